// Copyright (c) 2024, Tri Dao.
// Splitting the different head dimensions to different files to speed up compilation.
// This file is auto-generated. See "generate_kernels.py"
#include "namespace_config.h"
#include "flash_fwd_launch_template.h"

namespace FLASH_NAMESPACE {

template<>
void run_mha_fwd_<cutlass::bfloat16_t, 96, false>(Flash_fwd_params &params, cudaStream_t stream) {
    run_mha_fwd_hdim96<cutlass::bfloat16_t, false>(params, stream);
}

} // namespace FLASH_NAMESPACE

// ===== COMPILED SASS (sm_90a) =====

	.target	sm_90a

	.elftype	@"ET_EXEC"


//--------------------- .note.nv.tkinfo           --------------------------
	.section	.note.nv.tkinfo,"",@"SHT_NOTE"
	.sectionflags	@"SHF_NOTE_NV_TKINFO"
	.tkinfo
        /*0018*/ 	.word	0x00000002
        /*0030*/ 	.string	""
        /*0030*/ 	.string	"ptxas"
        /*0030*/ 	.string	"Cuda compilation tools, release 13.0, V13.0.88"
        /*0030*/ 	.string	"Build cuda_13.0.r13.0/compiler.36424714_0"
        /*0030*/ 	.string	"-arch sm_90a -m 64 "



//--------------------- .note.nv.cuinfo           --------------------------
	.section	.note.nv.cuinfo,"",@"SHT_NOTE"
	.sectionflags	@"SHF_NOTE_NV_CUINFO"
        /*0018*/ 	.short	0x0002
        /*001a*/ 	.short	0x005a
        /*001c*/ 	.short	0x0082
	.zero		2


//--------------------- .nv.info                  --------------------------
	.section	.nv.info,"",@"SHT_CUDA_INFO"
	.align	4


	//----- nvinfo : EIATTR_REGCOUNT
	.align		4
        /*0000*/ 	.byte	0x04, 0x2f
        /*0002*/ 	.short	(.L_12 - .L_11)
	.align		4
.L_11:
        /*0004*/ 	.word	index@(_ZN5flash16flash_fwd_kernelI23Flash_fwd_kernel_traitsILi96ELi128ELi64ELi4ELb0ELb0EN7cutlass10bfloat16_tE19Flash_kernel_traitsILi96ELi128ELi64ELi4ES3_EELb0ELb0ELb1ELb1ELb0ELb0ELb1ELb0EEEvNS_16Flash_fwd_paramsE)
        /*0008*/ 	.word	0x000000ff


	//----- nvinfo : EIATTR_FRAME_SIZE
	.align		4
.L_12:
        /*000c*/ 	.byte	0x04, 0x11
        /*000e*/ 	.short	(.L_14 - .L_13)
	.align		4
.L_13:
        /*0010*/ 	.word	index@(_ZN5flash16flash_fwd_kernelI23Flash_fwd_kernel_traitsILi96ELi128ELi64ELi4ELb0ELb0EN7cutlass10bfloat16_tE19Flash_kernel_traitsILi96ELi128ELi64ELi4ES3_EELb0ELb0ELb1ELb1ELb0ELb0ELb1ELb0EEEvNS_16Flash_fwd_paramsE)
        /*0014*/ 	.word	0x00000058


	//----- nvinfo : EIATTR_REGCOUNT
	.align		4
.L_14:
        /*0018*/ 	.byte	0x04, 0x2f
        /*001a*/ 	.short	(.L_16 - .L_15)
	.align		4
.L_15:
        /*001c*/ 	.word	index@(_ZN5flash16flash_fwd_kernelI23Flash_fwd_kernel_traitsILi96ELi128ELi64ELi4ELb0ELb0EN7cutlass10bfloat16_tE19Flash_kernel_traitsILi96ELi128ELi64ELi4ES3_EELb1ELb0ELb1ELb1ELb0ELb0ELb0ELb1EEEvNS_16Flash_fwd_paramsE)
        /*0020*/ 	.word	0x000000ff


	//----- nvinfo : EIATTR_FRAME_SIZE
	.align		4
.L_16:
        /*0024*/ 	.byte	0x04, 0x11
        /*0026*/ 	.short	(.L_18 - .L_17)
	.align		4
.L_17:
        /*0028*/ 	.word	index@($_ZN5flash16flash_fwd_kernelI23Flash_fwd_kernel_traitsILi96ELi128ELi64ELi4ELb0ELb0EN7cutlass10bfloat16_tE19Flash_kernel_traitsILi96ELi128ELi64ELi4ES3_EELb1ELb0ELb1ELb1ELb0ELb0ELb0ELb1EEEvNS_16Flash_fwd_paramsE$_ZN5flash22compute_attn_1rowblockI23Flash_fwd_kernel_traitsILi96ELi128ELi64ELi4ELb0ELb0EN7cutlass10bfloat16_tE19Flash_kernel_traitsILi96ELi128ELi64ELi4ES3_EELb1ELb0ELb1ELb1ELb0ELb0ELb0ELb1ENS_16Flash_fwd_paramsEEEvRKT8_iii)
        /*002c*/ 	.word	0x00000298


	//----- nvinfo : EIATTR_FRAME_SIZE
	.align		4
.L_18:
        /*0030*/ 	.byte	0x04, 0x11
        /*0032*/ 	.short	(.L_20 - .L_19)
	.align		4
.L_19:
        /*0034*/ 	.word	index@(_ZN5flash16flash_fwd_kernelI23Flash_fwd_kernel_traitsILi96ELi128ELi64ELi4ELb0ELb0EN7cutlass10bfloat16_tE19Flash_kernel_traitsILi96ELi128ELi64ELi4ES3_EELb1ELb0ELb1ELb1ELb0ELb0ELb0ELb1EEEvNS_16Flash_fwd_paramsE)
        /*0038*/ 	.word	0x00000298


	//----- nvinfo : EIATTR_REGCOUNT
	.align		4
.L_20:
        /*003c*/ 	.byte	0x04, 0x2f
        /*003e*/ 	.short	(.L_22 - .L_21)
	.align		4
.L_21:
        /*0040*/ 	.word	index@(_ZN5flash16flash_fwd_kernelI23Flash_fwd_kernel_traitsILi96ELi128ELi64ELi4ELb0ELb0EN7cutlass10bfloat16_tE19Flash_kernel_traitsILi96ELi128ELi64ELi4ES3_EELb0ELb0ELb1ELb0ELb0ELb0ELb1ELb0EEEvNS_16Flash_fwd_paramsE)
        /*0044*/ 	.word	0x000000ff


	//----- nvinfo : EIATTR_FRAME_SIZE
	.align		4
.L_22:
        /*0048*/ 	.byte	0x04, 0x11
        /*004a*/ 	.short	(.L_24 - .L_23)
	.align		4
.L_23:
        /*004c*/ 	.word	index@(_ZN5flash16flash_fwd_kernelI23Flash_fwd_kernel_traitsILi96ELi128ELi64ELi4ELb0ELb0EN7cutlass10bfloat16_tE19Flash_kernel_traitsILi96ELi128ELi64ELi4ES3_EELb0ELb0ELb1ELb0ELb0ELb0ELb1ELb0EEEvNS_16Flash_fwd_paramsE)
        /*0050*/ 	.word	0x00000060


	//----- nvinfo : EIATTR_REGCOUNT
	.align		4
.L_24:
        /*0054*/ 	.byte	0x04, 0x2f
        /*0056*/ 	.short	(.L_26 - .L_25)
	.align		4
.L_25:
        /*0058*/ 	.word	index@(_ZN5flash16flash_fwd_kernelI23Flash_fwd_kernel_traitsILi96ELi128ELi64ELi4ELb0ELb0EN7cutlass10bfloat16_tE19Flash_kernel_traitsILi96ELi128ELi64ELi4ES3_EELb1ELb0ELb1ELb0ELb0ELb0ELb0ELb1EEEvNS_16Flash_fwd_paramsE)
        /*005c*/ 	.word	0x000000ff


	//----- nvinfo : EIATTR_FRAME_SIZE
	.align		4
.L_26:
        /*0060*/ 	.byte	0x04, 0x11
        /*0062*/ 	.short	(.L_28 - .L_27)
	.align		4
.L_27:
        /*0064*/ 	.word	index@($_ZN5flash16flash_fwd_kernelI23Flash_fwd_kernel_traitsILi96ELi128ELi64ELi4ELb0ELb0EN7cutlass10bfloat16_tE19Flash_kernel_traitsILi96ELi128ELi64ELi4ES3_EELb1ELb0ELb1ELb0ELb0ELb0ELb0ELb1EEEvNS_16Flash_fwd_paramsE$_ZN5flash22compute_attn_1rowblockI23Flash_fwd_kernel_traitsILi96ELi128ELi64ELi4ELb0ELb0EN7cutlass10bfloat16_tE19Flash_kernel_traitsILi96ELi128ELi64ELi4ES3_EELb1ELb0ELb1ELb0ELb0ELb0ELb0ELb1ENS_16Flash_fwd_paramsEEEvRKT8_iii)
        /*0068*/ 	.word	0x000002a0


	//----- nvinfo : EIATTR_FRAME_SIZE
	.align		4
.L_28:
        /*006c*/ 	.byte	0x04, 0x11
        /*006e*/ 	.short	(.L_30 - .L_29)
	.align		4
.L_29:
        /*0070*/ 	.word	index@(_ZN5flash16flash_fwd_kernelI23Flash_fwd_kernel_traitsILi96ELi128ELi64ELi4ELb0ELb0EN7cutlass10bfloat16_tE19Flash_kernel_traitsILi96ELi128ELi64ELi4ES3_EELb1ELb0ELb1ELb0ELb0ELb0ELb0ELb1EEEvNS_16Flash_fwd_paramsE)
        /*0074*/ 	.word	0x000002a0


	//----- nvinfo : EIATTR_REGCOUNT
	.align		4
.L_30:
        /*0078*/ 	.byte	0x04, 0x2f
        /*007a*/ 	.short	(.L_32 - .L_31)
	.align		4
.L_31:
        /*007c*/ 	.word	index@(_ZN5flash16flash_fwd_kernelI23Flash_fwd_kernel_traitsILi96ELi128ELi64ELi4ELb0ELb0EN7cutlass10bfloat16_tE19Flash_kernel_traitsILi96ELi128ELi64ELi4ES3_EELb1ELb0ELb1ELb1ELb0ELb0ELb0ELb0EEEvNS_16Flash_fwd_paramsE)
        /*0080*/ 	.word	0x000000ff


	//----- nvinfo : EIATTR_FRAME_SIZE
	.align		4
.L_32:
        /*0084*/ 	.byte	0x04, 0x11
        /*0086*/ 	.short	(.L_34 - .L_33)
	.align		4
.L_33:
        /*0088*/ 	.word	index@(_ZN5flash16flash_fwd_kernelI23Flash_fwd_kernel_traitsILi96ELi128ELi64ELi4ELb0ELb0EN7cutlass10bfloat16_tE19Flash_kernel_traitsILi96ELi128ELi64ELi4ES3_EELb1ELb0ELb1ELb1ELb0ELb0ELb0ELb0EEEvNS_16Flash_fwd_paramsE)
        /*008c*/ 	.word	0x000000d8


	//----- nvinfo : EIATTR_REGCOUNT
	.align		4
.L_34:
        /*0090*/ 	.byte	0x04, 0x2f
        /*0092*/ 	.short	(.L_36 - .L_35)
	.align		4
.L_35:
        /*0094*/ 	.word	index@(_ZN5flash16flash_fwd_kernelI23Flash_fwd_kernel_traitsILi96ELi128ELi64ELi4ELb0ELb0EN7cutlass10bfloat16_tE19Flash_kernel_traitsILi96ELi128ELi64ELi4ES3_EELb0ELb0ELb1ELb0ELb0ELb1ELb1ELb0EEEvNS_16Flash_fwd_paramsE)
        /*0098*/ 	.word	0x000000ff


	//----- nvinfo : EIATTR_FRAME_SIZE
	.align		4
.L_36:
        /*009c*/ 	.byte	0x04, 0x11
        /*009e*/ 	.short	(.L_38 - .L_37)
	.align		4
.L_37:
        /*00a0*/ 	.word	index@(_ZN5flash16flash_fwd_kernelI23Flash_fwd_kernel_traitsILi96ELi128ELi64ELi4ELb0ELb0EN7cutlass10bfloat16_tE19Flash_kernel_traitsILi96ELi128ELi64ELi4ES3_EELb0ELb0ELb1ELb0ELb0ELb1ELb1ELb0EEEvNS_16Flash_fwd_paramsE)
        /*00a4*/ 	.word	0x00000040


	//----- nvinfo : EIATTR_REGCOUNT
	.align		4
.L_38:
        /*00a8*/ 	.byte	0x04, 0x2f
        /*00aa*/ 	.short	(.L_40 - .L_39)
	.align		4
.L_39:
        /*00ac*/ 	.word	index@(_ZN5flash16flash_fwd_kernelI23Flash_fwd_kernel_traitsILi96ELi128ELi64ELi4ELb0ELb0EN7cutlass10bfloat16_tE19Flash_kernel_traitsILi96ELi128ELi64ELi4ES3_EELb1ELb0ELb1ELb0ELb0ELb1ELb0ELb0EEEvNS_16Flash_fwd_paramsE)
        /*00b0*/ 	.word	0x000000ff


	//----- nvinfo : EIATTR_FRAME_SIZE
	.align		4
.L_40:
        /*00b4*/ 	.byte	0x04, 0x11
        /*00b6*/ 	.short	(.L_42 - .L_41)
	.align		4
.L_41:
        /*00b8*/ 	.word	index@(_ZN5flash16flash_fwd_kernelI23Flash_fwd_kernel_traitsILi96ELi128ELi64ELi4ELb0ELb0EN7cutlass10bfloat16_tE19Flash_kernel_traitsILi96ELi128ELi64ELi4ES3_EELb1ELb0ELb1ELb0ELb0ELb1ELb0ELb0EEEvNS_16Flash_fwd_paramsE)
        /*00bc*/ 	.word	0x00000088


	//----- nvinfo : EIATTR_REGCOUNT
	.align		4
.L_42:
        /*00c0*/ 	.byte	0x04, 0x2f
        /*00c2*/ 	.short	(.L_44 - .L_43)
	.align		4
.L_43:
        /*00c4*/ 	.word	index@(_ZN5flash16flash_fwd_kernelI23Flash_fwd_kernel_traitsILi96ELi128ELi64ELi4ELb0ELb0EN7cutlass10bfloat16_tE19Flash_kernel_traitsILi96ELi128ELi64ELi4ES3_EELb0ELb0ELb0ELb1ELb0ELb0ELb1ELb0EEEvNS_16Flash_fwd_paramsE)
        /*00c8*/ 	.word	0x000000ff


	//----- nvinfo : EIATTR_FRAME_SIZE
	.align		4
.L_44:
        /*00cc*/ 	.byte	0x04, 0x11
        /*00ce*/ 	.short	(.L_46 - .L_45)
	.align		4
.L_45:
        /*00d0*/ 	.word	index@(_ZN5flash16flash_fwd_kernelI23Flash_fwd_kernel_traitsILi96ELi128ELi64ELi4ELb0ELb0EN7cutlass10bfloat16_tE19Flash_kernel_traitsILi96ELi128ELi64ELi4ES3_EELb0ELb0ELb0ELb1ELb0ELb0ELb1ELb0EEEvNS_16Flash_fwd_paramsE)
        /*00d4*/ 	.word	0x00000088


	//----- nvinfo : EIATTR_REGCOUNT
	.align		4
.L_46:
        /*00d8*/ 	.byte	0x04, 0x2f
        /*00da*/ 	.short	(.L_48 - .L_47)
	.align		4
.L_47:
        /*00dc*/ 	.word	index@(_ZN5flash16flash_fwd_kernelI23Flash_fwd_kernel_traitsILi96ELi128ELi64ELi4ELb0ELb0EN7cutlass10bfloat16_tE19Flash_kernel_traitsILi96ELi128ELi64ELi4ES3_EELb1ELb0ELb0ELb1ELb0ELb0ELb0ELb1EEEvNS_16Flash_fwd_paramsE)
        /*00e0*/ 	.word	0x000000ff


	//----- nvinfo : EIATTR_FRAME_SIZE
	.align		4
.L_48:
        /*00e4*/ 	.byte	0x04, 0x11
        /*00e6*/ 	.short	(.L_50 - .L_49)
	.align		4
.L_49:
        /*00e8*/ 	.word	index@(_ZN5flash16flash_fwd_kernelI23Flash_fwd_kernel_traitsILi96ELi128ELi64ELi4ELb0ELb0EN7cutlass10bfloat16_tE19Flash_kernel_traitsILi96ELi128ELi64ELi4ES3_EELb1ELb0ELb0ELb1ELb0ELb0ELb0ELb1EEEvNS_16Flash_fwd_paramsE)
        /*00ec*/ 	.word	0x000001b8


	//----- nvinfo : EIATTR_REGCOUNT
	.align		4
.L_50:
        /*00f0*/ 	.byte	0x04, 0x2f
        /*00f2*/ 	.short	(.L_52 - .L_51)
	.align		4
.L_51:
        /*00f4*/ 	.word	index@(_ZN5flash16flash_fwd_kernelI23Flash_fwd_kernel_traitsILi96ELi128ELi64ELi4ELb0ELb0EN7cutlass10bfloat16_tE19Flash_kernel_traitsILi96ELi128ELi64ELi4ES3_EELb0ELb0ELb0ELb0ELb0ELb0ELb1ELb0EEEvNS_16Flash_fwd_paramsE)
        /*00f8*/ 	.word	0x000000ff


	//----- nvinfo : EIATTR_FRAME_SIZE
	.align		4
.L_52:
        /*00fc*/ 	.byte	0x04, 0x11
        /*00fe*/ 	.short	(.L_54 - .L_53)
	.align		4
.L_53:
        /*0100*/ 	.word	index@(_ZN5flash16flash_fwd_kernelI23Flash_fwd_kernel_traitsILi96ELi128ELi64ELi4ELb0ELb0EN7cutlass10bfloat16_tE19Flash_kernel_traitsILi96ELi128ELi64ELi4ES3_EELb0ELb0ELb0ELb0ELb0ELb0ELb1ELb0EEEvNS_16Flash_fwd_paramsE)
        /*0104*/ 	.word	0x00000080


	//----- nvinfo : EIATTR_REGCOUNT
	.align		4
.L_54:
        /*0108*/ 	.byte	0x04, 0x2f
        /*010a*/ 	.short	(.L_56 - .L_55)
	.align		4
.L_55:
        /*010c*/ 	.word	index@(_ZN5flash16flash_fwd_kernelI23Flash_fwd_kernel_traitsILi96ELi128ELi64ELi4ELb0ELb0EN7cutlass10bfloat16_tE19Flash_kernel_traitsILi96ELi128ELi64ELi4ES3_EELb1ELb0ELb0ELb0ELb0ELb0ELb0ELb1EEEvNS_16Flash_fwd_paramsE)
        /*0110*/ 	.word	0x000000ff


	//----- nvinfo : EIATTR_FRAME_SIZE
	.align		4
.L_56:
        /*0114*/ 	.byte	0x04, 0x11
        /*0116*/ 	.short	(.L_58 - .L_57)
	.align		4
.L_57:
        /*0118*/ 	.word	index@(_ZN5flash16flash_fwd_kernelI23Flash_fwd_kernel_traitsILi96ELi128ELi64ELi4ELb0ELb0EN7cutlass10bfloat16_tE19Flash_kernel_traitsILi96ELi128ELi64ELi4ES3_EELb1ELb0ELb0ELb0ELb0ELb0ELb0ELb1EEEvNS_16Flash_fwd_paramsE)
        /*011c*/ 	.word	0x000001d8


	//----- nvinfo : EIATTR_REGCOUNT
	.align		4
.L_58:
        /*0120*/ 	.byte	0x04, 0x2f
        /*0122*/ 	.short	(.L_60 - .L_59)
	.align		4
.L_59:
        /*0124*/ 	.word	index@(_ZN5flash16flash_fwd_kernelI23Flash_fwd_kernel_traitsILi96ELi128ELi64ELi4ELb0ELb0EN7cutlass10bfloat16_tE19Flash_kernel_traitsILi96ELi128ELi64ELi4ES3_EELb1ELb0ELb0ELb1ELb0ELb0ELb0ELb0EEEvNS_16Flash_fwd_paramsE)
        /*0128*/ 	.word	0x000000ff


	//----- nvinfo : EIATTR_FRAME_SIZE
	.align		4
.L_60:
        /*012c*/ 	.byte	0x04, 0x11
        /*012e*/ 	.short	(.L_62 - .L_61)
	.align		4
.L_61:
        /*0130*/ 	.word	index@(_ZN5flash16flash_fwd_kernelI23Flash_fwd_kernel_traitsILi96ELi128ELi64ELi4ELb0ELb0EN7cutlass10bfloat16_tE19Flash_kernel_traitsILi96ELi128ELi64ELi4ES3_EELb1ELb0ELb0ELb1ELb0ELb0ELb0ELb0EEEvNS_16Flash_fwd_paramsE)
        /*0134*/ 	.word	0x00000078


	//----- nvinfo : EIATTR_REGCOUNT
	.align		4
.L_62:
        /*0138*/ 	.byte	0x04, 0x2f
        /*013a*/ 	.short	(.L_64 - .L_63)
	.align		4
.L_63:
        /*013c*/ 	.word	index@(_ZN5flash16flash_fwd_kernelI23Flash_fwd_kernel_traitsILi96ELi128ELi64ELi4ELb0ELb0EN7cutlass10bfloat16_tE19Flash_kernel_traitsILi96ELi128ELi64ELi4ES3_EELb0ELb0ELb0ELb0ELb1ELb1ELb1ELb0EEEvNS_16Flash_fwd_paramsE)
        /*0140*/ 	.word	0x000000ff


	//----- nvinfo : EIATTR_FRAME_SIZE
	.align		4
.L_64:
        /*0144*/ 	.byte	0x04, 0x11
        /*0146*/ 	.short	(.L_66 - .L_65)
	.align		4
.L_65:
        /*0148*/ 	.word	index@(_ZN5flash16flash_fwd_kernelI23Flash_fwd_kernel_traitsILi96ELi128ELi64ELi4ELb0ELb0EN7cutlass10bfloat16_tE19Flash_kernel_traitsILi96ELi128ELi64ELi4ES3_EELb0ELb0ELb0ELb0ELb1ELb1ELb1ELb0EEEvNS_16Flash_fwd_paramsE)
        /*014c*/ 	.word	0x00000000


	//----- nvinfo : EIATTR_REGCOUNT
	.align		4
.L_66:
        /*0150*/ 	.byte	0x04, 0x2f
        /*0152*/ 	.short	(.L_68 - .L_67)
	.align		4
.L_67:
        /*0154*/ 	.word	index@(_ZN5flash16flash_fwd_kernelI23Flash_fwd_kernel_traitsILi96ELi128ELi64ELi4ELb0ELb0EN7cutlass10bfloat16_tE19Flash_kernel_traitsILi96ELi128ELi64ELi4ES3_EELb1ELb0ELb0ELb0ELb1ELb1ELb0ELb0EEEvNS_16Flash_fwd_paramsE)
        /*0158*/ 	.word	0x000000ff


	//----- nvinfo : EIATTR_FRAME_SIZE
	.align		4
.L_68:
        /*015c*/ 	.byte	0x04, 0x11
        /*015e*/ 	.short	(.L_70 - .L_69)
	.align		4
.L_69:
        /*0160*/ 	.word	index@(_ZN5flash16flash_fwd_kernelI23Flash_fwd_kernel_traitsILi96ELi128ELi64ELi4ELb0ELb0EN7cutlass10bfloat16_tE19Flash_kernel_traitsILi96ELi128ELi64ELi4ES3_EELb1ELb0ELb0ELb0ELb1ELb1ELb0ELb0EEEvNS_16Flash_fwd_paramsE)
        /*0164*/ 	.word	0x00000000


	//----- nvinfo : EIATTR_REGCOUNT
	.align		4
.L_70:
        /*0168*/ 	.byte	0x04, 0x2f
        /*016a*/ 	.short	(.L_72 - .L_71)
	.align		4
.L_71:
        /*016c*/ 	.word	index@(_ZN5flash16flash_fwd_kernelI23Flash_fwd_kernel_traitsILi96ELi128ELi64ELi4ELb0ELb0EN7cutlass10bfloat16_tE19Flash_kernel_traitsILi96ELi128ELi64ELi4ES3_EELb1ELb0ELb1ELb0ELb0ELb0ELb0ELb0EEEvNS_16Flash_fwd_paramsE)
        /*0170*/ 	.word	0x000000ff


	//----- nvinfo : EIATTR_FRAME_SIZE
	.align		4
.L_72:
        /*0174*/ 	.byte	0x04, 0x11
        /*0176*/ 	.short	(.L_74 - .L_73)
	.align		4
.L_73:
        /*0178*/ 	.word	index@(_ZN5flash16flash_fwd_kernelI23Flash_fwd_kernel_traitsILi96ELi128ELi64ELi4ELb0ELb0EN7cutlass10bfloat16_tE19Flash_kernel_traitsILi96ELi128ELi64ELi4ES3_EELb1ELb0ELb1ELb0ELb0ELb0ELb0ELb0EEEvNS_16Flash_fwd_paramsE)
        /*017c*/ 	.word	0x000000f8


	//----- nvinfo : EIATTR_REGCOUNT
	.align		4
.L_74:
        /*0180*/ 	.byte	0x04, 0x2f
        /*0182*/ 	.short	(.L_76 - .L_75)
	.align		4
.L_75:
        /*0184*/ 	.word	index@(_ZN5flash16flash_fwd_kernelI23Flash_fwd_kernel_traitsILi96ELi128ELi64ELi4ELb0ELb0EN7cutlass10bfloat16_tE19Flash_kernel_traitsILi96ELi128ELi64ELi4ES3_EELb1ELb0ELb0ELb0ELb0ELb0ELb0ELb0EEEvNS_16Flash_fwd_paramsE)
        /*0188*/ 	.word	0x000000ff


	//----- nvinfo : EIATTR_FRAME_SIZE
	.align		4
.L_76:
        /*018c*/ 	.byte	0x04, 0x11
        /*018e*/ 	.short	(.L_78 - .L_77)
	.align		4
.L_77:
        /*0190*/ 	.word	index@(_ZN5flash16flash_fwd_kernelI23Flash_fwd_kernel_traitsILi96ELi128ELi64ELi4ELb0ELb0EN7cutlass10bfloat16_tE19Flash_kernel_traitsILi96ELi128ELi64ELi4ES3_EELb1ELb0ELb0ELb0ELb0ELb0ELb0ELb0EEEvNS_16Flash_fwd_paramsE)
        /*0194*/ 	.word	0x00000050


	//----- nvinfo : EIATTR_REGCOUNT
	.align		4
.L_78:
        /*0198*/ 	.byte	0x04, 0x2f
        /*019a*/ 	.short	(.L_80 - .L_79)
	.align		4
.L_79:
        /*019c*/ 	.word	index@(_ZN5flash16flash_fwd_kernelI23Flash_fwd_kernel_traitsILi96ELi128ELi64ELi4ELb0ELb0EN7cutlass10bfloat16_tE19Flash_kernel_traitsILi96ELi128ELi64ELi4ES3_EELb0ELb0ELb0ELb0ELb0ELb1ELb1ELb0EEEvNS_16Flash_fwd_paramsE)
        /*01a0*/ 	.word	0x000000ff


	//----- nvinfo : EIATTR_FRAME_SIZE
	.align		4
.L_80:
        /*01a4*/ 	.byte	0x04, 0x11
        /*01a6*/ 	.short	(.L_82 - .L_81)
	.align		4
.L_81:
        /*01a8*/ 	.word	index@(_ZN5flash16flash_fwd_kernelI23Flash_fwd_kernel_traitsILi96ELi128ELi64ELi4ELb0ELb0EN7cutlass10bfloat16_tE19Flash_kernel_traitsILi96ELi128ELi64ELi4ES3_EELb0ELb0ELb0ELb0ELb0ELb1ELb1ELb0EEEvNS_16Flash_fwd_paramsE)
        /*01ac*/ 	.word	0x00000070


	//----- nvinfo : EIATTR_REGCOUNT
	.align		4
.L_82:
        /*01b0*/ 	.byte	0x04, 0x2f
        /*01b2*/ 	.short	(.L_84 - .L_83)
	.align		4
.L_83:
        /*01b4*/ 	.word	index@(_ZN5flash16flash_fwd_kernelI23Flash_fwd_kernel_traitsILi96ELi128ELi64ELi4ELb0ELb0EN7cutlass10bfloat16_tE19Flash_kernel_traitsILi96ELi128ELi64ELi4ES3_EELb1ELb0ELb0ELb0ELb0ELb1ELb0ELb0EEEvNS_16Flash_fwd_paramsE)
        /*01b8*/ 	.word	0x000000ff


	//----- nvinfo : EIATTR_FRAME_SIZE
	.align		4
.L_84:
        /*01bc*/ 	.byte	0x04, 0x11
        /*01be*/ 	.short	(.L_86 - .L_85)
	.align		4
.L_85:
        /*01c0*/ 	.word	index@(_ZN5flash16flash_fwd_kernelI23Flash_fwd_kernel_traitsILi96ELi128ELi64ELi4ELb0ELb0EN7cutlass10bfloat16_tE19Flash_kernel_traitsILi96ELi128ELi64ELi4ES3_EELb1ELb0ELb0ELb0ELb0ELb1ELb0ELb0EEEvNS_16Flash_fwd_paramsE)
        /*01c4*/ 	.word	0x00000040


	//----- nvinfo : EIATTR_REGCOUNT
	.align		4
.L_86:
        /*01c8*/ 	.byte	0x04, 0x2f
        /*01ca*/ 	.short	(.L_88 - .L_87)
	.align		4
.L_87:
        /*01cc*/ 	.word	index@(_ZN5flash16flash_fwd_kernelI23Flash_fwd_kernel_traitsILi96ELi128ELi64ELi4ELb0ELb0EN7cutlass10bfloat16_tE19Flash_kernel_traitsILi96ELi128ELi64ELi4ES3_EELb0ELb0ELb1ELb1ELb0ELb0ELb0ELb0EEEvNS_16Flash_fwd_paramsE)
        /*01d0*/ 	.word	0x000000ff


	//----- nvinfo : EIATTR_FRAME_SIZE
	.align		4
.L_88:
        /*01d4*/ 	.byte	0x04, 0x11
        /*01d6*/ 	.short	(.L_90 - .L_89)
	.align		4
.L_89:
        /*01d8*/ 	.word	index@(_ZN5flash16flash_fwd_kernelI23Flash_fwd_kernel_traitsILi96ELi128ELi64ELi4ELb0ELb0EN7cutlass10bfloat16_tE19Flash_kernel_traitsILi96ELi128ELi64ELi4ES3_EELb0ELb0ELb1ELb1ELb0ELb0ELb0ELb0EEEvNS_16Flash_fwd_paramsE)
        /*01dc*/ 	.word	0x00000058


	//----- nvinfo : EIATTR_REGCOUNT
	.align		4
.L_90:
        /*01e0*/ 	.byte	0x04, 0x2f
        /*01e2*/ 	.short	(.L_92 - .L_91)
	.align		4
.L_91:
        /*01e4*/ 	.word	index@(_ZN5flash16flash_fwd_kernelI23Flash_fwd_kernel_traitsILi96ELi128ELi64ELi4ELb0ELb0EN7cutlass10bfloat16_tE19Flash_kernel_traitsILi96ELi128ELi64ELi4ES3_EELb0ELb0ELb1ELb0ELb0ELb0ELb0ELb0EEEvNS_16Flash_fwd_paramsE)
        /*01e8*/ 	.word	0x000000ff


	//----- nvinfo : EIATTR_FRAME_SIZE
	.align		4
.L_92:
        /*01ec*/ 	.byte	0x04, 0x11
        /*01ee*/ 	.short	(.L_94 - .L_93)
	.align		4
.L_93:
        /*01f0*/ 	.word	index@(_ZN5flash16flash_fwd_kernelI23Flash_fwd_kernel_traitsILi96ELi128ELi64ELi4ELb0ELb0EN7cutlass10bfloat16_tE19Flash_kernel_traitsILi96ELi128ELi64ELi4ES3_EELb0ELb0ELb1ELb0ELb0ELb0ELb0ELb0EEEvNS_16Flash_fwd_paramsE)
        /*01f4*/ 	.word	0x00000058


	//----- nvinfo : EIATTR_REGCOUNT
	.align		4
.L_94:
        /*01f8*/ 	.byte	0x04, 0x2f
        /*01fa*/ 	.short	(.L_96 - .L_95)
	.align		4
.L_95:
        /*01fc*/ 	.word	index@(_ZN5flash16flash_fwd_kernelI23Flash_fwd_kernel_traitsILi96ELi128ELi64ELi4ELb0ELb0EN7cutlass10bfloat16_tE19Flash_kernel_traitsILi96ELi128ELi64ELi4ES3_EELb0ELb0ELb1ELb0ELb0ELb1ELb0ELb0EEEvNS_16Flash_fwd_paramsE)
        /*0200*/ 	.word	0x000000ff


	//----- nvinfo : EIATTR_FRAME_SIZE
	.align		4
.L_96:
        /*0204*/ 	.byte	0x04, 0x11
        /*0206*/ 	.short	(.L_98 - .L_97)
	.align		4
.L_97:
        /*0208*/ 	.word	index@(_ZN5flash16flash_fwd_kernelI23Flash_fwd_kernel_traitsILi96ELi128ELi64ELi4ELb0ELb0EN7cutlass10bfloat16_tE19Flash_kernel_traitsILi96ELi128ELi64ELi4ES3_EELb0ELb0ELb1ELb0ELb0ELb1ELb0ELb0EEEvNS_16Flash_fwd_paramsE)
        /*020c*/ 	.word	0x00000030


	//----- nvinfo : EIATTR_REGCOUNT
	.align		4
.L_98:
        /*0210*/ 	.byte	0x04, 0x2f
        /*0212*/ 	.short	(.L_100 - .L_99)
	.align		4
.L_99:
        /*0214*/ 	.word	index@(_ZN5flash16flash_fwd_kernelI23Flash_fwd_kernel_traitsILi96ELi128ELi64ELi4ELb0ELb0EN7cutlass10bfloat16_tE19Flash_kernel_traitsILi96ELi128ELi64ELi4ES3_EELb0ELb0ELb0ELb1ELb0ELb0ELb0ELb0EEEvNS_16Flash_fwd_paramsE)
        /*0218*/ 	.word	0x000000ff


	//----- nvinfo : EIATTR_FRAME_SIZE
	.align		4
.L_100:
        /*021c*/ 	.byte	0x04, 0x11
        /*021e*/ 	.short	(.L_102 - .L_101)
	.align		4
.L_101:
        /*0220*/ 	.word	index@(_ZN5flash16flash_fwd_kernelI23Flash_fwd_kernel_traitsILi96ELi128ELi64ELi4ELb0ELb0EN7cutlass10bfloat16_tE19Flash_kernel_traitsILi96ELi128ELi64ELi4ES3_EELb0ELb0ELb0ELb1ELb0ELb0ELb0ELb0EEEvNS_16Flash_fwd_paramsE)
        /*0224*/ 	.word	0x00000038


	//----- nvinfo : EIATTR_REGCOUNT
	.align		4
.L_102:
        /*0228*/ 	.byte	0x04, 0x2f
        /*022a*/ 	.short	(.L_104 - .L_103)
	.align		4
.L_103:
        /*022c*/ 	.word	index@(_ZN5flash16flash_fwd_kernelI23Flash_fwd_kernel_traitsILi96ELi128ELi64ELi4ELb0ELb0EN7cutlass10bfloat16_tE19Flash_kernel_traitsILi96ELi128ELi64ELi4ES3_EELb0ELb0ELb0ELb0ELb0ELb0ELb0ELb0EEEvNS_16Flash_fwd_paramsE)
        /*0230*/ 	.word	0x000000ff


	//----- nvinfo : EIATTR_FRAME_SIZE
	.align		4
.L_104:
        /*0234*/ 	.byte	0x04, 0x11
        /*0236*/ 	.short	(.L_106 - .L_105)
	.align		4
.L_105:
        /*0238*/ 	.word	index@(_ZN5flash16flash_fwd_kernelI23Flash_fwd_kernel_traitsILi96ELi128ELi64ELi4ELb0ELb0EN7cutlass10bfloat16_tE19Flash_kernel_traitsILi96ELi128ELi64ELi4ES3_EELb0ELb0ELb0ELb0ELb0ELb0ELb0ELb0EEEvNS_16Flash_fwd_paramsE)
        /*023c*/ 	.word	0x00000040


	//----- nvinfo : EIATTR_REGCOUNT
	.align		4
.L_106:
        /*0240*/ 	.byte	0x04, 0x2f
        /*0242*/ 	.short	(.L_108 - .L_107)
	.align		4
.L_107:
        /*0244*/ 	.word	index@(_ZN5flash16flash_fwd_kernelI23Flash_fwd_kernel_traitsILi96ELi128ELi64ELi4ELb0ELb0EN7cutlass10bfloat16_tE19Flash_kernel_traitsILi96ELi128ELi64ELi4ES3_EELb0ELb0ELb0ELb0ELb1ELb1ELb0ELb0EEEvNS_16Flash_fwd_paramsE)
        /*0248*/ 	.word	0x000000ff


	//----- nvinfo : EIATTR_FRAME_SIZE
	.align		4
.L_108:
        /*024c*/ 	.byte	0x04, 0x11
        /*024e*/ 	.short	(.L_110 - .L_109)
	.align		4
.L_109:
        /*0250*/ 	.word	index@(_ZN5flash16flash_fwd_kernelI23Flash_fwd_kernel_traitsILi96ELi128ELi64ELi4ELb0ELb0EN7cutlass10bfloat16_tE19Flash_kernel_traitsILi96ELi128ELi64ELi4ES3_EELb0ELb0ELb0ELb0ELb1ELb1ELb0ELb0EEEvNS_16Flash_fwd_paramsE)
        /*0254*/ 	.word	0x00000000


	//----- nvinfo : EIATTR_REGCOUNT
	.align		4
.L_110:
        /*0258*/ 	.byte	0x04, 0x2f
        /*025a*/ 	.short	(.L_112 - .L_111)
	.align		4
.L_111:
        /*025c*/ 	.word	index@(_ZN5flash16flash_fwd_kernelI23Flash_fwd_kernel_traitsILi96ELi128ELi64ELi4ELb0ELb0EN7cutlass10bfloat16_tE19Flash_kernel_traitsILi96ELi128ELi64ELi4ES3_EELb0ELb0ELb0ELb0ELb0ELb1ELb0ELb0EEEvNS_16Flash_fwd_paramsE)
        /*0260*/ 	.word	0x000000ff


	//----- nvinfo : EIATTR_FRAME_SIZE
	.align		4
.L_112:
        /*0264*/ 	.byte	0x04, 0x11
        /*0266*/ 	.short	(.L_114 - .L_113)
	.align		4
.L_113:
        /*0268*/ 	.word	index@(_ZN5flash16flash_fwd_kernelI23Flash_fwd_kernel_traitsILi96ELi128ELi64ELi4ELb0ELb0EN7cutlass10bfloat16_tE19Flash_kernel_traitsILi96ELi128ELi64ELi4ES3_EELb0ELb0ELb0ELb0ELb0ELb1ELb0ELb0EEEvNS_16Flash_fwd_paramsE)
        /*026c*/ 	.word	0x00000038


	//----- nvinfo : EIATTR_MIN_STACK_SIZE
	.align		4
.L_114:
        /*0270*/ 	.byte	0x04, 0x12
        /*0272*/ 	.short	(.L_116 - .L_115)
	.align		4
.L_115:
        /*0274*/ 	.word	index@(_ZN5flash16flash_fwd_kernelI23Flash_fwd_kernel_traitsILi96ELi128ELi64ELi4ELb0ELb0EN7cutlass10bfloat16_tE19Flash_kernel_traitsILi96ELi128ELi64ELi4ES3_EELb0ELb0ELb0ELb0ELb0ELb1ELb0ELb0EEEvNS_16Flash_fwd_paramsE)
        /*0278*/ 	.word	0x00000038


	//----- nvinfo : EIATTR_MIN_STACK_SIZE
	.align		4
.L_116:
        /*027c*/ 	.byte	0x04, 0x12
        /*027e*/ 	.short	(.L_118 - .L_117)
	.align		4
.L_117:
        /*0280*/ 	.word	index@(_ZN5flash16flash_fwd_kernelI23Flash_fwd_kernel_traitsILi96ELi128ELi64ELi4ELb0ELb0EN7cutlass10bfloat16_tE19Flash_kernel_traitsILi96ELi128ELi64ELi4ES3_EELb0ELb0ELb0ELb0ELb1ELb1ELb0ELb0EEEvNS_16Flash_fwd_paramsE)
        /*0284*/ 	.word	0x00000000


	//----- nvinfo : EIATTR_MIN_STACK_SIZE
	.align		4
.L_118:
        /*0288*/ 	.byte	0x04, 0x12
        /*028a*/ 	.short	(.L_120 - .L_119)
	.align		4
.L_119:
        /*028c*/ 	.word	index@(_ZN5flash16flash_fwd_kernelI23Flash_fwd_kernel_traitsILi96ELi128ELi64ELi4ELb0ELb0EN7cutlass10bfloat16_tE19Flash_kernel_traitsILi96ELi128ELi64ELi4ES3_EELb0ELb0ELb0ELb0ELb0ELb0ELb0ELb0EEEvNS_16Flash_fwd_paramsE)
        /*0290*/ 	.word	0x00000040


	//----- nvinfo : EIATTR_MIN_STACK_SIZE
	.align		4
.L_120:
        /*0294*/ 	.byte	0x04, 0x12
        /*0296*/ 	.short	(.L_122 - .L_121)
	.align		4
.L_121:
        /*0298*/ 	.word	index@(_ZN5flash16flash_fwd_kernelI23Flash_fwd_kernel_traitsILi96ELi128ELi64ELi4ELb0ELb0EN7cutlass10bfloat16_tE19Flash_kernel_traitsILi96ELi128ELi64ELi4ES3_EELb0ELb0ELb0ELb1ELb0ELb0ELb0ELb0EEEvNS_16Flash_fwd_paramsE)
        /*029c*/ 	.word	0x00000038


	//----- nvinfo : EIATTR_MIN_STACK_SIZE
	.align		4
.L_122:
        /*02a0*/ 	.byte	0x04, 0x12
        /*02a2*/ 	.short	(.L_124 - .L_123)
	.align		4
.L_123:
        /*02a4*/ 	.word	index@(_ZN5flash16flash_fwd_kernelI23Flash_fwd_kernel_traitsILi96ELi128ELi64ELi4ELb0ELb0EN7cutlass10bfloat16_tE19Flash_kernel_traitsILi96ELi128ELi64ELi4ES3_EELb0ELb0ELb1ELb0ELb0ELb1ELb0ELb0EEEvNS_16Flash_fwd_paramsE)
        /*02a8*/ 	.word	0x00000030


	//----- nvinfo : EIATTR_MIN_STACK_SIZE
	.align		4
.L_124:
        /*02ac*/ 	.byte	0x04, 0x12
        /*02ae*/ 	.short	(.L_126 - .L_125)
	.align		4
.L_125:
        /*02b0*/ 	.word	index@(_ZN5flash16flash_fwd_kernelI23Flash_fwd_kernel_traitsILi96ELi128ELi64ELi4ELb0ELb0EN7cutlass10bfloat16_tE19Flash_kernel_traitsILi96ELi128ELi64ELi4ES3_EELb0ELb0ELb1ELb0ELb0ELb0ELb0ELb0EEEvNS_16Flash_fwd_paramsE)
        /*02b4*/ 	.word	0x00000058


	//----- nvinfo : EIATTR_MIN_STACK_SIZE
	.align		4
.L_126:
        /*02b8*/ 	.byte	0x04, 0x12
        /*02ba*/ 	.short	(.L_128 - .L_127)
	.align		4
.L_127:
        /*02bc*/ 	.word	index@(_ZN5flash16flash_fwd_kernelI23Flash_fwd_kernel_traitsILi96ELi128ELi64ELi4ELb0ELb0EN7cutlass10bfloat16_tE19Flash_kernel_traitsILi96ELi128ELi64ELi4ES3_EELb0ELb0ELb1ELb1ELb0ELb0ELb0ELb0EEEvNS_16Flash_fwd_paramsE)
        /*02c0*/ 	.word	0x00000058


	//----- nvinfo : EIATTR_MIN_STACK_SIZE
	.align		4
.L_128:
        /*02c4*/ 	.byte	0x04, 0x12
        /*02c6*/ 	.short	(.L_130 - .L_129)
	.align		4
.L_129:
        /*02c8*/ 	.word	index@(_ZN5flash16flash_fwd_kernelI23Flash_fwd_kernel_traitsILi96ELi128ELi64ELi4ELb0ELb0EN7cutlass10bfloat16_tE19Flash_kernel_traitsILi96ELi128ELi64ELi4ES3_EELb1ELb0ELb0ELb0ELb0ELb1ELb0ELb0EEEvNS_16Flash_fwd_paramsE)
        /*02cc*/ 	.word	0x00000040


	//----- nvinfo : EIATTR_MIN_STACK_SIZE
	.align		4
.L_130:
        /*02d0*/ 	.byte	0x04, 0x12
        /*02d2*/ 	.short	(.L_132 - .L_131)
	.align		4
.L_131:
        /*02d4*/ 	.word	index@(_ZN5flash16flash_fwd_kernelI23Flash_fwd_kernel_traitsILi96ELi128ELi64ELi4ELb0ELb0EN7cutlass10bfloat16_tE19Flash_kernel_traitsILi96ELi128ELi64ELi4ES3_EELb0ELb0ELb0ELb0ELb0ELb1ELb1ELb0EEEvNS_16Flash_fwd_paramsE)
        /*02d8*/ 	.word	0x00000070


	//----- nvinfo : EIATTR_MIN_STACK_SIZE
	.align		4
.L_132:
        /*02dc*/ 	.byte	0x04, 0x12
        /*02de*/ 	.short	(.L_134 - .L_133)
	.align		4
.L_133:
        /*02e0*/ 	.word	index@(_ZN5flash16flash_fwd_kernelI23Flash_fwd_kernel_traitsILi96ELi128ELi64ELi4ELb0ELb0EN7cutlass10bfloat16_tE19Flash_kernel_traitsILi96ELi128ELi64ELi4ES3_EELb1ELb0ELb0ELb0ELb0ELb0ELb0ELb0EEEvNS_16Flash_fwd_paramsE)
        /*02e4*/ 	.word	0x00000050


	//----- nvinfo : EIATTR_MIN_STACK_SIZE
	.align		4
.L_134:
        /*02e8*/ 	.byte	0x04, 0x12
        /*02ea*/ 	.short	(.L_136 - .L_135)
	.align		4
.L_135:
        /*02ec*/ 	.word	index@(_ZN5flash16flash_fwd_kernelI23Flash_fwd_kernel_traitsILi96ELi128ELi64ELi4ELb0ELb0EN7cutlass10bfloat16_tE19Flash_kernel_traitsILi96ELi128ELi64ELi4ES3_EELb1ELb0ELb1ELb0ELb0ELb0ELb0ELb0EEEvNS_16Flash_fwd_paramsE)
        /*02f0*/ 	.word	0x000000f8


	//----- nvinfo : EIATTR_MIN_STACK_SIZE
	.align		4
.L_136:
        /*02f4*/ 	.byte	0x04, 0x12
        /*02f6*/ 	.short	(.L_138 - .L_137)
	.align		4
.L_137:
        /*02f8*/ 	.word	index@(_ZN5flash16flash_fwd_kernelI23Flash_fwd_kernel_traitsILi96ELi128ELi64ELi4ELb0ELb0EN7cutlass10bfloat16_tE19Flash_kernel_traitsILi96ELi128ELi64ELi4ES3_EELb1ELb0ELb0ELb0ELb1ELb1ELb0ELb0EEEvNS_16Flash_fwd_paramsE)
        /*02fc*/ 	.word	0x00000000


	//----- nvinfo : EIATTR_MIN_STACK_SIZE
	.align		4
.L_138:
        /*0300*/ 	.byte	0x04, 0x12
        /*0302*/ 	.short	(.L_140 - .L_139)
	.align		4
.L_139:
        /*0304*/ 	.word	index@(_ZN5flash16flash_fwd_kernelI23Flash_fwd_kernel_traitsILi96ELi128ELi64ELi4ELb0ELb0EN7cutlass10bfloat16_tE19Flash_kernel_traitsILi96ELi128ELi64ELi4ES3_EELb0ELb0ELb0ELb0ELb1ELb1ELb1ELb0EEEvNS_16Flash_fwd_paramsE)
        /*0308*/ 	.word	0x00000000


	//----- nvinfo : EIATTR_MIN_STACK_SIZE
	.align		4
.L_140:
        /*030c*/ 	.byte	0x04, 0x12
        /*030e*/ 	.short	(.L_142 - .L_141)
	.align		4
.L_141:
        /*0310*/ 	.word	index@(_ZN5flash16flash_fwd_kernelI23Flash_fwd_kernel_traitsILi96ELi128ELi64ELi4ELb0ELb0EN7cutlass10bfloat16_tE19Flash_kernel_traitsILi96ELi128ELi64ELi4ES3_EELb1ELb0ELb0ELb1ELb0ELb0ELb0ELb0EEEvNS_16Flash_fwd_paramsE)
        /*0314*/ 	.word	0x00000078


	//----- nvinfo : EIATTR_MIN_STACK_SIZE
	.align		4
.L_142:
        /*0318*/ 	.byte	0x04, 0x12
        /*031a*/ 	.short	(.L_144 - .L_143)
	.align		4
.L_143:
        /*031c*/ 	.word	index@(_ZN5flash16flash_fwd_kernelI23Flash_fwd_kernel_traitsILi96ELi128ELi64ELi4ELb0ELb0EN7cutlass10bfloat16_tE19Flash_kernel_traitsILi96ELi128ELi64ELi4ES3_EELb1ELb0ELb0ELb0ELb0ELb0ELb0ELb1EEEvNS_16Flash_fwd_paramsE)
        /*0320*/ 	.word	0x000001d8


	//----- nvinfo : EIATTR_MIN_STACK_SIZE
	.align		4
.L_144:
        /*0324*/ 	.byte	0x04, 0x12
        /*0326*/ 	.short	(.L_146 - .L_145)
	.align		4
.L_145:
        /*0328*/ 	.word	index@(_ZN5flash16flash_fwd_kernelI23Flash_fwd_kernel_traitsILi96ELi128ELi64ELi4ELb0ELb0EN7cutlass10bfloat16_tE19Flash_kernel_traitsILi96ELi128ELi64ELi4ES3_EELb0ELb0ELb0ELb0ELb0ELb0ELb1ELb0EEEvNS_16Flash_fwd_paramsE)
        /*032c*/ 	.word	0x00000080


	//----- nvinfo : EIATTR_MIN_STACK_SIZE
	.align		4
.L_146:
        /*0330*/ 	.byte	0x04, 0x12
        /*0332*/ 	.short	(.L_148 - .L_147)
	.align		4
.L_147:
        /*0334*/ 	.word	index@(_ZN5flash16flash_fwd_kernelI23Flash_fwd_kernel_traitsILi96ELi128ELi64ELi4ELb0ELb0EN7cutlass10bfloat16_tE19Flash_kernel_traitsILi96ELi128ELi64ELi4ES3_EELb1ELb0ELb0ELb1ELb0ELb0ELb0ELb1EEEvNS_16Flash_fwd_paramsE)
        /*0338*/ 	.word	0x000001b8


	//----- nvinfo : EIATTR_MIN_STACK_SIZE
	.align		4
.L_148:
        /*033c*/ 	.byte	0x04, 0x12
        /*033e*/ 	.short	(.L_150 - .L_149)
	.align		4
.L_149:
        /*0340*/ 	.word	index@(_ZN5flash16flash_fwd_kernelI23Flash_fwd_kernel_traitsILi96ELi128ELi64ELi4ELb0ELb0EN7cutlass10bfloat16_tE19Flash_kernel_traitsILi96ELi128ELi64ELi4ES3_EELb0ELb0ELb0ELb1ELb0ELb0ELb1ELb0EEEvNS_16Flash_fwd_paramsE)
        /*0344*/ 	.word	0x00000088


	//----- nvinfo : EIATTR_MIN_STACK_SIZE
	.align		4
.L_150:
        /*0348*/ 	.byte	0x04, 0x12
        /*034a*/ 	.short	(.L_152 - .L_151)
	.align		4
.L_151:
        /*034c*/ 	.word	index@(_ZN5flash16flash_fwd_kernelI23Flash_fwd_kernel_traitsILi96ELi128ELi64ELi4ELb0ELb0EN7cutlass10bfloat16_tE19Flash_kernel_traitsILi96ELi128ELi64ELi4ES3_EELb1ELb0ELb1ELb0ELb0ELb1ELb0ELb0EEEvNS_16Flash_fwd_paramsE)
        /*0350*/ 	.word	0x00000088


	//----- nvinfo : EIATTR_MIN_STACK_SIZE
	.align		4
.L_152:
        /*0354*/ 	.byte	0x04, 0x12
        /*0356*/ 	.short	(.L_154 - .L_153)
	.align		4
.L_153:
        /*0358*/ 	.word	index@(_ZN5flash16flash_fwd_kernelI23Flash_fwd_kernel_traitsILi96ELi128ELi64ELi4ELb0ELb0EN7cutlass10bfloat16_tE19Flash_kernel_traitsILi96ELi128ELi64ELi4ES3_EELb0ELb0ELb1ELb0ELb0ELb1ELb1ELb0EEEvNS_16Flash_fwd_paramsE)
        /*035c*/ 	.word	0x00000040


	//----- nvinfo : EIATTR_MIN_STACK_SIZE
	.align		4
.L_154:
        /*0360*/ 	.byte	0x04, 0x12
        /*0362*/ 	.short	(.L_156 - .L_155)
	.align		4
.L_155:
        /*0364*/ 	.word	index@(_ZN5flash16flash_fwd_kernelI23Flash_fwd_kernel_traitsILi96ELi128ELi64ELi4ELb0ELb0EN7cutlass10bfloat16_tE19Flash_kernel_traitsILi96ELi128ELi64ELi4ES3_EELb1ELb0ELb1ELb1ELb0ELb0ELb0ELb0EEEvNS_16Flash_fwd_paramsE)
        /*0368*/ 	.word	0x000000d8


	//----- nvinfo : EIATTR_MIN_STACK_SIZE
	.align		4
.L_156:
        /*036c*/ 	.byte	0x04, 0x12
        /*036e*/ 	.short	(.L_158 - .L_157)
	.align		4
.L_157:
        /*0370*/ 	.word	index@(_ZN5flash16flash_fwd_kernelI23Flash_fwd_kernel_traitsILi96ELi128ELi64ELi4ELb0ELb0EN7cutlass10bfloat16_tE19Flash_kernel_traitsILi96ELi128ELi64ELi4ES3_EELb1ELb0ELb1ELb0ELb0ELb0ELb0ELb1EEEvNS_16Flash_fwd_paramsE)
        /*0374*/ 	.word	0x000002a0


	//----- nvinfo : EIATTR_MIN_STACK_SIZE
	.align		4
.L_158:
        /*0378*/ 	.byte	0x04, 0x12
        /*037a*/ 	.short	(.L_160 - .L_159)
	.align		4
.L_159:
        /*037c*/ 	.word	index@(_ZN5flash16flash_fwd_kernelI23Flash_fwd_kernel_traitsILi96ELi128ELi64ELi4ELb0ELb0EN7cutlass10bfloat16_tE19Flash_kernel_traitsILi96ELi128ELi64ELi4ES3_EELb0ELb0ELb1ELb0ELb0ELb0ELb1ELb0EEEvNS_16Flash_fwd_paramsE)
        /*0380*/ 	.word	0x00000060


	//----- nvinfo : EIATTR_MIN_STACK_SIZE
	.align		4
.L_160:
        /*0384*/ 	.byte	0x04, 0x12
        /*0386*/ 	.short	(.L_162 - .L_161)
	.align		4
.L_161:
        /*0388*/ 	.word	index@(_ZN5flash16flash_fwd_kernelI23Flash_fwd_kernel_traitsILi96ELi128ELi64ELi4ELb0ELb0EN7cutlass10bfloat16_tE19Flash_kernel_traitsILi96ELi128ELi64ELi4ES3_EELb1ELb0ELb1ELb1ELb0ELb0ELb0ELb1EEEvNS_16Flash_fwd_paramsE)
        /*038c*/ 	.word	0x00000298


	//----- nvinfo : EIATTR_MIN_STACK_SIZE
	.align		4
.L_162:
        /*0390*/ 	.byte	0x04, 0x12
        /*0392*/ 	.short	(.L_164 - .L_163)
	.align		4
.L_163:
        /*0394*/ 	.word	index@(_ZN5flash16flash_fwd_kernelI23Flash_fwd_kernel_traitsILi96ELi128ELi64ELi4ELb0ELb0EN7cutlass10bfloat16_tE19Flash_kernel_traitsILi96ELi128ELi64ELi4ES3_EELb0ELb0ELb1ELb1ELb0ELb0ELb1ELb0EEEvNS_16Flash_fwd_paramsE)
        /*0398*/ 	.word	0x00000058
.L_164:


//--------------------- .nv.compat                --------------------------
	.section	.nv.compat,"",@"SHT_CUDA_COMPAT_INFO"
	.align	4
        /*0000*/ 	.byte	0x02, 0x09, 0x01, 0x00, 0x02, 0x02, 0x01, 0x00, 0x02, 0x05, 0x05, 0x00, 0x03, 0x07, 0x01, 0x01
        /*0010*/ 	.byte	0x02, 0x03, 0x00, 0x00, 0x02, 0x06, 0x01, 0x00, 0x04, 0x0b, 0x08, 0x00, 0x00, 0x00, 0x00, 0x00
        /*0020*/ 	.byte	0x00, 0x00, 0x00, 0x00


//--------------------- .nv.info._ZN5flash16flash_fwd_kernelI23Flash_fwd_kernel_traitsILi96ELi128ELi64ELi4ELb0ELb0EN7cutlass10bfloat16_tE19Flash_kernel_traitsILi96ELi128ELi64ELi4ES3_EELb0ELb0ELb0ELb0ELb0ELb1ELb0ELb0EEEvNS_16Flash_fwd_paramsE --------------------------
	.section	.nv.info._ZN5flash16flash_fwd_kernelI23Flash_fwd_kernel_traitsILi96ELi128ELi64ELi4ELb0ELb0EN7cutlass10bfloat16_tE19Flash_kernel_traitsILi96ELi128ELi64ELi4ES3_EELb0ELb0ELb0ELb0ELb0ELb1ELb0ELb0EEEvNS_16Flash_fwd_paramsE,"",@"SHT_CUDA_INFO"
	.sectionflags	@""
	.align	4


	//----- nvinfo : EIATTR_CUDA_API_VERSION
	.align		4
        /*0000*/ 	.byte	0x04, 0x37
        /*0002*/ 	.short	(.L_166 - .L_165)
.L_165:
        /*0004*/ 	.word	0x00000082


	//----- nvinfo : EIATTR_KPARAM_INFO
	.align		4
.L_166:
        /*0008*/ 	.byte	0x04, 0x17
        /*000a*/ 	.short	(.L_168 - .L_167)
.L_167:
        /*000c*/ 	.word	0x00000000
        /*0010*/ 	.short	0x0000
        /*0012*/ 	.short	0x0000
        /*0014*/ 	.byte	0x00, 0xf0, 0x41, 0x07


	//----- nvinfo : EIATTR_SPARSE_MMA_MASK
	.align		4
.L_168:
        /*0018*/ 	.byte	0x03, 0x50
        /*001a*/ 	.short	0x0000


	//----- nvinfo : EIATTR_MAXREG_COUNT
	.align		4
        /*001c*/ 	.byte	0x03, 0x1b
        /*001e*/ 	.short	0x00ff


	//----- nvinfo : EIATTR_NUM_BARRIERS
	.align		4
        /*0020*/ 	.byte	0x02, 0x4c
        /*0022*/ 	.byte	0x01
	.zero		1


	//----- nvinfo : EIATTR_ANNOTATIONS
	.align		4
        /*0024*/ 	.byte	0x04, 0x55
        /*0026*/ 	.short	(.L_170 - .L_169)


	//   ....[0]....
.L_169:
        /*0028*/ 	.word	0x00000001
        /*002c*/ 	.byte	0x60, 0x04, 0x00, 0x00, 0x01, 0x00, 0x00, 0x00, 0xd0, 0x06, 0x00, 0x00, 0x01, 0x00, 0x00, 0x00
        /* <DEDUP_REMOVED lines=10> */
        /*00dc*/ 	.byte	0xa0, 0x92, 0x00, 0x00


	//----- nvinfo : EIATTR_MERCURY_ISA_VERSION
	.align		4
.L_170:
        /*00e0*/ 	.byte	0x03, 0x5f
        /*00e2*/ 	.short	0x0101


	//----- nvinfo : EIATTR_COOP_GROUP_MASK_REGIDS
	.align		4
        /*00e4*/ 	.byte	0x04, 0x29
        /*00e6*/ 	.short	(.L_172 - .L_171)


	//   ....[0]....
.L_171:
        /*00e8*/ 	.word	0xffffffff


	//   ....[1]....
        /*00ec*/ 	.word	0xffffffff


	//   ....[2]....
        /*00f0*/ 	.word	0xffffffff


	//   ....[3]....
        /*00f4*/ 	.word	0xffffffff


	//   ....[4]....
        /*00f8*/ 	.word	0xffffffff


	//   ....[5]....
        /*00fc*/ 	.word	0xffffffff


	//   ....[6]....
        /*0100*/ 	.word	0xffffffff


	//   ....[7]....
        /*0104*/ 	.word	0xffffffff


	//   ....[8]....
        /*0108*/ 	.word	0xffffffff


	//   ....[9]....
        /*010c*/ 	.word	0xffffffff


	//   ....[10]....
        /*0110*/ 	.word	0xffffffff


	//   ....[11]....
        /*0114*/ 	.word	0xffffffff


	//   ....[12]....
        /*0118*/ 	.word	0xffffffff


	//   ....[13]....
        /*011c*/ 	.word	0xffffffff


	//   ....[14]....
        /*0120*/ 	.word	0xffffffff


	//   ....[15]....
        /*0124*/ 	.word	0xffffffff


	//   ....[16]....
        /*0128*/ 	.word	0xffffffff


	//   ....[17]....
        /*012c*/ 	.word	0xffffffff


	//   ....[18]....
        /*0130*/ 	.word	0xffffffff


	//   ....[19]....
        /*0134*/ 	.word	0xffffffff


	//   ....[20]....
        /*0138*/ 	.word	0xffffffff


	//   ....[21]....
        /*013c*/ 	.word	0xffffffff


	//   ....[22]....
        /*0140*/ 	.word	0xffffffff


	//   ....[23]....
        /*0144*/ 	.word	0xffffffff


	//----- nvinfo : EIATTR_COOP_GROUP_INSTR_OFFSETS
	.align		4
.L_172:
        /*0148*/ 	.byte	0x04, 0x28
        /*014a*/ 	.short	(.L_174 - .L_173)


	//   ....[0]....
.L_173:
        /*014c*/ 	.word	0x00002b60


	//   ....[1]....
        /*0150*/ 	.word	0x00002c30


	//   ....[2]....
        /*0154*/ 	.word	0x00002cd0


	//   ....[3]....
        /*0158*/ 	.word	0x00002d00


	//   ....[4]....
        /*015c*/ 	.word	0x00002d50


	//   ....[5]....
        /*0160*/ 	.word	0x00002df0


	//   ....[6]....
        /*0164*/ 	.word	0x00002fa0


	//   ....[7]....
        /*0168*/ 	.word	0x00003170


	//   ....[8]....
        /*016c*/ 	.word	0x00005b50


	//   ....[9]....
        /*0170*/ 	.word	0x00005bd0


	//   ....[10]....
        /*0174*/ 	.word	0x00005c00


	//   ....[11]....
        /*0178*/ 	.word	0x00005c20


	//   ....[12]....
        /*017c*/ 	.word	0x00005c70


	//   ....[13]....
        /*0180*/ 	.word	0x00005c80


	//   ....[14]....
        /*0184*/ 	.word	0x00005c90


	//   ....[15]....
        /*0188*/ 	.word	0x00005ca0


	//   ....[16]....
        /*018c*/ 	.word	0x00007a70


	//   ....[17]....
        /*0190*/ 	.word	0x00007a80


	//   ....[18]....
        /*0194*/ 	.word	0x00007a90


	//   ....[19]....
        /*0198*/ 	.word	0x00007ab0


	//   ....[20]....
        /*019c*/ 	.word	0x00007b00


	//   ....[21]....
        /*01a0*/ 	.word	0x00007b30


	//   ....[22]....
        /*01a4*/ 	.word	0x00007b70


	//   ....[23]....
        /*01a8*/ 	.word	0x00007ba0


	//----- nvinfo : EIATTR_EXIT_INSTR_OFFSETS
	.align		4
.L_174:
        /*01ac*/ 	.byte	0x04, 0x1c
        /*01ae*/ 	.short	(.L_176 - .L_175)


	//   ....[0]....
.L_175:
        /*01b0*/ 	.word	0x00000380


	//   ....[1]....
        /*01b4*/ 	.word	0x00009710


	//   ....[2]....
        /*01b8*/ 	.word	0x00009810


	//   ....[3]....
        /*01bc*/ 	.word	0x0000a2f0


	//   ....[4]....
        /*01c0*/ 	.word	0x0000a380


	//----- nvinfo : EIATTR_CRS_STACK_SIZE
	.align		4
.L_176:
        /*01c4*/ 	.byte	0x04, 0x1e
        /*01c6*/ 	.short	(.L_178 - .L_177)
.L_177:
        /*01c8*/ 	.word	0x00000000


	//----- nvinfo : EIATTR_CBANK_PARAM_SIZE
	.align		4
.L_178:
        /*01cc*/ 	.byte	0x03, 0x19
        /*01ce*/ 	.short	0x01d0


	//----- nvinfo : EIATTR_PARAM_CBANK
	.align		4
        /*01d0*/ 	.byte	0x04, 0x0a
        /*01d2*/ 	.short	(.L_180 - .L_179)
	.align		4
.L_179:
        /*01d4*/ 	.word	index@(.nv.constant0._ZN5flash16flash_fwd_kernelI23Flash_fwd_kernel_traitsILi96ELi128ELi64ELi4ELb0ELb0EN7cutlass10bfloat16_tE19Flash_kernel_traitsILi96ELi128ELi64ELi4ES3_EELb0ELb0ELb0ELb0ELb0ELb1ELb0ELb0EEEvNS_16Flash_fwd_paramsE)
        /*01d8*/ 	.short	0x0210
        /*01da*/ 	.short	0x01d0


	//----- nvinfo : EIATTR_SW_WAR
	.align		4
.L_180:
        /*01dc*/ 	.byte	0x04, 0x36
        /*01de*/ 	.short	(.L_182 - .L_181)
.L_181:
        /*01e0*/ 	.word	0x00000008
.L_182:


//--------------------- .nv.info._ZN5flash16flash_fwd_kernelI23Flash_fwd_kernel_traitsILi96ELi128ELi64ELi4ELb0ELb0EN7cutlass10bfloat16_tE19Flash_kernel_traitsILi96ELi128ELi64ELi4ES3_EELb0ELb0ELb0ELb0ELb1ELb1ELb0ELb0EEEvNS_16Flash_fwd_paramsE --------------------------
	.section	.nv.info._ZN5flash16flash_fwd_kernelI23Flash_fwd_kernel_traitsILi96ELi128ELi64ELi4ELb0ELb0EN7cutlass10bfloat16_tE19Flash_kernel_traitsILi96ELi128ELi64ELi4ES3_EELb0ELb0ELb0ELb0ELb1ELb1ELb0ELb0EEEvNS_16Flash_fwd_paramsE,"",@"SHT_CUDA_INFO"
	.sectionflags	@""
	.align	4


	//----- nvinfo : EIATTR_CUDA_API_VERSION
	.align		4
        /*0000*/ 	.byte	0x04, 0x37
        /*0002*/ 	.short	(.L_184 - .L_183)
.L_183:
        /*0004*/ 	.word	0x00000082


	//----- nvinfo : EIATTR_KPARAM_INFO
	.align		4
.L_184:
        /*0008*/ 	.byte	0x04, 0x17
        /*000a*/ 	.short	(.L_186 - .L_185)
.L_185:
        /*000c*/ 	.word	0x00000000
        /*0010*/ 	.short	0x0000
        /*0012*/ 	.short	0x0000
        /*0014*/ 	.byte	0x00, 0xf0, 0x41, 0x07


	//----- nvinfo : EIATTR_SPARSE_MMA_MASK
	.align		4
.L_186:
        /*0018*/ 	.byte	0x03, 0x50
        /*001a*/ 	.short	0x0000


	//----- nvinfo : EIATTR_MAXREG_COUNT
	.align		4
        /*001c*/ 	.byte	0x03, 0x1b
        /*001e*/ 	.short	0x00ff


	//----- nvinfo : EIATTR_NUM_BARRIERS
	.align		4
        /*0020*/ 	.byte	0x02, 0x4c
        /*0022*/ 	.byte	0x01
	.zero		1


	//----- nvinfo : EIATTR_MERCURY_ISA_VERSION
	.align		4
        /*0024*/ 	.byte	0x03, 0x5f
        /*0026*/ 	.short	0x0101


	//----- nvinfo : EIATTR_COOP_GROUP_MASK_REGIDS
	.align		4
        /*0028*/ 	.byte	0x04, 0x29
        /*002a*/ 	.short	(.L_188 - .L_187)


	//   ....[0]....
.L_187:
        /*002c*/ 	.word	0xffffffff


	//   ....[1]....
        /*0030*/ 	.word	0xffffffff


	//   ....[2]....
        /*0034*/ 	.word	0xffffffff


	//   ....[3]....
        /*0038*/ 	.word	0xffffffff


	//   ....[4]....
        /*003c*/ 	.word	0xffffffff


	//   ....[5]....
        /*0040*/ 	.word	0xffffffff


	//   ....[6]....
        /*0044*/ 	.word	0xffffffff


	//   ....[7]....
        /*0048*/ 	.word	0xffffffff


	//   ....[8]....
        /*004c*/ 	.word	0xffffffff


	//   ....[9]....
        /*0050*/ 	.word	0xffffffff


	//   ....[10]....
        /*0054*/ 	.word	0xffffffff


	//   ....[11]....
        /*0058*/ 	.word	0xffffffff


	//   ....[12]....
        /*005c*/ 	.word	0xffffffff


	//   ....[13]....
        /*0060*/ 	.word	0xffffffff


	//   ....[14]....
        /*0064*/ 	.word	0xffffffff


	//   ....[15]....
        /*0068*/ 	.word	0xffffffff


	//   ....[16]....
        /*006c*/ 	.word	0xffffffff


	//   ....[17]....
        /*0070*/ 	.word	0xffffffff


	//   ....[18]....
        /*0074*/ 	.word	0xffffffff


	//   ....[19]....
        /*0078*/ 	.word	0xffffffff


	//   ....[20]....
        /*007c*/ 	.word	0xffffffff


	//   ....[21]....
        /*0080*/ 	.word	0xffffffff


	//   ....[22]....
        /*0084*/ 	.word	0xffffffff


	//   ....[23]....
        /*0088*/ 	.word	0xffffffff


	//----- nvinfo : EIATTR_COOP_GROUP_INSTR_OFFSETS
	.align		4
.L_188:
        /*008c*/ 	.byte	0x04, 0x28
        /*008e*/ 	.short	(.L_190 - .L_189)


	//   ....[0]....
.L_189:
        /*0090*/ 	.word	0x00001c90


	//   ....[1]....
        /*0094*/ 	.word	0x00001cd0


	//   ....[2]....
        /*0098*/ 	.word	0x00001dc0


	//   ....[3]....
        /*009c*/ 	.word	0x00001df0


	//   ....[4]....
        /*00a0*/ 	.word	0x00001e20


	//   ....[5]....
        /*00a4*/ 	.word	0x00001ee0


	//   ....[6]....
        /*00a8*/ 	.word	0x00002110


	//   ....[7]....
        /*00ac*/ 	.word	0x000022c0


	//   ....[8]....
        /*00b0*/ 	.word	0x00004510


	//   ....[9]....
        /*00b4*/ 	.word	0x00004590


	//   ....[10]....
        /*00b8*/ 	.word	0x000045c0


	//   ....[11]....
        /*00bc*/ 	.word	0x000045d0


	//   ....[12]....
        /*00c0*/ 	.word	0x000045f0


	//   ....[13]....
        /*00c4*/ 	.word	0x00004620


	//   ....[14]....
        /*00c8*/ 	.word	0x00004640


	//   ....[15]....
        /*00cc*/ 	.word	0x00004650


	//   ....[16]....
        /*00d0*/ 	.word	0x00006400


	//   ....[17]....
        /*00d4*/ 	.word	0x00006440


	//   ....[18]....
        /*00d8*/ 	.word	0x00006480


	//   ....[19]....
        /*00dc*/ 	.word	0x000064a0


	//   ....[20]....
        /*00e0*/ 	.word	0x000064f0


	//   ....[21]....
        /*00e4*/ 	.word	0x00006520


	//   ....[22]....
        /*00e8*/ 	.word	0x00006540


	//   ....[23]....
        /*00ec*/ 	.word	0x00006570


	//----- nvinfo : EIATTR_EXIT_INSTR_OFFSETS
	.align		4
.L_190:
        /*00f0*/ 	.byte	0x04, 0x1c
        /*00f2*/ 	.short	(.L_192 - .L_191)


	//   ....[0]....
.L_191:
        /*00f4*/ 	.word	0x00000140


	//   ....[1]....
        /*00f8*/ 	.word	0x00007dc0


	//----- nvinfo : EIATTR_CRS_STACK_SIZE
	.align		4
.L_192:
        /*00fc*/ 	.byte	0x04, 0x1e
        /*00fe*/ 	.short	(.L_194 - .L_193)
.L_193:
        /*0100*/ 	.word	0x00000000


	//----- nvinfo : EIATTR_CBANK_PARAM_SIZE
	.align		4
.L_194:
        /*0104*/ 	.byte	0x03, 0x19
        /*0106*/ 	.short	0x01d0


	//----- nvinfo : EIATTR_PARAM_CBANK
	.align		4
        /*0108*/ 	.byte	0x04, 0x0a
        /*010a*/ 	.short	(.L_196 - .L_195)
	.align		4
.L_195:
        /*010c*/ 	.word	index@(.nv.constant0._ZN5flash16flash_fwd_kernelI23Flash_fwd_kernel_traitsILi96ELi128ELi64ELi4ELb0ELb0EN7cutlass10bfloat16_tE19Flash_kernel_traitsILi96ELi128ELi64ELi4ES3_EELb0ELb0ELb0ELb0ELb1ELb1ELb0ELb0EEEvNS_16Flash_fwd_paramsE)
        /*0110*/ 	.short	0x0210
        /*0112*/ 	.short	0x01d0


	//----- nvinfo : EIATTR_SW_WAR
	.align		4
.L_196:
        /*0114*/ 	.byte	0x04, 0x36
        /*0116*/ 	.short	(.L_198 - .L_197)
.L_197:
        /*0118*/ 	.word	0x00000008
.L_198:


//--------------------- .nv.info._ZN5flash16flash_fwd_kernelI23Flash_fwd_kernel_traitsILi96ELi128ELi64ELi4ELb0ELb0EN7cutlass10bfloat16_tE19Flash_kernel_traitsILi96ELi128ELi64ELi4ES3_EELb0ELb0ELb0ELb0ELb0ELb0ELb0ELb0EEEvNS_16Flash_fwd_paramsE --------------------------
	.section	.nv.info._ZN5flash16flash_fwd_kernelI23Flash_fwd_kernel_traitsILi96ELi128ELi64ELi4ELb0ELb0EN7cutlass10bfloat16_tE19Flash_kernel_traitsILi96ELi128ELi64ELi4ES3_EELb0ELb0ELb0ELb0ELb0ELb0ELb0ELb0EEEvNS_16Flash_fwd_paramsE,"",@"SHT_CUDA_INFO"
	.sectionflags	@""
	.align	4


	//----- nvinfo : EIATTR_CUDA_API_VERSION
	.align		4
        /*0000*/ 	.byte	0x04, 0x37
        /*0002*/ 	.short	(.L_200 - .L_199)
.L_199:
        /*0004*/ 	.word	0x00000082


	//----- nvinfo : EIATTR_KPARAM_INFO
	.align		4
.L_200:
        /*0008*/ 	.byte	0x04, 0x17
        /*000a*/ 	.short	(.L_202 - .L_201)
.L_201:
        /*000c*/ 	.word	0x00000000
        /*0010*/ 	.short	0x0000
        /*0012*/ 	.short	0x0000
        /*0014*/ 	.byte	0x00, 0xf0, 0x41, 0x07


	//----- nvinfo : EIATTR_SPARSE_MMA_MASK
	.align		4
.L_202:
        /*0018*/ 	.byte	0x03, 0x50
        /*001a*/ 	.short	0x0000


	//----- nvinfo : EIATTR_MAXREG_COUNT
	.align		4
        /*001c*/ 	.byte	0x03, 0x1b
        /*001e*/ 	.short	0x00ff


	//----- nvinfo : EIATTR_NUM_BARRIERS
	.align		4
        /*0020*/ 	.byte	0x02, 0x4c
        /*0022*/ 	.byte	0x01
	.zero		1


	//----- nvinfo : EIATTR_ANNOTATIONS
	.align		4
        /*0024*/ 	.byte	0x04, 0x55
        /*0026*/ 	.short	(.L_204 - .L_203)


	//   ....[0]....
.L_203:
        /* <DEDUP_REMOVED lines=12> */
        /*00dc*/ 	.byte	0xa0, 0xa7, 0x00, 0x00, 0x01, 0x00, 0x00, 0x00, 0x90, 0xad, 0x00, 0x00


	//----- nvinfo : EIATTR_MERCURY_ISA_VERSION
	.align		4
.L_204:
        /*00e8*/ 	.byte	0x03, 0x5f
        /*00ea*/ 	.short	0x0101


	//----- nvinfo : EIATTR_COOP_GROUP_MASK_REGIDS
	.align		4
        /*00ec*/ 	.byte	0x04, 0x29
        /*00ee*/ 	.short	(.L_206 - .L_205)


	//   ....[0]....
.L_205:
        /*00f0*/ 	.word	0xffffffff


	//   ....[1]....
        /*00f4*/ 	.word	0xffffffff


	//   ....[2]....
        /*00f8*/ 	.word	0xffffffff


	//   ....[3]....
        /*00fc*/ 	.word	0xffffffff


	//   ....[4]....
        /*0100*/ 	.word	0xffffffff


	//   ....[5]....
        /*0104*/ 	.word	0xffffffff


	//   ....[6]....
        /*0108*/ 	.word	0xffffffff


	//   ....[7]....
        /*010c*/ 	.word	0xffffffff


	//   ....[8]....
        /*0110*/ 	.word	0xffffffff


	//   ....[9]....
        /*0114*/ 	.word	0xffffffff


	//   ....[10]....
        /*0118*/ 	.word	0xffffffff


	//   ....[11]....
        /*011c*/ 	.word	0xffffffff


	//   ....[12]....
        /*0120*/ 	.word	0xffffffff


	//   ....[13]....
        /*0124*/ 	.word	0xffffffff


	//   ....[14]....
        /*0128*/ 	.word	0xffffffff


	//   ....[15]....
        /*012c*/ 	.word	0xffffffff


	//   ....[16]....
        /*0130*/ 	.word	0xffffffff


	//   ....[17]....
        /*0134*/ 	.word	0xffffffff


	//   ....[18]....
        /*0138*/ 	.word	0xffffffff


	//   ....[19]....
        /*013c*/ 	.word	0xffffffff


	//   ....[20]....
        /*0140*/ 	.word	0xffffffff


	//   ....[21]....
        /*0144*/ 	.word	0xffffffff


	//   ....[22]....
        /*0148*/ 	.word	0xffffffff


	//   ....[23]....
        /*014c*/ 	.word	0xffffffff


	//----- nvinfo : EIATTR_COOP_GROUP_INSTR_OFFSETS
	.align		4
.L_206:
        /*0150*/ 	.byte	0x04, 0x28
        /*0152*/ 	.short	(.L_208 - .L_207)


	//   ....[0]....
.L_207:
        /*0154*/ 	.word	0x00003b20


	//   ....[1]....
        /*0158*/ 	.word	0x00003c10


	//   ....[2]....
        /*015c*/ 	.word	0x00003c40


	//   ....[3]....
        /*0160*/ 	.word	0x00003c60


	//   ....[4]....
        /*0164*/ 	.word	0x00003d00


	//   ....[5]....
        /*0168*/ 	.word	0x00003d40


	//   ....[6]....
        /*016c*/ 	.word	0x00003e50


	//   ....[7]....
        /*0170*/ 	.word	0x00003fa0


	//   ....[8]....
        /*0174*/ 	.word	0x000069f0


	//   ....[9]....
        /*0178*/ 	.word	0x00006a70


	//   ....[10]....
        /*017c*/ 	.word	0x00006aa0


	//   ....[11]....
        /*0180*/ 	.word	0x00006ac0


	//   ....[12]....
        /*0184*/ 	.word	0x00006b10


	//   ....[13]....
        /*0188*/ 	.word	0x00006b20


	//   ....[14]....
        /*018c*/ 	.word	0x00006b30


	//   ....[15]....
        /*0190*/ 	.word	0x00006b40


	//   ....[16]....
        /*0194*/ 	.word	0x00008910


	//   ....[17]....
        /*0198*/ 	.word	0x00008920


	//   ....[18]....
        /*019c*/ 	.word	0x00008930


	//   ....[19]....
        /*01a0*/ 	.word	0x00008940


	//   ....[20]....
        /*01a4*/ 	.word	0x00008990


	//   ....[21]....
        /*01a8*/ 	.word	0x000089c0


	//   ....[22]....
        /*01ac*/ 	.word	0x00008a00


	//   ....[23]....
        /*01b0*/ 	.word	0x00008a30


	//----- nvinfo : EIATTR_EXIT_INSTR_OFFSETS
	.align		4
.L_208:
        /*01b4*/ 	.byte	0x04, 0x1c
        /*01b6*/ 	.short	(.L_210 - .L_209)


	//   ....[0]....
.L_209:
        /*01b8*/ 	.word	0x00000390


	//   ....[1]....
        /*01bc*/ 	.word	0x0000a640


	//   ....[2]....
        /*01c0*/ 	.word	0x0000a770


	//   ....[3]....
        /*01c4*/ 	.word	0x0000a790


	//   ....[4]....
        /*01c8*/ 	.word	0x0000b3b0


	//   ....[5]....
        /*01cc*/ 	.word	0x0000b440


	//----- nvinfo : EIATTR_CRS_STACK_SIZE
	.align		4
.L_210:
        /*01d0*/ 	.byte	0x04, 0x1e
        /*01d2*/ 	.short	(.L_212 - .L_211)
.L_211:
        /*01d4*/ 	.word	0x00000000


	//----- nvinfo : EIATTR_CBANK_PARAM_SIZE
	.align		4
.L_212:
        /*01d8*/ 	.byte	0x03, 0x19
        /*01da*/ 	.short	0x01d0


	//----- nvinfo : EIATTR_PARAM_CBANK
	.align		4
        /*01dc*/ 	.byte	0x04, 0x0a
        /*01de*/ 	.short	(.L_214 - .L_213)
	.align		4
.L_213:
        /*01e0*/ 	.word	index@(.nv.constant0._ZN5flash16flash_fwd_kernelI23Flash_fwd_kernel_traitsILi96ELi128ELi64ELi4ELb0ELb0EN7cutlass10bfloat16_tE19Flash_kernel_traitsILi96ELi128ELi64ELi4ES3_EELb0ELb0ELb0ELb0ELb0ELb0ELb0ELb0EEEvNS_16Flash_fwd_paramsE)
        /*01e4*/ 	.short	0x0210
        /*01e6*/ 	.short	0x01d0


	//----- nvinfo : EIATTR_SW_WAR
	.align		4
.L_214:
        /*01e8*/ 	.byte	0x04, 0x36
        /*01ea*/ 	.short	(.L_216 - .L_215)
.L_215:
        /*01ec*/ 	.word	0x00000008
.L_216:


//--------------------- .nv.info._ZN5flash16flash_fwd_kernelI23Flash_fwd_kernel_traitsILi96ELi128ELi64ELi4ELb0ELb0EN7cutlass10bfloat16_tE19Flash_kernel_traitsILi96ELi128ELi64ELi4ES3_EELb0ELb0ELb0ELb1ELb0ELb0ELb0ELb0EEEvNS_16Flash_fwd_paramsE --------------------------
	.section	.nv.info._ZN5flash16flash_fwd_kernelI23Flash_fwd_kernel_traitsILi96ELi128ELi64ELi4ELb0ELb0EN7cutlass10bfloat16_tE19Flash_kernel_traitsILi96ELi128ELi64ELi4ES3_EELb0ELb0ELb0ELb1ELb0ELb0ELb0ELb0EEEvNS_16Flash_fwd_paramsE,"",@"SHT_CUDA_INFO"
	.sectionflags	@""
	.align	4


	//----- nvinfo : EIATTR_CUDA_API_VERSION
	.align		4
        /*0000*/ 	.byte	0x04, 0x37
        /*0002*/ 	.short	(.L_218 - .L_217)
.L_217:
        /*0004*/ 	.word	0x00000082


	//----- nvinfo : EIATTR_KPARAM_INFO
	.align		4
.L_218:
        /*0008*/ 	.byte	0x04, 0x17
        /*000a*/ 	.short	(.L_220 - .L_219)
.L_219:
        /*000c*/ 	.word	0x00000000
        /*0010*/ 	.short	0x0000
        /*0012*/ 	.short	0x0000
        /*0014*/ 	.byte	0x00, 0xf0, 0x41, 0x07


	//----- nvinfo : EIATTR_SPARSE_MMA_MASK
	.align		4
.L_220:
        /*0018*/ 	.byte	0x03, 0x50
        /*001a*/ 	.short	0x0000


	//----- nvinfo : EIATTR_MAXREG_COUNT
	.align		4
        /*001c*/ 	.byte	0x03, 0x1b
        /*001e*/ 	.short	0x00ff


	//----- nvinfo : EIATTR_NUM_BARRIERS
	.align		4
        /*0020*/ 	.byte	0x02, 0x4c
        /*0022*/ 	.byte	0x01
	.zero		1


	//----- nvinfo : EIATTR_ANNOTATIONS
	.align		4
        /*0024*/ 	.byte	0x04, 0x55
        /*0026*/ 	.short	(.L_222 - .L_221)


	//   ....[0]....
.L_221:
        /* <DEDUP_REMOVED lines=13> */


	//----- nvinfo : EIATTR_MERCURY_ISA_VERSION
	.align		4
.L_222:
        /*00e8*/ 	.byte	0x03, 0x5f
        /*00ea*/ 	.short	0x0101


	//----- nvinfo : EIATTR_COOP_GROUP_MASK_REGIDS
	.align		4
        /*00ec*/ 	.byte	0x04, 0x29
        /*00ee*/ 	.short	(.L_224 - .L_223)


	//   ....[0]....
.L_223:
        /*00f0*/ 	.word	0xffffffff


	//   ....[1]....
        /*00f4*/ 	.word	0xffffffff


	//   ....[2]....
        /*00f8*/ 	.word	0xffffffff


	//   ....[3]....
        /*00fc*/ 	.word	0xffffffff


	//   ....[4]....
        /*0100*/ 	.word	0xffffffff


	//   ....[5]....
        /*0104*/ 	.word	0xffffffff


	//   ....[6]....
        /*0108*/ 	.word	0xffffffff


	//   ....[7]....
        /*010c*/ 	.word	0xffffffff


	//   ....[8]....
        /*0110*/ 	.word	0xffffffff


	//   ....[9]....
        /*0114*/ 	.word	0xffffffff


	//   ....[10]....
        /*0118*/ 	.word	0xffffffff


	//   ....[11]....
        /*011c*/ 	.word	0xffffffff


	//   ....[12]....
        /*0120*/ 	.word	0xffffffff


	//   ....[13]....
        /*0124*/ 	.word	0xffffffff


	//   ....[14]....
        /*0128*/ 	.word	0xffffffff


	//   ....[15]....
        /*012c*/ 	.word	0xffffffff


	//   ....[16]....
        /*0130*/ 	.word	0xffffffff


	//   ....[17]....
        /*0134*/ 	.word	0xffffffff


	//   ....[18]....
        /*0138*/ 	.word	0xffffffff


	//   ....[19]....
        /*013c*/ 	.word	0xffffffff


	//   ....[20]....
        /*0140*/ 	.word	0xffffffff


	//   ....[21]....
        /*0144*/ 	.word	0xffffffff


	//   ....[22]....
        /*0148*/ 	.word	0xffffffff


	//   ....[23]....
        /*014c*/ 	.word	0xffffffff


	//----- nvinfo : EIATTR_COOP_GROUP_INSTR_OFFSETS
	.align		4
.L_224:
        /*0150*/ 	.byte	0x04, 0x28
        /*0152*/ 	.short	(.L_226 - .L_225)


	//   ....[0]....
.L_225:
        /*0154*/ 	.word	0x00005030


	//   ....[1]....
        /*0158*/ 	.word	0x000050a0


	//   ....[2]....
        /*015c*/ 	.word	0x00005130


	//   ....[3]....
        /*0160*/ 	.word	0x00005190


	//   ....[4]....
        /*0164*/ 	.word	0x000051a0


	//   ....[5]....
        /*0168*/ 	.word	0x00005210


	//   ....[6]....
        /*016c*/ 	.word	0x000055f0


	//   ....[7]....
        /*0170*/ 	.word	0x00005680


	//   ....[8]....
        /*0174*/ 	.word	0x00008e90


	//   ....[9]....
        /*0178*/ 	.word	0x00008ef0


	//   ....[10]....
        /*017c*/ 	.word	0x00008f70


	//   ....[11]....
        /*0180*/ 	.word	0x00008f80


	//   ....[12]....
        /*0184*/ 	.word	0x00008fa0


	//   ....[13]....
        /*0188*/ 	.word	0x00008fc0


	//   ....[14]....
        /*018c*/ 	.word	0x00008ff0


	//   ....[15]....
        /*0190*/ 	.word	0x00009000


	//   ....[16]....
        /*0194*/ 	.word	0x0000adf0


	//   ....[17]....
        /*0198*/ 	.word	0x0000ae00


	//   ....[18]....
        /*019c*/ 	.word	0x0000ae10


	//   ....[19]....
        /*01a0*/ 	.word	0x0000ae20


	//   ....[20]....
        /*01a4*/ 	.word	0x0000ae60


	//   ....[21]....
        /*01a8*/ 	.word	0x0000aeb0


	//   ....[22]....
        /*01ac*/ 	.word	0x0000aef0


	//   ....[23]....
        /*01b0*/ 	.word	0x0000af20


	//----- nvinfo : EIATTR_EXIT_INSTR_OFFSETS
	.align		4
.L_226:
        /*01b4*/ 	.byte	0x04, 0x1c
        /*01b6*/ 	.short	(.L_228 - .L_227)


	//   ....[0]....
.L_227:
        /*01b8*/ 	.word	0x00000390


	//   ....[1]....
        /*01bc*/ 	.word	0x0000cae0


	//   ....[2]....
        /*01c0*/ 	.word	0x0000cc10


	//   ....[3]....
        /*01c4*/ 	.word	0x0000cc30


	//   ....[4]....
        /*01c8*/ 	.word	0x0000d850


	//   ....[5]....
        /*01cc*/ 	.word	0x0000d8e0


	//----- nvinfo : EIATTR_CRS_STACK_SIZE
	.align		4
.L_228:
        /*01d0*/ 	.byte	0x04, 0x1e
        /*01d2*/ 	.short	(.L_230 - .L_229)
.L_229:
        /*01d4*/ 	.word	0x00000000


	//----- nvinfo : EIATTR_CBANK_PARAM_SIZE
	.align		4
.L_230:
        /*01d8*/ 	.byte	0x03, 0x19
        /*01da*/ 	.short	0x01d0


	//----- nvinfo : EIATTR_PARAM_CBANK
	.align		4
        /*01dc*/ 	.byte	0x04, 0x0a
        /*01de*/ 	.short	(.L_232 - .L_231)
	.align		4
.L_231:
        /*01e0*/ 	.word	index@(.nv.constant0._ZN5flash16flash_fwd_kernelI23Flash_fwd_kernel_traitsILi96ELi128ELi64ELi4ELb0ELb0EN7cutlass10bfloat16_tE19Flash_kernel_traitsILi96ELi128ELi64ELi4ES3_EELb0ELb0ELb0ELb1ELb0ELb0ELb0ELb0EEEvNS_16Flash_fwd_paramsE)
        /*01e4*/ 	.short	0x0210
        /*01e6*/ 	.short	0x01d0


	//----- nvinfo : EIATTR_SW_WAR
	.align		4
.L_232:
        /*01e8*/ 	.byte	0x04, 0x36
        /*01ea*/ 	.short	(.L_234 - .L_233)
.L_233:
        /*01ec*/ 	.word	0x00000008
.L_234:


//--------------------- .nv.info._ZN5flash16flash_fwd_kernelI23Flash_fwd_kernel_traitsILi96ELi128ELi64ELi4ELb0ELb0EN7cutlass10bfloat16_tE19Flash_kernel_traitsILi96ELi128ELi64ELi4ES3_EELb0ELb0ELb1ELb0ELb0ELb1ELb0ELb0EEEvNS_16Flash_fwd_paramsE --------------------------
	.section	.nv.info._ZN5flash16flash_fwd_kernelI23Flash_fwd_kernel_traitsILi96ELi128ELi64ELi4ELb0ELb0EN7cutlass10bfloat16_tE19Flash_kernel_traitsILi96ELi128ELi64ELi4ES3_EELb0ELb0ELb1ELb0ELb0ELb1ELb0ELb0EEEvNS_16Flash_fwd_paramsE,"",@"SHT_CUDA_INFO"
	.sectionflags	@""
	.align	4


	//----- nvinfo : EIATTR_CUDA_API_VERSION
	.align		4
        /*0000*/ 	.byte	0x04, 0x37
        /*0002*/ 	.short	(.L_236 - .L_235)
.L_235:
        /*0004*/ 	.word	0x00000082


	//----- nvinfo : EIATTR_KPARAM_INFO
	.align		4
.L_236:
        /*0008*/ 	.byte	0x04, 0x17
        /*000a*/ 	.short	(.L_238 - .L_237)
.L_237:
        /*000c*/ 	.word	0x00000000
        /*0010*/ 	.short	0x0000
        /*0012*/ 	.short	0x0000
        /*0014*/ 	.byte	0x00, 0xf0, 0x41, 0x07


	//----- nvinfo : EIATTR_SPARSE_MMA_MASK
	.align		4
.L_238:
        /*0018*/ 	.byte	0x03, 0x50
        /*001a*/ 	.short	0x0000


	//----- nvinfo : EIATTR_MAXREG_COUNT
	.align		4
        /*001c*/ 	.byte	0x03, 0x1b
        /*001e*/ 	.short	0x00ff


	//----- nvinfo : EIATTR_NUM_BARRIERS
	.align		4
        /*0020*/ 	.byte	0x02, 0x4c
        /*0022*/ 	.byte	0x01
	.zero		1


	//----- nvinfo : EIATTR_ANNOTATIONS
	.align		4
        /*0024*/ 	.byte	0x04, 0x55
        /*0026*/ 	.short	(.L_240 - .L_239)


	//   ....[0]....
.L_239:
        /* <DEDUP_REMOVED lines=25> */


	//----- nvinfo : EIATTR_MERCURY_ISA_VERSION
	.align		4
.L_240:
        /*01a0*/ 	.byte	0x03, 0x5f
        /*01a2*/ 	.short	0x0101


	//----- nvinfo : EIATTR_COOP_GROUP_MASK_REGIDS
	.align		4
        /*01a4*/ 	.byte	0x04, 0x29
        /*01a6*/ 	.short	(.L_242 - .L_241)


	//   ....[0]....
.L_241:
        /*01a8*/ 	.word	0xffffffff


	//   ....[1]....
        /*01ac*/ 	.word	0xffffffff


	//   ....[2]....
        /*01b0*/ 	.word	0xffffffff


	//   ....[3]....
        /*01b4*/ 	.word	0xffffffff


	//   ....[4]....
        /*01b8*/ 	.word	0xffffffff


	//   ....[5]....
        /*01bc*/ 	.word	0xffffffff


	//   ....[6]....
        /*01c0*/ 	.word	0xffffffff


	//   ....[7]....
        /*01c4*/ 	.word	0xffffffff


	//   ....[8]....
        /*01c8*/ 	.word	0xffffffff


	//   ....[9]....
        /*01cc*/ 	.word	0xffffffff


	//   ....[10]....
        /*01d0*/ 	.word	0xffffffff


	//   ....[11]....
        /*01d4*/ 	.word	0xffffffff


	//   ....[12]....
        /*01d8*/ 	.word	0xffffffff


	//   ....[13]....
        /*01dc*/ 	.word	0xffffffff


	//   ....[14]....
        /*01e0*/ 	.word	0xffffffff


	//   ....[15]....
        /*01e4*/ 	.word	0xffffffff


	//   ....[16]....
        /*01e8*/ 	.word	0xffffffff


	//   ....[17]....
        /*01ec*/ 	.word	0xffffffff


	//   ....[18]....
        /*01f0*/ 	.word	0xffffffff


	//   ....[19]....
        /*01f4*/ 	.word	0xffffffff


	//   ....[20]....
        /*01f8*/ 	.word	0xffffffff


	//   ....[21]....
        /*01fc*/ 	.word	0xffffffff


	//   ....[22]....
        /*0200*/ 	.word	0xffffffff


	//   ....[23]....
        /*0204*/ 	.word	0xffffffff


	//   ....[24]....
        /*0208*/ 	.word	0xffffffff


	//   ....[25]....
        /*020c*/ 	.word	0xffffffff


	//   ....[26]....
        /*0210*/ 	.word	0xffffffff


	//   ....[27]....
        /*0214*/ 	.word	0xffffffff


	//   ....[28]....
        /*0218*/ 	.word	0xffffffff


	//   ....[29]....
        /*021c*/ 	.word	0xffffffff


	//   ....[30]....
        /*0220*/ 	.word	0xffffffff


	//   ....[31]....
        /*0224*/ 	.word	0xffffffff


	//   ....[32]....
        /*0228*/ 	.word	0xffffffff


	//   ....[33]....
        /*022c*/ 	.word	0xffffffff


	//   ....[34]....
        /*0230*/ 	.word	0xffffffff


	//   ....[35]....
        /*0234*/ 	.word	0xffffffff


	//   ....[36]....
        /*0238*/ 	.word	0xffffffff


	//   ....[37]....
        /*023c*/ 	.word	0xffffffff


	//   ....[38]....
        /*0240*/ 	.word	0xffffffff


	//   ....[39]....
        /*0244*/ 	.word	0xffffffff


	//----- nvinfo : EIATTR_COOP_GROUP_INSTR_OFFSETS
	.align		4
.L_242:
        /*0248*/ 	.byte	0x04, 0x28
        /*024a*/ 	.short	(.L_244 - .L_243)


	//   ....[0]....
.L_243:
        /*024c*/ 	.word	0x00004030


	//   ....[1]....
        /*0250*/ 	.word	0x000040a0


	//   ....[2]....
        /*0254*/ 	.word	0x000041a0


	//   ....[3]....
        /*0258*/ 	.word	0x000041e0


	//   ....[4]....
        /*025c*/ 	.word	0x00004260


	//   ....[5]....
        /*0260*/ 	.word	0x000043d0


	//   ....[6]....
        /*0264*/ 	.word	0x00004680


	//   ....[7]....
        /*0268*/ 	.word	0x00004810


	//   ....[8]....
        /*026c*/ 	.word	0x00007980


	//   ....[9]....
        /*0270*/ 	.word	0x00007ae0


	//   ....[10]....
        /*0274*/ 	.word	0x00007d00


	//   ....[11]....
        /*0278*/ 	.word	0x00007df0


	//   ....[12]....
        /*027c*/ 	.word	0x00007f00


	//   ....[13]....
        /*0280*/ 	.word	0x00007f50


	//   ....[14]....
        /*0284*/ 	.word	0x00007f60


	//   ....[15]....
        /*0288*/ 	.word	0x00008110


	//   ....[16]....
        /*028c*/ 	.word	0x0000bb80


	//   ....[17]....
        /*0290*/ 	.word	0x0000bcf0


	//   ....[18]....
        /*0294*/ 	.word	0x0000bf30


	//   ....[19]....
        /*0298*/ 	.word	0x0000c040


	//   ....[20]....
        /*029c*/ 	.word	0x0000c0f0


	//   ....[21]....
        /*02a0*/ 	.word	0x0000c130


	//   ....[22]....
        /*02a4*/ 	.word	0x0000c160


	//   ....[23]....
        /*02a8*/ 	.word	0x0000c210


	//   ....[24]....
        /*02ac*/ 	.word	0x000101e0


	//   ....[25]....
        /*02b0*/ 	.word	0x00010340


	//   ....[26]....
        /*02b4*/ 	.word	0x00010460


	//   ....[27]....
        /*02b8*/ 	.word	0x00010520


	//   ....[28]....
        /*02bc*/ 	.word	0x00010650


	//   ....[29]....
        /*02c0*/ 	.word	0x00010680


	//   ....[30]....
        /*02c4*/ 	.word	0x00010750


	//   ....[31]....
        /*02c8*/ 	.word	0x00010780


	//   ....[32]....
        /*02cc*/ 	.word	0x000129c0


	//   ....[33]....
        /*02d0*/ 	.word	0x000129d0


	//   ....[34]....
        /*02d4*/ 	.word	0x000129e0


	//   ....[35]....
        /*02d8*/ 	.word	0x000129f0


	//   ....[36]....
        /*02dc*/ 	.word	0x00012a20


	//   ....[37]....
        /*02e0*/ 	.word	0x00012a40


	//   ....[38]....
        /*02e4*/ 	.word	0x00012a60


	//   ....[39]....
        /*02e8*/ 	.word	0x00012a70


	//----- nvinfo : EIATTR_EXIT_INSTR_OFFSETS
	.align		4
.L_244:
        /*02ec*/ 	.byte	0x04, 0x1c
        /*02ee*/ 	.short	(.L_246 - .L_245)


	//   ....[0]....
.L_245:
        /*02f0*/ 	.word	0x000004b0


	//   ....[1]....
        /*02f4*/ 	.word	0x00001140


	//   ....[2]....
        /*02f8*/ 	.word	0x000011d0


	//   ....[3]....
        /*02fc*/ 	.word	0x00014600


	//   ....[4]....
        /*0300*/ 	.word	0x00014700


	//----- nvinfo : EIATTR_CRS_STACK_SIZE
	.align		4
.L_246:
        /*0304*/ 	.byte	0x04, 0x1e
        /*0306*/ 	.short	(.L_248 - .L_247)
.L_247:
        /*0308*/ 	.word	0x00000000


	//----- nvinfo : EIATTR_CBANK_PARAM_SIZE
	.align		4
.L_248:
        /*030c*/ 	.byte	0x03, 0x19
        /*030e*/ 	.short	0x01d0


	//----- nvinfo : EIATTR_PARAM_CBANK
	.align		4
        /*0310*/ 	.byte	0x04, 0x0a
        /*0312*/ 	.short	(.L_250 - .L_249)
	.align		4
.L_249:
        /*0314*/ 	.word	index@(.nv.constant0._ZN5flash16flash_fwd_kernelI23Flash_fwd_kernel_traitsILi96ELi128ELi64ELi4ELb0ELb0EN7cutlass10bfloat16_tE19Flash_kernel_traitsILi96ELi128ELi64ELi4ES3_EELb0ELb0ELb1ELb0ELb0ELb1ELb0ELb0EEEvNS_16Flash_fwd_paramsE)
        /*0318*/ 	.short	0x0210
        /*031a*/ 	.short	0x01d0


	//----- nvinfo : EIATTR_SW_WAR
	.align		4
.L_250:
        /*031c*/ 	.byte	0x04, 0x36
        /*031e*/ 	.short	(.L_252 - .L_251)
.L_251:
        /*0320*/ 	.word	0x00000008
.L_252:


//--------------------- .nv.info._ZN5flash16flash_fwd_kernelI23Flash_fwd_kernel_traitsILi96ELi128ELi64ELi4ELb0ELb0EN7cutlass10bfloat16_tE19Flash_kernel_traitsILi96ELi128ELi64ELi4ES3_EELb0ELb0ELb1ELb0ELb0ELb0ELb0ELb0EEEvNS_16Flash_fwd_paramsE --------------------------
	.section	.nv.info._ZN5flash16flash_fwd_kernelI23Flash_fwd_kernel_traitsILi96ELi128ELi64ELi4ELb0ELb0EN7cutlass10bfloat16_tE19Flash_kernel_traitsILi96ELi128ELi64ELi4ES3_EELb0ELb0ELb1ELb0ELb0ELb0ELb0ELb0EEEvNS_16Flash_fwd_paramsE,"",@"SHT_CUDA_INFO"
	.sectionflags	@""
	.align	4


	//----- nvinfo : EIATTR_CUDA_API_VERSION
	.align		4
        /*0000*/ 	.byte	0x04, 0x37
        /*0002*/ 	.short	(.L_254 - .L_253)
.L_253:
        /*0004*/ 	.word	0x00000082


	//----- nvinfo : EIATTR_KPARAM_INFO
	.align		4
.L_254:
        /*0008*/ 	.byte	0x04, 0x17
        /*000a*/ 	.short	(.L_256 - .L_255)
.L_255:
        /*000c*/ 	.word	0x00000000
        /*0010*/ 	.short	0x0000
        /*0012*/ 	.short	0x0000
        /*0014*/ 	.byte	0x00, 0xf0, 0x41, 0x07


	//----- nvinfo : EIATTR_SPARSE_MMA_MASK
	.align		4
.L_256:
        /*0018*/ 	.byte	0x03, 0x50
        /*001a*/ 	.short	0x0000


	//----- nvinfo : EIATTR_MAXREG_COUNT
	.align		4
        /*001c*/ 	.byte	0x03, 0x1b
        /*001e*/ 	.short	0x00ff


	//----- nvinfo : EIATTR_NUM_BARRIERS
	.align		4
        /*0020*/ 	.byte	0x02, 0x4c
        /*0022*/ 	.byte	0x01
	.zero		1


	//----- nvinfo : EIATTR_ANNOTATIONS
	.align		4
        /*0024*/ 	.byte	0x04, 0x55
        /*0026*/ 	.short	(.L_258 - .L_257)


	//   ....[0]....
.L_257:
        /* <DEDUP_REMOVED lines=31> */


	//----- nvinfo : EIATTR_MERCURY_ISA_VERSION
	.align		4
.L_258:
        /*0200*/ 	.byte	0x03, 0x5f
        /*0202*/ 	.short	0x0101


	//----- nvinfo : EIATTR_COOP_GROUP_MASK_REGIDS
	.align		4
        /*0204*/ 	.byte	0x04, 0x29
        /*0206*/ 	.short	(.L_260 - .L_259)


	//   ....[0]....
.L_259:
        /*0208*/ 	.word	0xffffffff


	//   ....[1]....
        /*020c*/ 	.word	0xffffffff


	//   ....[2]....
        /*0210*/ 	.word	0xffffffff


	//   ....[3]....
        /*0214*/ 	.word	0xffffffff


	//   ....[4]....
        /*0218*/ 	.word	0xffffffff


	//   ....[5]....
        /*021c*/ 	.word	0xffffffff


	//   ....[6]....
        /*0220*/ 	.word	0xffffffff


	//   ....[7]....
        /*0224*/ 	.word	0xffffffff


	//   ....[8]....
        /*0228*/ 	.word	0xffffffff


	//   ....[9]....
        /*022c*/ 	.word	0xffffffff


	//   ....[10]....
        /*0230*/ 	.word	0xffffffff


	//   ....[11]....
        /*0234*/ 	.word	0xffffffff


	//   ....[12]....
        /*0238*/ 	.word	0xffffffff


	//   ....[13]....
        /*023c*/ 	.word	0xffffffff


	//   ....[14]....
        /*0240*/ 	.word	0xffffffff


	//   ....[15]....
        /*0244*/ 	.word	0xffffffff


	//   ....[16]....
        /*0248*/ 	.word	0xffffffff


	//   ....[17]....
        /*024c*/ 	.word	0xffffffff


	//   ....[18]....
        /*0250*/ 	.word	0xffffffff


	//   ....[19]....
        /*0254*/ 	.word	0xffffffff


	//   ....[20]....
        /*0258*/ 	.word	0xffffffff


	//   ....[21]....
        /*025c*/ 	.word	0xffffffff


	//   ....[22]....
        /*0260*/ 	.word	0xffffffff


	//   ....[23]....
        /*0264*/ 	.word	0xffffffff


	//   ....[24]....
        /*0268*/ 	.word	0xffffffff


	//   ....[25]....
        /*026c*/ 	.word	0xffffffff


	//   ....[26]....
        /*0270*/ 	.word	0xffffffff


	//   ....[27]....
        /*0274*/ 	.word	0xffffffff


	//   ....[28]....
        /*0278*/ 	.word	0xffffffff


	//   ....[29]....
        /*027c*/ 	.word	0xffffffff


	//   ....[30]....
        /*0280*/ 	.word	0xffffffff


	//   ....[31]....
        /*0284*/ 	.word	0xffffffff


	//   ....[32]....
        /*0288*/ 	.word	0xffffffff


	//   ....[33]....
        /*028c*/ 	.word	0xffffffff


	//   ....[34]....
        /*0290*/ 	.word	0xffffffff


	//   ....[35]....
        /*0294*/ 	.word	0xffffffff


	//   ....[36]....
        /*0298*/ 	.word	0xffffffff


	//   ....[37]....
        /*029c*/ 	.word	0xffffffff


	//   ....[38]....
        /*02a0*/ 	.word	0xffffffff


	//   ....[39]....
        /*02a4*/ 	.word	0xffffffff


	//----- nvinfo : EIATTR_COOP_GROUP_INSTR_OFFSETS
	.align		4
.L_260:
        /*02a8*/ 	.byte	0x04, 0x28
        /*02aa*/ 	.short	(.L_262 - .L_261)


	//   ....[0]....
.L_261:
        /*02ac*/ 	.word	0x000052d0


	//   ....[1]....
        /*02b0*/ 	.word	0x00005390


	//   ....[2]....
        /*02b4*/ 	.word	0x000053f0


	//   ....[3]....
        /*02b8*/ 	.word	0x00005410


	//   ....[4]....
        /*02bc*/ 	.word	0x000054a0


	//   ....[5]....
        /*02c0*/ 	.word	0x00005510


	//   ....[6]....
        /*02c4*/ 	.word	0x000055e0


	//   ....[7]....
        /*02c8*/ 	.word	0x00005730


	//   ....[8]....
        /*02cc*/ 	.word	0x00008f20


	//   ....[9]....
        /*02d0*/ 	.word	0x00009030


	//   ....[10]....
        /*02d4*/ 	.word	0x00009140


	//   ....[11]....
        /*02d8*/ 	.word	0x00009250


	//   ....[12]....
        /*02dc*/ 	.word	0x00009270


	//   ....[13]....
        /*02e0*/ 	.word	0x000092f0


	//   ....[14]....
        /*02e4*/ 	.word	0x00009320


	//   ....[15]....
        /*02e8*/ 	.word	0x000094f0


	//   ....[16]....
        /*02ec*/ 	.word	0x0000d050


	//   ....[17]....
        /*02f0*/ 	.word	0x0000d200


	//   ....[18]....
        /*02f4*/ 	.word	0x0000d490


	//   ....[19]....
        /*02f8*/ 	.word	0x0000d5d0


	//   ....[20]....
        /*02fc*/ 	.word	0x0000d6d0


	//   ....[21]....
        /*0300*/ 	.word	0x0000d6f0


	//   ....[22]....
        /*0304*/ 	.word	0x0000d700


	//   ....[23]....
        /*0308*/ 	.word	0x0000d740


	//   ....[24]....
        /*030c*/ 	.word	0x00012290


	//   ....[25]....
        /*0310*/ 	.word	0x00012380


	//   ....[26]....
        /*0314*/ 	.word	0x00012480


	//   ....[27]....
        /*0318*/ 	.word	0x000124b0


	//   ....[28]....
        /*031c*/ 	.word	0x000127d0


	//   ....[29]....
        /*0320*/ 	.word	0x000127f0


	//   ....[30]....
        /*0324*/ 	.word	0x00012860


	//   ....[31]....
        /*0328*/ 	.word	0x00012890


	//   ....[32]....
        /*032c*/ 	.word	0x00014bd0


	//   ....[33]....
        /*0330*/ 	.word	0x00014be0


	//   ....[34]....
        /*0334*/ 	.word	0x00014bf0


	//   ....[35]....
        /*0338*/ 	.word	0x00014c00


	//   ....[36]....
        /*033c*/ 	.word	0x00014c30


	//   ....[37]....
        /*0340*/ 	.word	0x00014c50


	//   ....[38]....
        /*0344*/ 	.word	0x00014c70


	//   ....[39]....
        /*0348*/ 	.word	0x00014c90


	//----- nvinfo : EIATTR_EXIT_INSTR_OFFSETS
	.align		4
.L_262:
        /*034c*/ 	.byte	0x04, 0x1c
        /*034e*/ 	.short	(.L_264 - .L_263)


	//   ....[0]....
.L_263:
        /*0350*/ 	.word	0x000004b0


	//   ....[1]....
        /*0354*/ 	.word	0x00001270


	//   ....[2]....
        /*0358*/ 	.word	0x00001300


	//   ....[3]....
        /*035c*/ 	.word	0x00016910


	//   ....[4]....
        /*0360*/ 	.word	0x00016a40


	//   ....[5]....
        /*0364*/ 	.word	0x00016a60


	//----- nvinfo : EIATTR_CRS_STACK_SIZE
	.align		4
.L_264:
        /*0368*/ 	.byte	0x04, 0x1e
        /*036a*/ 	.short	(.L_266 - .L_265)
.L_265:
        /*036c*/ 	.word	0x00000000


	//----- nvinfo : EIATTR_CBANK_PARAM_SIZE
	.align		4
.L_266:
        /*0370*/ 	.byte	0x03, 0x19
        /*0372*/ 	.short	0x01d0


	//----- nvinfo : EIATTR_PARAM_CBANK
	.align		4
        /*0374*/ 	.byte	0x04, 0x0a
        /*0376*/ 	.short	(.L_268 - .L_267)
	.align		4
.L_267:
        /*0378*/ 	.word	index@(.nv.constant0._ZN5flash16flash_fwd_kernelI23Flash_fwd_kernel_traitsILi96ELi128ELi64ELi4ELb0ELb0EN7cutlass10bfloat16_tE19Flash_kernel_traitsILi96ELi128ELi64ELi4ES3_EELb0ELb0ELb1ELb0ELb0ELb0ELb0ELb0EEEvNS_16Flash_fwd_paramsE)
        /*037c*/ 	.short	0x0210
        /*037e*/ 	.short	0x01d0


	//----- nvinfo : EIATTR_SW_WAR
	.align		4
.L_268:
        /*0380*/ 	.byte	0x04, 0x36
        /*0382*/ 	.short	(.L_270 - .L_269)
.L_269:
        /*0384*/ 	.word	0x00000008
.L_270:


//--------------------- .nv.info._ZN5flash16flash_fwd_kernelI23Flash_fwd_kernel_traitsILi96ELi128ELi64ELi4ELb0ELb0EN7cutlass10bfloat16_tE19Flash_kernel_traitsILi96ELi128ELi64ELi4ES3_EELb0ELb0ELb1ELb1ELb0ELb0ELb0ELb0EEEvNS_16Flash_fwd_paramsE --------------------------
	.section	.nv.info._ZN5flash16flash_fwd_kernelI23Flash_fwd_kernel_traitsILi96ELi128ELi64ELi4ELb0ELb0EN7cutlass10bfloat16_tE19Flash_kernel_traitsILi96ELi128ELi64ELi4ES3_EELb0ELb0ELb1ELb1ELb0ELb0ELb0ELb0EEEvNS_16Flash_fwd_paramsE,"",@"SHT_CUDA_INFO"
	.sectionflags	@""
	.align	4


	//----- nvinfo : EIATTR_CUDA_API_VERSION
	.align		4
        /*0000*/ 	.byte	0x04, 0x37
        /*0002*/ 	.short	(.L_272 - .L_271)
.L_271:
        /*0004*/ 	.word	0x00000082


	//----- nvinfo : EIATTR_KPARAM_INFO
	.align		4
.L_272:
        /*0008*/ 	.byte	0x04, 0x17
        /*000a*/ 	.short	(.L_274 - .L_273)
.L_273:
        /*000c*/ 	.word	0x00000000
        /*0010*/ 	.short	0x0000
        /*0012*/ 	.short	0x0000
        /*0014*/ 	.byte	0x00, 0xf0, 0x41, 0x07


	//----- nvinfo : EIATTR_SPARSE_MMA_MASK
	.align		4
.L_274:
        /*0018*/ 	.byte	0x03, 0x50
        /*001a*/ 	.short	0x0000


	//----- nvinfo : EIATTR_MAXREG_COUNT
	.align		4
        /*001c*/ 	.byte	0x03, 0x1b
        /*001e*/ 	.short	0x00ff


	//----- nvinfo : EIATTR_NUM_BARRIERS
	.align		4
        /*0020*/ 	.byte	0x02, 0x4c
        /*0022*/ 	.byte	0x01
	.zero		1


	//----- nvinfo : EIATTR_ANNOTATIONS
	.align		4
        /*0024*/ 	.byte	0x04, 0x55
        /*0026*/ 	.short	(.L_276 - .L_275)


	//   ....[0]....
.L_275:
        /* <DEDUP_REMOVED lines=33> */


	//----- nvinfo : EIATTR_MERCURY_ISA_VERSION
	.align		4
.L_276:
        /*0220*/ 	.byte	0x03, 0x5f
        /*0222*/ 	.short	0x0101


	//----- nvinfo : EIATTR_COOP_GROUP_MASK_REGIDS
	.align		4
        /*0224*/ 	.byte	0x04, 0x29
        /*0226*/ 	.short	(.L_278 - .L_277)


	//   ....[0]....
.L_277:
        /*0228*/ 	.word	0xffffffff


	//   ....[1]....
        /*022c*/ 	.word	0xffffffff


	//   ....[2]....
        /*0230*/ 	.word	0xffffffff


	//   ....[3]....
        /*0234*/ 	.word	0xffffffff


	//   ....[4]....
        /*0238*/ 	.word	0xffffffff


	//   ....[5]....
        /*023c*/ 	.word	0xffffffff


	//   ....[6]....
        /*0240*/ 	.word	0xffffffff


	//   ....[7]....
        /*0244*/ 	.word	0xffffffff


	//   ....[8]....
        /*0248*/ 	.word	0xffffffff


	//   ....[9]....
        /*024c*/ 	.word	0xffffffff


	//   ....[10]....
        /*0250*/ 	.word	0xffffffff


	//   ....[11]....
        /*0254*/ 	.word	0xffffffff


	//   ....[12]....
        /*0258*/ 	.word	0xffffffff


	//   ....[13]....
        /*025c*/ 	.word	0xffffffff


	//   ....[14]....
        /*0260*/ 	.word	0xffffffff


	//   ....[15]....
        /*0264*/ 	.word	0xffffffff


	//   ....[16]....
        /*0268*/ 	.word	0xffffffff


	//   ....[17]....
        /*026c*/ 	.word	0xffffffff


	//   ....[18]....
        /*0270*/ 	.word	0xffffffff


	//   ....[19]....
        /*0274*/ 	.word	0xffffffff


	//   ....[20]....
        /*0278*/ 	.word	0xffffffff


	//   ....[21]....
        /*027c*/ 	.word	0xffffffff


	//   ....[22]....
        /*0280*/ 	.word	0xffffffff


	//   ....[23]....
        /*0284*/ 	.word	0xffffffff


	//   ....[24]....
        /*0288*/ 	.word	0xffffffff


	//   ....[25]....
        /*028c*/ 	.word	0xffffffff


	//   ....[26]....
        /*0290*/ 	.word	0xffffffff


	//   ....[27]....
        /*0294*/ 	.word	0xffffffff


	//   ....[28]....
        /*0298*/ 	.word	0xffffffff


	//   ....[29]....
        /*029c*/ 	.word	0xffffffff


	//   ....[30]....
        /*02a0*/ 	.word	0xffffffff


	//   ....[31]....
        /*02a4*/ 	.word	0xffffffff


	//   ....[32]....
        /*02a8*/ 	.word	0xffffffff


	//   ....[33]....
        /*02ac*/ 	.word	0xffffffff


	//   ....[34]....
        /*02b0*/ 	.word	0xffffffff


	//   ....[35]....
        /*02b4*/ 	.word	0xffffffff


	//   ....[36]....
        /*02b8*/ 	.word	0xffffffff


	//   ....[37]....
        /*02bc*/ 	.word	0xffffffff


	//   ....[38]....
        /*02c0*/ 	.word	0xffffffff


	//   ....[39]....
        /*02c4*/ 	.word	0xffffffff


	//----- nvinfo : EIATTR_COOP_GROUP_INSTR_OFFSETS
	.align		4
.L_278:
        /*02c8*/ 	.byte	0x04, 0x28
        /*02ca*/ 	.short	(.L_280 - .L_279)


	//   ....[0]....
.L_279:
        /*02cc*/ 	.word	0x00006790


	//   ....[1]....
        /*02d0*/ 	.word	0x00006850


	//   ....[2]....
        /*02d4*/ 	.word	0x000068a0


	//   ....[3]....
        /*02d8*/ 	.word	0x000068c0


	//   ....[4]....
        /*02dc*/ 	.word	0x00006920


	//   ....[5]....
        /*02e0*/ 	.word	0x00006990


	//   ....[6]....
        /*02e4*/ 	.word	0x00006a60


	//   ....[7]....
        /*02e8*/ 	.word	0x00006bc0


	//   ....[8]....
        /*02ec*/ 	.word	0x0000b8a0


	//   ....[9]....
        /*02f0*/ 	.word	0x0000b9d0


	//   ....[10]....
        /*02f4*/ 	.word	0x0000ba00


	//   ....[11]....
        /*02f8*/ 	.word	0x0000baa0


	//   ....[12]....
        /*02fc*/ 	.word	0x0000bae0


	//   ....[13]....
        /*0300*/ 	.word	0x0000bb50


	//   ....[14]....
        /*0304*/ 	.word	0x0000bb90


	//   ....[15]....
        /*0308*/ 	.word	0x0000bca0


	//   ....[16]....
        /*030c*/ 	.word	0x00011a60


	//   ....[17]....
        /*0310*/ 	.word	0x00011b30


	//   ....[18]....
        /*0314*/ 	.word	0x00011bc0


	//   ....[19]....
        /*0318*/ 	.word	0x00011be0


	//   ....[20]....
        /*031c*/ 	.word	0x00011c20


	//   ....[21]....
        /*0320*/ 	.word	0x00011c30


	//   ....[22]....
        /*0324*/ 	.word	0x00011c80


	//   ....[23]....
        /*0328*/ 	.word	0x00011d00


	//   ....[24]....
        /*032c*/ 	.word	0x00017490


	//   ....[25]....
        /*0330*/ 	.word	0x00017500


	//   ....[26]....
        /*0334*/ 	.word	0x000176f0


	//   ....[27]....
        /*0338*/ 	.word	0x00017730


	//   ....[28]....
        /*033c*/ 	.word	0x00017870


	//   ....[29]....
        /*0340*/ 	.word	0x000178d0


	//   ....[30]....
        /*0344*/ 	.word	0x00017950


	//   ....[31]....
        /*0348*/ 	.word	0x000179b0


	//   ....[32]....
        /*034c*/ 	.word	0x00019c30


	//   ....[33]....
        /*0350*/ 	.word	0x00019c40


	//   ....[34]....
        /*0354*/ 	.word	0x00019c50


	//   ....[35]....
        /*0358*/ 	.word	0x00019c60


	//   ....[36]....
        /*035c*/ 	.word	0x00019c90


	//   ....[37]....
        /*0360*/ 	.word	0x00019cb0


	//   ....[38]....
        /*0364*/ 	.word	0x00019cd0


	//   ....[39]....
        /*0368*/ 	.word	0x00019cf0


	//----- nvinfo : EIATTR_EXIT_INSTR_OFFSETS
	.align		4
.L_280:
        /*036c*/ 	.byte	0x04, 0x1c
        /*036e*/ 	.short	(.L_282 - .L_281)


	//   ....[0]....
.L_281:
        /*0370*/ 	.word	0x000004c0


	//   ....[1]....
        /*0374*/ 	.word	0x00001270


	//   ....[2]....
        /*0378*/ 	.word	0x00001300


	//   ....[3]....
        /*037c*/ 	.word	0x0001b980


	//   ....[4]....
        /*0380*/ 	.word	0x0001bab0


	//   ....[5]....
        /*0384*/ 	.word	0x0001bad0


	//----- nvinfo : EIATTR_CRS_STACK_SIZE
	.align		4
.L_282:
        /*0388*/ 	.byte	0x04, 0x1e
        /*038a*/ 	.short	(.L_284 - .L_283)
.L_283:
        /*038c*/ 	.word	0x00000000


	//----- nvinfo : EIATTR_CBANK_PARAM_SIZE
	.align		4
.L_284:
        /*0390*/ 	.byte	0x03, 0x19
        /*0392*/ 	.short	0x01d0


	//----- nvinfo : EIATTR_PARAM_CBANK
	.align		4
        /*0394*/ 	.byte	0x04, 0x0a
        /*0396*/ 	.short	(.L_286 - .L_285)
	.align		4
.L_285:
        /*0398*/ 	.word	index@(.nv.constant0._ZN5flash16flash_fwd_kernelI23Flash_fwd_kernel_traitsILi96ELi128ELi64ELi4ELb0ELb0EN7cutlass10bfloat16_tE19Flash_kernel_traitsILi96ELi128ELi64ELi4ES3_EELb0ELb0ELb1ELb1ELb0ELb0ELb0ELb0EEEvNS_16Flash_fwd_paramsE)
        /*039c*/ 	.short	0x0210
        /*039e*/ 	.short	0x01d0


	//----- nvinfo : EIATTR_SW_WAR
	.align		4
.L_286:
        /*03a0*/ 	.byte	0x04, 0x36
        /*03a2*/ 	.short	(.L_288 - .L_287)
.L_287:
        /*03a4*/ 	.word	0x00000008
.L_288:


//--------------------- .nv.info._ZN5flash16flash_fwd_kernelI23Flash_fwd_kernel_traitsILi96ELi128ELi64ELi4ELb0ELb0EN7cutlass10bfloat16_tE19Flash_kernel_traitsILi96ELi128ELi64ELi4ES3_EELb1ELb0ELb0ELb0ELb0ELb1ELb0ELb0EEEvNS_16Flash_fwd_paramsE --------------------------
	.section	.nv.info._ZN5flash16flash_fwd_kernelI23Flash_fwd_kernel_traitsILi96ELi128ELi64ELi4ELb0ELb0EN7cutlass10bfloat16_tE19Flash_kernel_traitsILi96ELi128ELi64ELi4ES3_EELb1ELb0ELb0ELb0ELb0ELb1ELb0ELb0EEEvNS_16Flash_fwd_paramsE,"",@"SHT_CUDA_INFO"
	.sectionflags	@""
	.align	4


	//----- nvinfo : EIATTR_CUDA_API_VERSION
	.align		4
        /*0000*/ 	.byte	0x04, 0x37
        /*0002*/ 	.short	(.L_290 - .L_289)
.L_289:
        /*0004*/ 	.word	0x00000082


	//----- nvinfo : EIATTR_KPARAM_INFO
	.align		4
.L_290:
        /*0008*/ 	.byte	0x04, 0x17
        /*000a*/ 	.short	(.L_292 - .L_291)
.L_291:
        /*000c*/ 	.word	0x00000000
        /*0010*/ 	.short	0x0000
        /*0012*/ 	.short	0x0000
        /*0014*/ 	.byte	0x00, 0xf0, 0x41, 0x07


	//----- nvinfo : EIATTR_SPARSE_MMA_MASK
	.align		4
.L_292:
        /*0018*/ 	.byte	0x03, 0x50
        /*001a*/ 	.short	0x0000


	//----- nvinfo : EIATTR_MAXREG_COUNT
	.align		4
        /*001c*/ 	.byte	0x03, 0x1b
        /*001e*/ 	.short	0x00ff


	//----- nvinfo : EIATTR_NUM_BARRIERS
	.align		4
        /*0020*/ 	.byte	0x02, 0x4c
        /*0022*/ 	.byte	0x01
	.zero		1


	//----- nvinfo : EIATTR_ANNOTATIONS
	.align		4
        /*0024*/ 	.byte	0x04, 0x55
        /*0026*/ 	.short	(.L_294 - .L_293)


	//   ....[0]....
.L_293:
        /* <DEDUP_REMOVED lines=13> */


	//----- nvinfo : EIATTR_MERCURY_ISA_VERSION
	.align		4
.L_294:
        /*00e8*/ 	.byte	0x03, 0x5f
        /*00ea*/ 	.short	0x0101


	//----- nvinfo : EIATTR_COOP_GROUP_MASK_REGIDS
	.align		4
        /*00ec*/ 	.byte	0x04, 0x29
        /*00ee*/ 	.short	(.L_296 - .L_295)


	//   ....[0]....
.L_295:
        /*00f0*/ 	.word	0xffffffff


	//   ....[1]....
        /*00f4*/ 	.word	0xffffffff


	//   ....[2]....
        /*00f8*/ 	.word	0xffffffff


	//   ....[3]....
        /*00fc*/ 	.word	0xffffffff


	//   ....[4]....
        /*0100*/ 	.word	0xffffffff


	//   ....[5]....
        /*0104*/ 	.word	0xffffffff


	//   ....[6]....
        /*0108*/ 	.word	0xffffffff


	//   ....[7]....
        /*010c*/ 	.word	0xffffffff


	//   ....[8]....
        /*0110*/ 	.word	0xffffffff


	//   ....[9]....
        /*0114*/ 	.word	0xffffffff


	//   ....[10]....
        /*0118*/ 	.word	0xffffffff


	//   ....[11]....
        /*011c*/ 	.word	0xffffffff


	//   ....[12]....
        /*0120*/ 	.word	0xffffffff


	//   ....[13]....
        /*0124*/ 	.word	0xffffffff


	//   ....[14]....
        /*0128*/ 	.word	0xffffffff


	//   ....[15]....
        /*012c*/ 	.word	0xffffffff


	//   ....[16]....
        /*0130*/ 	.word	0xffffffff


	//   ....[17]....
        /*0134*/ 	.word	0xffffffff


	//   ....[18]....
        /*0138*/ 	.word	0xffffffff


	//   ....[19]....
        /*013c*/ 	.word	0xffffffff


	//   ....[20]....
        /*0140*/ 	.word	0xffffffff


	//   ....[21]....
        /*0144*/ 	.word	0xffffffff


	//   ....[22]....
        /*0148*/ 	.word	0xffffffff


	//   ....[23]....
        /*014c*/ 	.word	0xffffffff


	//----- nvinfo : EIATTR_COOP_GROUP_INSTR_OFFSETS
	.align		4
.L_296:
        /*0150*/ 	.byte	0x04, 0x28
        /*0152*/ 	.short	(.L_298 - .L_297)


	//   ....[0]....
.L_297:
        /*0154*/ 	.word	0x00002ea0


	//   ....[1]....
        /*0158*/ 	.word	0x00003060


	//   ....[2]....
        /*015c*/ 	.word	0x000030a0


	//   ....[3]....
        /*0160*/ 	.word	0x00003280


	//   ....[4]....
        /*0164*/ 	.word	0x00003580


	//   ....[5]....
        /*0168*/ 	.word	0x000036b0


	//   ....[6]....
        /*016c*/ 	.word	0x00003800


	//   ....[7]....
        /*0170*/ 	.word	0x00003830


	//   ....[8]....
        /*0174*/ 	.word	0x000070a0


	//   ....[9]....
        /*0178*/ 	.word	0x00007120


	//   ....[10]....
        /*017c*/ 	.word	0x00007140


	//   ....[11]....
        /*0180*/ 	.word	0x000071a0


	//   ....[12]....
        /*0184*/ 	.word	0x000071e0


	//   ....[13]....
        /*0188*/ 	.word	0x00007210


	//   ....[14]....
        /*018c*/ 	.word	0x00007770


	//   ....[15]....
        /*0190*/ 	.word	0x00007930


	//   ....[16]....
        /*0194*/ 	.word	0x0000a2e0


	//   ....[17]....
        /*0198*/ 	.word	0x0000a2f0


	//   ....[18]....
        /*019c*/ 	.word	0x0000a300


	//   ....[19]....
        /*01a0*/ 	.word	0x0000a310


	//   ....[20]....
        /*01a4*/ 	.word	0x0000a350


	//   ....[21]....
        /*01a8*/ 	.word	0x0000a370


	//   ....[22]....
        /*01ac*/ 	.word	0x0000a3f0


	//   ....[23]....
        /*01b0*/ 	.word	0x0000a420


	//----- nvinfo : EIATTR_EXIT_INSTR_OFFSETS
	.align		4
.L_298:
        /*01b4*/ 	.byte	0x04, 0x1c
        /*01b6*/ 	.short	(.L_300 - .L_299)


	//   ....[0]....
.L_299:
        /*01b8*/ 	.word	0x000005e0


	//   ....[1]....
        /*01bc*/ 	.word	0x0000c060


	//   ....[2]....
        /*01c0*/ 	.word	0x0000c160


	//   ....[3]....
        /*01c4*/ 	.word	0x0000cc80


	//   ....[4]....
        /*01c8*/ 	.word	0x0000cd10


	//----- nvinfo : EIATTR_CRS_STACK_SIZE
	.align		4
.L_300:
        /*01cc*/ 	.byte	0x04, 0x1e
        /*01ce*/ 	.short	(.L_302 - .L_301)
.L_301:
        /*01d0*/ 	.word	0x00000000


	//----- nvinfo : EIATTR_CBANK_PARAM_SIZE
	.align		4
.L_302:
        /*01d4*/ 	.byte	0x03, 0x19
        /*01d6*/ 	.short	0x01d0


	//----- nvinfo : EIATTR_PARAM_CBANK
	.align		4
        /*01d8*/ 	.byte	0x04, 0x0a
        /*01da*/ 	.short	(.L_304 - .L_303)
	.align		4
.L_303:
        /*01dc*/ 	.word	index@(.nv.constant0._ZN5flash16flash_fwd_kernelI23Flash_fwd_kernel_traitsILi96ELi128ELi64ELi4ELb0ELb0EN7cutlass10bfloat16_tE19Flash_kernel_traitsILi96ELi128ELi64ELi4ES3_EELb1ELb0ELb0ELb0ELb0ELb1ELb0ELb0EEEvNS_16Flash_fwd_paramsE)
        /*01e0*/ 	.short	0x0210
        /*01e2*/ 	.short	0x01d0


	//----- nvinfo : EIATTR_SW_WAR
	.align		4
.L_304:
        /*01e4*/ 	.byte	0x04, 0x36
        /*01e6*/ 	.short	(.L_306 - .L_305)
.L_305:
        /*01e8*/ 	.word	0x00000008
.L_306:


//--------------------- .nv.info._ZN5flash16flash_fwd_kernelI23Flash_fwd_kernel_traitsILi96ELi128ELi64ELi4ELb0ELb0EN7cutlass10bfloat16_tE19Flash_kernel_traitsILi96ELi128ELi64ELi4ES3_EELb0ELb0ELb0ELb0ELb0ELb1ELb1ELb0EEEvNS_16Flash_fwd_paramsE --------------------------
	.section	.nv.info._ZN5flash16flash_fwd_kernelI23Flash_fwd_kernel_traitsILi96ELi128ELi64ELi4ELb0ELb0EN7cutlass10bfloat16_tE19Flash_kernel_traitsILi96ELi128ELi64ELi4ES3_EELb0ELb0ELb0ELb0ELb0ELb1ELb1ELb0EEEvNS_16Flash_fwd_paramsE,"",@"SHT_CUDA_INFO"
	.sectionflags	@""
	.align	4


	//----- nvinfo : EIATTR_CUDA_API_VERSION
	.align		4
        /*0000*/ 	.byte	0x04, 0x37
        /*0002*/ 	.short	(.L_308 - .L_307)
.L_307:
        /*0004*/ 	.word	0x00000082


	//----- nvinfo : EIATTR_KPARAM_INFO
	.align		4
.L_308:
        /*0008*/ 	.byte	0x04, 0x17
        /*000a*/ 	.short	(.L_310 - .L_309)
.L_309:
        /*000c*/ 	.word	0x00000000
        /*0010*/ 	.short	0x0000
        /*0012*/ 	.short	0x0000
        /*0014*/ 	.byte	0x00, 0xf0, 0x41, 0x07


	//----- nvinfo : EIATTR_SPARSE_MMA_MASK
	.align		4
.L_310:
        /*0018*/ 	.byte	0x03, 0x50
        /*001a*/ 	.short	0x0000


	//----- nvinfo : EIATTR_MAXREG_COUNT
	.align		4
        /*001c*/ 	.byte	0x03, 0x1b
        /*001e*/ 	.short	0x00ff


	//----- nvinfo : EIATTR_NUM_BARRIERS
	.align		4
        /*0020*/ 	.byte	0x02, 0x4c
        /*0022*/ 	.byte	0x01
	.zero		1


	//----- nvinfo : EIATTR_ANNOTATIONS
	.align		4
        /*0024*/ 	.byte	0x04, 0x55
        /*0026*/ 	.short	(.L_312 - .L_311)


	//   ....[0]....
.L_311:
        /* <DEDUP_REMOVED lines=27> */


	//----- nvinfo : EIATTR_MERCURY_ISA_VERSION
	.align		4
.L_312:
        /*01c0*/ 	.byte	0x03, 0x5f
        /*01c2*/ 	.short	0x0101


	//----- nvinfo : EIATTR_COOP_GROUP_MASK_REGIDS
	.align		4
        /*01c4*/ 	.byte	0x04, 0x29
        /*01c6*/ 	.short	(.L_314 - .L_313)


	//   ....[0]....
.L_313:
        /*01c8*/ 	.word	0xffffffff


	//   ....[1]....
        /*01cc*/ 	.word	0xffffffff


	//   ....[2]....
        /*01d0*/ 	.word	0xffffffff


	//   ....[3]....
        /*01d4*/ 	.word	0xffffffff


	//   ....[4]....
        /*01d8*/ 	.word	0xffffffff


	//   ....[5]....
        /*01dc*/ 	.word	0xffffffff


	//   ....[6]....
        /*01e0*/ 	.word	0xffffffff


	//   ....[7]....
        /*01e4*/ 	.word	0xffffffff


	//   ....[8]....
        /*01e8*/ 	.word	0xffffffff


	//   ....[9]....
        /*01ec*/ 	.word	0xffffffff


	//   ....[10]....
        /*01f0*/ 	.word	0xffffffff


	//   ....[11]....
        /*01f4*/ 	.word	0xffffffff


	//   ....[12]....
        /*01f8*/ 	.word	0xffffffff


	//   ....[13]....
        /*01fc*/ 	.word	0xffffffff


	//   ....[14]....
        /*0200*/ 	.word	0xffffffff


	//   ....[15]....
        /*0204*/ 	.word	0xffffffff


	//   ....[16]....
        /*0208*/ 	.word	0xffffffff


	//   ....[17]....
        /*020c*/ 	.word	0xffffffff


	//   ....[18]....
        /*0210*/ 	.word	0xffffffff


	//   ....[19]....
        /*0214*/ 	.word	0xffffffff


	//   ....[20]....
        /*0218*/ 	.word	0xffffffff


	//   ....[21]....
        /*021c*/ 	.word	0xffffffff


	//   ....[22]....
        /*0220*/ 	.word	0xffffffff


	//   ....[23]....
        /*0224*/ 	.word	0xffffffff


	//----- nvinfo : EIATTR_COOP_GROUP_INSTR_OFFSETS
	.align		4
.L_314:
        /*0228*/ 	.byte	0x04, 0x28
        /*022a*/ 	.short	(.L_316 - .L_315)


	//   ....[0]....
.L_315:
        /*022c*/ 	.word	0x000032d0


	//   ....[1]....
        /*0230*/ 	.word	0x00003400


	//   ....[2]....
        /*0234*/ 	.word	0x00003470


	//   ....[3]....
        /*0238*/ 	.word	0x000034b0


	//   ....[4]....
        /*023c*/ 	.word	0x00003510


	//   ....[5]....
        /*0240*/ 	.word	0x000035c0


	//   ....[6]....
        /*0244*/ 	.word	0x00003810


	//   ....[7]....
        /*0248*/ 	.word	0x000039d0


	//   ....[8]....
        /*024c*/ 	.word	0x000068d0


	//   ....[9]....
        /*0250*/ 	.word	0x00006950


	//   ....[10]....
        /*0254*/ 	.word	0x00006980


	//   ....[11]....
        /*0258*/ 	.word	0x000069b0


	//   ....[12]....
        /*025c*/ 	.word	0x000069f0


	//   ....[13]....
        /*0260*/ 	.word	0x00006a10


	//   ....[14]....
        /*0264*/ 	.word	0x00006a20


	//   ....[15]....
        /*0268*/ 	.word	0x00006a40


	//   ....[16]....
        /*026c*/ 	.word	0x00008bc0


	//   ....[17]....
        /*0270*/ 	.word	0x00008bd0


	//   ....[18]....
        /*0274*/ 	.word	0x00008be0


	//   ....[19]....
        /*0278*/ 	.word	0x00008bf0


	//   ....[20]....
        /*027c*/ 	.word	0x00008c30


	//   ....[21]....
        /*0280*/ 	.word	0x00008c50


	//   ....[22]....
        /*0284*/ 	.word	0x00008c70


	//   ....[23]....
        /*0288*/ 	.word	0x00008c90


	//----- nvinfo : EIATTR_EXIT_INSTR_OFFSETS
	.align		4
.L_316:
        /*028c*/ 	.byte	0x04, 0x1c
        /*028e*/ 	.short	(.L_318 - .L_317)


	//   ....[0]....
.L_317:
        /*0290*/ 	.word	0x00000390


	//   ....[1]....
        /*0294*/ 	.word	0x0000a7e0


	//   ....[2]....
        /*0298*/ 	.word	0x0000a8e0


	//   ....[3]....
        /*029c*/ 	.word	0x0000b3e0


	//   ....[4]....
        /*02a0*/ 	.word	0x0000b470


	//----- nvinfo : EIATTR_CRS_STACK_SIZE
	.align		4
.L_318:
        /*02a4*/ 	.byte	0x04, 0x1e
        /*02a6*/ 	.short	(.L_320 - .L_319)
.L_319:
        /*02a8*/ 	.word	0x00000000


	//----- nvinfo : EIATTR_CBANK_PARAM_SIZE
	.align		4
.L_320:
        /*02ac*/ 	.byte	0x03, 0x19
        /*02ae*/ 	.short	0x01d0


	//----- nvinfo : EIATTR_PARAM_CBANK
	.align		4
        /*02b0*/ 	.byte	0x04, 0x0a
        /*02b2*/ 	.short	(.L_322 - .L_321)
	.align		4
.L_321:
        /*02b4*/ 	.word	index@(.nv.constant0._ZN5flash16flash_fwd_kernelI23Flash_fwd_kernel_traitsILi96ELi128ELi64ELi4ELb0ELb0EN7cutlass10bfloat16_tE19Flash_kernel_traitsILi96ELi128ELi64ELi4ES3_EELb0ELb0ELb0ELb0ELb0ELb1ELb1ELb0EEEvNS_16Flash_fwd_paramsE)
        /*02b8*/ 	.short	0x0210
        /*02ba*/ 	.short	0x01d0


	//----- nvinfo : EIATTR_SW_WAR
	.align		4
.L_322:
        /*02bc*/ 	.byte	0x04, 0x36
        /*02be*/ 	.short	(.L_324 - .L_323)
.L_323:
        /*02c0*/ 	.word	0x00000008
.L_324:


//--------------------- .nv.info._ZN5flash16flash_fwd_kernelI23Flash_fwd_kernel_traitsILi96ELi128ELi64ELi4ELb0ELb0EN7cutlass10bfloat16_tE19Flash_kernel_traitsILi96ELi128ELi64ELi4ES3_EELb1ELb0ELb0ELb0ELb0ELb0ELb0ELb0EEEvNS_16Flash_fwd_paramsE --------------------------
	.section	.nv.info._ZN5flash16flash_fwd_kernelI23Flash_fwd_kernel_traitsILi96ELi128ELi64ELi4ELb0ELb0EN7cutlass10bfloat16_tE19Flash_kernel_traitsILi96ELi128ELi64ELi4ES3_EELb1ELb0ELb0ELb0ELb0ELb0ELb0ELb0EEEvNS_16Flash_fwd_paramsE,"",@"SHT_CUDA_INFO"
	.sectionflags	@""
	.align	4


	//----- nvinfo : EIATTR_CUDA_API_VERSION
	.align		4
        /*0000*/ 	.byte	0x04, 0x37
        /*0002*/ 	.short	(.L_326 - .L_325)
.L_325:
        /*0004*/ 	.word	0x00000082


	//----- nvinfo : EIATTR_KPARAM_INFO
	.align		4
.L_326:
        /*0008*/ 	.byte	0x04, 0x17
        /*000a*/ 	.short	(.L_328 - .L_327)
.L_327:
        /*000c*/ 	.word	0x00000000
        /*0010*/ 	.short	0x0000
        /*0012*/ 	.short	0x0000
        /*0014*/ 	.byte	0x00, 0xf0, 0x41, 0x07


	//----- nvinfo : EIATTR_SPARSE_MMA_MASK
	.align		4
.L_328:
        /*0018*/ 	.byte	0x03, 0x50
        /*001a*/ 	.short	0x0000


	//----- nvinfo : EIATTR_MAXREG_COUNT
	.align		4
        /*001c*/ 	.byte	0x03, 0x1b
        /*001e*/ 	.short	0x00ff


	//----- nvinfo : EIATTR_NUM_BARRIERS
	.align		4
        /*0020*/ 	.byte	0x02, 0x4c
        /*0022*/ 	.byte	0x01
	.zero		1


	//----- nvinfo : EIATTR_ANNOTATIONS
	.align		4
        /*0024*/ 	.byte	0x04, 0x55
        /*0026*/ 	.short	(.L_330 - .L_329)


	//   ....[0]....
.L_329:
        /* <DEDUP_REMOVED lines=18> */


	//----- nvinfo : EIATTR_MERCURY_ISA_VERSION
	.align		4
.L_330:
        /*0138*/ 	.byte	0x03, 0x5f
        /*013a*/ 	.short	0x0101


	//----- nvinfo : EIATTR_COOP_GROUP_MASK_REGIDS
	.align		4
        /*013c*/ 	.byte	0x04, 0x29
        /*013e*/ 	.short	(.L_332 - .L_331)


	//   ....[0]....
.L_331:
        /*0140*/ 	.word	0xffffffff


	//   ....[1]....
        /*0144*/ 	.word	0xffffffff


	//   ....[2]....
        /*0148*/ 	.word	0xffffffff


	//   ....[3]....
        /*014c*/ 	.word	0xffffffff


	//   ....[4]....
        /*0150*/ 	.word	0xffffffff


	//   ....[5]....
        /*0154*/ 	.word	0xffffffff


	//   ....[6]....
        /*0158*/ 	.word	0xffffffff


	//   ....[7]....
        /*015c*/ 	.word	0xffffffff


	//   ....[8]....
        /*0160*/ 	.word	0xffffffff


	//   ....[9]....
        /*0164*/ 	.word	0xffffffff


	//   ....[10]....
        /*0168*/ 	.word	0xffffffff


	//   ....[11]....
        /*016c*/ 	.word	0xffffffff


	//   ....[12]....
        /*0170*/ 	.word	0xffffffff


	//   ....[13]....
        /*0174*/ 	.word	0xffffffff


	//   ....[14]....
        /*0178*/ 	.word	0xffffffff


	//   ....[15]....
        /*017c*/ 	.word	0xffffffff


	//   ....[16]....
        /*0180*/ 	.word	0xffffffff


	//   ....[17]....
        /*0184*/ 	.word	0xffffffff


	//   ....[18]....
        /*0188*/ 	.word	0xffffffff


	//   ....[19]....
        /*018c*/ 	.word	0xffffffff


	//   ....[20]....
        /*0190*/ 	.word	0xffffffff


	//   ....[21]....
        /*0194*/ 	.word	0xffffffff


	//   ....[22]....
        /*0198*/ 	.word	0xffffffff


	//   ....[23]....
        /*019c*/ 	.word	0xffffffff


	//----- nvinfo : EIATTR_COOP_GROUP_INSTR_OFFSETS
	.align		4
.L_332:
        /*01a0*/ 	.byte	0x04, 0x28
        /*01a2*/ 	.short	(.L_334 - .L_333)


	//   ....[0]....
.L_333:
        /*01a4*/ 	.word	0x00003e90


	//   ....[1]....
        /*01a8*/ 	.word	0x00004060


	//   ....[2]....
        /*01ac*/ 	.word	0x000040b0


	//   ....[3]....
        /*01b0*/ 	.word	0x00004260


	//   ....[4]....
        /*01b4*/ 	.word	0x00004370


	//   ....[5]....
        /*01b8*/ 	.word	0x00004490


	//   ....[6]....
        /*01bc*/ 	.word	0x000044f0


	//   ....[7]....
        /*01c0*/ 	.word	0x00004770


	//   ....[8]....
        /*01c4*/ 	.word	0x00008600


	//   ....[9]....
        /*01c8*/ 	.word	0x00008640


	//   ....[10]....
        /*01cc*/ 	.word	0x00008770


	//   ....[11]....
        /*01d0*/ 	.word	0x000087a0


	//   ....[12]....
        /*01d4*/ 	.word	0x00008990


	//   ....[13]....
        /*01d8*/ 	.word	0x00008ae0


	//   ....[14]....
        /*01dc*/ 	.word	0x00008ca0


	//   ....[15]....
        /*01e0*/ 	.word	0x00008f80


	//   ....[16]....
        /*01e4*/ 	.word	0x0000b9a0


	//   ....[17]....
        /*01e8*/ 	.word	0x0000b9b0


	//   ....[18]....
        /*01ec*/ 	.word	0x0000b9c0


	//   ....[19]....
        /*01f0*/ 	.word	0x0000b9d0


	//   ....[20]....
        /*01f4*/ 	.word	0x0000ba10


	//   ....[21]....
        /*01f8*/ 	.word	0x0000ba30


	//   ....[22]....
        /*01fc*/ 	.word	0x0000bab0


	//   ....[23]....
        /*0200*/ 	.word	0x0000bae0


	//----- nvinfo : EIATTR_EXIT_INSTR_OFFSETS
	.align		4
.L_334:
        /*0204*/ 	.byte	0x04, 0x1c
        /*0206*/ 	.short	(.L_336 - .L_335)


	//   ....[0]....
.L_335:
        /*0208*/ 	.word	0x000005e0


	//   ....[1]....
        /*020c*/ 	.word	0x0000d800


	//   ....[2]....
        /*0210*/ 	.word	0x0000d930


	//   ....[3]....
        /*0214*/ 	.word	0x0000d950


	//   ....[4]....
        /*0218*/ 	.word	0x0000e5b0


	//   ....[5]....
        /*021c*/ 	.word	0x0000e640


	//----- nvinfo : EIATTR_CRS_STACK_SIZE
	.align		4
.L_336:
        /*0220*/ 	.byte	0x04, 0x1e
        /*0222*/ 	.short	(.L_338 - .L_337)
.L_337:
        /*0224*/ 	.word	0x00000000


	//----- nvinfo : EIATTR_CBANK_PARAM_SIZE
	.align		4
.L_338:
        /*0228*/ 	.byte	0x03, 0x19
        /*022a*/ 	.short	0x01d0


	//----- nvinfo : EIATTR_PARAM_CBANK
	.align		4
        /*022c*/ 	.byte	0x04, 0x0a
        /*022e*/ 	.short	(.L_340 - .L_339)
	.align		4
.L_339:
        /*0230*/ 	.word	index@(.nv.constant0._ZN5flash16flash_fwd_kernelI23Flash_fwd_kernel_traitsILi96ELi128ELi64ELi4ELb0ELb0EN7cutlass10bfloat16_tE19Flash_kernel_traitsILi96ELi128ELi64ELi4ES3_EELb1ELb0ELb0ELb0ELb0ELb0ELb0ELb0EEEvNS_16Flash_fwd_paramsE)
        /*0234*/ 	.short	0x0210
        /*0236*/ 	.short	0x01d0


	//----- nvinfo : EIATTR_SW_WAR
	.align		4
.L_340:
        /*0238*/ 	.byte	0x04, 0x36
        /*023a*/ 	.short	(.L_342 - .L_341)
.L_341:
        /*023c*/ 	.word	0x00000008
.L_342:


//--------------------- .nv.info._ZN5flash16flash_fwd_kernelI23Flash_fwd_kernel_traitsILi96ELi128ELi64ELi4ELb0ELb0EN7cutlass10bfloat16_tE19Flash_kernel_traitsILi96ELi128ELi64ELi4ES3_EELb1ELb0ELb1ELb0ELb0ELb0ELb0ELb0EEEvNS_16Flash_fwd_paramsE --------------------------
	.section	.nv.info._ZN5flash16flash_fwd_kernelI23Flash_fwd_kernel_traitsILi96ELi128ELi64ELi4ELb0ELb0EN7cutlass10bfloat16_tE19Flash_kernel_traitsILi96ELi128ELi64ELi4ES3_EELb1ELb0ELb1ELb0ELb0ELb0ELb0ELb0EEEvNS_16Flash_fwd_paramsE,"",@"SHT_CUDA_INFO"
	.sectionflags	@""
	.align	4


	//----- nvinfo : EIATTR_CUDA_API_VERSION
	.align		4
        /*0000*/ 	.byte	0x04, 0x37
        /*0002*/ 	.short	(.L_344 - .L_343)
.L_343:
        /*0004*/ 	.word	0x00000082


	//----- nvinfo : EIATTR_KPARAM_INFO
	.align		4
.L_344:
        /*0008*/ 	.byte	0x04, 0x17
        /*000a*/ 	.short	(.L_346 - .L_345)
.L_345:
        /*000c*/ 	.word	0x00000000
        /*0010*/ 	.short	0x0000
        /*0012*/ 	.short	0x0000
        /*0014*/ 	.byte	0x00, 0xf0, 0x41, 0x07


	//----- nvinfo : EIATTR_SPARSE_MMA_MASK
	.align		4
.L_346:
        /*0018*/ 	.byte	0x03, 0x50
        /*001a*/ 	.short	0x0000


	//----- nvinfo : EIATTR_MAXREG_COUNT
	.align		4
        /*001c*/ 	.byte	0x03, 0x1b
        /*001e*/ 	.short	0x00ff


	//----- nvinfo : EIATTR_NUM_BARRIERS
	.align		4
        /*0020*/ 	.byte	0x02, 0x4c
        /*0022*/ 	.byte	0x01
	.zero		1


	//----- nvinfo : EIATTR_ANNOTATIONS
	.align		4
        /*0024*/ 	.byte	0x04, 0x55
        /*0026*/ 	.short	(.L_348 - .L_347)


	//   ....[0]....
.L_347:
        /* <DEDUP_REMOVED lines=98> */


	//----- nvinfo : EIATTR_MERCURY_ISA_VERSION
	.align		4
.L_348:
        /*0638*/ 	.byte	0x03, 0x5f
        /*063a*/ 	.short	0x0101


	//----- nvinfo : EIATTR_COOP_GROUP_MASK_REGIDS
	.align		4
        /*063c*/ 	.byte	0x04, 0x29
        /*063e*/ 	.short	(.L_350 - .L_349)


	//   ....[0]....
.L_349:
        /*0640*/ 	.word	0xffffffff


	//   ....[1]....
        /*0644*/ 	.word	0xffffffff


	//   ....[2]....
        /*0648*/ 	.word	0xffffffff


	//   ....[3]....
        /*064c*/ 	.word	0xffffffff


	//   ....[4]....
        /*0650*/ 	.word	0xffffffff


	//   ....[5]....
        /*0654*/ 	.word	0xffffffff


	//   ....[6]....
        /*0658*/ 	.word	0xffffffff


	//   ....[7]....
        /*065c*/ 	.word	0xffffffff


	//   ....[8]....
        /*0660*/ 	.word	0xffffffff


	//   ....[9]....
        /*0664*/ 	.word	0xffffffff


	//   ....[10]....
        /*0668*/ 	.word	0xffffffff


	//   ....[11]....
        /*066c*/ 	.word	0xffffffff


	//   ....[12]....
        /*0670*/ 	.word	0xffffffff


	//   ....[13]....
        /*0674*/ 	.word	0xffffffff


	//   ....[14]....
        /*0678*/ 	.word	0xffffffff


	//   ....[15]....
        /*067c*/ 	.word	0xffffffff


	//   ....[16]....
        /*0680*/ 	.word	0xffffffff


	//   ....[17]....
        /*0684*/ 	.word	0xffffffff


	//   ....[18]....
        /*0688*/ 	.word	0xffffffff


	//   ....[19]....
        /*068c*/ 	.word	0xffffffff


	//   ....[20]....
        /*0690*/ 	.word	0xffffffff


	//   ....[21]....
        /*0694*/ 	.word	0xffffffff


	//   ....[22]....
        /*0698*/ 	.word	0xffffffff


	//   ....[23]....
        /*069c*/ 	.word	0xffffffff


	//   ....[24]....
        /*06a0*/ 	.word	0xffffffff


	//   ....[25]....
        /*06a4*/ 	.word	0xffffffff


	//   ....[26]....
        /*06a8*/ 	.word	0xffffffff


	//   ....[27]....
        /*06ac*/ 	.word	0xffffffff


	//   ....[28]....
        /*06b0*/ 	.word	0xffffffff


	//   ....[29]....
        /*06b4*/ 	.word	0xffffffff


	//   ....[30]....
        /*06b8*/ 	.word	0xffffffff


	//   ....[31]....
        /*06bc*/ 	.word	0xffffffff


	//   ....[32]....
        /*06c0*/ 	.word	0xffffffff


	//   ....[33]....
        /*06c4*/ 	.word	0xffffffff


	//   ....[34]....
        /*06c8*/ 	.word	0xffffffff


	//   ....[35]....
        /*06cc*/ 	.word	0xffffffff


	//   ....[36]....
        /*06d0*/ 	.word	0xffffffff


	//   ....[37]....
        /*06d4*/ 	.word	0xffffffff


	//   ....[38]....
        /*06d8*/ 	.word	0xffffffff


	//   ....[39]....
        /*06dc*/ 	.word	0xffffffff


	//----- nvinfo : EIATTR_COOP_GROUP_INSTR_OFFSETS
	.align		4
.L_350:
        /*06e0*/ 	.byte	0x04, 0x28
        /*06e2*/ 	.short	(.L_352 - .L_351)


	//   ....[0]....
.L_351:
        /*06e4*/ 	.word	0x00005630


	//   ....[1]....
        /*06e8*/ 	.word	0x000056e0


	//   ....[2]....
        /*06ec*/ 	.word	0x00005740


	//   ....[3]....
        /*06f0*/ 	.word	0x00005800


	//   ....[4]....
        /*06f4*/ 	.word	0x00006260


	//   ....[5]....
        /*06f8*/ 	.word	0x00006320


	//   ....[6]....
        /*06fc*/ 	.word	0x000064e0


	//   ....[7]....
        /*0700*/ 	.word	0x00006600


	//   ....[8]....
        /*0704*/ 	.word	0x0000af10


	//   ....[9]....
        /*0708*/ 	.word	0x0000b080


	//   ....[10]....
        /*070c*/ 	.word	0x0000b0d0


	//   ....[11]....
        /*0710*/ 	.word	0x0000b100


	//   ....[12]....
        /*0714*/ 	.word	0x0000b140


	//   ....[13]....
        /*0718*/ 	.word	0x0000b220


	//   ....[14]....
        /*071c*/ 	.word	0x0000b250


	//   ....[15]....
        /*0720*/ 	.word	0x0000b2b0


	//   ....[16]....
        /*0724*/ 	.word	0x000116c0


	//   ....[17]....
        /*0728*/ 	.word	0x000117a0


	//   ....[18]....
        /*072c*/ 	.word	0x000117e0


	//   ....[19]....
        /*0730*/ 	.word	0x000118d0


	//   ....[20]....
        /*0734*/ 	.word	0x00011bc0


	//   ....[21]....
        /*0738*/ 	.word	0x00011be0


	//   ....[22]....
        /*073c*/ 	.word	0x00011c00


	//   ....[23]....
        /*0740*/ 	.word	0x00011c20


	//   ....[24]....
        /*0744*/ 	.word	0x00017c00


	//   ....[25]....
        /*0748*/ 	.word	0x00017d30


	//   ....[26]....
        /*074c*/ 	.word	0x00017e60


	//   ....[27]....
        /*0750*/ 	.word	0x00017f90


	//   ....[28]....
        /*0754*/ 	.word	0x00018000


	//   ....[29]....
        /*0758*/ 	.word	0x00018170


	//   ....[30]....
        /*075c*/ 	.word	0x000181f0


	//   ....[31]....
        /*0760*/ 	.word	0x00018350


	//   ....[32]....
        /*0764*/ 	.word	0x0001b690


	//   ....[33]....
        /*0768*/ 	.word	0x0001b6a0


	//   ....[34]....
        /*076c*/ 	.word	0x0001b6b0


	//   ....[35]....
        /*0770*/ 	.word	0x0001b6d0


	//   ....[36]....
        /*0774*/ 	.word	0x0001b6f0


	//   ....[37]....
        /*0778*/ 	.word	0x0001b700


	//   ....[38]....
        /*077c*/ 	.word	0x0001b750


	//   ....[39]....
        /*0780*/ 	.word	0x0001b780


	//----- nvinfo : EIATTR_EXIT_INSTR_OFFSETS
	.align		4
.L_352:
        /*0784*/ 	.byte	0x04, 0x1c
        /*0786*/ 	.short	(.L_354 - .L_353)


	//   ....[0]....
.L_353:
        /*0788*/ 	.word	0x000006c0


	//   ....[1]....
        /*078c*/ 	.word	0x00001440


	//   ....[2]....
        /*0790*/ 	.word	0x000014d0


	//   ....[3]....
        /*0794*/ 	.word	0x0001d4e0


	//   ....[4]....
        /*0798*/ 	.word	0x0001d610


	//   ....[5]....
        /*079c*/ 	.word	0x0001d630


	//----- nvinfo : EIATTR_CRS_STACK_SIZE
	.align		4
.L_354:
        /*07a0*/ 	.byte	0x04, 0x1e
        /*07a2*/ 	.short	(.L_356 - .L_355)
.L_355:
        /*07a4*/ 	.word	0x00000000


	//----- nvinfo : EIATTR_CBANK_PARAM_SIZE
	.align		4
.L_356:
        /*07a8*/ 	.byte	0x03, 0x19
        /*07aa*/ 	.short	0x01d0


	//----- nvinfo : EIATTR_PARAM_CBANK
	.align		4
        /*07ac*/ 	.byte	0x04, 0x0a
        /*07ae*/ 	.short	(.L_358 - .L_357)
	.align		4
.L_357:
        /*07b0*/ 	.word	index@(.nv.constant0._ZN5flash16flash_fwd_kernelI23Flash_fwd_kernel_traitsILi96ELi128ELi64ELi4ELb0ELb0EN7cutlass10bfloat16_tE19Flash_kernel_traitsILi96ELi128ELi64ELi4ES3_EELb1ELb0ELb1ELb0ELb0ELb0ELb0ELb0EEEvNS_16Flash_fwd_paramsE)
        /*07b4*/ 	.short	0x0210
        /*07b6*/ 	.short	0x01d0


	//----- nvinfo : EIATTR_SW_WAR
	.align		4
.L_358:
        /*07b8*/ 	.byte	0x04, 0x36
        /*07ba*/ 	.short	(.L_360 - .L_359)
.L_359:
        /*07bc*/ 	.word	0x00000008
.L_360:


//--------------------- .nv.info._ZN5flash16flash_fwd_kernelI23Flash_fwd_kernel_traitsILi96ELi128ELi64ELi4ELb0ELb0EN7cutlass10bfloat16_tE19Flash_kernel_traitsILi96ELi128ELi64ELi4ES3_EELb1ELb0ELb0ELb0ELb1ELb1ELb0ELb0EEEvNS_16Flash_fwd_paramsE --------------------------
	.section	.nv.info._ZN5flash16flash_fwd_kernelI23Flash_fwd_kernel_traitsILi96ELi128ELi64ELi4ELb0ELb0EN7cutlass10bfloat16_tE19Flash_kernel_traitsILi96ELi128ELi64ELi4ES3_EELb1ELb0ELb0ELb0ELb1ELb1ELb0ELb0EEEvNS_16Flash_fwd_paramsE,"",@"SHT_CUDA_INFO"
	.sectionflags	@""
	.align	4


	//----- nvinfo : EIATTR_CUDA_API_VERSION
	.align		4
        /*0000*/ 	.byte	0x04, 0x37
        /*0002*/ 	.short	(.L_362 - .L_361)
.L_361:
        /*0004*/ 	.word	0x00000082


	//----- nvinfo : EIATTR_KPARAM_INFO
	.align		4
.L_362:
        /*0008*/ 	.byte	0x04, 0x17
        /*000a*/ 	.short	(.L_364 - .L_363)
.L_363:
        /*000c*/ 	.word	0x00000000
        /*0010*/ 	.short	0x0000
        /*0012*/ 	.short	0x0000
        /*0014*/ 	.byte	0x00, 0xf0, 0x41, 0x07


	//----- nvinfo : EIATTR_SPARSE_MMA_MASK
	.align		4
.L_364:
        /*0018*/ 	.byte	0x03, 0x50
        /*001a*/ 	.short	0x0000


	//----- nvinfo : EIATTR_MAXREG_COUNT
	.align		4
        /*001c*/ 	.byte	0x03, 0x1b
        /*001e*/ 	.short	0x00ff


	//----- nvinfo : EIATTR_NUM_BARRIERS
	.align		4
        /*0020*/ 	.byte	0x02, 0x4c
        /*0022*/ 	.byte	0x01
	.zero		1


	//----- nvinfo : EIATTR_MERCURY_ISA_VERSION
	.align		4
        /*0024*/ 	.byte	0x03, 0x5f
        /*0026*/ 	.short	0x0101


	//----- nvinfo : EIATTR_COOP_GROUP_MASK_REGIDS
	.align		4
        /*0028*/ 	.byte	0x04, 0x29
        /*002a*/ 	.short	(.L_366 - .L_365)


	//   ....[0]....
.L_365:
        /*002c*/ 	.word	0xffffffff


	//   ....[1]....
        /*0030*/ 	.word	0xffffffff


	//   ....[2]....
        /*0034*/ 	.word	0xffffffff


	//   ....[3]....
        /*0038*/ 	.word	0xffffffff


	//   ....[4]....
        /*003c*/ 	.word	0xffffffff


	//   ....[5]....
        /*0040*/ 	.word	0xffffffff


	//   ....[6]....
        /*0044*/ 	.word	0xffffffff


	//   ....[7]....
        /*0048*/ 	.word	0xffffffff


	//   ....[8]....
        /*004c*/ 	.word	0xffffffff


	//   ....[9]....
        /*0050*/ 	.word	0xffffffff


	//   ....[10]....
        /*0054*/ 	.word	0xffffffff


	//   ....[11]....
        /*0058*/ 	.word	0xffffffff


	//   ....[12]....
        /*005c*/ 	.word	0xffffffff


	//   ....[13]....
        /*0060*/ 	.word	0xffffffff


	//   ....[14]....
        /*0064*/ 	.word	0xffffffff


	//   ....[15]....
        /*0068*/ 	.word	0xffffffff


	//   ....[16]....
        /*006c*/ 	.word	0xffffffff


	//   ....[17]....
        /*0070*/ 	.word	0xffffffff


	//   ....[18]....
        /*0074*/ 	.word	0xffffffff


	//   ....[19]....
        /*0078*/ 	.word	0xffffffff


	//   ....[20]....
        /*007c*/ 	.word	0xffffffff


	//   ....[21]....
        /*0080*/ 	.word	0xffffffff


	//   ....[22]....
        /*0084*/ 	.word	0xffffffff


	//   ....[23]....
        /*0088*/ 	.word	0xffffffff


	//----- nvinfo : EIATTR_COOP_GROUP_INSTR_OFFSETS
	.align		4
.L_366:
        /*008c*/ 	.byte	0x04, 0x28
        /*008e*/ 	.short	(.L_368 - .L_367)


	//   ....[0]....
.L_367:
        /*0090*/ 	.word	0x00001f50


	//   ....[1]....
        /*0094*/ 	.word	0x00002120


	//   ....[2]....
        /*0098*/ 	.word	0x00002150


	//   ....[3]....
        /*009c*/ 	.word	0x00002290


	//   ....[4]....
        /*00a0*/ 	.word	0x00002360


	//   ....[5]....
        /*00a4*/ 	.word	0x00002490


	//   ....[6]....
        /*00a8*/ 	.word	0x00002520


	//   ....[7]....
        /*00ac*/ 	.word	0x00002660


	//   ....[8]....
        /*00b0*/ 	.word	0x00005980


	//   ....[9]....
        /*00b4*/ 	.word	0x000059c0


	//   ....[10]....
        /*00b8*/ 	.word	0x00005b00


	//   ....[11]....
        /*00bc*/ 	.word	0x00005b30


	//   ....[12]....
        /*00c0*/ 	.word	0x00005d00


	//   ....[13]....
        /*00c4*/ 	.word	0x00005ec0


	//   ....[14]....
        /*00c8*/ 	.word	0x00005f40


	//   ....[15]....
        /*00cc*/ 	.word	0x000060e0


	//   ....[16]....
        /*00d0*/ 	.word	0x00008ca0


	//   ....[17]....
        /*00d4*/ 	.word	0x00008ce0


	//   ....[18]....
        /*00d8*/ 	.word	0x00008d20


	//   ....[19]....
        /*00dc*/ 	.word	0x00008d30


	//   ....[20]....
        /*00e0*/ 	.word	0x00008d80


	//   ....[21]....
        /*00e4*/ 	.word	0x00008dc0


	//   ....[22]....
        /*00e8*/ 	.word	0x00008dd0


	//   ....[23]....
        /*00ec*/ 	.word	0x00008e20


	//----- nvinfo : EIATTR_EXIT_INSTR_OFFSETS
	.align		4
.L_368:
        /*00f0*/ 	.byte	0x04, 0x1c
        /*00f2*/ 	.short	(.L_370 - .L_369)


	//   ....[0]....
.L_369:
        /*00f4*/ 	.word	0x000002f0


	//   ....[1]....
        /*00f8*/ 	.word	0x0000a700


	//----- nvinfo : EIATTR_CRS_STACK_SIZE
	.align		4
.L_370:
        /*00fc*/ 	.byte	0x04, 0x1e
        /*00fe*/ 	.short	(.L_372 - .L_371)
.L_371:
        /*0100*/ 	.word	0x00000000


	//----- nvinfo : EIATTR_CBANK_PARAM_SIZE
	.align		4
.L_372:
        /*0104*/ 	.byte	0x03, 0x19
        /*0106*/ 	.short	0x01d0


	//----- nvinfo : EIATTR_PARAM_CBANK
	.align		4
        /*0108*/ 	.byte	0x04, 0x0a
        /*010a*/ 	.short	(.L_374 - .L_373)
	.align		4
.L_373:
        /*010c*/ 	.word	index@(.nv.constant0._ZN5flash16flash_fwd_kernelI23Flash_fwd_kernel_traitsILi96ELi128ELi64ELi4ELb0ELb0EN7cutlass10bfloat16_tE19Flash_kernel_traitsILi96ELi128ELi64ELi4ES3_EELb1ELb0ELb0ELb0ELb1ELb1ELb0ELb0EEEvNS_16Flash_fwd_paramsE)
        /*0110*/ 	.short	0x0210
        /*0112*/ 	.short	0x01d0


	//----- nvinfo : EIATTR_SW_WAR
	.align		4
.L_374:
        /*0114*/ 	.byte	0x04, 0x36
        /*0116*/ 	.short	(.L_376 - .L_375)
.L_375:
        /*0118*/ 	.word	0x00000008
.L_376:


//--------------------- .nv.info._ZN5flash16flash_fwd_kernelI23Flash_fwd_kernel_traitsILi96ELi128ELi64ELi4ELb0ELb0EN7cutlass10bfloat16_tE19Flash_kernel_traitsILi96ELi128ELi64ELi4ES3_EELb0ELb0ELb0ELb0ELb1ELb1ELb1ELb0EEEvNS_16Flash_fwd_paramsE --------------------------
	.section	.nv.info._ZN5flash16flash_fwd_kernelI23Flash_fwd_kernel_traitsILi96ELi128ELi64ELi4ELb0ELb0EN7cutlass10bfloat16_tE19Flash_kernel_traitsILi96ELi128ELi64ELi4ES3_EELb0ELb0ELb0ELb0ELb1ELb1ELb1ELb0EEEvNS_16Flash_fwd_paramsE,"",@"SHT_CUDA_INFO"
	.sectionflags	@""
	.align	4


	//----- nvinfo : EIATTR_CUDA_API_VERSION
	.align		4
        /*0000*/ 	.byte	0x04, 0x37
        /*0002*/ 	.short	(.L_378 - .L_377)
.L_377:
        /*0004*/ 	.word	0x00000082


	//----- nvinfo : EIATTR_KPARAM_INFO
	.align		4
.L_378:
        /*0008*/ 	.byte	0x04, 0x17
        /*000a*/ 	.short	(.L_380 - .L_379)
.L_379:
        /*000c*/ 	.word	0x00000000
        /*0010*/ 	.short	0x0000
        /*0012*/ 	.short	0x0000
        /*0014*/ 	.byte	0x00, 0xf0, 0x41, 0x07


	//----- nvinfo : EIATTR_SPARSE_MMA_MASK
	.align		4
.L_380:
        /*0018*/ 	.byte	0x03, 0x50
        /*001a*/ 	.short	0x0000


	//----- nvinfo : EIATTR_MAXREG_COUNT
	.align		4
        /*001c*/ 	.byte	0x03, 0x1b
        /*001e*/ 	.short	0x00ff


	//----- nvinfo : EIATTR_NUM_BARRIERS
	.align		4
        /*0020*/ 	.byte	0x02, 0x4c
        /*0022*/ 	.byte	0x01
	.zero		1


	//----- nvinfo : EIATTR_MERCURY_ISA_VERSION
	.align		4
        /*0024*/ 	.byte	0x03, 0x5f
        /*0026*/ 	.short	0x0101


	//----- nvinfo : EIATTR_COOP_GROUP_MASK_REGIDS
	.align		4
        /*0028*/ 	.byte	0x04, 0x29
        /*002a*/ 	.short	(.L_382 - .L_381)


	//   ....[0]....
.L_381:
        /*002c*/ 	.word	0xffffffff


	//   ....[1]....
        /*0030*/ 	.word	0xffffffff


	//   ....[2]....
        /*0034*/ 	.word	0xffffffff


	//   ....[3]....
        /*0038*/ 	.word	0xffffffff


	//   ....[4]....
        /*003c*/ 	.word	0xffffffff


	//   ....[5]....
        /*0040*/ 	.word	0xffffffff


	//   ....[6]....
        /*0044*/ 	.word	0xffffffff


	//   ....[7]....
        /*0048*/ 	.word	0xffffffff


	//   ....[8]....
        /*004c*/ 	.word	0xffffffff


	//   ....[9]....
        /*0050*/ 	.word	0xffffffff


	//   ....[10]....
        /*0054*/ 	.word	0xffffffff


	//   ....[11]....
        /*0058*/ 	.word	0xffffffff


	//   ....[12]....
        /*005c*/ 	.word	0xffffffff


	//   ....[13]....
        /*0060*/ 	.word	0xffffffff


	//   ....[14]....
        /*0064*/ 	.word	0xffffffff


	//   ....[15]....
        /*0068*/ 	.word	0xffffffff


	//   ....[16]....
        /*006c*/ 	.word	0xffffffff


	//   ....[17]....
        /*0070*/ 	.word	0xffffffff


	//   ....[18]....
        /*0074*/ 	.word	0xffffffff


	//   ....[19]....
        /*0078*/ 	.word	0xffffffff


	//   ....[20]....
        /*007c*/ 	.word	0xffffffff


	//   ....[21]....
        /*0080*/ 	.word	0xffffffff


	//   ....[22]....
        /*0084*/ 	.word	0xffffffff


	//   ....[23]....
        /*0088*/ 	.word	0xffffffff


	//----- nvinfo : EIATTR_COOP_GROUP_INSTR_OFFSETS
	.align		4
.L_382:
        /*008c*/ 	.byte	0x04, 0x28
        /*008e*/ 	.short	(.L_384 - .L_383)


	//   ....[0]....
.L_383:
        /*0090*/ 	.word	0x00002380


	//   ....[1]....
        /*0094*/ 	.word	0x00002480


	//   ....[2]....
        /*0098*/ 	.word	0x00002550


	//   ....[3]....
        /*009c*/ 	.word	0x00002580


	//   ....[4]....
        /*00a0*/ 	.word	0x000025f0


	//   ....[5]....
        /*00a4*/ 	.word	0x00002710


	//   ....[6]....
        /*00a8*/ 	.word	0x00002930


	//   ....[7]....
        /*00ac*/ 	.word	0x00002b10


	//   ....[8]....
        /*00b0*/ 	.word	0x00005530


	//   ....[9]....
        /*00b4*/ 	.word	0x000055b0


	//   ....[10]....
        /*00b8*/ 	.word	0x000055e0


	//   ....[11]....
        /*00bc*/ 	.word	0x000055f0


	//   ....[12]....
        /*00c0*/ 	.word	0x00005630


	//   ....[13]....
        /*00c4*/ 	.word	0x00005650


	//   ....[14]....
        /*00c8*/ 	.word	0x00005660


	//   ....[15]....
        /*00cc*/ 	.word	0x00005670


	//   ....[16]....
        /*00d0*/ 	.word	0x00007580


	//   ....[17]....
        /*00d4*/ 	.word	0x000075c0


	//   ....[18]....
        /*00d8*/ 	.word	0x00007600


	//   ....[19]....
        /*00dc*/ 	.word	0x00007620


	//   ....[20]....
        /*00e0*/ 	.word	0x00007670


	//   ....[21]....
        /*00e4*/ 	.word	0x000076a0


	//   ....[22]....
        /*00e8*/ 	.word	0x000076c0


	//   ....[23]....
        /*00ec*/ 	.word	0x000076f0


	//----- nvinfo : EIATTR_EXIT_INSTR_OFFSETS
	.align		4
.L_384:
        /*00f0*/ 	.byte	0x04, 0x1c
        /*00f2*/ 	.short	(.L_386 - .L_385)


	//   ....[0]....
.L_385:
        /*00f4*/ 	.word	0x00000140


	//   ....[1]....
        /*00f8*/ 	.word	0x00008f40


	//----- nvinfo : EIATTR_CRS_STACK_SIZE
	.align		4
.L_386:
        /*00fc*/ 	.byte	0x04, 0x1e
        /*00fe*/ 	.short	(.L_388 - .L_387)
.L_387:
        /*0100*/ 	.word	0x00000000


	//----- nvinfo : EIATTR_CBANK_PARAM_SIZE
	.align		4
.L_388:
        /*0104*/ 	.byte	0x03, 0x19
        /*0106*/ 	.short	0x01d0


	//----- nvinfo : EIATTR_PARAM_CBANK
	.align		4
        /*0108*/ 	.byte	0x04, 0x0a
        /*010a*/ 	.short	(.L_390 - .L_389)
	.align		4
.L_389:
        /*010c*/ 	.word	index@(.nv.constant0._ZN5flash16flash_fwd_kernelI23Flash_fwd_kernel_traitsILi96ELi128ELi64ELi4ELb0ELb0EN7cutlass10bfloat16_tE19Flash_kernel_traitsILi96ELi128ELi64ELi4ES3_EELb0ELb0ELb0ELb0ELb1ELb1ELb1ELb0EEEvNS_16Flash_fwd_paramsE)
        /*0110*/ 	.short	0x0210
        /*0112*/ 	.short	0x01d0


	//----- nvinfo : EIATTR_SW_WAR
	.align		4
.L_390:
        /*0114*/ 	.byte	0x04, 0x36
        /*0116*/ 	.short	(.L_392 - .L_391)
.L_391:
        /*0118*/ 	.word	0x00000008
.L_392:


//--------------------- .nv.info._ZN5flash16flash_fwd_kernelI23Flash_fwd_kernel_traitsILi96ELi128ELi64ELi4ELb0ELb0EN7cutlass10bfloat16_tE19Flash_kernel_traitsILi96ELi128ELi64ELi4ES3_EELb1ELb0ELb0ELb1ELb0ELb0ELb0ELb0EEEvNS_16Flash_fwd_paramsE --------------------------
	.section	.nv.info._ZN5flash16flash_fwd_kernelI23Flash_fwd_kernel_traitsILi96ELi128ELi64ELi4ELb0ELb0EN7cutlass10bfloat16_tE19Flash_kernel_traitsILi96ELi128ELi64ELi4ES3_EELb1ELb0ELb0ELb1ELb0ELb0ELb0ELb0EEEvNS_16Flash_fwd_paramsE,"",@"SHT_CUDA_INFO"
	.sectionflags	@""
	.align	4


	//----- nvinfo : EIATTR_CUDA_API_VERSION
	.align		4
        /*0000*/ 	.byte	0x04, 0x37
        /*0002*/ 	.short	(.L_394 - .L_393)
.L_393:
        /*0004*/ 	.word	0x00000082


	//----- nvinfo : EIATTR_KPARAM_INFO
	.align		4
.L_394:
        /*0008*/ 	.byte	0x04, 0x17
        /*000a*/ 	.short	(.L_396 - .L_395)
.L_395:
        /*000c*/ 	.word	0x00000000
        /*0010*/ 	.short	0x0000
        /*0012*/ 	.short	0x0000
        /*0014*/ 	.byte	0x00, 0xf0, 0x41, 0x07


	//----- nvinfo : EIATTR_SPARSE_MMA_MASK
	.align		4
.L_396:
        /*0018*/ 	.byte	0x03, 0x50
        /*001a*/ 	.short	0x0000


	//----- nvinfo : EIATTR_MAXREG_COUNT
	.align		4
        /*001c*/ 	.byte	0x03, 0x1b
        /*001e*/ 	.short	0x00ff


	//----- nvinfo : EIATTR_NUM_BARRIERS
	.align		4
        /*0020*/ 	.byte	0x02, 0x4c
        /*0022*/ 	.byte	0x01
	.zero		1


	//----- nvinfo : EIATTR_ANNOTATIONS
	.align		4
        /*0024*/ 	.byte	0x04, 0x55
        /*0026*/ 	.short	(.L_398 - .L_397)


	//   ....[0]....
.L_397:
        /* <DEDUP_REMOVED lines=30> */


	//----- nvinfo : EIATTR_MERCURY_ISA_VERSION
	.align		4
.L_398:
        /*01f0*/ 	.byte	0x03, 0x5f
        /*01f2*/ 	.short	0x0101


	//----- nvinfo : EIATTR_COOP_GROUP_MASK_REGIDS
	.align		4
        /*01f4*/ 	.byte	0x04, 0x29
        /*01f6*/ 	.short	(.L_400 - .L_399)


	//   ....[0]....
.L_399:
        /*01f8*/ 	.word	0xffffffff


	//   ....[1]....
        /*01fc*/ 	.word	0xffffffff


	//   ....[2]....
        /*0200*/ 	.word	0xffffffff


	//   ....[3]....
        /*0204*/ 	.word	0xffffffff


	//   ....[4]....
        /*0208*/ 	.word	0xffffffff


	//   ....[5]....
        /*020c*/ 	.word	0xffffffff


	//   ....[6]....
        /*0210*/ 	.word	0xffffffff


	//   ....[7]....
        /*0214*/ 	.word	0xffffffff


	//   ....[8]....
        /*0218*/ 	.word	0xffffffff


	//   ....[9]....
        /*021c*/ 	.word	0xffffffff


	//   ....[10]....
        /*0220*/ 	.word	0xffffffff


	//   ....[11]....
        /*0224*/ 	.word	0xffffffff


	//   ....[12]....
        /*0228*/ 	.word	0xffffffff


	//   ....[13]....
        /*022c*/ 	.word	0xffffffff


	//   ....[14]....
        /*0230*/ 	.word	0xffffffff


	//   ....[15]....
        /*0234*/ 	.word	0xffffffff


	//   ....[16]....
        /*0238*/ 	.word	0xffffffff


	//   ....[17]....
        /*023c*/ 	.word	0xffffffff


	//   ....[18]....
        /*0240*/ 	.word	0xffffffff


	//   ....[19]....
        /*0244*/ 	.word	0xffffffff


	//   ....[20]....
        /*0248*/ 	.word	0xffffffff


	//   ....[21]....
        /*024c*/ 	.word	0xffffffff


	//   ....[22]....
        /*0250*/ 	.word	0xffffffff


	//   ....[23]....
        /*0254*/ 	.word	0xffffffff


	//----- nvinfo : EIATTR_COOP_GROUP_INSTR_OFFSETS
	.align		4
.L_400:
        /*0258*/ 	.byte	0x04, 0x28
        /*025a*/ 	.short	(.L_402 - .L_401)


	//   ....[0]....
.L_401:
        /*025c*/ 	.word	0x00005390


	//   ....[1]....
        /*0260*/ 	.word	0x00005550


	//   ....[2]....
        /*0264*/ 	.word	0x000055a0


	//   ....[3]....
        /*0268*/ 	.word	0x00005740


	//   ....[4]....
        /*026c*/ 	.word	0x00005860


	//   ....[5]....
        /*0270*/ 	.word	0x00005940


	//   ....[6]....
        /*0274*/ 	.word	0x000059e0


	//   ....[7]....
        /*0278*/ 	.word	0x00005c60


	//   ....[8]....
        /*027c*/ 	.word	0x0000aef0


	//   ....[9]....
        /*0280*/ 	.word	0x0000af40


	//   ....[10]....
        /*0284*/ 	.word	0x0000b050


	//   ....[11]....
        /*0288*/ 	.word	0x0000b110


	//   ....[12]....
        /*028c*/ 	.word	0x0000b140


	//   ....[13]....
        /*0290*/ 	.word	0x0000b1c0


	//   ....[14]....
        /*0294*/ 	.word	0x0000b280


	//   ....[15]....
        /*0298*/ 	.word	0x0000b370


	//   ....[16]....
        /*029c*/ 	.word	0x0000de20


	//   ....[17]....
        /*02a0*/ 	.word	0x0000de30


	//   ....[18]....
        /*02a4*/ 	.word	0x0000de50


	//   ....[19]....
        /*02a8*/ 	.word	0x0000de70


	//   ....[20]....
        /*02ac*/ 	.word	0x0000de80


	//   ....[21]....
        /*02b0*/ 	.word	0x0000de90


	//   ....[22]....
        /*02b4*/ 	.word	0x0000def0


	//   ....[23]....
        /*02b8*/ 	.word	0x0000df00


	//----- nvinfo : EIATTR_EXIT_INSTR_OFFSETS
	.align		4
.L_402:
        /*02bc*/ 	.byte	0x04, 0x1c
        /*02be*/ 	.short	(.L_404 - .L_403)


	//   ....[0]....
.L_403:
        /*02c0*/ 	.word	0x000005e0


	//   ....[1]....
        /*02c4*/ 	.word	0x0000fcb0


	//   ....[2]....
        /*02c8*/ 	.word	0x0000fde0


	//   ....[3]....
        /*02cc*/ 	.word	0x0000fe00


	//   ....[4]....
        /*02d0*/ 	.word	0x00010a60


	//   ....[5]....
        /*02d4*/ 	.word	0x00010af0


	//----- nvinfo : EIATTR_CRS_STACK_SIZE
	.align		4
.L_404:
        /*02d8*/ 	.byte	0x04, 0x1e
        /*02da*/ 	.short	(.L_406 - .L_405)
.L_405:
        /*02dc*/ 	.word	0x00000000


	//----- nvinfo : EIATTR_CBANK_PARAM_SIZE
	.align		4
.L_406:
        /*02e0*/ 	.byte	0x03, 0x19
        /*02e2*/ 	.short	0x01d0


	//----- nvinfo : EIATTR_PARAM_CBANK
	.align		4
        /*02e4*/ 	.byte	0x04, 0x0a
        /*02e6*/ 	.short	(.L_408 - .L_407)
	.align		4
.L_407:
        /*02e8*/ 	.word	index@(.nv.constant0._ZN5flash16flash_fwd_kernelI23Flash_fwd_kernel_traitsILi96ELi128ELi64ELi4ELb0ELb0EN7cutlass10bfloat16_tE19Flash_kernel_traitsILi96ELi128ELi64ELi4ES3_EELb1ELb0ELb0ELb1ELb0ELb0ELb0ELb0EEEvNS_16Flash_fwd_paramsE)
        /*02ec*/ 	.short	0x0210
        /*02ee*/ 	.short	0x01d0


	//----- nvinfo : EIATTR_SW_WAR
	.align		4
.L_408:
        /*02f0*/ 	.byte	0x04, 0x36
        /*02f2*/ 	.short	(.L_410 - .L_409)
.L_409:
        /*02f4*/ 	.word	0x00000008
.L_410:


//--------------------- .nv.info._ZN5flash16flash_fwd_kernelI23Flash_fwd_kernel_traitsILi96ELi128ELi64ELi4ELb0ELb0EN7cutlass10bfloat16_tE19Flash_kernel_traitsILi96ELi128ELi64ELi4ES3_EELb1ELb0ELb0ELb0ELb0ELb0ELb0ELb1EEEvNS_16Flash_fwd_paramsE --------------------------
	.section	.nv.info._ZN5flash16flash_fwd_kernelI23Flash_fwd_kernel_traitsILi96ELi128ELi64ELi4ELb0ELb0EN7cutlass10bfloat16_tE19Flash_kernel_traitsILi96ELi128ELi64ELi4ES3_EELb1ELb0ELb0ELb0ELb0ELb0ELb0ELb1EEEvNS_16Flash_fwd_paramsE,"",@"SHT_CUDA_INFO"
	.sectionflags	@""
	.align	4


	//----- nvinfo : EIATTR_CUDA_API_VERSION
	.align		4
        /*0000*/ 	.byte	0x04, 0x37
        /*0002*/ 	.short	(.L_412 - .L_411)
.L_411:
        /*0004*/ 	.word	0x00000082


	//----- nvinfo : EIATTR_KPARAM_INFO
	.align		4
.L_412:
        /*0008*/ 	.byte	0x04, 0x17
        /*000a*/ 	.short	(.L_414 - .L_413)
.L_413:
        /*000c*/ 	.word	0x00000000
        /*0010*/ 	.short	0x0000
        /*0012*/ 	.short	0x0000
        /*0014*/ 	.byte	0x00, 0xf0, 0x41, 0x07


	//----- nvinfo : EIATTR_SPARSE_MMA_MASK
	.align		4
.L_414:
        /*0018*/ 	.byte	0x03, 0x50
        /*001a*/ 	.short	0x0000


	//----- nvinfo : EIATTR_MAXREG_COUNT
	.align		4
        /*001c*/ 	.byte	0x03, 0x1b
        /*001e*/ 	.short	0x00ff


	//----- nvinfo : EIATTR_NUM_BARRIERS
	.align		4
        /*0020*/ 	.byte	0x02, 0x4c
        /*0022*/ 	.byte	0x01
	.zero		1


	//----- nvinfo : EIATTR_ANNOTATIONS
	.align		4
        /*0024*/ 	.byte	0x04, 0x55
        /*0026*/ 	.short	(.L_416 - .L_415)


	//   ....[0]....
.L_415:
        /* <DEDUP_REMOVED lines=126> */


	//----- nvinfo : EIATTR_MERCURY_ISA_VERSION
	.align		4
.L_416:
        /*07f8*/ 	.byte	0x03, 0x5f
        /*07fa*/ 	.short	0x0101


	//----- nvinfo : EIATTR_COOP_GROUP_MASK_REGIDS
	.align		4
        /*07fc*/ 	.byte	0x04, 0x29
        /*07fe*/ 	.short	(.L_418 - .L_417)


	//   ....[0]....
.L_417:
        /*0800*/ 	.word	0xffffffff


	//   ....[1]....
        /*0804*/ 	.word	0xffffffff


	//   ....[2]....
        /*0808*/ 	.word	0xffffffff


	//   ....[3]....
        /*080c*/ 	.word	0xffffffff


	//   ....[4]....
        /*0810*/ 	.word	0xffffffff


	//   ....[5]....
        /*0814*/ 	.word	0xffffffff


	//   ....[6]....
        /*0818*/ 	.word	0xffffffff


	//   ....[7]....
        /*081c*/ 	.word	0xffffffff


	//   ....[8]....
        /*0820*/ 	.word	0xffffffff


	//   ....[9]....
        /*0824*/ 	.word	0xffffffff


	//   ....[10]....
        /*0828*/ 	.word	0xffffffff


	//   ....[11]....
        /*082c*/ 	.word	0xffffffff


	//   ....[12]....
        /*0830*/ 	.word	0xffffffff


	//   ....[13]....
        /*0834*/ 	.word	0xffffffff


	//   ....[14]....
        /*0838*/ 	.word	0xffffffff


	//   ....[15]....
        /*083c*/ 	.word	0xffffffff


	//   ....[16]....
        /*0840*/ 	.word	0xffffffff


	//   ....[17]....
        /*0844*/ 	.word	0xffffffff


	//   ....[18]....
        /*0848*/ 	.word	0xffffffff


	//   ....[19]....
        /*084c*/ 	.word	0xffffffff


	//   ....[20]....
        /*0850*/ 	.word	0xffffffff


	//   ....[21]....
        /*0854*/ 	.word	0xffffffff


	//   ....[22]....
        /*0858*/ 	.word	0xffffffff


	//   ....[23]....
        /*085c*/ 	.word	0xffffffff


	//----- nvinfo : EIATTR_COOP_GROUP_INSTR_OFFSETS
	.align		4
.L_418:
        /*0860*/ 	.byte	0x04, 0x28
        /*0862*/ 	.short	(.L_420 - .L_419)


	//   ....[0]....
.L_419:
        /*0864*/ 	.word	0x00004080


	//   ....[1]....
        /*0868*/ 	.word	0x00004190


	//   ....[2]....
        /*086c*/ 	.word	0x00004360


	//   ....[3]....
        /*0870*/ 	.word	0x00004560


	//   ....[4]....
        /*0874*/ 	.word	0x00004760


	//   ....[5]....
        /*0878*/ 	.word	0x000049d0


	//   ....[6]....
        /*087c*/ 	.word	0x00004bd0


	//   ....[7]....
        /*0880*/ 	.word	0x00004f00


	//   ....[8]....
        /*0884*/ 	.word	0x0000bd20


	//   ....[9]....
        /*0888*/ 	.word	0x0000bd90


	//   ....[10]....
        /*088c*/ 	.word	0x0000be40


	//   ....[11]....
        /*0890*/ 	.word	0x0000be70


	//   ....[12]....
        /*0894*/ 	.word	0x0000bea0


	//   ....[13]....
        /*0898*/ 	.word	0x0000bec0


	//   ....[14]....
        /*089c*/ 	.word	0x0000bef0


	//   ....[15]....
        /*08a0*/ 	.word	0x0000bf40


	//   ....[16]....
        /*08a4*/ 	.word	0x00011fb0


	//   ....[17]....
        /*08a8*/ 	.word	0x00011fc0


	//   ....[18]....
        /*08ac*/ 	.word	0x00011fd0


	//   ....[19]....
        /*08b0*/ 	.word	0x00011ff0


	//   ....[20]....
        /*08b4*/ 	.word	0x00012010


	//   ....[21]....
        /*08b8*/ 	.word	0x00012030


	//   ....[22]....
        /*08bc*/ 	.word	0x00012040


	//   ....[23]....
        /*08c0*/ 	.word	0x00012070


	//----- nvinfo : EIATTR_EXIT_INSTR_OFFSETS
	.align		4
.L_420:
        /*08c4*/ 	.byte	0x04, 0x1c
        /*08c6*/ 	.short	(.L_422 - .L_421)


	//   ....[0]....
.L_421:
        /*08c8*/ 	.word	0x000006b0


	//   ....[1]....
        /*08cc*/ 	.word	0x00013da0


	//   ....[2]....
        /*08d0*/ 	.word	0x00013ed0


	//   ....[3]....
        /*08d4*/ 	.word	0x00013ef0


	//   ....[4]....
        /*08d8*/ 	.word	0x00014b20


	//   ....[5]....
        /*08dc*/ 	.word	0x00014bb0


	//----- nvinfo : EIATTR_CRS_STACK_SIZE
	.align		4
.L_422:
        /*08e0*/ 	.byte	0x04, 0x1e
        /*08e2*/ 	.short	(.L_424 - .L_423)
.L_423:
        /*08e4*/ 	.word	0x00000000


	//----- nvinfo : EIATTR_CBANK_PARAM_SIZE
	.align		4
.L_424:
        /*08e8*/ 	.byte	0x03, 0x19
        /*08ea*/ 	.short	0x01d0


	//----- nvinfo : EIATTR_PARAM_CBANK
	.align		4
        /*08ec*/ 	.byte	0x04, 0x0a
        /*08ee*/ 	.short	(.L_426 - .L_425)
	.align		4
.L_425:
        /*08f0*/ 	.word	index@(.nv.constant0._ZN5flash16flash_fwd_kernelI23Flash_fwd_kernel_traitsILi96ELi128ELi64ELi4ELb0ELb0EN7cutlass10bfloat16_tE19Flash_kernel_traitsILi96ELi128ELi64ELi4ES3_EELb1ELb0ELb0ELb0ELb0ELb0ELb0ELb1EEEvNS_16Flash_fwd_paramsE)
        /*08f4*/ 	.short	0x0210
        /*08f6*/ 	.short	0x01d0


	//----- nvinfo : EIATTR_SW_WAR
	.align		4
.L_426:
        /*08f8*/ 	.byte	0x04, 0x36
        /*08fa*/ 	.short	(.L_428 - .L_427)
.L_427:
        /*08fc*/ 	.word	0x00000008
.L_428:


//--------------------- .nv.info._ZN5flash16flash_fwd_kernelI23Flash_fwd_kernel_traitsILi96ELi128ELi64ELi4ELb0ELb0EN7cutlass10bfloat16_tE19Flash_kernel_traitsILi96ELi128ELi64ELi4ES3_EELb0ELb0ELb0ELb0ELb0ELb0ELb1ELb0EEEvNS_16Flash_fwd_paramsE --------------------------
	.section	.nv.info._ZN5flash16flash_fwd_kernelI23Flash_fwd_kernel_traitsILi96ELi128ELi64ELi4ELb0ELb0EN7cutlass10bfloat16_tE19Flash_kernel_traitsILi96ELi128ELi64ELi4ES3_EELb0ELb0ELb0ELb0ELb0ELb0ELb1ELb0EEEvNS_16Flash_fwd_paramsE,"",@"SHT_CUDA_INFO"
	.sectionflags	@""
	.align	4


	//----- nvinfo : EIATTR_CUDA_API_VERSION
	.align		4
        /*0000*/ 	.byte	0x04, 0x37
        /*0002*/ 	.short	(.L_430 - .L_429)
.L_429:
        /*0004*/ 	.word	0x00000082


	//----- nvinfo : EIATTR_KPARAM_INFO
	.align		4
.L_430:
        /*0008*/ 	.byte	0x04, 0x17
        /*000a*/ 	.short	(.L_432 - .L_431)
.L_431:
        /*000c*/ 	.word	0x00000000
        /*0010*/ 	.short	0x0000
        /*0012*/ 	.short	0x0000
        /*0014*/ 	.byte	0x00, 0xf0, 0x41, 0x07


	//----- nvinfo : EIATTR_SPARSE_MMA_MASK
	.align		4
.L_432:
        /*0018*/ 	.byte	0x03, 0x50
        /*001a*/ 	.short	0x0000


	//----- nvinfo : EIATTR_MAXREG_COUNT
	.align		4
        /*001c*/ 	.byte	0x03, 0x1b
        /*001e*/ 	.short	0x00ff


	//----- nvinfo : EIATTR_NUM_BARRIERS
	.align		4
        /*0020*/ 	.byte	0x02, 0x4c
        /*0022*/ 	.byte	0x01
	.zero		1


	//----- nvinfo : EIATTR_ANNOTATIONS
	.align		4
        /*0024*/ 	.byte	0x04, 0x55
        /*0026*/ 	.short	(.L_434 - .L_433)


	//   ....[0]....
.L_433:
        /* <DEDUP_REMOVED lines=32> */


	//----- nvinfo : EIATTR_MERCURY_ISA_VERSION
	.align		4
.L_434:
        /*0210*/ 	.byte	0x03, 0x5f
        /*0212*/ 	.short	0x0101


	//----- nvinfo : EIATTR_COOP_GROUP_MASK_REGIDS
	.align		4
        /*0214*/ 	.byte	0x04, 0x29
        /*0216*/ 	.short	(.L_436 - .L_435)


	//   ....[0]....
.L_435:
        /*0218*/ 	.word	0xffffffff


	//   ....[1]....
        /*021c*/ 	.word	0xffffffff


	//   ....[2]....
        /*0220*/ 	.word	0xffffffff


	//   ....[3]....
        /*0224*/ 	.word	0xffffffff


	//   ....[4]....
        /*0228*/ 	.word	0xffffffff


	//   ....[5]....
        /*022c*/ 	.word	0xffffffff


	//   ....[6]....
        /*0230*/ 	.word	0xffffffff


	//   ....[7]....
        /*0234*/ 	.word	0xffffffff


	//   ....[8]....
        /*0238*/ 	.word	0xffffffff


	//   ....[9]....
        /*023c*/ 	.word	0xffffffff


	//   ....[10]....
        /*0240*/ 	.word	0xffffffff


	//   ....[11]....
        /*0244*/ 	.word	0xffffffff


	//   ....[12]....
        /*0248*/ 	.word	0xffffffff


	//   ....[13]....
        /*024c*/ 	.word	0xffffffff


	//   ....[14]....
        /*0250*/ 	.word	0xffffffff


	//   ....[15]....
        /*0254*/ 	.word	0xffffffff


	//   ....[16]....
        /*0258*/ 	.word	0xffffffff


	//   ....[17]....
        /*025c*/ 	.word	0xffffffff


	//   ....[18]....
        /*0260*/ 	.word	0xffffffff


	//   ....[19]....
        /*0264*/ 	.word	0xffffffff


	//   ....[20]....
        /*0268*/ 	.word	0xffffffff


	//   ....[21]....
        /*026c*/ 	.word	0xffffffff


	//   ....[22]....
        /*0270*/ 	.word	0xffffffff


	//   ....[23]....
        /*0274*/ 	.word	0xffffffff


	//----- nvinfo : EIATTR_COOP_GROUP_INSTR_OFFSETS
	.align		4
.L_436:
        /*0278*/ 	.byte	0x04, 0x28
        /*027a*/ 	.short	(.L_438 - .L_437)


	//   ....[0]....
.L_437:
        /*027c*/ 	.word	0x00004380


	//   ....[1]....
        /*0280*/ 	.word	0x00004470


	//   ....[2]....
        /*0284*/ 	.word	0x000044a0


	//   ....[3]....
        /*0288*/ 	.word	0x000044c0


	//   ....[4]....
        /*028c*/ 	.word	0x00004560


	//   ....[5]....
        /*0290*/ 	.word	0x000045a0


	//   ....[6]....
        /*0294*/ 	.word	0x000046b0


	//   ....[7]....
        /*0298*/ 	.word	0x00004810


	//   ....[8]....
        /*029c*/ 	.word	0x00007b70


	//   ....[9]....
        /*02a0*/ 	.word	0x00007bf0


	//   ....[10]....
        /*02a4*/ 	.word	0x00007c20


	//   ....[11]....
        /*02a8*/ 	.word	0x00007c50


	//   ....[12]....
        /*02ac*/ 	.word	0x00007c90


	//   ....[13]....
        /*02b0*/ 	.word	0x00007cb0


	//   ....[14]....
        /*02b4*/ 	.word	0x00007cc0


	//   ....[15]....
        /*02b8*/ 	.word	0x00007ce0


	//   ....[16]....
        /*02bc*/ 	.word	0x00009e70


	//   ....[17]....
        /*02c0*/ 	.word	0x00009e80


	//   ....[18]....
        /*02c4*/ 	.word	0x00009e90


	//   ....[19]....
        /*02c8*/ 	.word	0x00009ea0


	//   ....[20]....
        /*02cc*/ 	.word	0x00009ee0


	//   ....[21]....
        /*02d0*/ 	.word	0x00009f00


	//   ....[22]....
        /*02d4*/ 	.word	0x00009f20


	//   ....[23]....
        /*02d8*/ 	.word	0x00009f40


	//----- nvinfo : EIATTR_EXIT_INSTR_OFFSETS
	.align		4
.L_438:
        /*02dc*/ 	.byte	0x04, 0x1c
        /*02de*/ 	.short	(.L_440 - .L_439)


	//   ....[0]....
.L_439:
        /*02e0*/ 	.word	0x00000390


	//   ....[1]....
        /*02e4*/ 	.word	0x0000bb50


	//   ....[2]....
        /*02e8*/ 	.word	0x0000bc80


	//   ....[3]....
        /*02ec*/ 	.word	0x0000bca0


	//   ....[4]....
        /*02f0*/ 	.word	0x0000c8c0


	//   ....[5]....
        /*02f4*/ 	.word	0x0000c950


	//----- nvinfo : EIATTR_CRS_STACK_SIZE
	.align		4
.L_440:
        /*02f8*/ 	.byte	0x04, 0x1e
        /*02fa*/ 	.short	(.L_442 - .L_441)
.L_441:
        /*02fc*/ 	.word	0x00000000


	//----- nvinfo : EIATTR_CBANK_PARAM_SIZE
	.align		4
.L_442:
        /*0300*/ 	.byte	0x03, 0x19
        /*0302*/ 	.short	0x01d0


	//----- nvinfo : EIATTR_PARAM_CBANK
	.align		4
        /*0304*/ 	.byte	0x04, 0x0a
        /*0306*/ 	.short	(.L_444 - .L_443)
	.align		4
.L_443:
        /*0308*/ 	.word	index@(.nv.constant0._ZN5flash16flash_fwd_kernelI23Flash_fwd_kernel_traitsILi96ELi128ELi64ELi4ELb0ELb0EN7cutlass10bfloat16_tE19Flash_kernel_traitsILi96ELi128ELi64ELi4ES3_EELb0ELb0ELb0ELb0ELb0ELb0ELb1ELb0EEEvNS_16Flash_fwd_paramsE)
        /*030c*/ 	.short	0x0210
        /*030e*/ 	.short	0x01d0


	//----- nvinfo : EIATTR_SW_WAR
	.align		4
.L_444:
        /*0310*/ 	.byte	0x04, 0x36
        /*0312*/ 	.short	(.L_446 - .L_445)
.L_445:
        /*0314*/ 	.word	0x00000008
.L_446:


//--------------------- .nv.info._ZN5flash16flash_fwd_kernelI23Flash_fwd_kernel_traitsILi96ELi128ELi64ELi4ELb0ELb0EN7cutlass10bfloat16_tE19Flash_kernel_traitsILi96ELi128ELi64ELi4ES3_EELb1ELb0ELb0ELb1ELb0ELb0ELb0ELb1EEEvNS_16Flash_fwd_paramsE --------------------------
	.section	.nv.info._ZN5flash16flash_fwd_kernelI23Flash_fwd_kernel_traitsILi96ELi128ELi64ELi4ELb0ELb0EN7cutlass10bfloat16_tE19Flash_kernel_traitsILi96ELi128ELi64ELi4ES3_EELb1ELb0ELb0ELb1ELb0ELb0ELb0ELb1EEEvNS_16Flash_fwd_paramsE,"",@"SHT_CUDA_INFO"
	.sectionflags	@""
	.align	4


	//----- nvinfo : EIATTR_CUDA_API_VERSION
	.align		4
        /*0000*/ 	.byte	0x04, 0x37
        /*0002*/ 	.short	(.L_448 - .L_447)
.L_447:
        /*0004*/ 	.word	0x00000082


	//----- nvinfo : EIATTR_KPARAM_INFO
	.align		4
.L_448:
        /*0008*/ 	.byte	0x04, 0x17
        /*000a*/ 	.short	(.L_450 - .L_449)
.L_449:
        /*000c*/ 	.word	0x00000000
        /*0010*/ 	.short	0x0000
        /*0012*/ 	.short	0x0000
        /*0014*/ 	.byte	0x00, 0xf0, 0x41, 0x07


	//----- nvinfo : EIATTR_SPARSE_MMA_MASK
	.align		4
.L_450:
        /*0018*/ 	.byte	0x03, 0x50
        /*001a*/ 	.short	0x0000


	//----- nvinfo : EIATTR_MAXREG_COUNT
	.align		4
        /*001c*/ 	.byte	0x03, 0x1b
        /*001e*/ 	.short	0x00ff


	//----- nvinfo : EIATTR_NUM_BARRIERS
	.align		4
        /*0020*/ 	.byte	0x02, 0x4c
        /*0022*/ 	.byte	0x01
	.zero		1


	//----- nvinfo : EIATTR_ANNOTATIONS
	.align		4
        /*0024*/ 	.byte	0x04, 0x55
        /*0026*/ 	.short	(.L_452 - .L_451)


	//   ....[0]....
.L_451:
        /* <DEDUP_REMOVED lines=117> */


	//----- nvinfo : EIATTR_MERCURY_ISA_VERSION
	.align		4
.L_452:
        /*0768*/ 	.byte	0x03, 0x5f
        /*076a*/ 	.short	0x0101


	//----- nvinfo : EIATTR_COOP_GROUP_MASK_REGIDS
	.align		4
        /*076c*/ 	.byte	0x04, 0x29
        /*076e*/ 	.short	(.L_454 - .L_453)


	//   ....[0]....
.L_453:
        /*0770*/ 	.word	0xffffffff


	//   ....[1]....
        /*0774*/ 	.word	0xffffffff


	//   ....[2]....
        /*0778*/ 	.word	0xffffffff


	//   ....[3]....
        /*077c*/ 	.word	0xffffffff


	//   ....[4]....
        /*0780*/ 	.word	0xffffffff


	//   ....[5]....
        /*0784*/ 	.word	0xffffffff


	//   ....[6]....
        /*0788*/ 	.word	0xffffffff


	//   ....[7]....
        /*078c*/ 	.word	0xffffffff


	//   ....[8]....
        /*0790*/ 	.word	0xffffffff


	//   ....[9]....
        /*0794*/ 	.word	0xffffffff


	//   ....[10]....
        /*0798*/ 	.word	0xffffffff


	//   ....[11]....
        /*079c*/ 	.word	0xffffffff


	//   ....[12]....
        /*07a0*/ 	.word	0xffffffff


	//   ....[13]....
        /*07a4*/ 	.word	0xffffffff


	//   ....[14]....
        /*07a8*/ 	.word	0xffffffff


	//   ....[15]....
        /*07ac*/ 	.word	0xffffffff


	//   ....[16]....
        /*07b0*/ 	.word	0xffffffff


	//   ....[17]....
        /*07b4*/ 	.word	0xffffffff


	//   ....[18]....
        /*07b8*/ 	.word	0xffffffff


	//   ....[19]....
        /*07bc*/ 	.word	0xffffffff


	//   ....[20]....
        /*07c0*/ 	.word	0xffffffff


	//   ....[21]....
        /*07c4*/ 	.word	0xffffffff


	//   ....[22]....
        /*07c8*/ 	.word	0xffffffff


	//   ....[23]....
        /*07cc*/ 	.word	0xffffffff


	//----- nvinfo : EIATTR_COOP_GROUP_INSTR_OFFSETS
	.align		4
.L_454:
        /*07d0*/ 	.byte	0x04, 0x28
        /*07d2*/ 	.short	(.L_456 - .L_455)


	//   ....[0]....
.L_455:
        /*07d4*/ 	.word	0x000056d0


	//   ....[1]....
        /*07d8*/ 	.word	0x00005760


	//   ....[2]....
        /*07dc*/ 	.word	0x00005790


	//   ....[3]....
        /*07e0*/ 	.word	0x00005810


	//   ....[4]....
        /*07e4*/ 	.word	0x00005d00


	//   ....[5]....
        /*07e8*/ 	.word	0x00005e30


	//   ....[6]....
        /*07ec*/ 	.word	0x00005ee0


	//   ....[7]....
        /*07f0*/ 	.word	0x00006020


	//   ....[8]....
        /*07f4*/ 	.word	0x0000dce0


	//   ....[9]....
        /*07f8*/ 	.word	0x0000dd20


	//   ....[10]....
        /*07fc*/ 	.word	0x0000dd90


	//   ....[11]....
        /*0800*/ 	.word	0x0000dda0


	//   ....[12]....
        /*0804*/ 	.word	0x0000ddd0


	//   ....[13]....
        /*0808*/ 	.word	0x0000ddf0


	//   ....[14]....
        /*080c*/ 	.word	0x0000de50


	//   ....[15]....
        /*0810*/ 	.word	0x0000de80


	//   ....[16]....
        /*0814*/ 	.word	0x00013dc0


	//   ....[17]....
        /*0818*/ 	.word	0x00013e60


	//   ....[18]....
        /*081c*/ 	.word	0x00013ef0


	//   ....[19]....
        /*0820*/ 	.word	0x00013f00


	//   ....[20]....
        /*0824*/ 	.word	0x00013f10


	//   ....[21]....
        /*0828*/ 	.word	0x00013f40


	//   ....[22]....
        /*082c*/ 	.word	0x00013f60


	//   ....[23]....
        /*0830*/ 	.word	0x00013f70


	//----- nvinfo : EIATTR_EXIT_INSTR_OFFSETS
	.align		4
.L_456:
        /*0834*/ 	.byte	0x04, 0x1c
        /*0836*/ 	.short	(.L_458 - .L_457)


	//   ....[0]....
.L_457:
        /*0838*/ 	.word	0x000006b0


	//   ....[1]....
        /*083c*/ 	.word	0x00015c60


	//   ....[2]....
        /*0840*/ 	.word	0x00015d90


	//   ....[3]....
        /*0844*/ 	.word	0x00015db0


	//   ....[4]....
        /*0848*/ 	.word	0x000169e0


	//   ....[5]....
        /*084c*/ 	.word	0x00016a70


	//----- nvinfo : EIATTR_CRS_STACK_SIZE
	.align		4
.L_458:
        /*0850*/ 	.byte	0x04, 0x1e
        /*0852*/ 	.short	(.L_460 - .L_459)
.L_459:
        /*0854*/ 	.word	0x00000000


	//----- nvinfo : EIATTR_CBANK_PARAM_SIZE
	.align		4
.L_460:
        /*0858*/ 	.byte	0x03, 0x19
        /*085a*/ 	.short	0x01d0


	//----- nvinfo : EIATTR_PARAM_CBANK
	.align		4
        /*085c*/ 	.byte	0x04, 0x0a
        /*085e*/ 	.short	(.L_462 - .L_461)
	.align		4
.L_461:
        /*0860*/ 	.word	index@(.nv.constant0._ZN5flash16flash_fwd_kernelI23Flash_fwd_kernel_traitsILi96ELi128ELi64ELi4ELb0ELb0EN7cutlass10bfloat16_tE19Flash_kernel_traitsILi96ELi128ELi64ELi4ES3_EELb1ELb0ELb0ELb1ELb0ELb0ELb0ELb1EEEvNS_16Flash_fwd_paramsE)
        /*0864*/ 	.short	0x0210
        /*0866*/ 	.short	0x01d0


	//----- nvinfo : EIATTR_SW_WAR
	.align		4
.L_462:
        /*0868*/ 	.byte	0x04, 0x36
        /*086a*/ 	.short	(.L_464 - .L_463)
.L_463:
        /*086c*/ 	.word	0x00000008
.L_464:


//--------------------- .nv.info._ZN5flash16flash_fwd_kernelI23Flash_fwd_kernel_traitsILi96ELi128ELi64ELi4ELb0ELb0EN7cutlass10bfloat16_tE19Flash_kernel_traitsILi96ELi128ELi64ELi4ES3_EELb0ELb0ELb0ELb1ELb0ELb0ELb1ELb0EEEvNS_16Flash_fwd_paramsE --------------------------
	.section	.nv.info._ZN5flash16flash_fwd_kernelI23Flash_fwd_kernel_traitsILi96ELi128ELi64ELi4ELb0ELb0EN7cutlass10bfloat16_tE19Flash_kernel_traitsILi96ELi128ELi64ELi4ES3_EELb0ELb0ELb0ELb1ELb0ELb0ELb1ELb0EEEvNS_16Flash_fwd_paramsE,"",@"SHT_CUDA_INFO"
	.sectionflags	@""
	.align	4


	//----- nvinfo : EIATTR_CUDA_API_VERSION
	.align		4
        /*0000*/ 	.byte	0x04, 0x37
        /*0002*/ 	.short	(.L_466 - .L_465)
.L_465:
        /*0004*/ 	.word	0x00000082


	//----- nvinfo : EIATTR_KPARAM_INFO
	.align		4
.L_466:
        /*0008*/ 	.byte	0x04, 0x17
        /*000a*/ 	.short	(.L_468 - .L_467)
.L_467:
        /*000c*/ 	.word	0x00000000
        /*0010*/ 	.short	0x0000
        /*0012*/ 	.short	0x0000
        /*0014*/ 	.byte	0x00, 0xf0, 0x41, 0x07


	//----- nvinfo : EIATTR_SPARSE_MMA_MASK
	.align		4
.L_468:
        /*0018*/ 	.byte	0x03, 0x50
        /*001a*/ 	.short	0x0000


	//----- nvinfo : EIATTR_MAXREG_COUNT
	.align		4
        /*001c*/ 	.byte	0x03, 0x1b
        /*001e*/ 	.short	0x00ff


	//----- nvinfo : EIATTR_NUM_BARRIERS
	.align		4
        /*0020*/ 	.byte	0x02, 0x4c
        /*0022*/ 	.byte	0x01
	.zero		1


	//----- nvinfo : EIATTR_ANNOTATIONS
	.align		4
        /*0024*/ 	.byte	0x04, 0x55
        /*0026*/ 	.short	(.L_470 - .L_469)


	//   ....[0]....
.L_469:
        /* <DEDUP_REMOVED lines=34> */


	//----- nvinfo : EIATTR_MERCURY_ISA_VERSION
	.align		4
.L_470:
        /*0238*/ 	.byte	0x03, 0x5f
        /*023a*/ 	.short	0x0101


	//----- nvinfo : EIATTR_COOP_GROUP_MASK_REGIDS
	.align		4
        /*023c*/ 	.byte	0x04, 0x29
        /*023e*/ 	.short	(.L_472 - .L_471)


	//   ....[0]....
.L_471:
        /*0240*/ 	.word	0xffffffff


	//   ....[1]....
        /*0244*/ 	.word	0xffffffff


	//   ....[2]....
        /*0248*/ 	.word	0xffffffff


	//   ....[3]....
        /*024c*/ 	.word	0xffffffff


	//   ....[4]....
        /*0250*/ 	.word	0xffffffff


	//   ....[5]....
        /*0254*/ 	.word	0xffffffff


	//   ....[6]....
        /*0258*/ 	.word	0xffffffff


	//   ....[7]....
        /*025c*/ 	.word	0xffffffff


	//   ....[8]....
        /*0260*/ 	.word	0xffffffff


	//   ....[9]....
        /*0264*/ 	.word	0xffffffff


	//   ....[10]....
        /*0268*/ 	.word	0xffffffff


	//   ....[11]....
        /*026c*/ 	.word	0xffffffff


	//   ....[12]....
        /*0270*/ 	.word	0xffffffff


	//   ....[13]....
        /*0274*/ 	.word	0xffffffff


	//   ....[14]....
        /*0278*/ 	.word	0xffffffff


	//   ....[15]....
        /*027c*/ 	.word	0xffffffff


	//   ....[16]....
        /*0280*/ 	.word	0xffffffff


	//   ....[17]....
        /*0284*/ 	.word	0xffffffff


	//   ....[18]....
        /*0288*/ 	.word	0xffffffff


	//   ....[19]....
        /*028c*/ 	.word	0xffffffff


	//   ....[20]....
        /*0290*/ 	.word	0xffffffff


	//   ....[21]....
        /*0294*/ 	.word	0xffffffff


	//   ....[22]....
        /*0298*/ 	.word	0xffffffff


	//   ....[23]....
        /*029c*/ 	.word	0xffffffff


	//----- nvinfo : EIATTR_COOP_GROUP_INSTR_OFFSETS
	.align		4
.L_472:
        /*02a0*/ 	.byte	0x04, 0x28
        /*02a2*/ 	.short	(.L_474 - .L_473)


	//   ....[0]....
.L_473:
        /*02a4*/ 	.word	0x00005880


	//   ....[1]....
        /*02a8*/ 	.word	0x000058f0


	//   ....[2]....
        /*02ac*/ 	.word	0x00005980


	//   ....[3]....
        /*02b0*/ 	.word	0x000059d0


	//   ....[4]....
        /*02b4*/ 	.word	0x000059e0


	//   ....[5]....
        /*02b8*/ 	.word	0x00005a50


	//   ....[6]....
        /*02bc*/ 	.word	0x00005e30


	//   ....[7]....
        /*02c0*/ 	.word	0x00005ed0


	//   ....[8]....
        /*02c4*/ 	.word	0x00009d10


	//   ....[9]....
        /*02c8*/ 	.word	0x00009d70


	//   ....[10]....
        /*02cc*/ 	.word	0x00009e00


	//   ....[11]....
        /*02d0*/ 	.word	0x00009e10


	//   ....[12]....
        /*02d4*/ 	.word	0x00009e40


	//   ....[13]....
        /*02d8*/ 	.word	0x00009e50


	//   ....[14]....
        /*02dc*/ 	.word	0x00009e80


	//   ....[15]....
        /*02e0*/ 	.word	0x00009ea0


	//   ....[16]....
        /*02e4*/ 	.word	0x0000bfe0


	//   ....[17]....
        /*02e8*/ 	.word	0x0000bff0


	//   ....[18]....
        /*02ec*/ 	.word	0x0000c000


	//   ....[19]....
        /*02f0*/ 	.word	0x0000c010


	//   ....[20]....
        /*02f4*/ 	.word	0x0000c050


	//   ....[21]....
        /*02f8*/ 	.word	0x0000c080


	//   ....[22]....
        /*02fc*/ 	.word	0x0000c0c0


	//   ....[23]....
        /*0300*/ 	.word	0x0000c0e0


	//----- nvinfo : EIATTR_EXIT_INSTR_OFFSETS
	.align		4
.L_474:
        /*0304*/ 	.byte	0x04, 0x1c
        /*0306*/ 	.short	(.L_476 - .L_475)


	//   ....[0]....
.L_475:
        /*0308*/ 	.word	0x00000390


	//   ....[1]....
        /*030c*/ 	.word	0x0000dcb0


	//   ....[2]....
        /*0310*/ 	.word	0x0000dde0


	//   ....[3]....
        /*0314*/ 	.word	0x0000de00


	//   ....[4]....
        /*0318*/ 	.word	0x0000ea20


	//   ....[5]....
        /*031c*/ 	.word	0x0000eab0


	//----- nvinfo : EIATTR_CRS_STACK_SIZE
	.align		4
.L_476:
        /*0320*/ 	.byte	0x04, 0x1e
        /*0322*/ 	.short	(.L_478 - .L_477)
.L_477:
        /*0324*/ 	.word	0x00000000


	//----- nvinfo : EIATTR_CBANK_PARAM_SIZE
	.align		4
.L_478:
        /*0328*/ 	.byte	0x03, 0x19
        /*032a*/ 	.short	0x01d0


	//----- nvinfo : EIATTR_PARAM_CBANK
	.align		4
        /*032c*/ 	.byte	0x04, 0x0a
        /*032e*/ 	.short	(.L_480 - .L_479)
	.align		4
.L_479:
        /*0330*/ 	.word	index@(.nv.constant0._ZN5flash16flash_fwd_kernelI23Flash_fwd_kernel_traitsILi96ELi128ELi64ELi4ELb0ELb0EN7cutlass10bfloat16_tE19Flash_kernel_traitsILi96ELi128ELi64ELi4ES3_EELb0ELb0ELb0ELb1ELb0ELb0ELb1ELb0EEEvNS_16Flash_fwd_paramsE)
        /*0334*/ 	.short	0x0210
        /*0336*/ 	.short	0x01d0


	//----- nvinfo : EIATTR_SW_WAR
	.align		4
.L_480:
        /*0338*/ 	.byte	0x04, 0x36
        /*033a*/ 	.short	(.L_482 - .L_481)
.L_481:
        /*033c*/ 	.word	0x00000008
.L_482:


//--------------------- .nv.info._ZN5flash16flash_fwd_kernelI23Flash_fwd_kernel_traitsILi96ELi128ELi64ELi4ELb0ELb0EN7cutlass10bfloat16_tE19Flash_kernel_traitsILi96ELi128ELi64ELi4ES3_EELb1ELb0ELb1ELb0ELb0ELb1ELb0ELb0EEEvNS_16Flash_fwd_paramsE --------------------------
	.section	.nv.info._ZN5flash16flash_fwd_kernelI23Flash_fwd_kernel_traitsILi96ELi128ELi64ELi4ELb0ELb0EN7cutlass10bfloat16_tE19Flash_kernel_traitsILi96ELi128ELi64ELi4ES3_EELb1ELb0ELb1ELb0ELb0ELb1ELb0ELb0EEEvNS_16Flash_fwd_paramsE,"",@"SHT_CUDA_INFO"
	.sectionflags	@""
	.align	4


	//----- nvinfo : EIATTR_CUDA_API_VERSION
	.align		4
        /*0000*/ 	.byte	0x04, 0x37
        /*0002*/ 	.short	(.L_484 - .L_483)
.L_483:
        /*0004*/ 	.word	0x00000082


	//----- nvinfo : EIATTR_KPARAM_INFO
	.align		4
.L_484:
        /*0008*/ 	.byte	0x04, 0x17
        /*000a*/ 	.short	(.L_486 - .L_485)
.L_485:
        /*000c*/ 	.word	0x00000000
        /*0010*/ 	.short	0x0000
        /*0012*/ 	.short	0x0000
        /*0014*/ 	.byte	0x00, 0xf0, 0x41, 0x07


	//----- nvinfo : EIATTR_SPARSE_MMA_MASK
	.align		4
.L_486:
        /*0018*/ 	.byte	0x03, 0x50
        /*001a*/ 	.short	0x0000


	//----- nvinfo : EIATTR_MAXREG_COUNT
	.align		4
        /*001c*/ 	.byte	0x03, 0x1b
        /*001e*/ 	.short	0x00ff


	//----- nvinfo : EIATTR_NUM_BARRIERS
	.align		4
        /*0020*/ 	.byte	0x02, 0x4c
        /*0022*/ 	.byte	0x01
	.zero		1


	//----- nvinfo : EIATTR_ANNOTATIONS
	.align		4
        /*0024*/ 	.byte	0x04, 0x55
        /*0026*/ 	.short	(.L_488 - .L_487)


	//   ....[0]....
.L_487:
        /* <DEDUP_REMOVED lines=40> */


	//----- nvinfo : EIATTR_MERCURY_ISA_VERSION
	.align		4
.L_488:
        /*0298*/ 	.byte	0x03, 0x5f
        /*029a*/ 	.short	0x0101


	//----- nvinfo : EIATTR_COOP_GROUP_MASK_REGIDS
	.align		4
        /*029c*/ 	.byte	0x04, 0x29
        /*029e*/ 	.short	(.L_490 - .L_489)


	//   ....[0]....
.L_489:
        /*02a0*/ 	.word	0xffffffff


	//   ....[1]....
        /*02a4*/ 	.word	0xffffffff


	//   ....[2]....
        /*02a8*/ 	.word	0xffffffff


	//   ....[3]....
        /*02ac*/ 	.word	0xffffffff


	//   ....[4]....
        /*02b0*/ 	.word	0xffffffff


	//   ....[5]....
        /*02b4*/ 	.word	0xffffffff


	//   ....[6]....
        /*02b8*/ 	.word	0xffffffff


	//   ....[7]....
        /*02bc*/ 	.word	0xffffffff


	//   ....[8]....
        /*02c0*/ 	.word	0xffffffff


	//   ....[9]....
        /*02c4*/ 	.word	0xffffffff


	//   ....[10]....
        /*02c8*/ 	.word	0xffffffff


	//   ....[11]....
        /*02cc*/ 	.word	0xffffffff


	//   ....[12]....
        /*02d0*/ 	.word	0xffffffff


	//   ....[13]....
        /*02d4*/ 	.word	0xffffffff


	//   ....[14]....
        /*02d8*/ 	.word	0xffffffff


	//   ....[15]....
        /*02dc*/ 	.word	0xffffffff


	//   ....[16]....
        /*02e0*/ 	.word	0xffffffff


	//   ....[17]....
        /*02e4*/ 	.word	0xffffffff


	//   ....[18]....
        /*02e8*/ 	.word	0xffffffff


	//   ....[19]....
        /*02ec*/ 	.word	0xffffffff


	//   ....[20]....
        /*02f0*/ 	.word	0xffffffff


	//   ....[21]....
        /*02f4*/ 	.word	0xffffffff


	//   ....[22]....
        /*02f8*/ 	.word	0xffffffff


	//   ....[23]....
        /*02fc*/ 	.word	0xffffffff


	//   ....[24]....
        /*0300*/ 	.word	0xffffffff


	//   ....[25]....
        /*0304*/ 	.word	0xffffffff


	//   ....[26]....
        /*0308*/ 	.word	0xffffffff


	//   ....[27]....
        /*030c*/ 	.word	0xffffffff


	//   ....[28]....
        /*0310*/ 	.word	0xffffffff


	//   ....[29]....
        /*0314*/ 	.word	0xffffffff


	//   ....[30]....
        /*0318*/ 	.word	0xffffffff


	//   ....[31]....
        /*031c*/ 	.word	0xffffffff


	//   ....[32]....
        /*0320*/ 	.word	0xffffffff


	//   ....[33]....
        /*0324*/ 	.word	0xffffffff


	//   ....[34]....
        /*0328*/ 	.word	0xffffffff


	//   ....[35]....
        /*032c*/ 	.word	0xffffffff


	//   ....[36]....
        /*0330*/ 	.word	0xffffffff


	//   ....[37]....
        /*0334*/ 	.word	0xffffffff


	//   ....[38]....
        /*0338*/ 	.word	0xffffffff


	//   ....[39]....
        /*033c*/ 	.word	0xffffffff


	//----- nvinfo : EIATTR_COOP_GROUP_INSTR_OFFSETS
	.align		4
.L_490:
        /*0340*/ 	.byte	0x04, 0x28
        /*0342*/ 	.short	(.L_492 - .L_491)


	//   ....[0]....
.L_491:
        /*0344*/ 	.word	0x000045c0


	//   ....[1]....
        /*0348*/ 	.word	0x000047b0


	//   ....[2]....
        /*034c*/ 	.word	0x000047f0


	//   ....[3]....
        /*0350*/ 	.word	0x000049a0


	//   ....[4]....
        /*0354*/ 	.word	0x00004d90


	//   ....[5]....
        /*0358*/ 	.word	0x00004dd0


	//   ....[6]....
        /*035c*/ 	.word	0x00004f00


	//   ....[7]....
        /*0360*/ 	.word	0x00005040


	//   ....[8]....
        /*0364*/ 	.word	0x00009b10


	//   ....[9]....
        /*0368*/ 	.word	0x00009cd0


	//   ....[10]....
        /*036c*/ 	.word	0x00009d50


	//   ....[11]....
        /*0370*/ 	.word	0x00009e60


	//   ....[12]....
        /*0374*/ 	.word	0x00009ec0


	//   ....[13]....
        /*0378*/ 	.word	0x0000a0b0


	//   ....[14]....
        /*037c*/ 	.word	0x0000a0e0


	//   ....[15]....
        /*0380*/ 	.word	0x0000a200


	//   ....[16]....
        /*0384*/ 	.word	0x0000f150


	//   ....[17]....
        /*0388*/ 	.word	0x0000f2f0


	//   ....[18]....
        /*038c*/ 	.word	0x0000f320


	//   ....[19]....
        /*0390*/ 	.word	0x0000f3f0


	//   ....[20]....
        /*0394*/ 	.word	0x0000f440


	//   ....[21]....
        /*0398*/ 	.word	0x0000f510


	//   ....[22]....
        /*039c*/ 	.word	0x0000f560


	//   ....[23]....
        /*03a0*/ 	.word	0x0000f6e0


	//   ....[24]....
        /*03a4*/ 	.word	0x000148f0


	//   ....[25]....
        /*03a8*/ 	.word	0x000149b0


	//   ....[26]....
        /*03ac*/ 	.word	0x00014a70


	//   ....[27]....
        /*03b0*/ 	.word	0x00014b80


	//   ....[28]....
        /*03b4*/ 	.word	0x00014d60


	//   ....[29]....
        /*03b8*/ 	.word	0x00014e10


	//   ....[30]....
        /*03bc*/ 	.word	0x00014e50


	//   ....[31]....
        /*03c0*/ 	.word	0x00014e70


	//   ....[32]....
        /*03c4*/ 	.word	0x000189d0


	//   ....[33]....
        /*03c8*/ 	.word	0x000189e0


	//   ....[34]....
        /*03cc*/ 	.word	0x00018a00


	//   ....[35]....
        /*03d0*/ 	.word	0x00018a20


	//   ....[36]....
        /*03d4*/ 	.word	0x00018a30


	//   ....[37]....
        /*03d8*/ 	.word	0x00018a40


	//   ....[38]....
        /*03dc*/ 	.word	0x00018a90


	//   ....[39]....
        /*03e0*/ 	.word	0x00018ac0


	//----- nvinfo : EIATTR_EXIT_INSTR_OFFSETS
	.align		4
.L_492:
        /*03e4*/ 	.byte	0x04, 0x1c
        /*03e6*/ 	.short	(.L_494 - .L_493)


	//   ....[0]....
.L_493:
        /*03e8*/ 	.word	0x00000710


	//   ....[1]....
        /*03ec*/ 	.word	0x00001370


	//   ....[2]....
        /*03f0*/ 	.word	0x00001400


	//   ....[3]....
        /*03f4*/ 	.word	0x0001a6c0


	//   ....[4]....
        /*03f8*/ 	.word	0x0001a7c0


	//----- nvinfo : EIATTR_CRS_STACK_SIZE
	.align		4
.L_494:
        /*03fc*/ 	.byte	0x04, 0x1e
        /*03fe*/ 	.short	(.L_496 - .L_495)
.L_495:
        /*0400*/ 	.word	0x00000000


	//----- nvinfo : EIATTR_CBANK_PARAM_SIZE
	.align		4
.L_496:
        /*0404*/ 	.byte	0x03, 0x19
        /*0406*/ 	.short	0x01d0


	//----- nvinfo : EIATTR_PARAM_CBANK
	.align		4
        /*0408*/ 	.byte	0x04, 0x0a
        /*040a*/ 	.short	(.L_498 - .L_497)
	.align		4
.L_497:
        /*040c*/ 	.word	index@(.nv.constant0._ZN5flash16flash_fwd_kernelI23Flash_fwd_kernel_traitsILi96ELi128ELi64ELi4ELb0ELb0EN7cutlass10bfloat16_tE19Flash_kernel_traitsILi96ELi128ELi64ELi4ES3_EELb1ELb0ELb1ELb0ELb0ELb1ELb0ELb0EEEvNS_16Flash_fwd_paramsE)
        /*0410*/ 	.short	0x0210
        /*0412*/ 	.short	0x01d0


	//----- nvinfo : EIATTR_SW_WAR
	.align		4
.L_498:
        /*0414*/ 	.byte	0x04, 0x36
        /*0416*/ 	.short	(.L_500 - .L_499)
.L_499:
        /*0418*/ 	.word	0x00000008
.L_500:


//--------------------- .nv.info._ZN5flash16flash_fwd_kernelI23Flash_fwd_kernel_traitsILi96ELi128ELi64ELi4ELb0ELb0EN7cutlass10bfloat16_tE19Flash_kernel_traitsILi96ELi128ELi64ELi4ES3_EELb0ELb0ELb1ELb0ELb0ELb1ELb1ELb0EEEvNS_16Flash_fwd_paramsE --------------------------
	.section	.nv.info._ZN5flash16flash_fwd_kernelI23Flash_fwd_kernel_traitsILi96ELi128ELi64ELi4ELb0ELb0EN7cutlass10bfloat16_tE19Flash_kernel_traitsILi96ELi128ELi64ELi4ES3_EELb0ELb0ELb1ELb0ELb0ELb1ELb1ELb0EEEvNS_16Flash_fwd_paramsE,"",@"SHT_CUDA_INFO"
	.sectionflags	@""
	.align	4


	//----- nvinfo : EIATTR_CUDA_API_VERSION
	.align		4
        /*0000*/ 	.byte	0x04, 0x37
        /*0002*/ 	.short	(.L_502 - .L_501)
.L_501:
        /*0004*/ 	.word	0x00000082


	//----- nvinfo : EIATTR_KPARAM_INFO
	.align		4
.L_502:
        /*0008*/ 	.byte	0x04, 0x17
        /*000a*/ 	.short	(.L_504 - .L_503)
.L_503:
        /*000c*/ 	.word	0x00000000
        /*0010*/ 	.short	0x0000
        /*0012*/ 	.short	0x0000
        /*0014*/ 	.byte	0x00, 0xf0, 0x41, 0x07


	//----- nvinfo : EIATTR_SPARSE_MMA_MASK
	.align		4
.L_504:
        /*0018*/ 	.byte	0x03, 0x50
        /*001a*/ 	.short	0x0000


	//----- nvinfo : EIATTR_MAXREG_COUNT
	.align		4
        /*001c*/ 	.byte	0x03, 0x1b
        /*001e*/ 	.short	0x00ff


	//----- nvinfo : EIATTR_NUM_BARRIERS
	.align		4
        /*0020*/ 	.byte	0x02, 0x4c
        /*0022*/ 	.byte	0x01
	.zero		1


	//----- nvinfo : EIATTR_ANNOTATIONS
	.align		4
        /*0024*/ 	.byte	0x04, 0x55
        /*0026*/ 	.short	(.L_506 - .L_505)


	//   ....[0]....
.L_505:
        /* <DEDUP_REMOVED lines=26> */


	//----- nvinfo : EIATTR_MERCURY_ISA_VERSION
	.align		4
.L_506:
        /*01b0*/ 	.byte	0x03, 0x5f
        /*01b2*/ 	.short	0x0101


	//----- nvinfo : EIATTR_COOP_GROUP_MASK_REGIDS
	.align		4
        /*01b4*/ 	.byte	0x04, 0x29
        /*01b6*/ 	.short	(.L_508 - .L_507)


	//   ....[0]....
.L_507:
        /*01b8*/ 	.word	0xffffffff


	//   ....[1]....
        /*01bc*/ 	.word	0xffffffff


	//   ....[2]....
        /*01c0*/ 	.word	0xffffffff


	//   ....[3]....
        /*01c4*/ 	.word	0xffffffff


	//   ....[4]....
        /*01c8*/ 	.word	0xffffffff


	//   ....[5]....
        /*01cc*/ 	.word	0xffffffff


	//   ....[6]....
        /*01d0*/ 	.word	0xffffffff


	//   ....[7]....
        /*01d4*/ 	.word	0xffffffff


	//   ....[8]....
        /*01d8*/ 	.word	0xffffffff


	//   ....[9]....
        /*01dc*/ 	.word	0xffffffff


	//   ....[10]....
        /*01e0*/ 	.word	0xffffffff


	//   ....[11]....
        /*01e4*/ 	.word	0xffffffff


	//   ....[12]....
        /*01e8*/ 	.word	0xffffffff


	//   ....[13]....
        /*01ec*/ 	.word	0xffffffff


	//   ....[14]....
        /*01f0*/ 	.word	0xffffffff


	//   ....[15]....
        /*01f4*/ 	.word	0xffffffff


	//   ....[16]....
        /*01f8*/ 	.word	0xffffffff


	//   ....[17]....
        /*01fc*/ 	.word	0xffffffff


	//   ....[18]....
        /*0200*/ 	.word	0xffffffff


	//   ....[19]....
        /*0204*/ 	.word	0xffffffff


	//   ....[20]....
        /*0208*/ 	.word	0xffffffff


	//   ....[21]....
        /*020c*/ 	.word	0xffffffff


	//   ....[22]....
        /*0210*/ 	.word	0xffffffff


	//   ....[23]....
        /*0214*/ 	.word	0xffffffff


	//   ....[24]....
        /*0218*/ 	.word	0xffffffff


	//   ....[25]....
        /*021c*/ 	.word	0xffffffff


	//   ....[26]....
        /*0220*/ 	.word	0xffffffff


	//   ....[27]....
        /*0224*/ 	.word	0xffffffff


	//   ....[28]....
        /*0228*/ 	.word	0xffffffff


	//   ....[29]....
        /*022c*/ 	.word	0xffffffff


	//   ....[30]....
        /*0230*/ 	.word	0xffffffff


	//   ....[31]....
        /*0234*/ 	.word	0xffffffff


	//   ....[32]....
        /*0238*/ 	.word	0xffffffff


	//   ....[33]....
        /*023c*/ 	.word	0xffffffff


	//   ....[34]....
        /*0240*/ 	.word	0xffffffff


	//   ....[35]....
        /*0244*/ 	.word	0xffffffff


	//   ....[36]....
        /*0248*/ 	.word	0xffffffff


	//   ....[37]....
        /*024c*/ 	.word	0xffffffff


	//   ....[38]....
        /*0250*/ 	.word	0xffffffff


	//   ....[39]....
        /*0254*/ 	.word	0xffffffff


	//----- nvinfo : EIATTR_COOP_GROUP_INSTR_OFFSETS
	.align		4
.L_508:
        /*0258*/ 	.byte	0x04, 0x28
        /*025a*/ 	.short	(.L_510 - .L_509)


	//   ....[0]....
.L_509:
        /*025c*/ 	.word	0x00004820


	//   ....[1]....
        /*0260*/ 	.word	0x00004890


	//   ....[2]....
        /*0264*/ 	.word	0x00004970


	//   ....[3]....
        /*0268*/ 	.word	0x000049c0


	//   ....[4]....
        /*026c*/ 	.word	0x00004a80


	//   ....[5]....
        /*0270*/ 	.word	0x00004ce0


	//   ....[6]....
        /*0274*/ 	.word	0x00004ec0


	//   ....[7]....
        /*0278*/ 	.word	0x00005040


	//   ....[8]....
        /*027c*/ 	.word	0x00008630


	//   ....[9]....
        /*0280*/ 	.word	0x00008a20


	//   ....[10]....
        /*0284*/ 	.word	0x00008e10


	//   ....[11]....
        /*0288*/ 	.word	0x00008f20


	//   ....[12]....
        /*028c*/ 	.word	0x00008ff0


	//   ....[13]....
        /*0290*/ 	.word	0x00009000


	//   ....[14]....
        /*0294*/ 	.word	0x00009020


	//   ....[15]....
        /*0298*/ 	.word	0x00009270


	//   ....[16]....
        /*029c*/ 	.word	0x0000d4f0


	//   ....[17]....
        /*02a0*/ 	.word	0x0000d620


	//   ....[18]....
        /*02a4*/ 	.word	0x0000dc80


	//   ....[19]....
        /*02a8*/ 	.word	0x0000dcb0


	//   ....[20]....
        /*02ac*/ 	.word	0x0000dde0


	//   ....[21]....
        /*02b0*/ 	.word	0x0000de10


	//   ....[22]....
        /*02b4*/ 	.word	0x0000de30


	//   ....[23]....
        /*02b8*/ 	.word	0x0000de80


	//   ....[24]....
        /*02bc*/ 	.word	0x00013010


	//   ....[25]....
        /*02c0*/ 	.word	0x00013190


	//   ....[26]....
        /*02c4*/ 	.word	0x00013320


	//   ....[27]....
        /*02c8*/ 	.word	0x00013470


	//   ....[28]....
        /*02cc*/ 	.word	0x000134a0


	//   ....[29]....
        /*02d0*/ 	.word	0x000134c0


	//   ....[30]....
        /*02d4*/ 	.word	0x00013530


	//   ....[31]....
        /*02d8*/ 	.word	0x00013590


	//   ....[32]....
        /*02dc*/ 	.word	0x00015770


	//   ....[33]....
        /*02e0*/ 	.word	0x00015780


	//   ....[34]....
        /*02e4*/ 	.word	0x00015790


	//   ....[35]....
        /*02e8*/ 	.word	0x000157a0


	//   ....[36]....
        /*02ec*/ 	.word	0x000157d0


	//   ....[37]....
        /*02f0*/ 	.word	0x000157f0


	//   ....[38]....
        /*02f4*/ 	.word	0x00015810


	//   ....[39]....
        /*02f8*/ 	.word	0x00015820


	//----- nvinfo : EIATTR_EXIT_INSTR_OFFSETS
	.align		4
.L_510:
        /*02fc*/ 	.byte	0x04, 0x1c
        /*02fe*/ 	.short	(.L_512 - .L_511)


	//   ....[0]....
.L_511:
        /*0300*/ 	.word	0x000004b0


	//   ....[1]....
        /*0304*/ 	.word	0x00001140


	//   ....[2]....
        /*0308*/ 	.word	0x000011d0


	//   ....[3]....
        /*030c*/ 	.word	0x000173b0


	//   ....[4]....
        /*0310*/ 	.word	0x000174b0


	//----- nvinfo : EIATTR_CRS_STACK_SIZE
	.align		4
.L_512:
        /*0314*/ 	.byte	0x04, 0x1e
        /*0316*/ 	.short	(.L_514 - .L_513)
.L_513:
        /*0318*/ 	.word	0x00000000


	//----- nvinfo : EIATTR_CBANK_PARAM_SIZE
	.align		4
.L_514:
        /*031c*/ 	.byte	0x03, 0x19
        /*031e*/ 	.short	0x01d0


	//----- nvinfo : EIATTR_PARAM_CBANK
	.align		4
        /*0320*/ 	.byte	0x04, 0x0a
        /*0322*/ 	.short	(.L_516 - .L_515)
	.align		4
.L_515:
        /*0324*/ 	.word	index@(.nv.constant0._ZN5flash16flash_fwd_kernelI23Flash_fwd_kernel_traitsILi96ELi128ELi64ELi4ELb0ELb0EN7cutlass10bfloat16_tE19Flash_kernel_traitsILi96ELi128ELi64ELi4ES3_EELb0ELb0ELb1ELb0ELb0ELb1ELb1ELb0EEEvNS_16Flash_fwd_paramsE)
        /*0328*/ 	.short	0x0210
        /*032a*/ 	.short	0x01d0


	//----- nvinfo : EIATTR_SW_WAR
	.align		4
.L_516:
        /*032c*/ 	.byte	0x04, 0x36
        /*032e*/ 	.short	(.L_518 - .L_517)
.L_517:
        /*0330*/ 	.word	0x00000008
.L_518:


//--------------------- .nv.info._ZN5flash16flash_fwd_kernelI23Flash_fwd_kernel_traitsILi96ELi128ELi64ELi4ELb0ELb0EN7cutlass10bfloat16_tE19Flash_kernel_traitsILi96ELi128ELi64ELi4ES3_EELb1ELb0ELb1ELb1ELb0ELb0ELb0ELb0EEEvNS_16Flash_fwd_paramsE --------------------------
	.section	.nv.info._ZN5flash16flash_fwd_kernelI23Flash_fwd_kernel_traitsILi96ELi128ELi64ELi4ELb0ELb0EN7cutlass10bfloat16_tE19Flash_kernel_traitsILi96ELi128ELi64ELi4ES3_EELb1ELb0ELb1ELb1ELb0ELb0ELb0ELb0EEEvNS_16Flash_fwd_paramsE,"",@"SHT_CUDA_INFO"
	.sectionflags	@""
	.align	4


	//----- nvinfo : EIATTR_CUDA_API_VERSION
	.align		4
        /*0000*/ 	.byte	0x04, 0x37
        /*0002*/ 	.short	(.L_520 - .L_519)
.L_519:
        /*0004*/ 	.word	0x00000082


	//----- nvinfo : EIATTR_KPARAM_INFO
	.align		4
.L_520:
        /*0008*/ 	.byte	0x04, 0x17
        /*000a*/ 	.short	(.L_522 - .L_521)
.L_521:
        /*000c*/ 	.word	0x00000000
        /*0010*/ 	.short	0x0000
        /*0012*/ 	.short	0x0000
        /*0014*/ 	.byte	0x00, 0xf0, 0x41, 0x07


	//----- nvinfo : EIATTR_SPARSE_MMA_MASK
	.align		4
.L_522:
        /*0018*/ 	.byte	0x03, 0x50
        /*001a*/ 	.short	0x0000


	//----- nvinfo : EIATTR_MAXREG_COUNT
	.align		4
        /*001c*/ 	.byte	0x03, 0x1b
        /*001e*/ 	.short	0x00ff


	//----- nvinfo : EIATTR_NUM_BARRIERS
	.align		4
        /*0020*/ 	.byte	0x02, 0x4c
        /*0022*/ 	.byte	0x01
	.zero		1


	//----- nvinfo : EIATTR_ANNOTATIONS
	.align		4
        /*0024*/ 	.byte	0x04, 0x55
        /*0026*/ 	.short	(.L_524 - .L_523)


	//   ....[0]....
.L_523:
        /* <DEDUP_REMOVED lines=83> */


	//----- nvinfo : EIATTR_MERCURY_ISA_VERSION
	.align		4
.L_524:
        /*0548*/ 	.byte	0x03, 0x5f
        /*054a*/ 	.short	0x0101


	//----- nvinfo : EIATTR_COOP_GROUP_MASK_REGIDS
	.align		4
        /*054c*/ 	.byte	0x04, 0x29
        /*054e*/ 	.short	(.L_526 - .L_525)


	//   ....[0]....
.L_525:
        /*0550*/ 	.word	0xffffffff


	//   ....[1]....
        /*0554*/ 	.word	0xffffffff


	//   ....[2]....
        /*0558*/ 	.word	0xffffffff


	//   ....[3]....
        /*055c*/ 	.word	0xffffffff


	//   ....[4]....
        /*0560*/ 	.word	0xffffffff


	//   ....[5]....
        /*0564*/ 	.word	0xffffffff


	//   ....[6]....
        /*0568*/ 	.word	0xffffffff


	//   ....[7]....
        /*056c*/ 	.word	0xffffffff


	//   ....[8]....
        /*0570*/ 	.word	0xffffffff


	//   ....[9]....
        /*0574*/ 	.word	0xffffffff


	//   ....[10]....
        /*0578*/ 	.word	0xffffffff


	//   ....[11]....
        /*057c*/ 	.word	0xffffffff


	//   ....[12]....
        /*0580*/ 	.word	0xffffffff


	//   ....[13]....
        /*0584*/ 	.word	0xffffffff


	//   ....[14]....
        /*0588*/ 	.word	0xffffffff


	//   ....[15]....
        /*058c*/ 	.word	0xffffffff


	//   ....[16]....
        /*0590*/ 	.word	0xffffffff


	//   ....[17]....
        /*0594*/ 	.word	0xffffffff


	//   ....[18]....
        /*0598*/ 	.word	0xffffffff


	//   ....[19]....
        /*059c*/ 	.word	0xffffffff


	//   ....[20]....
        /*05a0*/ 	.word	0xffffffff


	//   ....[21]....
        /*05a4*/ 	.word	0xffffffff


	//   ....[22]....
        /*05a8*/ 	.word	0xffffffff


	//   ....[23]....
        /*05ac*/ 	.word	0xffffffff


	//   ....[24]....
        /*05b0*/ 	.word	0xffffffff


	//   ....[25]....
        /*05b4*/ 	.word	0xffffffff


	//   ....[26]....
        /*05b8*/ 	.word	0xffffffff


	//   ....[27]....
        /*05bc*/ 	.word	0xffffffff


	//   ....[28]....
        /*05c0*/ 	.word	0xffffffff


	//   ....[29]....
        /*05c4*/ 	.word	0xffffffff


	//   ....[30]....
        /*05c8*/ 	.word	0xffffffff


	//   ....[31]....
        /*05cc*/ 	.word	0xffffffff


	//   ....[32]....
        /*05d0*/ 	.word	0xffffffff


	//   ....[33]....
        /*05d4*/ 	.word	0xffffffff


	//   ....[34]....
        /*05d8*/ 	.word	0xffffffff


	//   ....[35]....
        /*05dc*/ 	.word	0xffffffff


	//   ....[36]....
        /*05e0*/ 	.word	0xffffffff


	//   ....[37]....
        /*05e4*/ 	.word	0xffffffff


	//   ....[38]....
        /*05e8*/ 	.word	0xffffffff


	//   ....[39]....
        /*05ec*/ 	.word	0xffffffff


	//----- nvinfo : EIATTR_COOP_GROUP_INSTR_OFFSETS
	.align		4
.L_526:
        /*05f0*/ 	.byte	0x04, 0x28
        /*05f2*/ 	.short	(.L_528 - .L_527)


	//   ....[0]....
.L_527:
        /*05f4*/ 	.word	0x000069f0


	//   ....[1]....
        /*05f8*/ 	.word	0x00006a40


	//   ....[2]....
        /*05fc*/ 	.word	0x00006a70


	//   ....[3]....
        /*0600*/ 	.word	0x00006b50


	//   ....[4]....
        /*0604*/ 	.word	0x00007700


	//   ....[5]....
        /*0608*/ 	.word	0x00007860


	//   ....[6]....
        /*060c*/ 	.word	0x000078d0


	//   ....[7]....
        /*0610*/ 	.word	0x00007a20


	//   ....[8]....
        /*0614*/ 	.word	0x0000d610


	//   ....[9]....
        /*0618*/ 	.word	0x0000d8f0


	//   ....[10]....
        /*061c*/ 	.word	0x0000d930


	//   ....[11]....
        /*0620*/ 	.word	0x0000d9b0


	//   ....[12]....
        /*0624*/ 	.word	0x0000da50


	//   ....[13]....
        /*0628*/ 	.word	0x0000da90


	//   ....[14]....
        /*062c*/ 	.word	0x0000db20


	//   ....[15]....
        /*0630*/ 	.word	0x0000db50


	//   ....[16]....
        /*0634*/ 	.word	0x00014aa0


	//   ....[17]....
        /*0638*/ 	.word	0x00014d70


	//   ....[18]....
        /*063c*/ 	.word	0x00014e30


	//   ....[19]....
        /*0640*/ 	.word	0x00014e90


	//   ....[20]....
        /*0644*/ 	.word	0x00014ec0


	//   ....[21]....
        /*0648*/ 	.word	0x00014f00


	//   ....[22]....
        /*064c*/ 	.word	0x00014f90


	//   ....[23]....
        /*0650*/ 	.word	0x00014fd0


	//   ....[24]....
        /*0654*/ 	.word	0x0001c580


	//   ....[25]....
        /*0658*/ 	.word	0x0001c5c0


	//   ....[26]....
        /*065c*/ 	.word	0x0001c700


	//   ....[27]....
        /*0660*/ 	.word	0x0001c740


	//   ....[28]....
        /*0664*/ 	.word	0x0001c780


	//   ....[29]....
        /*0668*/ 	.word	0x0001c890


	//   ....[30]....
        /*066c*/ 	.word	0x0001c8e0


	//   ....[31]....
        /*0670*/ 	.word	0x0001c910


	//   ....[32]....
        /*0674*/ 	.word	0x000203a0


	//   ....[33]....
        /*0678*/ 	.word	0x000203b0


	//   ....[34]....
        /*067c*/ 	.word	0x000203d0


	//   ....[35]....
        /*0680*/ 	.word	0x000203f0


	//   ....[36]....
        /*0684*/ 	.word	0x00020400


	//   ....[37]....
        /*0688*/ 	.word	0x00020410


	//   ....[38]....
        /*068c*/ 	.word	0x00020440


	//   ....[39]....
        /*0690*/ 	.word	0x00020460


	//----- nvinfo : EIATTR_EXIT_INSTR_OFFSETS
	.align		4
.L_528:
        /*0694*/ 	.byte	0x04, 0x1c
        /*0696*/ 	.short	(.L_530 - .L_529)


	//   ....[0]....
.L_529:
        /*0698*/ 	.word	0x000006c0


	//   ....[1]....
        /*069c*/ 	.word	0x00001450


	//   ....[2]....
        /*06a0*/ 	.word	0x000014e0


	//   ....[3]....
        /*06a4*/ 	.word	0x000221e0


	//   ....[4]....
        /*06a8*/ 	.word	0x00022310


	//   ....[5]....
        /*06ac*/ 	.word	0x00022330


	//----- nvinfo : EIATTR_CRS_STACK_SIZE
	.align		4
.L_530:
        /*06b0*/ 	.byte	0x04, 0x1e
        /*06b2*/ 	.short	(.L_532 - .L_531)
.L_531:
        /*06b4*/ 	.word	0x00000000


	//----- nvinfo : EIATTR_CBANK_PARAM_SIZE
	.align		4
.L_532:
        /*06b8*/ 	.byte	0x03, 0x19
        /*06ba*/ 	.short	0x01d0


	//----- nvinfo : EIATTR_PARAM_CBANK
	.align		4
        /*06bc*/ 	.byte	0x04, 0x0a
        /*06be*/ 	.short	(.L_534 - .L_533)
	.align		4
.L_533:
        /*06c0*/ 	.word	index@(.nv.constant0._ZN5flash16flash_fwd_kernelI23Flash_fwd_kernel_traitsILi96ELi128ELi64ELi4ELb0ELb0EN7cutlass10bfloat16_tE19Flash_kernel_traitsILi96ELi128ELi64ELi4ES3_EELb1ELb0ELb1ELb1ELb0ELb0ELb0ELb0EEEvNS_16Flash_fwd_paramsE)
        /*06c4*/ 	.short	0x0210
        /*06c6*/ 	.short	0x01d0


	//----- nvinfo : EIATTR_SW_WAR
	.align		4
.L_534:
        /*06c8*/ 	.byte	0x04, 0x36
        /*06ca*/ 	.short	(.L_536 - .L_535)
.L_535:
        /*06cc*/ 	.word	0x00000008
.L_536:


//--------------------- .nv.info._ZN5flash16flash_fwd_kernelI23Flash_fwd_kernel_traitsILi96ELi128ELi64ELi4ELb0ELb0EN7cutlass10bfloat16_tE19Flash_kernel_traitsILi96ELi128ELi64ELi4ES3_EELb1ELb0ELb1ELb0ELb0ELb0ELb0ELb1EEEvNS_16Flash_fwd_paramsE --------------------------
	.section	.nv.info._ZN5flash16flash_fwd_kernelI23Flash_fwd_kernel_traitsILi96ELi128ELi64ELi4ELb0ELb0EN7cutlass10bfloat16_tE19Flash_kernel_traitsILi96ELi128ELi64ELi4ES3_EELb1ELb0ELb1ELb0ELb0ELb0ELb0ELb1EEEvNS_16Flash_fwd_paramsE,"",@"SHT_CUDA_INFO"
	.sectionflags	@""
	.align	4


	//----- nvinfo : EIATTR_CUDA_API_VERSION
	.align		4
        /*0000*/ 	.byte	0x04, 0x37
        /*0002*/ 	.short	(.L_538 - .L_537)
.L_537:
        /*0004*/ 	.word	0x00000082


	//----- nvinfo : EIATTR_KPARAM_INFO
	.align		4
.L_538:
        /*0008*/ 	.byte	0x04, 0x17
        /*000a*/ 	.short	(.L_540 - .L_539)
.L_539:
        /*000c*/ 	.word	0x00000000
        /*0010*/ 	.short	0x0000
        /*0012*/ 	.short	0x0000
        /*0014*/ 	.byte	0x00, 0xf0, 0x41, 0x07


	//----- nvinfo : EIATTR_SPARSE_MMA_MASK
	.align		4
.L_540:
        /*0018*/ 	.byte	0x03, 0x50
        /*001a*/ 	.short	0x0000


	//----- nvinfo : EIATTR_MAXREG_COUNT
	.align		4
        /*001c*/ 	.byte	0x03, 0x1b
        /*001e*/ 	.short	0x00ff


	//----- nvinfo : EIATTR_NUM_BARRIERS
	.align		4
        /*0020*/ 	.byte	0x02, 0x4c
        /*0022*/ 	.byte	0x01
	.zero		1


	//----- nvinfo : EIATTR_ANNOTATIONS
	.align		4
        /*0024*/ 	.byte	0x04, 0x55
        /*0026*/ 	.short	(.L_542 - .L_541)


	//   ....[0]....
.L_541:
        /* <DEDUP_REMOVED lines=244> */


	//----- nvinfo : EIATTR_MERCURY_ISA_VERSION
	.align		4
.L_542:
        /*0f50*/ 	.byte	0x03, 0x5f
        /*0f52*/ 	.short	0x0101


	//----- nvinfo : EIATTR_COOP_GROUP_MASK_REGIDS
	.align		4
        /*0f54*/ 	.byte	0x04, 0x29
        /*0f56*/ 	.short	(.L_544 - .L_543)


	//   ....[0]....
.L_543:
        /*0f58*/ 	.word	0xffffffff


	//   ....[1]....
        /*0f5c*/ 	.word	0xffffffff


	//   ....[2]....
        /*0f60*/ 	.word	0xffffffff


	//   ....[3]....
        /*0f64*/ 	.word	0xffffffff


	//   ....[4]....
        /*0f68*/ 	.word	0xffffffff


	//   ....[5]....
        /*0f6c*/ 	.word	0xffffffff


	//   ....[6]....
        /*0f70*/ 	.word	0xffffffff


	//   ....[7]....
        /*0f74*/ 	.word	0xffffffff


	//   ....[8]....
        /*0f78*/ 	.word	0xffffffff


	//   ....[9]....
        /*0f7c*/ 	.word	0xffffffff


	//   ....[10]....
        /*0f80*/ 	.word	0xffffffff


	//   ....[11]....
        /*0f84*/ 	.word	0xffffffff


	//   ....[12]....
        /*0f88*/ 	.word	0xffffffff


	//   ....[13]....
        /*0f8c*/ 	.word	0xffffffff


	//   ....[14]....
        /*0f90*/ 	.word	0xffffffff


	//   ....[15]....
        /*0f94*/ 	.word	0xffffffff


	//   ....[16]....
        /*0f98*/ 	.word	0xffffffff


	//   ....[17]....
        /*0f9c*/ 	.word	0xffffffff


	//   ....[18]....
        /*0fa0*/ 	.word	0xffffffff


	//   ....[19]....
        /*0fa4*/ 	.word	0xffffffff


	//   ....[20]....
        /*0fa8*/ 	.word	0xffffffff


	//   ....[21]....
        /*0fac*/ 	.word	0xffffffff


	//   ....[22]....
        /*0fb0*/ 	.word	0xffffffff


	//   ....[23]....
        /*0fb4*/ 	.word	0xffffffff


	//   ....[24]....
        /*0fb8*/ 	.word	0xffffffff


	//   ....[25]....
        /*0fbc*/ 	.word	0xffffffff


	//   ....[26]....
        /*0fc0*/ 	.word	0xffffffff


	//   ....[27]....
        /*0fc4*/ 	.word	0xffffffff


	//   ....[28]....
        /*0fc8*/ 	.word	0xffffffff


	//   ....[29]....
        /*0fcc*/ 	.word	0xffffffff


	//   ....[30]....
        /*0fd0*/ 	.word	0xffffffff


	//   ....[31]....
        /*0fd4*/ 	.word	0xffffffff


	//   ....[32]....
        /*0fd8*/ 	.word	0xffffffff


	//   ....[33]....
        /*0fdc*/ 	.word	0xffffffff


	//   ....[34]....
        /*0fe0*/ 	.word	0xffffffff


	//   ....[35]....
        /*0fe4*/ 	.word	0xffffffff


	//   ....[36]....
        /*0fe8*/ 	.word	0xffffffff


	//   ....[37]....
        /*0fec*/ 	.word	0xffffffff


	//   ....[38]....
        /*0ff0*/ 	.word	0xffffffff


	//   ....[39]....
        /*0ff4*/ 	.word	0xffffffff


	//   ....[40]....
        /*0ff8*/ 	.word	0x05000004


	//   ....[41]....
        /*0ffc*/ 	.word	0x05000004


	//   ....[42]....
        /*1000*/ 	.word	0x05000004


	//   ....[43]....
        /*1004*/ 	.word	0x05000004


	//   ....[44]....
        /*1008*/ 	.word	0x05000004


	//   ....[45]....
        /*100c*/ 	.word	0x05000004


	//   ....[46]....
        /*1010*/ 	.word	0x05000004


	//   ....[47]....
        /*1014*/ 	.word	0x05000004


	//----- nvinfo : EIATTR_COOP_GROUP_INSTR_OFFSETS
	.align		4
.L_544:
        /*1018*/ 	.byte	0x04, 0x28
        /*101a*/ 	.short	(.L_546 - .L_545)


	//   ....[0]....
.L_545:
        /*101c*/ 	.word	0x000054c0


	//   ....[1]....
        /*1020*/ 	.word	0x000055c0


	//   ....[2]....
        /*1024*/ 	.word	0x00005670


	//   ....[3]....
        /*1028*/ 	.word	0x00005790


	//   ....[4]....
        /*102c*/ 	.word	0x00006970


	//   ....[5]....
        /*1030*/ 	.word	0x000069c0


	//   ....[6]....
        /*1034*/ 	.word	0x00006b80


	//   ....[7]....
        /*1038*/ 	.word	0x00006bc0


	//   ....[8]....
        /*103c*/ 	.word	0x0000c4c0


	//   ....[9]....
        /*1040*/ 	.word	0x0000c550


	//   ....[10]....
        /*1044*/ 	.word	0x0000c870


	//   ....[11]....
        /*1048*/ 	.word	0x0000c890


	//   ....[12]....
        /*104c*/ 	.word	0x0000cb80


	//   ....[13]....
        /*1050*/ 	.word	0x0000cba0


	//   ....[14]....
        /*1054*/ 	.word	0x0000cf00


	//   ....[15]....
        /*1058*/ 	.word	0x0000cf80


	//   ....[16]....
        /*105c*/ 	.word	0x00014b30


	//   ....[17]....
        /*1060*/ 	.word	0x00014c90


	//   ....[18]....
        /*1064*/ 	.word	0x00014ff0


	//   ....[19]....
        /*1068*/ 	.word	0x00015010


	//   ....[20]....
        /*106c*/ 	.word	0x00015640


	//   ....[21]....
        /*1070*/ 	.word	0x00015660


	//   ....[22]....
        /*1074*/ 	.word	0x00015bc0


	//   ....[23]....
        /*1078*/ 	.word	0x00015be0


	//   ....[24]....
        /*107c*/ 	.word	0x0001d5b0


	//   ....[25]....
        /*1080*/ 	.word	0x0001d690


	//   ....[26]....
        /*1084*/ 	.word	0x0001d6c0


	//   ....[27]....
        /*1088*/ 	.word	0x0001d710


	//   ....[28]....
        /*108c*/ 	.word	0x0001d730


	//   ....[29]....
        /*1090*/ 	.word	0x0001d760


	//   ....[30]....
        /*1094*/ 	.word	0x0001d7b0


	//   ....[31]....
        /*1098*/ 	.word	0x0001d870


	//   ....[32]....
        /*109c*/ 	.word	0x00023630


	//   ....[33]....
        /*10a0*/ 	.word	0x00023640


	//   ....[34]....
        /*10a4*/ 	.word	0x00023650


	//   ....[35]....
        /*10a8*/ 	.word	0x00023660


	//   ....[36]....
        /*10ac*/ 	.word	0x00023690


	//   ....[37]....
        /*10b0*/ 	.word	0x000236b0


	//   ....[38]....
        /*10b4*/ 	.word	0x000236d0


	//   ....[39]....
        /*10b8*/ 	.word	0x000236e0


	//   ....[40]....
        /*10bc*/ 	.word	0x00025620


	//   ....[41]....
        /*10c0*/ 	.word	0x00025690


	//   ....[42]....
        /*10c4*/ 	.word	0x00025700


	//   ....[43]....
        /*10c8*/ 	.word	0x00025770


	//   ....[44]....
        /*10cc*/ 	.word	0x000257e0


	//   ....[45]....
        /*10d0*/ 	.word	0x00025850


	//   ....[46]....
        /*10d4*/ 	.word	0x000258c0


	//   ....[47]....
        /*10d8*/ 	.word	0x00025920


	//----- nvinfo : EIATTR_EXIT_INSTR_OFFSETS
	.align		4
.L_546:
        /*10dc*/ 	.byte	0x04, 0x1c
        /*10de*/ 	.short	(.L_548 - .L_547)


	//   ....[0]....
.L_547:
        /*10e0*/ 	.word	0x00000060


	//----- nvinfo : EIATTR_CRS_STACK_SIZE
	.align		4
.L_548:
        /*10e4*/ 	.byte	0x04, 0x1e
        /*10e6*/ 	.short	(.L_550 - .L_549)
.L_549:
        /*10e8*/ 	.word	0x00000000


	//----- nvinfo : EIATTR_CBANK_PARAM_SIZE
	.align		4
.L_550:
        /*10ec*/ 	.byte	0x03, 0x19
        /*10ee*/ 	.short	0x01d0


	//----- nvinfo : EIATTR_PARAM_CBANK
	.align		4
        /*10f0*/ 	.byte	0x04, 0x0a
        /*10f2*/ 	.short	(.L_552 - .L_551)
	.align		4
.L_551:
        /*10f4*/ 	.word	index@(.nv.constant0._ZN5flash16flash_fwd_kernelI23Flash_fwd_kernel_traitsILi96ELi128ELi64ELi4ELb0ELb0EN7cutlass10bfloat16_tE19Flash_kernel_traitsILi96ELi128ELi64ELi4ES3_EELb1ELb0ELb1ELb0ELb0ELb0ELb0ELb1EEEvNS_16Flash_fwd_paramsE)
        /*10f8*/ 	.short	0x0210
        /*10fa*/ 	.short	0x01d0


	//----- nvinfo : EIATTR_SW_WAR
	.align		4
.L_552:
        /*10fc*/ 	.byte	0x04, 0x36
        /*10fe*/ 	.short	(.L_554 - .L_553)
.L_553:
        /*1100*/ 	.word	0x00000008
.L_554:


//--------------------- .nv.info._ZN5flash16flash_fwd_kernelI23Flash_fwd_kernel_traitsILi96ELi128ELi64ELi4ELb0ELb0EN7cutlass10bfloat16_tE19Flash_kernel_traitsILi96ELi128ELi64ELi4ES3_EELb0ELb0ELb1ELb0ELb0ELb0ELb1ELb0EEEvNS_16Flash_fwd_paramsE --------------------------
	.section	.nv.info._ZN5flash16flash_fwd_kernelI23Flash_fwd_kernel_traitsILi96ELi128ELi64ELi4ELb0ELb0EN7cutlass10bfloat16_tE19Flash_kernel_traitsILi96ELi128ELi64ELi4ES3_EELb0ELb0ELb1ELb0ELb0ELb0ELb1ELb0EEEvNS_16Flash_fwd_paramsE,"",@"SHT_CUDA_INFO"
	.sectionflags	@""
	.align	4


	//----- nvinfo : EIATTR_CUDA_API_VERSION
	.align		4
        /*0000*/ 	.byte	0x04, 0x37
        /*0002*/ 	.short	(.L_556 - .L_555)
.L_555:
        /*0004*/ 	.word	0x00000082


	//----- nvinfo : EIATTR_KPARAM_INFO
	.align		4
.L_556:
        /*0008*/ 	.byte	0x04, 0x17
        /*000a*/ 	.short	(.L_558 - .L_557)
.L_557:
        /*000c*/ 	.word	0x00000000
        /*0010*/ 	.short	0x0000
        /*0012*/ 	.short	0x0000
        /*0014*/ 	.byte	0x00, 0xf0, 0x41, 0x07


	//----- nvinfo : EIATTR_SPARSE_MMA_MASK
	.align		4
.L_558:
        /*0018*/ 	.byte	0x03, 0x50
        /*001a*/ 	.short	0x0000


	//----- nvinfo : EIATTR_MAXREG_COUNT
	.align		4
        /*001c*/ 	.byte	0x03, 0x1b
        /*001e*/ 	.short	0x00ff


	//----- nvinfo : EIATTR_NUM_BARRIERS
	.align		4
        /*0020*/ 	.byte	0x02, 0x4c
        /*0022*/ 	.byte	0x01
	.zero		1


	//----- nvinfo : EIATTR_ANNOTATIONS
	.align		4
        /*0024*/ 	.byte	0x04, 0x55
        /*0026*/ 	.short	(.L_560 - .L_559)


	//   ....[0]....
.L_559:
        /* <DEDUP_REMOVED lines=33> */


	//----- nvinfo : EIATTR_MERCURY_ISA_VERSION
	.align		4
.L_560:
        /*0220*/ 	.byte	0x03, 0x5f
        /*0222*/ 	.short	0x0101


	//----- nvinfo : EIATTR_COOP_GROUP_MASK_REGIDS
	.align		4
        /*0224*/ 	.byte	0x04, 0x29
        /*0226*/ 	.short	(.L_562 - .L_561)


	//   ....[0]....
.L_561:
        /*0228*/ 	.word	0xffffffff


	//   ....[1]....
        /*022c*/ 	.word	0xffffffff


	//   ....[2]....
        /*0230*/ 	.word	0xffffffff


	//   ....[3]....
        /*0234*/ 	.word	0xffffffff


	//   ....[4]....
        /*0238*/ 	.word	0xffffffff


	//   ....[5]....
        /*023c*/ 	.word	0xffffffff


	//   ....[6]....
        /*0240*/ 	.word	0xffffffff


	//   ....[7]....
        /*0244*/ 	.word	0xffffffff


	//   ....[8]....
        /*0248*/ 	.word	0xffffffff


	//   ....[9]....
        /*024c*/ 	.word	0xffffffff


	//   ....[10]....
        /*0250*/ 	.word	0xffffffff


	//   ....[11]....
        /*0254*/ 	.word	0xffffffff


	//   ....[12]....
        /*0258*/ 	.word	0xffffffff


	//   ....[13]....
        /*025c*/ 	.word	0xffffffff


	//   ....[14]....
        /*0260*/ 	.word	0xffffffff


	//   ....[15]....
        /*0264*/ 	.word	0xffffffff


	//   ....[16]....
        /*0268*/ 	.word	0xffffffff


	//   ....[17]....
        /*026c*/ 	.word	0xffffffff


	//   ....[18]....
        /*0270*/ 	.word	0xffffffff


	//   ....[19]....
        /*0274*/ 	.word	0xffffffff


	//   ....[20]....
        /*0278*/ 	.word	0xffffffff


	//   ....[21]....
        /*027c*/ 	.word	0xffffffff


	//   ....[22]....
        /*0280*/ 	.word	0xffffffff


	//   ....[23]....
        /*0284*/ 	.word	0xffffffff


	//   ....[24]....
        /*0288*/ 	.word	0xffffffff


	//   ....[25]....
        /*028c*/ 	.word	0xffffffff


	//   ....[26]....
        /*0290*/ 	.word	0xffffffff


	//   ....[27]....
        /*0294*/ 	.word	0xffffffff


	//   ....[28]....
        /*0298*/ 	.word	0xffffffff


	//   ....[29]....
        /*029c*/ 	.word	0xffffffff


	//   ....[30]....
        /*02a0*/ 	.word	0xffffffff


	//   ....[31]....
        /*02a4*/ 	.word	0xffffffff


	//   ....[32]....
        /*02a8*/ 	.word	0xffffffff


	//   ....[33]....
        /*02ac*/ 	.word	0xffffffff


	//   ....[34]....
        /*02b0*/ 	.word	0xffffffff


	//   ....[35]....
        /*02b4*/ 	.word	0xffffffff


	//   ....[36]....
        /*02b8*/ 	.word	0xffffffff


	//   ....[37]....
        /*02bc*/ 	.word	0xffffffff


	//   ....[38]....
        /*02c0*/ 	.word	0xffffffff


	//   ....[39]....
        /*02c4*/ 	.word	0xffffffff


	//----- nvinfo : EIATTR_COOP_GROUP_INSTR_OFFSETS
	.align		4
.L_562:
        /*02c8*/ 	.byte	0x04, 0x28
        /*02ca*/ 	.short	(.L_564 - .L_563)


	//   ....[0]....
.L_563:
        /*02cc*/ 	.word	0x00005b00


	//   ....[1]....
        /*02d0*/ 	.word	0x00005bc0


	//   ....[2]....
        /*02d4*/ 	.word	0x00005c20


	//   ....[3]....
        /*02d8*/ 	.word	0x00005c40


	//   ....[4]....
        /*02dc*/ 	.word	0x00005cd0


	//   ....[5]....
        /*02e0*/ 	.word	0x00005d50


	//   ....[6]....
        /*02e4*/ 	.word	0x00005e20


	//   ....[7]....
        /*02e8*/ 	.word	0x00005f70


	//   ....[8]....
        /*02ec*/ 	.word	0x00009f70


	//   ....[9]....
        /*02f0*/ 	.word	0x0000a080


	//   ....[10]....
        /*02f4*/ 	.word	0x0000a190


	//   ....[11]....
        /*02f8*/ 	.word	0x0000a2a0


	//   ....[12]....
        /*02fc*/ 	.word	0x0000a2c0


	//   ....[13]....
        /*0300*/ 	.word	0x0000a340


	//   ....[14]....
        /*0304*/ 	.word	0x0000a370


	//   ....[15]....
        /*0308*/ 	.word	0x0000a520


	//   ....[16]....
        /*030c*/ 	.word	0x0000e950


	//   ....[17]....
        /*0310*/ 	.word	0x0000eb10


	//   ....[18]....
        /*0314*/ 	.word	0x0000ed40


	//   ....[19]....
        /*0318*/ 	.word	0x0000ee50


	//   ....[20]....
        /*031c*/ 	.word	0x0000ef10


	//   ....[21]....
        /*0320*/ 	.word	0x0000ef20


	//   ....[22]....
        /*0324*/ 	.word	0x0000ef60


	//   ....[23]....
        /*0328*/ 	.word	0x0000efc0


	//   ....[24]....
        /*032c*/ 	.word	0x00014450


	//   ....[25]....
        /*0330*/ 	.word	0x00014550


	//   ....[26]....
        /*0334*/ 	.word	0x000147b0


	//   ....[27]....
        /*0338*/ 	.word	0x000147e0


	//   ....[28]....
        /*033c*/ 	.word	0x00014830


	//   ....[29]....
        /*0340*/ 	.word	0x00014880


	//   ....[30]....
        /*0344*/ 	.word	0x000148a0


	//   ....[31]....
        /*0348*/ 	.word	0x000148b0


	//   ....[32]....
        /*034c*/ 	.word	0x00016a10


	//   ....[33]....
        /*0350*/ 	.word	0x00016a20


	//   ....[34]....
        /*0354*/ 	.word	0x00016a30


	//   ....[35]....
        /*0358*/ 	.word	0x00016a40


	//   ....[36]....
        /*035c*/ 	.word	0x00016a70


	//   ....[37]....
        /*0360*/ 	.word	0x00016a90


	//   ....[38]....
        /*0364*/ 	.word	0x00016ab0


	//   ....[39]....
        /*0368*/ 	.word	0x00016ad0


	//----- nvinfo : EIATTR_EXIT_INSTR_OFFSETS
	.align		4
.L_564:
        /*036c*/ 	.byte	0x04, 0x1c
        /*036e*/ 	.short	(.L_566 - .L_565)


	//   ....[0]....
.L_565:
        /*0370*/ 	.word	0x000004b0


	//   ....[1]....
        /*0374*/ 	.word	0x00001270


	//   ....[2]....
        /*0378*/ 	.word	0x00001300


	//   ....[3]....
        /*037c*/ 	.word	0x00018750


	//   ....[4]....
        /*0380*/ 	.word	0x00018880


	//   ....[5]....
        /*0384*/ 	.word	0x000188a0


	//----- nvinfo : EIATTR_CRS_STACK_SIZE
	.align		4
.L_566:
        /*0388*/ 	.byte	0x04, 0x1e
        /*038a*/ 	.short	(.L_568 - .L_567)
.L_567:
        /*038c*/ 	.word	0x00000000


	//----- nvinfo : EIATTR_CBANK_PARAM_SIZE
	.align		4
.L_568:
        /*0390*/ 	.byte	0x03, 0x19
        /*0392*/ 	.short	0x01d0


	//----- nvinfo : EIATTR_PARAM_CBANK
	.align		4
        /*0394*/ 	.byte	0x04, 0x0a
        /*0396*/ 	.short	(.L_570 - .L_569)
	.align		4
.L_569:
        /*0398*/ 	.word	index@(.nv.constant0._ZN5flash16flash_fwd_kernelI23Flash_fwd_kernel_traitsILi96ELi128ELi64ELi4ELb0ELb0EN7cutlass10bfloat16_tE19Flash_kernel_traitsILi96ELi128ELi64ELi4ES3_EELb0ELb0ELb1ELb0ELb0ELb0ELb1ELb0EEEvNS_16Flash_fwd_paramsE)
        /*039c*/ 	.short	0x0210
        /*039e*/ 	.short	0x01d0


	//----- nvinfo : EIATTR_SW_WAR
	.align		4
.L_570:
        /*03a0*/ 	.byte	0x04, 0x36
        /*03a2*/ 	.short	(.L_572 - .L_571)
.L_571:
        /*03a4*/ 	.word	0x00000008
.L_572:


//--------------------- .nv.info._ZN5flash16flash_fwd_kernelI23Flash_fwd_kernel_traitsILi96ELi128ELi64ELi4ELb0ELb0EN7cutlass10bfloat16_tE19Flash_kernel_traitsILi96ELi128ELi64ELi4ES3_EELb1ELb0ELb1ELb1ELb0ELb0ELb0ELb1EEEvNS_16Flash_fwd_paramsE --------------------------
	.section	.nv.info._ZN5flash16flash_fwd_kernelI23Flash_fwd_kernel_traitsILi96ELi128ELi64ELi4ELb0ELb0EN7cutlass10bfloat16_tE19Flash_kernel_traitsILi96ELi128ELi64ELi4ES3_EELb1ELb0ELb1ELb1ELb0ELb0ELb0ELb1EEEvNS_16Flash_fwd_paramsE,"",@"SHT_CUDA_INFO"
	.sectionflags	@""
	.align	4


	//----- nvinfo : EIATTR_CUDA_API_VERSION
	.align		4
        /*0000*/ 	.byte	0x04, 0x37
        /*0002*/ 	.short	(.L_574 - .L_573)
.L_573:
        /*0004*/ 	.word	0x00000082


	//----- nvinfo : EIATTR_KPARAM_INFO
	.align		4
.L_574:
        /*0008*/ 	.byte	0x04, 0x17
        /*000a*/ 	.short	(.L_576 - .L_575)
.L_575:
        /*000c*/ 	.word	0x00000000
        /*0010*/ 	.short	0x0000
        /*0012*/ 	.short	0x0000
        /*0014*/ 	.byte	0x00, 0xf0, 0x41, 0x07


	//----- nvinfo : EIATTR_SPARSE_MMA_MASK
	.align		4
.L_576:
        /*0018*/ 	.byte	0x03, 0x50
        /*001a*/ 	.short	0x0000


	//----- nvinfo : EIATTR_MAXREG_COUNT
	.align		4
        /*001c*/ 	.byte	0x03, 0x1b
        /*001e*/ 	.short	0x00ff


	//----- nvinfo : EIATTR_NUM_BARRIERS
	.align		4
        /*0020*/ 	.byte	0x02, 0x4c
        /*0022*/ 	.byte	0x01
	.zero		1


	//----- nvinfo : EIATTR_ANNOTATIONS
	.align		4
        /*0024*/ 	.byte	0x04, 0x55
        /*0026*/ 	.short	(.L_578 - .L_577)


	//   ....[0]....
.L_577:
        /* <DEDUP_REMOVED lines=270> */


	//----- nvinfo : EIATTR_MERCURY_ISA_VERSION
	.align		4
.L_578:
        /*10f0*/ 	.byte	0x03, 0x5f
        /*10f2*/ 	.short	0x0101


	//----- nvinfo : EIATTR_COOP_GROUP_MASK_REGIDS
	.align		4
        /*10f4*/ 	.byte	0x04, 0x29
        /*10f6*/ 	.short	(.L_580 - .L_579)


	//   ....[0]....
.L_579:
        /*10f8*/ 	.word	0xffffffff


	//   ....[1]....
        /*10fc*/ 	.word	0xffffffff


	//   ....[2]....
        /*1100*/ 	.word	0xffffffff


	//   ....[3]....
        /*1104*/ 	.word	0xffffffff


	//   ....[4]....
        /*1108*/ 	.word	0xffffffff


	//   ....[5]....
        /*110c*/ 	.word	0xffffffff


	//   ....[6]....
        /*1110*/ 	.word	0xffffffff


	//   ....[7]....
        /*1114*/ 	.word	0xffffffff


	//   ....[8]....
        /*1118*/ 	.word	0xffffffff


	//   ....[9]....
        /*111c*/ 	.word	0xffffffff


	//   ....[10]....
        /*1120*/ 	.word	0xffffffff


	//   ....[11]....
        /*1124*/ 	.word	0xffffffff


	//   ....[12]....
        /*1128*/ 	.word	0xffffffff


	//   ....[13]....
        /*112c*/ 	.word	0xffffffff


	//   ....[14]....
        /*1130*/ 	.word	0xffffffff


	//   ....[15]....
        /*1134*/ 	.word	0xffffffff


	//   ....[16]....
        /*1138*/ 	.word	0xffffffff


	//   ....[17]....
        /*113c*/ 	.word	0xffffffff


	//   ....[18]....
        /*1140*/ 	.word	0xffffffff


	//   ....[19]....
        /*1144*/ 	.word	0xffffffff


	//   ....[20]....
        /*1148*/ 	.word	0xffffffff


	//   ....[21]....
        /*114c*/ 	.word	0xffffffff


	//   ....[22]....
        /*1150*/ 	.word	0xffffffff


	//   ....[23]....
        /*1154*/ 	.word	0xffffffff


	//   ....[24]....
        /*1158*/ 	.word	0xffffffff


	//   ....[25]....
        /*115c*/ 	.word	0xffffffff


	//   ....[26]....
        /*1160*/ 	.word	0xffffffff


	//   ....[27]....
        /*1164*/ 	.word	0xffffffff


	//   ....[28]....
        /*1168*/ 	.word	0xffffffff


	//   ....[29]....
        /*116c*/ 	.word	0xffffffff


	//   ....[30]....
        /*1170*/ 	.word	0xffffffff


	//   ....[31]....
        /*1174*/ 	.word	0xffffffff


	//   ....[32]....
        /*1178*/ 	.word	0xffffffff


	//   ....[33]....
        /*117c*/ 	.word	0xffffffff


	//   ....[34]....
        /*1180*/ 	.word	0xffffffff


	//   ....[35]....
        /*1184*/ 	.word	0xffffffff


	//   ....[36]....
        /*1188*/ 	.word	0xffffffff


	//   ....[37]....
        /*118c*/ 	.word	0xffffffff


	//   ....[38]....
        /*1190*/ 	.word	0xffffffff


	//   ....[39]....
        /*1194*/ 	.word	0xffffffff


	//   ....[40]....
        /*1198*/ 	.word	0x05000004


	//   ....[41]....
        /*119c*/ 	.word	0x05000004


	//   ....[42]....
        /*11a0*/ 	.word	0x05000004


	//   ....[43]....
        /*11a4*/ 	.word	0x05000004


	//   ....[44]....
        /*11a8*/ 	.word	0x05000004


	//   ....[45]....
        /*11ac*/ 	.word	0x05000004


	//   ....[46]....
        /*11b0*/ 	.word	0x05000004


	//   ....[47]....
        /*11b4*/ 	.word	0x05000004


	//----- nvinfo : EIATTR_COOP_GROUP_INSTR_OFFSETS
	.align		4
.L_580:
        /*11b8*/ 	.byte	0x04, 0x28
        /*11ba*/ 	.short	(.L_582 - .L_581)


	//   ....[0]....
.L_581:
        /*11bc*/ 	.word	0x000067a0


	//   ....[1]....
        /*11c0*/ 	.word	0x00006840


	//   ....[2]....
        /*11c4*/ 	.word	0x00006960


	//   ....[3]....
        /*11c8*/ 	.word	0x00006a90


	//   ....[4]....
        /*11cc*/ 	.word	0x00007860


	//   ....[5]....
        /*11d0*/ 	.word	0x00007910


	//   ....[6]....
        /*11d4*/ 	.word	0x00007ad0


	//   ....[7]....
        /*11d8*/ 	.word	0x00007af0


	//   ....[8]....
        /*11dc*/ 	.word	0x0000e930


	//   ....[9]....
        /*11e0*/ 	.word	0x0000ea10


	//   ....[10]....
        /*11e4*/ 	.word	0x0000edb0


	//   ....[11]....
        /*11e8*/ 	.word	0x0000edd0


	//   ....[12]....
        /*11ec*/ 	.word	0x0000f0e0


	//   ....[13]....
        /*11f0*/ 	.word	0x0000f100


	//   ....[14]....
        /*11f4*/ 	.word	0x0000f450


	//   ....[15]....
        /*11f8*/ 	.word	0x0000f4a0


	//   ....[16]....
        /*11fc*/ 	.word	0x00018270


	//   ....[17]....
        /*1200*/ 	.word	0x00018300


	//   ....[18]....
        /*1204*/ 	.word	0x000187c0


	//   ....[19]....
        /*1208*/ 	.word	0x000187e0


	//   ....[20]....
        /*120c*/ 	.word	0x00018da0


	//   ....[21]....
        /*1210*/ 	.word	0x00018dc0


	//   ....[22]....
        /*1214*/ 	.word	0x000191f0


	//   ....[23]....
        /*1218*/ 	.word	0x00019210


	//   ....[24]....
        /*121c*/ 	.word	0x00021c90


	//   ....[25]....
        /*1220*/ 	.word	0x00021d40


	//   ....[26]....
        /*1224*/ 	.word	0x00021d70


	//   ....[27]....
        /*1228*/ 	.word	0x00021dc0


	//   ....[28]....
        /*122c*/ 	.word	0x00021e20


	//   ....[29]....
        /*1230*/ 	.word	0x00021e40


	//   ....[30]....
        /*1234*/ 	.word	0x00021e60


	//   ....[31]....
        /*1238*/ 	.word	0x00021f00


	//   ....[32]....
        /*123c*/ 	.word	0x00027b20


	//   ....[33]....
        /*1240*/ 	.word	0x00027b30


	//   ....[34]....
        /*1244*/ 	.word	0x00027b40


	//   ....[35]....
        /*1248*/ 	.word	0x00027b50


	//   ....[36]....
        /*124c*/ 	.word	0x00027b80


	//   ....[37]....
        /*1250*/ 	.word	0x00027ba0


	//   ....[38]....
        /*1254*/ 	.word	0x00027bc0


	//   ....[39]....
        /*1258*/ 	.word	0x00027bd0


	//   ....[40]....
        /*125c*/ 	.word	0x00029b10


	//   ....[41]....
        /*1260*/ 	.word	0x00029b80


	//   ....[42]....
        /*1264*/ 	.word	0x00029bf0


	//   ....[43]....
        /*1268*/ 	.word	0x00029c60


	//   ....[44]....
        /*126c*/ 	.word	0x00029cd0


	//   ....[45]....
        /*1270*/ 	.word	0x00029d40


	//   ....[46]....
        /*1274*/ 	.word	0x00029db0


	//   ....[47]....
        /*1278*/ 	.word	0x00029e10


	//----- nvinfo : EIATTR_EXIT_INSTR_OFFSETS
	.align		4
.L_582:
        /*127c*/ 	.byte	0x04, 0x1c
        /*127e*/ 	.short	(.L_584 - .L_583)


	//   ....[0]....
.L_583:
        /*1280*/ 	.word	0x00000060


	//----- nvinfo : EIATTR_CRS_STACK_SIZE
	.align		4
.L_584:
        /*1284*/ 	.byte	0x04, 0x1e
        /*1286*/ 	.short	(.L_586 - .L_585)
.L_585:
        /*1288*/ 	.word	0x00000000


	//----- nvinfo : EIATTR_CBANK_PARAM_SIZE
	.align		4
.L_586:
        /*128c*/ 	.byte	0x03, 0x19
        /*128e*/ 	.short	0x01d0


	//----- nvinfo : EIATTR_PARAM_CBANK
	.align		4
        /*1290*/ 	.byte	0x04, 0x0a
        /*1292*/ 	.short	(.L_588 - .L_587)
	.align		4
.L_587:
        /*1294*/ 	.word	index@(.nv.constant0._ZN5flash16flash_fwd_kernelI23Flash_fwd_kernel_traitsILi96ELi128ELi64ELi4ELb0ELb0EN7cutlass10bfloat16_tE19Flash_kernel_traitsILi96ELi128ELi64ELi4ES3_EELb1ELb0ELb1ELb1ELb0ELb0ELb0ELb1EEEvNS_16Flash_fwd_paramsE)
        /*1298*/ 	.short	0x0210
        /*129a*/ 	.short	0x01d0


	//----- nvinfo : EIATTR_SW_WAR
	.align		4
.L_588:
        /*129c*/ 	.byte	0x04, 0x36
        /*129e*/ 	.short	(.L_590 - .L_589)
.L_589:
        /*12a0*/ 	.word	0x00000008
.L_590:


//--------------------- .nv.info._ZN5flash16flash_fwd_kernelI23Flash_fwd_kernel_traitsILi96ELi128ELi64ELi4ELb0ELb0EN7cutlass10bfloat16_tE19Flash_kernel_traitsILi96ELi128ELi64ELi4ES3_EELb0ELb0ELb1ELb1ELb0ELb0ELb1ELb0EEEvNS_16Flash_fwd_paramsE --------------------------
	.section	.nv.info._ZN5flash16flash_fwd_kernelI23Flash_fwd_kernel_traitsILi96ELi128ELi64ELi4ELb0ELb0EN7cutlass10bfloat16_tE19Flash_kernel_traitsILi96ELi128ELi64ELi4ES3_EELb0ELb0ELb1ELb1ELb0ELb0ELb1ELb0EEEvNS_16Flash_fwd_paramsE,"",@"SHT_CUDA_INFO"
	.sectionflags	@""
	.align	4


	//----- nvinfo : EIATTR_CUDA_API_VERSION
	.align		4
        /*0000*/ 	.byte	0x04, 0x37
        /*0002*/ 	.short	(.L_592 - .L_591)
.L_591:
        /*0004*/ 	.word	0x00000082


	//----- nvinfo : EIATTR_KPARAM_INFO
	.align		4
.L_592:
        /*0008*/ 	.byte	0x04, 0x17
        /*000a*/ 	.short	(.L_594 - .L_593)
.L_593:
        /*000c*/ 	.word	0x00000000
        /*0010*/ 	.short	0x0000
        /*0012*/ 	.short	0x0000
        /*0014*/ 	.byte	0x00, 0xf0, 0x41, 0x07


	//----- nvinfo : EIATTR_SPARSE_MMA_MASK
	.align		4
.L_594:
        /*0018*/ 	.byte	0x03, 0x50
        /*001a*/ 	.short	0x0000


	//----- nvinfo : EIATTR_MAXREG_COUNT
	.align		4
        /*001c*/ 	.byte	0x03, 0x1b
        /*001e*/ 	.short	0x00ff


	//----- nvinfo : EIATTR_NUM_BARRIERS
	.align		4
        /*0020*/ 	.byte	0x02, 0x4c
        /*0022*/ 	.byte	0x01
	.zero		1


	//----- nvinfo : EIATTR_ANNOTATIONS
	.align		4
        /*0024*/ 	.byte	0x04, 0x55
        /*0026*/ 	.short	(.L_596 - .L_595)


	//   ....[0]....
.L_595:
        /* <DEDUP_REMOVED lines=33> */


	//----- nvinfo : EIATTR_MERCURY_ISA_VERSION
	.align		4
.L_596:
        /*0220*/ 	.byte	0x03, 0x5f
        /*0222*/ 	.short	0x0101


	//----- nvinfo : EIATTR_COOP_GROUP_MASK_REGIDS
	.align		4
        /*0224*/ 	.byte	0x04, 0x29
        /*0226*/ 	.short	(.L_598 - .L_597)


	//   ....[0]....
.L_597:
        /*0228*/ 	.word	0xffffffff


	//   ....[1]....
        /*022c*/ 	.word	0xffffffff


	//   ....[2]....
        /*0230*/ 	.word	0xffffffff


	//   ....[3]....
        /*0234*/ 	.word	0xffffffff


	//   ....[4]....
        /*0238*/ 	.word	0xffffffff


	//   ....[5]....
        /*023c*/ 	.word	0xffffffff


	//   ....[6]....
        /*0240*/ 	.word	0xffffffff


	//   ....[7]....
        /*0244*/ 	.word	0xffffffff


	//   ....[8]....
        /*0248*/ 	.word	0xffffffff


	//   ....[9]....
        /*024c*/ 	.word	0xffffffff


	//   ....[10]....
        /*0250*/ 	.word	0xffffffff


	//   ....[11]....
        /*0254*/ 	.word	0xffffffff


	//   ....[12]....
        /*0258*/ 	.word	0xffffffff


	//   ....[13]....
        /*025c*/ 	.word	0xffffffff


	//   ....[14]....
        /*0260*/ 	.word	0xffffffff


	//   ....[15]....
        /*0264*/ 	.word	0xffffffff


	//   ....[16]....
        /*0268*/ 	.word	0xffffffff


	//   ....[17]....
        /*026c*/ 	.word	0xffffffff


	//   ....[18]....
        /*0270*/ 	.word	0xffffffff


	//   ....[19]....
        /*0274*/ 	.word	0xffffffff


	//   ....[20]....
        /*0278*/ 	.word	0xffffffff


	//   ....[21]....
        /*027c*/ 	.word	0xffffffff


	//   ....[22]....
        /*0280*/ 	.word	0xffffffff


	//   ....[23]....
        /*0284*/ 	.word	0xffffffff


	//   ....[24]....
        /*0288*/ 	.word	0xffffffff


	//   ....[25]....
        /*028c*/ 	.word	0xffffffff


	//   ....[26]....
        /*0290*/ 	.word	0xffffffff


	//   ....[27]....
        /*0294*/ 	.word	0xffffffff


	//   ....[28]....
        /*0298*/ 	.word	0xffffffff


	//   ....[29]....
        /*029c*/ 	.word	0xffffffff


	//   ....[30]....
        /*02a0*/ 	.word	0xffffffff


	//   ....[31]....
        /*02a4*/ 	.word	0xffffffff


	//   ....[32]....
        /*02a8*/ 	.word	0xffffffff


	//   ....[33]....
        /*02ac*/ 	.word	0xffffffff


	//   ....[34]....
        /*02b0*/ 	.word	0xffffffff


	//   ....[35]....
        /*02b4*/ 	.word	0xffffffff


	//   ....[36]....
        /*02b8*/ 	.word	0xffffffff


	//   ....[37]....
        /*02bc*/ 	.word	0xffffffff


	//   ....[38]....
        /*02c0*/ 	.word	0xffffffff


	//   ....[39]....
        /*02c4*/ 	.word	0xffffffff


	//----- nvinfo : EIATTR_COOP_GROUP_INSTR_OFFSETS
	.align		4
.L_598:
        /*02c8*/ 	.byte	0x04, 0x28
        /*02ca*/ 	.short	(.L_600 - .L_599)


	//   ....[0]....
.L_599:
        /*02cc*/ 	.word	0x00006fc0


	//   ....[1]....
        /*02d0*/ 	.word	0x00007080


	//   ....[2]....
        /*02d4*/ 	.word	0x000070d0


	//   ....[3]....
        /*02d8*/ 	.word	0x000070f0


	//   ....[4]....
        /*02dc*/ 	.word	0x00007150


	//   ....[5]....
        /*02e0*/ 	.word	0x000071c0


	//   ....[6]....
        /*02e4*/ 	.word	0x00007290


	//   ....[7]....
        /*02e8*/ 	.word	0x000073f0


	//   ....[8]....
        /*02ec*/ 	.word	0x0000c910


	//   ....[9]....
        /*02f0*/ 	.word	0x0000ca40


	//   ....[10]....
        /*02f4*/ 	.word	0x0000ca70


	//   ....[11]....
        /*02f8*/ 	.word	0x0000cb10


	//   ....[12]....
        /*02fc*/ 	.word	0x0000cb50


	//   ....[13]....
        /*0300*/ 	.word	0x0000cbc0


	//   ....[14]....
        /*0304*/ 	.word	0x0000cc00


	//   ....[15]....
        /*0308*/ 	.word	0x0000cd00


	//   ....[16]....
        /*030c*/ 	.word	0x00012e80


	//   ....[17]....
        /*0310*/ 	.word	0x00012f50


	//   ....[18]....
        /*0314*/ 	.word	0x00012fe0


	//   ....[19]....
        /*0318*/ 	.word	0x00013000


	//   ....[20]....
        /*031c*/ 	.word	0x00013040


	//   ....[21]....
        /*0320*/ 	.word	0x00013050


	//   ....[22]....
        /*0324*/ 	.word	0x000130a0


	//   ....[23]....
        /*0328*/ 	.word	0x00013120


	//   ....[24]....
        /*032c*/ 	.word	0x00018eb0


	//   ....[25]....
        /*0330*/ 	.word	0x00018f30


	//   ....[26]....
        /*0334*/ 	.word	0x000190e0


	//   ....[27]....
        /*0338*/ 	.word	0x00019130


	//   ....[28]....
        /*033c*/ 	.word	0x000194f0


	//   ....[29]....
        /*0340*/ 	.word	0x00019510


	//   ....[30]....
        /*0344*/ 	.word	0x00019580


	//   ....[31]....
        /*0348*/ 	.word	0x000195b0


	//   ....[32]....
        /*034c*/ 	.word	0x0001b800


	//   ....[33]....
        /*0350*/ 	.word	0x0001b810


	//   ....[34]....
        /*0354*/ 	.word	0x0001b820


	//   ....[35]....
        /*0358*/ 	.word	0x0001b830


	//   ....[36]....
        /*035c*/ 	.word	0x0001b860


	//   ....[37]....
        /*0360*/ 	.word	0x0001b880


	//   ....[38]....
        /*0364*/ 	.word	0x0001b8a0


	//   ....[39]....
        /*0368*/ 	.word	0x0001b8c0


	//----- nvinfo : EIATTR_EXIT_INSTR_OFFSETS
	.align		4
.L_600:
        /*036c*/ 	.byte	0x04, 0x1c
        /*036e*/ 	.short	(.L_602 - .L_601)


	//   ....[0]....
.L_601:
        /*0370*/ 	.word	0x000004c0


	//   ....[1]....
        /*0374*/ 	.word	0x00001270


	//   ....[2]....
        /*0378*/ 	.word	0x00001300


	//   ....[3]....
        /*037c*/ 	.word	0x0001d550


	//   ....[4]....
        /*0380*/ 	.word	0x0001d680


	//   ....[5]....
        /*0384*/ 	.word	0x0001d6a0


	//----- nvinfo : EIATTR_CRS_STACK_SIZE
	.align		4
.L_602:
        /*0388*/ 	.byte	0x04, 0x1e
        /*038a*/ 	.short	(.L_604 - .L_603)
.L_603:
        /*038c*/ 	.word	0x00000000


	//----- nvinfo : EIATTR_CBANK_PARAM_SIZE
	.align		4
.L_604:
        /*0390*/ 	.byte	0x03, 0x19
        /*0392*/ 	.short	0x01d0


	//----- nvinfo : EIATTR_PARAM_CBANK
	.align		4
        /*0394*/ 	.byte	0x04, 0x0a
        /*0396*/ 	.short	(.L_606 - .L_605)
	.align		4
.L_605:
        /*0398*/ 	.word	index@(.nv.constant0._ZN5flash16flash_fwd_kernelI23Flash_fwd_kernel_traitsILi96ELi128ELi64ELi4ELb0ELb0EN7cutlass10bfloat16_tE19Flash_kernel_traitsILi96ELi128ELi64ELi4ES3_EELb0ELb0ELb1ELb1ELb0ELb0ELb1ELb0EEEvNS_16Flash_fwd_paramsE)
        /*039c*/ 	.short	0x0210
        /*039e*/ 	.short	0x01d0


	//----- nvinfo : EIATTR_SW_WAR
	.align		4
.L_606:
        /*03a0*/ 	.byte	0x04, 0x36
        /*03a2*/ 	.short	(.L_608 - .L_607)
.L_607:
        /*03a4*/ 	.word	0x00000008
.L_608:


//--------------------- .nv.callgraph             --------------------------
	.section	.nv.callgraph,"",@"SHT_CUDA_CALLGRAPH"
	.align	4
	.sectionentsize	8
	.align		4
        /*0000*/ 	.word	0x00000000
	.align		4
        /*0004*/ 	.word	0xffffffff
	.align		4
        /*0008*/ 	.word	0x00000000
	.align		4
        /*000c*/ 	.word	0xfffffffe
	.align		4
        /*0010*/ 	.word	0x00000000
	.align		4
        /*0014*/ 	.word	0xfffffffd
	.align		4
        /*0018*/ 	.word	0x00000000
	.align		4
        /*001c*/ 	.word	0xfffffffc


//--------------------- .nv.constant4             --------------------------
	.section	.nv.constant4,"a",@progbits
	.align	8
	.align		8
.nv.constant4:
        /*0000*/ 	.dword	_ZN65_INTERNAL_965ec378_29_flash_fwd_hdim96_bf16_sm80_cu_9949e2e8_33344cuda3std3__45__cpo5beginE
	.align		8
        /*0008*/ 	.dword	_ZN65_INTERNAL_965ec378_29_flash_fwd_hdim96_bf16_sm80_cu_9949e2e8_33344cuda3std3__45__cpo3endE
	.align		8
        /*0010*/ 	.dword	_ZN65_INTERNAL_965ec378_29_flash_fwd_hdim96_bf16_sm80_cu_9949e2e8_33344cuda3std3__45__cpo6cbeginE
	.align		8
        /*0018*/ 	.dword	_ZN65_INTERNAL_965ec378_29_flash_fwd_hdim96_bf16_sm80_cu_9949e2e8_33344cuda3std3__45__cpo4cendE
	.align		8
        /*0020*/ 	.dword	_ZN65_INTERNAL_965ec378_29_flash_fwd_hdim96_bf16_sm80_cu_9949e2e8_33344cuda3std3__467_GLOBAL__N__965ec378_29_flash_fwd_hdim96_bf16_sm80_cu_9949e2e8_33346ignoreE
	.align		8
        /*0028*/ 	.dword	_ZN65_INTERNAL_965ec378_29_flash_fwd_hdim96_bf16_sm80_cu_9949e2e8_33344cuda3std3__419piecewise_constructE
	.align		8
        /*0030*/ 	.dword	_ZN65_INTERNAL_965ec378_29_flash_fwd_hdim96_bf16_sm80_cu_9949e2e8_33344cuda3std3__48in_placeE
	.align		8
        /*0038*/ 	.dword	_ZN65_INTERNAL_965ec378_29_flash_fwd_hdim96_bf16_sm80_cu_9949e2e8_33344cuda3std6ranges3__45__cpo4swapE
	.align		8
        /*0040*/ 	.dword	_ZN65_INTERNAL_965ec378_29_flash_fwd_hdim96_bf16_sm80_cu_9949e2e8_33344cuda3std6ranges3__45__cpo9iter_moveE
	.align		8
        /*0048*/ 	.dword	_ZN65_INTERNAL_965ec378_29_flash_fwd_hdim96_bf16_sm80_cu_9949e2e8_33344cute7productE
	.align		8
        /*0050*/ 	.dword	_ZN65_INTERNAL_965ec378_29_flash_fwd_hdim96_bf16_sm80_cu_9949e2e8_33344cute1_E


//--------------------- .text._ZN5flash16flash_fwd_kernelI23Flash_fwd_kernel_traitsILi96ELi128ELi64ELi4ELb0ELb0EN7cutlass10bfloat16_tE19Flash_kernel_traitsILi96ELi128ELi64ELi4ES3_EELb0ELb0ELb0ELb0ELb0ELb1ELb0ELb0EEEvNS_16Flash_fwd_paramsE --------------------------
	.section	.text._ZN5flash16flash_fwd_kernelI23Flash_fwd_kernel_traitsILi96ELi128ELi64ELi4ELb0ELb0EN7cutlass10bfloat16_tE19Flash_kernel_traitsILi96ELi128ELi64ELi4ES3_EELb0ELb0ELb0ELb0ELb0ELb1ELb0ELb0EEEvNS_16Flash_fwd_paramsE,"ax",@progbits
	.align	128
        .global         _ZN5flash16flash_fwd_kernelI23Flash_fwd_kernel_traitsILi96ELi128ELi64ELi4ELb0ELb0EN7cutlass10bfloat16_tE19Flash_kernel_traitsILi96ELi128ELi64ELi4ES3_EELb0ELb0ELb0ELb0ELb0ELb1ELb0ELb0EEEvNS_16Flash_fwd_paramsE
        .type           _ZN5flash16flash_fwd_kernelI23Flash_fwd_kernel_traitsILi96ELi128ELi64ELi4ELb0ELb0EN7cutlass10bfloat16_tE19Flash_kernel_traitsILi96ELi128ELi64ELi4ES3_EELb0ELb0ELb0ELb0ELb0ELb1ELb0ELb0EEEvNS_16Flash_fwd_paramsE,@function
        .size           _ZN5flash16flash_fwd_kernelI23Flash_fwd_kernel_traitsILi96ELi128ELi64ELi4ELb0ELb0EN7cutlass10bfloat16_tE19Flash_kernel_traitsILi96ELi128ELi64ELi4ES3_EELb0ELb0ELb0ELb0ELb0ELb1ELb0ELb0EEEvNS_16Flash_fwd_paramsE,(.L_x_1205 - _ZN5flash16flash_fwd_kernelI23Flash_fwd_kernel_traitsILi96ELi128ELi64ELi4ELb0ELb0EN7cutlass10bfloat16_tE19Flash_kernel_traitsILi96ELi128ELi64ELi4ES3_EELb0ELb0ELb0ELb0ELb0ELb1ELb0ELb0EEEvNS_16Flash_fwd_paramsE)
        .other          _ZN5flash16flash_fwd_kernelI23Flash_fwd_kernel_traitsILi96ELi128ELi64ELi4ELb0ELb0EN7cutlass10bfloat16_tE19Flash_kernel_traitsILi96ELi128ELi64ELi4ES3_EELb0ELb0ELb0ELb0ELb0ELb1ELb0ELb0EEEvNS_16Flash_fwd_paramsE,@"STO_CUDA_ENTRY STV_DEFAULT"
_ZN5flash16flash_fwd_kernelI23Flash_fwd_kernel_traitsILi96ELi128ELi64ELi4ELb0ELb0EN7cutlass10bfloat16_tE19Flash_kernel_traitsILi96ELi128ELi64ELi4ES3_EELb0ELb0ELb0ELb0ELb0ELb1ELb0ELb0EEEvNS_16Flash_fwd_paramsE:
.text._ZN5flash16flash_fwd_kernelI23Flash_fwd_kernel_traitsILi96ELi128ELi64ELi4ELb0ELb0EN7cutlass10bfloat16_tE19Flash_kernel_traitsILi96ELi128ELi64ELi4ES3_EELb0ELb0ELb0ELb0ELb0ELb1ELb0ELb0EEEvNS_16Flash_fwd_paramsE:
[----:B------:R-:W1:Y:S08]  /*0000*/  LDC R1, c[0x0][0x28] ;  /* 0x00000a00ff017b82 */ /* 0x000e700000000800 */
[----:B------:R-:W2:Y:S01]  /*0010*/  LDC.64 R2, c[0x0][0x300] ;  /* 0x0000c000ff027b82 */ /* 0x000ea20000000a00 */
[----:B------:R-:W3:Y:S01]  /*0020*/  S2R R19, SR_CTAID.Y ;  /* 0x0000000000137919 */ /* 0x000ee20000002600 */
[----:B------:R-:W-:Y:S01]  /*0030*/  ULDC.64 UR4, c[0x0][0x2f0] ;  /* 0x0000bc0000047ab9 */ /* 0x000fe20000000a00 */
[----:B------:R-:W-:Y:S01]  /*0040*/  IMAD.MOV.U32 R252, RZ, RZ, -0x1 ;  /* 0xfffffffffffc7424 */ /* 0x000fe200078e00ff */
[----:B------:R-:W-:Y:S01]  /*0050*/  ISETP.NE.U32.AND P2, PT, RZ, UR4, PT ;  /* 0x00000004ff007c0c */ /* 0x000fe2000bf45070 */
[----:B------:R-:W-:Y:S01]  /*0060*/  ULDC.64 UR14, c[0x0][0x208] ;  /* 0x00008200000e7ab9 */ /* 0x000fe20000000a00 */
[----:B-1----:R-:W-:-:S02]  /*0070*/  VIADD R1, R1, 0xffffffc8 ;  /* 0xffffffc801017836 */ /* 0x002fc40000000000 */
[----:B------:R-:W3:Y:S01]  /*0080*/  LDC.64 R4, c[0x0][0x2f0] ;  /* 0x0000bc00ff047b82 */ /* 0x000ee20000000a00 */
[----:B------:R-:W-:-:S07]  /*0090*/  ISETP.NE.AND.EX P2, PT, RZ, UR5, PT, P2 ;  /* 0x00000005ff007c0c */ /* 0x000fce000bf45320 */
[----:B------:R-:W1:Y:S01]  /*00a0*/  LDC.U8 R8, c[0x0][0x3c2] ;  /* 0x0000f080ff087b82 */ /* 0x000e620000000000 */
[----:B--2---:R-:W-:-:S07]  /*00b0*/  ISETP.NE.U32.AND P1, PT, R2, RZ, PT ;  /* 0x000000ff0200720c */ /* 0x004fce0003f25070 */
[----:B------:R-:W2:Y:S01]  /*00c0*/  LDC.64 R10, c[0x0][0x2f8] ;  /* 0x0000be00ff0a7b82 */ /* 0x000ea20000000a00 */
[----:B------:R-:W-:Y:S01]  /*00d0*/  ISETP.NE.AND.EX P1, PT, R3, RZ, PT, P1 ;  /* 0x000000ff0300720c */ /* 0x000fe20003f25310 */
[----:B---3--:R-:W-:-:S06]  /*00e0*/  IMAD.WIDE R4, R19, 0x4, R4 ;  /* 0x0000000413047825 */ /* 0x008fcc00078e0204 */
[----:B------:R-:W3:Y:S01]  /*00f0*/  LDC.64 R2, c[0x0][0x2f8] ;  /* 0x0000be00ff027b82 */ /* 0x000ee20000000a00 */
[----:B------:R-:W4:Y:S04]  /*0100*/  @P2 LDG.E R252, desc[UR14][R4.64] ;  /* 0x0000000e04fc2981 */ /* 0x000f28000c1e1900 */
[----:B------:R2:W4:Y:S03]  /*0110*/  @P2 LDG.E R0, desc[UR14][R4.64+0x4] ;  /* 0x0000040e04002981 */ /* 0x000526000c1e1900 */
[----:B------:R-:W2:Y:S01]  /*0120*/  @P1 LDC.64 R6, c[0x0][0x300] ;  /* 0x0000c000ff061b82 */ /* 0x000ea20000000a00 */
[----:B-1----:R-:W-:Y:S01]  /*0130*/  ISETP.NE.AND P3, PT, R8, RZ, PT ;  /* 0x000000ff0800720c */ /* 0x002fe20003f65270 */
[----:B------:R-:W-:-:S02]  /*0140*/  IMAD.MOV.U32 R8, RZ, RZ, RZ ;  /* 0x000000ffff087224 */ /* 0x000fc400078e00ff */
[----:B--2---:R-:W-:-:S05]  /*0150*/  @P1 IMAD.WIDE R4, R19, 0x4, R6 ;  /* 0x0000000413041825 */ /* 0x004fca00078e0206 */
[----:B------:R1:W5:Y:S01]  /*0160*/  @P1 LDG.E R8, desc[UR14][R4.64] ;  /* 0x0000000e04081981 */ /* 0x000362000c1e1900 */
[----:B---3--:R-:W-:-:S04]  /*0170*/  ISETP.EQ.U32.AND P0, PT, R2, RZ, PT ;  /* 0x000000ff0200720c */ /* 0x008fc80003f02070 */
[----:B------:R-:W-:Y:S01]  /*0180*/  ISETP.EQ.OR.EX P0, PT, R3, RZ, !P3, P0 ;  /* 0x000000ff0300720c */ /* 0x000fe20005f02700 */
[----:B------:R-:W-:Y:S02]  /*0190*/  IMAD.MOV.U32 R9, RZ, RZ, -0x1 ;  /* 0xffffffffff097424 */ /* 0x000fe400078e00ff */
[----:B------:R-:W-:Y:S01]  /*01a0*/  IMAD.WIDE R6, R19, 0x4, R10 ;  /* 0x0000000413067825 */ /* 0x000fe200078e020a */
[----:B------:R-:W2:Y:S01]  /*01b0*/  S2R R25, SR_CTAID.X ;  /* 0x0000000000197919 */ /* 0x000ea20000002500 */
[----:B------:R-:W3:Y:S01]  /*01c0*/  S2R R28, SR_CTAID.Z ;  /* 0x00000000001c7919 */ /* 0x000ee20000002700 */
[----:B------:R-:W1:Y:S07]  /*01d0*/  S2R R43, SR_TID.X ;  /* 0x00000000002b7919 */ /* 0x000e6e0000002100 */
[----:B------:R1:W5:Y:S01]  /*01e0*/  @!P0 LDG.E R9, desc[UR14][R6.64] ;  /* 0x0000000e06098981 */ /* 0x000362000c1e1900 */
[----:B------:R-:W-:-:S04]  /*01f0*/  ISETP.NE.U32.AND P0, PT, R2, RZ, PT ;  /* 0x000000ff0200720c */ /* 0x000fc80003f05070 */
[----:B------:R-:W-:Y:S01]  /*0200*/  ISETP.NE.AND.EX P0, PT, R3, RZ, PT, P0 ;  /* 0x000000ff0300720c */ /* 0x000fe20003f05300 */
[----:B----4-:R-:W-:-:S06]  /*0210*/  @P2 IMAD.IADD R13, R0, 0x1, -R252 ;  /* 0x00000001000d2824 */ /* 0x010fcc00078e0afc */
[----:B------:R-:W4:Y:S06]  /*0220*/  @!P2 LDC R13, c[0x0][0x2c4] ;  /* 0x0000b100ff0dab82 */ /* 0x000f2c0000000800 */
[----:B-123--:R-:W-:Y:S05]  /*0230*/  @!P0 BRA `(.L_x_0) ;  /* 0x0000000000108947 */ /* 0x00efea0003800000 */
[----:B------:R-:W2:Y:S02]  /*0240*/  @P3 LDG.E R0, desc[UR14][R6.64+0x4] ;  /* 0x0000040e06003981 */ /* 0x000ea4000c1e1900 */
[----:B--2--5:R-:W-:-:S06]  /*0250*/  @P3 IADD3 R4, R0, -R9, RZ ;  /* 0x8000000900043210 */ /* 0x024fcc0007ffe0ff */
[----:B------:R2:W5:Y:S01]  /*0260*/  @!P3 LDG.E R4, desc[UR14][R6.64] ;  /* 0x0000000e0604b981 */ /* 0x000562000c1e1900 */
[----:B------:R-:W-:Y:S05]  /*0270*/  BRA `(.L_x_1) ;  /* 0x0000000000047947 */ /* 0x000fea0003800000 */
.L_x_0:
[----:B------:R-:W1:Y:S02]  /*0280*/  LDC R4, c[0x0][0x2c8] ;  /* 0x0000b200ff047b82 */ /* 0x000e640000000800 */
.L_x_1:
[----:B------:R-:W3:Y:S02]  /*0290*/  LDC.64 R2, c[0x0][0x308] ;  /* 0x0000c200ff027b82 */ /* 0x000ee40000000a00 */
[----:B---3--:R-:W-:-:S04]  /*02a0*/  ISETP.NE.U32.AND P2, PT, R2, RZ, PT ;  /* 0x000000ff0200720c */ /* 0x008fc80003f45070 */
[----:B------:R-:W-:-:S13]  /*02b0*/  ISETP.NE.AND.EX P2, PT, R3, RZ, PT, P2 ;  /* 0x000000ff0300720c */ /* 0x000fda0003f45320 */
[----:B------:R-:W3:Y:S08]  /*02c0*/  @P2 LDC.64 R2, c[0x0][0x308] ;  /* 0x0000c200ff022b82 */ /* 0x000ef00000000a00 */
[----:B------:R-:W2:Y:S01]  /*02d0*/  @!P2 LDC R5, c[0x0][0x2cc] ;  /* 0x0000b300ff05ab82 */ /* 0x000ea20000000800 */
[----:B---3--:R-:W-:-:S05]  /*02e0*/  @P2 IMAD.WIDE R2, R19, 0x4, R2 ;  /* 0x0000000413022825 */ /* 0x008fca00078e0202 */
[----:B------:R-:W3:Y:S01]  /*02f0*/  @P2 LDG.E R0, desc[UR14][R2.64] ;  /* 0x0000000e02002981 */ /* 0x000ee2000c1e1900 */
[----:B------:R-:W-:-:S05]  /*0300*/  IMAD.SHL.U32 R22, R25, 0x80, RZ ;  /* 0x0000008019167824 */ /* 0x000fca00078e00ff */
[----:B----4-:R-:W-:Y:S01]  /*0310*/  ISETP.GT.AND P0, PT, R13, R22, PT ;  /* 0x000000160d00720c */ /* 0x010fe20003f04270 */
[----:B------:R-:W4:Y:S02]  /*0320*/  @!P2 LDC.64 R2, c[0x0][0x318] ;  /* 0x0000c600ff02ab82 */ /* 0x000f240000000a00 */
[----:B----4-:R-:W-:-:S04]  /*0330*/  @!P2 ISETP.NE.U32.AND P1, PT, R2, RZ, PT ;  /* 0x000000ff0200a20c */ /* 0x010fc80003f25070 */
[----:B------:R-:W-:Y:S01]  /*0340*/  @!P2 ISETP.NE.AND.EX P1, PT, R3, RZ, PT, P1 ;  /* 0x000000ff0300a20c */ /* 0x000fe20003f25310 */
[----:B---3-5:R-:W-:-:S03]  /*0350*/  @P2 IMAD.IADD R40, R0, 0x1, -R8 ;  /* 0x0000000100282824 */ /* 0x028fc600078e0a08 */
[----:B--2---:R-:W-:-:S04]  /*0360*/  @!P2 SEL R0, R5, RZ, P1 ;  /* 0x000000ff0500a207 */ /* 0x004fc80000800000 */
[----:B-1----:R-:W-:Y:S01]  /*0370*/  @!P2 IADD3 R40, R0, R4, -R8 ;  /* 0x000000040028a210 */ /* 0x002fe20007ffe808 */
[----:B------:R-:W-:Y:S06]  /*0380*/  @!P0 EXIT ;  /* 0x000000000000894d */ /* 0x000fec0003800000 */
[C---:B------:R-:W-:Y:S01]  /*0390*/  ISETP.GE.AND P0, PT, R40.reuse, 0x1, PT ;  /* 0x000000012800780c */ /* 0x040fe20003f06270 */
[----:B------:R-:W-:-:S05]  /*03a0*/  VIADD R0, R40, 0x3f ;  /* 0x0000003f28007836 */ /* 0x000fca0000000000 */
[----:B------:R-:W-:-:S04]  /*03b0*/  SHF.R.S32.HI R2, RZ, 0x1f, R0 ;  /* 0x0000001fff027819 */ /* 0x000fc80000011400 */
[----:B------:R-:W-:-:S03]  /*03c0*/  LEA.HI R237, R2, R0, RZ, 0x6 ;  /* 0x0000000002ed7211 */ /* 0x000fc600078f30ff */
[----:B------:R-:W-:Y:S05]  /*03d0*/  @!P0 BRA `(.L_x_2) ;  /* 0x0000009400108947 */ /* 0x000fea0003800000 */
[----:B------:R-:W1:Y:S01]  /*03e0*/  LDC R30, c[0x0][0x278] ;  /* 0x00009e00ff1e7b82 */ /* 0x000e620000000800 */
[----:B------:R-:W-:Y:S01]  /*03f0*/  ISETP.NE.AND P2, PT, R252, -0x1, PT ;  /* 0xfffffffffc00780c */ /* 0x000fe20003f45270 */
[----:B------:R-:W-:Y:S01]  /*0400*/  IMAD.IADD R36, R13, 0x1, -R22 ;  /* 0x000000010d247824 */ /* 0x000fe200078e0a16 */
[----:B------:R-:W-:Y:S01]  /*0410*/  IABS R4, R28 ;  /* 0x0000001c00047213 */ /* 0x000fe20000000000 */
[----:B------:R-:W-:Y:S01]  /*0420*/  ULDC.64 UR4, c[0x0][0x258] ;  /* 0x0000960000047ab9 */ /* 0x000fe20000000a00 */
[----:B------:R-:W-:Y:S01]  /*0430*/  SHF.R.S32.HI R29, RZ, 0x1f, R43 ;  /* 0x0000001fff1d7819 */ /* 0x000fe2000001142b */
[----:B------:R-:W-:Y:S01]  /*0440*/  IMAD.MOV.U32 R35, RZ, RZ, R17 ;  /* 0x000000ffff237224 */ /* 0x000fe200078e0011 */
[----:B------:R-:W-:Y:S01]  /*0450*/  ISETP.NE.AND P1, PT, R9, -0x1, PT ;  /* 0xffffffff0900780c */ /* 0x000fe20003f25270 */
[----:B------:R-:W-:Y:S01]  /*0460*/  STL [R1+0x8], R36 ;  /* 0x0000082401007387 */ /* 0x000fe20000100800 */
[CC--:B------:R-:W-:Y:S02]  /*0470*/  LEA.HI R26, R29.reuse, R43.reuse, RZ, 0x2 ;  /* 0x0000002b1d1a7211 */ /* 0x0c0fe400078f10ff */
[----:B------:R-:W-:-:S02]  /*0480*/  LEA.HI R27, R29, R43, RZ, 0x3 ;  /* 0x0000002b1d1b7211 */ /* 0x000fc400078f18ff */
[----:B------:R-:W-:Y:S01]  /*0490*/  SHF.R.S32.HI R250, RZ, 0x2, R26 ;  /* 0x00000002fffa7819 */ /* 0x000fe2000001141a */
[----:B------:R-:W2:Y:S01]  /*04a0*/  @!P2 LDC.64 R6, c[0x0][0x228] ;  /* 0x00008a00ff06ab82 */ /* 0x000ea20000000a00 */
[----:B------:R-:W-:Y:S02]  /*04b0*/  SHF.R.S32.HI R41, RZ, 0x3, R27 ;  /* 0x00000003ff297819 */ /* 0x000fe4000001141b */
[--C-:B------:R-:W-:Y:S02]  /*04c0*/  SHF.R.S32.HI R251, RZ, 0x1f, R250.reuse ;  /* 0x0000001ffffb7819 */ /* 0x100fe400000114fa */
[C---:B------:R-:W-:Y:S02]  /*04d0*/  IADD3 R31, R250.reuse, 0x20, RZ ;  /* 0x00000020fa1f7810 */ /* 0x040fe40007ffe0ff */
[----:B------:R-:W-:Y:S01]  /*04e0*/  ISETP.GE.AND P3, PT, R250, R36, PT ;  /* 0x00000024fa00720c */ /* 0x000fe20003f66270 */
[----:B------:R-:W3:Y:S01]  /*04f0*/  @P2 LDC.64 R10, c[0x0][0x240] ;  /* 0x00009000ff0a2b82 */ /* 0x000ee20000000a00 */
[----:B------:R-:W-:Y:S01]  /*0500*/  IMAD.WIDE R44, R25, 0x80, R250 ;  /* 0x00000080192c7825 */ /* 0x000fe200078e02fa */
[----:B-1----:R-:W-:-:S04]  /*0510*/  IABS R14, R30 ;  /* 0x0000001e000e7213 */ /* 0x002fc80000000000 */
[----:B------:R-:W1:Y:S02]  /*0520*/  I2F.RP R2, R14 ;  /* 0x0000000e00027306 */ /* 0x000e640000209400 */
[----:B------:R-:W4:Y:S08]  /*0530*/  @P1 LDC.64 R22, c[0x0][0x248] ;  /* 0x00009200ff161b82 */ /* 0x000f300000000a00 */
[----:B------:R-:W5:Y:S01]  /*0540*/  @P1 LDC.64 R184, c[0x0][0x250] ;  /* 0x00009400ffb81b82 */ /* 0x000f620000000a00 */
[----:B-1----:R-:W1:Y:S02]  /*0550*/  MUFU.RCP R2, R2 ;  /* 0x0000000200027308 */ /* 0x002e640000001000 */
[----:B-1----:R-:W-:-:S06]  /*0560*/  VIADD R2, R2, 0xffffffe ;  /* 0x0ffffffe02027836 */ /* 0x002fcc0000000000 */
[----:B------:R-:W1:Y:S02]  /*0570*/  F2I.FTZ.U32.TRUNC.NTZ R3, R2 ;  /* 0x0000000200037305 */ /* 0x000e64000021f000 */
[----:B-1----:R-:W-:Y:S01]  /*0580*/  IMAD.MOV R0, RZ, RZ, -R3 ;  /* 0x000000ffff007224 */ /* 0x002fe200078e0a03 */
[----:B------:R-:W-:-:S03]  /*0590*/  MOV R2, RZ ;  /* 0x000000ff00027202 */ /* 0x000fc60000000f00 */
[----:B------:R-:W-:-:S04]  /*05a0*/  IMAD R0, R0, R14, RZ ;  /* 0x0000000e00007224 */ /* 0x000fc800078e02ff */
[----:B------:R-:W-:Y:S01]  /*05b0*/  IMAD.HI.U32 R2, R3, R0, R2 ;  /* 0x0000000003027227 */ /* 0x000fe200078e0002 */
[----:B------:R-:W-:-:S05]  /*05c0*/  @!P2 SHF.R.S32.HI R0, RZ, 0x1f, R19 ;  /* 0x0000001fff00a819 */ /* 0x000fca0000011413 */
[----:B------:R-:W-:-:S04]  /*05d0*/  IMAD.HI.U32 R12, R2, R4, RZ ;  /* 0x00000004020c7227 */ /* 0x000fc800078e00ff */
[----:B--2---:R-:W-:Y:S02]  /*05e0*/  @!P2 IMAD R2, R0, R6, RZ ;  /* 0x000000060002a224 */ /* 0x004fe400078e02ff */
[----:B------:R-:W-:Y:S02]  /*05f0*/  IMAD.MOV R0, RZ, RZ, -R12 ;  /* 0x000000ffff007224 */ /* 0x000fe400078e0a0c */
[----:B------:R-:W-:Y:S02]  /*0600*/  @!P2 IMAD R13, R19, R7, R2 ;  /* 0x00000007130da224 */ /* 0x000fe400078e0202 */
[----:B------:R-:W-:Y:S01]  /*0610*/  IMAD R4, R14, R0, R4 ;  /* 0x000000000e047224 */ /* 0x000fe200078e0204 */
[----:B------:R-:W-:Y:S01]  /*0620*/  LOP3.LUT R0, R26, 0xfffffffc, RZ, 0xc0, !PT ;  /* 0xfffffffc1a007812 */ /* 0x000fe200078ec0ff */
[----:B---3--:R-:W-:-:S03]  /*0630*/  @P2 IMAD.WIDE.U32 R2, R252, R10, RZ ;  /* 0x0000000afc022225 */ /* 0x008fc600078e00ff */
[----:B------:R-:W-:Y:S01]  /*0640*/  IADD3 R5, -R0, R43, RZ ;  /* 0x0000002b00057210 */ /* 0x000fe20007ffe1ff */
[----:B------:R-:W-:Y:S01]  /*0650*/  IMAD.SHL.U32 R0, R41, 0x40, RZ ;  /* 0x0000004029007824 */ /* 0x000fe200078e00ff */
[----:B------:R-:W-:Y:S01]  /*0660*/  ISETP.GT.U32.AND P0, PT, R14, R4, PT ;  /* 0x000000040e00720c */ /* 0x000fe20003f04070 */
[----:B------:R-:W-:Y:S02]  /*0670*/  @P2 IMAD R24, R252, R11, R3 ;  /* 0x0000000bfc182224 */ /* 0x000fe400078e0203 */
[----:B------:R-:W-:Y:S01]  /*0680*/  IMAD.SHL.U32 R16, R5, 0x8, RZ ;  /* 0x0000000805107824 */ /* 0x000fe200078e00ff */
[----:B------:R-:W-:Y:S01]  /*0690*/  LOP3.LUT R0, R0, 0xc0, RZ, 0xc0, !PT ;  /* 0x000000c000007812 */ /* 0x000fe200078ec0ff */
[----:B------:R-:W-:-:S03]  /*06a0*/  @!P2 IMAD.WIDE.U32 R6, R19, R6, RZ ;  /* 0x000000061306a225 */ /* 0x000fc600078e00ff */
[----:B------:R-:W-:Y:S01]  /*06b0*/  MOV R34, R16 ;  /* 0x0000001000227202 */ /* 0x000fe20000000f00 */
[----:B------:R-:W-:Y:S01]  /*06c0*/  IMAD.MOV.U32 R34, RZ, RZ, R16 ;  /* 0x000000ffff227224 */ /* 0x000fe200078e0010 */
[----:B------:R1:W-:Y:S01]  /*06d0*/  STL [R1+0x10], R16 ;  /* 0x0000101001007387 */ /* 0x0003e20000100800 */
[----:B------:R-:W-:Y:S02]  /*06e0*/  @P1 IMAD.IADD R5, R8, 0x1, R9 ;  /* 0x0000000108051824 */ /* 0x000fe400078e0209 */
[-C--:B------:R-:W-:Y:S01]  /*06f0*/  @!P0 IADD3 R4, R4, -R14.reuse, RZ ;  /* 0x8000000e04048210 */ /* 0x080fe20007ffe0ff */
[----:B------:R2:W-:Y:S01]  /*0700*/  STL.64 [R1], R44 ;  /* 0x0000002c01007387 */ /* 0x0005e20000100a00 */
[----:B------:R-:W-:Y:S01]  /*0710*/  LOP3.LUT R3, R0, 0x18, R34, 0xf8, !PT ;  /* 0x0000001800037812 */ /* 0x000fe200078ef822 */
[----:B------:R-:W-:Y:S01]  /*0720*/  @!P2 IMAD.IADD R24, R7, 0x1, R13 ;  /* 0x000000010718a824 */ /* 0x000fe200078e020d */
[----:B------:R-:W-:Y:S01]  /*0730*/  SHF.R.U32.HI R0, RZ, 0x3, R0 ;  /* 0x00000003ff007819 */ /* 0x000fe20000011600 */
[----:B------:R2:W-:Y:S01]  /*0740*/  STL [R1+0x18], R31 ;  /* 0x0000181f01007387 */ /* 0x0005e20000100800 */
[----:B------:R-:W-:Y:S01]  /*0750*/  ISETP.GE.U32.AND P6, PT, R4, R14, PT ;  /* 0x0000000e0400720c */ /* 0x000fe20003fc6070 */
[----:B----4-:R-:W-:Y:S01]  /*0760*/  @P1 IMAD R7, R5, R23, RZ ;  /* 0x0000001705071224 */ /* 0x010fe200078e02ff */
[----:B------:R-:W-:Y:S01]  /*0770*/  LOP3.LUT R25, R3, R0, RZ, 0x3c, !PT ;  /* 0x0000000003197212 */ /* 0x000fe200078e3cff */
[----:B------:R-:W-:Y:S01]  /*0780*/  @P1 IMAD.WIDE.U32 R4, R5, R22, RZ ;  /* 0x0000001605041225 */ /* 0x000fe200078e00ff */
[----:B------:R-:W-:-:S03]  /*0790*/  LOP3.LUT R0, R28, R30, RZ, 0x3c, !PT ;  /* 0x0000001e1c007212 */ /* 0x000fc600078e3cff */
[----:B------:R-:W-:Y:S01]  /*07a0*/  @P1 IMAD.IADD R14, R5, 0x1, R7 ;  /* 0x00000001050e1824 */ /* 0x000fe200078e0207 */
[----:B------:R-:W-:Y:S01]  /*07b0*/  ISETP.GE.AND P4, PT, R0, RZ, PT ;  /* 0x000000ff0000720c */ /* 0x000fe20003f86270 */
[----:B------:R-:W-:Y:S01]  /*07c0*/  @P1 IMAD.IADD R0, R8, 0x1, R9 ;  /* 0x0000000108001824 */ /* 0x000fe200078e0209 */
[----:B------:R-:W-:Y:S02]  /*07d0*/  SHF.R.S32.HI R9, RZ, 0x1f, R28 ;  /* 0x0000001fff097819 */ /* 0x000fe4000001141c */
[----:B------:R-:W-:-:S03]  /*07e0*/  @P1 MOV R7, R4 ;  /* 0x0000000400071202 */ /* 0x000fc60000000f00 */
[----:B------:R-:W-:Y:S01]  /*07f0*/  IMAD R9, R9, UR4, RZ ;  /* 0x0000000409097c24 */ /* 0x000fe2000f8e02ff */
[----:B-1----:R-:W-:Y:S01]  /*0800*/  @P2 MOV R16, R2 ;  /* 0x0000000200102202 */ /* 0x002fe20000000f00 */
[----:B------:R-:W-:Y:S01]  /*0810*/  @!P2 IMAD.MOV.U32 R16, RZ, RZ, R6 ;  /* 0x000000ffff10a224 */ /* 0x000fe200078e0006 */
[----:B------:R-:W-:Y:S01]  /*0820*/  ISETP.GE.AND P2, PT, R31, R36, PT ;  /* 0x000000241f00720c */ /* 0x000fe20003f46270 */
[----:B-----5:R-:W-:-:S04]  /*0830*/  @P1 IMAD.WIDE.U32 R2, R0, R184, RZ ;  /* 0x000000b800021225 */ /* 0x020fc800078e00ff */
[----:B------:R-:W-:Y:S01]  /*0840*/  @P1 IMAD R6, R0, R185, RZ ;  /* 0x000000b900061224 */ /* 0x000fe200078e02ff */
[----:B------:R-:W-:-:S03]  /*0850*/  @P1 MOV R15, R2 ;  /* 0x00000002000f1202 */ /* 0x000fc60000000f00 */
[----:B------:R-:W-:Y:S01]  /*0860*/  @P1 IMAD.IADD R17, R3, 0x1, R6 ;  /* 0x0000000103111824 */ /* 0x000fe200078e0206 */
[----:B--2---:R-:W-:Y:S06]  /*0870*/  @P1 BRA `(.L_x_3) ;  /* 0x0000000000341947 */ /* 0x004fec0003800000 */
[----:B------:R-:W1:Y:S01]  /*0880*/  LDC.64 R22, c[0x0][0x248] ;  /* 0x00009200ff167b82 */ /* 0x000e620000000a00 */
[----:B------:R-:W-:Y:S02]  /*0890*/  SHF.R.S32.HI R0, RZ, 0x1f, R8 ;  /* 0x0000001fff007819 */ /* 0x000fe40000011408 */
[----:B------:R-:W-:-:S05]  /*08a0*/  SHF.R.S32.HI R6, RZ, 0x1f, R19 ;  /* 0x0000001fff067819 */ /* 0x000fca0000011413 */
[----:B------:R-:W2:Y:S01]  /*08b0*/  LDC.64 R4, c[0x0][0x230] ;  /* 0x00008c00ff047b82 */ /* 0x000ea20000000a00 */
[-C--:B-1----:R-:W-:Y:S02]  /*08c0*/  IMAD R0, R0, R22.reuse, RZ ;  /* 0x0000001600007224 */ /* 0x082fe400078e02ff */
[----:B------:R-:W-:-:S04]  /*08d0*/  IMAD.WIDE.U32 R2, R8, R22, RZ ;  /* 0x0000001608027225 */ /* 0x000fc800078e00ff */
[----:B------:R-:W-:Y:S02]  /*08e0*/  IMAD R0, R8, R23, R0 ;  /* 0x0000001708007224 */ /* 0x000fe400078e0200 */
[----:B--2---:R-:W-:-:S03]  /*08f0*/  IMAD R6, R6, R4, RZ ;  /* 0x0000000406067224 */ /* 0x004fc600078e02ff */
[----:B------:R-:W-:Y:S01]  /*0900*/  IADD3 R3, R3, R0, RZ ;  /* 0x0000000003037210 */ /* 0x000fe20007ffe0ff */
[C---:B------:R-:W-:Y:S02]  /*0910*/  IMAD R5, R19.reuse, R5, R6 ;  /* 0x0000000513057224 */ /* 0x040fe400078e0206 */
[----:B------:R-:W-:-:S05]  /*0920*/  IMAD.WIDE.U32 R2, R19, R4, R2 ;  /* 0x0000000413027225 */ /* 0x000fca00078e0002 */
[----:B------:R-:W-:Y:S02]  /*0930*/  IADD3 R14, R3, R5, RZ ;  /* 0x00000005030e7210 */ /* 0x000fe40007ffe0ff */
[----:B------:R-:W-:Y:S02]  /*0940*/  MOV R7, R2 ;  /* 0x0000000200077202 */ /* 0x000fe40000000f00 */
.L_x_3:
[----:B------:R-:W-:Y:S05]  /*0950*/  @P1 BRA `(.L_x_4) ;  /* 0x0000000000341947 */ /* 0x000fea0003800000 */
        /* <DEDUP_REMOVED lines=12> */
[----:B------:R-:W-:-:S07]  /*0a20*/  MOV R15, R2 ;  /* 0x00000002000f7202 */ /* 0x000fce0000000f00 */
.L_x_4:
[----:B------:R-:W1:Y:S01]  /*0a30*/  @!P2 LDC.64 R10, c[0x0][0x240] ;  /* 0x00009000ff0aab82 */ /* 0x000e620000000a00 */
[--C-:B------:R-:W-:Y:S01]  /*0a40*/  SHF.R.S32.HI R35, RZ, 0x1f, R34.reuse ;  /* 0x0000001fff237819 */ /* 0x100fe20000011422 */
[----:B------:R-:W-:Y:S01]  /*0a50*/  IMAD R8, R28, UR5, R9 ;  /* 0x000000051c087c24 */ /* 0x000fe2000f8e0209 */
[----:B------:R-:W-:Y:S01]  /*0a60*/  IADD3 R4, P1, R34, R16, RZ ;  /* 0x0000001022047210 */ /* 0x000fe20007f3e0ff */
[----:B------:R-:W-:Y:S01]  /*0a70*/  @!P0 VIADD R12, R12, 0x1 ;  /* 0x000000010c0c8836 */ /* 0x000fe20000000000 */
[----:B------:R-:W-:Y:S01]  /*0a80*/  @!P2 IADD3 R9, P0, R44, 0x20, RZ ;  /* 0x000000202c09a810 */ /* 0x000fe20007f1e0ff */
[-C--:B------:R-:W-:Y:S01]  /*0a90*/  IMAD R0, R251, R22.reuse, RZ ;  /* 0x00000016fb007224 */ /* 0x080fe200078e02ff */
[----:B------:R-:W-:Y:S01]  /*0aa0*/  LEA.HI.SX32 R42, R237, 0xffffffff, 0x1a ;  /* 0xffffffffed2a7811 */ /* 0x000fe200078fd2ff */
[----:B------:R-:W2:Y:S01]  /*0ab0*/  @!P3 LDC.64 R18, c[0x0][0x240] ;  /* 0x00009000ff12bb82 */ /* 0x000ea20000000a00 */
[----:B------:R-:W-:Y:S01]  /*0ac0*/  IMAD.WIDE.U32 R2, R250, R22, R34 ;  /* 0x00000016fa027225 */ /* 0x000fe200078e0022 */
[----:B------:R-:W-:Y:S01]  /*0ad0*/  ISETP.NE.AND P5, PT, R30, RZ, PT ;  /* 0x000000ff1e00720c */ /* 0x000fe20003fa5270 */
[----:B------:R3:W-:Y:S01]  /*0ae0*/  STL [R1+0x14], R35 ;  /* 0x0000142301007387 */ /* 0x0007e20000100800 */
[----:B------:R-:W-:Y:S01]  /*0af0*/  UMOV UR5, 0x400 ;  /* 0x0000040000057882 */ /* 0x000fe20000000000 */
[----:B------:R-:W-:Y:S01]  /*0b00*/  @P6 VIADD R12, R12, 0x1 ;  /* 0x000000010c0c6836 */ /* 0x000fe20000000000 */
[----:B------:R-:W-:Y:S01]  /*0b10*/  ULDC.64 UR6, c[0x0][0x260] ;  /* 0x0000980000067ab9 */ /* 0x000fe20000000a00 */
[----:B------:R-:W-:Y:S01]  /*0b20*/  IMAD.X R5, R35, 0x1, R24, P1 ;  /* 0x0000000123057824 */ /* 0x000fe200008e0618 */
[----:B------:R-:W4:Y:S01]  /*0b30*/  @!P2 LDC.64 R20, c[0x0][0x210] ;  /* 0x00008400ff14ab82 */ /* 0x000f220000000a00 */
[----:B------:R-:W-:Y:S01]  /*0b40*/  @!P2 IMAD.X R6, RZ, RZ, R45, P0 ;  /* 0x000000ffff06a224 */ /* 0x000fe200000e062d */
[----:B------:R-:W-:Y:S01]  /*0b50*/  IADD3 R32, P0, R7, R2, RZ ;  /* 0x0000000207207210 */ /* 0x000fe20007f1e0ff */
[----:B------:R-:W-:Y:S01]  /*0b60*/  IMAD R0, R250, R23, R0 ;  /* 0x00000017fa007224 */ /* 0x000fe200078e0200 */
[C-C-:B------:R-:W-:Y:S01]  /*0b70*/  SHF.L.U64.HI R248, R22.reuse, 0x6, R23.reuse ;  /* 0x0000000616f87819 */ /* 0x140fe20000010217 */
[----:B------:R-:W-:Y:S01]  /*0b80*/  IMAD.MOV.U32 R16, RZ, RZ, R12 ;  /* 0x000000ffff107224 */ /* 0x000fe200078e000c */
[----:B------:R-:W-:Y:S01]  /*0b90*/  SHF.L.U64.HI R156, R22, 0x5, R23 ;  /* 0x00000005169c7819 */ /* 0x000fe20000010217 */
[----:B------:R-:W-:Y:S01]  /*0ba0*/  IMAD.WIDE.U32 R12, R28, UR4, R4 ;  /* 0x000000041c0c7c25 */ /* 0x000fe2000f8e0004 */
[----:B------:R-:W-:Y:S01]  /*0bb0*/  IADD3.X R33, R14, R3, R0, P0, !PT ;  /* 0x000000030e217210 */ /* 0x000fe200007fe400 */
[----:B------:R-:W5:Y:S02]  /*0bc0*/  S2UR UR4, SR_CgaCtaId ;  /* 0x00000000000479c3 */ /* 0x000f640000008800 */
[----:B-1----:R-:W-:-:S02]  /*0bd0*/  @!P2 IMAD R2, R6, R10, RZ ;  /* 0x0000000a0602a224 */ /* 0x002fc400078e02ff */
[----:B------:R-:W-:-:S04]  /*0be0*/  IMAD.WIDE.U32 R4, R250, R184, R34 ;  /* 0x000000b8fa047225 */ /* 0x000fc800078e0022 */
[----:B------:R-:W-:Y:S01]  /*0bf0*/  IMAD R0, R251, R184, RZ ;  /* 0x000000b8fb007224 */ /* 0x000fe200078e02ff */
[----:B------:R-:W-:Y:S01]  /*0c00*/  IADD3 R34, P0, R15, R4, RZ ;  /* 0x000000040f227210 */ /* 0x000fe20007f1e0ff */
[----:B------:R-:W-:Y:S01]  /*0c10*/  IMAD.IADD R7, R13, 0x1, R8 ;  /* 0x000000010d077824 */ /* 0x000fe200078e0208 */
[----:B------:R-:W1:Y:S01]  /*0c20*/  @!P3 LDC.64 R14, c[0x0][0x210] ;  /* 0x00008400ff0ebb82 */ /* 0x000e620000000a00 */
[----:B------:R-:W-:Y:S02]  /*0c30*/  @!P2 IMAD.MOV.U32 R6, RZ, RZ, R12 ;  /* 0x000000ffff06a224 */ /* 0x000fe400078e000c */
[----:B------:R-:W-:Y:S02]  /*0c40*/  @!P2 IMAD R8, R9, R11, R2 ;  /* 0x0000000b0908a224 */ /* 0x000fe400078e0202 */
[----:B------:R-:W-:Y:S02]  /*0c50*/  IMAD R0, R250, R185, R0 ;  /* 0x000000b9fa007224 */ /* 0x000fe400078e0200 */
[----:B------:R-:W-:-:S02]  /*0c60*/  IMAD R11, R42, -0x40, R40 ;  /* 0xffffffc02a0b7824 */ /* 0x000fc400078e0228 */
[----:B------:R-:W-:Y:S01]  /*0c70*/  @!P2 IMAD.WIDE.U32 R2, R9, R10, R6 ;  /* 0x0000000a0902a225 */ /* 0x000fe200078e0006 */
[----:B---3--:R-:W-:Y:S01]  /*0c80*/  IADD3.X R35, R17, R5, R0, P0, !PT ;  /* 0x0000000511237210 */ /* 0x008fe200007fe400 */
[----:B------:R-:W3:Y:S01]  /*0c90*/  @!P2 S2R R10, SR_CgaCtaId ;  /* 0x00000000000aa919 */ /* 0x000ee20000008800 */
[----:B------:R-:W-:Y:S01]  /*0ca0*/  ISETP.GE.AND P6, PT, R250, R11, PT ;  /* 0x0000000bfa00720c */ /* 0x000fe20003fc6270 */
[----:B------:R-:W-:Y:S01]  /*0cb0*/  @!P2 IMAD.IADD R3, R3, 0x1, R8 ;  /* 0x000000010303a824 */ /* 0x000fe200078e0208 */
[----:B----4-:R-:W-:Y:S01]  /*0cc0*/  @!P2 LEA R8, P0, R2, R20, 0x1 ;  /* 0x000000140208a211 */ /* 0x010fe200078008ff */
[----:B--2---:R-:W-:Y:S01]  /*0cd0*/  @!P3 IMAD R0, R45, R18, RZ ;  /* 0x000000122d00b224 */ /* 0x004fe200078e02ff */
[----:B-----5:R-:W-:Y:S01]  /*0ce0*/  ULEA UR4, UR4, UR5, 0x18 ;  /* 0x0000000504047291 */ /* 0x020fe2000f8ec03f */
[----:B------:R-:W-:Y:S01]  /*0cf0*/  VIADD R24, R250, 0x60 ;  /* 0x00000060fa187836 */ /* 0x000fe20000000000 */
[----:B------:R-:W-:Y:S01]  /*0d00*/  @!P2 LEA.HI.X R9, R2, R21, R3, 0x1, P0 ;  /* 0x000000150209a211 */ /* 0x000fe200000f0c03 */
[----:B------:R-:W-:Y:S01]  /*0d10*/  @!P3 IMAD R6, R44, R19, R0 ;  /* 0x000000132c06b224 */ /* 0x000fe200078e0200 */
[----:B------:R-:W-:Y:S01]  /*0d20*/  LEA.HI R0, R26, R250, RZ, 0x1 ;  /* 0x000000fa1a007211 */ /* 0x000fe200078f08ff */
[----:B------:R-:W-:Y:S01]  /*0d30*/  VIADD R28, R250, 0x40 ;  /* 0x00000040fa1c7836 */ /* 0x000fe20000000000 */
[----:B------:R-:W-:Y:S01]  /*0d40*/  ISETP.GE.AND P0, PT, R24, R36, PT ;  /* 0x000000241800720c */ /* 0x000fe20003f06270 */
[----:B------:R-:W-:Y:S01]  /*0d50*/  @!P4 IMAD.MOV R16, RZ, RZ, -R16 ;  /* 0x000000ffff10c224 */ /* 0x000fe200078e0a10 */
[----:B------:R-:W-:Y:S01]  /*0d60*/  LEA.HI R19, R29, R43, RZ, 0x5 ;  /* 0x0000002b1d137211 */ /* 0x000fe200078f28ff */
[----:B------:R-:W-:Y:S01]  /*0d70*/  @!P3 IMAD.MOV.U32 R2, RZ, RZ, R12 ;  /* 0x000000ffff02b224 */ /* 0x000fe200078e000c */
[----:B------:R-:W-:Y:S01]  /*0d80*/  LOP3.LUT R0, R0, 0x7fffffe, RZ, 0xc0, !PT ;  /* 0x07fffffe00007812 */ /* 0x000fe200078ec0ff */
[----:B------:R-:W-:Y:S01]  /*0d90*/  @!P3 IMAD.MOV.U32 R3, RZ, RZ, R7 ;  /* 0x000000ffff03b224 */ /* 0x000fe200078e0007 */
[----:B------:R-:W-:Y:S01]  /*0da0*/  @!P5 LOP3.LUT R16, RZ, R30, RZ, 0x33, !PT ;  /* 0x0000001eff10d212 */ /* 0x000fe200078e33ff */
[----:B------:R-:W2:Y:S01]  /*0db0*/  @!P6 S2R R17, SR_CgaCtaId ;  /* 0x000000000011e919 */ /* 0x000ea20000008800 */
[----:B------:R-:W-:Y:S01]  /*0dc0*/  ISETP.GE.AND P5, PT, R31, R11, PT ;  /* 0x0000000b1f00720c */ /* 0x000fe20003fa6270 */
[----:B------:R-:W-:Y:S01]  /*0dd0*/  IMAD.IADD R0, R250, 0x1, -R0 ;  /* 0x00000001fa007824 */ /* 0x000fe200078e0a00 */
[----:B------:R-:W-:Y:S01]  /*0de0*/  ISETP.GE.AND P1, PT, R28, R36, PT ;  /* 0x000000241c00720c */ /* 0x000fe20003f26270 */
[----:B------:R-:W-:Y:S01]  /*0df0*/  @!P3 IMAD.WIDE.U32 R4, R44, R18, R2 ;  /* 0x000000122c04b225 */ /* 0x000fe200078e0002 */
[----:B------:R-:W-:Y:S01]  /*0e00*/  SHF.R.S32.HI R38, RZ, 0x5, R19 ;  /* 0x00000005ff267819 */ /* 0x000fe20000011413 */
[----:B------:R-:W4:Y:S02]  /*0e10*/  @!P0 S2R R21, SR_CgaCtaId ;  /* 0x0000000000158919 */ /* 0x000f240000008800 */
[----:B------:R-:W-:Y:S01]  /*0e20*/  IMAD.WIDE.U32 R246, R16, UR6, R32 ;  /* 0x0000000610f67c25 */ /* 0x000fe2000f8e0020 */
[----:B-1----:R-:W-:Y:S01]  /*0e30*/  @!P3 LEA R2, P4, R4, R14, 0x1 ;  /* 0x0000000e0402b211 */ /* 0x002fe200078808ff */
[----:B------:R1:W-:Y:S02]  /*0e40*/  STL [R1+0x20], R28 ;  /* 0x0000201c01007387 */ /* 0x0003e40000100800 */
[----:B------:R-:W-:-:S02]  /*0e50*/  IMAD R3, R38, 0x8, R0 ;  /* 0x0000000826037824 */ /* 0x000fc400078e0200 */
[----:B------:R-:W-:Y:S01]  /*0e60*/  @!P3 IMAD.IADD R0, R5, 0x1, R6 ;  /* 0x000000010500b824 */ /* 0x000fe200078e0206 */
[----:B------:R-:W-:Y:S01]  /*0e70*/  LEA.HI R5, R29, R43, RZ, 0x4 ;  /* 0x0000002b1d057211 */ /* 0x000fe200078f20ff */
[----:B------:R-:W-:Y:S01]  /*0e80*/  IMAD.U32 R6, R3, 0x20, R25 ;  /* 0x0000002003067824 */ /* 0x000fe200078e0019 */
[----:B------:R-:W5:Y:S01]  /*0e90*/  @!P5 S2R R18, SR_CgaCtaId ;  /* 0x000000000012d919 */ /* 0x000f620000008800 */
[----:B------:R-:W-:Y:S01]  /*0ea0*/  IMAD.SHL.U32 R241, R22, 0x40, RZ ;  /* 0x0000004016f17824 */ /* 0x000fe200078e00ff */
[----:B------:R-:W-:Y:S01]  /*0eb0*/  @!P3 LEA.HI.X R3, R4, R15, R0, 0x1, P4 ;  /* 0x0000000f0403b211 */ /* 0x000fe200020f0c00 */
[----:B------:R-:W-:Y:S01]  /*0ec0*/  IMAD.MOV.U32 R242, RZ, RZ, R246 ;  /* 0x000000fffff27224 */ /* 0x000fe200078e00f6 */
[----:B------:R-:W-:Y:S01]  /*0ed0*/  SHF.R.S32.HI R4, RZ, 0x4, R5 ;  /* 0x00000004ff047819 */ /* 0x000fe20000011405 */
[----:B------:R-:W5:Y:S01]  /*0ee0*/  @!P1 LDC.64 R14, c[0x0][0x240] ;  /* 0x00009000ff0e9b82 */ /* 0x000f620000000a00 */
[----:B------:R-:W-:Y:S01]  /*0ef0*/  LEA R221, R6, UR4, 0x1 ;  /* 0x0000000406dd7c11 */ /* 0x000fe2000f8e08ff */
[----:B------:R3:W-:Y:S01]  /*0f00*/  STL [R1+0x1c], R24 ;  /* 0x00001c1801007387 */ /* 0x0007e20000100800 */
[----:B------:R-:W-:Y:S01]  /*0f10*/  LEA.HI R0, R5, R4, RZ, 0x1 ;  /* 0x0000000405007211 */ /* 0x000fe200078f08ff */
[----:B------:R-:W-:Y:S01]  /*0f20*/  IMAD.SHL.U32 R159, R22, 0x20, RZ ;  /* 0x00000020169f7824 */ /* 0x000fe200078e00ff */
[----:B------:R-:W-:Y:S01]  /*0f30*/  ISETP.GE.AND P4, PT, R250, R11, PT ;  /* 0x0000000bfa00720c */ /* 0x000fe20003f86270 */
[----:B------:R-:W-:Y:S01]  /*0f40*/  @!PT LDS RZ, [RZ] ;  /* 0x00000000fffff984 */ /* 0x000fe20000000800 */
[----:B------:R-:W-:Y:S01]  /*0f50*/  @!PT LDS RZ, [RZ] ;  /* 0x00000000fffff984 */ /* 0x000fe20000000800 */
[----:B------:R-:W-:Y:S01]  /*0f60*/  @!PT LDS RZ, [RZ] ;  /* 0x00000000fffff984 */ /* 0x000fe20000000800 */
[----:B------:R-:W-:Y:S04]  /*0f70*/  @!P3 LDGSTS.E.BYPASS.LTC128B.128 [R221], desc[UR14][R2.64] ;  /* 0x0000000002ddbfae */ /* 0x000fe8000b901d4e */
[----:B------:R-:W-:Y:S01]  /*0f80*/  @!P3 LDGSTS.E.BYPASS.LTC128B.128 [R221+0x2000], desc[UR14][R2.64+0x40] ;  /* 0x0200004002ddbfae */ /* 0x000fe2000b901d4e */
[----:B-1----:R-:W1:Y:S03]  /*0f90*/  @!P1 S2R R28, SR_CgaCtaId ;  /* 0x00000000001c9919 */ /* 0x002e660000008800 */
[----:B------:R2:W-:Y:S01]  /*0fa0*/  @!P3 LDGSTS.E.BYPASS.LTC128B.128 [R221+0x4000], desc[UR14][R2.64+0x80] ;  /* 0x0400008002ddbfae */ /* 0x0005e2000b901d4e */
[----:B------:R-:W-:-:S05]  /*0fb0*/  @!P1 IADD3 R13, P3, R44, 0x40, RZ ;  /* 0x000000402c0d9810 */ /* 0x000fca0007f7e0ff */
[----:B------:R-:W-:Y:S01]  /*0fc0*/  @!P1 IMAD.X R20, RZ, RZ, R45, P3 ;  /* 0x000000ffff149224 */ /* 0x000fe200018e062d */
[----:B------:R-:W-:Y:S02]  /*0fd0*/  ISETP.GE.AND P3, PT, R31, R11, PT ;  /* 0x0000000b1f00720c */ /* 0x000fe40003f66270 */
[----:B------:R-:W-:Y:S01]  /*0fe0*/  @!P5 MOV R11, 0x400 ;  /* 0x00000400000bd802 */ /* 0x000fe20000000f00 */
[----:B---3--:R-:W3:Y:S01]  /*0ff0*/  @!P1 LDC.64 R24, c[0x0][0x210] ;  /* 0x00008400ff189b82 */ /* 0x008ee20000000a00 */
[----:B--2---:R-:W-:Y:S02]  /*1000*/  LOP3.LUT R2, R0, 0xfffffffe, RZ, 0xc0, !PT ;  /* 0xfffffffe00027812 */ /* 0x004fe400078ec0ff */
[----:B------:R-:W-:Y:S02]  /*1010*/  @!P2 MOV R0, 0x400 ;  /* 0x000004000000a802 */ /* 0x000fe40000000f00 */
[----:B------:R-:W-:Y:S01]  /*1020*/  @!P6 MOV R3, 0x400 ;  /* 0x000004000003e802 */ /* 0x000fe20000000f00 */
[----:B------:R-:W-:Y:S01]  /*1030*/  IMAD.IADD R31, R4, 0x1, -R2 ;  /* 0x00000001041f7824 */ /* 0x000fe200078e0a02 */
[----:B------:R-:W-:-:S02]  /*1040*/  @!P2 LEA R10, R10, R0, 0x18 ;  /* 0x000000000a0aa211 */ /* 0x000fc400078ec0ff */
[----:B------:R-:W-:Y:S02]  /*1050*/  LOP3.LUT R0, R5, 0xfffffff0, RZ, 0xc0, !PT ;  /* 0xfffffff005007812 */ /* 0x000fe400078ec0ff */
[----:B------:R-:W-:Y:S02]  /*1060*/  @!P6 LEA R30, R17, R3, 0x18 ;  /* 0x00000003111ee211 */ /* 0x000fe400078ec0ff */
[----:B------:R-:W-:Y:S01]  /*1070*/  LOP3.LUT R2, R27, 0xfffffff8, RZ, 0xc0, !PT ;  /* 0xfffffff81b027812 */ /* 0x000fe200078ec0ff */
[C---:B------:R-:W-:Y:S01]  /*1080*/  IMAD.IADD R0, R43.reuse, 0x1, -R0 ;  /* 0x000000012b007824 */ /* 0x040fe200078e0a00 */
[----:B------:R-:W-:Y:S01]  /*1090*/  @!P0 MOV R3, 0x400 ;  /* 0x0000040000038802 */ /* 0x000fe20000000f00 */
[----:B------:R-:W2:Y:S01]  /*10a0*/  @!P0 LDC.64 R26, c[0x0][0x210] ;  /* 0x00008400ff1a8b82 */ /* 0x000ea20000000a00 */
[----:B------:R-:W-:Y:S01]  /*10b0*/  @!P1 MOV R4, 0x400 ;  /* 0x0000040000049802 */ /* 0x000fe20000000f00 */
[----:B------:R-:W-:Y:S01]  /*10c0*/  IMAD.IADD R2, R43, 0x1, -R2 ;  /* 0x000000012b027824 */ /* 0x000fe200078e0a02 */
[----:B----4-:R-:W-:-:S02]  /*10d0*/  @!P0 LEA R21, R21, R3, 0x18 ;  /* 0x0000000315158211 */ /* 0x010fc400078ec0ff */
[----:B------:R-:W-:Y:S02]  /*10e0*/  LEA.HI R3, R0, R0, RZ, 0x1 ;  /* 0x0000000000037211 */ /* 0x000fe400078f08ff */
[----:B------:R-:W-:Y:S02]  /*10f0*/  SHF.R.S32.HI R19, RZ, 0x1f, R0 ;  /* 0x0000001fff137819 */ /* 0x000fe40000011400 */
[----:B------:R-:W-:Y:S02]  /*1100*/  LEA.HI R29, R2, R2, RZ, 0x1 ;  /* 0x00000002021d7211 */ /* 0x000fe400078f08ff */
[----:B------:R-:W-:Y:S02]  /*1110*/  LOP3.LUT R5, R3, 0x7fffffe, RZ, 0xc0, !PT ;  /* 0x07fffffe03057812 */ /* 0x000fe400078ec0ff */
[----:B-----5:R-:W-:Y:S02]  /*1120*/  @!P5 LEA R17, R18, R11, 0x18 ;  /* 0x0000000b1211d211 */ /* 0x020fe400078ec0ff */
[----:B------:R-:W-:Y:S01]  /*1130*/  LEA.HI R39, R19, R0, RZ, 0x3 ;  /* 0x0000000013277211 */ /* 0x000fe200078f18ff */
[----:B------:R-:W-:Y:S01]  /*1140*/  IMAD.IADD R160, R0, 0x1, -R5 ;  /* 0x0000000100a07824 */ /* 0x000fe200078e0a05 */
[----:B------:R-:W4:Y:S01]  /*1150*/  @!P0 LDC.64 R18, c[0x0][0x240] ;  /* 0x00009000ff128b82 */ /* 0x000f220000000a00 */
[----:B-1----:R-:W-:Y:S01]  /*1160*/  @!P1 LEA R28, R28, R4, 0x18 ;  /* 0x000000041c1c9211 */ /* 0x002fe200078ec0ff */
[----:B------:R-:W-:Y:S01]  /*1170*/  @!P2 IMAD R0, R6, 0x2, R10 ;  /* 0x000000020600a824 */ /* 0x000fe200078e020a */
[----:B------:R-:W-:-:S02]  /*1180*/  LOP3.LUT R4, R29, 0x3fffffe, RZ, 0xc0, !PT ;  /* 0x03fffffe1d047812 */ /* 0x000fc400078ec0ff */
[--C-:B------:R-:W-:Y:S02]  /*1190*/  SHF.R.S32.HI R10, RZ, 0x1, R3.reuse ;  /* 0x00000001ff0a7819 */ /* 0x100fe40000011403 */
[----:B------:R-:W-:Y:S01]  /*11a0*/  @!P2 LDGSTS.E.BYPASS.LTC128B.128 [R0+0x800], desc[UR14][R8.64] ;  /* 0x008000000800afae */ /* 0x000fe2000b901d4e */
[----:B------:R-:W-:Y:S01]  /*11b0*/  IMAD.IADD R37, R2, 0x1, -R4 ;  /* 0x0000000102257824 */ /* 0x000fe200078e0a04 */
[----:B------:R-:W-:Y:S01]  /*11c0*/  SHF.R.S32.HI R2, RZ, 0x1f, R3 ;  /* 0x0000001fff027819 */ /* 0x000fe20000011403 */
[----:B------:R-:W-:Y:S01]  /*11d0*/  @!P1 IMAD R3, R20, R14, RZ ;  /* 0x0000000e14039224 */ /* 0x000fe200078e02ff */
[----:B------:R-:W-:Y:S04]  /*11e0*/  @!P2 LDGSTS.E.BYPASS.LTC128B.128 [R0+0x2800], desc[UR14][R8.64+0x40] ;  /* 0x028000400800afae */ /* 0x000fe8000b901d4e */
[----:B------:R1:W-:Y:S01]  /*11f0*/  @!P2 LDGSTS.E.BYPASS.LTC128B.128 [R0+0x4800], desc[UR14][R8.64+0x80] ;  /* 0x048000800800afae */ /* 0x0003e2000b901d4e */
[----:B------:R-:W-:-:S02]  /*1200*/  @!P0 IADD3 R11, P2, R44, 0x60, RZ ;  /* 0x000000602c0b8810 */ /* 0x000fc40007f5e0ff */
[----:B-1----:R-:W-:Y:S01]  /*1210*/  LEA.HI R0, R2, R10, RZ, 0x2 ;  /* 0x0000000a02007211 */ /* 0x002fe200078f10ff */
[C---:B------:R-:W-:Y:S02]  /*1220*/  @!P1 IMAD R9, R13.reuse, R15, R3 ;  /* 0x0000000f0d099224 */ /* 0x040fe400078e0203 */
[----:B------:R-:W-:Y:S01]  /*1230*/  @!P1 IMAD.MOV.U32 R2, RZ, RZ, R12 ;  /* 0x000000ffff029224 */ /* 0x000fe200078e000c */
[----:B------:R-:W-:Y:S01]  /*1240*/  LOP3.LUT R0, R0, 0xfffffffc, RZ, 0xc0, !PT ;  /* 0xfffffffc00007812 */ /* 0x000fe200078ec0ff */
[----:B------:R-:W-:Y:S02]  /*1250*/  @!P1 IMAD.MOV.U32 R3, RZ, RZ, R7 ;  /* 0x000000ffff039224 */ /* 0x000fe400078e0007 */
[----:B------:R-:W-:Y:S02]  /*1260*/  @!P1 IMAD R8, R6, 0x2, R28 ;  /* 0x0000000206089824 */ /* 0x000fe400078e021c */
[----:B------:R-:W-:-:S04]  /*1270*/  @!P1 IMAD.WIDE.U32 R4, R13, R14, R2 ;  /* 0x0000000e0d049225 */ /* 0x000fc800078e0002 */
[----:B------:R-:W-:Y:S01]  /*1280*/  @!P0 IMAD.X R3, RZ, RZ, R45, P2 ;  /* 0x000000ffff038224 */ /* 0x000fe200010e062d */
[----:B---3--:R-:W-:Y:S01]  /*1290*/  @!P1 LEA R2, P2, R4, R24, 0x1 ;  /* 0x0000001804029211 */ /* 0x008fe200078408ff */
[----:B------:R-:W-:Y:S01]  /*12a0*/  IMAD.IADD R36, R10, 0x1, -R0 ;  /* 0x000000010a247824 */ /* 0x000fe200078e0a00 */
[----:B------:R-:W-:Y:S01]  /*12b0*/  SHF.R.S32.HI R10, RZ, 0x1f, R16 ;  /* 0x0000001fff0a7819 */ /* 0x000fe20000011410 */
[----:B------:R-:W-:Y:S02]  /*12c0*/  @!P1 IMAD.IADD R0, R5, 0x1, R9 ;  /* 0x0000000105009824 */ /* 0x000fe400078e0209 */
[C---:B------:R-:W-:Y:S02]  /*12d0*/  @!P0 IMAD R15, R6.reuse, 0x2, R21 ;  /* 0x00000002060f8824 */ /* 0x040fe400078e0215 */
[C---:B------:R-:W-:Y:S01]  /*12e0*/  @!P6 IMAD R14, R6.reuse, 0x2, R30 ;  /* 0x00000002060ee824 */ /* 0x040fe200078e021e */
[----:B------:R-:W1:Y:S01]  /*12f0*/  @!P5 LDC.64 R20, c[0x0][0x218] ;  /* 0x00008600ff14db82 */ /* 0x000e620000000a00 */
[----:B------:R-:W-:Y:S01]  /*1300*/  @!P5 IMAD R13, R6, 0x2, R17 ;  /* 0x00000002060dd824 */ /* 0x000fe200078e0211 */
[----:B------:R-:W-:Y:S01]  /*1310*/  SHF.R.S32.HI R17, RZ, 0x1f, R42 ;  /* 0x0000001fff117819 */ /* 0x000fe2000001142a */
[----:B----4-:R-:W-:Y:S01]  /*1320*/  @!P0 IMAD R9, R3, R18, RZ ;  /* 0x0000001203098224 */ /* 0x010fe200078e02ff */
[----:B------:R-:W-:Y:S01]  /*1330*/  @!P1 LEA.HI.X R3, R4, R25, R0, 0x1, P2 ;  /* 0x0000001904039211 */ /* 0x000fe200010f0c00 */
[----:B------:R-:W-:-:S02]  /*1340*/  @!P0 IMAD.MOV.U32 R6, RZ, RZ, R12 ;  /* 0x000000ffff068224 */ /* 0x000fc400078e000c */
[C---:B------:R-:W-:Y:S02]  /*1350*/  @!P0 IMAD R9, R11.reuse, R19, R9 ;  /* 0x000000130b098224 */ /* 0x040fe400078e0209 */
[----:B------:R-:W-:Y:S01]  /*1360*/  @!P0 IMAD.WIDE.U32 R4, R11, R18, R6 ;  /* 0x000000120b048225 */ /* 0x000fe200078e0006 */
[----:B------:R-:W-:Y:S01]  /*1370*/  @!P1 LDGSTS.E.BYPASS.LTC128B.128 [R8+0x1000], desc[UR14][R2.64] ;  /* 0x0100000002089fae */ /* 0x000fe2000b901d4e */
[----:B------:R-:W3:Y:S02]  /*1380*/  @!P6 LDC.64 R18, c[0x0][0x218] ;  /* 0x00008600ff12eb82 */ /* 0x000ee40000000a00 */
[----:B------:R-:W-:Y:S01]  /*1390*/  IMAD R0, R10, UR6, RZ ;  /* 0x000000060a007c24 */ /* 0x000fe2000f8e02ff */
[----:B------:R-:W-:Y:S01]  /*13a0*/  @!P1 LDGSTS.E.BYPASS.LTC128B.128 [R8+0x3000], desc[UR14][R2.64+0x40] ;  /* 0x0300004002089fae */ /* 0x000fe2000b901d4e */
[----:B------:R-:W-:Y:S01]  /*13b0*/  @!P0 IMAD.IADD R5, R5, 0x1, R9 ;  /* 0x0000000105058824 */ /* 0x000fe200078e0209 */
[----:B--2---:R-:W-:Y:S01]  /*13c0*/  @!P0 LEA R6, P2, R4, R26, 0x1 ;  /* 0x0000001a04068211 */ /* 0x004fe200078408ff */
[----:B------:R-:W-:Y:S01]  /*13d0*/  IMAD R7, R16, UR7, R0 ;  /* 0x0000000710077c24 */ /* 0x000fe2000f8e0200 */
[----:B------:R2:W-:Y:S01]  /*13e0*/  @!P1 LDGSTS.E.BYPASS.LTC128B.128 [R8+0x5000], desc[UR14][R2.64+0x80] ;  /* 0x0500008002089fae */ /* 0x0005e2000b901d4e */
[----:B------:R-:W-:Y:S01]  /*13f0*/  IMAD R0, R248, R42, RZ ;  /* 0x0000002af8007224 */ /* 0x000fe200078e02ff */
[----:B------:R-:W-:Y:S01]  /*1400*/  ULDC.64 UR6, c[0x0][0x268] ;  /* 0x00009a0000067ab9 */ /* 0x000fe20000000a00 */
[----:B------:R-:W-:Y:S01]  /*1410*/  IMAD.IADD R243, R247, 0x1, R7 ;  /* 0x00000001f7f37824 */ /* 0x000fe200078e0207 */
[----:B------:R-:W-:Y:S01]  /*1420*/  @!P0 LEA.HI.X R7, R4, R27, R5, 0x1, P2 ;  /* 0x0000001b04078211 */ /* 0x000fe200010f0c05 */
[----:B------:R-:W-:-:S02]  /*1430*/  IMAD R0, R17, R241, R0 ;  /* 0x000000f111007224 */ /* 0x000fc400078e0200 */
[----:B------:R-:W-:Y:S02]  /*1440*/  IMAD R5, R10, UR6, RZ ;  /* 0x000000060a057c24 */ /* 0x000fe4000f8e02ff */
[----:B------:R-:W-:Y:S01]  /*1450*/  @!P0 LDGSTS.E.BYPASS.LTC128B.128 [R15+0x1800], desc[UR14][R6.64] ;  /* 0x01800000060f8fae */ /* 0x000fe2000b901d4e */
[----:B------:R-:W4:Y:S01]  /*1460*/  @!P4 LDC.64 R10, c[0x0][0x220] ;  /* 0x00008800ff0acb82 */ /* 0x000f220000000a00 */
[----:B------:R-:W-:Y:S02]  /*1470*/  IMAD.WIDE.U32 R244, R16, UR6, R34 ;  /* 0x0000000610f47c25 */ /* 0x000fe4000f8e0022 */
[----:B------:R-:W-:Y:S02]  /*1480*/  @!P0 LDGSTS.E.BYPASS.LTC128B.128 [R15+0x3800], desc[UR14][R6.64+0x40] ;  /* 0x03800040060f8fae */ /* 0x000fe4000b901d4e */
[----:B------:R-:W-:Y:S02]  /*1490*/  IMAD R9, R31, 0x8, R37 ;  /* 0x000000081f097824 */ /* 0x000fe400078e0225 */
[----:B------:R5:W-:Y:S01]  /*14a0*/  @!P0 LDGSTS.E.BYPASS.LTC128B.128 [R15+0x5800], desc[UR14][R6.64+0x80] ;  /* 0x05800080060f8fae */ /* 0x000be2000b901d4e */
[----:B--2---:R-:W-:-:S04]  /*14b0*/  IMAD.WIDE.U32 R2, R42, R241, R242 ;  /* 0x000000f12a027225 */ /* 0x004fc800078e00f2 */
[----:B------:R-:W-:Y:S01]  /*14c0*/  IMAD.IADD R0, R3, 0x1, R0 ;  /* 0x0000000103007824 */ /* 0x000fe200078e0200 */
[----:B---3--:R-:W-:Y:S01]  /*14d0*/  @!P6 LEA R4, P2, R2, R18, 0x1 ;  /* 0x000000120204e211 */ /* 0x008fe200078408ff */
[----:B------:R-:W-:Y:S01]  /*14e0*/  IMAD R8, R16, UR7, R5 ;  /* 0x0000000710087c24 */ /* 0x000fe2000f8e0205 */
[----:B------:R-:W-:Y:S02]  /*14f0*/  @!P5 IADD3 R3, P1, R159, R2, RZ ;  /* 0x000000029f03d210 */ /* 0x000fe40007f3e0ff */
[----:B------:R-:W-:Y:S01]  /*1500*/  @!P6 LEA.HI.X R5, R2, R19, R0, 0x1, P2 ;  /* 0x000000130205e211 */ /* 0x000fe200010f0c00 */
[----:B------:R-:W-:Y:S02]  /*1510*/  IMAD.IADD R249, R245, 0x1, R8 ;  /* 0x00000001f5f97824 */ /* 0x000fe400078e0208 */
[----:B------:R-:W-:Y:S01]  /*1520*/  @!P5 IMAD.X R0, R156, 0x1, R0, P1 ;  /* 0x000000019c00d824 */ /* 0x000fe200008e0600 */
[C---:B-1----:R-:W-:Y:S01]  /*1530*/  @!P5 LEA R2, P1, R3.reuse, R20, 0x1 ;  /* 0x000000140302d211 */ /* 0x042fe200078208ff */
[----:B------:R-:W-:Y:S03]  /*1540*/  @!P6 LDGSTS.E.BYPASS.LTC128B.128 [R14+0x6000], desc[UR14][R4.64] ;  /* 0x06000000040eefae */ /* 0x000fe6000b901d4e */
[----:B------:R-:W-:Y:S01]  /*1550*/  @!P5 LEA.HI.X R3, R3, R21, R0, 0x1, P1 ;  /* 0x000000150303d211 */ /* 0x000fe200008f0c00 */
[----:B------:R-:W-:Y:S01]  /*1560*/  @!P6 LDGSTS.E.BYPASS.LTC128B.128 [R14+0x7000], desc[UR14][R4.64+0x40] ;  /* 0x07000040040eefae */ /* 0x000fe2000b901d4e */
[----:B-----5:R-:W-:-:S02]  /*1570*/  IMAD.SHL.U32 R6, R41, 0x8, RZ ;  /* 0x0000000829067824 */ /* 0x020fc400078e00ff */
[----:B------:R-:W-:Y:S01]  /*1580*/  IMAD.SHL.U32 R7, R31, 0x8, RZ ;  /* 0x000000081f077824 */ /* 0x000fe200078e00ff */
[----:B------:R1:W-:Y:S04]  /*1590*/  @!P6 LDGSTS.E.BYPASS.LTC128B.128 [R14+0x8000], desc[UR14][R4.64+0x80] ;  /* 0x08000080040eefae */ /* 0x0003e8000b901d4e */
[----:B------:R-:W-:Y:S04]  /*15a0*/  @!P5 LDGSTS.E.BYPASS.LTC128B.128 [R13+0x6800], desc[UR14][R2.64] ;  /* 0x06800000020ddfae */ /* 0x000fe8000b901d4e */
[----:B------:R-:W-:Y:S04]  /*15b0*/  @!P5 LDGSTS.E.BYPASS.LTC128B.128 [R13+0x7800], desc[UR14][R2.64+0x40] ;  /* 0x07800040020ddfae */ /* 0x000fe8000b901d4e */
[----:B------:R2:W-:Y:S04]  /*15c0*/  @!P5 LDGSTS.E.BYPASS.LTC128B.128 [R13+0x8800], desc[UR14][R2.64+0x80] ;  /* 0x08800080020ddfae */ /* 0x0005e8000b901d4e */
[----:B------:R-:W0:Y:S01]  /*15d0*/  LDGDEPBAR ;  /* 0x00000000000079af */ /* 0x000e220000000000 */
[----:B-1----:R-:W-:Y:S01]  /*15e0*/  SHF.R.S32.HI R14, RZ, 0x1, R29 ;  /* 0x00000001ff0e7819 */ /* 0x002fe2000001141d */
[----:B------:R-:W-:-:S04]  /*15f0*/  IMAD R4, R17, R184, RZ ;  /* 0x000000b811047224 */ /* 0x000fc800078e02ff */
[----:B------:R-:W-:Y:S02]  /*1600*/  IMAD.SHL.U32 R0, R14, 0x40, RZ ;  /* 0x000000400e007824 */ /* 0x000fe400078e00ff */
[----:B------:R-:W-:-:S03]  /*1610*/  IMAD R4, R42, R185, R4 ;  /* 0x000000b92a047224 */ /* 0x000fc600078e0204 */
[----:B------:R-:W-:Y:S01]  /*1620*/  LOP3.LUT R0, R0, 0xc0, RZ, 0xc0, !PT ;  /* 0x000000c000007812 */ /* 0x000fe200078ec0ff */
[----:B--2---:R-:W1:Y:S01]  /*1630*/  @!P3 LDC.64 R12, c[0x0][0x220] ;  /* 0x00008800ff0cbb82 */ /* 0x004e620000000a00 */
[----:B------:R-:W-:-:S04]  /*1640*/  DEPBAR.LE SB0, 0x0 ;  /* 0x000080000000791a */ /* 0x000fc80000000000 */
[----:B------:R-:W-:-:S03]  /*1650*/  LOP3.LUT R6, R0, 0x8, R6, 0xf8, !PT ;  /* 0x0000000800067812 */ /* 0x000fc600078ef806 */
[----:B------:R-:W-:Y:S01]  /*1660*/  BAR.SYNC.DEFER_BLOCKING 0x0 ;  /* 0x0000000000007b1d */ /* 0x000fe20000010000 */
[----:B------:R-:W-:Y:S01]  /*1670*/  SHF.R.U32.HI R5, RZ, 0x3, R0 ;  /* 0x00000003ff057819 */ /* 0x000fe20000011600 */
[----:B------:R-:W-:Y:S02]  /*1680*/  IMAD.SHL.U32 R0, R36, 0x40, RZ ;  /* 0x0000004024007824 */ /* 0x000fe400078e00ff */
[----:B------:R-:W-:Y:S01]  /*1690*/  IMAD.WIDE.U32 R2, R42, R184, RZ ;  /* 0x000000b82a027225 */ /* 0x000fe200078e00ff */
[----:B------:R-:W-:Y:S02]  /*16a0*/  LOP3.LUT R8, R6, R5, RZ, 0x3c, !PT ;  /* 0x0000000506087212 */ /* 0x000fe400078e3cff */
[----:B------:R-:W-:Y:S01]  /*16b0*/  LOP3.LUT R0, R0, 0xc0, RZ, 0xc0, !PT ;  /* 0x000000c000007812 */ /* 0x000fe200078ec0ff */
[----:B------:R-:W-:Y:S02]  /*16c0*/  IMAD.SHL.U32 R6, R39, 0x20, RZ ;  /* 0x0000002027067824 */ /* 0x000fe400078e00ff */
[----:B------:R-:W-:Y:S01]  /*16d0*/  IMAD.IADD R4, R3, 0x1, R4 ;  /* 0x0000000103047824 */ /* 0x000fe200078e0204 */
[----:B------:R-:W-:-:S02]  /*16e0*/  LEA R3, P0, R2, R244, 0x6 ;  /* 0x000000f402037211 */ /* 0x000fc400078030ff */
[----:B------:R-:W-:Y:S02]  /*16f0*/  LOP3.LUT R5, R0, 0x8, R7, 0xf8, !PT ;  /* 0x0000000800057812 */ /* 0x000fe400078ef807 */
[----:B------:R-:W-:Y:S02]  /*1700*/  SHF.R.U32.HI R0, RZ, 0x3, R0 ;  /* 0x00000003ff007819 */ /* 0x000fe40000011600 */
[----:B------:R-:W-:Y:S02]  /*1710*/  LOP3.LUT R158, R6, 0xffffff00, RZ, 0xc0, !PT ;  /* 0xffffff00069e7812 */ /* 0x000fe400078ec0ff */
[----:B------:R-:W-:Y:S02]  /*1720*/  LEA.HI.X R2, R2, R249, R4, 0x6, P0 ;  /* 0x000000f902027211 */ /* 0x000fe400000f3404 */
[----:B----4-:R-:W-:Y:S02]  /*1730*/  @!P4 LEA R4, P0, R3, R10, 0x1 ;  /* 0x0000000a0304c211 */ /* 0x010fe400078008ff */
[----:B------:R-:W-:Y:S01]  /*1740*/  @!P3 LEA R7, P1, R184, R3, 0x5 ;  /* 0x00000003b807b211 */ /* 0x000fe200078228ff */
[----:B------:R-:W-:Y:S01]  /*1750*/  @P4 STS [R221+0x9000], RZ ;  /* 0x009000ffdd004388 */ /* 0x000fe20000000800 */
[----:B------:R-:W-:Y:S01]  /*1760*/  LOP3.LUT R157, R5, R0, RZ, 0x3c, !PT ;  /* 0x00000000059d7212 */ /* 0x000fe200078e3cff */
[----:B------:R-:W-:Y:S01]  /*1770*/  IMAD R0, R38, 0x200, R158 ;  /* 0x0000020026007824 */ /* 0x000fe200078e029e */
[----:B------:R-:W-:Y:S01]  /*1780*/  @!P4 LEA.HI.X R5, R3, R11, R2, 0x1, P0 ;  /* 0x0000000b0305c211 */ /* 0x000fe200000f0c02 */
[----:B------:R-:W-:Y:S01]  /*1790*/  @P4 STS [R221+0x9004], RZ ;  /* 0x009004ffdd004388 */ /* 0x000fe20000000800 */
[----:B-1----:R-:W-:Y:S01]  /*17a0*/  @!P3 LEA R6, P0, R7, R12, 0x1 ;  /* 0x0000000c0706b211 */ /* 0x002fe200078008ff */
[----:B------:R-:W-:Y:S01]  /*17b0*/  IMAD R3, R160, 0x20, R0 ;  /* 0x00000020a0037824 */ /* 0x000fe200078e0200 */
[----:B------:R-:W-:Y:S01]  /*17c0*/  @!P3 LEA.HI.X R2, R184, R2, R185, 0x5, P1 ;  /* 0x00000002b802b211 */ /* 0x000fe200008f2cb9 */
[----:B------:R-:W-:Y:S01]  /*17d0*/  IMAD.U32 R0, R9, 0x20, R8 ;  /* 0x0000002009007824 */ /* 0x000fe200078e0008 */
[----:B------:R-:W-:Y:S01]  /*17e0*/  @P4 STS.64 [R221+0x9008], RZ ;  /* 0x009008ffdd004388 */ /* 0x000fe20000000a00 */
[----:B------:R-:W-:-:S02]  /*17f0*/  LOP3.LUT P1, RZ, R36, 0x2, RZ, 0xc0, !PT ;  /* 0x0000000224ff7812 */ /* 0x000fc4000782c0ff */
[----:B------:R-:W-:Y:S01]  /*1800*/  @!P3 LEA.HI.X R7, R7, R13, R2, 0x1, P0 ;  /* 0x0000000d0707b211 */ /* 0x000fe200000f0c02 */
[----:B------:R-:W-:Y:S01]  /*1810*/  IMAD.IADD R2, R157, 0x1, R3 ;  /* 0x000000019d027824 */ /* 0x000fe200078e0203 */
[----:B------:R-:W-:Y:S01]  /*1820*/  @P4 STS.128 [R221+0xa000], RZ ;  /* 0x00a000ffdd004388 */ /* 0x000fe20000000c00 */
[----:B------:R-:W-:Y:S01]  /*1830*/  LEA R216, R0, UR4, 0x1 ;  /* 0x0000000400d87c11 */ /* 0x000fe2000f8e08ff */
[----:B------:R-:W-:Y:S01]  /*1840*/  IMAD.MOV.U32 R0, RZ, RZ, 0x20 ;  /* 0x00000020ff007424 */ /* 0x000fe200078e00ff */
[----:B------:R-:W-:Y:S01]  /*1850*/  LOP3.LUT P0, RZ, R14, 0x2, RZ, 0xc0, !PT ;  /* 0x000000020eff7812 */ /* 0x000fe2000780c0ff */
[----:B------:R-:W-:Y:S01]  /*1860*/  @P4 STS.128 [R221+0xb000], RZ ;  /* 0x00b000ffdd004388 */ /* 0x000fe20000000c00 */
[----:B------:R-:W-:Y:S01]  /*1870*/  LEA R219, R2, UR4, 0x1 ;  /* 0x0000000402db7c11 */ /* 0x000fe2000f8e08ff */
[----:B------:R-:W-:Y:S01]  /*1880*/  IMAD.MOV.U32 R2, RZ, RZ, 0x10 ;  /* 0x00000010ff027424 */ /* 0x000fe200078e00ff */
[----:B------:R-:W-:Y:S01]  /*1890*/  SEL R0, R0, 0xffffffe0, !P0 ;  /* 0xffffffe000007807 */ /* 0x000fe20004000000 */
[----:B------:R-:W-:Y:S01]  /*18a0*/  @!PT LDS RZ, [RZ] ;  /* 0x00000000fffff984 */ /* 0x000fe20000000800 */
[----:B------:R-:W-:Y:S01]  /*18b0*/  @!PT LDS RZ, [RZ] ;  /* 0x00000000fffff984 */ /* 0x000fe20000000800 */
[----:B------:R-:W-:Y:S01]  /*18c0*/  @!PT LDS RZ, [RZ] ;  /* 0x00000000fffff984 */ /* 0x000fe20000000800 */
[----:B------:R-:W-:Y:S03]  /*18d0*/  @!P4 LDGSTS.E.BYPASS.LTC128B.128 [R221+0x9000], desc[UR14][R4.64] ;  /* 0x0900000004ddcfae */ /* 0x000fe6000b901d4e */
[----:B------:R-:W-:Y:S01]  /*18e0*/  SEL R2, R2, 0xfffffff0, !P1 ;  /* 0xfffffff002027807 */ /* 0x000fe20004800000 */
[----:B------:R-:W-:Y:S01]  /*18f0*/  @!P4 LDGSTS.E.BYPASS.LTC128B.128 [R221+0xa000], desc[UR14][R4.64+0x40] ;  /* 0x0a00004004ddcfae */ /* 0x000fe2000b901d4e */
[----:B------:R-:W-:-:S02]  /*1900*/  IMAD.IADD R218, R216, 0x1, R0 ;  /* 0x00000001d8da7824 */ /* 0x000fc400078e0200 */
[----:B------:R-:W-:Y:S01]  /*1910*/  IMAD.SHL.U32 R0, R43, 0x2, RZ ;  /* 0x000000022b007824 */ /* 0x000fe200078e00ff */
[----:B------:R-:W-:Y:S01]  /*1920*/  @!P4 LDGSTS.E.BYPASS.LTC128B.128 [R221+0xb000], desc[UR14][R4.64+0x80] ;  /* 0x0b00008004ddcfae */ /* 0x000fe2000b901d4e */
[----:B------:R-:W-:-:S03]  /*1930*/  IMAD R220, R2, 0x2, R219 ;  /* 0x0000000202dc7824 */ /* 0x000fc600078e02db */
[----:B------:R-:W-:Y:S01]  /*1940*/  @P3 STS.128 [R221+0x9800], RZ ;  /* 0x009800ffdd003388 */ /* 0x000fe20000000c00 */
[----:B------:R-:W-:-:S03]  /*1950*/  LOP3.LUT R0, R0, 0x6, RZ, 0xc0, !PT ;  /* 0x0000000600007812 */ /* 0x000fc600078ec0ff */
[----:B------:R-:W-:Y:S02]  /*1960*/  @P3 STS.128 [R221+0xa800], RZ ;  /* 0x00a800ffdd003388 */ /* 0x000fe40000000c00 */
[----:B------:R-:W-:Y:S02]  /*1970*/  IMAD R0, R42, 0x40, R0 ;  /* 0x000000402a007824 */ /* 0x000fe400078e0200 */
[----:B------:R-:W-:Y:S02]  /*1980*/  @P3 STS.128 [R221+0xb800], RZ ;  /* 0x00b800ffdd003388 */ /* 0x000fe40000000c00 */
[C---:B------:R-:W-:Y:S01]  /*1990*/  VIADD R3, R0.reuse, 0x1 ;  /* 0x0000000100037836 */ /* 0x040fe20000000000 */
[CC--:B------:R-:W-:Y:S01]  /*19a0*/  ISETP.GE.AND P2, PT, R0.reuse, R40.reuse, PT ;  /* 0x000000280000720c */ /* 0x0c0fe20003f46270 */
[----:B------:R-:W-:Y:S01]  /*19b0*/  @!PT LDS RZ, [RZ] ;  /* 0x00000000fffff984 */ /* 0x000fe20000000800 */
[----:B------:R-:W-:Y:S01]  /*19c0*/  @!PT LDS RZ, [RZ] ;  /* 0x00000000fffff984 */ /* 0x000fe20000000800 */
[----:B------:R-:W-:Y:S01]  /*19d0*/  @!PT LDS RZ, [RZ] ;  /* 0x00000000fffff984 */ /* 0x000fe20000000800 */
[----:B------:R-:W-:Y:S03]  /*19e0*/  @!P3 LDGSTS.E.BYPASS.LTC128B.128 [R221+0x9800], desc[UR14][R6.64] ;  /* 0x0980000006ddbfae */ /* 0x000fe6000b901d4e */
[----:B------:R-:W-:Y:S01]  /*19f0*/  ISETP.GE.AND P1, PT, R3, R40, PT ;  /* 0x000000280300720c */ /* 0x000fe20003f26270 */
[----:B------:R-:W-:Y:S01]  /*1a00*/  @!P3 LDGSTS.E.BYPASS.LTC128B.128 [R221+0xa800], desc[UR14][R6.64+0x40] ;  /* 0x0a80004006ddbfae */ /* 0x000fe2000b901d4e */
[----:B------:R-:W-:-:S03]  /*1a10*/  VIADD R3, R0, 0x9 ;  /* 0x0000000900037836 */ /* 0x000fc60000000000 */
[----:B------:R1:W-:Y:S02]  /*1a20*/  @!P3 LDGSTS.E.BYPASS.LTC128B.128 [R221+0xb800], desc[UR14][R6.64+0x80] ;  /* 0x0b80008006ddbfae */ /* 0x0003e4000b901d4e */
[-C--:B------:R-:W-:Y:S01]  /*1a30*/  ISETP.GE.AND P6, PT, R3, R40.reuse, PT ;  /* 0x000000280300720c */ /* 0x080fe20003fc6270 */
[C---:B------:R-:W-:Y:S01]  /*1a40*/  VIADD R3, R0.reuse, 0x18 ;  /* 0x0000001800037836 */ /* 0x040fe20000000000 */
[----:B------:R-:W-:Y:S04]  /*1a50*/  LDSM.16.M88.4 R24, [R216+0x6c00] ;  /* 0x006c0000d818783b */ /* 0x000fe80000000200 */
[----:B------:R-:W-:Y:S01]  /*1a60*/  LDSM.16.M88.4 R20, [R216+0x6000] ;  /* 0x00600000d814783b */ /* 0x000fe20000000200 */
[----:B------:R-:W-:Y:S01]  /*1a70*/  ISETP.GE.AND P3, PT, R3, R40, PT ;  /* 0x000000280300720c */ /* 0x000fe20003f66270 */
[----:B------:R-:W-:-:S02]  /*1a80*/  VIADD R3, R0, 0x19 ;  /* 0x0000001900037836 */ /* 0x000fc40000000000 */
[----:B------:R-:W-:Y:S04]  /*1a90*/  LDSM.16.M88.4 R32, [R216+0x6400] ;  /* 0x00640000d820783b */ /* 0x000fe80000000200 */
[----:B------:R-:W-:Y:S04]  /*1aa0*/  LDSM.16.M88.4 R28, [R216+0x6800] ;  /* 0x00680000d81c783b */ /* 0x000fe80000000200 */
[----:B------:R-:W-:Y:S04]  /*1ab0*/  LDSM.16.M88.4 R12, [R220+0x1000] ;  /* 0x00100000dc0c783b */ /* 0x000fe80000000200 */
[----:B------:R-:W-:Y:S04]  /*1ac0*/  LDSM.16.M88.4 R56, [R218+0x6c00] ;  /* 0x006c0000da38783b */ /* 0x000fe80000000200 */
[----:B-1----:R-:W1:Y:S04]  /*1ad0*/  LDSM.16.M88.4 R4, [R219+0x1000] ;  /* 0x00100000db04783b */ /* 0x002e680000000200 */
[----:B------:R-:W2:Y:S04]  /*1ae0*/  LDSM.16.M88.4 R8, [R219] ;  /* 0x00000000db08783b */ /* 0x000ea80000000200 */
[----:B------:R-:W3:Y:S04]  /*1af0*/  LDSM.16.M88.4 R52, [R218+0x6000] ;  /* 0x00600000da34783b */ /* 0x000ee80000000200 */
[----:B------:R-:W4:Y:S04]  /*1b00*/  LDSM.16.M88.4 R48, [R218+0x6400] ;  /* 0x00640000da30783b */ /* 0x000f280000000200 */
[----:B------:R-:W5:Y:S04]  /*1b10*/  LDSM.16.M88.4 R44, [R218+0x6800] ;  /* 0x00680000da2c783b */ /* 0x000f680000000200 */
[----:B------:R-:W5:Y:S04]  /*1b20*/  LDSM.16.M88.4 R16, [R220] ;  /* 0x00000000dc10783b */ /* 0x000f680000000200 */
[----:B------:R-:W0:Y:S01]  /*1b30*/  LDGDEPBAR ;  /* 0x00000000000079af */ /* 0x000e220000000000 */
[C---:B-1----:R-:W-:Y:S06]  /*1b40*/  HMMA.16816.F32.BF16 R36, R4.reuse, R24, RZ ;  /* 0x000000180424723c */ /* 0x042fec00000418ff */
[C---:B------:R-:W-:Y:S06]  /*1b50*/  HMMA.16816.F32.BF16 R68, R4.reuse, R20, RZ ;  /* 0x000000140444723c */ /* 0x040fec00000418ff */
[C---:B------:R-:W-:Y:S06]  /*1b60*/  HMMA.16816.F32.BF16 R64, R4.reuse, R32, RZ ;  /* 0x000000200440723c */ /* 0x040fec00000418ff */
[C---:B------:R-:W-:Y:S06]  /*1b70*/  HMMA.16816.F32.BF16 R60, R4.reuse, R28, RZ ;  /* 0x0000001c043c723c */ /* 0x040fec00000418ff */
[C---:B------:R-:W-:Y:S06]  /*1b80*/  HMMA.16816.F32.BF16 R88, R4.reuse, R22, RZ ;  /* 0x000000160458723c */ /* 0x040fec00000418ff */
[C---:B------:R-:W-:Y:S06]  /*1b90*/  HMMA.16816.F32.BF16 R100, R4.reuse, R34, RZ ;  /* 0x000000220464723c */ /* 0x040fec00000418ff */
[C---:B------:R-:W-:Y:S06]  /*1ba0*/  HMMA.16816.F32.BF16 R104, R4.reuse, R30, RZ ;  /* 0x0000001e0468723c */ /* 0x040fec00000418ff */
[----:B------:R-:W-:Y:S01]  /*1bb0*/  HMMA.16816.F32.BF16 R92, R4, R26, RZ ;  /* 0x0000001a045c723c */ /* 0x000fe200000418ff */
[----:B------:R-:W-:Y:S05]  /*1bc0*/  LDSM.16.M88.4 R4, [R219+0x3000] ;  /* 0x00300000db04783b */ /* 0x000fea0000000200 */
[----:B------:R-:W-:Y:S01]  /*1bd0*/  HMMA.16816.F32.BF16 R140, R12, R56, R36 ;  /* 0x000000380c8c723c */ /* 0x000fe20000041824 */
[----:B------:R-:W1:Y:S05]  /*1be0*/  LDSM.16.M88.4 R36, [R216+0x7000] ;  /* 0x00700000d824783b */ /* 0x000e6a0000000200 */
[C---:B--2---:R-:W-:Y:S06]  /*1bf0*/  HMMA.16816.F32.BF16 R112, R8.reuse, R20, RZ ;  /* 0x000000140870723c */ /* 0x044fec00000418ff */
[C---:B------:R-:W-:Y:S06]  /*1c00*/  HMMA.16816.F32.BF16 R108, R8.reuse, R22, RZ ;  /* 0x00000016086c723c */ /* 0x040fec00000418ff */
[C---:B------:R-:W-:Y:S06]  /*1c10*/  HMMA.16816.F32.BF16 R84, R8.reuse, R32, RZ ;  /* 0x000000200854723c */ /* 0x040fec00000418ff */
[C---:B------:R-:W-:Y:S01]  /*1c20*/  HMMA.16816.F32.BF16 R96, R8.reuse, R34, RZ ;  /* 0x000000220860723c */ /* 0x040fe200000418ff */
[----:B------:R-:W2:Y:S05]  /*1c30*/  LDSM.16.M88.4 R32, [R216+0x7400] ;  /* 0x00740000d820783b */ /* 0x000eaa0000000200 */
[C---:B------:R-:W-:Y:S06]  /*1c40*/  HMMA.16816.F32.BF16 R76, R8.reuse, R28, RZ ;  /* 0x0000001c084c723c */ /* 0x040fec00000418ff */
[C---:B------:R-:W-:Y:S01]  /*1c50*/  HMMA.16816.F32.BF16 R80, R8.reuse, R30, RZ ;  /* 0x0000001e0850723c */ /* 0x040fe200000418ff */
[----:B------:R-:W-:Y:S05]  /*1c60*/  LDSM.16.M88.4 R28, [R216+0x7800] ;  /* 0x00780000d81c783b */ /* 0x000fea0000000200 */
[C---:B------:R-:W-:Y:S06]  /*1c70*/  HMMA.16816.F32.BF16 R72, R8.reuse, R24, RZ ;  /* 0x000000180848723c */ /* 0x040fec00000418ff */
[----:B------:R-:W-:Y:S01]  /*1c80*/  HMMA.16816.F32.BF16 R20, R8, R26, RZ ;  /* 0x0000001a0814723c */ /* 0x000fe200000418ff */
[----:B------:R-:W2:Y:S04]  /*1c90*/  LDSM.16.M88.4 R8, [R219+0x2000] ;  /* 0x00200000db08783b */ /* 0x000ea80000000200 */
[----:B------:R-:W2:Y:S01]  /*1ca0*/  LDSM.16.M88.4 R24, [R216+0x7c00] ;  /* 0x007c0000d818783b */ /* 0x000ea20000000200 */
[C---:B---3--:R-:W-:Y:S06]  /*1cb0*/  HMMA.16816.F32.BF16 R68, R12.reuse, R52, R68 ;  /* 0x000000340c44723c */ /* 0x048fec0000041844 */
[C---:B----4-:R-:W-:Y:S06]  /*1cc0*/  HMMA.16816.F32.BF16 R120, R12.reuse, R48, R64 ;  /* 0x000000300c78723c */ /* 0x050fec0000041840 */
[----:B-----5:R-:W-:Y:S06]  /*1cd0*/  HMMA.16816.F32.BF16 R136, R12, R46, R104 ;  /* 0x0000002e0c88723c */ /* 0x020fec0000041868 */
[----:B------:R-:W-:Y:S06]  /*1ce0*/  HMMA.16816.F32.BF16 R104, R16, R52, R112 ;  /* 0x000000341068723c */ /* 0x000fec0000041870 */
[C---:B------:R-:W-:Y:S06]  /*1cf0*/  HMMA.16816.F32.BF16 R124, R12.reuse, R54, R88 ;  /* 0x000000360c7c723c */ /* 0x040fec0000041858 */
[C---:B------:R-:W-:Y:S06]  /*1d00*/  HMMA.16816.F32.BF16 R88, R12.reuse, R50, R100 ;  /* 0x000000320c58723c */ /* 0x040fec0000041864 */
[C---:B------:R-:W-:Y:S01]  /*1d10*/  HMMA.16816.F32.BF16 R116, R12.reuse, R44, R60 ;  /* 0x0000002c0c74723c */ /* 0x040fe2000004183c */
[----:B------:R-:W-:Y:S05]  /*1d20*/  LDSM.16.M88.4 R60, [R218+0x7400] ;  /* 0x00740000da3c783b */ /* 0x000fea0000000200 */
[----:B------:R-:W-:Y:S01]  /*1d30*/  HMMA.16816.F32.BF16 R92, R12, R58, R92 ;  /* 0x0000003a0c5c723c */ /* 0x000fe2000004185c */
[----:B------:R-:W-:Y:S05]  /*1d40*/  LDSM.16.M88.4 R12, [R220+0x3000] ;  /* 0x00300000dc0c783b */ /* 0x000fea0000000200 */
[C---:B------:R-:W-:Y:S06]  /*1d50*/  HMMA.16816.F32.BF16 R128, R16.reuse, R44, R76 ;  /* 0x0000002c1080723c */ /* 0x040fec000004184c */
[C---:B------:R-:W-:Y:S06]  /*1d60*/  HMMA.16816.F32.BF16 R100, R16.reuse, R54, R108 ;  /* 0x000000361064723c */ /* 0x040fec000004186c */
[C---:B------:R-:W-:Y:S01]  /*1d70*/  HMMA.16816.F32.BF16 R80, R16.reuse, R46, R80 ;  /* 0x0000002e1050723c */ /* 0x040fe20000041850 */
[----:B------:R-:W3:Y:S05]  /*1d80*/  LDSM.16.M88.4 R44, [R218+0x7000] ;  /* 0x00700000da2c783b */ /* 0x000eea0000000200 */
[C---:B------:R-:W-:Y:S06]  /*1d90*/  HMMA.16816.F32.BF16 R132, R16.reuse, R48, R84 ;  /* 0x000000301084723c */ /* 0x040fec0000041854 */
[C---:B------:R-:W-:Y:S01]  /*1da0*/  HMMA.16816.F32.BF16 R112, R16.reuse, R56, R72 ;  /* 0x000000381070723c */ /* 0x040fe20000041848 */
[----:B------:R-:W-:Y:S05]  /*1db0*/  LDSM.16.M88.4 R72, [R218+0x7800] ;  /* 0x00780000da48783b */ /* 0x000fea0000000200 */
[C---:B------:R-:W-:Y:S06]  /*1dc0*/  HMMA.16816.F32.BF16 R96, R16.reuse, R50, R96 ;  /* 0x000000321060723c */ /* 0x040fec0000041860 */
[----:B------:R-:W-:Y:S01]  /*1dd0*/  HMMA.16816.F32.BF16 R64, R16, R58, R20 ;  /* 0x0000003a1040723c */ /* 0x000fe20000041814 */
[----:B------:R-:W4:Y:S05]  /*1de0*/  LDSM.16.M88.4 R20, [R220+0x2000] ;  /* 0x00200000dc14783b */ /* 0x000f2a0000000200 */
[C---:B-1----:R-:W-:Y:S01]  /*1df0*/  HMMA.16816.F32.BF16 R56, R4.reuse, R36, R68 ;  /* 0x000000240438723c */ /* 0x042fe20000041844 */
[----:B------:R-:W1:Y:S05]  /*1e00*/  LDSM.16.M88.4 R68, [R218+0x7c00] ;  /* 0x007c0000da44783b */ /* 0x000e6a0000000200 */
[----:B--2---:R-:W-:Y:S06]  /*1e10*/  HMMA.16816.F32.BF16 R48, R4, R32, R120 ;  /* 0x000000200430723c */ /* 0x004fec0000041878 */
[----:B------:R-:W-:Y:S06]  /*1e20*/  HMMA.16816.F32.BF16 R108, R8, R36, R104 ;  /* 0x00000024086c723c */ /* 0x000fec0000041868 */
[C---:B------:R-:W-:Y:S06]  /*1e30*/  HMMA.16816.F32.BF16 R16, R4.reuse, R34, R88 ;  /* 0x000000220410723c */ /* 0x040fec0000041858 */
[C---:B------:R-:W-:Y:S06]  /*1e40*/  HMMA.16816.F32.BF16 R76, R4.reuse, R28, R116 ;  /* 0x0000001c044c723c */ /* 0x040fec0000041874 */
[C---:B------:R-:W-:Y:S06]  /*1e50*/  HMMA.16816.F32.BF16 R88, R4.reuse, R30, R136 ;  /* 0x0000001e0458723c */ /* 0x040fec0000041888 */
[C---:B------:R-:W-:Y:S06]  /*1e60*/  HMMA.16816.F32.BF16 R52, R4.reuse, R38, R124 ;  /* 0x000000260434723c */ /* 0x040fec000004187c */
[C---:B------:R-:W-:Y:S06]  /*1e70*/  HMMA.16816.F32.BF16 R84, R4.reuse, R24, R140 ;  /* 0x000000180454723c */ /* 0x040fec000004188c */
[----:B------:R-:W-:Y:S01]  /*1e80*/  HMMA.16816.F32.BF16 R92, R4, R26, R92 ;  /* 0x0000001a045c723c */ /* 0x000fe2000004185c */
[----:B------:R-:W-:Y:S05]  /*1e90*/  LDSM.16.M88.4 R4, [R219+0x5000] ;  /* 0x00500000db04783b */ /* 0x000fea0000000200 */
[C---:B------:R-:W-:Y:S01]  /*1ea0*/  HMMA.16816.F32.BF16 R100, R8.reuse, R38, R100 ;  /* 0x000000260864723c */ /* 0x040fe20000041864 */
[----:B------:R-:W-:Y:S05]  /*1eb0*/  LDSM.16.M88.4 R36, [R216+0x8400] ;  /* 0x00840000d824783b */ /* 0x000fea0000000200 */
[C---:B------:R-:W-:Y:S06]  /*1ec0*/  HMMA.16816.F32.BF16 R152, R8.reuse, R28, R128 ;  /* 0x0000001c0898723c */ /* 0x040fec0000041880 */
[C---:B------:R-:W-:Y:S01]  /*1ed0*/  HMMA.16816.F32.BF16 R144, R8.reuse, R30, R80 ;  /* 0x0000001e0890723c */ /* 0x040fe20000041850 */
[----:B------:R-:W2:Y:S05]  /*1ee0*/  LDSM.16.M88.4 R28, [R216+0x8000] ;  /* 0x00800000d81c783b */ /* 0x000eaa0000000200 */
[C---:B------:R-:W-:Y:S06]  /*1ef0*/  HMMA.16816.F32.BF16 R104, R8.reuse, R32, R132 ;  /* 0x000000200868723c */ /* 0x040fec0000041884 */
[C---:B------:R-:W-:Y:S01]  /*1f00*/  HMMA.16816.F32.BF16 R148, R8.reuse, R34, R96 ;  /* 0x000000220894723c */ /* 0x040fe20000041860 */
[----:B------:R-:W-:Y:S05]  /*1f10*/  LDSM.16.M88.4 R32, [R216+0x8800] ;  /* 0x00880000d820783b */ /* 0x000fea0000000200 */
[C---:B------:R-:W-:Y:S06]  /*1f20*/  HMMA.16816.F32.BF16 R124, R8.reuse, R24, R112 ;  /* 0x00000018087c723c */ /* 0x040fec0000041870 */
[----:B------:R-:W-:Y:S01]  /*1f30*/  HMMA.16816.F32.BF16 R116, R8, R26, R64 ;  /* 0x0000001a0874723c */ /* 0x000fe20000041840 */
[----:B------:R-:W5:Y:S04]  /*1f40*/  LDSM.16.M88.4 R8, [R219+0x4000] ;  /* 0x00400000db08783b */ /* 0x000f680000000200 */
[----:B------:R-:W5:Y:S01]  /*1f50*/  LDSM.16.M88.4 R24, [R216+0x8c00] ;  /* 0x008c0000d818783b */ /* 0x000f620000000200 */
[C---:B---3--:R-:W-:Y:S06]  /*1f60*/  HMMA.16816.F32.BF16 R112, R12.reuse, R44, R56 ;  /* 0x0000002c0c70723c */ /* 0x048fec0000041838 */
[----:B------:R-:W-:Y:S06]  /*1f70*/  HMMA.16816.F32.BF16 R136, R12, R60, R48 ;  /* 0x0000003c0c88723c */ /* 0x000fec0000041830 */
[----:B----4-:R-:W-:Y:S06]  /*1f80*/  HMMA.16816.F32.BF16 R48, R20, R44, R108 ;  /* 0x0000002c1430723c */ /* 0x010fec000004186c */
[C---:B------:R-:W-:Y:S06]  /*1f90*/  HMMA.16816.F32.BF16 R128, R12.reuse, R72, R76 ;  /* 0x000000480c80723c */ /* 0x040fec000004184c */
[C---:B------:R-:W-:Y:S06]  /*1fa0*/  HMMA.16816.F32.BF16 R120, R12.reuse, R74, R88 ;  /* 0x0000004a0c78723c */ /* 0x040fec0000041858 */
[C---:B------:R-:W-:Y:S06]  /*1fb0*/  HMMA.16816.F32.BF16 R140, R12.reuse, R46, R52 ;  /* 0x0000002e0c8c723c */ /* 0x040fec0000041834 */
[C---:B------:R-:W-:Y:S01]  /*1fc0*/  HMMA.16816.F32.BF16 R132, R12.reuse, R62, R16 ;  /* 0x0000003e0c84723c */ /* 0x040fe20000041810 */
[----:B------:R-:W-:Y:S05]  /*1fd0*/  LDSM.16.M88.4 R16, [R220+0x4000] ;  /* 0x00400000dc10783b */ /* 0x000fea0000000200 */
[C---:B-1----:R-:W-:Y:S06]  /*1fe0*/  HMMA.16816.F32.BF16 R96, R12.reuse, R68, R84 ;  /* 0x000000440c60723c */ /* 0x042fec0000041854 */
[----:B------:R-:W-:Y:S01]  /*1ff0*/  HMMA.16816.F32.BF16 R88, R12, R70, R92 ;  /* 0x000000460c58723c */ /* 0x000fe2000004185c */
[----:B------:R-:W-:Y:S05]  /*2000*/  LDSM.16.M88.4 R12, [R220+0x5000] ;  /* 0x00500000dc0c783b */ /* 0x000fea0000000200 */
[C---:B------:R-:W-:Y:S01]  /*2010*/  HMMA.16816.F32.BF16 R76, R20.reuse, R46, R100 ;  /* 0x0000002e144c723c */ /* 0x040fe20000041864 */
[----:B------:R-:W1:Y:S05]  /*2020*/  LDSM.16.M88.4 R44, [R218+0x8000] ;  /* 0x00800000da2c783b */ /* 0x000e6a0000000200 */
[C---:B------:R-:W-:Y:S06]  /*2030*/  HMMA.16816.F32.BF16 R84, R20.reuse, R60, R104 ;  /* 0x0000003c1454723c */ /* 0x040fec0000041868 */
[C---:B------:R-:W-:Y:S06]  /*2040*/  HMMA.16816.F32.BF16 R80, R20.reuse, R72, R152 ;  /* 0x000000481450723c */ /* 0x040fec0000041898 */
[C---:B------:R-:W-:Y:S06]  /*2050*/  HMMA.16816.F32.BF16 R72, R20.reuse, R74, R144 ;  /* 0x0000004a1448723c */ /* 0x040fec0000041890 */
[C---:B------:R-:W-:Y:S06]  /*2060*/  HMMA.16816.F32.BF16 R92, R20.reuse, R62, R148 ;  /* 0x0000003e145c723c */ /* 0x040fec0000041894 */
[C---:B------:R-:W-:Y:S06]  /*2070*/  HMMA.16816.F32.BF16 R64, R20.reuse, R68, R124 ;  /* 0x000000441440723c */ /* 0x040fec000004187c */
[----:B------:R-:W-:Y:S01]  /*2080*/  HMMA.16816.F32.BF16 R56, R20, R70, R116 ;  /* 0x000000461438723c */ /* 0x000fe20000041874 */
[----:B------:R-:W3:Y:S05]  /*2090*/  LDSM.16.M88.4 R20, [R218+0x8400] ;  /* 0x00840000da14783b */ /* 0x000eea0000000200 */
[-C--:B--2---:R-:W-:Y:S06]  /*20a0*/  HMMA.16816.F32.BF16 R52, R4, R28.reuse, R112 ;  /* 0x0000001c0434723c */ /* 0x084fec0000041870 */
[----:B-----5:R-:W-:Y:S06]  /*20b0*/  HMMA.16816.F32.BF16 R48, R8, R28, R48 ;  /* 0x0000001c0830723c */ /* 0x020fec0000041830 */
[-C--:B------:R-:W-:Y:S06]  /*20c0*/  HMMA.16816.F32.BF16 R60, R4, R30.reuse, R140 ;  /* 0x0000001e043c723c */ /* 0x080fec000004188c */
[----:B------:R-:W-:Y:S06]  /*20d0*/  HMMA.16816.F32.BF16 R28, R8, R30, R76 ;  /* 0x0000001e081c723c */ /* 0x000fec000004184c */
[C---:B------:R-:W-:Y:S06]  /*20e0*/  HMMA.16816.F32.BF16 R68, R4.reuse, R36, R136 ;  /* 0x000000240444723c */ /* 0x040fec0000041888 */
[C---:B------:R-:W-:Y:S06]  /*20f0*/  HMMA.16816.F32.BF16 R100, R4.reuse, R38, R132 ;  /* 0x000000260464723c */ /* 0x040fec0000041884 */
[C---:B------:R-:W-:Y:S06]  /*2100*/  HMMA.16816.F32.BF16 R128, R4.reuse, R32, R128 ;  /* 0x000000200480723c */ /* 0x040fec0000041880 */
[C---:B------:R-:W-:Y:S06]  /*2110*/  HMMA.16816.F32.BF16 R120, R4.reuse, R34, R120 ;  /* 0x000000220478723c */ /* 0x040fec0000041878 */
[C---:B------:R-:W-:Y:S06]  /*2120*/  HMMA.16816.F32.BF16 R96, R4.reuse, R24, R96 ;  /* 0x000000180460723c */ /* 0x040fec0000041860 */
[----:B------:R-:W-:Y:S06]  /*2130*/  HMMA.16816.F32.BF16 R88, R4, R26, R88 ;  /* 0x0000001a0458723c */ /* 0x000fec0000041858 */
[C---:B------:R-:W-:Y:S06]  /*2140*/  HMMA.16816.F32.BF16 R4, R8.reuse, R36, R84 ;  /* 0x000000240804723c */ /* 0x040fec0000041854 */
[C---:B------:R-:W-:Y:S06]  /*2150*/  HMMA.16816.F32.BF16 R84, R8.reuse, R34, R72 ;  /* 0x000000220854723c */ /* 0x040fec0000041848 */
[C---:B------:R-:W-:Y:S06]  /*2160*/  HMMA.16816.F32.BF16 R92, R8.reuse, R38, R92 ;  /* 0x00000026085c723c */ /* 0x040fec000004185c */
[C---:B------:R-:W-:Y:S06]  /*2170*/  HMMA.16816.F32.BF16 R80, R8.reuse, R32, R80 ;  /* 0x000000200850723c */ /* 0x040fec0000041850 */
[C---:B------:R-:W-:Y:S06]  /*2180*/  HMMA.16816.F32.BF16 R76, R8.reuse, R24, R64 ;  /* 0x00000018084c723c */ /* 0x040fec0000041840 */
[----:B------:R-:W-:Y:S01]  /*2190*/  HMMA.16816.F32.BF16 R72, R8, R26, R56 ;  /* 0x0000001a0848723c */ /* 0x000fe20000041838 */
[----:B------:R-:W2:Y:S01]  /*21a0*/  LDSM.16.M88.4 R8, [R218+0x8800] ;  /* 0x00880000da08783b */ /* 0x000ea20000000200 */
[----:B------:R-:W-:-:S04]  /*21b0*/  VIADD R24, R0, 0x8 ;  /* 0x0000000800187836 */ /* 0x000fc80000000000 */
[----:B-1----:R-:W-:Y:S01]  /*21c0*/  HMMA.16816.F32.BF16 R56, R12, R44, R52 ;  /* 0x0000002c0c38723c */ /* 0x002fe20000041834 */
[----:B------:R-:W-:-:S05]  /*21d0*/  ISETP.GE.AND P0, PT, R24, R40, PT ;  /* 0x000000281800720c */ /* 0x000fca0003f06270 */
[----:B------:R-:W-:Y:S06]  /*21e0*/  HMMA.16816.F32.BF16 R48, R16, R44, R48 ;  /* 0x0000002c1030723c */ /* 0x000fec0000041830 */
[-C--:B------:R-:W-:Y:S06]  /*21f0*/  HMMA.16816.F32.BF16 R60, R12, R46.reuse, R60 ;  /* 0x0000002e0c3c723c */ /* 0x080fec000004183c */
[----:B------:R-:W-:Y:S06]  /*2200*/  HMMA.16816.F32.BF16 R52, R16, R46, R28 ;  /* 0x0000002e1034723c */ /* 0x000fec000004181c */
[----:B---3--:R-:W-:Y:S01]  /*2210*/  HMMA.16816.F32.BF16 R36, R12, R20, R68 ;  /* 0x000000140c24723c */ /* 0x008fe20000041844 */
[----:B------:R-:W-:-:S02]  /*2220*/  FSEL R64, R58, -INF , !P2 ;  /* 0xff8000003a407808 */ /* 0x000fc40005000000 */
[----:B------:R-:W-:Y:S02]  /*2230*/  FSEL R58, R56, -INF , !P2 ;  /* 0xff800000383a7808 */ /* 0x000fe40005000000 */
[----:B------:R-:W-:Y:S01]  /*2240*/  FSEL R59, R59, -INF , !P1 ;  /* 0xff8000003b3b7808 */ /* 0x000fe20004800000 */
[----:B------:R-:W-:Y:S01]  /*2250*/  HMMA.16816.F32.BF16 R44, R16, R20, R4 ;  /* 0x00000014102c723c */ /* 0x000fe20000041804 */
[----:B------:R-:W-:Y:S01]  /*2260*/  FSEL R70, R50, -INF , !P2 ;  /* 0xff80000032467808 */ /* 0x000fe20005000000 */
[----:B------:R-:W1:Y:S01]  /*2270*/  LDSM.16.M88.4 R4, [R218+0x8c00] ;  /* 0x008c0000da04783b */ /* 0x000e620000000200 */
[----:B------:R-:W-:Y:S01]  /*2280*/  FSEL R41, R48, -INF , !P2 ;  /* 0xff80000030297808 */ /* 0x000fe20005000000 */
[----:B------:R-:W-:-:S04]  /*2290*/  DEPBAR.LE SB0, 0x0 ;  /* 0x000080000000791a */ /* 0x000fc80000000000 */
[-C--:B------:R-:W-:Y:S01]  /*22a0*/  ISETP.GE.AND P2, PT, R3, R40.reuse, PT ;  /* 0x000000280300720c */ /* 0x080fe20003f46270 */
[C---:B------:R-:W-:Y:S01]  /*22b0*/  VIADD R3, R0.reuse, 0x20 ;  /* 0x0000002000037836 */ /* 0x040fe20000000000 */
[----:B------:R-:W-:Y:S01]  /*22c0*/  FSEL R43, R57, -INF , !P1 ;  /* 0xff800000392b7808 */ /* 0x000fe20004800000 */
[----:B------:R-:W-:Y:S01]  /*22d0*/  HMMA.16816.F32.BF16 R32, R12, R22, R100 ;  /* 0x000000160c20723c */ /* 0x000fe20000041864 */
[----:B------:R-:W-:Y:S01]  /*22e0*/  FSEL R69, R51, -INF , !P1 ;  /* 0xff80000033457808 */ /* 0x000fe20004800000 */
[C---:B------:R-:W-:Y:S01]  /*22f0*/  VIADD R21, R0.reuse, 0x10 ;  /* 0x0000001000157836 */ /* 0x040fe20000000000 */
[----:B------:R-:W-:Y:S01]  /*2300*/  FSEL R66, R49, -INF , !P1 ;  /* 0xff80000031427808 */ /* 0x000fe20004800000 */
[C---:B------:R-:W-:Y:S01]  /*2310*/  VIADD R20, R0.reuse, 0x11 ;  /* 0x0000001100147836 */ /* 0x040fe20000000000 */
[----:B------:R-:W-:Y:S01]  /*2320*/  ISETP.GE.AND P1, PT, R3, R40, PT ;  /* 0x000000280300720c */ /* 0x000fe20003f26270 */
[----:B------:R-:W-:Y:S01]  /*2330*/  VIADD R3, R0, 0x21 ;  /* 0x0000002100037836 */ /* 0x000fe20000000000 */
[----:B--2---:R-:W-:Y:S01]  /*2340*/  HMMA.16816.F32.BF16 R28, R16, R8, R80 ;  /* 0x00000008101c723c */ /* 0x004fe20000041850 */
[----:B------:R-:W-:-:S02]  /*2350*/  FSEL R57, R62, -INF , !P0 ;  /* 0xff8000003e397808 */ /* 0x000fc40004000000 */
[----:B------:R-:W-:Y:S02]  /*2360*/  FSEL R56, R60, -INF , !P0 ;  /* 0xff8000003c387808 */ /* 0x000fe40004000000 */
[----:B------:R-:W-:Y:S01]  /*2370*/  FSEL R67, R52, -INF , !P0 ;  /* 0xff80000034437808 */ /* 0x000fe20004000000 */
[----:B------:R-:W-:Y:S01]  /*2380*/  HMMA.16816.F32.BF16 R24, R16, R22, R92 ;  /* 0x000000161018723c */ /* 0x000fe2000004185c */
[----:B------:R-:W-:Y:S02]  /*2390*/  FSEL R80, R54, -INF , !P0 ;  /* 0xff80000036507808 */ /* 0x000fe40004000000 */
[----:B------:R-:W-:Y:S01]  /*23a0*/  ISETP.GE.AND P0, PT, R3, R40, PT ;  /* 0x000000280300720c */ /* 0x000fe20003f06270 */
[----:B------:R-:W-:Y:S01]  /*23b0*/  VIADD R3, R0, 0x28 ;  /* 0x0000002800037836 */ /* 0x000fe20000000000 */
[----:B------:R-:W-:Y:S01]  /*23c0*/  FSEL R65, R63, -INF , !P6 ;  /* 0xff8000003f417808 */ /* 0x000fe20007000000 */
[----:B------:R-:W-:Y:S01]  /*23d0*/  HMMA.16816.F32.BF16 R48, R12, R10, R120 ;  /* 0x0000000a0c30723c */ /* 0x000fe20000041878 */
[----:B------:R-:W-:-:S02]  /*23e0*/  FSEL R42, R61, -INF , !P6 ;  /* 0xff8000003d2a7808 */ /* 0x000fc40007000000 */
[----:B------:R-:W-:Y:S02]  /*23f0*/  FSEL R71, R55, -INF , !P6 ;  /* 0xff80000037477808 */ /* 0x000fe40007000000 */
[----:B------:R-:W-:Y:S02]  /*2400*/  FSEL R68, R53, -INF , !P6 ;  /* 0xff80000035447808 */ /* 0x000fe40007000000 */
[-C--:B------:R-:W-:Y:S02]  /*2410*/  ISETP.GE.AND P5, PT, R21, R40.reuse, PT ;  /* 0x000000281500720c */ /* 0x080fe40003fa6270 */
[-C--:B------:R-:W-:Y:S02]  /*2420*/  ISETP.GE.AND P4, PT, R20, R40.reuse, PT ;  /* 0x000000281400720c */ /* 0x080fe40003f86270 */
[----:B------:R-:W-:Y:S01]  /*2430*/  ISETP.GE.AND P6, PT, R3, R40, PT ;  /* 0x000000280300720c */ /* 0x000fe20003fc6270 */
[----:B------:R-:W-:Y:S01]  /*2440*/  HMMA.16816.F32.BF16 R20, R12, R8, R128 ;  /* 0x000000080c14723c */ /* 0x000fe20000041880 */
[----:B------:R-:W-:Y:S01]  /*2450*/  VIADD R3, R0, 0x29 ;  /* 0x0000002900037836 */ /* 0x000fe20000000000 */
[----:B------:R-:W-:-:S02]  /*2460*/  FSEL R148, R46, -INF , !P5 ;  /* 0xff8000002e947808 */ /* 0x000fc40006800000 */
[----:B------:R-:W-:Y:S02]  /*2470*/  FSEL R123, R38, -INF , !P5 ;  /* 0xff800000267b7808 */ /* 0x000fe40006800000 */
[----:B------:R-:W-:Y:S01]  /*2480*/  FSEL R120, R36, -INF , !P5 ;  /* 0xff80000024787808 */ /* 0x000fe20006800000 */
[C---:B-1----:R-:W-:Y:S01]  /*2490*/  HMMA.16816.F32.BF16 R60, R12.reuse, R4, R96 ;  /* 0x000000040c3c723c */ /* 0x042fe20000041860 */
[----:B------:R-:W-:Y:S02]  /*24a0*/  FSEL R44, R44, -INF , !P5 ;  /* 0xff8000002c2c7808 */ /* 0x000fe40006800000 */
[----:B------:R-:W-:Y:S01]  /*24b0*/  ISETP.GE.AND P5, PT, R3, R40, PT ;  /* 0x000000280300720c */ /* 0x000fe20003fa6270 */
[----:B------:R-:W-:Y:S01]  /*24c0*/  VIADD R3, R0, 0x30 ;  /* 0x0000003000037836 */ /* 0x000fe20000000000 */
[----:B------:R-:W-:Y:S01]  /*24d0*/  FSEL R121, R39, -INF , !P4 ;  /* 0xff80000027797808 */ /* 0x000fe20006000000 */
[----:B------:R-:W-:Y:S01]  /*24e0*/  HMMA.16816.F32.BF16 R52, R12, R6, R88 ;  /* 0x000000060c34723c */ /* 0x000fe20000041858 */
[----:B------:R-:W-:-:S02]  /*24f0*/  FSEL R46, R37, -INF , !P4 ;  /* 0xff800000252e7808 */ /* 0x000fc40006000000 */
[----:B------:R-:W-:Y:S02]  /*2500*/  FSEL R137, R47, -INF , !P4 ;  /* 0xff8000002f897808 */ /* 0x000fe40006000000 */
[----:B------:R-:W-:Y:S01]  /*2510*/  FSEL R45, R45, -INF , !P4 ;  /* 0xff8000002d2d7808 */ /* 0x000fe20006000000 */
[C---:B------:R-:W-:Y:S01]  /*2520*/  HMMA.16816.F32.BF16 R36, R16.reuse, R10, R84 ;  /* 0x0000000a1024723c */ /* 0x040fe20000041854 */
[----:B------:R-:W-:Y:S01]  /*2530*/  ISETP.GE.AND P4, PT, R3, R40, PT ;  /* 0x000000280300720c */ /* 0x000fe20003f86270 */
[----:B------:R-:W-:Y:S01]  /*2540*/  VIADD R3, R0, 0x31 ;  /* 0x0000003100037836 */ /* 0x000fe20000000000 */
[----:B------:R-:W-:Y:S02]  /*2550*/  FSEL R47, R34, -INF , !P3 ;  /* 0xff800000222f7808 */ /* 0x000fe40005800000 */
[----:B------:R-:W-:Y:S01]  /*2560*/  FSEL R34, R32, -INF , !P3 ;  /* 0xff80000020227808 */ /* 0x000fe20005800000 */
[----:B------:R-:W-:Y:S01]  /*2570*/  HMMA.16816.F32.BF16 R12, R16, R4, R76 ;  /* 0x00000004100c723c */ /* 0x000fe2000004184c */
[----:B------:R-:W-:Y:S01]  /*2580*/  FSEL R133, R26, -INF , !P3 ;  /* 0xff8000001a857808 */ /* 0x000fe20005800000 */
[----:B------:R-:W-:Y:S01]  /*2590*/  VIADD R10, R0, 0x39 ;  /* 0x00000039000a7836 */ /* 0x000fe20000000000 */
[----:B------:R-:W-:-:S02]  /*25a0*/  FSEL R32, R24, -INF , !P3 ;  /* 0xff80000018207808 */ /* 0x000fc40005800000 */
[-C--:B------:R-:W-:Y:S01]  /*25b0*/  ISETP.GE.AND P3, PT, R3, R40.reuse, PT ;  /* 0x000000280300720c */ /* 0x080fe20003f66270 */
[----:B------:R-:W-:Y:S01]  /*25c0*/  VIADD R3, R0, 0x38 ;  /* 0x0000003800037836 */ /* 0x000fe20000000000 */
[----:B------:R-:W-:Y:S01]  /*25d0*/  FSEL R122, R35, -INF , !P2 ;  /* 0xff800000237a7808 */ /* 0x000fe20005000000 */
[----:B------:R-:W-:Y:S01]  /*25e0*/  HMMA.16816.F32.BF16 R16, R16, R6, R72 ;  /* 0x000000061010723c */ /* 0x000fe20000041848 */
[----:B------:R-:W-:Y:S02]  /*25f0*/  FSEL R33, R33, -INF , !P2 ;  /* 0xff80000021217808 */ /* 0x000fe40005000000 */
[----:B------:R-:W-:Y:S02]  /*2600*/  FSEL R129, R27, -INF , !P2 ;  /* 0xff8000001b817808 */ /* 0x000fe40005000000 */
[----:B------:R-:W-:Y:S02]  /*2610*/  FSEL R11, R25, -INF , !P2 ;  /* 0xff800000190b7808 */ /* 0x000fe40005000000 */
[----:B------:R-:W-:-:S02]  /*2620*/  ISETP.GE.AND P2, PT, R3, R40, PT ;  /* 0x000000280300720c */ /* 0x000fc40003f46270 */
[----:B------:R-:W-:Y:S02]  /*2630*/  FMNMX.FTZ R3, R41, R66, !PT ;  /* 0x0000004229037209 */ /* 0x000fe40007810000 */
[----:B------:R-:W-:Y:S02]  /*2640*/  FSEL R204, R31, -INF , !P0 ;  /* 0xff8000001fcc7808 */ /* 0x000fe40004000000 */
[----:B------:R-:W-:Y:S02]  /*2650*/  FSEL R174, R29, -INF , !P0 ;  /* 0xff8000001dae7808 */ /* 0x000fe40004000000 */
[----:B------:R-:W-:Y:S02]  /*2660*/  FSEL R168, R23, -INF , !P0 ;  /* 0xff80000017a87808 */ /* 0x000fe40004000000 */
[----:B------:R-:W-:Y:S01]  /*2670*/  FSEL R155, R21, -INF , !P0 ;  /* 0xff800000159b7808 */ /* 0x000fe20004000000 */
[----:B------:R-:W-:Y:S01]  /*2680*/  BAR.SYNC.DEFER_BLOCKING 0x0 ;  /* 0x0000000000007b1d */ /* 0x000fe20000010000 */
[----:B------:R-:W-:-:S02]  /*2690*/  ISETP.GE.AND P0, PT, R40, 0x41, PT ;  /* 0x000000412800780c */ /* 0x000fc40003f06270 */
[----:B------:R-:W-:Y:S02]  /*26a0*/  FMNMX.FTZ R4, R67, R3, !PT ;  /* 0x0000000343047209 */ /* 0x000fe40007810000 */
[----:B------:R-:W-:Y:S02]  /*26b0*/  FMNMX.FTZ R3, R58, R43, !PT ;  /* 0x0000002b3a037209 */ /* 0x000fe40007810000 */
[----:B------:R-:W-:Y:S02]  /*26c0*/  FMNMX.FTZ R4, R68, R4, !PT ;  /* 0x0000000444047209 */ /* 0x000fe40007810000 */
[----:B------:R-:W-:Y:S02]  /*26d0*/  FMNMX.FTZ R0, R56, R3, !PT ;  /* 0x0000000338007209 */ /* 0x000fe40007810000 */
[----:B------:R-:W-:Y:S02]  /*26e0*/  FMNMX.FTZ R3, R44, R4, !PT ;  /* 0x000000042c037209 */ /* 0x000fe40007810000 */
[----:B------:R-:W-:-:S02]  /*26f0*/  FSEL R196, R30, -INF , !P1 ;  /* 0xff8000001ec47808 */ /* 0x000fc40004800000 */
[----:B------:R-:W-:Y:S02]  /*2700*/  FSEL R169, R22, -INF , !P1 ;  /* 0xff80000016a97808 */ /* 0x000fe40004800000 */
[----:B------:R-:W-:Y:S02]  /*2710*/  FSEL R164, R20, -INF , !P1 ;  /* 0xff80000014a47808 */ /* 0x000fe40004800000 */
[----:B------:R-:W-:Y:S02]  /*2720*/  FSEL R154, R28, -INF , !P1 ;  /* 0xff8000001c9a7808 */ /* 0x000fe40004800000 */
[----:B------:R-:W-:Y:S02]  /*2730*/  FMNMX.FTZ R8, R42, R0, !PT ;  /* 0x000000002a087209 */ /* 0x000fe40007810000 */
[----:B------:R-:W-:Y:S01]  /*2740*/  FMNMX.FTZ R9, R45, R3, !PT ;  /* 0x000000032d097209 */ /* 0x000fe20007810000 */
[----:B------:R-:W-:Y:S06]  /*2750*/  @!P0 BRA `(.L_x_5) ;  /* 0x0000000000548947 */ /* 0x000fec0003800000 */
[----:B------:R-:W-:Y:S01]  /*2760*/  LEA.HI.SX32 R0, R237, 0xfffffffe, 0x1a ;  /* 0xfffffffeed007811 */ /* 0x000fe200078fd2ff */
[----:B------:R-:W-:-:S03]  /*2770*/  ULDC.64 UR6, c[0x0][0x218] ;  /* 0x0000860000067ab9 */ /* 0x000fc60000000a00 */
[----:B------:R-:W-:Y:S01]  /*2780*/  SHF.R.S32.HI R4, RZ, 0x1f, R0 ;  /* 0x0000001fff047819 */ /* 0x000fe20000011400 */
[----:B------:R-:W-:Y:S02]  /*2790*/  IMAD R3, R248, R0, RZ ;  /* 0x00000000f8037224 */ /* 0x000fe400078e02ff */
[----:B------:R-:W-:-:S04]  /*27a0*/  IMAD.WIDE.U32 R6, R0, R241, R242 ;  /* 0x000000f100067225 */ /* 0x000fc800078e00f2 */
[----:B------:R-:W-:Y:S01]  /*27b0*/  IMAD R3, R4, R241, R3 ;  /* 0x000000f104037224 */ /* 0x000fe200078e0203 */
[----:B------:R-:W-:-:S03]  /*27c0*/  LEA R4, P1, R6, UR6, 0x1 ;  /* 0x0000000606047c11 */ /* 0x000fc6000f8208ff */
[----:B------:R-:W-:-:S05]  /*27d0*/  IMAD.IADD R3, R7, 0x1, R3 ;  /* 0x0000000107037824 */ /* 0x000fca00078e0203 */
[----:B------:R-:W-:Y:S02]  /*27e0*/  LEA.HI.X R5, R6, UR7, R3, 0x1, P1 ;  /* 0x0000000706057c11 */ /* 0x000fe400088f0c03 */
[----:B------:R-:W-:-:S03]  /*27f0*/  LEA R6, P1, R159, R4, 0x1 ;  /* 0x000000049f067211 */ /* 0x000fc600078208ff */
[----:B------:R-:W-:Y:S01]  /*2800*/  @!PT LDS RZ, [RZ] ;  /* 0x00000000fffff984 */ /* 0x000fe20000000800 */
[----:B------:R-:W-:Y:S01]  /*2810*/  @!PT LDS RZ, [RZ] ;  /* 0x00000000fffff984 */ /* 0x000fe20000000800 */
[----:B------:R-:W-:Y:S01]  /*2820*/  @!PT LDS RZ, [RZ] ;  /* 0x00000000fffff984 */ /* 0x000fe20000000800 */
[----:B------:R1:W-:Y:S01]  /*2830*/  LDGSTS.E.BYPASS.LTC128B.128 [R221+0x6000], desc[UR14][R4.64] ;  /* 0x0600000004dd7fae */ /* 0x0003e2000b901d4e */
[----:B------:R-:W-:-:S03]  /*2840*/  LEA.HI.X R7, R159, R5, R156, 0x1, P1 ;  /* 0x000000059f077211 */ /* 0x000fc600008f0c9c */
[----:B------:R1:W-:Y:S04]  /*2850*/  LDGSTS.E.BYPASS.LTC128B.128 [R221+0x7000], desc[UR14][R4.64+0x40] ;  /* 0x0700004004dd7fae */ /* 0x0003e8000b901d4e */
[----:B------:R1:W-:Y:S04]  /*2860*/  LDGSTS.E.BYPASS.LTC128B.128 [R221+0x8000], desc[UR14][R4.64+0x80] ;  /* 0x0800008004dd7fae */ /* 0x0003e8000b901d4e */
[----:B------:R1:W-:Y:S04]  /*2870*/  LDGSTS.E.BYPASS.LTC128B.128 [R221+0x6800], desc[UR14][R6.64] ;  /* 0x0680000006dd7fae */ /* 0x0003e8000b901d4e */
[----:B------:R1:W-:Y:S04]  /*2880*/  LDGSTS.E.BYPASS.LTC128B.128 [R221+0x7800], desc[UR14][R6.64+0x40] ;  /* 0x0780004006dd7fae */ /* 0x0003e8000b901d4e */
[----:B------:R1:W-:Y:S04]  /*2890*/  LDGSTS.E.BYPASS.LTC128B.128 [R221+0x8800], desc[UR14][R6.64+0x80] ;  /* 0x0880008006dd7fae */ /* 0x0003e8000b901d4e */
[----:B------:R-:W0:Y:S02]  /*28a0*/  LDGDEPBAR ;  /* 0x00000000000079af */ /* 0x000e240000000000 */
.L_x_5:
[----:B------:R-:W-:Y:S01]  /*28b0*/  FMNMX.FTZ R3, R32, R9, !PT ;  /* 0x0000000920037209 */ /* 0x000fe20007810000 */
[----:B------:R-:W-:Y:S01]  /*28c0*/  ULDC UR5, c[0x0][0x2ec] ;  /* 0x0000bb0000057ab9 */ /* 0x000fe20000000800 */
[----:B------:R-:W-:Y:S01]  /*28d0*/  FMNMX.FTZ R0, R120, R8, !PT ;  /* 0x0000000878007209 */ /* 0x000fe20007810000 */
[----:B------:R-:W-:Y:S01]  /*28e0*/  STL [R1+0x34], R219 ;  /* 0x000034db01007387 */ /* 0x000fe20000100800 */
[----:B-1----:R-:W-:Y:S02]  /*28f0*/  FMNMX.FTZ R4, R11, R3, !PT ;  /* 0x000000030b047209 */ /* 0x002fe40007810000 */
[----:B------:R-:W-:Y:S01]  /*2900*/  FMNMX.FTZ R0, R46, R0, !PT ;  /* 0x000000002e007209 */ /* 0x000fe20007810000 */
[----:B------:R-:W-:Y:S01]  /*2910*/  STL [R1+0x30], R218 ;  /* 0x000030da01007387 */ /* 0x000fe20000100800 */
[----:B------:R-:W-:Y:S02]  /*2920*/  FMNMX.FTZ R4, R154, R4, !PT ;  /* 0x000000049a047209 */ /* 0x000fe40007810000 */
[----:B------:R-:W-:Y:S01]  /*2930*/  FMNMX.FTZ R3, R34, R0, !PT ;  /* 0x0000000022037209 */ /* 0x000fe20007810000 */
[----:B------:R-:W-:Y:S01]  /*2940*/  STL [R1+0x2c], R216 ;  /* 0x00002cd801007387 */ /* 0x000fe20000100800 */
[----:B------:R-:W-:-:S02]  /*2950*/  FSEL R170, R36, -INF , !P6 ;  /* 0xff80000024aa7808 */ /* 0x000fc40007000000 */
[----:B------:R-:W-:Y:S01]  /*2960*/  FMNMX.FTZ R0, R64, R59, !PT ;  /* 0x0000003b40007209 */ /* 0x000fe20007810000 */
[----:B------:R-:W-:Y:S01]  /*2970*/  STL [R1+0x28], R185 ;  /* 0x000028b901007387 */ /* 0x000fe20000100800 */
[----:B------:R-:W-:Y:S02]  /*2980*/  FMNMX.FTZ R4, R174, R4, !PT ;  /* 0x00000004ae047209 */ /* 0x000fe40007810000 */
[----:B------:R-:W-:Y:S01]  /*2990*/  FSEL R172, R37, -INF , !P5 ;  /* 0xff80000025ac7808 */ /* 0x000fe20006800000 */
[----:B------:R-:W-:Y:S01]  /*29a0*/  STL [R1+0x24], R184 ;  /* 0x000024b801007387 */ /* 0x000fe20000100800 */
[----:B------:R-:W-:Y:S02]  /*29b0*/  FMNMX.FTZ R0, R57, R0, !PT ;  /* 0x0000000039007209 */ /* 0x000fe40007810000 */
[----:B------:R-:W-:Y:S02]  /*29c0*/  FMNMX.FTZ R4, R170, R4, !PT ;  /* 0x00000004aa047209 */ /* 0x000fe40007810000 */
[----:B------:R-:W-:-:S02]  /*29d0*/  FSEL R173, R12, -INF , !P4 ;  /* 0xff8000000cad7808 */ /* 0x000fc40006000000 */
[----:B------:R-:W-:Y:S02]  /*29e0*/  FMNMX.FTZ R3, R33, R3, !PT ;  /* 0x0000000321037209 */ /* 0x000fe40007810000 */
[----:B------:R-:W-:Y:S02]  /*29f0*/  FMNMX.FTZ R0, R65, R0, !PT ;  /* 0x0000000041007209 */ /* 0x000fe40007810000 */
[----:B------:R-:W-:Y:S02]  /*2a00*/  FMNMX.FTZ R4, R172, R4, !PT ;  /* 0x00000004ac047209 */ /* 0x000fe40007810000 */
[----:B------:R-:W-:Y:S02]  /*2a10*/  FSEL R175, R13, -INF , !P3 ;  /* 0xff8000000daf7808 */ /* 0x000fe40005800000 */
[----:B------:R-:W-:Y:S02]  /*2a20*/  FMNMX.FTZ R3, R164, R3, !PT ;  /* 0x00000003a4037209 */ /* 0x000fe40007810000 */
[----:B------:R-:W-:-:S02]  /*2a30*/  FMNMX.FTZ R0, R123, R0, !PT ;  /* 0x000000007b007209 */ /* 0x000fc40007810000 */
[----:B------:R-:W-:Y:S02]  /*2a40*/  FMNMX.FTZ R4, R173, R4, !PT ;  /* 0x00000004ad047209 */ /* 0x000fe40007810000 */
[----:B------:R-:W-:Y:S02]  /*2a50*/  ISETP.GE.AND P1, PT, R10, R40, PT ;  /* 0x000000280a00720c */ /* 0x000fe40003f26270 */
[----:B------:R-:W-:Y:S02]  /*2a60*/  FSEL R152, R48, -INF , !P6 ;  /* 0xff80000030987808 */ /* 0x000fe40007000000 */
[----:B------:R-:W-:Y:S02]  /*2a70*/  FMNMX.FTZ R3, R155, R3, !PT ;  /* 0x000000039b037209 */ /* 0x000fe40007810000 */
[----:B------:R-:W-:Y:S02]  /*2a80*/  FSEL R171, R16, -INF , !P2 ;  /* 0xff80000010ab7808 */ /* 0x000fe40005000000 */
[----:B------:R-:W-:-:S02]  /*2a90*/  FMNMX.FTZ R0, R121, R0, !PT ;  /* 0x0000000079007209 */ /* 0x000fc40007810000 */
[----:B------:R-:W-:Y:S02]  /*2aa0*/  FMNMX.FTZ R4, R175, R4, !PT ;  /* 0x00000004af047209 */ /* 0x000fe40007810000 */
[----:B------:R-:W-:Y:S02]  /*2ab0*/  FSEL R138, R49, -INF , !P5 ;  /* 0xff800000318a7808 */ /* 0x000fe40006800000 */
[----:B------:R-:W-:Y:S02]  /*2ac0*/  FMNMX.FTZ R3, R152, R3, !PT ;  /* 0x0000000398037209 */ /* 0x000fe40007810000 */
[----:B------:R-:W-:Y:S02]  /*2ad0*/  FSEL R187, R17, -INF , !P1 ;  /* 0xff80000011bb7808 */ /* 0x000fe40004800000 */
[----:B------:R-:W-:Y:S02]  /*2ae0*/  FMNMX.FTZ R0, R47, R0, !PT ;  /* 0x000000002f007209 */ /* 0x000fe40007810000 */
[----:B------:R-:W-:-:S02]  /*2af0*/  FMNMX.FTZ R4, R171, R4, !PT ;  /* 0x00000004ab047209 */ /* 0x000fc40007810000 */
[----:B------:R-:W-:Y:S02]  /*2b00*/  FSEL R228, R60, -INF , !P4 ;  /* 0xff8000003ce47808 */ /* 0x000fe40006000000 */
[----:B------:R-:W-:Y:S02]  /*2b10*/  FMNMX.FTZ R3, R138, R3, !PT ;  /* 0x000000038a037209 */ /* 0x000fe40007810000 */
[----:B------:R-:W-:Y:S02]  /*2b20*/  FMNMX.FTZ R0, R122, R0, !PT ;  /* 0x000000007a007209 */ /* 0x000fe40007810000 */
[----:B------:R-:W-:Y:S02]  /*2b30*/  FMNMX.FTZ R4, R187, R4, !PT ;  /* 0x00000004bb047209 */ /* 0x000fe40007810000 */
[----:B------:R-:W-:Y:S02]  /*2b40*/  FSEL R229, R61, -INF , !P3 ;  /* 0xff8000003de57808 */ /* 0x000fe40005800000 */
[----:B------:R-:W-:Y:S01]  /*2b50*/  FMNMX.FTZ R3, R228, R3, !PT ;  /* 0x00000003e4037209 */ /* 0x000fe20007810000 */
[----:B------:R-:W1:Y:S01]  /*2b60*/  SHFL.BFLY PT, R136, R4, 0x2, 0x1f ;  /* 0x0c401f0004887f89 */ /* 0x000e6200000e0000 */
[----:B------:R-:W-:-:S02]  /*2b70*/  FMNMX.FTZ R0, R169, R0, !PT ;  /* 0x00000000a9007209 */ /* 0x000fc40007810000 */
[----:B------:R-:W-:Y:S02]  /*2b80*/  FSEL R215, R52, -INF , !P2 ;  /* 0xff80000034d77808 */ /* 0x000fe40005000000 */
[----:B------:R-:W-:Y:S02]  /*2b90*/  FMNMX.FTZ R3, R229, R3, !PT ;  /* 0x00000003e5037209 */ /* 0x000fe40007810000 */
[----:B------:R-:W-:Y:S02]  /*2ba0*/  FSEL R128, R50, -INF , !P6 ;  /* 0xff80000032807808 */ /* 0x000fe40007000000 */
[----:B------:R-:W-:Y:S02]  /*2bb0*/  FMNMX.FTZ R0, R168, R0, !PT ;  /* 0x00000000a8007209 */ /* 0x000fe40007810000 */
[----:B------:R-:W-:Y:S02]  /*2bc0*/  FSEL R214, R53, -INF , !P1 ;  /* 0xff80000035d67808 */ /* 0x000fe40004800000 */
[----:B------:R-:W-:-:S02]  /*2bd0*/  FMNMX.FTZ R3, R215, R3, !PT ;  /* 0x00000003d7037209 */ /* 0x000fc40007810000 */
[----:B------:R-:W-:Y:S02]  /*2be0*/  FSEL R130, R51, -INF , !P5 ;  /* 0xff80000033827808 */ /* 0x000fe40006800000 */
[----:B------:R-:W-:Y:S02]  /*2bf0*/  FMNMX.FTZ R0, R128, R0, !PT ;  /* 0x0000000080007209 */ /* 0x000fe40007810000 */
[----:B------:R-:W-:Y:S02]  /*2c00*/  FMNMX.FTZ R3, R214, R3, !PT ;  /* 0x00000003d6037209 */ /* 0x000fe40007810000 */
[----:B------:R-:W-:Y:S02]  /*2c10*/  FSEL R222, R62, -INF , !P4 ;  /* 0xff8000003ede7808 */ /* 0x000fe40006000000 */
[----:B------:R-:W-:Y:S01]  /*2c20*/  FMNMX.FTZ R0, R130, R0, !PT ;  /* 0x0000000082007209 */ /* 0x000fe20007810000 */
[----:B------:R-:W2:Y:S01]  /*2c30*/  SHFL.BFLY PT, R134, R3, 0x2, 0x1f ;  /* 0x0c401f0003867f89 */ /* 0x000ea200000e0000 */
[----:B------:R-:W-:-:S02]  /*2c40*/  FSEL R223, R63, -INF , !P3 ;  /* 0xff8000003fdf7808 */ /* 0x000fc40005800000 */
[----:B------:R-:W-:Y:S02]  /*2c50*/  FMNMX.FTZ R0, R222, R0, !PT ;  /* 0x00000000de007209 */ /* 0x000fe40007810000 */
[----:B------:R-:W-:Y:S02]  /*2c60*/  FSEL R231, R54, -INF , !P2 ;  /* 0xff80000036e77808 */ /* 0x000fe40005000000 */
[----:B------:R-:W-:Y:S02]  /*2c70*/  FMNMX.FTZ R0, R223, R0, !PT ;  /* 0x00000000df007209 */ /* 0x000fe40007810000 */
[----:B------:R-:W-:Y:S02]  /*2c80*/  FSEL R233, R55, -INF , !P1 ;  /* 0xff80000037e97808 */ /* 0x000fe40004800000 */
[----:B------:R-:W-:Y:S02]  /*2c90*/  FMNMX.FTZ R0, R231, R0, !PT ;  /* 0x00000000e7007209 */ /* 0x000fe40007810000 */
[----:B-1----:R-:W-:-:S02]  /*2ca0*/  FMNMX.FTZ R136, R4, R136, !PT ;  /* 0x0000008804887209 */ /* 0x002fc40007810000 */
[----:B------:R-:W-:Y:S02]  /*2cb0*/  FMNMX.FTZ R0, R233, R0, !PT ;  /* 0x00000000e9007209 */ /* 0x000fe40007810000 */
[----:B------:R-:W-:Y:S01]  /*2cc0*/  FSEL R153, R38, -INF , !P6 ;  /* 0xff80000026997808 */ /* 0x000fe20007000000 */
[----:B------:R-:W1:Y:S01]  /*2cd0*/  SHFL.BFLY PT, R4, R136, 0x1, 0x1f ;  /* 0x0c201f0088047f89 */ /* 0x000e6200000e0000 */
[----:B------:R-:W-:Y:S02]  /*2ce0*/  FSEL R131, R39, -INF , !P5 ;  /* 0xff80000027837808 */ /* 0x000fe40006800000 */
[----:B------:R-:W-:Y:S01]  /*2cf0*/  FSEL R14, R14, -INF , !P4 ;  /* 0xff8000000e0e7808 */ /* 0x000fe20006000000 */
[----:B------:R-:W3:Y:S01]  /*2d00*/  SHFL.BFLY PT, R5, R0, 0x2, 0x1f ;  /* 0x0c401f0000057f89 */ /* 0x000ee200000e0000 */
[----:B------:R-:W-:Y:S02]  /*2d10*/  FSEL R230, R15, -INF , !P3 ;  /* 0xff8000000fe67808 */ /* 0x000fe40005800000 */
[----:B--2---:R-:W-:-:S02]  /*2d20*/  FMNMX.FTZ R134, R3, R134, !PT ;  /* 0x0000008603867209 */ /* 0x004fc40007810000 */
[----:B------:R-:W-:Y:S02]  /*2d30*/  FMNMX.FTZ R3, R70, R69, !PT ;  /* 0x0000004546037209 */ /* 0x000fe40007810000 */
[----:B------:R-:W-:Y:S01]  /*2d40*/  FSEL R232, R18, -INF , !P2 ;  /* 0xff80000012e87808 */ /* 0x000fe20005000000 */
[----:B------:R-:W2:Y:S01]  /*2d50*/  SHFL.BFLY PT, R6, R134, 0x1, 0x1f ;  /* 0x0c201f0086067f89 */ /* 0x000ea200000e0000 */
[----:B------:R-:W-:Y:S02]  /*2d60*/  FMNMX.FTZ R3, R80, R3, !PT ;  /* 0x0000000350037209 */ /* 0x000fe40007810000 */
[----:B------:R-:W-:Y:S02]  /*2d70*/  FSEL R234, R19, -INF , !P1 ;  /* 0xff80000013ea7808 */ /* 0x000fe40004800000 */
[----:B------:R-:W-:-:S04]  /*2d80*/  FMNMX.FTZ R3, R71, R3, !PT ;  /* 0x0000000347037209 */ /* 0x000fc80007810000 */
[----:B------:R-:W-:Y:S02]  /*2d90*/  FMNMX.FTZ R3, R148, R3, !PT ;  /* 0x0000000394037209 */ /* 0x000fe40007810000 */
[----:B-1----:R-:W-:Y:S02]  /*2da0*/  FMNMX.FTZ R136, R136, R4, !PT ;  /* 0x0000000488887209 */ /* 0x002fe40007810000 */
[----:B---3--:R-:W-:Y:S02]  /*2db0*/  FMNMX.FTZ R5, R0, R5, !PT ;  /* 0x0000000500057209 */ /* 0x008fe40007810000 */
[----:B------:R-:W-:Y:S01]  /*2dc0*/  FMNMX.FTZ R0, R137, R3, !PT ;  /* 0x0000000389007209 */ /* 0x000fe20007810000 */
[C---:B------:R-:W-:Y:S01]  /*2dd0*/  FMUL.FTZ R3, R136.reuse, UR5 ;  /* 0x0000000588037c20 */ /* 0x040fe20008410000 */
[----:B------:R-:W-:Y:S01]  /*2de0*/  FSETP.NEU.FTZ.AND P6, PT, R136, -INF , PT ;  /* 0xff8000008800780b */ /* 0x000fe20003fdd000 */
[----:B------:R-:W1:Y:S01]  /*2df0*/  SHFL.BFLY PT, R132, R5, 0x1, 0x1f ;  /* 0x0c201f0005847f89 */ /* 0x000e6200000e0000 */
[----:B------:R-:W-:-:S02]  /*2e00*/  FMNMX.FTZ R0, R133, R0, !PT ;  /* 0x0000000085007209 */ /* 0x000fc40007810000 */
[----:B------:R-:W-:Y:S02]  /*2e10*/  FSEL R3, R3, RZ, P6 ;  /* 0x000000ff03037208 */ /* 0x000fe40003000000 */
[----:B------:R-:W-:Y:S02]  /*2e20*/  FMNMX.FTZ R0, R129, R0, !PT ;  /* 0x0000000081007209 */ /* 0x000fe40007810000 */
[----:B--2---:R-:W-:Y:S01]  /*2e30*/  FMNMX.FTZ R134, R134, R6, !PT ;  /* 0x0000000686867209 */ /* 0x004fe20007810000 */
[----:B------:R-:W-:Y:S01]  /*2e40*/  FFMA.FTZ R4, R41, UR5, -R3 ;  /* 0x0000000529047c23 */ /* 0x000fe20008010803 */
[----:B------:R-:W-:Y:S02]  /*2e50*/  FMNMX.FTZ R0, R196, R0, !PT ;  /* 0x00000000c4007209 */ /* 0x000fe40007810000 */
[C---:B------:R-:W-:Y:S01]  /*2e60*/  FSETP.NEU.FTZ.AND P6, PT, R134.reuse, -INF , PT ;  /* 0xff8000008600780b */ /* 0x040fe20003fdd000 */
[----:B------:R2:W-:Y:S01]  /*2e70*/  MUFU.EX2 R218, R4 ;  /* 0x0000000400da7308 */ /* 0x0005e20000000800 */
[----:B------:R-:W-:-:S05]  /*2e80*/  FMUL.FTZ R13, R134, UR5 ;  /* 0x00000005860d7c20 */ /* 0x000fca0008410000 */
[----:B------:R-:W-:Y:S02]  /*2e90*/  FSEL R13, R13, RZ, P6 ;  /* 0x000000ff0d0d7208 */ /* 0x000fe40003000000 */
[----:B-1----:R-:W-:Y:S01]  /*2ea0*/  FMNMX.FTZ R132, R5, R132, !PT ;  /* 0x0000008405847209 */ /* 0x002fe20007810000 */
[----:B------:R-:W-:-:S03]  /*2eb0*/  IMAD R5, R160, 0x20, R158 ;  /* 0x00000020a0057824 */ /* 0x000fc600078e029e */
[C---:B------:R-:W-:Y:S01]  /*2ec0*/  FSETP.NEU.FTZ.AND P1, PT, R132.reuse, -INF , PT ;  /* 0xff8000008400780b */ /* 0x040fe20003f3d000 */
[----:B------:R-:W-:Y:S01]  /*2ed0*/  FMUL.FTZ R12, R132, UR5 ;  /* 0x00000005840c7c20 */ /* 0x000fe20008410000 */
[----:B--2---:R-:W-:Y:S01]  /*2ee0*/  FMNMX.FTZ R4, R204, R0, !PT ;  /* 0x00000000cc047209 */ /* 0x004fe20007810000 */
[----:B------:R-:W-:-:S03]  /*2ef0*/  FFMA.FTZ R0, R58, UR5, -R13 ;  /* 0x000000053a007c23 */ /* 0x000fc6000801080d */
[----:B------:R-:W-:Y:S01]  /*2f00*/  FMNMX.FTZ R4, R153, R4, !PT ;  /* 0x0000000499047209 */ /* 0x000fe20007810000 */
[----:B------:R1:W-:Y:S01]  /*2f10*/  MUFU.EX2 R205, R0 ;  /* 0x0000000000cd7308 */ /* 0x0003e20000000800 */
[----:B------:R-:W-:Y:S02]  /*2f20*/  FSEL R12, R12, RZ, P1 ;  /* 0x000000ff0c0c7208 */ /* 0x000fe40000800000 */
[----:B------:R-:W-:-:S04]  /*2f30*/  FMNMX.FTZ R4, R131, R4, !PT ;  /* 0x0000000483047209 */ /* 0x000fc80007810000 */
[----:B------:R-:W-:-:S04]  /*2f40*/  FMNMX.FTZ R4, R14, R4, !PT ;  /* 0x000000040e047209 */ /* 0x000fc80007810000 */
[----:B------:R-:W-:-:S04]  /*2f50*/  FMNMX.FTZ R4, R230, R4, !PT ;  /* 0x00000004e6047209 */ /* 0x000fc80007810000 */
[----:B------:R-:W-:Y:S01]  /*2f60*/  FMNMX.FTZ R4, R232, R4, !PT ;  /* 0x00000004e8047209 */ /* 0x000fe20007810000 */
[----:B-1----:R-:W-:-:S03]  /*2f70*/  FFMA.FTZ R0, R43, UR5, -R13 ;  /* 0x000000052b007c23 */ /* 0x002fc6000801080d */
[----:B------:R-:W-:Y:S01]  /*2f80*/  FMNMX.FTZ R4, R234, R4, !PT ;  /* 0x00000004ea047209 */ /* 0x000fe20007810000 */
[----:B------:R1:W-:Y:S04]  /*2f90*/  MUFU.EX2 R236, R0 ;  /* 0x0000000000ec7308 */ /* 0x0003e80000000800 */
[----:B------:R-:W2:Y:S01]  /*2fa0*/  SHFL.BFLY PT, R6, R4, 0x2, 0x1f ;  /* 0x0c401f0004067f89 */ /* 0x000ea200000e0000 */
[----:B-1----:R-:W-:-:S04]  /*2fb0*/  FFMA.FTZ R0, R56, UR5, -R13 ;  /* 0x0000000538007c23 */ /* 0x002fc8000801080d */
[----:B------:R1:W-:Y:S02]  /*2fc0*/  MUFU.EX2 R207, R0 ;  /* 0x0000000000cf7308 */ /* 0x0003e40000000800 */
[----:B-1----:R-:W-:-:S06]  /*2fd0*/  FFMA.FTZ R0, R42, UR5, -R13 ;  /* 0x000000052a007c23 */ /* 0x002fcc000801080d */
[----:B------:R1:W-:Y:S02]  /*2fe0*/  MUFU.EX2 R235, R0 ;  /* 0x0000000000eb7308 */ /* 0x0003e40000000800 */
[----:B-1----:R-:W-:Y:S01]  /*2ff0*/  IADD3 R0, R157, R5, RZ ;  /* 0x000000059d007210 */ /* 0x002fe20007ffe0ff */
[----:B------:R-:W-:-:S03]  /*3000*/  FFMA.FTZ R5, R64, UR5, -R12 ;  /* 0x0000000540057c23 */ /* 0x000fc6000801080c */
[----:B------:R-:W-:Y:S01]  /*3010*/  LEA R139, R0, UR4, 0x1 ;  /* 0x00000004008b7c11 */ /* 0x000fe2000f8e08ff */
[--C-:B------:R-:W-:Y:S01]  /*3020*/  FFMA.FTZ R0, R59, UR5, -R12.reuse ;  /* 0x000000053b007c23 */ /* 0x100fe2000801080c */
[----:B------:R-:W-:Y:S03]  /*3030*/  MUFU.EX2 R206, R5 ;  /* 0x0000000500ce7308 */ /* 0x000fe60000000800 */
[----:B------:R-:W-:Y:S02]  /*3040*/  IMAD R217, R2, 0x2, R139 ;  /* 0x0000000202d97824 */ /* 0x000fe400078e028b */
[--C-:B------:R-:W-:Y:S01]  /*3050*/  FFMA.FTZ R2, R65, UR5, -R12.reuse ;  /* 0x0000000541027c23 */ /* 0x100fe2000801080c */
[----:B------:R-:W-:Y:S02]  /*3060*/  LDSM.16.MT88.4 R16, [R139+0x9000] ;  /* 0x009000008b10783b */ /* 0x000fe40000004200 */
[----:B------:R1:W3:Y:S02]  /*3070*/  MUFU.EX2 R179, R0 ;  /* 0x0000000000b37308 */ /* 0x0002e40000000800 */
[----:B------:R-:W4:Y:S04]  /*3080*/  LDSM.16.MT88.4 R20, [R217+0x9000] ;  /* 0x00900000d914783b */ /* 0x000f280000004200 */
[----:B------:R-:W-:Y:S02]  /*3090*/  LDSM.16.MT88.4 R24, [R139+0xa000] ;  /* 0x00a000008b18783b */ /* 0x000fe40000004200 */
[----:B------:R2:W-:Y:S02]  /*30a0*/  MUFU.EX2 R165, R2 ;  /* 0x0000000200a57308 */ /* 0x0005e40000000800 */
[----:B------:R-:W-:Y:S04]  /*30b0*/  LDSM.16.MT88.4 R36, [R217+0xa000] ;  /* 0x00a00000d924783b */ /* 0x000fe80000004200 */
[----:B------:R-:W-:Y:S01]  /*30c0*/  LDSM.16.MT88.4 R48, [R217+0xb000] ;  /* 0x00b00000d930783b */ /* 0x000fe20000004200 */
[----:B-1----:R-:W-:-:S03]  /*30d0*/  FFMA.FTZ R0, R57, UR5, -R12 ;  /* 0x0000000539007c23 */ /* 0x002fc6000801080c */
[----:B------:R-:W-:Y:S01]  /*30e0*/  LDSM.16.MT88.4 R40, [R139+0xb000] ;  /* 0x00b000008b28783b */ /* 0x000fe20000004200 */
[----:B---3--:R-:W-:Y:S01]  /*30f0*/  F2FP.BF16.F32.PACK_AB R5, R179, R206 ;  /* 0x000000ceb305723e */ /* 0x008fe200000010ff */
[----:B------:R1:W3:Y:S02]  /*3100*/  MUFU.EX2 R216, R0 ;  /* 0x0000000000d87308 */ /* 0x0002e40000000800 */
[----:B------:R-:W-:Y:S01]  /*3110*/  LDSM.16.MT88.4 R28, [R217+0xa400] ;  /* 0x00a40000d91c783b */ /* 0x000fe20000004200 */
[----:B--2---:R-:W-:-:S05]  /*3120*/  FFMA.FTZ R2, R66, UR5, -R3 ;  /* 0x0000000542027c23 */ /* 0x004fca0008010803 */
[----:B------:R2:W4:Y:S01]  /*3130*/  MUFU.EX2 R219, R2 ;  /* 0x0000000200db7308 */ /* 0x0005220000000800 */
[----:B-1----:R-:W-:Y:S02]  /*3140*/  FMNMX.FTZ R0, R4, R6, !PT ;  /* 0x0000000604007209 */ /* 0x002fe40007810000 */
[----:B------:R-:W-:Y:S02]  /*3150*/  F2FP.BF16.F32.PACK_AB R4, R236, R205 ;  /* 0x000000cdec04723e */ /* 0x000fe400000010ff */
[----:B------:R-:W-:Y:S01]  /*3160*/  F2FP.BF16.F32.PACK_AB R6, R235, R207 ;  /* 0x000000cfeb06723e */ /* 0x000fe200000010ff */
[----:B------:R-:W1:Y:S01]  /*3170*/  SHFL.BFLY PT, R8, R0, 0x1, 0x1f ;  /* 0x0c201f0000087f89 */ /* 0x000e6200000e0000 */
[----:B---3--:R-:W-:Y:S01]  /*3180*/  F2FP.BF16.F32.PACK_AB R7, R165, R216 ;  /* 0x000000d8a507723e */ /* 0x008fe200000010ff */
[----:B--2---:R-:W-:-:S04]  /*3190*/  FFMA.FTZ R2, R67, UR5, -R3 ;  /* 0x0000000543027c23 */ /* 0x004fc80008010803 */
[----:B------:R2:W-:Y:S02]  /*31a0*/  MUFU.EX2 R194, R2 ;  /* 0x0000000200c27308 */ /* 0x0005e40000000800 */
[C---:B----4-:R-:W-:Y:S06]  /*31b0*/  HMMA.16816.F32.BF16 R112, R4.reuse, R20, RZ ;  /* 0x000000140470723c */ /* 0x050fec00000418ff */
[C---:B------:R-:W-:Y:S06]  /*31c0*/  HMMA.16816.F32.BF16 R88, R4.reuse, R22, RZ ;  /* 0x000000160458723c */ /* 0x040fec00000418ff */
[----:B------:R-:W-:Y:S01]  /*31d0*/  HMMA.16816.F32.BF16 R116, R4, R16, RZ ;  /* 0x000000100474723c */ /* 0x000fe200000418ff */
[----:B--2---:R-:W-:Y:S01]  /*31e0*/  FFMA.FTZ R2, R68, UR5, -R3 ;  /* 0x0000000544027c23 */ /* 0x004fe20008010803 */
[----:B-1----:R-:W-:-:S04]  /*31f0*/  FMNMX.FTZ R135, R0, R8, !PT ;  /* 0x0000000800877209 */ /* 0x002fc80007810000 */
[C---:B------:R-:W-:Y:S01]  /*3200*/  HMMA.16816.F32.BF16 R92, R4.reuse, R18, RZ ;  /* 0x00000012045c723c */ /* 0x040fe200000418ff */
[----:B------:R-:W-:Y:S01]  /*3210*/  F2FP.BF16.F32.PACK_AB R8, R219, R218 ;  /* 0x000000dadb08723e */ /* 0x000fe200000010ff */
[----:B------:R1:W2:Y:S01]  /*3220*/  MUFU.EX2 R185, R2 ;  /* 0x0000000200b97308 */ /* 0x0002a20000000800 */
[C---:B------:R-:W-:Y:S01]  /*3230*/  FSETP.NEU.FTZ.AND P1, PT, R135.reuse, -INF , PT ;  /* 0xff8000008700780b */ /* 0x040fe20003f3d000 */
[----:B------:R-:W-:Y:S02]  /*3240*/  FMUL.FTZ R0, R135, UR5 ;  /* 0x0000000587007c20 */ /* 0x000fe40008410000 */
[----:B------:R-:W-:Y:S03]  /*3250*/  HMMA.16816.F32.BF16 R108, R4, R24, RZ ;  /* 0x00000018046c723c */ /* 0x000fe600000418ff */
[----:B------:R-:W-:-:S03]  /*3260*/  FSEL R0, R0, RZ, P1 ;  /* 0x000000ff00007208 */ /* 0x000fc60000800000 */
[C---:B------:R-:W-:Y:S06]  /*3270*/  HMMA.16816.F32.BF16 R84, R4.reuse, R26, RZ ;  /* 0x0000001a0454723c */ /* 0x040fec00000418ff */
[----:B------:R-:W-:Y:S01]  /*3280*/  HMMA.16816.F32.BF16 R104, R4, R36, RZ ;  /* 0x000000240468723c */ /* 0x000fe200000418ff */
[----:B-1----:R-:W-:Y:S01]  /*3290*/  FFMA.FTZ R2, R44, UR5, -R3 ;  /* 0x000000052c027c23 */ /* 0x002fe20008010803 */
[----:B--2---:R-:W-:-:S03]  /*32a0*/  F2FP.BF16.F32.PACK_AB R10, R185, R194 ;  /* 0x000000c2b90a723e */ /* 0x004fc600000010ff */
[----:B------:R1:W-:Y:S01]  /*32b0*/  MUFU.EX2 R238, R2 ;  /* 0x0000000200ee7308 */ /* 0x0003e20000000800 */
[C---:B------:R-:W-:Y:S06]  /*32c0*/  HMMA.16816.F32.BF16 R100, R4.reuse, R40, RZ ;  /* 0x000000280464723c */ /* 0x040fec00000418ff */
[C---:B------:R-:W-:Y:S06]  /*32d0*/  HMMA.16816.F32.BF16 R96, R4.reuse, R48, RZ ;  /* 0x000000300460723c */ /* 0x040fec00000418ff */
[----:B------:R-:W-:Y:S01]  /*32e0*/  HMMA.16816.F32.BF16 R76, R4, R42, RZ ;  /* 0x0000002a044c723c */ /* 0x000fe200000418ff */
[----:B-1----:R-:W-:-:S05]  /*32f0*/  FFMA.FTZ R2, R45, UR5, -R3 ;  /* 0x000000052d027c23 */ /* 0x002fca0008010803 */
[----:B------:R-:W-:Y:S01]  /*3300*/  HMMA.16816.F32.BF16 R72, R4, R50, RZ ;  /* 0x000000320448723c */ /* 0x000fe200000418ff */
[----:B------:R1:W-:Y:S02]  /*3310*/  MUFU.EX2 R191, R2 ;  /* 0x0000000200bf7308 */ /* 0x0003e40000000800 */
[----:B-1----:R-:W-:-:S06]  /*3320*/  FFMA.FTZ R2, R70, UR5, -R0 ;  /* 0x0000000546027c23 */ /* 0x002fcc0008010800 */
[----:B------:R1:W-:Y:S02]  /*3330*/  MUFU.EX2 R180, R2 ;  /* 0x0000000200b47308 */ /* 0x0003e40000000800 */
[----:B-1----:R-:W-:-:S06]  /*3340*/  FFMA.FTZ R2, R69, UR5, -R0 ;  /* 0x0000000545027c23 */ /* 0x002fcc0008010800 */
[----:B------:R1:W2:Y:S02]  /*3350*/  MUFU.EX2 R193, R2 ;  /* 0x0000000200c17308 */ /* 0x0002a40000000800 */
[--C-:B-1----:R-:W-:Y:S01]  /*3360*/  FFMA.FTZ R2, R80, UR5, -R0.reuse ;  /* 0x0000000550027c23 */ /* 0x102fe20008010800 */
[----:B--2---:R-:W-:Y:S01]  /*3370*/  F2FP.BF16.F32.PACK_AB R9, R193, R180 ;  /* 0x000000b4c109723e */ /* 0x004fe200000010ff */
[----:B------:R-:W-:Y:S04]  /*3380*/  HMMA.16816.F32.BF16 R80, R4, R38, RZ ;  /* 0x000000260450723c */ /* 0x000fe800000418ff */
[----:B------:R1:W-:Y:S02]  /*3390*/  MUFU.EX2 R15, R2 ;  /* 0x00000002000f7308 */ /* 0x0003e40000000800 */
[----:B-1----:R-:W-:-:S06]  /*33a0*/  FFMA.FTZ R2, R71, UR5, -R0 ;  /* 0x0000000547027c23 */ /* 0x002fcc0008010800 */
[----:B------:R1:W2:Y:S02]  /*33b0*/  MUFU.EX2 R184, R2 ;  /* 0x0000000200b87308 */ /* 0x0002a40000000800 */
[----:B-1----:R-:W-:-:S06]  /*33c0*/  FFMA.FTZ R2, R32, UR5, -R3 ;  /* 0x0000000520027c23 */ /* 0x002fcc0008010803 */
[----:B------:R1:W-:Y:S02]  /*33d0*/  MUFU.EX2 R195, R2 ;  /* 0x0000000200c37308 */ /* 0x0003e40000000800 */
[----:B-1----:R-:W-:Y:S01]  /*33e0*/  FFMA.FTZ R2, R11, UR5, -R3 ;  /* 0x000000050b027c23 */ /* 0x002fe20008010803 */
[----:B--2---:R-:W-:-:S05]  /*33f0*/  F2FP.BF16.F32.PACK_AB R11, R184, R15 ;  /* 0x0000000fb80b723e */ /* 0x004fca00000010ff */
[----:B------:R1:W-:Y:S02]  /*3400*/  MUFU.EX2 R188, R2 ;  /* 0x0000000200bc7308 */ /* 0x0003e40000000800 */
[C---:B------:R-:W-:Y:S06]  /*3410*/  HMMA.16816.F32.BF16 R64, R8.reuse, R20, RZ ;  /* 0x000000140840723c */ /* 0x040fec00000418ff */
[C---:B------:R-:W-:Y:S01]  /*3420*/  HMMA.16816.F32.BF16 R140, R8.reuse, R22, RZ ;  /* 0x00000016088c723c */ /* 0x040fe200000418ff */
[----:B------:R-:W-:Y:S05]  /*3430*/  LDSM.16.MT88.4 R20, [R139+0x9400] ;  /* 0x009400008b14783b */ /* 0x000fea0000004200 */
[----:B------:R-:W-:Y:S01]  /*3440*/  HMMA.16816.F32.BF16 R68, R8, R16, RZ ;  /* 0x000000100844723c */ /* 0x000fe200000418ff */
[----:B-1----:R-:W-:-:S04]  /*3450*/  FFMA.FTZ R2, R120, UR5, -R13 ;  /* 0x0000000578027c23 */ /* 0x002fc8000801080d */
[----:B------:R1:W-:Y:S01]  /*3460*/  MUFU.EX2 R156, R2 ;  /* 0x00000002009c7308 */ /* 0x0003e20000000800 */
[C---:B------:R-:W-:Y:S01]  /*3470*/  HMMA.16816.F32.BF16 R124, R8.reuse, R18, RZ ;  /* 0x00000012087c723c */ /* 0x040fe200000418ff */
[----:B------:R-:W2:Y:S05]  /*3480*/  LDSM.16.MT88.4 R16, [R217+0x9400] ;  /* 0x00940000d910783b */ /* 0x000eaa0000004200 */
[C---:B------:R-:W-:Y:S06]  /*3490*/  HMMA.16816.F32.BF16 R60, R8.reuse, R24, RZ ;  /* 0x00000018083c723c */ /* 0x040fec00000418ff */
[----:B------:R-:W-:Y:S01]  /*34a0*/  HMMA.16816.F32.BF16 R144, R8, R26, RZ ;  /* 0x0000001a0890723c */ /* 0x000fe200000418ff */
[----:B------:R-:W3:Y:S01]  /*34b0*/  LDSM.16.MT88.4 R24, [R139+0xa400] ;  /* 0x00a400008b18783b */ /* 0x000ee20000004200 */
[----:B-1----:R-:W-:-:S04]  /*34c0*/  FFMA.FTZ R2, R46, UR5, -R13 ;  /* 0x000000052e027c23 */ /* 0x002fc8000801080d */
[C---:B------:R-:W-:Y:S01]  /*34d0*/  HMMA.16816.F32.BF16 R56, R8.reuse, R36, RZ ;  /* 0x000000240838723c */ /* 0x040fe200000418ff */
[----:B------:R1:W4:Y:S05]  /*34e0*/  MUFU.EX2 R198, R2 ;  /* 0x0000000200c67308 */ /* 0x00032a0000000800 */
[C---:B------:R-:W-:Y:S06]  /*34f0*/  HMMA.16816.F32.BF16 R52, R8.reuse, R40, RZ ;  /* 0x000000280834723c */ /* 0x040fec00000418ff */
[----:B------:R-:W-:Y:S01]  /*3500*/  HMMA.16816.F32.BF16 R160, R8, R50, RZ ;  /* 0x0000003208a0723c */ /* 0x000fe200000418ff */
[----:B-1----:R-:W-:Y:S01]  /*3510*/  FFMA.FTZ R2, R34, UR5, -R13 ;  /* 0x0000000522027c23 */ /* 0x002fe2000801080d */
[----:B----4-:R-:W-:-:S03]  /*3520*/  F2FP.BF16.F32.PACK_AB R4, R198, R156 ;  /* 0x0000009cc604723e */ /* 0x010fc600000010ff */
[----:B------:R1:W-:Y:S02]  /*3530*/  MUFU.EX2 R190, R2 ;  /* 0x0000000200be7308 */ /* 0x0003e40000000800 */
[----:B-1----:R-:W-:Y:S02]  /*3540*/  FFMA.FTZ R2, R33, UR5, -R13 ;  /* 0x0000000521027c23 */ /* 0x002fe4000801080d */
[----:B------:R-:W1:Y:S04]  /*3550*/  LDSM.16.MT88.4 R32, [R139+0xb400] ;  /* 0x00b400008b20783b */ /* 0x000e680000004200 */
[----:B------:R4:W2:Y:S02]  /*3560*/  MUFU.EX2 R177, R2 ;  /* 0x0000000200b17308 */ /* 0x0008a40000000800 */
[----:B----4-:R-:W-:Y:S01]  /*3570*/  FFMA.FTZ R2, R123, UR5, -R12 ;  /* 0x000000057b027c23 */ /* 0x010fe2000801080c */
[----:B--2---:R-:W-:-:S05]  /*3580*/  F2FP.BF16.F32.PACK_AB R6, R177, R190 ;  /* 0x000000beb106723e */ /* 0x004fca00000010ff */
[----:B------:R2:W-:Y:S02]  /*3590*/  MUFU.EX2 R159, R2 ;  /* 0x00000002009f7308 */ /* 0x0005e40000000800 */
[----:B--2---:R-:W-:-:S06]  /*35a0*/  FFMA.FTZ R2, R121, UR5, -R12 ;  /* 0x0000000579027c23 */ /* 0x004fcc000801080c */
[----:B------:R2:W-:Y:S02]  /*35b0*/  MUFU.EX2 R197, R2 ;  /* 0x0000000200c57308 */ /* 0x0005e40000000800 */
[--C-:B--2---:R-:W-:Y:S02]  /*35c0*/  FFMA.FTZ R2, R47, UR5, -R12.reuse ;  /* 0x000000052f027c23 */ /* 0x104fe4000801080c */
[----:B------:R-:W2:Y:S04]  /*35d0*/  LDSM.16.MT88.4 R44, [R217+0xb400] ;  /* 0x00b40000d92c783b */ /* 0x000ea80000004200 */
[----:B------:R4:W-:Y:S02]  /*35e0*/  MUFU.EX2 R189, R2 ;  /* 0x0000000200bd7308 */ /* 0x0009e40000000800 */
[----:B----4-:R-:W-:-:S02]  /*35f0*/  FFMA.FTZ R2, R122, UR5, -R12 ;  /* 0x000000057a027c23 */ /* 0x010fc4000801080c */
[C---:B------:R-:W-:Y:S04]  /*3600*/  HMMA.16816.F32.BF16 R120, R8.reuse, R38, RZ ;  /* 0x000000260878723c */ /* 0x040fe800000418ff */
[----:B------:R4:W3:Y:S02]  /*3610*/  MUFU.EX2 R178, R2 ;  /* 0x0000000200b27308 */ /* 0x0008e40000000800 */
[----:B------:R-:W-:Y:S01]  /*3620*/  HMMA.16816.F32.BF16 R36, R8, R48, RZ ;  /* 0x000000300824723c */ /* 0x000fe200000418ff */
[----:B------:R-:W-:Y:S01]  /*3630*/  LDSM.16.MT88.4 R48, [R139+0x9800] ;  /* 0x009800008b30783b */ /* 0x000fe20000004200 */
[----:B----4-:R-:W-:Y:S01]  /*3640*/  FFMA.FTZ R2, R148, UR5, -R0 ;  /* 0x0000000594027c23 */ /* 0x010fe20008010800 */
[----:B---3--:R-:W-:-:S03]  /*3650*/  F2FP.BF16.F32.PACK_AB R7, R178, R189 ;  /* 0x000000bdb207723e */ /* 0x008fc600000010ff */
[----:B------:R-:W-:Y:S01]  /*3660*/  HMMA.16816.F32.BF16 R148, R8, R42, RZ ;  /* 0x0000002a0894723c */ /* 0x000fe200000418ff */
[----:B------:R-:W-:Y:S01]  /*3670*/  LDSM.16.MT88.4 R40, [R217+0x9800] ;  /* 0x00980000d928783b */ /* 0x000fe20000004200 */
[----:B------:R3:W-:Y:S05]  /*3680*/  MUFU.EX2 R182, R2 ;  /* 0x0000000200b67308 */ /* 0x0007ea0000000800 */
[----:B------:R-:W-:Y:S02]  /*3690*/  F2FP.BF16.F32.PACK_AB R8, R191, R238 ;  /* 0x000000eebf08723e */ /* 0x000fe400000010ff */
[----:B------:R-:W-:Y:S01]  /*36a0*/  F2FP.BF16.F32.PACK_AB R10, R188, R195 ;  /* 0x000000c3bc0a723e */ /* 0x000fe200000010ff */
[----:B---3--:R-:W-:Y:S01]  /*36b0*/  FFMA.FTZ R2, R137, UR5, -R0 ;  /* 0x0000000589027c23 */ /* 0x008fe20008010800 */
[----:B------:R-:W-:-:S03]  /*36c0*/  MOV R137, R159 ;  /* 0x0000009f00897202 */ /* 0x000fc60000000f00 */
[----:B------:R3:W4:Y:S01]  /*36d0*/  MUFU.EX2 R199, R2 ;  /* 0x0000000200c77308 */ /* 0x0007220000000800 */
[----:B------:R-:W-:-:S07]  /*36e0*/  F2FP.BF16.F32.PACK_AB R5, R197, R137 ;  /* 0x00000089c505723e */ /* 0x000fce00000010ff */
[C---:B------:R-:W-:Y:S06]  /*36f0*/  HMMA.16816.F32.BF16 R88, R4.reuse, R18, R88 ;  /* 0x000000120458723c */ /* 0x040fec0000041858 */
[----:B------:R-:W-:Y:S01]  /*3700*/  HMMA.16816.F32.BF16 R104, R4, R28, R104 ;  /* 0x0000001c0468723c */ /* 0x000fe20000041868 */
[----:B---3--:R-:W-:Y:S01]  /*3710*/  FFMA.FTZ R2, R133, UR5, -R0 ;  /* 0x0000000585027c23 */ /* 0x008fe20008010800 */
[----:B----4-:R-:W-:Y:S01]  /*3720*/  F2FP.BF16.F32.PACK_AB R9, R199, R182 ;  /* 0x000000b6c709723e */ /* 0x010fe200000010ff */
[----:B------:R-:W-:-:S03]  /*3730*/  IMAD.MOV.U32 R133, RZ, RZ, R156 ;  /* 0x000000ffff857224 */ /* 0x000fc600078e009c */
[C---:B------:R-:W-:Y:S01]  /*3740*/  HMMA.16816.F32.BF16 R80, R4.reuse, R30, R80 ;  /* 0x0000001e0450723c */ /* 0x040fe20000041850 */
[----:B------:R3:W-:Y:S05]  /*3750*/  MUFU.EX2 R192, R2 ;  /* 0x0000000200c07308 */ /* 0x0007ea0000000800 */
[C---:B------:R-:W-:Y:S06]  /*3760*/  HMMA.16816.F32.BF16 R156, R4.reuse, R20, R116 ;  /* 0x00000014049c723c */ /* 0x040fec0000041874 */
[----:B------:R-:W-:Y:S01]  /*3770*/  HMMA.16816.F32.BF16 R116, R4, R16, R112 ;  /* 0x000000100474723c */ /* 0x000fe20000041870 */
[----:B---3--:R-:W-:-:S06]  /*3780*/  FFMA.FTZ R2, R129, UR5, -R0 ;  /* 0x0000000581027c23 */ /* 0x008fcc0008010800 */
[----:B------:R-:W-:Y:S01]  /*3790*/  MOV R115, R165 ;  /* 0x000000a500737202 */ /* 0x000fe20000000f00 */
[C---:B------:R-:W-:Y:S01]  /*37a0*/  HMMA.16816.F32.BF16 R108, R4.reuse, R24, R108 ;  /* 0x00000018046c723c */ /* 0x040fe2000004186c */
[----:B------:R3:W4:Y:S05]  /*37b0*/  MUFU.EX2 R181, R2 ;  /* 0x0000000200b57308 */ /* 0x00072a0000000800 */
[C---:B------:R-:W-:Y:S06]  /*37c0*/  HMMA.16816.F32.BF16 R84, R4.reuse, R26, R84 ;  /* 0x0000001a0454723c */ /* 0x040fec0000041854 */
[C---:B-1----:R-:W-:Y:S06]  /*37d0*/  HMMA.16816.F32.BF16 R100, R4.reuse, R32, R100 ;  /* 0x000000200464723c */ /* 0x042fec0000041864 */
[----:B--2---:R-:W-:Y:S01]  /*37e0*/  HMMA.16816.F32.BF16 R96, R4, R44, R96 ;  /* 0x0000002c0460723c */ /* 0x004fe20000041860 */
[----:B---3--:R-:W-:Y:S01]  /*37f0*/  FFMA.FTZ R2, R154, UR5, -R3 ;  /* 0x000000059a027c23 */ /* 0x008fe20008010803 */
[----:B----4-:R-:W-:-:S03]  /*3800*/  F2FP.BF16.F32.PACK_AB R11, R181, R192 ;  /* 0x000000c0b50b723e */ /* 0x010fc600000010ff */
[----:B------:R1:W2:Y:S01]  /*3810*/  MUFU.EX2 R176, R2 ;  /* 0x0000000200b07308 */ /* 0x0002a20000000800 */
[----:B------:R-:W-:Y:S06]  /*3820*/  HMMA.16816.F32.BF16 R92, R4, R22, R92 ;  /* 0x00000016045c723c */ /* 0x000fec000004185c */
[C---:B------:R-:W-:Y:S01]  /*3830*/  HMMA.16816.F32.BF16 R224, R8.reuse, R44, R36 ;  /* 0x0000002c08e0723c */ /* 0x040fe20000041824 */
[----:B------:R-:W3:Y:S05]  /*3840*/  LDSM.16.MT88.4 R36, [R139+0xa800] ;  /* 0x00a800008b24783b */ /* 0x000eea0000004200 */
[----:B------:R-:W-:Y:S01]  /*3850*/  HMMA.16816.F32.BF16 R200, R8, R28, R56 ;  /* 0x0000001c08c8723c */ /* 0x000fe20000041838 */
[----:B------:R-:W-:Y:S01]  /*3860*/  IMAD.MOV.U32 R44, RZ, RZ, R189 ;  /* 0x000000ffff2c7224 */ /* 0x000fe200078e00bd */
[----:B------:R-:W-:Y:S01]  /*3870*/  MOV R45, R188 ;  /* 0x000000bc002d7202 */ /* 0x000fe20000000f00 */
[----:B-1----:R-:W-:-:S03]  /*3880*/  FFMA.FTZ R2, R164, UR5, -R13 ;  /* 0x00000005a4027c23 */ /* 0x002fc6000801080d */
[C---:B------:R-:W-:Y:S01]  /*3890*/  HMMA.16816.F32.BF16 R64, R8.reuse, R16, R64 ;  /* 0x000000100840723c */ /* 0x040fe20000041840 */
[----:B------:R1:W-:Y:S05]  /*38a0*/  MUFU.EX2 R154, R2 ;  /* 0x00000002009a7308 */ /* 0x0003ea0000000800 */
[C---:B------:R-:W-:Y:S01]  /*38b0*/  HMMA.16816.F32.BF16 R56, R8.reuse, R18, R140 ;  /* 0x000000120838723c */ /* 0x040fe2000004188c */
[----:B------:R-:W4:Y:S05]  /*38c0*/  LDSM.16.MT88.4 R16, [R139+0xb800] ;  /* 0x00b800008b10783b */ /* 0x000f2a0000004200 */
[C---:B------:R-:W-:Y:S06]  /*38d0*/  HMMA.16816.F32.BF16 R28, R8.reuse, R30, R120 ;  /* 0x0000001e081c723c */ /* 0x040fec0000041878 */
[C---:B------:R-:W-:Y:S01]  /*38e0*/  HMMA.16816.F32.BF16 R208, R8.reuse, R32, R52 ;  /* 0x0000002008d0723c */ /* 0x040fe20000041834 */
[----:B-1----:R-:W-:Y:S01]  /*38f0*/  FFMA.FTZ R2, R155, UR5, -R13 ;  /* 0x000000059b027c23 */ /* 0x002fe2000801080d */
[----:B------:R-:W-:Y:S01]  /*3900*/  MOV R120, R238 ;  /* 0x000000ee00787202 */ /* 0x000fe20000000f00 */
[----:B------:R-:W-:Y:S01]  /*3910*/  IMAD.MOV.U32 R121, RZ, RZ, R115 ;  /* 0x000000ffff797224 */ /* 0x000fe200078e0073 */
[----:B------:R-:W-:Y:S01]  /*3920*/  MOV R155, R180 ;  /* 0x000000b4009b7202 */ /* 0x000fe20000000f00 */
[----:B------:R1:W3:Y:S01]  /*3930*/  MUFU.EX2 R129, R2 ;  /* 0x0000000200817308 */ /* 0x0002e20000000800 */
[----:B------:R-:W-:Y:S01]  /*3940*/  HMMA.16816.F32.BF16 R164, R8, R24, R60 ;  /* 0x0000001808a4723c */ /* 0x000fe2000004183c */
[----:B--2---:R-:W-:Y:S01]  /*3950*/  MOV R32, R176 ;  /* 0x000000b000207202 */ /* 0x004fe20000000f00 */
[----:B------:R-:W-:Y:S01]  /*3960*/  IMAD.MOV.U32 R33, RZ, RZ, R177 ;  /* 0x000000ffff217224 */ /* 0x000fe200078e00b1 */
[----:B------:R-:W-:-:S03]  /*3970*/  MOV R123, R155 ;  /* 0x0000009b007b7202 */ /* 0x000fc60000000f00 */
[----:B------:R-:W-:Y:S01]  /*3980*/  HMMA.16816.F32.BF16 R52, R8, R26, R144 ;  /* 0x0000001a0834723c */ /* 0x000fe20000041890 */
[----:B------:R-:W2:Y:S05]  /*3990*/  LDSM.16.MT88.4 R24, [R217+0xb800] ;  /* 0x00b80000d918783b */ /* 0x000eaa0000004200 */
[----:B------:R-:W-:Y:S01]  /*39a0*/  HMMA.16816.F32.BF16 R76, R4, R34, R76 ;  /* 0x00000022044c723c */ /* 0x000fe2000004184c */
[----:B-1----:R-:W-:Y:S01]  /*39b0*/  FFMA.FTZ R2, R152, UR5, -R13 ;  /* 0x0000000598027c23 */ /* 0x002fe2000801080d */
[----:B------:R-:W-:-:S04]  /*39c0*/  IMAD.MOV.U32 R152, RZ, RZ, R179 ;  /* 0x000000ffff987224 */ /* 0x000fc800078e00b3 */
[----:B------:R-:W-:Y:S01]  /*39d0*/  HMMA.16816.F32.BF16 R72, R4, R46, R72 ;  /* 0x0000002e0448723c */ /* 0x000fe20000041848 */
[----:B------:R1:W-:Y:S05]  /*39e0*/  MUFU.EX2 R213, R2 ;  /* 0x0000000200d57308 */ /* 0x0003ea0000000800 */
[----:B------:R-:W-:Y:S01]  /*39f0*/  HMMA.16816.F32.BF16 R60, R8, R22, R124 ;  /* 0x00000016083c723c */ /* 0x000fe2000004187c */
[----:B---3--:R-:W-:-:S05]  /*3a00*/  F2FP.BF16.F32.PACK_AB R4, R129, R154 ;  /* 0x0000009a8104723e */ /* 0x008fca00000010ff */
[C---:B------:R-:W-:Y:S06]  /*3a10*/  HMMA.16816.F32.BF16 R124, R8.reuse, R46, R160 ;  /* 0x0000002e087c723c */ /* 0x040fec00000418a0 */
[C---:B------:R-:W-:Y:S01]  /*3a20*/  HMMA.16816.F32.BF16 R68, R8.reuse, R20, R68 ;  /* 0x000000140844723c */ /* 0x040fe20000041844 */
[----:B-1----:R-:W-:Y:S01]  /*3a30*/  FFMA.FTZ R2, R138, UR5, -R13 ;  /* 0x000000058a027c23 */ /* 0x002fe2000801080d */
[----:B------:R-:W-:Y:S01]  /*3a40*/  MOV R161, R236 ;  /* 0x000000ec00a17202 */ /* 0x000fe20000000f00 */
[----:B------:R-:W-:Y:S01]  /*3a50*/  IMAD.MOV.U32 R160, RZ, RZ, R191 ;  /* 0x000000ffffa07224 */ /* 0x000fe200078e00bf */
[----:B------:R-:W1:Y:S01]  /*3a60*/  LDSM.16.MT88.4 R20, [R217+0xa800] ;  /* 0x00a80000d914783b */ /* 0x000e620000004200 */
[----:B------:R3:W4:Y:S01]  /*3a70*/  MUFU.EX2 R212, R2 ;  /* 0x0000000200d47308 */ /* 0x0007220000000800 */
[----:B------:R-:W-:Y:S01]  /*3a80*/  MOV R138, R178 ;  /* 0x000000b2008a7202 */ /* 0x000fe20000000f00 */
[----:B------:R-:W-:Y:S01]  /*3a90*/  IMAD.MOV.U32 R162, RZ, RZ, R137 ;  /* 0x000000ffffa27224 */ /* 0x000fe200078e0089 */
[----:B------:R-:W-:Y:S01]  /*3aa0*/  MOV R137, R193 ;  /* 0x000000c100897202 */ /* 0x000fe20000000f00 */
[----:B------:R-:W-:Y:S01]  /*3ab0*/  HMMA.16816.F32.BF16 R112, R8, R34, R148 ;  /* 0x000000220870723c */ /* 0x000fe20000041894 */
[----:B------:R-:W-:Y:S01]  /*3ac0*/  MOV R163, R133 ;  /* 0x0000008500a37202 */ /* 0x000fe20000000f00 */
[----:B------:R-:W-:-:S02]  /*3ad0*/  IMAD.MOV.U32 R133, RZ, RZ, R194 ;  /* 0x000000ffff857224 */ /* 0x000fc400078e00c2 */
[----:B------:R-:W-:Y:S02]  /*3ae0*/  IMAD.MOV.U32 R122, RZ, RZ, R137 ;  /* 0x000000ffff7a7224 */ /* 0x000fe400078e0089 */
[--C-:B---3--:R-:W-:Y:S01]  /*3af0*/  FFMA.FTZ R2, R169, UR5, -R12.reuse ;  /* 0x00000005a9027c23 */ /* 0x108fe2000801080c */
[----:B------:R-:W-:Y:S01]  /*3b00*/  IMAD.MOV.U32 R169, RZ, RZ, R181 ;  /* 0x000000ffffa97224 */ /* 0x000fe200078e00b5 */
[----:B----4-:R-:W-:Y:S02]  /*3b10*/  F2FP.BF16.F32.PACK_AB R6, R212, R213 ;  /* 0x000000d5d406723e */ /* 0x010fe400000010ff */
[----:B------:R3:W-:Y:S02]  /*3b20*/  MUFU.EX2 R240, R2 ;  /* 0x0000000200f07308 */ /* 0x0007e40000000800 */
[----:B---3--:R-:W-:Y:S01]  /*3b30*/  FFMA.FTZ R2, R168, UR5, -R12 ;  /* 0x00000005a8027c23 */ /* 0x008fe2000801080c */
[----:B------:R-:W-:-:S05]  /*3b40*/  MOV R168, R190 ;  /* 0x000000be00a87202 */ /* 0x000fca0000000f00 */
[----:B------:R3:W4:Y:S02]  /*3b50*/  MUFU.EX2 R239, R2 ;  /* 0x0000000200ef7308 */ /* 0x0007240000000800 */
[----:B---3--:R-:W-:Y:S01]  /*3b60*/  FFMA.FTZ R2, R128, UR5, -R12 ;  /* 0x0000000580027c23 */ /* 0x008fe2000801080c */
[----:B----4-:R-:W-:Y:S02]  /*3b70*/  F2FP.BF16.F32.PACK_AB R5, R239, R240 ;  /* 0x000000f0ef05723e */ /* 0x010fe400000010ff */
[----:B------:R-:W-:-:S03]  /*3b80*/  MOV R128, R206 ;  /* 0x000000ce00807202 */ /* 0x000fc60000000f00 */
[----:B------:R3:W-:Y:S02]  /*3b90*/  MUFU.EX2 R186, R2 ;  /* 0x0000000200ba7308 */ /* 0x0007e40000000800 */
[----:B---3--:R-:W-:Y:S01]  /*3ba0*/  FFMA.FTZ R2, R130, UR5, -R12 ;  /* 0x0000000582027c23 */ /* 0x008fe2000801080c */
[----:B------:R-:W-:-:S05]  /*3bb0*/  IMAD.MOV.U32 R130, RZ, RZ, R205 ;  /* 0x000000ffff827224 */ /* 0x000fca00078e00cd */
[----:B------:R3:W4:Y:S02]  /*3bc0*/  MUFU.EX2 R183, R2 ;  /* 0x0000000200b77308 */ /* 0x0007240000000800 */
[----:B---3--:R-:W-:Y:S01]  /*3bd0*/  FFMA.FTZ R2, R174, UR5, -R3 ;  /* 0x00000005ae027c23 */ /* 0x008fe20008010803 */
[----:B----4-:R-:W-:-:S05]  /*3be0*/  F2FP.BF16.F32.PACK_AB R7, R183, R186 ;  /* 0x000000bab707723e */ /* 0x010fca00000010ff */
[----:B------:R3:W-:Y:S02]  /*3bf0*/  MUFU.EX2 R238, R2 ;  /* 0x0000000200ee7308 */ /* 0x0007e40000000800 */
[C---:B------:R-:W-:Y:S06]  /*3c00*/  HMMA.16816.F32.BF16 R188, R4.reuse, R36, R108 ;  /* 0x0000002404bc723c */ /* 0x040fec000004186c */
[----:B------:R-:W-:Y:S01]  /*3c10*/  HMMA.16816.F32.BF16 R148, R4, R50, R92 ;  /* 0x000000320494723c */ /* 0x000fe2000004185c */
[----:B------:R-:W-:Y:S01]  /*3c20*/  IMAD.MOV.U32 R111, RZ, RZ, R199 ;  /* 0x000000ffff6f7224 */ /* 0x000fe200078e00c7 */
[----:B------:R-:W-:Y:S01]  /*3c30*/  MOV R110, R198 ;  /* 0x000000c6006e7202 */ /* 0x000fe20000000f00 */
[----:B------:R-:W-:Y:S01]  /*3c40*/  IMAD.MOV.U32 R109, RZ, RZ, R197 ;  /* 0x000000ffff6d7224 */ /* 0x000fe200078e00c5 */
[----:B------:R-:W-:-:S02]  /*3c50*/  MOV R108, R195 ;  /* 0x000000c3006c7202 */ /* 0x000fc40000000f00 */
[----:B------:R-:W-:Y:S01]  /*3c60*/  HMMA.16816.F32.BF16 R140, R4, R48, R156 ;  /* 0x00000030048c723c */ /* 0x000fe2000004189c */
[----:B---3--:R-:W-:Y:S01]  /*3c70*/  FFMA.FTZ R2, R170, UR5, -R3 ;  /* 0x00000005aa027c23 */ /* 0x008fe20008010803 */
[----:B------:R-:W-:-:S03]  /*3c80*/  IMAD.MOV.U32 R170, RZ, RZ, R182 ;  /* 0x000000ffffaa7224 */ /* 0x000fc600078e00b6 */
[----:B------:R3:W-:Y:S01]  /*3c90*/  MUFU.EX2 R182, R2 ;  /* 0x0000000200b67308 */ /* 0x0007e20000000800 */
[C---:B------:R-:W-:Y:S06]  /*3ca0*/  HMMA.16816.F32.BF16 R92, R4.reuse, R38, R84 ;  /* 0x00000026045c723c */ /* 0x040fec0000041854 */
[C---:B------:R-:W-:Y:S06]  /*3cb0*/  HMMA.16816.F32.BF16 R176, R4.reuse, R40, R116 ;  /* 0x0000002804b0723c */ /* 0x040fec0000041874 */
[----:B------:R-:W-:Y:S01]  /*3cc0*/  HMMA.16816.F32.BF16 R116, R4, R18, R76 ;  /* 0x000000120474723c */ /* 0x000fe2000004184c */
[----:B---3--:R-:W-:-:S05]  /*3cd0*/  FFMA.FTZ R2, R172, UR5, -R3 ;  /* 0x00000005ac027c23 */ /* 0x008fca0008010803 */
[----:B--2---:R-:W-:Y:S01]  /*3ce0*/  HMMA.16816.F32.BF16 R144, R4, R26, R72 ;  /* 0x0000001a0490723c */ /* 0x004fe20000041848 */
[----:B------:R2:W3:Y:S02]  /*3cf0*/  MUFU.EX2 R181, R2 ;  /* 0x0000000200b57308 */ /* 0x0004e40000000800 */
[----:B--2---:R-:W-:Y:S01]  /*3d00*/  FFMA.FTZ R2, R173, UR5, -R3 ;  /* 0x00000005ad027c23 */ /* 0x004fe20008010803 */
[----:B---3--:R-:W-:-:S05]  /*3d10*/  F2FP.BF16.F32.PACK_AB R10, R181, R182 ;  /* 0x000000b6b50a723e */ /* 0x008fca00000010ff */
[----:B------:R2:W-:Y:S02]  /*3d20*/  MUFU.EX2 R180, R2 ;  /* 0x0000000200b47308 */ /* 0x0005e40000000800 */
[----:B--2---:R-:W-:-:S06]  /*3d30*/  FFMA.FTZ R2, R175, UR5, -R3 ;  /* 0x00000005af027c23 */ /* 0x004fcc0008010803 */
[----:B------:R2:W-:Y:S02]  /*3d40*/  MUFU.EX2 R175, R2 ;  /* 0x0000000200af7308 */ /* 0x0005e40000000800 */
[--C-:B--2---:R-:W-:Y:S01]  /*3d50*/  FFMA.FTZ R2, R171, UR5, -R3.reuse ;  /* 0x00000005ab027c23 */ /* 0x104fe20008010803 */
[----:B------:R-:W-:Y:S02]  /*3d60*/  IMAD.MOV.U32 R171, RZ, RZ, R192 ;  /* 0x000000ffffab7224 */ /* 0x000fe400078e00c0 */
[----:B------:R-:W-:Y:S01]  /*3d70*/  FFMA.FTZ R3, R187, UR5, -R3 ;  /* 0x00000005bb037c23 */ /* 0x000fe20008010803 */
[----:B-1----:R-:W-:Y:S02]  /*3d80*/  HMMA.16816.F32.BF16 R192, R4, R20, R104 ;  /* 0x0000001404c0723c */ /* 0x002fe40000041868 */
[----:B------:R1:W-:Y:S01]  /*3d90*/  MUFU.EX2 R174, R2 ;  /* 0x0000000200ae7308 */ /* 0x0003e20000000800 */
[----:B------:R-:W-:-:S03]  /*3da0*/  MOV R187, R129 ;  /* 0x0000008100bb7202 */ /* 0x000fc60000000f00 */
[C---:B------:R-:W-:Y:S01]  /*3db0*/  HMMA.16816.F32.BF16 R104, R4.reuse, R22, R80 ;  /* 0x000000160468723c */ /* 0x040fe20000041850 */
[----:B------:R-:W-:Y:S03]  /*3dc0*/  LDSM.16.MT88.4 R80, [R217+0x9c00] ;  /* 0x009c0000d950783b */ /* 0x000fe60000004200 */
[----:B------:R2:W-:Y:S01]  /*3dd0*/  MUFU.EX2 R173, R3 ;  /* 0x0000000300ad7308 */ /* 0x0005e20000000800 */
[----:B-1----:R-:W-:Y:S02]  /*3de0*/  FFMA.FTZ R2, R196, UR5, -R0 ;  /* 0x00000005c4027c23 */ /* 0x002fe40008010800 */
[----:B------:R-:W-:Y:S05]  /*3df0*/  HMMA.16816.F32.BF16 R196, R4, R16, R100 ;  /* 0x0000001004c4723c */ /* 0x000fea0000041864 */
[----:B------:R1:W-:Y:S02]  /*3e00*/  MUFU.EX2 R236, R2 ;  /* 0x0000000200ec7308 */ /* 0x0003e40000000800 */
[----:B------:R-:W-:Y:S01]  /*3e10*/  IMAD.MOV.U32 R100, RZ, RZ, R169 ;  /* 0x000000ffff647224 */ /* 0x000fe200078e00a9 */
[----:B------:R-:W-:Y:S01]  /*3e20*/  MOV R169, R235 ;  /* 0x000000eb00a97202 */ /* 0x000fe20000000f00 */
[----:B------:R-:W-:Y:S01]  /*3e30*/  IMAD.MOV.U32 R102, RZ, RZ, R44 ;  /* 0x000000ffff667224 */ /* 0x000fe200078e002c */
[----:B------:R-:W-:Y:S01]  /*3e40*/  MOV R103, R168 ;  /* 0x000000a800677202 */ /* 0x000fe20000000f00 */
[----:B------:R-:W-:Y:S01]  /*3e50*/  IMAD.MOV.U32 R168, RZ, RZ, R207 ;  /* 0x000000ffffa87224 */ /* 0x000fe200078e00cf */
[----:B------:R-:W-:-:S02]  /*3e60*/  MOV R101, R45 ;  /* 0x0000002d00657202 */ /* 0x000fc40000000f00 */
[----:B------:R-:W-:Y:S02]  /*3e70*/  HMMA.16816.F32.BF16 R44, R4, R42, R88 ;  /* 0x0000002a042c723c */ /* 0x000fe40000041858 */
[----:B--2---:R-:W-:Y:S01]  /*3e80*/  MOV R3, R168 ;  /* 0x000000a800037202 */ /* 0x004fe20000000f00 */
[----:B-1----:R-:W-:-:S03]  /*3e90*/  FFMA.FTZ R2, R204, UR5, -R0 ;  /* 0x00000005cc027c23 */ /* 0x002fc60008010800 */
[----:B------:R-:W-:Y:S01]  /*3ea0*/  HMMA.16816.F32.BF16 R204, R4, R24, R96 ;  /* 0x0000001804cc723c */ /* 0x000fe20000041860 */
[----:B------:R-:W-:Y:S01]  /*3eb0*/  MOV R91, R133 ;  /* 0x00000085005b7202 */ /* 0x000fe20000000f00 */
[----:B------:R1:W2:Y:S01]  /*3ec0*/  MUFU.EX2 R235, R2 ;  /* 0x0000000200eb7308 */ /* 0x0002a20000000800 */
[----:B------:R-:W-:Y:S01]  /*3ed0*/  MOV R90, R15 ;  /* 0x0000000f005a7202 */ /* 0x000fe20000000f00 */
[----:B------:R-:W3:Y:S03]  /*3ee0*/  LDSM.16.MT88.4 R4, [R217+0xbc00] ;  /* 0x00bc0000d904783b */ /* 0x000ee60000004200 */
[----:B------:R-:W-:Y:S01]  /*3ef0*/  MOV R98, R138 ;  /* 0x0000008a00627202 */ /* 0x000fe20000000f00 */
[----:B------:R-:W-:Y:S01]  /*3f00*/  IMAD.MOV.U32 R99, RZ, RZ, R33 ;  /* 0x000000ffff637224 */ /* 0x000fe200078e0021 */
[----:B------:R-:W-:Y:S01]  /*3f10*/  MOV R97, R32 ;  /* 0x0000002000617202 */ /* 0x000fe20000000f00 */
[----:B------:R-:W-:-:S03]  /*3f20*/  IMAD.MOV.U32 R96, RZ, RZ, R152 ;  /* 0x000000ffff607224 */ /* 0x000fc600078e0098 */
[----:B------:R-:W-:Y:S01]  /*3f30*/  F2FP.BF16.F32.PACK_AB R8, R238, R97 ;  /* 0x00000061ee08723e */ /* 0x000fe200000010ff */
[----:B-1----:R-:W-:Y:S01]  /*3f40*/  FFMA.FTZ R2, R153, UR5, -R0 ;  /* 0x0000000599027c23 */ /* 0x002fe20008010800 */
[----:B--2---:R-:W-:-:S03]  /*3f50*/  F2FP.BF16.F32.PACK_AB R9, R235, R236 ;  /* 0x000000eceb09723e */ /* 0x004fc600000010ff */
[----:B------:R1:W-:Y:S02]  /*3f60*/  MUFU.EX2 R172, R2 ;  /* 0x0000000200ac7308 */ /* 0x0003e40000000800 */
[----:B-1----:R-:W-:Y:S01]  /*3f70*/  FFMA.FTZ R2, R131, UR5, -R0 ;  /* 0x0000000583027c23 */ /* 0x002fe20008010800 */
[----:B------:R-:W-:Y:S02]  /*3f80*/  IMAD.MOV.U32 R131, RZ, RZ, R154 ;  /* 0x000000ffff837224 */ /* 0x000fe400078e009a */
[----:B------:R-:W1:Y:S03]  /*3f90*/  LDSM.16.MT88.4 R152, [R139+0x9c00] ;  /* 0x009c00008b98783b */ /* 0x000e660000004200 */
[----:B------:R2:W4:Y:S02]  /*3fa0*/  MUFU.EX2 R138, R2 ;  /* 0x00000002008a7308 */ /* 0x0005240000000800 */
[----:B--2---:R-:W-:Y:S01]  /*3fb0*/  FFMA.FTZ R2, R14, UR5, -R0 ;  /* 0x000000050e027c23 */ /* 0x004fe20008010800 */
[----:B----4-:R-:W-:-:S05]  /*3fc0*/  F2FP.BF16.F32.PACK_AB R11, R138, R172 ;  /* 0x000000ac8a0b723e */ /* 0x010fca00000010ff */
[----:B------:R2:W-:Y:S02]  /*3fd0*/  MUFU.EX2 R137, R2 ;  /* 0x0000000200897308 */ /* 0x0005e40000000800 */
[C---:B------:R-:W-:Y:S06]  /*3fe0*/  HMMA.16816.F32.BF16 R84, R8.reuse, R36, R164 ;  /* 0x000000240854723c */ /* 0x040fec00000418a4 */
[----:B------:R-:W-:Y:S01]  /*3ff0*/  HMMA.16816.F32.BF16 R156, R8, R20, R200 ;  /* 0x00000014089c723c */ /* 0x000fe200000418c8 */
[----:B------:R-:W-:Y:S02]  /*4000*/  IMAD.MOV.U32 R37, RZ, RZ, R160 ;  /* 0x000000ffff257224 */ /* 0x000fe400078e00a0 */
[----:B------:R-:W-:-:S03]  /*4010*/  IMAD.MOV.U32 R36, RZ, RZ, R162 ;  /* 0x000000ffff247224 */ /* 0x000fc600078e00a2 */
[C---:B------:R-:W-:Y:S01]  /*4020*/  HMMA.16816.F32.BF16 R164, R8.reuse, R24, R224 ;  /* 0x0000001808a4723c */ /* 0x040fe200000418e0 */
[----:B--2---:R-:W-:Y:S01]  /*4030*/  FFMA.FTZ R2, R228, UR5, -R13 ;  /* 0x00000005e4027c23 */ /* 0x004fe2000801080d */
[----:B------:R-:W-:Y:S01]  /*4040*/  MOV R21, R161 ;  /* 0x000000a100157202 */ /* 0x000fe20000000f00 */
[----:B------:R-:W-:Y:S01]  /*4050*/  IMAD.MOV.U32 R202, RZ, RZ, R90 ;  /* 0x000000ffffca7224 */ /* 0x000fe200078e005a */
[----:B------:R-:W-:Y:S01]  /*4060*/  MOV R201, R91 ;  /* 0x0000005b00c97202 */ /* 0x000fe20000000f00 */
[----:B------:R2:W-:Y:S01]  /*4070*/  MUFU.EX2 R133, R2 ;  /* 0x0000000200857308 */ /* 0x0005e20000000800 */
[----:B------:R-:W-:Y:S01]  /*4080*/  HMMA.16816.F32.BF16 R68, R8, R48, R68 ;  /* 0x000000300844723c */ /* 0x000fe20000041844 */
[----:B------:R-:W-:Y:S01]  /*4090*/  MOV R200, R96 ;  /* 0x0000006000c87202 */ /* 0x000fe20000000f00 */
[----:B------:R-:W-:Y:S02]  /*40a0*/  IMAD.MOV.U32 R203, RZ, RZ, R169 ;  /* 0x000000ffffcb7224 */ /* 0x000fe400078e00a9 */
[----:B------:R-:W-:-:S02]  /*40b0*/  IMAD.MOV.U32 R228, RZ, RZ, R108 ;  /* 0x000000ffffe47224 */ /* 0x000fc400078e006c */
[----:B------:R-:W-:Y:S01]  /*40c0*/  HMMA.16816.F32.BF16 R60, R8, R50, R60 ;  /* 0x00000032083c723c */ /* 0x000fe2000004183c */
[----:B------:R-:W-:Y:S02]  /*40d0*/  IMAD.MOV.U32 R49, RZ, RZ, R131 ;  /* 0x000000ffff317224 */ /* 0x000fe400078e0083 */
[----:B------:R-:W-:-:S03]  /*40e0*/  IMAD.MOV.U32 R48, RZ, RZ, R97 ;  /* 0x000000ffff307224 */ /* 0x000fc600078e0061 */
[C---:B------:R-:W-:Y:S01]  /*40f0*/  HMMA.16816.F32.BF16 R64, R8.reuse, R40, R64 ;  /* 0x000000280840723c */ /* 0x040fe20000041840 */
[----:B------:R-:W-:Y:S01]  /*4100*/  IMAD.MOV.U32 R51, RZ, RZ, R99 ;  /* 0x000000ffff337224 */ /* 0x000fe200078e0063 */
[----:B------:R-:W-:Y:S01]  /*4110*/  MOV R50, R100 ;  /* 0x0000006400327202 */ /* 0x000fe20000000f00 */
[----:B--2---:R-:W-:Y:S01]  /*4120*/  FFMA.FTZ R2, R229, UR5, -R13 ;  /* 0x00000005e5027c23 */ /* 0x004fe2000801080d */
[----:B------:R-:W-:Y:S02]  /*4130*/  MOV R229, R98 ;  /* 0x0000006200e57202 */ /* 0x000fe40000000f00 */
[----:B------:R-:W-:Y:S01]  /*4140*/  HMMA.16816.F32.BF16 R56, R8, R42, R56 ;  /* 0x0000002a0838723c */ /* 0x000fe20000041838 */
[----:B------:R-:W2:Y:S01]  /*4150*/  LDSM.16.MT88.4 R96, [R139+0xac00] ;  /* 0x00ac00008b60783b */ /* 0x000ea20000004200 */
[----:B------:R4:W3:Y:S01]  /*4160*/  MUFU.EX2 R35, R2 ;  /* 0x0000000200237308 */ /* 0x0008e20000000800 */
[----:B------:R-:W-:Y:S01]  /*4170*/  MOV R41, R102 ;  /* 0x0000006600297202 */ /* 0x000fe20000000f00 */
[----:B------:R-:W-:-:S02]  /*4180*/  IMAD.MOV.U32 R40, RZ, RZ, R103 ;  /* 0x000000ffff287224 */ /* 0x000fc400078e0067 */
[----:B------:R-:W-:Y:S01]  /*4190*/  HMMA.16816.F32.BF16 R52, R8, R38, R52 ;  /* 0x000000260834723c */ /* 0x000fe20000041834 */
[----:B------:R-:W-:Y:S01]  /*41a0*/  MOV R43, R109 ;  /* 0x0000006d002b7202 */ /* 0x000fe20000000f00 */
[----:B------:R-:W-:-:S04]  /*41b0*/  IMAD.MOV.U32 R42, RZ, RZ, R110 ;  /* 0x000000ffff2a7224 */ /* 0x000fc800078e006e */
[----:B------:R-:W-:Y:S01]  /*41c0*/  HMMA.16816.F32.BF16 R28, R8, R22, R28 ;  /* 0x00000016081c723c */ /* 0x000fe2000004181c */
[----:B------:R-:W-:Y:S01]  /*41d0*/  IMAD.MOV.U32 R39, RZ, RZ, R170 ;  /* 0x000000ffff277224 */ /* 0x000fe200078e00aa */
[----:B------:R-:W-:-:S04]  /*41e0*/  MOV R38, R120 ;  /* 0x0000007800267202 */ /* 0x000fc80000000f00 */
[----:B------:R-:W-:Y:S01]  /*41f0*/  HMMA.16816.F32.BF16 R24, R8, R26, R124 ;  /* 0x0000001a0818723c */ /* 0x000fe2000004187c */
[----:B----4-:R-:W-:Y:S01]  /*4200*/  FFMA.FTZ R2, R215, UR5, -R13 ;  /* 0x00000005d7027c23 */ /* 0x010fe2000801080d */
[----:B------:R-:W-:Y:S01]  /*4210*/  IMAD.MOV.U32 R23, RZ, RZ, R123 ;  /* 0x000000ffff177224 */ /* 0x000fe200078e007b */
[----:B---3--:R-:W-:Y:S01]  /*4220*/  F2FP.BF16.F32.PACK_AB R168, R35, R133 ;  /* 0x0000008523a8723e */ /* 0x008fe200000010ff */
[----:B------:R-:W-:Y:S01]  /*4230*/  IMAD.MOV.U32 R22, RZ, RZ, R128 ;  /* 0x000000ffff167224 */ /* 0x000fe200078e0080 */
[----:B------:R3:W-:Y:S01]  /*4240*/  MUFU.EX2 R34, R2 ;  /* 0x0000000200227308 */ /* 0x0007e20000000800 */
[----:B------:R-:W-:Y:S01]  /*4250*/  F2FP.BF16.F32.PACK_AB R128, R175, R180 ;  /* 0x000000b4af80723e */ /* 0x000fe200000010ff */
[----:B------:R-:W-:Y:S02]  /*4260*/  IMAD.MOV.U32 R215, RZ, RZ, R101 ;  /* 0x000000ffffd77224 */ /* 0x000fe400078e0065 */
[----:B---3--:R-:W-:Y:S01]  /*4270*/  FFMA.FTZ R2, R214, UR5, -R13 ;  /* 0x00000005d6027c23 */ /* 0x008fe2000801080d */
[----:B------:R-:W-:-:S03]  /*4280*/  MOV R214, R171 ;  /* 0x000000ab00d67202 */ /* 0x000fc60000000f00 */
[----:B------:R3:W4:Y:S02]  /*4290*/  MUFU.EX2 R33, R2 ;  /* 0x0000000200217308 */ /* 0x0007240000000800 */
[----:B---3--:R-:W-:Y:S01]  /*42a0*/  FFMA.FTZ R2, R222, UR5, -R12 ;  /* 0x00000005de027c23 */ /* 0x008fe2000801080c */
[----:B----4-:R-:W-:Y:S02]  /*42b0*/  F2FP.BF16.F32.PACK_AB R170, R33, R34 ;  /* 0x0000002221aa723e */ /* 0x010fe400000010ff */
[----:B------:R-:W-:-:S03]  /*42c0*/  MOV R222, R111 ;  /* 0x0000006f00de7202 */ /* 0x000fc60000000f00 */
[----:B------:R3:W-:Y:S01]  /*42d0*/  MUFU.EX2 R32, R2 ;  /* 0x0000000200207308 */ /* 0x0007e20000000800 */
[----:B------:R-:W4:Y:S01]  /*42e0*/  LDSM.16.MT88.4 R108, [R217+0xac00] ;  /* 0x00ac0000d96c783b */ /* 0x000f220000004200 */
[----:B---3--:R-:W-:Y:S01]  /*42f0*/  FFMA.FTZ R2, R223, UR5, -R12 ;  /* 0x00000005df027c23 */ /* 0x008fe2000801080c */
[----:B------:R-:W-:Y:S02]  /*4300*/  MOV R223, R163 ;  /* 0x000000a300df7202 */ /* 0x000fe40000000f00 */
[C---:B------:R-:W-:Y:S01]  /*4310*/  HMMA.16816.F32.BF16 R160, R8.reuse, R16, R208 ;  /* 0x0000001008a0723c */ /* 0x040fe200000418d0 */
[----:B------:R-:W3:Y:S02]  /*4320*/  S2R R209, SR_TID.X ;  /* 0x0000000000d17919 */ /* 0x000ee40000002100 */
[----:B------:R1:W2:Y:S03]  /*4330*/  MUFU.EX2 R15, R2 ;  /* 0x00000002000f7308 */ /* 0x0002a60000000800 */
[----:B------:R-:W-:Y:S01]  /*4340*/  HMMA.16816.F32.BF16 R16, R8, R18, R112 ;  /* 0x000000120810723c */ /* 0x000fe20000041870 */
[----:B------:R-:W-:-:S02]  /*4350*/  MOV R211, R130 ;  /* 0x0000008200d37202 */ /* 0x000fc40000000f00 */
[----:B------:R-:W-:Y:S01]  /*4360*/  F2FP.BF16.F32.PACK_AB R130, R173, R174 ;  /* 0x000000aead82723e */ /* 0x000fe200000010ff */
[----:B-1----:R-:W-:Y:S01]  /*4370*/  FFMA.FTZ R2, R231, UR5, -R12 ;  /* 0x00000005e7027c23 */ /* 0x002fe2000801080c */
[----:B--2---:R-:W-:Y:S01]  /*4380*/  F2FP.BF16.F32.PACK_AB R169, R15, R32 ;  /* 0x000000200fa9723e */ /* 0x004fe200000010ff */
[----:B------:R-:W-:Y:S02]  /*4390*/  IMAD.MOV.U32 R231, RZ, RZ, R121 ;  /* 0x000000ffffe77224 */ /* 0x000fe400078e0079 */
[----:B------:R1:W-:Y:S01]  /*43a0*/  MUFU.EX2 R20, R2 ;  /* 0x0000000200147308 */ /* 0x0003e20000000800 */
[----:B---3--:R-:W-:-:S04]  /*43b0*/  SHF.R.S32.HI R210, RZ, 0x1f, R209 ;  /* 0x0000001fffd27819 */ /* 0x008fc800000114d1 */
[----:B------:R-:W-:Y:S01]  /*43c0*/  LEA.HI R210, R210, R209, RZ, 0x5 ;  /* 0x000000d1d2d27211 */ /* 0x000fe200078f28ff */
[----:B-1----:R-:W-:Y:S01]  /*43d0*/  FFMA.FTZ R2, R233, UR5, -R12 ;  /* 0x00000005e9027c23 */ /* 0x002fe2000801080c */
[----:B------:R-:W-:Y:S02]  /*43e0*/  MOV R233, R122 ;  /* 0x0000007a00e97202 */ /* 0x000fe40000000f00 */
[----:B------:R-:W1:Y:S01]  /*43f0*/  LDSM.16.MT88.4 R120, [R139+0xbc00] ;  /* 0x00bc00008b78783b */ /* 0x000e620000004200 */
[----:B------:R2:W3:Y:S02]  /*4400*/  MUFU.EX2 R14, R2 ;  /* 0x00000002000e7308 */ /* 0x0004e40000000800 */
[----:B--2---:R-:W-:Y:S01]  /*4410*/  FFMA.FTZ R2, R230, UR5, -R0 ;  /* 0x00000005e6027c23 */ /* 0x004fe20008010800 */
[----:B---3--:R-:W-:-:S05]  /*4420*/  F2FP.BF16.F32.PACK_AB R171, R14, R20 ;  /* 0x000000140eab723e */ /* 0x008fca00000010ff */
[----:B------:R2:W3:Y:S02]  /*4430*/  MUFU.EX2 R13, R2 ;  /* 0x00000002000d7308 */ /* 0x0004e40000000800 */
[C---:B------:R-:W-:Y:S06]  /*4440*/  HMMA.16816.F32.BF16 R124, R168.reuse, R4, R204 ;  /* 0x00000004a87c723c */ /* 0x040fec00000418cc */
[C---:B------:R-:W-:Y:S06]  /*4450*/  HMMA.16816.F32.BF16 R140, R168.reuse, R152, R140 ;  /* 0x00000098a88c723c */ /* 0x040fec000004188c */
[----:B------:R-:W-:Y:S01]  /*4460*/  HMMA.16816.F32.BF16 R148, R168, R154, R148 ;  /* 0x0000009aa894723c */ /* 0x000fe20000041894 */
[--C-:B--2---:R-:W-:Y:S01]  /*4470*/  FFMA.FTZ R2, R232, UR5, -R0.reuse ;  /* 0x00000005e8027c23 */ /* 0x104fe20008010800 */
[----:B------:R-:W-:Y:S01]  /*4480*/  FFMA.FTZ R0, R234, UR5, -R0 ;  /* 0x00000005ea007c23 */ /* 0x000fe20008010800 */
[----:B---3--:R-:W-:-:S02]  /*4490*/  F2FP.BF16.F32.PACK_AB R129, R13, R137 ;  /* 0x000000890d81723e */ /* 0x008fc400000010ff */
[----:B------:R-:W-:Y:S01]  /*44a0*/  MUFU.EX2 R12, R2 ;  /* 0x00000002000c7308 */ /* 0x000fe20000000800 */
[C---:B------:R-:W-:Y:S06]  /*44b0*/  HMMA.16816.F32.BF16 R72, R168.reuse, R80, R176 ;  /* 0x00000050a848723c */ /* 0x040fec00000418b0 */
[C---:B------:R-:W-:Y:S01]  /*44c0*/  HMMA.16816.F32.BF16 R76, R168.reuse, R82, R44 ;  /* 0x00000052a84c723c */ /* 0x040fe2000004182c */
[----:B------:R2:W3:Y:S05]  /*44d0*/  MUFU.EX2 R8, R0 ;  /* 0x0000000000087308 */ /* 0x0004ea0000000800 */
[C---:B------:R-:W-:Y:S06]  /*44e0*/  HMMA.16816.F32.BF16 R88, R168.reuse, R96, R188 ;  /* 0x00000060a858723c */ /* 0x040fec00000418bc */
[----:B------:R-:W-:Y:S01]  /*44f0*/  HMMA.16816.F32.BF16 R92, R168, R98, R92 ;  /* 0x00000062a85c723c */ /* 0x000fe2000004185c */
[----:B--2---:R-:W-:-:S05]  /*4500*/  LOP3.LUT R0, R210, 0xffffffe0, RZ, 0xc0, !PT ;  /* 0xffffffe0d2007812 */ /* 0x004fca00078ec0ff */
[----:B----4-:R-:W-:Y:S01]  /*4510*/  HMMA.16816.F32.BF16 R100, R168, R108, R192 ;  /* 0x0000006ca864723c */ /* 0x010fe200000418c0 */
[----:B------:R-:W2:Y:S01]  /*4520*/  S2R R210, SR_TID.X ;  /* 0x0000000000d27919 */ /* 0x000ea20000002100 */
[----:B---3--:R-:W-:-:S04]  /*4530*/  F2FP.BF16.F32.PACK_AB R131, R8, R12 ;  /* 0x0000000c0883723e */ /* 0x008fc800000010ff */
[C---:B------:R-:W-:Y:S06]  /*4540*/  HMMA.16816.F32.BF16 R104, R168.reuse, R110, R104 ;  /* 0x0000006ea868723c */ /* 0x040fec0000041868 */
[C---:B-1----:R-:W-:Y:S06]  /*4550*/  HMMA.16816.F32.BF16 R112, R168.reuse, R120, R196 ;  /* 0x00000078a870723c */ /* 0x042fec00000418c4 */
[----:B------:R-:W-:Y:S01]  /*4560*/  HMMA.16816.F32.BF16 R116, R168, R122, R116 ;  /* 0x0000007aa874723c */ /* 0x000fe20000041874 */
[----:B--2---:R-:W-:Y:S01]  /*4570*/  IMAD.IADD R0, R210, 0x1, -R0 ;  /* 0x00000001d2007824 */ /* 0x004fe200078e0a00 */
[----:B------:R-:W-:Y:S01]  /*4580*/  MOV R210, R211 ;  /* 0x000000d300d27202 */ /* 0x000fe20000000f00 */
[----:B------:R-:W-:Y:S01]  /*4590*/  IMAD.MOV.U32 R211, RZ, RZ, R23 ;  /* 0x000000ffffd37224 */ /* 0x000fe200078e0017 */
[----:B------:R-:W-:Y:S01]  /*45a0*/  MOV R23, R233 ;  /* 0x000000e900177202 */ /* 0x000fe20000000f00 */
[----:B------:R-:W-:Y:S01]  /*45b0*/  IMAD.MOV.U32 R233, RZ, RZ, R21 ;  /* 0x000000ffffe97224 */ /* 0x000fe200078e0015 */
[----:B------:R-:W-:Y:S01]  /*45c0*/  MOV R21, R200 ;  /* 0x000000c800157202 */ /* 0x000fe20000000f00 */
[----:B------:R-:W-:Y:S01]  /*45d0*/  IMAD.MOV.U32 R200, RZ, RZ, R201 ;  /* 0x000000ffffc87224 */ /* 0x000fe200078e00c9 */
[----:B------:R-:W-:Y:S01]  /*45e0*/  MOV R201, R202 ;  /* 0x000000ca00c97202 */ /* 0x000fe20000000f00 */
[----:B------:R-:W-:-:S02]  /*45f0*/  IMAD.MOV.U32 R202, RZ, RZ, R3 ;  /* 0x000000ffffca7224 */ /* 0x000fc400078e0003 */
[----:B------:R-:W-:Y:S01]  /*4600*/  FADD.FTZ R3, R218, R219 ;  /* 0x000000dbda037221 */ /* 0x000fe20000010000 */
[----:B------:R-:W-:Y:S01]  /*4610*/  IMAD.MOV.U32 R230, RZ, RZ, R23 ;  /* 0x000000ffffe67224 */ /* 0x000fe200078e0017 */
[----:B------:R1:W5:Y:S01]  /*4620*/  LDL.LU R219, [R1+0x34] ;  /* 0x0000340001db7983 */ /* 0x0003620000300800 */
[----:B------:R-:W-:Y:S01]  /*4630*/  MOV R208, R211 ;  /* 0x000000d300d07202 */ /* 0x000fe20000000f00 */
[----:B------:R-:W-:Y:S01]  /*4640*/  IMAD.MOV.U32 R211, RZ, RZ, R21 ;  /* 0x000000ffffd37224 */ /* 0x000fe200078e0015 */
[----:B------:R-:W-:Y:S01]  /*4650*/  MOV R209, R233 ;  /* 0x000000e900d17202 */ /* 0x000fe20000000f00 */
[----:B------:R1:W5:Y:S01]  /*4660*/  LDL.LU R218, [R1+0x30] ;  /* 0x0000300001da7983 */ /* 0x0003620000300800 */
[----:B------:R-:W-:Y:S01]  /*4670*/  MOV R23, R200 ;  /* 0x000000c800177202 */ /* 0x000fe20000000f00 */
[----:B------:R-:W-:Y:S01]  /*4680*/  IMAD.MOV.U32 R233, RZ, RZ, R201 ;  /* 0x000000ffffe97224 */ /* 0x000fe200078e00c9 */
[----:B------:R-:W-:Y:S01]  /*4690*/  MOV R21, R202 ;  /* 0x000000ca00157202 */ /* 0x000fe20000000f00 */
[----:B------:R-:W-:Y:S01]  /*46a0*/  IMAD.MOV.U32 R200, RZ, RZ, R216 ;  /* 0x000000ffffc87224 */ /* 0x000fe200078e00d8 */
[----:B------:R-:W-:Y:S01]  /*46b0*/  MOV R201, R185 ;  /* 0x000000b900c97202 */ /* 0x000fe20000000f00 */
[----:B------:R1:W5:Y:S01]  /*46c0*/  LDL.LU R216, [R1+0x2c] ;  /* 0x00002c0001d87983 */ /* 0x0003620000300800 */
[----:B------:R-:W-:Y:S01]  /*46d0*/  IMAD.MOV.U32 R202, RZ, RZ, R184 ;  /* 0x000000ffffca7224 */ /* 0x000fe200078e00b8 */
[----:B------:R-:W-:Y:S02]  /*46e0*/  HMMA.16816.F32.BF16 R164, R128, R4, R164 ;  /* 0x0000000480a4723c */ /* 0x000fe400000418a4 */
[----:B------:R1:W5:Y:S04]  /*46f0*/  LDL.LU R185, [R1+0x28] ;  /* 0x0000280001b97983 */ /* 0x0003680000300800 */
[----:B------:R1:W5:Y:S01]  /*4700*/  LDL.LU R184, [R1+0x24] ;  /* 0x0000240001b87983 */ /* 0x0003620000300800 */
[----:B------:R-:W-:Y:S01]  /*4710*/  FADD.FTZ R2, R208, R230 ;  /* 0x000000e6d0027221 */ /* 0x000fe20000010000 */
        /* <DEDUP_REMOVED lines=50> */
[----:B------:R-:W-:Y:S01]  /*4a40*/  HMMA.16816.F32.BF16 R168, R168, R6, R144 ;  /* 0x00000006a8a8723c */ /* 0x000fe20000041890 */
[----:B------:R-:W-:Y:S01]  /*4a50*/  FADD.FTZ R228, R174, R228 ;  /* 0x000000e4aee47221 */ /* 0x000fe20000010000 */
[----:B------:R-:W-:Y:S01]  /*4a60*/  FADD.FTZ R3, R12, R3 ;  /* 0x000000030c037221 */ /* 0x000fe20000010000 */
[----:B------:R-:W-:Y:S01]  /*4a70*/  FADD.FTZ R2, R34, R2 ;  /* 0x0000000222027221 */ /* 0x000fe20000010000 */
[----:B------:R-:W-:-:S02]  /*4a80*/  FADD.FTZ R0, R20, R0 ;  /* 0x0000000014007221 */ /* 0x000fc40000010000 */
[----:B------:R-:W-:Y:S01]  /*4a90*/  HMMA.16816.F32.BF16 R144, R128, R152, R68 ;  /* 0x000000988090723c */ /* 0x000fe20000041844 */
[----:B------:R-:W-:-:S05]  /*4aa0*/  FADD.FTZ R228, R173, R228 ;  /* 0x000000e4ade47221 */ /* 0x000fca0000010000 */
[----:B------:R-:W-:Y:S01]  /*4ab0*/  HMMA.16816.F32.BF16 R68, R128, R80, R64 ;  /* 0x000000508044723c */ /* 0x000fe20000041840 */
[----:B------:R-:W-:-:S05]  /*4ac0*/  FADD.FTZ R229, R8, R3 ;  /* 0x0000000308e57221 */ /* 0x000fca0000010000 */
[----:B------:R-:W-:Y:S01]  /*4ad0*/  HMMA.16816.F32.BF16 R84, R128, R96, R84 ;  /* 0x000000608054723c */ /* 0x000fe20000041854 */
[----:B------:R-:W-:-:S05]  /*4ae0*/  FADD.FTZ R230, R33, R2 ;  /* 0x0000000221e67221 */ /* 0x000fca0000010000 */
[----:B------:R-:W-:Y:S01]  /*4af0*/  HMMA.16816.F32.BF16 R156, R128, R108, R156 ;  /* 0x0000006c809c723c */ /* 0x000fe2000004189c */
[----:B------:R-:W-:-:S05]  /*4b00*/  FADD.FTZ R231, R14, R0 ;  /* 0x000000000ee77221 */ /* 0x000fca0000010000 */
[C---:B------:R-:W-:Y:S06]  /*4b10*/  HMMA.16816.F32.BF16 R160, R128.reuse, R120, R160 ;  /* 0x0000007880a0723c */ /* 0x040fec00000418a0 */
[C---:B------:R-:W-:Y:S06]  /*4b20*/  HMMA.16816.F32.BF16 R152, R128.reuse, R154, R60 ;  /* 0x0000009a8098723c */ /* 0x040fec000004183c */
[C---:B------:R-:W-:Y:S06]  /*4b30*/  HMMA.16816.F32.BF16 R80, R128.reuse, R82, R56 ;  /* 0x000000528050723c */ /* 0x040fec0000041838 */
[C---:B------:R-:W-:Y:S06]  /*4b40*/  HMMA.16816.F32.BF16 R96, R128.reuse, R98, R52 ;  /* 0x000000628060723c */ /* 0x040fec0000041834 */
[C---:B------:R-:W-:Y:S06]  /*4b50*/  HMMA.16816.F32.BF16 R108, R128.reuse, R110, R28 ;  /* 0x0000006e806c723c */ /* 0x040fec000004181c */
[C---:B------:R-:W-:Y:S06]  /*4b60*/  HMMA.16816.F32.BF16 R120, R128.reuse, R122, R16 ;  /* 0x0000007a8078723c */ /* 0x040fec0000041810 */
[----:B------:R-:W-:Y:S01]  /*4b70*/  HMMA.16816.F32.BF16 R128, R128, R6, R24 ;  /* 0x000000068080723c */ /* 0x000fe20000041818 */
[----:B------:R-:W-:-:S08]  /*4b80*/  NOP ;  /* 0x0000000000007918 */ /* 0x000fd00000000000 */
[----:B-1----:R-:W-:-:S15]  /*4b90*/  @!P0 BRA `(.L_x_6) ;  /* 0x0000002c00a48947 */ /* 0x002fde0003800000 */
[C---:B-----5:R-:W-:Y:S01]  /*4ba0*/  SHF.L.U64.HI R239, R184.reuse, 0x6, R185 ;  /* 0x00000006b8ef7819 */ /* 0x060fe200000102b9 */
[----:B------:R-:W-:Y:S01]  /*4bb0*/  IMAD.SHL.U32 R240, R184, 0x40, RZ ;  /* 0x00000040b8f07824 */ /* 0x000fe200078e00ff */
[----:B------:R-:W-:Y:S01]  /*4bc0*/  LEA.HI.SX32 R222, R237, 0xfffffffe, 0x1a ;  /* 0xfffffffeedde7811 */ /* 0x000fe200078fd2ff */
[----:B------:R-:W-:Y:S01]  /*4bd0*/  IMAD.MOV.U32 R3, RZ, RZ, R136 ;  /* 0x000000ffff037224 */ /* 0x000fe200078e0088 */
[----:B------:R-:W-:Y:S01]  /*4be0*/  MOV R133, R135 ;  /* 0x0000008700857202 */ /* 0x000fe20000000f00 */
[----:B------:R-:W-:Y:S01]  /*4bf0*/  IMAD.MOV.U32 R137, RZ, RZ, R134 ;  /* 0x000000ffff897224 */ /* 0x000fe200078e0086 */
[----:B------:R-:W-:Y:S01]  /*4c00*/  MOV R138, R132 ;  /* 0x00000084008a7202 */ /* 0x000fe20000000f00 */
[----:B------:R-:W-:Y:S01]  /*4c10*/  ULDC UR4, c[0x0][0x2ec] ;  /* 0x0000bb0000047ab9 */ /* 0x000fe20000000800 */
[----:B------:R-:W-:Y:S01]  /*4c20*/  ULDC.64 UR12, c[0x0][0x250] ;  /* 0x00009400000c7ab9 */ /* 0x000fe20000000a00 */
[----:B------:R-:W-:Y:S01]  /*4c30*/  ULDC.64 UR6, c[0x0][0x218] ;  /* 0x0000860000067ab9 */ /* 0x000fe20000000a00 */
[----:B------:R-:W-:Y:S01]  /*4c40*/  ULDC.64 UR8, c[0x0][0x248] ;  /* 0x0000920000087ab9 */ /* 0x000fe20000000a00 */
[----:B------:R-:W-:Y:S01]  /*4c50*/  ULDC.64 UR10, c[0x0][0x220] ;  /* 0x00008800000a7ab9 */ /* 0x000fe20000000a00 */
[----:B------:R-:W-:Y:S05]  /*4c60*/  BRA `(.L_x_7) ;  /* 0x00000000005c7947 */ /* 0x000fea0003800000 */
.L_x_9:
[----:B------:R-:W-:Y:S04]  /*4c70*/  VIADD R0, R222, 0xffffffff ;  /* 0xffffffffde007836 */ /* 0x000fe80000000000 */
[----:B------:R-:W-:Y:S01]  /*4c80*/  IMAD.WIDE.U32 R172, R0, UR8, RZ ;  /* 0x0000000800ac7c25 */ /* 0x000fe2000f8e00ff */
[----:B------:R-:W-:Y:S05]  /*4c90*/  SHF.R.S32.HI R2, RZ, 0x1f, R0 ;  /* 0x0000001fff027819 */ /* 0x000fea0000011400 */
[----:B------:R-:W-:Y:S04]  /*4ca0*/  IMAD R2, R2, UR8, RZ ;  /* 0x0000000802027c24 */ /* 0x000fe8000f8e02ff */
[----:B------:R-:W-:Y:S01]  /*4cb0*/  IMAD R2, R0, UR9, R2 ;  /* 0x0000000900027c24 */ /* 0x000fe2000f8e0202 */
[----:B------:R-:W-:Y:S03]  /*4cc0*/  LEA R0, P1, R172, R246, 0x6 ;  /* 0x000000f6ac007211 */ /* 0x000fe600078230ff */
[----:B------:R-:W-:Y:S01]  /*4cd0*/  IMAD.IADD R2, R173, 0x1, R2 ;  /* 0x00000001ad027824 */ /* 0x000fe200078e0202 */
[----:B------:R-:W-:Y:S04]  /*4ce0*/  LEA R134, P2, R0, UR6, 0x1 ;  /* 0x0000000600867c11 */ /* 0x000fe8000f8408ff */
[----:B------:R-:W-:Y:S02]  /*4cf0*/  LEA.HI.X R2, R172, R243, R2, 0x6, P1 ;  /* 0x000000f3ac027211 */ /* 0x000fe400008f3402 */
[----:B------:R-:W-:Y:S02]  /*4d00*/  IADD3 R172, P1, R241, R134, RZ ;  /* 0x00000086f1ac7210 */ /* 0x000fe40007f3e0ff */
[----:B------:R-:W-:Y:S05]  /*4d10*/  LEA.HI.X R135, R0, UR7, R2, 0x1, P2 ;  /* 0x0000000700877c11 */ /* 0x000fea00090f0c02 */
[----:B------:R-:W-:Y:S01]  /*4d20*/  @!PT LDS RZ, [RZ] ;  /* 0x00000000fffff984 */ /* 0x000fe20000000800 */
[----:B------:R-:W-:Y:S01]  /*4d30*/  @!PT LDS RZ, [RZ] ;  /* 0x00000000fffff984 */ /* 0x000fe20000000800 */
[----:B------:R-:W-:Y:S01]  /*4d40*/  @!PT LDS RZ, [RZ] ;  /* 0x00000000fffff984 */ /* 0x000fe20000000800 */
[----:B------:R1:W-:Y:S01]  /*4d50*/  LDGSTS.E.BYPASS.LTC128B.128 [R221+0x6000], desc[UR14][R134.64] ;  /* 0x0600000086dd7fae */ /* 0x0003e2000b901d4e */
[----:B------:R-:W-:Y:S03]  /*4d60*/  IMAD.X R173, R248, 0x1, R135, P1 ;  /* 0x00000001f8ad7824 */ /* 0x000fe600008e0687 */
[----:B------:R1:W-:Y:S04]  /*4d70*/  LDGSTS.E.BYPASS.LTC128B.128 [R221+0x7000], desc[UR14][R134.64+0x40] ;  /* 0x0700004086dd7fae */ /* 0x0003e8000b901d4e */
[----:B------:R1:W-:Y:S04]  /*4d80*/  LDGSTS.E.BYPASS.LTC128B.128 [R221+0x8000], desc[UR14][R134.64+0x80] ;  /* 0x0800008086dd7fae */ /* 0x0003e8000b901d4e */
[----:B------:R1:W-:Y:S04]  /*4d90*/  LDGSTS.E.BYPASS.LTC128B.128 [R221+0x6800], desc[UR14][R172.64] ;  /* 0x06800000acdd7fae */ /* 0x0003e8000b901d4e */
[----:B------:R1:W-:Y:S04]  /*4da0*/  LDGSTS.E.BYPASS.LTC128B.128 [R221+0x7800], desc[UR14][R172.64+0x40] ;  /* 0x07800040acdd7fae */ /* 0x0003e8000b901d4e */
[----:B------:R1:W-:Y:S04]  /*4db0*/  LDGSTS.E.BYPASS.LTC128B.128 [R221+0x8800], desc[UR14][R172.64+0x80] ;  /* 0x08800080acdd7fae */ /* 0x0003e8000b901d4e */
[----:B------:R-:W0:Y:S01]  /*4dc0*/  LDGDEPBAR ;  /* 0x00000000000079af */ /* 0x000e220000000000 */
[----:B------:R-:W-:Y:S05]  /*4dd0*/  BRA `(.L_x_8) ;  /* 0x0000000c005c7947 */ /* 0x000fea0003800000 */
.L_x_7:
[----:B------:R-:W-:Y:S01]  /*4de0*/  SHF.R.S32.HI R0, RZ, 0x1f, R222 ;  /* 0x0000001fff007819 */ /* 0x000fe200000114de */
[----:B------:R-:W-:Y:S04]  /*4df0*/  DEPBAR.LE SB0, 0x0 ;  /* 0x000080000000791a */ /* 0x000fe80000000000 */
[----:B------:R-:W-:Y:S01]  /*4e00*/  BAR.SYNC.DEFER_BLOCKING 0x0 ;  /* 0x0000000000007b1d */ /* 0x000fe20000010000 */
[----:B------:R-:W-:Y:S02]  /*4e10*/  IMAD R0, R0, UR12, RZ ;  /* 0x0000000c00007c24 */ /* 0x000fe4000f8e02ff */
[C---:B------:R-:W-:Y:S04]  /*4e20*/  IMAD.WIDE.U32 R6, R222.reuse, UR12, RZ ;  /* 0x0000000cde067c25 */ /* 0x040fe8000f8e00ff */
        /* <DEDUP_REMOVED lines=10> */
[----:B------:R-:W-:Y:S01]  /*4ed0*/  LDGSTS.E.BYPASS.LTC128B.128 [R221+0x9000], desc[UR14][R4.64] ;  /* 0x0900000004dd7fae */ /* 0x000fe2000b901d4e */
[----:B------:R-:W-:Y:S01]  /*4ee0*/  IMAD.X R7, R239, 0x1, R5, P0 ;  /* 0x00000001ef077824 */ /* 0x000fe200000e0605 */
[----:B------:R-:W-:Y:S04]  /*4ef0*/  ISETP.GT.AND P0, PT, R222, RZ, PT ;  /* 0x000000ffde00720c */ /* 0x000fe80003f04270 */
[----:B------:R-:W-:Y:S06]  /*4f00*/  LDGSTS.E.BYPASS.LTC128B.128 [R221+0xa000], desc[UR14][R4.64+0x40] ;  /* 0x0a00004004dd7fae */ /* 0x000fec000b901d4e */
[----:B------:R-:W-:Y:S06]  /*4f10*/  LDGSTS.E.BYPASS.LTC128B.128 [R221+0xb000], desc[UR14][R4.64+0x80] ;  /* 0x0b00008004dd7fae */ /* 0x000fec000b901d4e */
[----:B------:R-:W-:Y:S06]  /*4f20*/  LDGSTS.E.BYPASS.LTC128B.128 [R221+0x9800], desc[UR14][R6.64] ;  /* 0x0980000006dd7fae */ /* 0x000fec000b901d4e */
[----:B------:R-:W-:Y:S06]  /*4f30*/  LDGSTS.E.BYPASS.LTC128B.128 [R221+0xa800], desc[UR14][R6.64+0x40] ;  /* 0x0a80004006dd7fae */ /* 0x000fec000b901d4e */
[----:B------:R1:W-:Y:S06]  /*4f40*/  LDGSTS.E.BYPASS.LTC128B.128 [R221+0xb800], desc[UR14][R6.64+0x80] ;  /* 0x0b80008006dd7fae */ /* 0x0003ec000b901d4e */
[----:B------:R-:W-:Y:S06]  /*4f50*/  LDSM.16.M88.4 R64, [R219] ;  /* 0x00000000db40783b */ /* 0x000fec0000000200 */
[----:B------:R-:W1:Y:S06]  /*4f60*/  LDSM.16.M88.4 R16, [R216+0x6000] ;  /* 0x00600000d810783b */ /* 0x000e6c0000000200 */
[----:B------:R-:W2:Y:S06]  /*4f70*/  LDSM.16.M88.4 R60, [R219+0x1000] ;  /* 0x00100000db3c783b */ /* 0x000eac0000000200 */
[----:B------:R-:W3:Y:S06]  /*4f80*/  LDSM.16.M88.4 R32, [R216+0x6400] ;  /* 0x00640000d820783b */ /* 0x000eec0000000200 */
[----:B------:R-:W0:Y:S06]  /*4f90*/  LDGDEPBAR ;  /* 0x00000000000079af */ /* 0x000e2c0000000000 */
[----:B------:R-:W4:Y:S06]  /*4fa0*/  LDSM.16.M88.4 R48, [R216+0x6800] ;  /* 0x00680000d830783b */ /* 0x000f2c0000000200 */
[----:B------:R-:W5:Y:S06]  /*4fb0*/  LDSM.16.M88.4 R172, [R216+0x6c00] ;  /* 0x006c0000d8ac783b */ /* 0x000f6c0000000200 */
[----:B------:R-:W-:Y:S01]  /*4fc0*/  LDSM.16.M88.4 R176, [R220] ;  /* 0x00000000dcb0783b */ /* 0x000fe20000000200 */
[-C--:B-1----:R-:W-:Y:S05]  /*4fd0*/  HMMA.16816.F32.BF16 R4, R64, R16.reuse, RZ ;  /* 0x000000104004723c */ /* 0x082fea00000418ff */
[----:B------:R-:W1:Y:S01]  /*4fe0*/  LDSM.16.M88.4 R180, [R218+0x6000] ;  /* 0x00600000dab4783b */ /* 0x000e620000000200 */
[C---:B--2---:R-:W-:Y:S05]  /*4ff0*/  HMMA.16816.F32.BF16 R8, R60.reuse, R16, RZ ;  /* 0x000000103c08723c */ /* 0x044fea00000418ff */
[----:B------:R-:W2:Y:S01]  /*5000*/  LDSM.16.M88.4 R184, [R220+0x1000] ;  /* 0x00100000dcb8783b */ /* 0x000ea20000000200 */
[-C--:B------:R-:W-:Y:S05]  /*5010*/  HMMA.16816.F32.BF16 R12, R60, R18.reuse, RZ ;  /* 0x000000123c0c723c */ /* 0x080fea00000418ff */
[----:B------:R-:W2:Y:S01]  /*5020*/  LDSM.16.M88.4 R188, [R218+0x6400] ;  /* 0x00640000dabc783b */ /* 0x000ea20000000200 */
[C---:B------:R-:W-:Y:S05]  /*5030*/  HMMA.16816.F32.BF16 R16, R64.reuse, R18, RZ ;  /* 0x000000124010723c */ /* 0x040fea00000418ff */
[----:B------:R-:W2:Y:S01]  /*5040*/  LDSM.16.M88.4 R192, [R218+0x6800] ;  /* 0x00680000dac0783b */ /* 0x000ea20000000200 */
[-C--:B---3--:R-:W-:Y:S05]  /*5050*/  HMMA.16816.F32.BF16 R20, R64, R32.reuse, RZ ;  /* 0x000000204014723c */ /* 0x088fea00000418ff */
[----:B------:R-:W3:Y:S01]  /*5060*/  LDSM.16.M88.4 R196, [R218+0x6c00] ;  /* 0x006c0000dac4783b */ /* 0x000ee20000000200 */
[C---:B------:R-:W-:Y:S05]  /*5070*/  HMMA.16816.F32.BF16 R24, R60.reuse, R32, RZ ;  /* 0x000000203c18723c */ /* 0x040fea00000418ff */
[----:B------:R-:W-:Y:S01]  /*5080*/  LDSM.16.M88.4 R200, [R219+0x2000] ;  /* 0x00200000dbc8783b */ /* 0x000fe20000000200 */
[-C--:B------:R-:W-:Y:S05]  /*5090*/  HMMA.16816.F32.BF16 R28, R60, R34.reuse, RZ ;  /* 0x000000223c1c723c */ /* 0x080fea00000418ff */
[----:B------:R-:W3:Y:S01]  /*50a0*/  LDSM.16.M88.4 R204, [R216+0x7000] ;  /* 0x00700000d8cc783b */ /* 0x000ee20000000200 */
[C---:B------:R-:W-:Y:S05]  /*50b0*/  HMMA.16816.F32.BF16 R32, R64.reuse, R34, RZ ;  /* 0x000000224020723c */ /* 0x040fea00000418ff */
[----:B------:R-:W3:Y:S01]  /*50c0*/  LDSM.16.M88.4 R208, [R219+0x3000] ;  /* 0x00300000dbd0783b */ /* 0x000ee20000000200 */
[-C--:B----4-:R-:W-:Y:S05]  /*50d0*/  HMMA.16816.F32.BF16 R36, R64, R48.reuse, RZ ;  /* 0x000000304024723c */ /* 0x090fea00000418ff */
[----:B------:R-:W-:Y:S01]  /*50e0*/  LDSM.16.M88.4 R212, [R218+0x7c00] ;  /* 0x007c0000dad4783b */ /* 0x000fe20000000200 */
[C---:B------:R-:W-:Y:S06]  /*50f0*/  HMMA.16816.F32.BF16 R40, R60.reuse, R48, RZ ;  /* 0x000000303c28723c */ /* 0x040fec00000418ff */
[-C--:B------:R-:W-:Y:S06]  /*5100*/  HMMA.16816.F32.BF16 R44, R60, R50.reuse, RZ ;  /* 0x000000323c2c723c */ /* 0x080fec00000418ff */
[C---:B------:R-:W-:Y:S06]  /*5110*/  HMMA.16816.F32.BF16 R48, R64.reuse, R50, RZ ;  /* 0x000000324030723c */ /* 0x040fec00000418ff */
[-C--:B-----5:R-:W-:Y:S06]  /*5120*/  HMMA.16816.F32.BF16 R52, R64, R172.reuse, RZ ;  /* 0x000000ac4034723c */ /* 0x0a0fec00000418ff */
[C---:B------:R-:W-:Y:S06]  /*5130*/  HMMA.16816.F32.BF16 R56, R60.reuse, R172, RZ ;  /* 0x000000ac3c38723c */ /* 0x040fec00000418ff */
[-C--:B------:R-:W-:Y:S06]  /*5140*/  HMMA.16816.F32.BF16 R60, R60, R174.reuse, RZ ;  /* 0x000000ae3c3c723c */ /* 0x080fec00000418ff */
[----:B------:R-:W-:Y:S01]  /*5150*/  HMMA.16816.F32.BF16 R64, R64, R174, RZ ;  /* 0x000000ae4040723c */ /* 0x000fe200000418ff */
[----:B------:R-:W4:Y:S05]  /*5160*/  LDSM.16.M88.4 R172, [R216+0x7400] ;  /* 0x00740000d8ac783b */ /* 0x000f2a0000000200 */
[-C--:B-1----:R-:W-:Y:S06]  /*5170*/  HMMA.16816.F32.BF16 R4, R176, R180.reuse, R4 ;  /* 0x000000b4b004723c */ /* 0x082fec0000041804 */
[C---:B--2---:R-:W-:Y:S06]  /*5180*/  HMMA.16816.F32.BF16 R8, R184.reuse, R180, R8 ;  /* 0x000000b4b808723c */ /* 0x044fec0000041808 */
[-C--:B------:R-:W-:Y:S06]  /*5190*/  HMMA.16816.F32.BF16 R12, R184, R182.reuse, R12 ;  /* 0x000000b6b80c723c */ /* 0x080fec000004180c */
[C---:B------:R-:W-:Y:S01]  /*51a0*/  HMMA.16816.F32.BF16 R16, R176.reuse, R182, R16 ;  /* 0x000000b6b010723c */ /* 0x040fe20000041810 */
[----:B------:R-:W1:Y:S05]  /*51b0*/  LDSM.16.M88.4 R180, [R216+0x7800] ;  /* 0x00780000d8b4783b */ /* 0x000e6a0000000200 */
[-C--:B------:R-:W-:Y:S06]  /*51c0*/  HMMA.16816.F32.BF16 R20, R176, R188.reuse, R20 ;  /* 0x000000bcb014723c */ /* 0x080fec0000041814 */
[C---:B------:R-:W-:Y:S06]  /*51d0*/  HMMA.16816.F32.BF16 R24, R184.reuse, R188, R24 ;  /* 0x000000bcb818723c */ /* 0x040fec0000041818 */
[-C--:B------:R-:W-:Y:S06]  /*51e0*/  HMMA.16816.F32.BF16 R28, R184, R190.reuse, R28 ;  /* 0x000000beb81c723c */ /* 0x080fec000004181c */
[C---:B------:R-:W-:Y:S01]  /*51f0*/  HMMA.16816.F32.BF16 R32, R176.reuse, R190, R32 ;  /* 0x000000beb020723c */ /* 0x040fe20000041820 */
[----:B------:R-:W2:Y:S05]  /*5200*/  LDSM.16.M88.4 R188, [R216+0x7c00] ;  /* 0x007c0000d8bc783b */ /* 0x000eaa0000000200 */
[-C--:B------:R-:W-:Y:S06]  /*5210*/  HMMA.16816.F32.BF16 R36, R176, R192.reuse, R36 ;  /* 0x000000c0b024723c */ /* 0x080fec0000041824 */
[C---:B------:R-:W-:Y:S06]  /*5220*/  HMMA.16816.F32.BF16 R40, R184.reuse, R192, R40 ;  /* 0x000000c0b828723c */ /* 0x040fec0000041828 */
[-C--:B------:R-:W-:Y:S06]  /*5230*/  HMMA.16816.F32.BF16 R44, R184, R194.reuse, R44 ;  /* 0x000000c2b82c723c */ /* 0x080fec000004182c */
[C---:B------:R-:W-:Y:S01]  /*5240*/  HMMA.16816.F32.BF16 R48, R176.reuse, R194, R48 ;  /* 0x000000c2b030723c */ /* 0x040fe20000041830 */
[----:B------:R-:W-:Y:S05]  /*5250*/  LDSM.16.M88.4 R192, [R220+0x3000] ;  /* 0x00300000dcc0783b */ /* 0x000fea0000000200 */
[-C--:B---3--:R-:W-:Y:S06]  /*5260*/  HMMA.16816.F32.BF16 R52, R176, R196.reuse, R52 ;  /* 0x000000c4b034723c */ /* 0x088fec0000041834 */
[C---:B------:R-:W-:Y:S06]  /*5270*/  HMMA.16816.F32.BF16 R56, R184.reuse, R196, R56 ;  /* 0x000000c4b838723c */ /* 0x040fec0000041838 */
[-C--:B------:R-:W-:Y:S01]  /*5280*/  HMMA.16816.F32.BF16 R60, R184, R198.reuse, R60 ;  /* 0x000000c6b83c723c */ /* 0x080fe2000004183c */
[----:B------:R-:W-:Y:S05]  /*5290*/  LDSM.16.M88.4 R184, [R218+0x7000] ;  /* 0x00700000dab8783b */ /* 0x000fea0000000200 */
[----:B------:R-:W-:Y:S01]  /*52a0*/  HMMA.16816.F32.BF16 R64, R176, R198, R64 ;  /* 0x000000c6b040723c */ /* 0x000fe20000041840 */
[----:B------:R-:W3:Y:S05]  /*52b0*/  LDSM.16.M88.4 R176, [R220+0x2000] ;  /* 0x00200000dcb0783b */ /* 0x000eea0000000200 */
[-C--:B------:R-:W-:Y:S01]  /*52c0*/  HMMA.16816.F32.BF16 R4, R200, R204.reuse, R4 ;  /* 0x000000ccc804723c */ /* 0x080fe20000041804 */
[----:B------:R-:W5:Y:S05]  /*52d0*/  LDSM.16.M88.4 R196, [R218+0x7400] ;  /* 0x00740000dac4783b */ /* 0x000f6a0000000200 */
[C---:B------:R-:W-:Y:S06]  /*52e0*/  HMMA.16816.F32.BF16 R8, R208.reuse, R204, R8 ;  /* 0x000000ccd008723c */ /* 0x040fec0000041808 */
[-C--:B------:R-:W-:Y:S06]  /*52f0*/  HMMA.16816.F32.BF16 R12, R208, R206.reuse, R12 ;  /* 0x000000ced00c723c */ /* 0x080fec000004180c */
[C---:B------:R-:W-:Y:S01]  /*5300*/  HMMA.16816.F32.BF16 R16, R200.reuse, R206, R16 ;  /* 0x000000cec810723c */ /* 0x040fe20000041810 */
[----:B------:R-:W5:Y:S05]  /*5310*/  LDSM.16.M88.4 R204, [R218+0x7800] ;  /* 0x00780000dacc783b */ /* 0x000f6a0000000200 */
[-C--:B----4-:R-:W-:Y:S06]  /*5320*/  HMMA.16816.F32.BF16 R20, R200, R172.reuse, R20 ;  /* 0x000000acc814723c */ /* 0x090fec0000041814 */
[C---:B------:R-:W-:Y:S06]  /*5330*/  HMMA.16816.F32.BF16 R24, R208.reuse, R172, R24 ;  /* 0x000000acd018723c */ /* 0x040fec0000041818 */
[-C--:B------:R-:W-:Y:S06]  /*5340*/  HMMA.16816.F32.BF16 R28, R208, R174.reuse, R28 ;  /* 0x000000aed01c723c */ /* 0x080fec000004181c */
[C---:B------:R-:W-:Y:S01]  /*5350*/  HMMA.16816.F32.BF16 R32, R200.reuse, R174, R32 ;  /* 0x000000aec820723c */ /* 0x040fe20000041820 */
[----:B------:R-:W-:Y:S05]  /*5360*/  LDSM.16.M88.4 R172, [R219+0x4000] ;  /* 0x00400000dbac783b */ /* 0x000fea0000000200 */
[-C--:B-1----:R-:W-:Y:S06]  /*5370*/  HMMA.16816.F32.BF16 R36, R200, R180.reuse, R36 ;  /* 0x000000b4c824723c */ /* 0x082fec0000041824 */
[C---:B------:R-:W-:Y:S06]  /*5380*/  HMMA.16816.F32.BF16 R40, R208.reuse, R180, R40 ;  /* 0x000000b4d028723c */ /* 0x040fec0000041828 */
[-C--:B------:R-:W-:Y:S06]  /*5390*/  HMMA.16816.F32.BF16 R44, R208, R182.reuse, R44 ;  /* 0x000000b6d02c723c */ /* 0x080fec000004182c */
[C---:B------:R-:W-:Y:S01]  /*53a0*/  HMMA.16816.F32.BF16 R48, R200.reuse, R182, R48 ;  /* 0x000000b6c830723c */ /* 0x040fe20000041830 */
[----:B------:R-:W1:Y:S05]  /*53b0*/  LDSM.16.M88.4 R180, [R216+0x8000] ;  /* 0x00800000d8b4783b */ /* 0x000e6a0000000200 */
[-C--:B--2---:R-:W-:Y:S06]  /*53c0*/  HMMA.16816.F32.BF16 R52, R200, R188.reuse, R52 ;  /* 0x000000bcc834723c */ /* 0x084fec0000041834 */
[C---:B------:R-:W-:Y:S06]  /*53d0*/  HMMA.16816.F32.BF16 R56, R208.reuse, R188, R56 ;  /* 0x000000bcd038723c */ /* 0x040fec0000041838 */
[-C--:B------:R-:W-:Y:S01]  /*53e0*/  HMMA.16816.F32.BF16 R60, R208, R190.reuse, R60 ;  /* 0x000000bed03c723c */ /* 0x080fe2000004183c */
[----:B------:R-:W-:Y:S05]  /*53f0*/  LDSM.16.M88.4 R208, [R218+0x8400] ;  /* 0x00840000dad0783b */ /* 0x000fea0000000200 */
[----:B------:R-:W-:Y:S01]  /*5400*/  HMMA.16816.F32.BF16 R64, R200, R190, R64 ;  /* 0x000000bec840723c */ /* 0x000fe20000041840 */
[----:B------:R-:W2:Y:S05]  /*5410*/  LDSM.16.M88.4 R188, [R219+0x5000] ;  /* 0x00500000dbbc783b */ /* 0x000eaa0000000200 */
[-C--:B---3--:R-:W-:Y:S01]  /*5420*/  HMMA.16816.F32.BF16 R4, R176, R184.reuse, R4 ;  /* 0x000000b8b004723c */ /* 0x088fe20000041804 */
[----:B------:R-:W-:Y:S05]  /*5430*/  LDSM.16.M88.4 R200, [R218+0x8000] ;  /* 0x00800000dac8783b */ /* 0x000fea0000000200 */
[C---:B------:R-:W-:Y:S06]  /*5440*/  HMMA.16816.F32.BF16 R8, R192.reuse, R184, R8 ;  /* 0x000000b8c008723c */ /* 0x040fec0000041808 */
[-C--:B------:R-:W-:Y:S06]  /*5450*/  HMMA.16816.F32.BF16 R12, R192, R186.reuse, R12 ;  /* 0x000000bac00c723c */ /* 0x080fec000004180c */
[C---:B------:R-:W-:Y:S01]  /*5460*/  HMMA.16816.F32.BF16 R16, R176.reuse, R186, R16 ;  /* 0x000000bab010723c */ /* 0x040fe20000041810 */
[----:B------:R-:W3:Y:S05]  /*5470*/  LDSM.16.M88.4 R184, [R216+0x8400] ;  /* 0x00840000d8b8783b */ /* 0x000eea0000000200 */
[-C--:B-----5:R-:W-:Y:S06]  /*5480*/  HMMA.16816.F32.BF16 R20, R176, R196.reuse, R20 ;  /* 0x000000c4b014723c */ /* 0x0a0fec0000041814 */
[C---:B------:R-:W-:Y:S06]  /*5490*/  HMMA.16816.F32.BF16 R24, R192.reuse, R196, R24 ;  /* 0x000000c4c018723c */ /* 0x040fec0000041818 */
[-C--:B------:R-:W-:Y:S06]  /*54a0*/  HMMA.16816.F32.BF16 R28, R192, R198.reuse, R28 ;  /* 0x000000c6c01c723c */ /* 0x080fec000004181c */
[C---:B------:R-:W-:Y:S01]  /*54b0*/  HMMA.16816.F32.BF16 R32, R176.reuse, R198, R32 ;  /* 0x000000c6b020723c */ /* 0x040fe20000041820 */
[----:B------:R-:W-:Y:S05]  /*54c0*/  LDSM.16.M88.4 R196, [R216+0x8c00] ;  /* 0x008c0000d8c4783b */ /* 0x000fea0000000200 */
[-C--:B------:R-:W-:Y:S06]  /*54d0*/  HMMA.16816.F32.BF16 R36, R176, R204.reuse, R36 ;  /* 0x000000ccb024723c */ /* 0x080fec0000041824 */
[C---:B------:R-:W-:Y:S06]  /*54e0*/  HMMA.16816.F32.BF16 R40, R192.reuse, R204, R40 ;  /* 0x000000ccc028723c */ /* 0x040fec0000041828 */
[-C--:B------:R-:W-:Y:S06]  /*54f0*/  HMMA.16816.F32.BF16 R44, R192, R206.reuse, R44 ;  /* 0x000000cec02c723c */ /* 0x080fec000004182c */
[C---:B------:R-:W-:Y:S01]  /*5500*/  HMMA.16816.F32.BF16 R48, R176.reuse, R206, R48 ;  /* 0x000000ceb030723c */ /* 0x040fe20000041830 */
[----:B------:R-:W-:Y:S05]  /*5510*/  LDSM.16.M88.4 R204, [R220+0x5000] ;  /* 0x00500000dccc783b */ /* 0x000fea0000000200 */
[-C--:B------:R-:W-:Y:S06]  /*5520*/  HMMA.16816.F32.BF16 R52, R176, R212.reuse, R52 ;  /* 0x000000d4b034723c */ /* 0x080fec0000041834 */
[C---:B------:R-:W-:Y:S06]  /*5530*/  HMMA.16816.F32.BF16 R56, R192.reuse, R212, R56 ;  /* 0x000000d4c038723c */ /* 0x040fec0000041838 */
[-C--:B------:R-:W-:Y:S01]  /*5540*/  HMMA.16816.F32.BF16 R60, R192, R214.reuse, R60 ;  /* 0x000000d6c03c723c */ /* 0x080fe2000004183c */
[----:B------:R-:W4:Y:S05]  /*5550*/  LDSM.16.M88.4 R192, [R216+0x8800] ;  /* 0x00880000d8c0783b */ /* 0x000f2a0000000200 */
[----:B------:R-:W-:Y:S01]  /*5560*/  HMMA.16816.F32.BF16 R64, R176, R214, R64 ;  /* 0x000000d6b040723c */ /* 0x000fe20000041840 */
[----:B------:R-:W5:Y:S05]  /*5570*/  LDSM.16.M88.4 R176, [R220+0x4000] ;  /* 0x00400000dcb0783b */ /* 0x000f6a0000000200 */
[-C--:B-1----:R-:W-:Y:S01]  /*5580*/  HMMA.16816.F32.BF16 R4, R172, R180.reuse, R4 ;  /* 0x000000b4ac04723c */ /* 0x082fe20000041804 */
[----:B------:R-:W-:Y:S05]  /*5590*/  LDSM.16.M88.4 R212, [R218+0x8c00] ;  /* 0x008c0000dad4783b */ /* 0x000fea0000000200 */
[C---:B--2---:R-:W-:Y:S06]  /*55a0*/  HMMA.16816.F32.BF16 R8, R188.reuse, R180, R8 ;  /* 0x000000b4bc08723c */ /* 0x044fec0000041808 */
[-C--:B------:R-:W-:Y:S06]  /*55b0*/  HMMA.16816.F32.BF16 R12, R188, R182.reuse, R12 ;  /* 0x000000b6bc0c723c */ /* 0x080fec000004180c */
[C---:B------:R-:W-:Y:S01]  /*55c0*/  HMMA.16816.F32.BF16 R16, R172.reuse, R182, R16 ;  /* 0x000000b6ac10723c */ /* 0x040fe20000041810 */
[----:B------:R-:W1:Y:S01]  /*55d0*/  LDSM.16.M88.4 R180, [R218+0x8800] ;  /* 0x00880000dab4783b */ /* 0x000e620000000200 */
[----:B------:R-:W-:Y:S04]  /*55e0*/  DEPBAR.LE SB0, 0x0 ;  /* 0x000080000000791a */ /* 0x000fe80000000000 */
[-C--:B---3--:R-:W-:Y:S01]  /*55f0*/  HMMA.16816.F32.BF16 R20, R172, R184.reuse, R20 ;  /* 0x000000b8ac14723c */ /* 0x088fe20000041814 */
[----:B------:R-:W-:Y:S05]  /*5600*/  BAR.SYNC.DEFER_BLOCKING 0x0 ;  /* 0x0000000000007b1d */ /* 0x000fea0000010000 */
[C---:B------:R-:W-:Y:S06]  /*5610*/  HMMA.16816.F32.BF16 R24, R188.reuse, R184, R24 ;  /* 0x000000b8bc18723c */ /* 0x040fec0000041818 */
[-C--:B------:R-:W-:Y:S06]  /*5620*/  HMMA.16816.F32.BF16 R28, R188, R186.reuse, R28 ;  /* 0x000000babc1c723c */ /* 0x080fec000004181c */
[C---:B------:R-:W-:Y:S06]  /*5630*/  HMMA.16816.F32.BF16 R32, R172.reuse, R186, R32 ;  /* 0x000000baac20723c */ /* 0x040fec0000041820 */
[-C--:B----4-:R-:W-:Y:S06]  /*5640*/  HMMA.16816.F32.BF16 R36, R172, R192.reuse, R36 ;  /* 0x000000c0ac24723c */ /* 0x090fec0000041824 */
[C---:B------:R-:W-:Y:S06]  /*5650*/  HMMA.16816.F32.BF16 R40, R188.reuse, R192, R40 ;  /* 0x000000c0bc28723c */ /* 0x040fec0000041828 */
[-C--:B------:R-:W-:Y:S06]  /*5660*/  HMMA.16816.F32.BF16 R44, R188, R194.reuse, R44 ;  /* 0x000000c2bc2c723c */ /* 0x080fec000004182c */
[C---:B------:R-:W-:Y:S06]  /*5670*/  HMMA.16816.F32.BF16 R48, R172.reuse, R194, R48 ;  /* 0x000000c2ac30723c */ /* 0x040fec0000041830 */
[-C--:B------:R-:W-:Y:S06]  /*5680*/  HMMA.16816.F32.BF16 R52, R172, R196.reuse, R52 ;  /* 0x000000c4ac34723c */ /* 0x080fec0000041834 */
[C---:B------:R-:W-:Y:S06]  /*5690*/  HMMA.16816.F32.BF16 R56, R188.reuse, R196, R56 ;  /* 0x000000c4bc38723c */ /* 0x040fec0000041838 */
[-C--:B------:R-:W-:Y:S06]  /*56a0*/  HMMA.16816.F32.BF16 R60, R188, R198.reuse, R60 ;  /* 0x000000c6bc3c723c */ /* 0x080fec000004183c */
[----:B------:R-:W-:Y:S06]  /*56b0*/  HMMA.16816.F32.BF16 R64, R172, R198, R64 ;  /* 0x000000c6ac40723c */ /* 0x000fec0000041840 */
[-C--:B-----5:R-:W-:Y:S06]  /*56c0*/  HMMA.16816.F32.BF16 R4, R176, R200.reuse, R4 ;  /* 0x000000c8b004723c */ /* 0x0a0fec0000041804 */
[C---:B------:R-:W-:Y:S06]  /*56d0*/  HMMA.16816.F32.BF16 R8, R204.reuse, R200, R8 ;  /* 0x000000c8cc08723c */ /* 0x040fec0000041808 */
[-C--:B------:R-:W-:Y:S06]  /*56e0*/  HMMA.16816.F32.BF16 R12, R204, R202.reuse, R12 ;  /* 0x000000cacc0c723c */ /* 0x080fec000004180c */
[C---:B------:R-:W-:Y:S06]  /*56f0*/  HMMA.16816.F32.BF16 R16, R176.reuse, R202, R16 ;  /* 0x000000cab010723c */ /* 0x040fec0000041810 */
[----:B------:R-:W-:Y:S01]  /*5700*/  FMNMX.FTZ R0, R4, R3, !PT ;  /* 0x0000000304007209 */ /* 0x000fe20007810000 */
[-C--:B------:R-:W-:Y:S04]  /*5710*/  HMMA.16816.F32.BF16 R20, R176, R208.reuse, R20 ;  /* 0x000000d0b014723c */ /* 0x080fe80000041814 */
[----:B------:R-:W-:Y:S02]  /*5720*/  FMNMX.FTZ R2, R6, R133, !PT ;  /* 0x0000008506027209 */ /* 0x000fe40007810000 */
[----:B------:R-:W-:Y:S01]  /*5730*/  FMNMX.FTZ R132, R5, R0, !PT ;  /* 0x0000000005847209 */ /* 0x000fe20007810000 */
[C---:B------:R-:W-:Y:S04]  /*5740*/  HMMA.16816.F32.BF16 R24, R204.reuse, R208, R24 ;  /* 0x000000d0cc18723c */ /* 0x040fe80000041818 */
[----:B------:R-:W-:Y:S02]  /*5750*/  FMNMX.FTZ R0, R7, R2, !PT ;  /* 0x0000000207007209 */ /* 0x000fe40007810000 */
[-C--:B------:R-:W-:Y:S05]  /*5760*/  HMMA.16816.F32.BF16 R28, R204, R210.reuse, R28 ;  /* 0x000000d2cc1c723c */ /* 0x080fea000004181c */
[----:B------:R-:W-:Y:S01]  /*5770*/  FMNMX.FTZ R2, R16, R132, !PT ;  /* 0x0000008410027209 */ /* 0x000fe20007810000 */
[C---:B------:R-:W-:Y:S05]  /*5780*/  HMMA.16816.F32.BF16 R32, R176.reuse, R210, R32 ;  /* 0x000000d2b020723c */ /* 0x040fea0000041820 */
[----:B------:R-:W-:Y:S01]  /*5790*/  FMNMX.FTZ R132, R8, R137, !PT ;  /* 0x0000008908847209 */ /* 0x000fe20007810000 */
[-C--:B-1----:R-:W-:Y:S05]  /*57a0*/  HMMA.16816.F32.BF16 R36, R176, R180.reuse, R36 ;  /* 0x000000b4b024723c */ /* 0x082fea0000041824 */
[----:B------:R-:W-:Y:S01]  /*57b0*/  FMNMX.FTZ R134, R18, R0, !PT ;  /* 0x0000000012867209 */ /* 0x000fe20007810000 */
[C---:B------:R-:W-:Y:S05]  /*57c0*/  HMMA.16816.F32.BF16 R40, R204.reuse, R180, R40 ;  /* 0x000000b4cc28723c */ /* 0x040fea0000041828 */
[----:B------:R-:W-:Y:S01]  /*57d0*/  FMNMX.FTZ R135, R17, R2, !PT ;  /* 0x0000000211877209 */ /* 0x000fe20007810000 */
[-C--:B------:R-:W-:Y:S05]  /*57e0*/  HMMA.16816.F32.BF16 R44, R204, R182.reuse, R44 ;  /* 0x000000b6cc2c723c */ /* 0x080fea000004182c */
        /* <DEDUP_REMOVED lines=9> */
[----:B------:R-:W-:Y:S05]  /*5880*/  HMMA.16816.F32.BF16 R64, R176, R214, R64 ;  /* 0x000000d6b040723c */ /* 0x000fea0000041840 */
[----:B------:R-:W-:Y:S02]  /*5890*/  FMNMX.FTZ R2, R12, R2, !PT ;  /* 0x000000020c027209 */ /* 0x000fe40007810000 */
[----:B------:R-:W-:Y:S04]  /*58a0*/  FMNMX.FTZ R132, R22, R132, !PT ;  /* 0x0000008416847209 */ /* 0x000fe80007810000 */
[----:B------:R-:W-:Y:S02]  /*58b0*/  FMNMX.FTZ R136, R21, R135, !PT ;  /* 0x0000008715887209 */ /* 0x000fe40007810000 */
        /* <DEDUP_REMOVED lines=39> */
[----:B------:R-:W-:Y:S01]  /*5b30*/  FMNMX.FTZ R136, R65, R136, !PT ;  /* 0x0000008841887209 */ /* 0x000fe20007810000 */
[----:B------:R-:W-:Y:S06]  /*5b40*/  @P0 BRA `(.L_x_9) ;  /* 0xfffffff000480947 */ /* 0x000fec000383ffff */
.L_x_8:
[----:B-1----:R-:W-:Y:S01]  /*5b50*/  SHFL.BFLY PT, R135, R136, 0x2, 0x1f ;  /* 0x0c401f0088877f89 */ /* 0x002fe200000e0000 */
[----:B------:R-:W-:Y:S02]  /*5b60*/  FMNMX.FTZ R134, R67, R174, !PT ;  /* 0x000000ae43867209 */ /* 0x000fe40007810000 */
[----:B------:R-:W-:Y:S05]  /*5b70*/  FMNMX.FTZ R2, R57, R132, !PT ;  /* 0x0000008439027209 */ /* 0x000fea0007810000 */
[----:B------:R-:W-:Y:S01]  /*5b80*/  LDSM.16.MT88.4 R176, [R217+0x9000] ;  /* 0x00900000d9b0783b */ /* 0x000fe20000004200 */
[----:B------:R-:W-:Y:S02]  /*5b90*/  FMNMX.FTZ R0, R58, R175, !PT ;  /* 0x000000af3a007209 */ /* 0x000fe40007810000 */
[----:B------:R-:W-:Y:S02]  /*5ba0*/  FMNMX.FTZ R2, R60, R2, !PT ;  /* 0x000000023c027209 */ /* 0x000fe40007810000 */
[----:B------:R-:W-:Y:S02]  /*5bb0*/  FMNMX.FTZ R0, R59, R0, !PT ;  /* 0x000000003b007209 */ /* 0x000fe40007810000 */
[----:B------:R-:W-:Y:S01]  /*5bc0*/  FMNMX.FTZ R132, R61, R2, !PT ;  /* 0x000000023d847209 */ /* 0x000fe20007810000 */
[----:B------:R-:W-:Y:S01]  /*5bd0*/  SHFL.BFLY PT, R173, R134, 0x2, 0x1f ;  /* 0x0c401f0086ad7f89 */ /* 0x000fe200000e0000 */
[----:B------:R-:W-:Y:S02]  /*5be0*/  FMNMX.FTZ R0, R62, R0, !PT ;  /* 0x000000003e007209 */ /* 0x000fe40007810000 */
[----:B------:R-:W-:Y:S05]  /*5bf0*/  IADD3 R222, R222, -0x1, RZ ;  /* 0xffffffffdede7810 */ /* 0x000fea0007ffe0ff */
[----:B------:R-:W-:Y:S01]  /*5c00*/  SHFL.BFLY PT, R172, R132, 0x2, 0x1f ;  /* 0x0c401f0084ac7f89 */ /* 0x000fe200000e0000 */
[----:B------:R-:W-:Y:S07]  /*5c10*/  FMNMX.FTZ R0, R63, R0, !PT ;  /* 0x000000003f007209 */ /* 0x000fee0007810000 */
[----:B------:R-:W1:Y:S02]  /*5c20*/  SHFL.BFLY PT, R2, R0, 0x2, 0x1f ;  /* 0x0c401f0000027f89 */ /* 0x000e6400000e0000 */
[----:B-1----:R-:W-:Y:S02]  /*5c30*/  FMNMX.FTZ R2, R0, R2, !PT ;  /* 0x0000000200027209 */ /* 0x002fe40007810000 */
[----:B------:R-:W-:Y:S02]  /*5c40*/  FMNMX.FTZ R136, R136, R135, !PT ;  /* 0x0000008788887209 */ /* 0x000fe40007810000 */
[----:B------:R-:W-:Y:S02]  /*5c50*/  FMNMX.FTZ R134, R134, R173, !PT ;  /* 0x000000ad86867209 */ /* 0x000fe40007810000 */
[----:B------:R-:W-:Y:S01]  /*5c60*/  FMNMX.FTZ R172, R132, R172, !PT ;  /* 0x000000ac84ac7209 */ /* 0x000fe20007810000 */
[----:B------:R-:W1:Y:S08]  /*5c70*/  SHFL.BFLY PT, R135, R136, 0x1, 0x1f ;  /* 0x0c201f0088877f89 */ /* 0x000e7000000e0000 */
[----:B------:R-:W2:Y:S08]  /*5c80*/  SHFL.BFLY PT, R173, R134, 0x1, 0x1f ;  /* 0x0c201f0086ad7f89 */ /* 0x000eb000000e0000 */
[----:B------:R-:W3:Y:S08]  /*5c90*/  SHFL.BFLY PT, R174, R172, 0x1, 0x1f ;  /* 0x0c201f00acae7f89 */ /* 0x000ef000000e0000 */
[----:B------:R-:W4:Y:S01]  /*5ca0*/  SHFL.BFLY PT, R132, R2, 0x1, 0x1f ;  /* 0x0c201f0002847f89 */ /* 0x000f2200000e0000 */
[----:B-1----:R-:W-:Y:S02]  /*5cb0*/  FMNMX.FTZ R136, R136, R135, !PT ;  /* 0x0000008788887209 */ /* 0x002fe40007810000 */
[----:B--2---:R-:W-:Y:S03]  /*5cc0*/  FMNMX.FTZ R135, R134, R173, !PT ;  /* 0x000000ad86877209 */ /* 0x004fe60007810000 */
[C---:B------:R-:W-:Y:S01]  /*5cd0*/  FADD.FTZ R0, -R136.reuse, R3 ;  /* 0x0000000388007221 */ /* 0x040fe20000010100 */
[----:B------:R-:W-:Y:S02]  /*5ce0*/  FSETP.NEU.FTZ.AND P1, PT, R136, -INF , PT ;  /* 0xff8000008800780b */ /* 0x000fe40003f3d000 */
[----:B---3--:R-:W-:Y:S01]  /*5cf0*/  FMNMX.FTZ R134, R172, R174, !PT ;  /* 0x000000aeac867209 */ /* 0x008fe20007810000 */
[----:B------:R-:W-:Y:S01]  /*5d00*/  FMUL.FTZ R3, R0, UR4 ;  /* 0x0000000400037c20 */ /* 0x000fe20008410000 */
[----:B------:R-:W-:Y:S01]  /*5d10*/  FADD.FTZ R0, -R135, R133 ;  /* 0x0000008587007221 */ /* 0x000fe20000010100 */
[----:B------:R-:W1:Y:S01]  /*5d20*/  LDSM.16.MT88.4 R172, [R139+0x9000] ;  /* 0x009000008bac783b */ /* 0x000e620000004200 */
[----:B----4-:R-:W-:Y:S01]  /*5d30*/  FMNMX.FTZ R132, R2, R132, !PT ;  /* 0x0000008402847209 */ /* 0x010fe20007810000 */
[----:B------:R2:W3:Y:S01]  /*5d40*/  MUFU.EX2 R133, R3 ;  /* 0x0000000300857308 */ /* 0x0004e20000000800 */
[----:B------:R-:W-:Y:S03]  /*5d50*/  FMUL.FTZ R180, R134, UR4 ;  /* 0x0000000486b47c20 */ /* 0x000fe60008410000 */
[----:B------:R-:W-:Y:S01]  /*5d60*/  FMUL.FTZ R181, R132, UR4 ;  /* 0x0000000484b57c20 */ /* 0x000fe20008410000 */
[----:B--2---:R-:W-:Y:S01]  /*5d70*/  FMUL.FTZ R3, R0, UR4 ;  /* 0x0000000400037c20 */ /* 0x004fe20008410000 */
[----:B------:R-:W-:Y:S01]  /*5d80*/  FADD.FTZ R0, -R134, R137 ;  /* 0x0000008986007221 */ /* 0x000fe20000010100 */
[----:B------:R-:W-:Y:S01]  /*5d90*/  FMUL.FTZ R137, R136, UR4 ;  /* 0x0000000488897c20 */ /* 0x000fe20008410000 */
[C---:B---3--:R-:W-:Y:S01]  /*5da0*/  FMUL.FTZ R68, R133.reuse, R68 ;  /* 0x0000004485447220 */ /* 0x048fe20000410000 */
[----:B------:R-:W-:Y:S01]  /*5db0*/  FMUL.FTZ R69, R133, R69 ;  /* 0x0000004585457220 */ /* 0x000fe20000410000 */
[----:B------:R-:W-:Y:S01]  /*5dc0*/  FMUL.FTZ R2, R0, UR4 ;  /* 0x0000000400027c20 */ /* 0x000fe20008410000 */
[----:B------:R-:W-:Y:S01]  /*5dd0*/  FADD.FTZ R0, -R132, R138 ;  /* 0x0000008a84007221 */ /* 0x000fe20000010100 */
[----:B------:R-:W-:Y:S01]  /*5de0*/  FSEL R137, R137, RZ, P1 ;  /* 0x000000ff89897208 */ /* 0x000fe20000800000 */
[C---:B------:R-:W-:Y:S01]  /*5df0*/  FMUL.FTZ R138, R135.reuse, UR4 ;  /* 0x00000004878a7c20 */ /* 0x040fe20008410000 */
[----:B------:R-:W-:Y:S01]  /*5e00*/  FSETP.NEU.FTZ.AND P1, PT, R135, -INF , PT ;  /* 0xff8000008700780b */ /* 0x000fe20003f3d000 */
[----:B------:R-:W-:Y:S01]  /*5e10*/  FMUL.FTZ R0, R0, UR4 ;  /* 0x0000000400007c20 */ /* 0x000fe20008410000 */
[----:B------:R-:W2:Y:S01]  /*5e20*/  MUFU.EX2 R2, R2 ;  /* 0x0000000200027308 */ /* 0x000ea20000000800 */
[--C-:B------:R-:W-:Y:S01]  /*5e30*/  FFMA.FTZ R4, R4, UR4, -R137.reuse ;  /* 0x0000000404047c23 */ /* 0x100fe20008010889 */
[----:B------:R-:W-:Y:S01]  /*5e40*/  FSEL R138, R138, RZ, P1 ;  /* 0x000000ff8a8a7208 */ /* 0x000fe20000800000 */
[--C-:B------:R-:W-:Y:S01]  /*5e50*/  FFMA.FTZ R5, R5, UR4, -R137.reuse ;  /* 0x0000000405057c23 */ /* 0x100fe20008010889 */
[----:B------:R-:W-:Y:S01]  /*5e60*/  FSETP.NEU.FTZ.AND P1, PT, R134, -INF , PT ;  /* 0xff8000008600780b */ /* 0x000fe20003f3d000 */
[--C-:B------:R-:W-:Y:S01]  /*5e70*/  FFMA.FTZ R16, R16, UR4, -R137.reuse ;  /* 0x0000000410107c23 */ /* 0x100fe20008010889 */
[----:B------:R-:W-:Y:S01]  /*5e80*/  FFMA.FTZ R17, R17, UR4, -R137 ;  /* 0x0000000411117c23 */ /* 0x000fe20008010889 */
        /* <DEDUP_REMOVED lines=9> */
[----:B------:R-:W3:Y:S01]  /*5f20*/  MUFU.EX2 R0, R0 ;  /* 0x0000000000007308 */ /* 0x000ee20000000800 */
[--C-:B------:R-:W-:Y:S01]  /*5f30*/  FFMA.FTZ R12, R12, UR4, -R180.reuse ;  /* 0x000000040c0c7c23 */ /* 0x100fe200080108b4 */
[----:B------:R-:W-:Y:S01]  /*5f40*/  FFMA.FTZ R13, R13, UR4, -R180 ;  /* 0x000000040d0d7c23 */ /* 0x000fe200080108b4 */
[--C-:B------:R-:W-:Y:S01]  /*5f50*/  FFMA.FTZ R10, R10, UR4, -R181.reuse ;  /* 0x000000040a0a7c23 */ /* 0x100fe200080108b5 */
[--C-:B------:R-:W-:Y:S01]  /*5f60*/  FFMA.FTZ R11, R11, UR4, -R181.reuse ;  /* 0x000000040b0b7c23 */ /* 0x100fe200080108b5 */
[--C-:B------:R-:W-:Y:S01]  /*5f70*/  FFMA.FTZ R14, R14, UR4, -R181.reuse ;  /* 0x000000040e0e7c23 */ /* 0x100fe200080108b5 */
[----:B------:R-:W-:Y:S01]  /*5f80*/  FFMA.FTZ R15, R15, UR4, -R181 ;  /* 0x000000040f0f7c23 */ /* 0x000fe200080108b5 */
[C---:B--2---:R-:W-:Y:S03]  /*5f90*/  FMUL.FTZ R72, R2.reuse, R72 ;  /* 0x0000004802487220 */ /* 0x044fe60000410000 */
[----:B------:R2:W-:Y:S01]  /*5fa0*/  MUFU.EX2 R214, R8 ;  /* 0x0000000800d67308 */ /* 0x0005e20000000800 */
[C---:B------:R-:W-:Y:S01]  /*5fb0*/  FMUL.FTZ R73, R2.reuse, R73 ;  /* 0x0000004902497220 */ /* 0x040fe20000410000 */
[C---:B------:R-:W-:Y:S01]  /*5fc0*/  FMUL.FTZ R76, R2.reuse, R76 ;  /* 0x0000004c024c7220 */ /* 0x040fe20000410000 */
[----:B------:R-:W-:Y:S01]  /*5fd0*/  FMUL.FTZ R77, R2, R77 ;  /* 0x0000004d024d7220 */ /* 0x000fe20000410000 */
[C---:B------:R-:W-:Y:S01]  /*5fe0*/  FMUL.FTZ R80, R133.reuse, R80 ;  /* 0x0000005085507220 */ /* 0x040fe20000410000 */
[C---:B------:R-:W-:Y:S01]  /*5ff0*/  FMUL.FTZ R81, R133.reuse, R81 ;  /* 0x0000005185517220 */ /* 0x040fe20000410000 */
[C---:B------:R-:W-:Y:S01]  /*6000*/  FMUL.FTZ R84, R133.reuse, R84 ;  /* 0x0000005485547220 */ /* 0x040fe20000410000 */
[----:B------:R-:W-:Y:S03]  /*6010*/  FMUL.FTZ R85, R133, R85 ;  /* 0x0000005585557220 */ /* 0x000fe60000410000 */
[----:B------:R4:W-:Y:S01]  /*6020*/  MUFU.EX2 R226, R9 ;  /* 0x0000000900e27308 */ /* 0x0009e20000000800 */
[C---:B---3--:R-:W-:Y:S01]  /*6030*/  FMUL.FTZ R74, R0.reuse, R74 ;  /* 0x0000004a004a7220 */ /* 0x048fe20000410000 */
[C---:B------:R-:W-:Y:S01]  /*6040*/  FMUL.FTZ R75, R0.reuse, R75 ;  /* 0x0000004b004b7220 */ /* 0x040fe20000410000 */
[C---:B------:R-:W-:Y:S01]  /*6050*/  FMUL.FTZ R78, R0.reuse, R78 ;  /* 0x0000004e004e7220 */ /* 0x040fe20000410000 */
[----:B------:R-:W-:Y:S01]  /*6060*/  FMUL.FTZ R79, R0, R79 ;  /* 0x0000004f004f7220 */ /* 0x000fe20000410000 */
[--C-:B------:R-:W-:Y:S01]  /*6070*/  FFMA.FTZ R36, R36, UR4, -R137.reuse ;  /* 0x0000000424247c23 */ /* 0x100fe20008010889 */
[--C-:B------:R-:W-:Y:S01]  /*6080*/  FFMA.FTZ R37, R37, UR4, -R137.reuse ;  /* 0x0000000425257c23 */ /* 0x100fe20008010889 */
[--C-:B------:R-:W-:Y:S03]  /*6090*/  FFMA.FTZ R38, R38, UR4, -R138.reuse ;  /* 0x0000000426267c23 */ /* 0x100fe6000801088a */
[----:B------:R3:W-:Y:S01]  /*60a0*/  MUFU.EX2 R212, R10 ;  /* 0x0000000a00d47308 */ /* 0x0007e20000000800 */
[----:B--2---:R-:W-:Y:S01]  /*60b0*/  FMUL.FTZ R8, R2, R140 ;  /* 0x0000008c02087220 */ /* 0x004fe20000410000 */
[--C-:B------:R-:W-:Y:S01]  /*60c0*/  FFMA.FTZ R39, R39, UR4, -R138.reuse ;  /* 0x0000000427277c23 */ /* 0x100fe2000801088a */
[--C-:B------:R-:W-:Y:S01]  /*60d0*/  FFMA.FTZ R48, R48, UR4, -R137.reuse ;  /* 0x0000000430307c23 */ /* 0x100fe20008010889 */
[----:B------:R-:W-:Y:S01]  /*60e0*/  FFMA.FTZ R49, R49, UR4, -R137 ;  /* 0x0000000431317c23 */ /* 0x000fe20008010889 */
[--C-:B------:R-:W-:Y:S01]  /*60f0*/  FFMA.FTZ R50, R50, UR4, -R138.reuse ;  /* 0x0000000432327c23 */ /* 0x100fe2000801088a */
[----:B------:R-:W-:Y:S01]  /*6100*/  FFMA.FTZ R51, R51, UR4, -R138 ;  /* 0x0000000433337c23 */ /* 0x000fe2000801088a */
[--C-:B------:R-:W-:Y:S03]  /*6110*/  FFMA.FTZ R40, R40, UR4, -R180.reuse ;  /* 0x0000000428287c23 */ /* 0x100fe600080108b4 */
[----:B------:R2:W-:Y:S01]  /*6120*/  MUFU.EX2 R223, R11 ;  /* 0x0000000b00df7308 */ /* 0x0005e20000000800 */
[----:B----4-:R-:W-:Y:S01]  /*6130*/  FMUL.FTZ R9, R2, R141 ;  /* 0x0000008d02097220 */ /* 0x010fe20000410000 */
[----:B------:R-:W-:Y:S01]  /*6140*/  FFMA.FTZ R41, R41, UR4, -R180 ;  /* 0x0000000429297c23 */ /* 0x000fe200080108b4 */
[--C-:B------:R-:W-:Y:S01]  /*6150*/  FFMA.FTZ R42, R42, UR4, -R181.reuse ;  /* 0x000000042a2a7c23 */ /* 0x100fe200080108b5 */
[----:B------:R-:W-:Y:S01]  /*6160*/  FFMA.FTZ R43, R43, UR4, -R181 ;  /* 0x000000042b2b7c23 */ /* 0x000fe200080108b5 */
[--C-:B------:R-:W-:Y:S01]  /*6170*/  FFMA.FTZ R52, R52, UR4, -R137.reuse ;  /* 0x0000000434347c23 */ /* 0x100fe20008010889 */
[--C-:B------:R-:W-:Y:S01]  /*6180*/  FFMA.FTZ R53, R53, UR4, -R137.reuse ;  /* 0x0000000435357c23 */ /* 0x100fe20008010889 */
[--C-:B------:R-:W-:Y:S03]  /*6190*/  FFMA.FTZ R54, R54, UR4, -R138.reuse ;  /* 0x0000000436367c23 */ /* 0x100fe6000801088a */
[----:B------:R-:W4:Y:S01]  /*61a0*/  MUFU.EX2 R3, R3 ;  /* 0x0000000300037308 */ /* 0x000f220000000800 */
[----:B---3--:R-:W-:Y:S01]  /*61b0*/  FMUL.FTZ R10, R0, R142 ;  /* 0x0000008e000a7220 */ /* 0x008fe20000410000 */
[--C-:B------:R-:W-:Y:S01]  /*61c0*/  FFMA.FTZ R55, R55, UR4, -R138.reuse ;  /* 0x0000000437377c23 */ /* 0x100fe2000801088a */
[----:B------:R-:W-:Y:S01]  /*61d0*/  FFMA.FTZ R64, R64, UR4, -R137 ;  /* 0x0000000440407c23 */ /* 0x000fe20008010889 */
[----:B------:R-:W-:Y:S01]  /*61e0*/  FFMA.FTZ R66, R66, UR4, -R138 ;  /* 0x0000000442427c23 */ /* 0x000fe2000801088a */
[--C-:B------:R-:W-:Y:S01]  /*61f0*/  FFMA.FTZ R56, R56, UR4, -R180.reuse ;  /* 0x0000000438387c23 */ /* 0x100fe200080108b4 */
[----:B------:R-:W-:Y:S01]  /*6200*/  FFMA.FTZ R57, R57, UR4, -R180 ;  /* 0x0000000439397c23 */ /* 0x000fe200080108b4 */
[--C-:B------:R-:W-:Y:S03]  /*6210*/  FFMA.FTZ R58, R58, UR4, -R181.reuse ;  /* 0x000000043a3a7c23 */ /* 0x100fe600080108b5 */
[----:B------:R3:W-:Y:S01]  /*6220*/  MUFU.EX2 R237, R16 ;  /* 0x0000001000ed7308 */ /* 0x0007e20000000800 */
[----:B--2---:R-:W-:Y:S01]  /*6230*/  FMUL.FTZ R11, R0, R143 ;  /* 0x0000008f000b7220 */ /* 0x004fe20000410000 */
[----:B------:R-:W-:Y:S01]  /*6240*/  FFMA.FTZ R59, R59, UR4, -R181 ;  /* 0x000000043b3b7c23 */ /* 0x000fe200080108b5 */
[--C-:B------:R-:W-:Y:S01]  /*6250*/  FFMA.FTZ R20, R20, UR4, -R137.reuse ;  /* 0x0000000414147c23 */ /* 0x100fe20008010889 */
[--C-:B------:R-:W-:Y:S01]  /*6260*/  FFMA.FTZ R21, R21, UR4, -R137.reuse ;  /* 0x0000000415157c23 */ /* 0x100fe20008010889 */
[--C-:B------:R-:W-:Y:S01]  /*6270*/  FFMA.FTZ R22, R22, UR4, -R138.reuse ;  /* 0x0000000416167c23 */ /* 0x100fe2000801088a */
[C---:B------:R-:W-:Y:S01]  /*6280*/  FMUL.FTZ R88, R2.reuse, R88 ;  /* 0x0000005802587220 */ /* 0x040fe20000410000 */
[----:B------:R-:W-:Y:S03]  /*6290*/  FMUL.FTZ R89, R2, R89 ;  /* 0x0000005902597220 */ /* 0x000fe60000410000 */
[----:B------:R-:W2:Y:S01]  /*62a0*/  MUFU.EX2 R238, R17 ;  /* 0x0000001100ee7308 */ /* 0x000ea20000000800 */
[C---:B----4-:R-:W-:Y:S01]  /*62b0*/  FMUL.FTZ R70, R3.reuse, R70 ;  /* 0x0000004603467220 */ /* 0x050fe20000410000 */
[C---:B------:R-:W-:Y:S01]  /*62c0*/  FMUL.FTZ R71, R3.reuse, R71 ;  /* 0x0000004703477220 */ /* 0x040fe20000410000 */
[C---:B------:R-:W-:Y:S01]  /*62d0*/  FMUL.FTZ R82, R3.reuse, R82 ;  /* 0x0000005203527220 */ /* 0x040fe20000410000 */
[C---:B------:R-:W-:Y:S01]  /*62e0*/  FMUL.FTZ R83, R3.reuse, R83 ;  /* 0x0000005303537220 */ /* 0x040fe20000410000 */
[C---:B------:R-:W-:Y:S01]  /*62f0*/  FMUL.FTZ R86, R3.reuse, R86 ;  /* 0x0000005603567220 */ /* 0x040fe20000410000 */
[----:B------:R-:W-:Y:S01]  /*6300*/  FMUL.FTZ R87, R3, R87 ;  /* 0x0000005703577220 */ /* 0x000fe20000410000 */
[C---:B------:R-:W-:Y:S03]  /*6310*/  FMUL.FTZ R90, R0.reuse, R90 ;  /* 0x0000005a005a7220 */ /* 0x040fe60000410000 */
[----:B------:R4:W-:Y:S01]  /*6320*/  MUFU.EX2 R232, R18 ;  /* 0x0000001200e87308 */ /* 0x0009e20000000800 */
[----:B---3--:R-:W-:Y:S01]  /*6330*/  FMUL.FTZ R16, R133, R152 ;  /* 0x0000009885107220 */ /* 0x008fe20000410000 */
[----:B------:R-:W-:Y:S01]  /*6340*/  FMUL.FTZ R91, R0, R91 ;  /* 0x0000005b005b7220 */ /* 0x000fe20000410000 */
[--C-:B------:R-:W-:Y:S01]  /*6350*/  FFMA.FTZ R23, R23, UR4, -R138.reuse ;  /* 0x0000000417177c23 */ /* 0x100fe2000801088a */
[C---:B------:R-:W-:Y:S01]  /*6360*/  FMUL.FTZ R92, R2.reuse, R92 ;  /* 0x0000005c025c7220 */ /* 0x040fe20000410000 */
[----:B------:R-:W-:Y:S01]  /*6370*/  FMUL.FTZ R93, R2, R93 ;  /* 0x0000005d025d7220 */ /* 0x000fe20000410000 */
[C---:B------:R-:W-:Y:S01]  /*6380*/  FMUL.FTZ R94, R0.reuse, R94 ;  /* 0x0000005e005e7220 */ /* 0x040fe20000410000 */
[----:B------:R-:W-:Y:S03]  /*6390*/  FMUL.FTZ R95, R0, R95 ;  /* 0x0000005f005f7220 */ /* 0x000fe60000410000 */
[----:B------:R-:W3:Y:S01]  /*63a0*/  MUFU.EX2 R234, R19 ;  /* 0x0000001300ea7308 */ /* 0x000ee20000000800 */
[----:B--2---:R-:W-:Y:S01]  /*63b0*/  F2FP.BF16.F32.PACK_AB R142, R238, R237 ;  /* 0x000000edee8e723e */ /* 0x004fe200000010ff */
[C---:B------:R-:W-:Y:S01]  /*63c0*/  FMUL.FTZ R17, R133.reuse, R153 ;  /* 0x0000009985117220 */ /* 0x040fe20000410000 */
[C---:B------:R-:W-:Y:S01]  /*63d0*/  FMUL.FTZ R96, R133.reuse, R96 ;  /* 0x0000006085607220 */ /* 0x040fe20000410000 */
[----:B------:R-:W-:Y:S01]  /*63e0*/  FMUL.FTZ R97, R133, R97 ;  /* 0x0000006185617220 */ /* 0x000fe20000410000 */
[C---:B------:R-:W-:Y:S01]  /*63f0*/  FMUL.FTZ R98, R3.reuse, R98 ;  /* 0x0000006203627220 */ /* 0x040fe20000410000 */
[C---:B------:R-:W-:Y:S01]  /*6400*/  FMUL.FTZ R99, R3.reuse, R99 ;  /* 0x0000006303637220 */ /* 0x040fe20000410000 */
[C---:B------:R-:W-:Y:S03]  /*6410*/  FMUL.FTZ R100, R2.reuse, R100 ;  /* 0x0000006402647220 */ /* 0x040fe60000410000 */
[----:B------:R2:W-:Y:S01]  /*6420*/  MUFU.EX2 R233, R4 ;  /* 0x0000000400e97308 */ /* 0x0005e20000000800 */
[----:B----4-:R-:W-:Y:S01]  /*6430*/  FMUL.FTZ R18, R3, R154 ;  /* 0x0000009a03127220 */ /* 0x010fe20000410000 */
[----:B------:R-:W-:Y:S01]  /*6440*/  FMUL.FTZ R101, R2, R101 ;  /* 0x0000006502657220 */ /* 0x000fe20000410000 */
[C---:B------:R-:W-:Y:S01]  /*6450*/  FMUL.FTZ R102, R0.reuse, R102 ;  /* 0x0000006600667220 */ /* 0x040fe20000410000 */
[----:B------:R-:W-:Y:S01]  /*6460*/  FMUL.FTZ R103, R0, R103 ;  /* 0x0000006700677220 */ /* 0x000fe20000410000 */
[--C-:B------:R-:W-:Y:S01]  /*6470*/  FFMA.FTZ R32, R32, UR4, -R137.reuse ;  /* 0x0000000420207c23 */ /* 0x100fe20008010889 */
[--C-:B------:R-:W-:Y:S01]  /*6480*/  FFMA.FTZ R33, R33, UR4, -R137.reuse ;  /* 0x0000000421217c23 */ /* 0x100fe20008010889 */
[----:B------:R-:W-:Y:S03]  /*6490*/  FFMA.FTZ R137, R65, UR4, -R137 ;  /* 0x0000000441897c23 */ /* 0x000fe60008010889 */
[----:B------:R-:W4:Y:S01]  /*64a0*/  MUFU.EX2 R235, R5 ;  /* 0x0000000500eb7308 */ /* 0x000f220000000800 */
[----:B---3--:R-:W-:Y:S01]  /*64b0*/  F2FP.BF16.F32.PACK_AB R143, R234, R232 ;  /* 0x000000e8ea8f723e */ /* 0x008fe200000010ff */
[----:B------:R-:W-:Y:S01]  /*64c0*/  FMUL.FTZ R19, R3, R155 ;  /* 0x0000009b03137220 */ /* 0x000fe20000410000 */
[--C-:B------:R-:W-:Y:S01]  /*64d0*/  FFMA.FTZ R34, R34, UR4, -R138.reuse ;  /* 0x0000000422227c23 */ /* 0x100fe2000801088a */
[----:B------:R-:W-:Y:S01]  /*64e0*/  LDSM.16.MT88.4 R152, [R217+0xa000] ;  /* 0x00a00000d998783b */ /* 0x000fe20000004200 */
[--C-:B------:R-:W-:Y:S01]  /*64f0*/  FFMA.FTZ R35, R35, UR4, -R138.reuse ;  /* 0x0000000423237c23 */ /* 0x100fe2000801088a */
[----:B------:R-:W-:Y:S01]  /*6500*/  FFMA.FTZ R138, R67, UR4, -R138 ;  /* 0x00000004438a7c23 */ /* 0x000fe2000801088a */
[----:B------:R-:W-:Y:S03]  /*6510*/  FMUL.FTZ R104, R2, R104 ;  /* 0x0000006802687220 */ /* 0x000fe60000410000 */
[----:B------:R3:W-:Y:S01]  /*6520*/  MUFU.EX2 R227, R6 ;  /* 0x0000000600e37308 */ /* 0x0007e20000000800 */
[C---:B--2---:R-:W-:Y:S01]  /*6530*/  FMUL.FTZ R4, R133.reuse, R144 ;  /* 0x0000009085047220 */ /* 0x044fe20000410000 */
[----:B------:R-:W-:Y:S01]  /*6540*/  F2FP.BF16.F32.PACK_AB R144, R226, R214 ;  /* 0x000000d6e290723e */ /* 0x000fe200000010ff */
[----:B------:R-:W-:Y:S01]  /*6550*/  FMUL.FTZ R105, R2, R105 ;  /* 0x0000006902697220 */ /* 0x000fe20000410000 */
[C---:B------:R-:W-:Y:S01]  /*6560*/  FMUL.FTZ R106, R0.reuse, R106 ;  /* 0x0000006a006a7220 */ /* 0x040fe20000410000 */
[----:B------:R-:W-:Y:S01]  /*6570*/  FMUL.FTZ R107, R0, R107 ;  /* 0x0000006b006b7220 */ /* 0x000fe20000410000 */
[C---:B------:R-:W-:Y:S01]  /*6580*/  FMUL.FTZ R108, R133.reuse, R108 ;  /* 0x0000006c856c7220 */ /* 0x040fe20000410000 */
[----:B------:R-:W-:Y:S03]  /*6590*/  FMUL.FTZ R109, R133, R109 ;  /* 0x0000006d856d7220 */ /* 0x000fe60000410000 */
[----:B------:R-:W2:Y:S01]  /*65a0*/  MUFU.EX2 R236, R7 ;  /* 0x0000000700ec7308 */ /* 0x000ea20000000800 */
[----:B----4-:R-:W-:Y:S01]  /*65b0*/  F2FP.BF16.F32.PACK_AB R140, R235, R233 ;  /* 0x000000e9eb8c723e */ /* 0x010fe200000010ff */
[----:B------:R-:W-:Y:S01]  /*65c0*/  FMUL.FTZ R5, R133, R145 ;  /* 0x0000009185057220 */ /* 0x000fe20000410000 */
[----:B------:R-:W-:Y:S01]  /*65d0*/  F2FP.BF16.F32.PACK_AB R145, R223, R212 ;  /* 0x000000d4df91723e */ /* 0x000fe200000010ff */
[C---:B------:R-:W-:Y:S01]  /*65e0*/  FMUL.FTZ R110, R3.reuse, R110 ;  /* 0x0000006e036e7220 */ /* 0x040fe20000410000 */
[C---:B------:R-:W-:Y:S01]  /*65f0*/  FMUL.FTZ R111, R3.reuse, R111 ;  /* 0x0000006f036f7220 */ /* 0x040fe20000410000 */
[C---:B------:R-:W-:Y:S01]  /*6600*/  FMUL.FTZ R112, R2.reuse, R112 ;  /* 0x0000007002707220 */ /* 0x040fe20000410000 */
[----:B------:R-:W-:Y:S03]  /*6610*/  FMUL.FTZ R113, R2, R113 ;  /* 0x0000007102717220 */ /* 0x000fe60000410000 */
[----:B------:R4:W-:Y:S01]  /*6620*/  MUFU.EX2 R224, R12 ;  /* 0x0000000c00e07308 */ /* 0x0009e20000000800 */
[C---:B---3--:R-:W-:Y:S01]  /*6630*/  FMUL.FTZ R6, R3.reuse, R146 ;  /* 0x0000009203067220 */ /* 0x048fe20000410000 */
[C---:B------:R-:W-:Y:S01]  /*6640*/  FMUL.FTZ R114, R0.reuse, R114 ;  /* 0x0000007200727220 */ /* 0x040fe20000410000 */
[----:B------:R-:W-:Y:S01]  /*6650*/  FMUL.FTZ R115, R0, R115 ;  /* 0x0000007300737220 */ /* 0x000fe20000410000 */
[C---:B------:R-:W-:Y:S01]  /*6660*/  FMUL.FTZ R116, R2.reuse, R116 ;  /* 0x0000007402747220 */ /* 0x040fe20000410000 */
[----:B------:R-:W-:Y:S01]  /*6670*/  FMUL.FTZ R117, R2, R117 ;  /* 0x0000007502757220 */ /* 0x000fe20000410000 */
[C---:B------:R-:W-:Y:S01]  /*6680*/  FMUL.FTZ R118, R0.reuse, R118 ;  /* 0x0000007600767220 */ /* 0x040fe20000410000 */
[----:B------:R-:W-:Y:S03]  /*6690*/  FMUL.FTZ R119, R0, R119 ;  /* 0x0000007700777220 */ /* 0x000fe60000410000 */
[----:B------:R-:W3:Y:S01]  /*66a0*/  MUFU.EX2 R225, R13 ;  /* 0x0000000d00e17308 */ /* 0x000ee20000000800 */
[----:B--2---:R-:W-:Y:S01]  /*66b0*/  F2FP.BF16.F32.PACK_AB R141, R236, R227 ;  /* 0x000000e3ec8d723e */ /* 0x004fe200000010ff */
[----:B------:R-:W-:Y:S01]  /*66c0*/  FMUL.FTZ R7, R3, R147 ;  /* 0x0000009303077220 */ /* 0x000fe20000410000 */
[C---:B------:R-:W-:Y:S01]  /*66d0*/  FMUL.FTZ R120, R133.reuse, R120 ;  /* 0x0000007885787220 */ /* 0x040fe20000410000 */
[----:B------:R-:W-:Y:S01]  /*66e0*/  FMUL.FTZ R121, R133, R121 ;  /* 0x0000007985797220 */ /* 0x000fe20000410000 */
[C---:B------:R-:W-:Y:S01]  /*66f0*/  FMUL.FTZ R122, R3.reuse, R122 ;  /* 0x0000007a037a7220 */ /* 0x040fe20000410000 */
[----:B------:R-:W-:Y:S01]  /*6700*/  FMUL.FTZ R123, R3, R123 ;  /* 0x0000007b037b7220 */ /* 0x000fe20000410000 */
[C---:B------:R-:W-:Y:S03]  /*6710*/  FMUL.FTZ R124, R2.reuse, R124 ;  /* 0x0000007c027c7220 */ /* 0x040fe60000410000 */
[----:B------:R2:W-:Y:S01]  /*6720*/  MUFU.EX2 R213, R14 ;  /* 0x0000000e00d57308 */ /* 0x0005e20000000800 */
[-C--:B-1----:R-:W-:Y:S05]  /*6730*/  HMMA.16816.F32.BF16 R4, R140, R172.reuse, R4 ;  /* 0x000000ac8c04723c */ /* 0x082fea0000041804 */
[C---:B----4-:R-:W-:Y:S01]  /*6740*/  FMUL.FTZ R12, R2.reuse, R148 ;  /* 0x00000094020c7220 */ /* 0x050fe20000410000 */
[C---:B------:R-:W-:Y:S03]  /*6750*/  FMUL.FTZ R125, R2.reuse, R125 ;  /* 0x0000007d027d7220 */ /* 0x040fe60000410000 */
[----:B------:R-:W1:Y:S02]  /*6760*/  MUFU.EX2 R215, R15 ;  /* 0x0000000f00d77308 */ /* 0x000e640000000800 */
[----:B---3--:R-:W-:Y:S01]  /*6770*/  F2FP.BF16.F32.PACK_AB R146, R225, R224 ;  /* 0x000000e0e192723e */ /* 0x008fe200000010ff */
[----:B------:R-:W-:Y:S01]  /*6780*/  FMUL.FTZ R13, R2, R149 ;  /* 0x00000095020d7220 */ /* 0x000fe20000410000 */
[C---:B------:R-:W-:Y:S01]  /*6790*/  FMUL.FTZ R126, R0.reuse, R126 ;  /* 0x0000007e007e7220 */ /* 0x040fe20000410000 */
[C---:B------:R-:W-:Y:S01]  /*67a0*/  FMUL.FTZ R127, R0.reuse, R127 ;  /* 0x0000007f007f7220 */ /* 0x040fe20000410000 */
[C---:B------:R-:W-:Y:S04]  /*67b0*/  FMUL.FTZ R128, R133.reuse, R128 ;  /* 0x0000008085807220 */ /* 0x040fe80000410000 */
[----:B------:R3:W-:Y:S01]  /*67c0*/  MUFU.EX2 R211, R20 ;  /* 0x0000001400d37308 */ /* 0x0007e20000000800 */
[----:B--2---:R-:W-:Y:S01]  /*67d0*/  FMUL.FTZ R14, R0, R150 ;  /* 0x00000096000e7220 */ /* 0x004fe20000410000 */
[----:B------:R-:W-:Y:S01]  /*67e0*/  FMUL.FTZ R129, R133, R129 ;  /* 0x0000008185817220 */ /* 0x000fe20000410000 */
[C---:B------:R-:W-:Y:S01]  /*67f0*/  FMUL.FTZ R130, R3.reuse, R130 ;  /* 0x0000008203827220 */ /* 0x040fe20000410000 */
[----:B------:R-:W-:Y:S01]  /*6800*/  FMUL.FTZ R131, R3, R131 ;  /* 0x0000008303837220 */ /* 0x000fe20000410000 */
[--C-:B------:R-:W-:Y:S01]  /*6810*/  FFMA.FTZ R44, R44, UR4, -R180.reuse ;  /* 0x000000042c2c7c23 */ /* 0x100fe200080108b4 */
[--C-:B------:R-:W-:Y:S01]  /*6820*/  FFMA.FTZ R45, R45, UR4, -R180.reuse ;  /* 0x000000042d2d7c23 */ /* 0x100fe200080108b4 */
[--C-:B------:R-:W-:Y:S03]  /*6830*/  FFMA.FTZ R46, R46, UR4, -R181.reuse ;  /* 0x000000042e2e7c23 */ /* 0x100fe600080108b5 */
[----:B------:R2:W-:Y:S01]  /*6840*/  MUFU.EX2 R210, R21 ;  /* 0x0000001500d27308 */ /* 0x0005e20000000800 */
[----:B-1----:R-:W-:Y:S01]  /*6850*/  F2FP.BF16.F32.PACK_AB R147, R215, R213 ;  /* 0x000000d5d793723e */ /* 0x002fe200000010ff */
[----:B------:R-:W-:Y:S01]  /*6860*/  FMUL.FTZ R15, R0, R151 ;  /* 0x00000097000f7220 */ /* 0x000fe20000410000 */
[--C-:B------:R-:W-:Y:S01]  /*6870*/  FFMA.FTZ R47, R47, UR4, -R181.reuse ;  /* 0x000000042f2f7c23 */ /* 0x100fe200080108b5 */
[----:B------:R-:W1:Y:S01]  /*6880*/  LDSM.16.MT88.4 R148, [R139+0xa000] ;  /* 0x00a000008b94783b */ /* 0x000e620000004200 */
[--C-:B------:R-:W-:Y:S01]  /*6890*/  FFMA.FTZ R24, R24, UR4, -R180.reuse ;  /* 0x0000000418187c23 */ /* 0x100fe200080108b4 */
[--C-:B------:R-:W-:Y:S01]  /*68a0*/  FFMA.FTZ R25, R25, UR4, -R180.reuse ;  /* 0x0000000419197c23 */ /* 0x100fe200080108b4 */
[--C-:B------:R-:W-:Y:S01]  /*68b0*/  FFMA.FTZ R26, R26, UR4, -R181.reuse ;  /* 0x000000041a1a7c23 */ /* 0x100fe200080108b5 */
[C---:B------:R-:W-:Y:S02]  /*68c0*/  HMMA.16816.F32.BF16 R8, R144.reuse, R172, R8 ;  /* 0x000000ac9008723c */ /* 0x040fe40000041808 */
[----:B------:R-:W-:Y:S02]  /*68d0*/  MUFU.EX2 R194, R36 ;  /* 0x0000002400c27308 */ /* 0x000fe40000000800 */
[----:B---3--:R-:W-:Y:S01]  /*68e0*/  FMUL.FTZ R20, R133, R156 ;  /* 0x0000009c85147220 */ /* 0x008fe20000410000 */
[--C-:B------:R-:W-:Y:S01]  /*68f0*/  FFMA.FTZ R27, R27, UR4, -R181.reuse ;  /* 0x000000041b1b7c23 */ /* 0x100fe200080108b5 */
[-C--:B------:R-:W-:Y:S06]  /*6900*/  HMMA.16816.F32.BF16 R12, R144, R174.reuse, R12 ;  /* 0x000000ae900c723c */ /* 0x080fec000004180c */
[----:B------:R-:W-:Y:S01]  /*6910*/  MUFU.EX2 R195, R37 ;  /* 0x0000002500c37308 */ /* 0x000fe20000000800 */
[----:B--2---:R-:W-:Y:S01]  /*6920*/  FMUL.FTZ R21, R133, R157 ;  /* 0x0000009d85157220 */ /* 0x004fe20000410000 */
[C---:B------:R-:W-:Y:S08]  /*6930*/  HMMA.16816.F32.BF16 R16, R140.reuse, R174, R16 ;  /* 0x000000ae8c10723c */ /* 0x040ff00000041810 */
[----:B------:R-:W-:Y:S01]  /*6940*/  MUFU.EX2 R193, R48 ;  /* 0x0000003000c17308 */ /* 0x000fe20000000800 */
[-C--:B------:R-:W-:Y:S03]  /*6950*/  HMMA.16816.F32.BF16 R68, R140, R176.reuse, R68 ;  /* 0x000000b08c44723c */ /* 0x080fe60000041844 */
[--C-:B------:R-:W-:Y:S03]  /*6960*/  FFMA.FTZ R28, R28, UR4, -R180.reuse ;  /* 0x000000041c1c7c23 */ /* 0x100fe600080108b4 */
[C---:B------:R-:W-:Y:S03]  /*6970*/  HMMA.16816.F32.BF16 R72, R144.reuse, R176, R72 ;  /* 0x000000b09048723c */ /* 0x040fe60000041848 */
[----:B------:R-:W-:Y:S02]  /*6980*/  MUFU.EX2 R192, R49 ;  /* 0x0000003100c07308 */ /* 0x000fe40000000800 */
[--C-:B------:R-:W-:Y:S01]  /*6990*/  FFMA.FTZ R29, R29, UR4, -R180.reuse ;  /* 0x000000041d1d7c23 */ /* 0x100fe200080108b4 */
[-C--:B------:R-:W-:Y:S07]  /*69a0*/  HMMA.16816.F32.BF16 R76, R144, R178.reuse, R76 ;  /* 0x000000b2904c723c */ /* 0x080fee000004184c */
[----:B------:R-:W-:Y:S01]  /*69b0*/  MUFU.EX2 R190, R50 ;  /* 0x0000003200be7308 */ /* 0x000fe20000000800 */
[--C-:B------:R-:W-:Y:S01]  /*69c0*/  FFMA.FTZ R30, R30, UR4, -R181.reuse ;  /* 0x000000041e1e7c23 */ /* 0x100fe200080108b5 */
[C---:B------:R-:W-:Y:S08]  /*69d0*/  HMMA.16816.F32.BF16 R80, R140.reuse, R178, R80 ;  /* 0x000000b28c50723c */ /* 0x040ff00000041850 */
[----:B------:R2:W-:Y:S01]  /*69e0*/  MUFU.EX2 R191, R51 ;  /* 0x0000003300bf7308 */ /* 0x0005e20000000800 */
[-C--:B-1----:R-:W-:Y:S03]  /*69f0*/  HMMA.16816.F32.BF16 R84, R140, R148.reuse, R84 ;  /* 0x000000948c54723c */ /* 0x082fe60000041854 */
[--C-:B------:R-:W-:Y:S03]  /*6a00*/  FFMA.FTZ R60, R60, UR4, -R180.reuse ;  /* 0x000000043c3c7c23 */ /* 0x100fe600080108b4 */
[C---:B------:R-:W-:Y:S03]  /*6a10*/  HMMA.16816.F32.BF16 R88, R144.reuse, R148, R88 ;  /* 0x000000949058723c */ /* 0x040fe60000041858 */
[----:B------:R1:W-:Y:S02]  /*6a20*/  MUFU.EX2 R209, R22 ;  /* 0x0000001600d17308 */ /* 0x0003e40000000800 */
[--C-:B------:R-:W-:Y:S01]  /*6a30*/  FFMA.FTZ R62, R62, UR4, -R181.reuse ;  /* 0x000000043e3e7c23 */ /* 0x100fe200080108b5 */
[-C--:B------:R-:W-:Y:S07]  /*6a40*/  HMMA.16816.F32.BF16 R92, R144, R150.reuse, R92 ;  /* 0x00000096905c723c */ /* 0x080fee000004185c */
[----:B------:R3:W-:Y:S01]  /*6a50*/  MUFU.EX2 R208, R23 ;  /* 0x0000001700d07308 */ /* 0x0007e20000000800 */
[----:B--2---:R-:W-:Y:S03]  /*6a60*/  LDSM.16.MT88.4 R48, [R217+0xb400] ;  /* 0x00b40000d930783b */ /* 0x004fe60000004200 */
[----:B------:R-:W-:Y:S01]  /*6a70*/  FFMA.FTZ R180, R61, UR4, -R180 ;  /* 0x000000043db47c23 */ /* 0x000fe200080108b4 */
[C---:B------:R-:W-:Y:S05]  /*6a80*/  HMMA.16816.F32.BF16 R96, R140.reuse, R150, R96 ;  /* 0x000000968c60723c */ /* 0x040fea0000041860 */
[----:B------:R2:W-:Y:S01]  /*6a90*/  MUFU.EX2 R207, R32 ;  /* 0x0000002000cf7308 */ /* 0x0005e20000000800 */
[----:B------:R-:W4:Y:S01]  /*6aa0*/  LDSM.16.MT88.4 R148, [R139+0xb000] ;  /* 0x00b000008b94783b */ /* 0x000f220000004200 */
[C---:B-1----:R-:W-:Y:S08]  /*6ab0*/  FMUL.FTZ R22, R3.reuse, R158 ;  /* 0x0000009e03167220 */ /* 0x042ff00000410000 */
[----:B------:R1:W-:Y:S01]  /*6ac0*/  MUFU.EX2 R206, R33 ;  /* 0x0000002100ce7308 */ /* 0x0003e20000000800 */
[----:B---3--:R-:W-:Y:S02]  /*6ad0*/  FMUL.FTZ R23, R3, R159 ;  /* 0x0000009f03177220 */ /* 0x008fe40000410000 */
[----:B------:R-:W-:Y:S05]  /*6ae0*/  LDSM.16.MT88.4 R156, [R217+0x9400] ;  /* 0x00940000d99c783b */ /* 0x000fea0000004200 */
[-C--:B------:R-:W-:Y:S02]  /*6af0*/  HMMA.16816.F32.BF16 R20, R140, R152.reuse, R20 ;  /* 0x000000988c14723c */ /* 0x080fe40000041814 */
[----:B------:R-:W-:Y:S01]  /*6b00*/  MUFU.EX2 R189, R41 ;  /* 0x0000002900bd7308 */ /* 0x000fe20000000800 */
[----:B--2---:R-:W-:Y:S01]  /*6b10*/  FMUL.FTZ R32, R133, R160 ;  /* 0x000000a085207220 */ /* 0x004fe20000410000 */
[--C-:B------:R-:W-:Y:S01]  /*6b20*/  FFMA.FTZ R160, R31, UR4, -R181.reuse ;  /* 0x000000041fa07c23 */ /* 0x100fe200080108b5 */
[----:B------:R-:W-:Y:S01]  /*6b30*/  FMUL.FTZ R31, R0, R171 ;  /* 0x000000ab001f7220 */ /* 0x000fe20000410000 */
[C---:B------:R-:W-:Y:S06]  /*6b40*/  HMMA.16816.F32.BF16 R100, R144.reuse, R152, R100 ;  /* 0x000000989064723c */ /* 0x040fec0000041864 */
[----:B------:R2:W-:Y:S01]  /*6b50*/  MUFU.EX2 R205, R34 ;  /* 0x0000002200cd7308 */ /* 0x0005e20000000800 */
[----:B-1----:R-:W-:Y:S01]  /*6b60*/  FMUL.FTZ R33, R133, R161 ;  /* 0x000000a185217220 */ /* 0x002fe20000410000 */
[-C--:B------:R-:W-:Y:S08]  /*6b70*/  HMMA.16816.F32.BF16 R104, R144, R154.reuse, R104 ;  /* 0x0000009a9068723c */ /* 0x080ff00000041868 */
[----:B------:R1:W-:Y:S01]  /*6b80*/  MUFU.EX2 R204, R35 ;  /* 0x0000002300cc7308 */ /* 0x0003e20000000800 */
[C---:B------:R-:W-:Y:S01]  /*6b90*/  HMMA.16816.F32.BF16 R108, R140.reuse, R154, R108 ;  /* 0x0000009a8c6c723c */ /* 0x040fe2000004186c */
[----:B------:R-:W3:Y:S03]  /*6ba0*/  LDSM.16.MT88.4 R152, [R217+0xb000] ;  /* 0x00b00000d998783b */ /* 0x000ee60000004200 */
[----:B------:R-:W-:Y:S05]  /*6bb0*/  FFMA.FTZ R181, R63, UR4, -R181 ;  /* 0x000000043fb57c23 */ /* 0x000fea00080108b5 */
[----:B------:R5:W-:Y:S02]  /*6bc0*/  MUFU.EX2 R203, R24 ;  /* 0x0000001800cb7308 */ /* 0x000be40000000800 */
[C---:B--2---:R-:W-:Y:S08]  /*6bd0*/  FMUL.FTZ R34, R3.reuse, R162 ;  /* 0x000000a203227220 */ /* 0x044ff00000410000 */
[----:B------:R2:W3:Y:S01]  /*6be0*/  MUFU.EX2 R202, R25 ;  /* 0x0000001900ca7308 */ /* 0x0004e20000000800 */
[----:B-1----:R-:W-:Y:S07]  /*6bf0*/  FMUL.FTZ R35, R3, R163 ;  /* 0x000000a303237220 */ /* 0x002fee0000410000 */
[-C--:B----4-:R-:W-:Y:S02]  /*6c00*/  HMMA.16816.F32.BF16 R32, R140, R148.reuse, R32 ;  /* 0x000000948c20723c */ /* 0x090fe40000041820 */
[----:B------:R1:W-:Y:S01]  /*6c10*/  MUFU.EX2 R201, R26 ;  /* 0x0000001a00c97308 */ /* 0x0003e20000000800 */
[C---:B-----5:R-:W-:Y:S03]  /*6c20*/  FMUL.FTZ R24, R133.reuse, R164 ;  /* 0x000000a485187220 */ /* 0x060fe60000410000 */
[C---:B------:R-:W-:Y:S06]  /*6c30*/  HMMA.16816.F32.BF16 R112, R144.reuse, R148, R112 ;  /* 0x000000949070723c */ /* 0x040fec0000041870 */
[----:B------:R4:W5:Y:S01]  /*6c40*/  MUFU.EX2 R200, R27 ;  /* 0x0000001b00c87308 */ /* 0x0009620000000800 */
[----:B--2---:R-:W-:Y:S01]  /*6c50*/  FMUL.FTZ R25, R133, R165 ;  /* 0x000000a585197220 */ /* 0x004fe20000410000 */
[-C--:B------:R-:W-:Y:S08]  /*6c60*/  HMMA.16816.F32.BF16 R116, R144, R150.reuse, R116 ;  /* 0x000000969074723c */ /* 0x080ff00000041874 */
[----:B------:R2:W-:Y:S01]  /*6c70*/  MUFU.EX2 R198, R28 ;  /* 0x0000001c00c67308 */ /* 0x0005e20000000800 */
[C---:B------:R-:W-:Y:S01]  /*6c80*/  HMMA.16816.F32.BF16 R120, R140.reuse, R150, R120 ;  /* 0x000000968c78723c */ /* 0x040fe20000041878 */
[----:B------:R-:W5:Y:S03]  /*6c90*/  LDSM.16.MT88.4 R148, [R139+0x9400] ;  /* 0x009400008b94783b */ /* 0x000f660000004200 */
[----:B-1----:R-:W-:Y:S01]  /*6ca0*/  FMUL.FTZ R26, R3, R166 ;  /* 0x000000a6031a7220 */ /* 0x002fe20000410000 */
[----:B------:R-:W-:Y:S04]  /*6cb0*/  FFMA.FTZ R133, R133, R228, R233 ;  /* 0x000000e485857223 */ /* 0x000fe800000100e9 */
[----:B------:R1:W5:Y:S02]  /*6cc0*/  MUFU.EX2 R199, R29 ;  /* 0x0000001d00c77308 */ /* 0x0003640000000800 */
[C---:B----4-:R-:W-:Y:S01]  /*6cd0*/  FMUL.FTZ R27, R3.reuse, R167 ;  /* 0x000000a7031b7220 */ /* 0x050fe20000410000 */
[----:B------:R-:W-:Y:S06]  /*6ce0*/  FFMA.FTZ R3, R3, R229, R227 ;  /* 0x000000e503037223 */ /* 0x000fec00000100e3 */
[-C--:B---3--:R-:W-:Y:S01]  /*6cf0*/  HMMA.16816.F32.BF16 R24, R140, R152.reuse, R24 ;  /* 0x000000988c18723c */ /* 0x088fe20000041818 */
[----:B------:R3:W-:Y:S02]  /*6d00*/  MUFU.EX2 R196, R30 ;  /* 0x0000001e00c47308 */ /* 0x0007e40000000800 */
[----:B--2---:R-:W-:Y:S01]  /*6d10*/  FMUL.FTZ R28, R2, R168 ;  /* 0x000000a8021c7220 */ /* 0x004fe20000410000 */
[----:B------:R-:W-:Y:S02]  /*6d20*/  FADD.FTZ R3, R236, R3 ;  /* 0x00000003ec037221 */ /* 0x000fe40000010000 */
[C---:B------:R-:W-:Y:S05]  /*6d30*/  HMMA.16816.F32.BF16 R124, R144.reuse, R152, R124 ;  /* 0x00000098907c723c */ /* 0x040fea000004187c */
[----:B------:R-:W2:Y:S01]  /*6d40*/  MUFU.EX2 R197, R160 ;  /* 0x000000a000c57308 */ /* 0x000ea20000000800 */
[C---:B-1----:R-:W-:Y:S01]  /*6d50*/  FMUL.FTZ R29, R2.reuse, R169 ;  /* 0x000000a9021d7220 */ /* 0x042fe20000410000 */
[----:B------:R-:W-:Y:S01]  /*6d60*/  FFMA.FTZ R2, R2, R230, R214 ;  /* 0x000000e602027223 */ /* 0x000fe200000100d6 */
[----:B------:R-:W-:Y:S07]  /*6d70*/  FADD.FTZ R3, R232, R3 ;  /* 0x00000003e8037221 */ /* 0x000fee0000010000 */
[----:B------:R-:W-:Y:S01]  /*6d80*/  MUFU.EX2 R167, R38 ;  /* 0x0000002600a77308 */ /* 0x000fe20000000800 */
[C---:B---3--:R-:W-:Y:S01]  /*6d90*/  FMUL.FTZ R30, R0.reuse, R170 ;  /* 0x000000aa001e7220 */ /* 0x048fe20000410000 */
[----:B------:R-:W-:Y:S01]  /*6da0*/  FFMA.FTZ R0, R0, R231, R212 ;  /* 0x000000e700007223 */ /* 0x000fe200000100d4 */
[----:B------:R-:W-:Y:S03]  /*6db0*/  FADD.FTZ R2, R226, R2 ;  /* 0x00000002e2027221 */ /* 0x000fe60000010000 */
[----:B------:R-:W-:Y:S02]  /*6dc0*/  FADD.FTZ R0, R223, R0 ;  /* 0x00000000df007221 */ /* 0x000fe40000010000 */
[-C--:B------:R-:W-:Y:S02]  /*6dd0*/  HMMA.16816.F32.BF16 R28, R144, R154.reuse, R28 ;  /* 0x0000009a901c723c */ /* 0x080fe4000004181c */
[----:B------:R1:W-:Y:S04]  /*6de0*/  MUFU.EX2 R166, R39 ;  /* 0x0000002700a67308 */ /* 0x0003e80000000800 */
[----:B------:R-:W-:Y:S01]  /*6df0*/  HMMA.16816.F32.BF16 R128, R140, R154, R128 ;  /* 0x0000009a8c80723c */ /* 0x000fe20000041880 */
[----:B------:R-:W3:Y:S05]  /*6e00*/  LDSM.16.MT88.4 R152, [R139+0xa400] ;  /* 0x00a400008b98783b */ /* 0x000eea0000004200 */
[----:B------:R-:W-:Y:S01]  /*6e10*/  MUFU.EX2 R165, R40 ;  /* 0x0000002800a57308 */ /* 0x000fe20000000800 */
[----:B------:R-:W-:Y:S04]  /*6e20*/  F2FP.BF16.F32.PACK_AB R144, R202, R203 ;  /* 0x000000cbca90723e */ /* 0x000fe800000010ff */
[----:B------:R-:W-:Y:S02]  /*6e30*/  F2FP.BF16.F32.PACK_AB R140, R210, R211 ;  /* 0x000000d3d28c723e */ /* 0x000fe400000010ff */
[----:B------:R-:W-:Y:S01]  /*6e40*/  F2FP.BF16.F32.PACK_AB R141, R208, R209 ;  /* 0x000000d1d08d723e */ /* 0x000fe200000010ff */
[----:B-1----:R-:W-:Y:S01]  /*6e50*/  LDSM.16.MT88.4 R36, [R139+0xb400] ;  /* 0x00b400008b24783b */ /* 0x002fe20000004200 */
[----:B------:R-:W-:Y:S01]  /*6e60*/  F2FP.BF16.F32.PACK_AB R142, R206, R207 ;  /* 0x000000cfce8e723e */ /* 0x000fe200000010ff */
[----:B------:R-:W-:Y:S01]  /*6e70*/  MUFU.EX2 R164, R42 ;  /* 0x0000002a00a47308 */ /* 0x000fe20000000800 */
[----:B------:R-:W-:Y:S02]  /*6e80*/  F2FP.BF16.F32.PACK_AB R143, R204, R205 ;  /* 0x000000cdcc8f723e */ /* 0x000fe400000010ff */
[----:B-----5:R-:W-:Y:S02]  /*6e90*/  F2FP.BF16.F32.PACK_AB R145, R200, R201 ;  /* 0x000000c9c891723e */ /* 0x020fe400000010ff */
[----:B------:R-:W-:Y:S02]  /*6ea0*/  F2FP.BF16.F32.PACK_AB R146, R199, R198 ;  /* 0x000000c6c792723e */ /* 0x000fe400000010ff */
[----:B--2---:R-:W-:Y:S01]  /*6eb0*/  F2FP.BF16.F32.PACK_AB R147, R197, R196 ;  /* 0x000000c4c593723e */ /* 0x004fe200000010ff */
[-C--:B------:R-:W-:Y:S02]  /*6ec0*/  HMMA.16816.F32.BF16 R4, R140, R148.reuse, R4 ;  /* 0x000000948c04723c */ /* 0x080fe40000041804 */
[----:B------:R1:W-:Y:S04]  /*6ed0*/  MUFU.EX2 R188, R43 ;  /* 0x0000002b00bc7308 */ /* 0x0003e80000000800 */
[C---:B------:R-:W-:Y:S06]  /*6ee0*/  HMMA.16816.F32.BF16 R8, R144.reuse, R148, R8 ;  /* 0x000000949008723c */ /* 0x040fec0000041808 */
[----:B------:R-:W-:Y:S01]  /*6ef0*/  MUFU.EX2 R183, R52 ;  /* 0x0000003400b77308 */ /* 0x000fe20000000800 */
[-C--:B------:R-:W-:Y:S09]  /*6f00*/  HMMA.16816.F32.BF16 R12, R144, R150.reuse, R12 ;  /* 0x00000096900c723c */ /* 0x080ff2000004180c */
[----:B------:R-:W-:Y:S01]  /*6f10*/  MUFU.EX2 R182, R53 ;  /* 0x0000003500b67308 */ /* 0x000fe20000000800 */
[C---:B------:R-:W-:Y:S01]  /*6f20*/  HMMA.16816.F32.BF16 R16, R140.reuse, R150, R16 ;  /* 0x000000968c10723c */ /* 0x040fe20000041810 */
[----:B------:R-:W2:Y:S05]  /*6f30*/  LDSM.16.MT88.4 R148, [R217+0xa400] ;  /* 0x00a40000d994783b */ /* 0x000eaa0000004200 */
[-C--:B------:R-:W-:Y:S03]  /*6f40*/  HMMA.16816.F32.BF16 R68, R140, R156.reuse, R68 ;  /* 0x0000009c8c44723c */ /* 0x080fe60000041844 */
[----:B------:R-:W-:Y:S01]  /*6f50*/  MUFU.EX2 R178, R54 ;  /* 0x0000003600b27308 */ /* 0x000fe20000000800 */
[----:B-1----:R-:W1:Y:S02]  /*6f60*/  LDSM.16.MT88.4 R40, [R139+0x9800] ;  /* 0x009800008b28783b */ /* 0x002e640000004200 */
[C---:B------:R-:W-:Y:S07]  /*6f70*/  HMMA.16816.F32.BF16 R72, R144.reuse, R156, R72 ;  /* 0x0000009c9048723c */ /* 0x040fee0000041848 */
[----:B------:R4:W-:Y:S01]  /*6f80*/  MUFU.EX2 R179, R55 ;  /* 0x0000003700b37308 */ /* 0x0009e20000000800 */
[-C--:B------:R-:W-:Y:S09]  /*6f90*/  HMMA.16816.F32.BF16 R76, R144, R158.reuse, R76 ;  /* 0x0000009e904c723c */ /* 0x080ff2000004184c */
[----:B------:R-:W-:Y:S01]  /*6fa0*/  MUFU.EX2 R177, R64 ;  /* 0x0000004000b17308 */ /* 0x000fe20000000800 */
[C---:B------:R-:W-:Y:S06]  /*6fb0*/  HMMA.16816.F32.BF16 R80, R140.reuse, R158, R80 ;  /* 0x0000009e8c50723c */ /* 0x040fec0000041850 */
[-C--:B---3--:R-:W-:Y:S03]  /*6fc0*/  HMMA.16816.F32.BF16 R84, R140, R152.reuse, R84 ;  /* 0x000000988c54723c */ /* 0x088fe60000041854 */
[----:B------:R3:W-:Y:S01]  /*6fd0*/  MUFU.EX2 R175, R66 ;  /* 0x0000004200af7308 */ /* 0x0007e20000000800 */
[----:B----4-:R-:W-:Y:S02]  /*6fe0*/  LDSM.16.MT88.4 R52, [R139+0xb800] ;  /* 0x00b800008b34783b */ /* 0x010fe40000004200 */
[C---:B------:R-:W-:Y:S07]  /*6ff0*/  HMMA.16816.F32.BF16 R88, R144.reuse, R152, R88 ;  /* 0x000000989058723c */ /* 0x040fee0000041858 */
[----:B------:R-:W-:Y:S01]  /*7000*/  MUFU.EX2 R172, R56 ;  /* 0x0000003800ac7308 */ /* 0x000fe20000000800 */
[-C--:B------:R-:W-:Y:S09]  /*7010*/  HMMA.16816.F32.BF16 R92, R144, R154.reuse, R92 ;  /* 0x0000009a905c723c */ /* 0x080ff2000004185c */
[----:B------:R-:W4:Y:S01]  /*7020*/  MUFU.EX2 R173, R57 ;  /* 0x0000003900ad7308 */ /* 0x000f220000000800 */
[C---:B------:R-:W-:Y:S01]  /*7030*/  HMMA.16816.F32.BF16 R96, R140.reuse, R154, R96 ;  /* 0x0000009a8c60723c */ /* 0x040fe20000041860 */
[----:B------:R-:W-:Y:S05]  /*7040*/  LDSM.16.MT88.4 R152, [R139+0x9c00] ;  /* 0x009c00008b98783b */ /* 0x000fea0000004200 */
[-C--:B--2---:R-:W-:Y:S03]  /*7050*/  HMMA.16816.F32.BF16 R20, R140, R148.reuse, R20 ;  /* 0x000000948c14723c */ /* 0x084fe60000041814 */
[----:B------:R2:W-:Y:S01]  /*7060*/  MUFU.EX2 R186, R44 ;  /* 0x0000002c00ba7308 */ /* 0x0005e20000000800 */
[----:B---3--:R-:W-:Y:S02]  /*7070*/  LDSM.16.MT88.4 R64, [R217+0xac00] ;  /* 0x00ac0000d940783b */ /* 0x008fe40000004200 */
[C---:B------:R-:W-:Y:S07]  /*7080*/  HMMA.16816.F32.BF16 R100, R144.reuse, R148, R100 ;  /* 0x000000949064723c */ /* 0x040fee0000041864 */
[----:B------:R3:W5:Y:S01]  /*7090*/  MUFU.EX2 R187, R45 ;  /* 0x0000002d00bb7308 */ /* 0x0007620000000800 */
[----:B----4-:R-:W-:Y:S01]  /*70a0*/  F2FP.BF16.F32.PACK_AB R168, R173, R172 ;  /* 0x000000acada8723e */ /* 0x010fe200000010ff */
[-C--:B------:R-:W-:Y:S08]  /*70b0*/  HMMA.16816.F32.BF16 R104, R144, R150.reuse, R104 ;  /* 0x000000969068723c */ /* 0x080ff00000041868 */
[----:B------:R5:W-:Y:S01]  /*70c0*/  MUFU.EX2 R185, R46 ;  /* 0x0000002e00b97308 */ /* 0x000be20000000800 */
[C---:B------:R-:W-:Y:S01]  /*70d0*/  HMMA.16816.F32.BF16 R108, R140.reuse, R150, R108 ;  /* 0x000000968c6c723c */ /* 0x040fe2000004186c */
[----:B------:R-:W4:Y:S03]  /*70e0*/  LDSM.16.MT88.4 R148, [R217+0x9800] ;  /* 0x00980000d994783b */ /* 0x000f260000004200 */
[----:B--2---:R-:W-:Y:S02]  /*70f0*/  F2FP.BF16.F32.PACK_AB R44, R189, R165 ;  /* 0x000000a5bd2c723e */ /* 0x004fe400000010ff */
[-C--:B------:R-:W-:Y:S03]  /*7100*/  HMMA.16816.F32.BF16 R32, R140, R36.reuse, R32 ;  /* 0x000000248c20723c */ /* 0x080fe60000041820 */
[----:B------:R-:W2:Y:S02]  /*7110*/  MUFU.EX2 R184, R47 ;  /* 0x0000002f00b87308 */ /* 0x000ea40000000800 */
[----:B---3--:R-:W-:Y:S01]  /*7120*/  F2FP.BF16.F32.PACK_AB R45, R188, R164 ;  /* 0x000000a4bc2d723e */ /* 0x008fe200000010ff */
[C---:B------:R-:W-:Y:S07]  /*7130*/  HMMA.16816.F32.BF16 R112, R144.reuse, R36, R112 ;  /* 0x000000249070723c */ /* 0x040fee0000041870 */
[----:B------:R-:W-:Y:S01]  /*7140*/  MUFU.EX2 R176, R137 ;  /* 0x0000008900b07308 */ /* 0x000fe20000000800 */
[----:B-----5:R-:W-:Y:S01]  /*7150*/  F2FP.BF16.F32.PACK_AB R46, R187, R186 ;  /* 0x000000babb2e723e */ /* 0x020fe200000010ff */
[-C--:B------:R-:W-:Y:S08]  /*7160*/  HMMA.16816.F32.BF16 R116, R144, R38.reuse, R116 ;  /* 0x000000269074723c */ /* 0x080ff00000041874 */
[----:B------:R-:W-:Y:S01]  /*7170*/  MUFU.EX2 R137, R58 ;  /* 0x0000003a00897308 */ /* 0x000fe20000000800 */
[C---:B------:R-:W-:Y:S04]  /*7180*/  HMMA.16816.F32.BF16 R120, R140.reuse, R38, R120 ;  /* 0x000000268c78723c */ /* 0x040fe80000041878 */
[----:B--2---:R-:W-:Y:S02]  /*7190*/  F2FP.BF16.F32.PACK_AB R47, R184, R185 ;  /* 0x000000b9b82f723e */ /* 0x004fe400000010ff */
[-C--:B------:R-:W-:Y:S03]  /*71a0*/  HMMA.16816.F32.BF16 R24, R140, R48.reuse, R24 ;  /* 0x000000308c18723c */ /* 0x080fe60000041818 */
[----:B------:R-:W-:Y:S02]  /*71b0*/  MUFU.EX2 R174, R138 ;  /* 0x0000008a00ae7308 */ /* 0x000fe40000000800 */
[----:B------:R-:W-:Y:S01]  /*71c0*/  F2FP.BF16.F32.PACK_AB R36, R195, R194 ;  /* 0x000000c2c324723e */ /* 0x000fe200000010ff */
[C---:B------:R-:W-:Y:S07]  /*71d0*/  HMMA.16816.F32.BF16 R124, R144.reuse, R48, R124 ;  /* 0x00000030907c723c */ /* 0x040fee000004187c */
[----:B------:R-:W2:Y:S01]  /*71e0*/  MUFU.EX2 R138, R59 ;  /* 0x0000003b008a7308 */ /* 0x000ea20000000800 */
[----:B------:R-:W-:Y:S01]  /*71f0*/  F2FP.BF16.F32.PACK_AB R37, R166, R167 ;  /* 0x000000a7a625723e */ /* 0x000fe200000010ff */
[-C--:B------:R-:W-:Y:S03]  /*7200*/  HMMA.16816.F32.BF16 R28, R144, R50.reuse, R28 ;  /* 0x00000032901c723c */ /* 0x080fe6000004181c */
[----:B------:R-:W-:Y:S03]  /*7210*/  F2FP.BF16.F32.PACK_AB R38, R192, R193 ;  /* 0x000000c1c026723e */ /* 0x000fe600000010ff */
[----:B------:R-:W-:Y:S01]  /*7220*/  HMMA.16816.F32.BF16 R128, R140, R50, R128 ;  /* 0x000000328c80723c */ /* 0x000fe20000041880 */
[----:B------:R-:W3:Y:S01]  /*7230*/  LDSM.16.MT88.4 R48, [R139+0xa800] ;  /* 0x00a800008b30783b */ /* 0x000ee20000004200 */
[----:B------:R-:W-:Y:S03]  /*7240*/  MUFU.EX2 R60, R60 ;  /* 0x0000003c003c7308 */ /* 0x000fe60000000800 */
[----:B------:R-:W-:Y:S02]  /*7250*/  F2FP.BF16.F32.PACK_AB R39, R191, R190 ;  /* 0x000000bebf27723e */ /* 0x000fe400000010ff */
[----:B--2---:R-:W-:Y:S02]  /*7260*/  F2FP.BF16.F32.PACK_AB R169, R138, R137 ;  /* 0x000000898aa9723e */ /* 0x004fe400000010ff */
[----:B------:R-:W-:Y:S03]  /*7270*/  LDSM.16.MT88.4 R56, [R139+0xac00] ;  /* 0x00ac00008b38783b */ /* 0x000fe60000004200 */
[----:B------:R-:W2:Y:S01]  /*7280*/  MUFU.EX2 R180, R180 ;  /* 0x000000b400b47308 */ /* 0x000ea20000000800 */
[-C--:B-1----:R-:W-:Y:S06]  /*7290*/  HMMA.16816.F32.BF16 R4, R36, R40.reuse, R4 ;  /* 0x000000282404723c */ /* 0x082fec0000041804 */
[C---:B------:R-:W-:Y:S03]  /*72a0*/  HMMA.16816.F32.BF16 R8, R44.reuse, R40, R8 ;  /* 0x000000282c08723c */ /* 0x040fe60000041808 */
[----:B------:R-:W-:Y:S03]  /*72b0*/  MUFU.EX2 R62, R62 ;  /* 0x0000003e003e7308 */ /* 0x000fe60000000800 */
[-C--:B------:R-:W-:Y:S07]  /*72c0*/  HMMA.16816.F32.BF16 R12, R44, R42.reuse, R12 ;  /* 0x0000002a2c0c723c */ /* 0x080fee000004180c */
[----:B------:R-:W1:Y:S01]  /*72d0*/  MUFU.EX2 R181, R181 ;  /* 0x000000b500b57308 */ /* 0x000e620000000800 */
[----:B--2---:R-:W-:Y:S01]  /*72e0*/  F2FP.BF16.F32.PACK_AB R170, R180, R60 ;  /* 0x0000003cb4aa723e */ /* 0x004fe200000010ff */
[C---:B------:R-:W-:Y:S01]  /*72f0*/  HMMA.16816.F32.BF16 R16, R36.reuse, R42, R16 ;  /* 0x0000002a2410723c */ /* 0x040fe20000041810 */
[----:B------:R-:W2:Y:S05]  /*7300*/  LDSM.16.MT88.4 R40, [R217+0xa800] ;  /* 0x00a80000d928783b */ /* 0x000eaa0000004200 */
[-C--:B----4-:R-:W-:Y:S06]  /*7310*/  HMMA.16816.F32.BF16 R68, R36, R148.reuse, R68 ;  /* 0x000000942444723c */ /* 0x090fec0000041844 */
[C---:B------:R-:W-:Y:S05]  /*7320*/  HMMA.16816.F32.BF16 R72, R44.reuse, R148, R72 ;  /* 0x000000942c48723c */ /* 0x040fea0000041848 */
[----:B-1----:R-:W-:Y:S01]  /*7330*/  F2FP.BF16.F32.PACK_AB R171, R181, R62 ;  /* 0x0000003eb5ab723e */ /* 0x002fe200000010ff */
[-C--:B------:R-:W-:Y:S06]  /*7340*/  HMMA.16816.F32.BF16 R76, R44, R150.reuse, R76 ;  /* 0x000000962c4c723c */ /* 0x080fec000004184c */
[C---:B------:R-:W-:Y:S06]  /*7350*/  HMMA.16816.F32.BF16 R80, R36.reuse, R150, R80 ;  /* 0x000000962450723c */ /* 0x040fec0000041850 */
[-C--:B---3--:R-:W-:Y:S06]  /*7360*/  HMMA.16816.F32.BF16 R84, R36, R48.reuse, R84 ;  /* 0x000000302454723c */ /* 0x088fec0000041854 */
[C---:B------:R-:W-:Y:S06]  /*7370*/  HMMA.16816.F32.BF16 R88, R44.reuse, R48, R88 ;  /* 0x000000302c58723c */ /* 0x040fec0000041858 */
[-C--:B------:R-:W-:Y:S06]  /*7380*/  HMMA.16816.F32.BF16 R92, R44, R50.reuse, R92 ;  /* 0x000000322c5c723c */ /* 0x080fec000004185c */
[C---:B------:R-:W-:Y:S01]  /*7390*/  HMMA.16816.F32.BF16 R96, R36.reuse, R50, R96 ;  /* 0x000000322460723c */ /* 0x040fe20000041860 */
[----:B------:R-:W1:Y:S05]  /*73a0*/  LDSM.16.MT88.4 R48, [R217+0xb800] ;  /* 0x00b80000d930783b */ /* 0x000e6a0000004200 */
[-C--:B--2---:R-:W-:Y:S06]  /*73b0*/  HMMA.16816.F32.BF16 R20, R36, R40.reuse, R20 ;  /* 0x000000282414723c */ /* 0x084fec0000041814 */
[C---:B------:R-:W-:Y:S06]  /*73c0*/  HMMA.16816.F32.BF16 R100, R44.reuse, R40, R100 ;  /* 0x000000282c64723c */ /* 0x040fec0000041864 */
[-C--:B------:R-:W-:Y:S06]  /*73d0*/  HMMA.16816.F32.BF16 R104, R44, R42.reuse, R104 ;  /* 0x0000002a2c68723c */ /* 0x080fec0000041868 */
[C---:B------:R-:W-:Y:S01]  /*73e0*/  HMMA.16816.F32.BF16 R108, R36.reuse, R42, R108 ;  /* 0x0000002a246c723c */ /* 0x040fe2000004186c */
[----:B------:R-:W2:Y:S05]  /*73f0*/  LDSM.16.MT88.4 R40, [R217+0x9c00] ;  /* 0x009c0000d928783b */ /* 0x000eaa0000004200 */
[-C--:B------:R-:W-:Y:S06]  /*7400*/  HMMA.16816.F32.BF16 R32, R36, R52.reuse, R32 ;  /* 0x000000342420723c */ /* 0x080fec0000041820 */
[C---:B------:R-:W-:Y:S06]  /*7410*/  HMMA.16816.F32.BF16 R112, R44.reuse, R52, R112 ;  /* 0x000000342c70723c */ /* 0x040fec0000041870 */
[-C--:B------:R-:W-:Y:S06]  /*7420*/  HMMA.16816.F32.BF16 R116, R44, R54.reuse, R116 ;  /* 0x000000362c74723c */ /* 0x080fec0000041874 */
[C---:B------:R-:W-:Y:S06]  /*7430*/  HMMA.16816.F32.BF16 R120, R36.reuse, R54, R120 ;  /* 0x000000362478723c */ /* 0x040fec0000041878 */
[-C--:B-1----:R-:W-:Y:S06]  /*7440*/  HMMA.16816.F32.BF16 R24, R36, R48.reuse, R24 ;  /* 0x000000302418723c */ /* 0x082fec0000041818 */
[C---:B------:R-:W-:Y:S06]  /*7450*/  HMMA.16816.F32.BF16 R124, R44.reuse, R48, R124 ;  /* 0x000000302c7c723c */ /* 0x040fec000004187c */
[-C--:B------:R-:W-:Y:S01]  /*7460*/  HMMA.16816.F32.BF16 R28, R44, R50.reuse, R28 ;  /* 0x000000322c1c723c */ /* 0x080fe2000004181c */
[----:B------:R-:W1:Y:S05]  /*7470*/  LDSM.16.MT88.4 R44, [R139+0xbc00] ;  /* 0x00bc00008b2c783b */ /* 0x000e6a0000004200 */
[----:B------:R-:W-:Y:S07]  /*7480*/  HMMA.16816.F32.BF16 R128, R36, R50, R128 ;  /* 0x000000322480723c */ /* 0x000fee0000041880 */
[----:B------:R-:W-:Y:S04]  /*7490*/  F2FP.BF16.F32.PACK_AB R36, R182, R183 ;  /* 0x000000b7b624723e */ /* 0x000fe800000010ff */
[----:B------:R-:W-:Y:S02]  /*74a0*/  F2FP.BF16.F32.PACK_AB R37, R179, R178 ;  /* 0x000000b2b325723e */ /* 0x000fe400000010ff */
[----:B------:R-:W-:Y:S02]  /*74b0*/  F2FP.BF16.F32.PACK_AB R38, R176, R177 ;  /* 0x000000b1b026723e */ /* 0x000fe400000010ff */
[----:B------:R-:W-:Y:S07]  /*74c0*/  F2FP.BF16.F32.PACK_AB R39, R174, R175 ;  /* 0x000000afae27723e */ /* 0x000fee00000010ff */
[-C--:B------:R-:W-:Y:S01]  /*74d0*/  HMMA.16816.F32.BF16 R144, R36, R152.reuse, R4 ;  /* 0x000000982490723c */ /* 0x080fe20000041804 */
[----:B------:R-:W3:Y:S05]  /*74e0*/  LDSM.16.MT88.4 R4, [R217+0xbc00] ;  /* 0x00bc0000d904783b */ /* 0x000eea0000004200 */
[C---:B------:R-:W-:Y:S06]  /*74f0*/  HMMA.16816.F32.BF16 R140, R168.reuse, R152, R8 ;  /* 0x00000098a88c723c */ /* 0x040fec0000041808 */
[-C--:B------:R-:W-:Y:S05]  /*7500*/  HMMA.16816.F32.BF16 R148, R168, R154.reuse, R12 ;  /* 0x0000009aa894723c */ /* 0x080fea000004180c */
[----:B------:R-:W-:Y:S01]  /*7510*/  FADD.FTZ R8, R235, R133 ;  /* 0x00000085eb087221 */ /* 0x000fe20000010000 */
[C---:B------:R-:W-:Y:S05]  /*7520*/  HMMA.16816.F32.BF16 R152, R36.reuse, R154, R16 ;  /* 0x0000009a2498723c */ /* 0x040fea0000041810 */
[----:B------:R-:W-:Y:S01]  /*7530*/  MOV R133, R135 ;  /* 0x0000008700857202 */ /* 0x000fe20000000f00 */
[-C--:B--2---:R-:W-:Y:S05]  /*7540*/  HMMA.16816.F32.BF16 R68, R36, R40.reuse, R68 ;  /* 0x000000282444723c */ /* 0x084fea0000041844 */
[----:B------:R-:W-:Y:S01]  /*7550*/  FADD.FTZ R8, R237, R8 ;  /* 0x00000008ed087221 */ /* 0x000fe20000010000 */
[C---:B------:R-:W-:Y:S05]  /*7560*/  HMMA.16816.F32.BF16 R72, R168.reuse, R40, R72 ;  /* 0x00000028a848723c */ /* 0x040fea0000041848 */
[----:B------:R-:W-:Y:S01]  /*7570*/  FADD.FTZ R9, R224, R2 ;  /* 0x00000002e0097221 */ /* 0x000fe20000010000 */
[-C--:B------:R-:W-:Y:S05]  /*7580*/  HMMA.16816.F32.BF16 R76, R168, R42.reuse, R76 ;  /* 0x0000002aa84c723c */ /* 0x080fea000004184c */
        /* <DEDUP_REMOVED lines=19> */
[-C--:B-1----:R-:W-:Y:S05]  /*76c0*/  HMMA.16816.F32.BF16 R160, R36, R44.reuse, R32 ;  /* 0x0000002c24a0723c */ /* 0x082fea0000041820 */
[----:B------:R-:W-:Y:S01]  /*76d0*/  FADD.FTZ R9, R208, R3 ;  /* 0x00000003d0097221 */ /* 0x000fe20000010000 */
[C---:B------:R-:W-:Y:S05]  /*76e0*/  HMMA.16816.F32.BF16 R112, R168.reuse, R44, R112 ;  /* 0x0000002ca870723c */ /* 0x040fea0000041870 */
[----:B------:R-:W-:Y:S01]  /*76f0*/  FADD.FTZ R8, R202, R0 ;  /* 0x00000000ca087221 */ /* 0x000fe20000010000 */
[----:B------:R-:W-:Y:S01]  /*7700*/  FADD.FTZ R0, R200, R2 ;  /* 0x00000002c8007221 */ /* 0x000fe20000010000 */
[----:B------:R-:W-:Y:S01]  /*7710*/  FADD.FTZ R3, R207, R10 ;  /* 0x0000000acf037221 */ /* 0x000fe20000010000 */
[----:B------:R-:W-:Y:S01]  /*7720*/  FADD.FTZ R9, R205, R9 ;  /* 0x00000009cd097221 */ /* 0x000fe20000010000 */
[-C--:B------:R-:W-:Y:S03]  /*7730*/  HMMA.16816.F32.BF16 R116, R168, R46.reuse, R116 ;  /* 0x0000002ea874723c */ /* 0x080fe60000041874 */
[----:B------:R-:W-:Y:S01]  /*7740*/  FADD.FTZ R2, R196, R0 ;  /* 0x00000000c4027221 */ /* 0x000fe20000010000 */
[----:B------:R-:W-:Y:S01]  /*7750*/  FADD.FTZ R8, R198, R8 ;  /* 0x00000008c6087221 */ /* 0x000fe20000010000 */
[----:B------:R-:W-:Y:S01]  /*7760*/  FADD.FTZ R0, R206, R3 ;  /* 0x00000003ce007221 */ /* 0x000fe20000010000 */
[----:B------:R-:W-:Y:S01]  /*7770*/  FADD.FTZ R9, R204, R9 ;  /* 0x00000009cc097221 */ /* 0x000fe20000010000 */
[----:B------:R-:W-:Y:S01]  /*7780*/  FADD.FTZ R3, R197, R2 ;  /* 0x00000002c5037221 */ /* 0x000fe20000010000 */
[----:B------:R-:W-:Y:S01]  /*7790*/  FADD.FTZ R8, R199, R8 ;  /* 0x00000008c7087221 */ /* 0x000fe20000010000 */
[C---:B------:R-:W-:Y:S04]  /*77a0*/  HMMA.16816.F32.BF16 R120, R36.reuse, R46, R120 ;  /* 0x0000002e2478723c */ /* 0x040fe80000041878 */
[----:B------:R-:W-:Y:S01]  /*77b0*/  FADD.FTZ R10, R194, R0 ;  /* 0x00000000c20a7221 */ /* 0x000fe20000010000 */
[----:B------:R-:W-:Y:S01]  /*77c0*/  FADD.FTZ R0, R167, R9 ;  /* 0x00000009a7007221 */ /* 0x000fe20000010000 */
[----:B------:R-:W-:Y:S01]  /*77d0*/  FADD.FTZ R2, R165, R8 ;  /* 0x00000008a5027221 */ /* 0x000fe20000010000 */
[----:B------:R-:W-:Y:S01]  /*77e0*/  FADD.FTZ R3, R164, R3 ;  /* 0x00000003a4037221 */ /* 0x000fe20000010000 */
[----:B------:R-:W-:Y:S03]  /*77f0*/  FADD.FTZ R9, R195, R10 ;  /* 0x0000000ac3097221 */ /* 0x000fe60000010000 */
[----:B------:R-:W-:Y:S01]  /*7800*/  FADD.FTZ R8, R166, R0 ;  /* 0x00000000a6087221 */ /* 0x000fe20000010000 */
[----:B------:R-:W-:Y:S01]  /*7810*/  FADD.FTZ R0, R189, R2 ;  /* 0x00000002bd007221 */ /* 0x000fe20000010000 */
[-C--:B---3--:R-:W-:Y:S03]  /*7820*/  HMMA.16816.F32.BF16 R164, R36, R4.reuse, R24 ;  /* 0x0000000424a4723c */ /* 0x088fe60000041818 */
[----:B------:R-:W-:Y:S01]  /*7830*/  FADD.FTZ R2, R188, R3 ;  /* 0x00000003bc027221 */ /* 0x000fe20000010000 */
[----:B------:R-:W-:Y:S01]  /*7840*/  FADD.FTZ R9, R193, R9 ;  /* 0x00000009c1097221 */ /* 0x000fe20000010000 */
[----:B------:R-:W-:Y:S01]  /*7850*/  FADD.FTZ R8, R190, R8 ;  /* 0x00000008be087221 */ /* 0x000fe20000010000 */
[C---:B------:R-:W-:Y:S05]  /*7860*/  HMMA.16816.F32.BF16 R124, R168.reuse, R4, R124 ;  /* 0x00000004a87c723c */ /* 0x040fea000004187c */
[----:B------:R-:W-:Y:S01]  /*7870*/  FADD.FTZ R3, R186, R0 ;  /* 0x00000000ba037221 */ /* 0x000fe20000010000 */
[-C--:B------:R-:W-:Y:S05]  /*7880*/  HMMA.16816.F32.BF16 R168, R168, R6.reuse, R28 ;  /* 0x00000006a8a8723c */ /* 0x080fea000004181c */
[----:B------:R-:W-:Y:S01]  /*7890*/  FADD.FTZ R0, R185, R2 ;  /* 0x00000002b9007221 */ /* 0x000fe20000010000 */
[----:B------:R-:W-:Y:S01]  /*78a0*/  FADD.FTZ R2, R192, R9 ;  /* 0x00000009c0027221 */ /* 0x000fe20000010000 */
[----:B------:R-:W-:Y:S01]  /*78b0*/  FADD.FTZ R5, R191, R8 ;  /* 0x00000008bf057221 */ /* 0x000fe20000010000 */
[----:B------:R-:W-:Y:S04]  /*78c0*/  HMMA.16816.F32.BF16 R128, R36, R6, R128 ;  /* 0x000000062480723c */ /* 0x000fe80000041880 */
[----:B------:R-:W-:Y:S01]  /*78d0*/  FADD.FTZ R3, R187, R3 ;  /* 0x00000003bb037221 */ /* 0x000fe20000010000 */
[----:B------:R-:W-:Y:S01]  /*78e0*/  FADD.FTZ R4, R184, R0 ;  /* 0x00000000b8047221 */ /* 0x000fe20000010000 */
[----:B------:R-:W-:Y:S01]  /*78f0*/  FADD.FTZ R0, R183, R2 ;  /* 0x00000002b7007221 */ /* 0x000fe20000010000 */
[----:B------:R-:W-:Y:S01]  /*7900*/  FADD.FTZ R2, R178, R5 ;  /* 0x00000005b2027221 */ /* 0x000fe20000010000 */
[----:B------:R-:W-:Y:S03]  /*7910*/  FADD.FTZ R3, R172, R3 ;  /* 0x00000003ac037221 */ /* 0x000fe60000010000 */
        /* <DEDUP_REMOVED lines=8> */
[----:B------:R-:W-:Y:S01]  /*79a0*/  MOV R138, R132 ;  /* 0x00000084008a7202 */ /* 0x000fe20000000f00 */
[----:B------:R-:W-:Y:S01]  /*79b0*/  FADD.FTZ R0, R62, R3 ;  /* 0x000000033e007221 */ /* 0x000fe20000010000 */
[----:B------:R-:W-:Y:S01]  /*79c0*/  FADD.FTZ R228, R176, R5 ;  /* 0x00000005b0e47221 */ /* 0x000fe20000010000 */
[----:B------:R-:W-:Y:S01]  /*79d0*/  MOV R3, R136 ;  /* 0x0000008800037202 */ /* 0x000fe20000000f00 */
[----:B------:R-:W-:Y:S01]  /*79e0*/  FADD.FTZ R229, R174, R4 ;  /* 0x00000004aee57221 */ /* 0x000fe20000010000 */
[----:B------:R-:W-:Y:S01]  /*79f0*/  FADD.FTZ R230, R180, R2 ;  /* 0x00000002b4e67221 */ /* 0x000fe20000010000 */
[----:B------:R-:W-:Y:S01]  /*7a00*/  MOV R137, R134 ;  /* 0x0000008600897202 */ /* 0x000fe20000000f00 */
[----:B------:R-:W-:Y:S01]  /*7a10*/  FADD.FTZ R231, R181, R0 ;  /* 0x00000000b5e77221 */ /* 0x000fe20000010000 */
[----:B------:R-:W-:Y:S06]  /*7a20*/  @P0 BRA `(.L_x_7) ;  /* 0xffffffd000ec0947 */ /* 0x000fec000383ffff */
.L_x_6:
[----:B------:R-:W1:Y:S01]  /*7a30*/  S2R R12, SR_TID.X ;  /* 0x00000000000c7919 */ /* 0x000e620000002100 */
[----:B------:R-:W-:Y:S01]  /*7a40*/  ISETP.NE.AND P1, PT, R252, -0x1, PT ;  /* 0xfffffffffc00780c */ /* 0x000fe20003f25270 */
[----:B------:R-:W2:Y:S01]  /*7a50*/  S2UR UR4, SR_CgaCtaId ;  /* 0x00000000000479c3 */ /* 0x000ea20000008800 */
[----:B------:R-:W-:Y:S01]  /*7a60*/  UMOV UR5, 0x400 ;  /* 0x0000040000057882 */ /* 0x000fe20000000000 */
[----:B------:R-:W3:Y:S04]  /*7a70*/  SHFL.BFLY PT, R2, R228, 0x2, 0x1f ;  /* 0x0c401f00e4027f89 */ /* 0x000ee800000e0000 */
[----:B------:R-:W4:Y:S04]  /*7a80*/  SHFL.BFLY PT, R0, R229, 0x2, 0x1f ;  /* 0x0c401f00e5007f89 */ /* 0x000f2800000e0000 */
[----:B------:R-:W1:Y:S02]  /*7a90*/  SHFL.BFLY PT, R7, R230, 0x2, 0x1f ;  /* 0x0c401f00e6077f89 */ /* 0x000e6400000e0000 */
[----:B------:R-:W1:Y:S02]  /*7aa0*/  @P1 LDC.64 R8, c[0x0][0x298] ;  /* 0x0000a600ff081b82 */ /* 0x000e640000000a00 */
[----:B------:R-:W1:Y:S01]  /*7ab0*/  SHFL.BFLY PT, R6, R231, 0x2, 0x1f ;  /* 0x0c401f00e7067f89 */ /* 0x000e6200000e0000 */
[----:B--2---:R-:W-:Y:S01]  /*7ac0*/  ULEA UR4, UR4, UR5, 0x18 ;  /* 0x0000000504047291 */ /* 0x004fe2000f8ec03f */
[----:B---3--:R-:W-:Y:S01]  /*7ad0*/  FADD.FTZ R2, R2, R228 ;  /* 0x000000e402027221 */ /* 0x008fe20000010000 */
[----:B----4-:R-:W-:Y:S01]  /*7ae0*/  FADD.FTZ R0, R0, R229 ;  /* 0x000000e500007221 */ /* 0x010fe20000010000 */
[----:B-1----:R-:W-:-:S03]  /*7af0*/  SHF.R.S32.HI R51, RZ, 0x1f, R12 ;  /* 0x0000001fff337819 */ /* 0x002fc6000001140c */
[----:B------:R-:W1:Y:S01]  /*7b00*/  SHFL.BFLY PT, R5, R2, 0x1, 0x1f ;  /* 0x0c201f0002057f89 */ /* 0x000e6200000e0000 */
[----:B------:R-:W-:Y:S01]  /*7b10*/  FADD.FTZ R7, R7, R230 ;  /* 0x000000e607077221 */ /* 0x000fe20000010000 */
[CC--:B------:R-:W-:Y:S02]  /*7b20*/  LEA.HI R10, R51.reuse, R12.reuse, RZ, 0x2 ;  /* 0x0000000c330a7211 */ /* 0x0c0fe400078f10ff */
[----:B------:R-:W2:Y:S01]  /*7b30*/  SHFL.BFLY PT, R4, R0, 0x1, 0x1f ;  /* 0x0c201f0000047f89 */ /* 0x000ea200000e0000 */
[----:B------:R-:W-:Y:S01]  /*7b40*/  LEA.HI R51, R51, R12, RZ, 0x5 ;  /* 0x0000000c33337211 */ /* 0x000fe200078f28ff */
[----:B------:R-:W-:Y:S01]  /*7b50*/  FADD.FTZ R6, R6, R231 ;  /* 0x000000e706067221 */ /* 0x000fe20000010000 */
[----:B------:R-:W-:Y:S01]  /*7b60*/  SHF.R.S32.HI R11, RZ, 0x2, R10 ;  /* 0x00000002ff0b7819 */ /* 0x000fe2000001140a */
[----:B------:R-:W3:Y:S01]  /*7b70*/  SHFL.BFLY PT, R55, R7, 0x1, 0x1f ;  /* 0x0c201f0007377f89 */ /* 0x000ee200000e0000 */
[----:B------:R-:W-:Y:S02]  /*7b80*/  SHF.R.S32.HI R51, RZ, 0x5, R51 ;  /* 0x00000005ff337819 */ /* 0x000fe40000011433 */
[----:B------:R-:W-:Y:S01]  /*7b90*/  SHF.R.S32.HI R3, RZ, 0x1f, R11 ;  /* 0x0000001fff037819 */ /* 0x000fe2000001140b */
[----:B------:R-:W4:Y:S03]  /*7ba0*/  SHFL.BFLY PT, R56, R6, 0x1, 0x1f ;  /* 0x0c201f0006387f89 */ /* 0x000f2600000e0000 */
[----:B------:R-:W-:-:S04]  /*7bb0*/  LEA.HI R3, R3, R11, RZ, 0x3 ;  /* 0x0000000b03037211 */ /* 0x000fc800078f18ff */
[----:B------:R-:W-:-:S04]  /*7bc0*/  LOP3.LUT R3, R3, 0xfffffff8, RZ, 0xc0, !PT ;  /* 0xfffffff803037812 */ /* 0x000fc800078ec0ff */
[----:B------:R-:W-:Y:S01]  /*7bd0*/  IADD3 R3, R11, -R3, RZ ;  /* 0x800000030b037210 */ /* 0x000fe20007ffe0ff */
[----:B-1----:R-:W-:Y:S01]  /*7be0*/  FADD.FTZ R58, R2, R5 ;  /* 0x00000005023a7221 */ /* 0x002fe20000010000 */
[----:B------:R-:W-:Y:S01]  /*7bf0*/  LOP3.LUT R2, R10, 0xfffffffc, RZ, 0xc0, !PT ;  /* 0xfffffffc0a027812 */ /* 0x000fe200078ec0ff */
[----:B--2---:R-:W-:Y:S01]  /*7c00*/  FADD.FTZ R57, R0, R4 ;  /* 0x0000000400397221 */ /* 0x004fe20000010000 */
[----:B------:R-:W-:Y:S02]  /*7c10*/  LEA.HI R0, R3, R3, RZ, 0x1 ;  /* 0x0000000303007211 */ /* 0x000fe400078f08ff */
[----:B------:R-:W-:Y:S01]  /*7c20*/  IADD3 R5, -R2, R12, RZ ;  /* 0x0000000c02057210 */ /* 0x000fe20007ffe1ff */
[----:B---3--:R-:W-:Y:S01]  /*7c30*/  FADD.FTZ R55, R7, R55 ;  /* 0x0000003707377221 */ /* 0x008fe20000010000 */
[----:B------:R-:W-:Y:S02]  /*7c40*/  SHF.R.S32.HI R2, RZ, 0x1, R0 ;  /* 0x00000001ff027819 */ /* 0x000fe40000011400 */
[----:B------:R-:W-:Y:S01]  /*7c50*/  LOP3.LUT R4, R0, 0x3fffffe, RZ, 0xc0, !PT ;  /* 0x03fffffe00047812 */ /* 0x000fe200078ec0ff */
[----:B----4-:R-:W-:Y:S01]  /*7c60*/  FADD.FTZ R56, R6, R56 ;  /* 0x0000003806387221 */ /* 0x010fe20000010000 */
[----:B------:R-:W-:-:S02]  /*7c70*/  SHF.L.U32 R12, R2, 0x6, RZ ;  /* 0x00000006020c7819 */ /* 0x000fc400000006ff */
[----:B------:R-:W-:Y:S02]  /*7c80*/  FSETP.NE.FTZ.AND P5, PT, R58, RZ, PT ;  /* 0x000000ff3a00720b */ /* 0x000fe40003fb5000 */
[----:B------:R-:W-:Y:S02]  /*7c90*/  IADD3 R4, R3, -R4, RZ ;  /* 0x8000000403047210 */ /* 0x000fe40007ffe0ff */
[----:B------:R-:W-:Y:S02]  /*7ca0*/  LEA R3, R51, R5, 0x8 ;  /* 0x0000000533037211 */ /* 0x000fe400078e40ff */
[----:B------:R-:W-:Y:S02]  /*7cb0*/  LOP3.LUT R12, R12, 0xc0, RZ, 0xc0, !PT ;  /* 0x000000c00c0c7812 */ /* 0x000fe400078ec0ff */
[----:B------:R-:W-:Y:S02]  /*7cc0*/  FSETP.NE.FTZ.AND P4, PT, R57, RZ, PT ;  /* 0x000000ff3900720b */ /* 0x000fe40003f95000 */
[----:B------:R-:W-:-:S02]  /*7cd0*/  MOV R0, 0x3f800000 ;  /* 0x3f80000000007802 */ /* 0x000fc40000000f00 */
[----:B------:R-:W-:Y:S01]  /*7ce0*/  LEA R3, R4, R3, 0x4 ;  /* 0x0000000304037211 */ /* 0x000fe200078e20ff */
[----:B------:R-:W-:Y:S01]  /*7cf0*/  @P1 IMAD.WIDE.U32 R4, R252, R8, RZ ;  /* 0x00000008fc041225 */ /* 0x000fe200078e00ff */
[----:B------:R-:W-:Y:S02]  /*7d00*/  LEA.HI R12, R12, R12, RZ, 0x1d ;  /* 0x0000000c0c0c7211 */ /* 0x000fe400078fe8ff */
[----:B------:R-:W1:Y:S01]  /*7d10*/  @P5 MUFU.RCP R0, R58 ;  /* 0x0000003a00005308 */ /* 0x000e620000001000 */
[----:B------:R-:W-:Y:S01]  /*7d20*/  @P1 IMAD R60, R252, R9, R5 ;  /* 0x00000009fc3c1224 */ /* 0x000fe200078e0205 */
[----:B------:R-:W-:Y:S02]  /*7d30*/  LEA R12, R3, R12, 0x1 ;  /* 0x0000000c030c7211 */ /* 0x000fe400078e08ff */
[----:B------:R-:W-:Y:S02]  /*7d40*/  MOV R3, 0x3f800000 ;  /* 0x3f80000000037802 */ /* 0x000fe40000000f00 */
[----:B------:R-:W-:-:S02]  /*7d50*/  LEA R12, R12, UR4, 0x1 ;  /* 0x000000040c0c7c11 */ /* 0x000fc4000f8e08ff */
[----:B------:R-:W-:Y:S02]  /*7d60*/  @P1 MOV R59, R4 ;  /* 0x00000004003b1202 */ /* 0x000fe40000000f00 */
[----:B------:R2:W3:Y:S01]  /*7d70*/  @P4 MUFU.RCP R3, R57 ;  /* 0x0000003900034308 */ /* 0x0004e20000001000 */
[C---:B-1----:R-:W-:Y:S01]  /*7d80*/  FMUL.FTZ R144, R0.reuse, R144 ;  /* 0x0000009000907220 */ /* 0x042fe20000410000 */
[C---:B------:R-:W-:Y:S01]  /*7d90*/  FMUL.FTZ R145, R0.reuse, R145 ;  /* 0x0000009100917220 */ /* 0x040fe20000410000 */
        /* <DEDUP_REMOVED lines=20> */
[----:B------:R-:W-:Y:S01]  /*7ee0*/  FMUL.FTZ R128, R0, R128 ;  /* 0x0000008000807220 */ /* 0x000fe20000410000 */
[----:B--23--:R-:W-:Y:S06]  /*7ef0*/  @P1 BRA `(.L_x_10) ;  /* 0x0000000000201947 */ /* 0x00cfec0003800000 */
[----:B------:R-:W1:Y:S01]  /*7f00*/  S2R R10, SR_CTAID.Y ;  /* 0x00000000000a7919 */ /* 0x000e620000002600 */
[----:B------:R-:W2:Y:S01]  /*7f10*/  LDC.64 R6, c[0x0][0x290] ;  /* 0x0000a400ff067b82 */ /* 0x000ea20000000a00 */
[----:B-1----:R-:W-:Y:S01]  /*7f20*/  SHF.R.S32.HI R8, RZ, 0x1f, R10 ;  /* 0x0000001fff087819 */ /* 0x002fe2000001140a */
[----:B--2---:R-:W-:-:S04]  /*7f30*/  IMAD.WIDE.U32 R4, R10, R6, RZ ;  /* 0x000000060a047225 */ /* 0x004fc800078e00ff */
[----:B------:R-:W-:Y:S01]  /*7f40*/  IMAD R8, R8, R6, RZ ;  /* 0x0000000608087224 */ /* 0x000fe200078e02ff */
[----:B------:R-:W-:-:S03]  /*7f50*/  MOV R59, R4 ;  /* 0x00000004003b7202 */ /* 0x000fc60000000f00 */
[----:B------:R-:W-:-:S05]  /*7f60*/  IMAD R7, R10, R7, R8 ;  /* 0x000000070a077224 */ /* 0x000fca00078e0208 */
[----:B------:R-:W-:-:S07]  /*7f70*/  IADD3 R60, R5, R7, RZ ;  /* 0x00000007053c7210 */ /* 0x000fce0007ffe0ff */
.L_x_10:
[----:B------:R-:W-:Y:S01]  /*7f80*/  ULDC.U8 UR4, c[0x0][0x3d8] ;  /* 0x0000f60000047ab9 */ /* 0x000fe20000000000 */
[----:B------:R-:W-:Y:S01]  /*7f90*/  LOP3.LUT R4, R2, 0x1, RZ, 0xc0, !PT ;  /* 0x0000000102047812 */ /* 0x000fe200078ec0ff */
[----:B------:R-:W-:Y:S01]  /*7fa0*/  FMUL.FTZ R41, R0, R129 ;  /* 0x0000008100297220 */ /* 0x000fe20000410000 */
[----:B------:R-:W-:Y:S01]  /*7fb0*/  ISETP.NE.AND P2, PT, RZ, UR4, PT ;  /* 0x00000004ff007c0c */ /* 0x000fe2000bf45270 */
[----:B------:R-:W-:Y:S01]  /*7fc0*/  ULDC.U8 UR4, c[0x0][0x3d9] ;  /* 0x0000f64000047ab9 */ /* 0x000fe20000000000 */
[----:B------:R-:W-:Y:S01]  /*7fd0*/  ISETP.NE.U32.AND P0, PT, R4, 0x1, PT ;  /* 0x000000010400780c */ /* 0x000fe20003f05070 */
[C---:B------:R-:W-:Y:S01]  /*7fe0*/  FMUL.FTZ R146, R3.reuse, R146 ;  /* 0x0000009203927220 */ /* 0x040fe20000410000 */
[----:B------:R-:W-:Y:S01]  /*7ff0*/  ISETP.NE.OR P3, PT, RZ, UR4, !P2 ;  /* 0x00000004ff007c0c */ /* 0x000fe2000d765670 */
[C---:B------:R-:W-:Y:S01]  /*8000*/  FMUL.FTZ R4, R3.reuse, R147 ;  /* 0x0000009303047220 */ /* 0x040fe20000410000 */
[C---:B------:R-:W-:Y:S01]  /*8010*/  FMUL.FTZ R154, R3.reuse, R154 ;  /* 0x0000009a039a7220 */ /* 0x040fe20000410000 */
[C---:B------:R-:W-:Y:S01]  /*8020*/  FMUL.FTZ R155, R3.reuse, R155 ;  /* 0x0000009b039b7220 */ /* 0x040fe20000410000 */
[C---:B------:R-:W-:Y:S01]  /*8030*/  FMUL.FTZ R70, R3.reuse, R70 ;  /* 0x0000004603467220 */ /* 0x040fe20000410000 */
[----:B------:R-:W-:Y:S01]  /*8040*/  FMUL.FTZ R8, R3, R71 ;  /* 0x0000004703087220 */ /* 0x000fe20000410000 */
[----:B------:R-:W-:-:S02]  /*8050*/  PLOP3.LUT P6, PT, PT, PT, PT, 0x8, 0x0 ;  /* 0x000000000000781c */ /* 0x000fc40003fce170 */
[----:B------:R-:W-:-:S05]  /*8060*/  CS2R R52, SRZ ;  /* 0x0000000000347805 */ /* 0x000fca000001ff00 */
[----:B------:R-:W-:Y:S06]  /*8070*/  @P3 BRA `(.L_x_11) ;  /* 0x00000000001c3947 */ /* 0x000fec0003800000 */
[----:B------:R-:W1:Y:S01]  /*8080*/  S2R R0, SR_CTAID.Y ;  /* 0x0000000000007919 */ /* 0x000e620000002600 */
[----:B------:R-:W1:Y:S01]  /*8090*/  LDC R5, c[0x0][0x2c4] ;  /* 0x0000b100ff057b82 */ /* 0x000e620000000800 */
[----:B------:R-:W-:Y:S01]  /*80a0*/  PLOP3.LUT P6, PT, PT, PT, PT, 0x80, 0x0 ;  /* 0x000000000000781c */ /* 0x000fe20003fcf070 */
[----:B-1----:R-:W-:-:S05]  /*80b0*/  IMAD R0, R0, R5, RZ ;  /* 0x0000000500007224 */ /* 0x002fca00078e02ff */
[----:B------:R-:W-:-:S04]  /*80c0*/  SEL R0, R0, R252, !P1 ;  /* 0x000000fc00007207 */ /* 0x000fc80004800000 */
[--C-:B------:R-:W-:Y:S01]  /*80d0*/  SHF.R.S32.HI R53, RZ, 0x1f, R0.reuse ;  /* 0x0000001fff357819 */ /* 0x100fe20000011400 */
[----:B------:R-:W-:-:S07]  /*80e0*/  IMAD.MOV.U32 R52, RZ, RZ, R0 ;  /* 0x000000ffff347224 */ /* 0x000fce00078e0000 */
.L_x_11:
[----:B------:R1:W5:Y:S01]  /*80f0*/  LDL R61, [R1+0x8] ;  /* 0x00000800013d7983 */ /* 0x0003620000100800 */
[----:B------:R-:W-:Y:S01]  /*8100*/  ISETP.NE.AND P1, PT, RZ, UR4, PT ;  /* 0x00000004ff007c0c */ /* 0x000fe2000bf25270 */
[C---:B------:R-:W-:Y:S01]  /*8110*/  FMUL.FTZ R82, R3.reuse, R82 ;  /* 0x0000005203527220 */ /* 0x040fe20000410000 */
[C---:B------:R-:W-:Y:S01]  /*8120*/  IADD3 R11, R12.reuse, -0x10, RZ ;  /* 0xfffffff00c0b7810 */ /* 0x040fe20007ffe0ff */
[C---:B------:R-:W-:Y:S01]  /*8130*/  FMUL.FTZ R36, R3.reuse, R83 ;  /* 0x0000005303247220 */ /* 0x040fe20000410000 */
[----:B------:R-:W-:Y:S01]  /*8140*/  @P0 IADD3 R11, R12, 0x10, RZ ;  /* 0x000000100c0b0810 */ /* 0x000fe20007ffe0ff */
[C---:B------:R-:W-:Y:S01]  /*8150*/  FMUL.FTZ R86, R3.reuse, R86 ;  /* 0x0000005603567220 */ /* 0x040fe20000410000 */
[----:B------:R-:W-:Y:S01]  /*8160*/  LOP3.LUT P0, RZ, R2, 0x2, RZ, 0xc0, !PT ;  /* 0x0000000202ff7812 */ /* 0x000fe2000780c0ff */
[C---:B------:R-:W-:Y:S01]  /*8170*/  FMUL.FTZ R32, R3.reuse, R87 ;  /* 0x0000005703207220 */ /* 0x040fe20000410000 */
[----:B------:R-:W-:Y:S01]  /*8180*/  MOV R54, 0x20 ;  /* 0x0000002000367802 */ /* 0x000fe20000000f00 */
[----:B------:R-:W-:Y:S01]  /*8190*/  FMUL.FTZ R98, R3, R98 ;  /* 0x0000006203627220 */ /* 0x000fe20000410000 */
[----:B------:R-:W-:Y:S01]  /*81a0*/  FSETP.NE.FTZ.AND P3, PT, R55, RZ, PT ;  /* 0x000000ff3700720b */ /* 0x000fe20003f75000 */
[C---:B------:R-:W-:Y:S01]  /*81b0*/  FMUL.FTZ R28, R3.reuse, R99 ;  /* 0x00000063031c7220 */ /* 0x040fe20000410000 */
[----:B------:R-:W-:Y:S01]  /*81c0*/  SEL R54, R54, 0xffffffe0, !P0 ;  /* 0xffffffe036367807 */ /* 0x000fe20004000000 */
[C---:B------:R-:W-:Y:S01]  /*81d0*/  FMUL.FTZ R158, R3.reuse, R158 ;  /* 0x0000009e039e7220 */ /* 0x040fe20000410000 */
[----:B------:R-:W-:Y:S01]  /*81e0*/  PLOP3.LUT P0, PT, PT, PT, PT, 0x8, 0x0 ;  /* 0x000000000000781c */ /* 0x000fe20003f0e170 */
[C---:B------:R-:W-:Y:S01]  /*81f0*/  FMUL.FTZ R24, R3.reuse, R159 ;  /* 0x0000009f03187220 */ /* 0x040fe20000410000 */
[----:B------:R-:W-:Y:S01]  /*8200*/  @!P1 PLOP3.LUT P0, PT, P2, PT, PT, 0x80, 0x0 ;  /* 0x000000000000981c */ /* 0x000fe2000170f070 */
[C---:B------:R-:W-:Y:S01]  /*8210*/  FMUL.FTZ R110, R3.reuse, R110 ;  /* 0x0000006e036e7220 */ /* 0x040fe20000410000 */
[----:B------:R-:W-:Y:S01]  /*8220*/  FSETP.NE.FTZ.AND P2, PT, R56, RZ, PT ;  /* 0x000000ff3800720b */ /* 0x000fe20003f55000 */
[C---:B------:R-:W-:Y:S01]  /*8230*/  FMUL.FTZ R20, R3.reuse, R111 ;  /* 0x0000006f03147220 */ /* 0x040fe20000410000 */
[----:B------:R-:W-:Y:S01]  /*8240*/  MOV R2, 0x3f800000 ;  /* 0x3f80000000027802 */ /* 0x000fe20000000f00 */
[C---:B------:R-:W-:Y:S01]  /*8250*/  FMUL.FTZ R162, R3.reuse, R162 ;  /* 0x000000a203a27220 */ /* 0x040fe20000410000 */
[----:B------:R-:W-:Y:S01]  /*8260*/  MOV R0, 0x3f800000 ;  /* 0x3f80000000007802 */ /* 0x000fe20000000f00 */
[C---:B------:R-:W-:Y:S01]  /*8270*/  FMUL.FTZ R16, R3.reuse, R163 ;  /* 0x000000a303107220 */ /* 0x040fe20000410000 */
[C---:B------:R-:W-:Y:S01]  /*8280*/  FMUL.FTZ R122, R3.reuse, R122 ;  /* 0x0000007a037a7220 */ /* 0x040fe20000410000 */
[C---:B------:R-:W-:Y:S01]  /*8290*/  FMUL.FTZ R13, R3.reuse, R123 ;  /* 0x0000007b030d7220 */ /* 0x040fe20000410000 */
[----:B------:R-:W2:Y:S01]  /*82a0*/  @P3 MUFU.RCP R2, R55 ;  /* 0x0000003700023308 */ /* 0x000ea20000001000 */
[C---:B------:R-:W-:Y:S01]  /*82b0*/  FMUL.FTZ R166, R3.reuse, R166 ;  /* 0x000000a603a67220 */ /* 0x040fe20000410000 */
[C---:B------:R-:W-:Y:S01]  /*82c0*/  FMUL.FTZ R44, R3.reuse, R167 ;  /* 0x000000a7032c7220 */ /* 0x040fe20000410000 */
[C---:B------:R-:W-:Y:S01]  /*82d0*/  FMUL.FTZ R130, R3.reuse, R130 ;  /* 0x0000008203827220 */ /* 0x040fe20000410000 */
[----:B------:R-:W-:Y:S01]  /*82e0*/  FMUL.FTZ R40, R3, R131 ;  /* 0x0000008303287220 */ /* 0x000fe20000410000 */
[----:B------:R-:W-:Y:S01]  /*82f0*/  F2FP.BF16.F32.PACK_AB R5, R145, R144 ;  /* 0x000000909105723e */ /* 0x000fe200000010ff */
[----:B------:R-:W3:Y:S01]  /*8300*/  S2R R63, SR_TID.X ;  /* 0x00000000003f7919 */ /* 0x000ee20000002100 */
[----:B------:R-:W-:Y:S01]  /*8310*/  F2FP.BF16.F32.PACK_AB R4, R4, R146 ;  /* 0x000000920404723e */ /* 0x000fe200000010ff */
[----:B------:R-:W4:Y:S01]  /*8320*/  @P2 MUFU.RCP R0, R56 ;  /* 0x0000003800002308 */ /* 0x000f220000001000 */
[----:B------:R-:W-:Y:S01]  /*8330*/  F2FP.BF16.F32.PACK_AB R9, R9, R68 ;  /* 0x000000440909723e */ /* 0x000fe200000010ff */
[----:B------:R1:W-:Y:S01]  /*8340*/  STS [R12], R5 ;  /* 0x000000050c007388 */ /* 0x0003e20000000800 */
[----:B------:R-:W-:Y:S01]  /*8350*/  F2FP.BF16.F32.PACK_AB R8, R8, R70 ;  /* 0x000000460808723e */ /* 0x000fe200000010ff */
[----:B------:R-:W3:Y:S01]  /*8360*/  S2UR UR4, SR_CTAID.X ;  /* 0x00000000000479c3 */ /* 0x000ee20000002500 */
[----:B------:R-:W-:Y:S01]  /*8370*/  F2FP.BF16.F32.PACK_AB R37, R37, R80 ;  /* 0x000000502525723e */ /* 0x000fe200000010ff */
[----:B------:R3:W-:Y:S01]  /*8380*/  STS [R12+0x200], R4 ;  /* 0x000200040c007388 */ /* 0x0007e20000000800 */
[----:B------:R-:W-:Y:S01]  /*8390*/  F2FP.BF16.F32.PACK_AB R36, R36, R82 ;  /* 0x000000522424723e */ /* 0x000fe200000010ff */
[----:B------:R-:W-:Y:S01]  /*83a0*/  BSSY B0, `(.L_x_12) ;  /* 0x00000e9000007945 */ /* 0x000fe20003800000 */
[C---:B--2---:R-:W-:Y:S01]  /*83b0*/  FMUL.FTZ R140, R2.reuse, R140 ;  /* 0x0000008c028c7220 */ /* 0x044fe20000410000 */
        /* <DEDUP_REMOVED lines=23> */
[C---:B----4-:R-:W-:Y:S01]  /*8530*/  FMUL.FTZ R143, R0.reuse, R143 ;  /* 0x0000008f008f7220 */ /* 0x050fe20000410000 */
        /* <DEDUP_REMOVED lines=23> */
[----:B------:R-:W-:Y:S01]  /*86b0*/  F2FP.BF16.F32.PACK_AB R2, R153, R152 ;  /* 0x000000989902723e */ /* 0x000fe200000010ff */
[----:B-1----:R-:W1:Y:S01]  /*86c0*/  @P5 LDC R5, c[0x0][0x2e8] ;  /* 0x0000ba00ff055b82 */ /* 0x002e620000000800 */
[----:B------:R-:W-:Y:S01]  /*86d0*/  F2FP.BF16.F32.PACK_AB R0, R155, R154 ;  /* 0x0000009a9b00723e */ /* 0x000fe200000010ff */
[----:B---3--:R-:W2:Y:S01]  /*86e0*/  @P5 MUFU.LG2 R4, R58 ;  /* 0x0000003a00045308 */ /* 0x008ea20000000c00 */
[----:B------:R-:W-:Y:S01]  /*86f0*/  F2FP.BF16.F32.PACK_AB R3, R3, R140 ;  /* 0x0000008c0303723e */ /* 0x000fe200000010ff */
[----:B------:R3:W-:Y:S01]  /*8700*/  STS [R11], R2 ;  /* 0x000000020b007388 */ /* 0x0007e20000000800 */
[----:B------:R-:W-:-:S02]  /*8710*/  F2FP.BF16.F32.PACK_AB R7, R143, R7 ;  /* 0x000000078f07723e */ /* 0x000fc400000010ff */
[----:B------:R-:W-:Y:S01]  /*8720*/  F2FP.BF16.F32.PACK_AB R6, R6, R148 ;  /* 0x000000940606723e */ /* 0x000fe200000010ff */
[----:B------:R4:W-:Y:S01]  /*8730*/  STS [R11+0x200], R0 ;  /* 0x000200000b007388 */ /* 0x0009e20000000800 */
[----:B------:R-:W-:Y:S02]  /*8740*/  F2FP.BF16.F32.PACK_AB R10, R151, R10 ;  /* 0x0000000a970a723e */ /* 0x000fe400000010ff */
[----:B------:R-:W-:Y:S01]  /*8750*/  F2FP.BF16.F32.PACK_AB R39, R39, R72 ;  /* 0x000000482727723e */ /* 0x000fe200000010ff */
[----:B------:R2:W-:Y:S01]  /*8760*/  STS [R12+0x1000], R3 ;  /* 0x001000030c007388 */ /* 0x0005e20000000800 */
[----:B------:R-:W-:Y:S02]  /*8770*/  F2FP.BF16.F32.PACK_AB R38, R75, R38 ;  /* 0x000000264b26723e */ /* 0x000fe400000010ff */
[----:B------:R-:W-:Y:S01]  /*8780*/  F2FP.BF16.F32.PACK_AB R35, R35, R76 ;  /* 0x0000004c2323723e */ /* 0x000fe200000010ff */
[----:B------:R1:W-:Y:S01]  /*8790*/  STS [R12+0x1200], R7 ;  /* 0x001200070c007388 */ /* 0x0003e20000000800 */
[----:B------:R-:W-:-:S02]  /*87a0*/  F2FP.BF16.F32.PACK_AB R34, R79, R34 ;  /* 0x000000224f22723e */ /* 0x000fc400000010ff */
[----:B------:R-:W-:Y:S01]  /*87b0*/  F2FP.BF16.F32.PACK_AB R33, R33, R84 ;  /* 0x000000542121723e */ /* 0x000fe200000010ff */
[----:B------:R-:W-:Y:S01]  /*87c0*/  STS [R11+0x1000], R6 ;  /* 0x001000060b007388 */ /* 0x000fe20000000800 */
[----:B------:R-:W-:Y:S02]  /*87d0*/  F2FP.BF16.F32.PACK_AB R32, R32, R86 ;  /* 0x000000562020723e */ /* 0x000fe400000010ff */
[----:B------:R-:W-:Y:S01]  /*87e0*/  F2FP.BF16.F32.PACK_AB R29, R29, R96 ;  /* 0x000000601d1d723e */ /* 0x000fe200000010ff */
[----:B------:R1:W-:Y:S01]  /*87f0*/  STS [R11+0x1200], R10 ;  /* 0x0012000a0b007388 */ /* 0x0003e20000000800 */
[----:B------:R-:W-:Y:S02]  /*8800*/  F2FP.BF16.F32.PACK_AB R28, R28, R98 ;  /* 0x000000621c1c723e */ /* 0x000fe400000010ff */
[----:B------:R-:W-:Y:S02]  /*8810*/  F2FP.BF16.F32.PACK_AB R31, R31, R88 ;  /* 0x000000581f1f723e */ /* 0x000fe400000010ff */
[----:B---3--:R-:W-:-:S02]  /*8820*/  IADD3 R2, R12, R54, RZ ;  /* 0x000000360c027210 */ /* 0x008fc40007ffe0ff */
[----:B------:R-:W-:Y:S02]  /*8830*/  F2FP.BF16.F32.PACK_AB R30, R91, R30 ;  /* 0x0000001e5b1e723e */ /* 0x000fe400000010ff */
[----:B----4-:R-:W-:Y:S01]  /*8840*/  IADD3 R0, R54, R11, RZ ;  /* 0x0000000b36007210 */ /* 0x010fe20007ffe0ff */
[----:B------:R-:W-:Y:S01]  /*8850*/  STS [R2], R9 ;  /* 0x0000000902007388 */ /* 0x000fe20000000800 */
[----:B------:R-:W-:Y:S02]  /*8860*/  F2FP.BF16.F32.PACK_AB R27, R27, R92 ;  /* 0x0000005c1b1b723e */ /* 0x000fe400000010ff */
[----:B------:R-:W-:Y:S01]  /*8870*/  F2FP.BF16.F32.PACK_AB R26, R95, R26 ;  /* 0x0000001a5f1a723e */ /* 0x000fe200000010ff */
[----:B------:R3:W-:Y:S01]  /*8880*/  STS [R2+0x200], R8 ;  /* 0x0002000802007388 */ /* 0x0007e20000000800 */
[----:B------:R-:W-:Y:S01]  /*8890*/  F2FP.BF16.F32.PACK_AB R25, R25, R156 ;  /* 0x0000009c1919723e */ /* 0x000fe200000010ff */
[----:B--2---:R-:W2:Y:S01]  /*88a0*/  @!P1 LDC R3, c[0x0][0x2c4] ;  /* 0x0000b100ff039b82 */ /* 0x004ea20000000800 */
[----:B------:R-:W-:Y:S01]  /*88b0*/  F2FP.BF16.F32.PACK_AB R24, R24, R158 ;  /* 0x0000009e1818723e */ /* 0x000fe200000010ff */
[----:B------:R-:W-:Y:S01]  /*88c0*/  STS [R0], R37 ;  /* 0x0000002500007388 */ /* 0x000fe20000000800 */
[----:B------:R-:W-:-:S02]  /*88d0*/  F2FP.BF16.F32.PACK_AB R21, R21, R108 ;  /* 0x0000006c1515723e */ /* 0x000fc400000010ff */
[----:B------:R-:W-:Y:S01]  /*88e0*/  F2FP.BF16.F32.PACK_AB R20, R20, R110 ;  /* 0x0000006e1414723e */ /* 0x000fe200000010ff */
[----:B------:R-:W-:Y:S01]  /*88f0*/  STS [R0+0x200], R36 ;  /* 0x0002002400007388 */ /* 0x000fe20000000800 */
[----:B------:R-:W-:Y:S01]  /*8900*/  F2FP.BF16.F32.PACK_AB R23, R23, R100 ;  /* 0x000000641717723e */ /* 0x000fe200000010ff */
[----:B-1----:R-:W1:Y:S01]  /*8910*/  @!P1 LDC R7, c[0x0][0x270] ;  /* 0x00009c00ff079b82 */ /* 0x002e620000000800 */
[----:B------:R-:W-:Y:S01]  /*8920*/  F2FP.BF16.F32.PACK_AB R22, R103, R22 ;  /* 0x000000166716723e */ /* 0x000fe200000010ff */
[----:B------:R-:W-:Y:S01]  /*8930*/  STS [R2+0x1000], R39 ;  /* 0x0010002702007388 */ /* 0x000fe20000000800 */
[----:B------:R-:W-:Y:S01]  /*8940*/  F2FP.BF16.F32.PACK_AB R19, R19, R104 ;  /* 0x000000681313723e */ /* 0x000fe200000010ff */
[----:B------:R-:W-:Y:S01]  /*8950*/  @P4 MUFU.LG2 R10, R57 ;  /* 0x00000039000a4308 */ /* 0x000fe20000000c00 */
[----:B------:R-:W-:Y:S01]  /*8960*/  F2FP.BF16.F32.PACK_AB R18, R107, R18 ;  /* 0x000000126b12723e */ /* 0x000fe200000010ff */
[----:B------:R-:W-:Y:S01]  /*8970*/  STS [R2+0x1200], R38 ;  /* 0x0012002602007388 */ /* 0x000fe20000000800 */
[----:B------:R-:W-:Y:S01]  /*8980*/  F2FP.BF16.F32.PACK_AB R17, R17, R160 ;  /* 0x000000a01111723e */ /* 0x000fe200000010ff */
[----:B------:R-:W4:Y:S01]  /*8990*/  @P1 LDC R6, c[0x0][0x2c0] ;  /* 0x0000b000ff061b82 */ /* 0x000f220000000800 */
[----:B------:R-:W-:Y:S01]  /*89a0*/  F2FP.BF16.F32.PACK_AB R16, R16, R162 ;  /* 0x000000a21010723e */ /* 0x000fe200000010ff */
[----:B------:R-:W-:Y:S01]  /*89b0*/  STS [R0+0x1000], R35 ;  /* 0x0010002300007388 */ /* 0x000fe20000000800 */
[----:B------:R-:W-:-:S02]  /*89c0*/  F2FP.BF16.F32.PACK_AB R14, R14, R120 ;  /* 0x000000780e0e723e */ /* 0x000fc400000010ff */
[----:B------:R-:W-:Y:S01]  /*89d0*/  F2FP.BF16.F32.PACK_AB R13, R13, R122 ;  /* 0x0000007a0d0d723e */ /* 0x000fe200000010ff */
[----:B------:R-:W-:Y:S01]  /*89e0*/  STS [R0+0x1200], R34 ;  /* 0x0012002200007388 */ /* 0x000fe20000000800 */
[----:B------:R-:W-:Y:S01]  /*89f0*/  F2FP.BF16.F32.PACK_AB R15, R15, R112 ;  /* 0x000000700f0f723e */ /* 0x000fe200000010ff */
[----:B--2---:R-:W1:Y:S01]  /*8a00*/  @P0 LDC R3, c[0x0][0x2e4] ;  /* 0x0000b900ff030b82 */ /* 0x004e620000000800 */
[----:B------:R-:W-:Y:S01]  /*8a10*/  F2FP.BF16.F32.PACK_AB R48, R115, R48 ;  /* 0x000000307330723e */ /* 0x000fe200000010ff */
[----:B------:R-:W-:Y:S01]  /*8a20*/  STS [R12+0x2000], R33 ;  /* 0x002000210c007388 */ /* 0x000fe20000000800 */
[----:B------:R-:W-:Y:S02]  /*8a30*/  F2FP.BF16.F32.PACK_AB R47, R47, R116 ;  /* 0x000000742f2f723e */ /* 0x000fe400000010ff */
[----:B------:R-:W-:Y:S01]  /*8a40*/  F2FP.BF16.F32.PACK_AB R46, R119, R46 ;  /* 0x0000002e772e723e */ /* 0x000fe200000010ff */
[----:B------:R-:W-:Y:S01]  /*8a50*/  STS [R12+0x2200], R32 ;  /* 0x002200200c007388 */ /* 0x000fe20000000800 */
[----:B------:R-:W-:Y:S01]  /*8a60*/  F2FP.BF16.F32.PACK_AB R45, R45, R164 ;  /* 0x000000a42d2d723e */ /* 0x000fe200000010ff */
[----:B---3--:R-:W2:Y:S01]  /*8a70*/  @P1 LDC.64 R8, c[0x0][0x2c0] ;  /* 0x0000b000ff081b82 */ /* 0x008ea20000000a00 */
[----:B------:R-:W-:Y:S01]  /*8a80*/  F2FP.BF16.F32.PACK_AB R44, R44, R166 ;  /* 0x000000a62c2c723e */ /* 0x000fe200000010ff */
[----:B------:R-:W-:Y:S01]  /*8a90*/  STS [R11+0x2000], R29 ;  /* 0x0020001d0b007388 */ /* 0x000fe20000000800 */
[----:B------:R-:W-:-:S02]  /*8aa0*/  F2FP.BF16.F32.PACK_AB R41, R41, R128 ;  /* 0x000000802929723e */ /* 0x000fc400000010ff */
[----:B------:R-:W-:Y:S01]  /*8ab0*/  F2FP.BF16.F32.PACK_AB R40, R40, R130 ;  /* 0x000000822828723e */ /* 0x000fe200000010ff */
[----:B------:R-:W-:Y:S01]  /*8ac0*/  STS [R11+0x2200], R28 ;  /* 0x0022001c0b007388 */ /* 0x000fe20000000800 */
[----:B------:R-:W-:Y:S02]  /*8ad0*/  F2FP.BF16.F32.PACK_AB R43, R43, R124 ;  /* 0x0000007c2b2b723e */ /* 0x000fe400000010ff */
[----:B------:R-:W-:Y:S01]  /*8ae0*/  F2FP.BF16.F32.PACK_AB R42, R127, R42 ;  /* 0x0000002a7f2a723e */ /* 0x000fe200000010ff */
[----:B------:R-:W-:Y:S01]  /*8af0*/  STS [R12+0x3000], R31 ;  /* 0x0030001f0c007388 */ /* 0x000fe20000000800 */
[----:B------:R-:W-:Y:S02]  /*8b00*/  F2FP.BF16.F32.PACK_AB R50, R50, R168 ;  /* 0x000000a83232723e */ /* 0x000fe400000010ff */
[----:B------:R-:W-:Y:S01]  /*8b10*/  F2FP.BF16.F32.PACK_AB R49, R171, R49 ;  /* 0x00000031ab31723e */ /* 0x000fe200000010ff */
[----:B------:R-:W-:Y:S01]  /*8b20*/  STS [R12+0x3200], R30 ;  /* 0x0032001e0c007388 */ /* 0x000fe20000000800 */
[----:B------:R-:W-:-:S02]  /*8b30*/  SHF.R.S32.HI R62, RZ, 0x1f, R63 ;  /* 0x0000001fff3e7819 */ /* 0x000fc4000001143f */
[----:B------:R-:W-:Y:S01]  /*8b40*/  @!P1 MOV R6, 0x1 ;  /* 0x0000000100069802 */ /* 0x000fe20000000f00 */
[----:B------:R-:W-:Y:S01]  /*8b50*/  STS [R11+0x3000], R27 ;  /* 0x0030001b0b007388 */ /* 0x000fe20000000800 */
[----:B------:R-:W-:-:S03]  /*8b60*/  LEA.HI R62, R62, R63, RZ, 0x5 ;  /* 0x0000003f3e3e7211 */ /* 0x000fc600078f28ff */
[----:B------:R-:W-:Y:S01]  /*8b70*/  STS [R11+0x3200], R26 ;  /* 0x0032001a0b007388 */ /* 0x000fe20000000800 */
[----:B------:R-:W-:-:S03]  /*8b80*/  LOP3.LUT R62, R62, 0xffffffe0, RZ, 0xc0, !PT ;  /* 0xffffffe03e3e7812 */ /* 0x000fc600078ec0ff */
[----:B------:R-:W-:Y:S01]  /*8b90*/  STS [R2+0x2000], R25 ;  /* 0x0020001902007388 */ /* 0x000fe20000000800 */
[----:B------:R-:W-:-:S03]  /*8ba0*/  IADD3 R62, -R62, R63, RZ ;  /* 0x0000003f3e3e7210 */ /* 0x000fc60007ffe1ff */
[----:B------:R-:W-:Y:S04]  /*8bb0*/  STS [R2+0x2200], R24 ;  /* 0x0022001802007388 */ /* 0x000fe80000000800 */
[----:B------:R3:W-:Y:S04]  /*8bc0*/  STS [R0+0x2000], R21 ;  /* 0x0020001500007388 */ /* 0x0007e80000000800 */
[----:B------:R4:W-:Y:S04]  /*8bd0*/  STS [R0+0x2200], R20 ;  /* 0x0022001400007388 */ /* 0x0009e80000000800 */
[----:B------:R1:W-:Y:S04]  /*8be0*/  STS [R2+0x3000], R23 ;  /* 0x0030001702007388 */ /* 0x0003e80000000800 */
[----:B------:R2:W-:Y:S04]  /*8bf0*/  STS [R2+0x3200], R22 ;  /* 0x0032001602007388 */ /* 0x0005e80000000800 */
[----:B------:R-:W-:Y:S04]  /*8c00*/  STS [R0+0x3000], R19 ;  /* 0x0030001300007388 */ /* 0x000fe80000000800 */
[----:B------:R-:W-:Y:S04]  /*8c10*/  STS [R0+0x3200], R18 ;  /* 0x0032001200007388 */ /* 0x000fe80000000800 */
[----:B------:R-:W-:Y:S01]  /*8c20*/  STS [R12+0x4000], R17 ;  /* 0x004000110c007388 */ /* 0x000fe20000000800 */
[----:B---3--:R-:W-:-:S03]  /*8c30*/  MOV R21, 0x7f800000 ;  /* 0x7f80000000157802 */ /* 0x008fc60000000f00 */
[----:B------:R-:W-:Y:S01]  /*8c40*/  STS [R12+0x4200], R16 ;  /* 0x004200100c007388 */ /* 0x000fe20000000800 */
[----:B----4-:R-:W-:-:S03]  /*8c50*/  MOV R20, 0x7f800000 ;  /* 0x7f80000000147802 */ /* 0x010fc60000000f00 */
[----:B------:R-:W-:Y:S01]  /*8c60*/  STS [R11+0x4000], R14 ;  /* 0x0040000e0b007388 */ /* 0x000fe20000000800 */
[----:B-1----:R-:W-:-:S03]  /*8c70*/  MOV R23, 0x7f800000 ;  /* 0x7f80000000177802 */ /* 0x002fc60000000f00 */
[----:B------:R-:W-:Y:S01]  /*8c80*/  STS [R11+0x4200], R13 ;  /* 0x0042000d0b007388 */ /* 0x000fe20000000800 */
[----:B--2---:R-:W-:-:S03]  /*8c90*/  MOV R22, 0x7f800000 ;  /* 0x7f80000000167802 */ /* 0x004fc60000000f00 */
[----:B------:R-:W-:Y:S04]  /*8ca0*/  STS [R12+0x5000], R15 ;  /* 0x0050000f0c007388 */ /* 0x000fe80000000800 */
[----:B------:R1:W-:Y:S04]  /*8cb0*/  STS [R12+0x5200], R48 ;  /* 0x005200300c007388 */ /* 0x0003e80000000800 */
[----:B------:R-:W-:Y:S04]  /*8cc0*/  STS [R11+0x5000], R47 ;  /* 0x0050002f0b007388 */ /* 0x000fe80000000800 */
[----:B------:R2:W-:Y:S04]  /*8cd0*/  STS [R11+0x5200], R46 ;  /* 0x0052002e0b007388 */ /* 0x0005e80000000800 */
[----:B------:R-:W-:Y:S04]  /*8ce0*/  STS [R2+0x4000], R45 ;  /* 0x0040002d02007388 */ /* 0x000fe80000000800 */
[----:B------:R-:W-:Y:S04]  /*8cf0*/  STS [R2+0x4200], R44 ;  /* 0x0042002c02007388 */ /* 0x000fe80000000800 */
[----:B------:R-:W-:Y:S04]  /*8d00*/  STS [R0+0x4000], R41 ;  /* 0x0040002900007388 */ /* 0x000fe80000000800 */
[----:B------:R-:W-:Y:S01]  /*8d10*/  STS [R0+0x4200], R40 ;  /* 0x0042002800007388 */ /* 0x000fe20000000800 */
[----:B-1----:R-:W1:Y:S03]  /*8d20*/  @P3 LDC R12, c[0x0][0x2e8] ;  /* 0x0000ba00ff0c3b82 */ /* 0x002e660000000800 */
[----:B------:R-:W-:Y:S04]  /*8d30*/  STS [R2+0x5000], R43 ;  /* 0x0050002b02007388 */ /* 0x000fe80000000800 */
[----:B------:R3:W-:Y:S01]  /*8d40*/  STS [R2+0x5200], R42 ;  /* 0x0052002a02007388 */ /* 0x0007e20000000800 */
[----:B--2---:R-:W2:Y:S03]  /*8d50*/  @P2 LDC R11, c[0x0][0x2e8] ;  /* 0x0000ba00ff0b2b82 */ /* 0x004ea60000000800 */
[----:B------:R-:W-:Y:S04]  /*8d60*/  STS [R0+0x5000], R50 ;  /* 0x0050003200007388 */ /* 0x000fe80000000800 */
[----:B------:R4:W-:Y:S01]  /*8d70*/  STS [R0+0x5200], R49 ;  /* 0x0052003100007388 */ /* 0x0009e20000000800 */
[----:B------:R-:W-:Y:S06]  /*8d80*/  BAR.SYNC.DEFER_BLOCKING 0x0 ;  /* 0x0000000000007b1d */ /* 0x000fec0000010000 */
[----:B------:R-:W1:Y:S01]  /*8d90*/  S2R R16, SR_CTAID.Y ;  /* 0x0000000000107919 */ /* 0x000e620000002600 */
[----:B------:R-:W1:Y:S01]  /*8da0*/  S2R R36, SR_CTAID.Z ;  /* 0x0000000000247919 */ /* 0x000e620000002700 */
[----:B---3--:R-:W-:Y:S01]  /*8db0*/  @P1 MOV R2, 0x1 ;  /* 0x0000000100021802 */ /* 0x008fe20000000f00 */
[----:B------:R-:W-:-:S02]  /*8dc0*/  @!P1 IMAD R2, R3, R7, RZ ;  /* 0x0000000703029224 */ /* 0x000fc400078e02ff */
[----:B------:R-:W3:Y:S01]  /*8dd0*/  @P2 MUFU.LG2 R7, R56 ;  /* 0x0000003800072308 */ /* 0x000ee20000000c00 */
[----:B----4-:R-:W-:Y:S01]  /*8de0*/  @P1 IMAD R0, R9, R8, RZ ;  /* 0x0000000809001224 */ /* 0x010fe200078e02ff */
[----:B------:R-:W-:Y:S01]  /*8df0*/  @!P1 MOV R0, R3 ;  /* 0x0000000300009202 */ /* 0x000fe20000000f00 */
[----:B------:R-:W4:Y:S01]  /*8e00*/  @P4 LDC R9, c[0x0][0x2e8] ;  /* 0x0000ba00ff094b82 */ /* 0x000f220000000800 */
[----:B------:R4:W4:Y:S04]  /*8e10*/  LDS.128 R32, [R221+0x1800] ;  /* 0x00180000dd207984 */ /* 0x0009280000000c00 */
[----:B------:R-:W1:Y:S01]  /*8e20*/  @P3 MUFU.LG2 R8, R55 ;  /* 0x0000003700083308 */ /* 0x000e620000000c00 */
[----:B------:R-:W-:Y:S01]  /*8e30*/  @P5 FMUL.FTZ R3, R4, 0.69314718246459960938 ;  /* 0x3f31721804035820 */ /* 0x000fe20000410000 */
[----:B------:R4:W4:Y:S03]  /*8e40*/  LDS.128 R28, [R221+0x3800] ;  /* 0x00380000dd1c7984 */ /* 0x0009260000000c00 */
[----:B------:R-:W-:Y:S01]  /*8e50*/  @P5 FFMA.FTZ R23, R136, R5, R3 ;  /* 0x0000000588175223 */ /* 0x000fe20000010003 */
[----:B------:R-:W-:Y:S01]  /*8e60*/  LOP3.LUT P5, RZ, R62, 0x3, RZ, 0xc0, !PT ;  /* 0x000000033eff7812 */ /* 0x000fe200078ac0ff */
[----:B------:R4:W4:Y:S01]  /*8e70*/  LDS.128 R24, [R221+0x5800] ;  /* 0x00580000dd187984 */ /* 0x0009220000000c00 */
[----:B---3--:R-:W-:-:S04]  /*8e80*/  @P2 FMUL.FTZ R4, R7, 0.69314718246459960938 ;  /* 0x3f31721807042820 */ /* 0x008fc80000410000 */
[----:B--2---:R-:W-:Y:S01]  /*8e90*/  @P2 FFMA.FTZ R21, R132, R11, R4 ;  /* 0x0000000b84152223 */ /* 0x004fe20000010004 */
[----:B-1----:R-:W-:Y:S02]  /*8ea0*/  IMAD R2, R16, R2, RZ ;  /* 0x0000000210027224 */ /* 0x002fe400078e02ff */
[----:B------:R-:W-:-:S03]  /*8eb0*/  @P3 FMUL.FTZ R5, R8, 0.69314718246459960938 ;  /* 0x3f31721808053820 */ /* 0x000fc60000410000 */
[----:B------:R-:W-:Y:S01]  /*8ec0*/  SEL R2, R2, RZ, !P6 ;  /* 0x000000ff02027207 */ /* 0x000fe20007000000 */
[----:B------:R-:W-:-:S04]  /*8ed0*/  @P3 FFMA.FTZ R20, R134, R12, R5 ;  /* 0x0000000c86143223 */ /* 0x000fc80000010005 */
[----:B------:R-:W-:Y:S02]  /*8ee0*/  IMAD R0, R36, R0, R2 ;  /* 0x0000000024007224 */ /* 0x000fe400078e0202 */
[----:B------:R-:W-:-:S05]  /*8ef0*/  IMAD R2, R6, UR4, RZ ;  /* 0x0000000406027c24 */ /* 0x000fca000f8e02ff */
[----:B------:R-:W-:Y:S01]  /*8f00*/  SHF.L.U32 R3, R2, 0x7, RZ ;  /* 0x0000000702037819 */ /* 0x000fe200000006ff */
[----:B------:R-:W-:-:S03]  /*8f10*/  @P4 FMUL.FTZ R2, R10, 0.69314718246459960938 ;  /* 0x3f3172180a024820 */ /* 0x000fc60000410000 */
[----:B------:R-:W-:Y:S01]  /*8f20*/  IADD3 R8, P1, P0, R3, R52, R0 ;  /* 0x0000003403087210 */ /* 0x000fe2000783e000 */
[----:B----4-:R-:W-:Y:S01]  /*8f30*/  @P4 FFMA.FTZ R22, R135, R9, R2 ;  /* 0x0000000987164223 */ /* 0x010fe20000010002 */
[----:B------:R-:W-:Y:S02]  /*8f40*/  SHF.R.S32.HI R7, RZ, 0x1f, R3 ;  /* 0x0000001fff077819 */ /* 0x000fe40000011403 */
[----:B------:R-:W-:-:S04]  /*8f50*/  SHF.R.S32.HI R0, RZ, 0x1f, R0 ;  /* 0x0000001fff007819 */ /* 0x000fc80000011400 */
[----:B------:R-:W-:Y:S01]  /*8f60*/  IADD3.X R9, R7, R53, R0, P1, P0 ;  /* 0x0000003507097210 */ /* 0x000fe20000fe0400 */
[----:B------:R-:W-:Y:S06]  /*8f70*/  @P5 BRA `(.L_x_13) ;  /* 0x0000000000ac5947 */ /* 0x000fec0003800000 */
[----:B------:R-:W-:Y:S02]  /*8f80*/  SHF.R.S32.HI R0, RZ, 0x1f, R51 ;  /* 0x0000001fff007819 */ /* 0x000fe40000011433 */
[----:B------:R-:W-:Y:S02]  /*8f90*/  SHF.R.S32.HI R3, RZ, 0x1f, R62 ;  /* 0x0000001fff037819 */ /* 0x000fe4000001143e */
[----:B------:R-:W-:Y:S02]  /*8fa0*/  LEA.HI R2, R0, R51, RZ, 0x2 ;  /* 0x0000003300027211 */ /* 0x000fe400078f10ff */
[----:B------:R-:W-:Y:S02]  /*8fb0*/  LEA.HI R0, R3, R62, RZ, 0x2 ;  /* 0x0000003e03007211 */ /* 0x000fe400078f10ff */
[----:B------:R-:W-:Y:S02]  /*8fc0*/  LOP3.LUT R2, R2, 0xffffffc, RZ, 0xc0, !PT ;  /* 0x0ffffffc02027812 */ /* 0x000fe400078ec0ff */
[----:B------:R-:W-:-:S03]  /*8fd0*/  SHF.R.S32.HI R0, RZ, 0x2, R0 ;  /* 0x00000002ff007819 */ /* 0x000fc60000011400 */
[----:B------:R-:W-:-:S04]  /*8fe0*/  IMAD.IADD R2, R51, 0x1, -R2 ;  /* 0x0000000133027824 */ /* 0x000fc800078e0a02 */
[----:B------:R-:W-:-:S04]  /*8ff0*/  IMAD R0, R2, 0x10, R0 ;  /* 0x0000001002007824 */ /* 0x000fc800078e0200 */
[C---:B------:R-:W-:Y:S01]  /*9000*/  VIADD R2, R0.reuse, 0x8 ;  /* 0x0000000800027836 */ /* 0x040fe20000000000 */
[CC--:B-----5:R-:W-:Y:S01]  /*9010*/  ISETP.GE.AND P6, PT, R0.reuse, R61.reuse, PT ;  /* 0x0000003d0000720c */ /* 0x0e0fe20003fc6270 */
[C---:B------:R-:W-:Y:S02]  /*9020*/  VIADD R3, R0.reuse, 0x40 ;  /* 0x0000004000037836 */ /* 0x040fe40000000000 */
[----:B------:R-:W-:Y:S01]  /*9030*/  VIADD R5, R0, 0x48 ;  /* 0x0000004800057836 */ /* 0x000fe20000000000 */
[-C--:B------:R-:W-:Y:S02]  /*9040*/  ISETP.GE.AND P5, PT, R2, R61.reuse, PT ;  /* 0x0000003d0200720c */ /* 0x080fe40003fa6270 */
[-C--:B------:R-:W-:Y:S02]  /*9050*/  ISETP.GE.AND P4, PT, R3, R61.reuse, PT ;  /* 0x0000003d0300720c */ /* 0x080fe40003f86270 */
[----:B------:R-:W-:-:S05]  /*9060*/  ISETP.GE.AND P3, PT, R5, R61, PT ;  /* 0x0000003d0500720c */ /* 0x000fca0003f66270 */
[----:B------:R-:W1:Y:S01]  /*9070*/  @!P6 LDC.64 R12, c[0x0][0x2b0] ;  /* 0x0000ac00ff0ceb82 */ /* 0x000e620000000a00 */
[----:B------:R-:W-:-:S03]  /*9080*/  @!P6 IMAD R4, R0, R6, RZ ;  /* 0x000000060004e224 */ /* 0x000fc600078e02ff */
[-C--:B------:R-:W-:Y:S02]  /*9090*/  @!P5 IMAD R2, R2, R6.reuse, RZ ;  /* 0x000000060202d224 */ /* 0x080fe400078e02ff */
[----:B------:R-:W-:Y:S01]  /*90a0*/  @!P4 IMAD R0, R3, R6, RZ ;  /* 0x000000060300c224 */ /* 0x000fe200078e02ff */
[----:B------:R-:W-:Y:S01]  /*90b0*/  @!P6 IADD3 R7, P0, R4, R8, RZ ;  /* 0x000000080407e210 */ /* 0x000fe20007f1e0ff */
[----:B------:R-:W2:Y:S01]  /*90c0*/  @!P5 LDC.64 R14, c[0x0][0x2b0] ;  /* 0x0000ac00ff0edb82 */ /* 0x000ea20000000a00 */
[----:B------:R-:W-:Y:S01]  /*90d0*/  @!P3 IMAD R5, R5, R6, RZ ;  /* 0x000000060505b224 */ /* 0x000fe200078e02ff */
[-C--:B------:R-:W-:Y:S02]  /*90e0*/  @!P5 IADD3 R3, P2, R2, R8.reuse, RZ ;  /* 0x000000080203d210 */ /* 0x080fe40007f5e0ff */
[----:B------:R-:W-:Y:S02]  /*90f0*/  @!P4 IADD3 R11, P1, R0, R8, RZ ;  /* 0x00000008000bc210 */ /* 0x000fe40007f3e0ff */
[----:B------:R-:W-:-:S02]  /*9100*/  @!P6 LEA.HI.X.SX32 R4, R4, R9, 0x1, P0 ;  /* 0x000000090404e211 */ /* 0x000fc400000f0eff */
[----:B------:R-:W3:Y:S01]  /*9110*/  @!P4 LDC.64 R16, c[0x0][0x2b0] ;  /* 0x0000ac00ff10cb82 */ /* 0x000ee20000000a00 */
[----:B------:R-:W-:Y:S02]  /*9120*/  @!P3 IADD3 R10, P0, R5, R8, RZ ;  /* 0x00000008050ab210 */ /* 0x000fe40007f1e0ff */
[----:B------:R-:W-:-:S05]  /*9130*/  @!P5 LEA.HI.X.SX32 R2, R2, R9, 0x1, P2 ;  /* 0x000000090202d211 */ /* 0x000fca00010f0eff */
[----:B------:R-:W4:Y:S01]  /*9140*/  @!P3 LDC.64 R18, c[0x0][0x2b0] ;  /* 0x0000ac00ff12bb82 */ /* 0x000f220000000a00 */
[----:B-1----:R-:W-:Y:S02]  /*9150*/  @!P6 LEA R8, P2, R7, R12, 0x2 ;  /* 0x0000000c0708e211 */ /* 0x002fe400078410ff */
[-C--:B------:R-:W-:Y:S02]  /*9160*/  @!P4 LEA.HI.X.SX32 R12, R0, R9.reuse, 0x1, P1 ;  /* 0x00000009000cc211 */ /* 0x080fe400008f0eff */
[----:B------:R-:W-:Y:S02]  /*9170*/  @!P3 LEA.HI.X.SX32 R0, R5, R9, 0x1, P0 ;  /* 0x000000090500b211 */ /* 0x000fe400000f0eff */
[----:B------:R-:W-:Y:S02]  /*9180*/  @!P6 LEA.HI.X R9, R7, R13, R4, 0x2, P2 ;  /* 0x0000000d0709e211 */ /* 0x000fe400010f1404 */
[----:B--2---:R-:W-:-:S03]  /*9190*/  @!P5 LEA R6, P1, R3, R14, 0x2 ;  /* 0x0000000e0306d211 */ /* 0x004fc600078210ff */
[----:B------:R1:W-:Y:S01]  /*91a0*/  @!P6 STG.E desc[UR14][R8.64], R23 ;  /* 0x000000170800e986 */ /* 0x0003e2000c10190e */
[----:B------:R-:W-:Y:S02]  /*91b0*/  @!P5 LEA.HI.X R7, R3, R15, R2, 0x2, P1 ;  /* 0x0000000f0307d211 */ /* 0x000fe400008f1402 */
[----:B---3--:R-:W-:-:S03]  /*91c0*/  @!P4 LEA R4, P1, R11, R16, 0x2 ;  /* 0x000000100b04c211 */ /* 0x008fc600078210ff */
[----:B------:R1:W-:Y:S01]  /*91d0*/  @!P5 STG.E desc[UR14][R6.64], R22 ;  /* 0x000000160600d986 */ /* 0x0003e2000c10190e */
[----:B------:R-:W-:Y:S02]  /*91e0*/  @!P4 LEA.HI.X R5, R11, R17, R12, 0x2, P1 ;  /* 0x000000110b05c211 */ /* 0x000fe400008f140c */
[----:B----4-:R-:W-:-:S03]  /*91f0*/  @!P3 LEA R2, P0, R10, R18, 0x2 ;  /* 0x000000120a02b211 */ /* 0x010fc600078010ff */
[----:B------:R1:W-:Y:S01]  /*9200*/  @!P4 STG.E desc[UR14][R4.64], R20 ;  /* 0x000000140400c986 */ /* 0x0003e2000c10190e */
[----:B------:R-:W-:-:S05]  /*9210*/  @!P3 LEA.HI.X R3, R10, R19, R0, 0x2, P0 ;  /* 0x000000130a03b211 */ /* 0x000fca00000f1400 */
[----:B------:R1:W-:Y:S04]  /*9220*/  @!P3 STG.E desc[UR14][R2.64], R21 ;  /* 0x000000150200b986 */ /* 0x0003e8000c10190e */
.L_x_13:
[----:B------:R-:W-:Y:S05]  /*9230*/  BSYNC B0 ;  /* 0x0000000000007941 */ /* 0x000fea0003800000 */
.L_x_12:
[----:B-1----:R-:W2:Y:S01]  /*9240*/  LDL.LU.64 R8, [R1+0x10] ;  /* 0x0000100001087983 */ /* 0x002ea20000300a00 */
[----:B-----5:R-:W-:Y:S01]  /*9250*/  ISETP.GE.AND P3, PT, R250, R61, PT ;  /* 0x0000003dfa00720c */ /* 0x020fe20003f66270 */
[----:B------:R-:W-:Y:S02]  /*9260*/  ULDC.64 UR4, c[0x0][0x2a0] ;  /* 0x0000a80000047ab9 */ /* 0x000fe40000000a00 */
[----:B------:R-:W3:Y:S04]  /*9270*/  LDL.LU R7, [R1+0x18] ;  /* 0x0000180001077983 */ /* 0x000ee80000300800 */
[----:B------:R-:W4:Y:S04]  /*9280*/  LDL.LU R5, [R1+0x20] ;  /* 0x0000200001057983 */ /* 0x000f280000300800 */
[----:B------:R-:W4:Y:S04]  /*9290*/  LDL.LU R4, [R1+0x1c] ;  /* 0x00001c0001047983 */ /* 0x000f280000300800 */
[----:B------:R1:W5:Y:S01]  /*92a0*/  LDL.64 R38, [R1] ;  /* 0x0000000001267983 */ /* 0x0003620000100a00 */
[----:B------:R-:W-:Y:S01]  /*92b0*/  SHF.R.S32.HI R0, RZ, 0x1f, R36 ;  /* 0x0000001fff007819 */ /* 0x000fe20000011424 */
[----:B------:R-:W-:Y:S02]  /*92c0*/  BSSY B0, `(.L_x_14) ;  /* 0x000001a000007945 */ /* 0x000fe40003800000 */
[----:B------:R1:W1:Y:S02]  /*92d0*/  LDS.128 R20, [R221] ;  /* 0x00000000dd147984 */ /* 0x0002640000000c00 */
[----:B------:R-:W-:-:S02]  /*92e0*/  IMAD R0, R0, UR4, RZ ;  /* 0x0000000400007c24 */ /* 0x000fc4000f8e02ff */
[----:B------:R1:W1:Y:S02]  /*92f0*/  LDS.128 R16, [R221+0x2000] ;  /* 0x00200000dd107984 */ /* 0x0002640000000c00 */
[----:B------:R-:W-:Y:S02]  /*9300*/  IMAD R0, R36, UR5, R0 ;  /* 0x0000000524007c24 */ /* 0x000fe4000f8e0200 */
[----:B------:R1:W1:Y:S01]  /*9310*/  LDS.128 R12, [R221+0x4000] ;  /* 0x00400000dd0c7984 */ /* 0x0002620000000c00 */
[----:B--2---:R-:W-:Y:S02]  /*9320*/  IADD3 R2, P0, R8, R59, RZ ;  /* 0x0000003b08027210 */ /* 0x004fe40007f1e0ff */
[----:B---3--:R-:W-:-:S03]  /*9330*/  ISETP.GE.AND P2, PT, R7, R61, PT ;  /* 0x0000003d0700720c */ /* 0x008fc60003f46270 */
[----:B------:R-:W-:Y:S01]  /*9340*/  IMAD.X R3, R9, 0x1, R60, P0 ;  /* 0x0000000109037824 */ /* 0x000fe200000e063c */
[-C--:B----4-:R-:W-:Y:S01]  /*9350*/  ISETP.GE.AND P1, PT, R5, R61.reuse, PT ;  /* 0x0000003d0500720c */ /* 0x090fe20003f26270 */
[----:B------:R-:W-:Y:S01]  /*9360*/  IMAD.WIDE.U32 R8, R36, UR4, R2 ;  /* 0x0000000424087c25 */ /* 0x000fe2000f8e0002 */
[----:B------:R-:W-:-:S03]  /*9370*/  ISETP.GE.AND P0, PT, R4, R61, PT ;  /* 0x0000003d0400720c */ /* 0x000fc60003f06270 */
[----:B------:R-:W-:Y:S01]  /*9380*/  IMAD.IADD R7, R9, 0x1, R0 ;  /* 0x0000000109077824 */ /* 0x000fe200078e0200 */
[----:B-1----:R-:W-:Y:S09]  /*9390*/  @P3 BRA `(.L_x_15) ;  /* 0x0000000000303947 */ /* 0x002ff20003800000 */
[----:B------:R-:W-:Y:S01]  /*93a0*/  ULDC.64 UR4, c[0x0][0x298] ;  /* 0x0000a60000047ab9 */ /* 0x000fe20000000a00 */
[----:B------:R-:W-:Y:S01]  /*93b0*/  MOV R6, R8 ;  /* 0x0000000800067202 */ /* 0x000fe20000000f00 */
[----:B-----5:R-:W-:-:S04]  /*93c0*/  IMAD R0, R39, UR4, RZ ;  /* 0x0000000427007c24 */ /* 0x020fc8000f8e02ff */
[----:B------:R-:W-:-:S04]  /*93d0*/  IMAD.WIDE.U32 R4, R38, UR4, R6 ;  /* 0x0000000426047c25 */ /* 0x000fc8000f8e0006 */
[----:B------:R-:W-:Y:S01]  /*93e0*/  IMAD R0, R38, UR5, R0 ;  /* 0x0000000526007c24 */ /* 0x000fe2000f8e0200 */
[----:B------:R-:W-:Y:S02]  /*93f0*/  ULDC.64 UR4, c[0x0][0x280] ;  /* 0x0000a00000047ab9 */ /* 0x000fe40000000a00 */
[----:B------:R-:W-:Y:S02]  /*9400*/  LEA R2, P3, R4, UR4, 0x1 ;  /* 0x0000000404027c11 */ /* 0x000fe4000f8608ff */
[----:B------:R-:W-:-:S04]  /*9410*/  IADD3 R0, R5, R0, RZ ;  /* 0x0000000005007210 */ /* 0x000fc80007ffe0ff */
[----:B------:R-:W-:-:S05]  /*9420*/  LEA.HI.X R3, R4, UR5, R0, 0x1, P3 ;  /* 0x0000000504037c11 */ /* 0x000fca00098f0c00 */
[----:B------:R1:W-:Y:S04]  /*9430*/  STG.E.128 desc[UR14][R2.64], R20 ;  /* 0x0000001402007986 */ /* 0x0003e8000c101d0e */
[----:B------:R1:W-:Y:S04]  /*9440*/  STG.E.128 desc[UR14][R2.64+0x40], R16 ;  /* 0x0000401002007986 */ /* 0x0003e8000c101d0e */
[----:B------:R1:W-:Y:S02]  /*9450*/  STG.E.128 desc[UR14][R2.64+0x80], R12 ;  /* 0x0000800c02007986 */ /* 0x0003e4000c101d0e */
.L_x_15:
[----:B------:R-:W-:Y:S05]  /*9460*/  BSYNC B0 ;  /* 0x0000000000007941 */ /* 0x000fea0003800000 */
.L_x_14:
[----:B-1----:R1:W2:Y:S01]  /*9470*/  LDS.128 R20, [R221+0x800] ;  /* 0x00080000dd147984 */ /* 0x0022a20000000c00 */
[----:B------:R-:W-:Y:S03]  /*9480*/  BSSY B0, `(.L_x_16) ;  /* 0x0000013000007945 */ /* 0x000fe60003800000 */
[----:B------:R1:W3:Y:S04]  /*9490*/  LDS.128 R16, [R221+0x2800] ;  /* 0x00280000dd107984 */ /* 0x0002e80000000c00 */
[----:B------:R1:W4:Y:S01]  /*94a0*/  LDS.128 R12, [R221+0x4800] ;  /* 0x00480000dd0c7984 */ /* 0x0003220000000c00 */
[----:B------:R-:W-:Y:S05]  /*94b0*/  @P2 BRA `(.L_x_17) ;  /* 0x00000000003c2947 */ /* 0x000fea0003800000 */
[----:B-----5:R-:W-:Y:S01]  /*94c0*/  IADD3 R0, P2, R38, 0x20, RZ ;  /* 0x0000002026007810 */ /* 0x020fe20007f5e0ff */
[----:B------:R-:W-:Y:S01]  /*94d0*/  ULDC.64 UR4, c[0x0][0x298] ;  /* 0x0000a60000047ab9 */ /* 0x000fe20000000a00 */
[----:B------:R-:W-:-:S03]  /*94e0*/  MOV R3, R7 ;  /* 0x0000000700037202 */ /* 0x000fc60000000f00 */
[----:B------:R-:W-:-:S04]  /*94f0*/  IMAD.X R2, RZ, RZ, R39, P2 ;  /* 0x000000ffff027224 */ /* 0x000fc800010e0627 */
[----:B------:R-:W-:Y:S02]  /*9500*/  IMAD R10, R2, UR4, RZ ;  /* 0x00000004020a7c24 */ /* 0x000fe4000f8e02ff */
[----:B------:R-:W-:-:S04]  /*9510*/  IMAD.MOV.U32 R2, RZ, RZ, R8 ;  /* 0x000000ffff027224 */ /* 0x000fc800078e0008 */
[----:B------:R-:W-:-:S04]  /*9520*/  IMAD.WIDE.U32 R4, R0, UR4, R2 ;  /* 0x0000000400047c25 */ /* 0x000fc8000f8e0002 */
[----:B------:R-:W-:Y:S01]  /*9530*/  IMAD R0, R0, UR5, R10 ;  /* 0x0000000500007c24 */ /* 0x000fe2000f8e020a */
[----:B------:R-:W-:Y:S02]  /*9540*/  ULDC.64 UR4, c[0x0][0x280] ;  /* 0x0000a00000047ab9 */ /* 0x000fe40000000a00 */
[----:B------:R-:W-:Y:S02]  /*9550*/  LEA R2, P2, R4, UR4, 0x1 ;  /* 0x0000000404027c11 */ /* 0x000fe4000f8408ff */
[----:B------:R-:W-:-:S04]  /*9560*/  IADD3 R0, R5, R0, RZ ;  /* 0x0000000005007210 */ /* 0x000fc80007ffe0ff */
[----:B------:R-:W-:-:S05]  /*9570*/  LEA.HI.X R3, R4, UR5, R0, 0x1, P2 ;  /* 0x0000000504037c11 */ /* 0x000fca00090f0c00 */
[----:B--2---:R2:W-:Y:S04]  /*9580*/  STG.E.128 desc[UR14][R2.64], R20 ;  /* 0x0000001402007986 */ /* 0x0045e8000c101d0e */
[----:B---3--:R2:W-:Y:S04]  /*9590*/  STG.E.128 desc[UR14][R2.64+0x40], R16 ;  /* 0x0000401002007986 */ /* 0x0085e8000c101d0e */
[----:B----4-:R2:W-:Y:S02]  /*95a0*/  STG.E.128 desc[UR14][R2.64+0x80], R12 ;  /* 0x0000800c02007986 */ /* 0x0105e4000c101d0e */
.L_x_17:
[----:B------:R-:W-:Y:S05]  /*95b0*/  BSYNC B0 ;  /* 0x0000000000007941 */ /* 0x000fea0003800000 */
.L_x_16:
[----:B--2---:R2:W1:Y:S01]  /*95c0*/  LDS.128 R20, [R221+0x1000] ;  /* 0x00100000dd147984 */ /* 0x0044620000000c00 */
[----:B------:R-:W-:Y:S03]  /*95d0*/  BSSY B0, `(.L_x_18) ;  /* 0x0000013000007945 */ /* 0x000fe60003800000 */
[----:B---3--:R2:W3:Y:S04]  /*95e0*/  LDS.128 R16, [R221+0x3000] ;  /* 0x00300000dd107984 */ /* 0x0084e80000000c00 */
[----:B----4-:R2:W4:Y:S01]  /*95f0*/  LDS.128 R12, [R221+0x5000] ;  /* 0x00500000dd0c7984 */ /* 0x0105220000000c00 */
        /* <DEDUP_REMOVED lines=13> */
[----:B-1----:R1:W-:Y:S04]  /*96d0*/  STG.E.128 desc[UR14][R2.64], R20 ;  /* 0x0000001402007986 */ /* 0x0023e8000c101d0e */
[----:B---3--:R1:W-:Y:S04]  /*96e0*/  STG.E.128 desc[UR14][R2.64+0x40], R16 ;  /* 0x0000401002007986 */ /* 0x0083e8000c101d0e */
[----:B----4-:R1:W-:Y:S02]  /*96f0*/  STG.E.128 desc[UR14][R2.64+0x80], R12 ;  /* 0x0000800c02007986 */ /* 0x0103e4000c101d0e */
.L_x_19:
[----:B------:R-:W-:Y:S05]  /*9700*/  BSYNC B0 ;  /* 0x0000000000007941 */ /* 0x000fea0003800000 */
.L_x_18:
[----:B------:R-:W-:Y:S05]  /*9710*/  @P0 EXIT ;  /* 0x000000000000094d */ /* 0x000fea0003800000 */
[----:B-----5:R-:W-:Y:S01]  /*9720*/  IADD3 R6, P0, R38, 0x60, RZ ;  /* 0x0000006026067810 */ /* 0x020fe20007f1e0ff */
[----:B------:R-:W-:Y:S01]  /*9730*/  ULDC.64 UR4, c[0x0][0x298] ;  /* 0x0000a60000047ab9 */ /* 0x000fe20000000a00 */
[----:B-1----:R-:W-:Y:S01]  /*9740*/  MOV R3, R7 ;  /* 0x0000000700037202 */ /* 0x002fe20000000f00 */
[----:B------:R-:W-:Y:S02]  /*9750*/  IMAD.MOV.U32 R2, RZ, RZ, R8 ;  /* 0x000000ffff027224 */ /* 0x000fe400078e0008 */
[----:B------:R-:W-:Y:S02]  /*9760*/  IMAD.X R0, RZ, RZ, R39, P0 ;  /* 0x000000ffff007224 */ /* 0x000fe400000e0627 */
[----:B------:R-:W-:-:S04]  /*9770*/  IMAD.WIDE.U32 R4, R6, UR4, R2 ;  /* 0x0000000406047c25 */ /* 0x000fc8000f8e0002 */
[----:B------:R-:W-:-:S04]  /*9780*/  IMAD R0, R0, UR4, RZ ;  /* 0x0000000400007c24 */ /* 0x000fc8000f8e02ff */
[----:B------:R-:W-:Y:S01]  /*9790*/  IMAD R0, R6, UR5, R0 ;  /* 0x0000000506007c24 */ /* 0x000fe2000f8e0200 */
[----:B------:R-:W-:Y:S02]  /*97a0*/  ULDC.64 UR4, c[0x0][0x280] ;  /* 0x0000a00000047ab9 */ /* 0x000fe40000000a00 */
[----:B------:R-:W-:Y:S02]  /*97b0*/  LEA R2, P0, R4, UR4, 0x1 ;  /* 0x0000000404027c11 */ /* 0x000fe4000f8008ff */
[----:B------:R-:W-:-:S04]  /*97c0*/  IADD3 R0, R5, R0, RZ ;  /* 0x0000000005007210 */ /* 0x000fc80007ffe0ff */
[----:B------:R-:W-:-:S05]  /*97d0*/  LEA.HI.X R3, R4, UR5, R0, 0x1, P0 ;  /* 0x0000000504037c11 */ /* 0x000fca00080f0c00 */
[----:B------:R-:W-:Y:S04]  /*97e0*/  STG.E.128 desc[UR14][R2.64], R32 ;  /* 0x0000002002007986 */ /* 0x000fe8000c101d0e */
[----:B------:R-:W-:Y:S04]  /*97f0*/  STG.E.128 desc[UR14][R2.64+0x40], R28 ;  /* 0x0000401c02007986 */ /* 0x000fe8000c101d0e */
[----:B------:R-:W-:Y:S01]  /*9800*/  STG.E.128 desc[UR14][R2.64+0x80], R24 ;  /* 0x0000801802007986 */ /* 0x000fe2000c101d0e */
[----:B------:R-:W-:Y:S05]  /*9810*/  EXIT ;  /* 0x000000000000794d */ /* 0x000fea0003800000 */
.L_x_2:
[----:B------:R-:W1:Y:S01]  /*9820*/  LDC.U8 R0, c[0x0][0x3d9] ;  /* 0x0000f640ff007b82 */ /* 0x000e620000000000 */
[----:B------:R-:W2:Y:S01]  /*9830*/  S2R R20, SR_TID.X ;  /* 0x0000000000147919 */ /* 0x000ea20000002100 */
[----:B------:R-:W-:Y:S01]  /*9840*/  ISETP.NE.AND P4, PT, R252, -0x1, PT ;  /* 0xfffffffffc00780c */ /* 0x000fe20003f85270 */
[----:B------:R-:W-:Y:S01]  /*9850*/  ULDC.64 UR4, c[0x0][0x2a0] ;  /* 0x0000a80000047ab9 */ /* 0x000fe20000000a00 */
[----:B------:R-:W-:Y:S01]  /*9860*/  CS2R R14, SRZ ;  /* 0x00000000000e7805 */ /* 0x000fe2000001ff00 */
[----:B------:R-:W-:Y:S03]  /*9870*/  BSSY B0, `(.L_x_20) ;  /* 0x0000048000007945 */ /* 0x000fe60003800000 */
[----:B------:R-:W3:Y:S08]  /*9880*/  LDC.U8 R4, c[0x0][0x3d8] ;  /* 0x0000f600ff047b82 */ /* 0x000ef00000000000 */
[----:B------:R-:W4:Y:S01]  /*9890*/  @!P4 LDC.64 R2, c[0x0][0x290] ;  /* 0x0000a400ff02cb82 */ /* 0x000f220000000a00 */
[----:B-1----:R-:W-:-:S07]  /*98a0*/  ISETP.NE.AND P1, PT, R0, RZ, PT ;  /* 0x000000ff0000720c */ /* 0x002fce0003f25270 */
[----:B------:R-:W1:Y:S01]  /*98b0*/  @P4 LDC.64 R6, c[0x0][0x298] ;  /* 0x0000a600ff064b82 */ /* 0x000e620000000a00 */
[C---:B---3--:R-:W-:Y:S02]  /*98c0*/  ISETP.NE.AND P0, PT, R4.reuse, RZ, PT ;  /* 0x000000ff0400720c */ /* 0x048fe40003f05270 */
[----:B------:R-:W-:Y:S02]  /*98d0*/  ISETP.NE.AND P2, PT, R4, RZ, !P1 ;  /* 0x000000ff0400720c */ /* 0x000fe40004f45270 */
[----:B------:R-:W-:-:S03]  /*98e0*/  ISETP.NE.OR P0, PT, R0, RZ, !P0 ;  /* 0x000000ff0000720c */ /* 0x000fc60004705670 */
[----:B------:R-:W3:Y:S01]  /*98f0*/  @!P1 LDC R9, c[0x0][0x2c4] ;  /* 0x0000b100ff099b82 */ /* 0x000ee20000000800 */
[----:B--2---:R-:W-:Y:S02]  /*9900*/  SHF.R.S32.HI R11, RZ, 0x1f, R20 ;  /* 0x0000001fff0b7819 */ /* 0x004fe40000011414 */
[----:B------:R-:W-:Y:S02]  /*9910*/  @!P4 SHF.R.S32.HI R0, RZ, 0x1f, R19 ;  /* 0x0000001fff00c819 */ /* 0x000fe40000011413 */
[----:B------:R-:W-:Y:S02]  /*9920*/  LEA.HI R11, R11, R20, RZ, 0x2 ;  /* 0x000000140b0b7211 */ /* 0x000fe400078f10ff */
[----:B------:R-:W-:Y:S01]  /*9930*/  ISETP.NE.OR P3, PT, R252, -0x1, P0 ;  /* 0xfffffffffc00780c */ /* 0x000fe20000765670 */
[----:B----4-:R-:W-:Y:S01]  /*9940*/  @!P4 IMAD R0, R0, R2, RZ ;  /* 0x000000020000c224 */ /* 0x010fe200078e02ff */
[----:B------:R-:W-:Y:S01]  /*9950*/  LOP3.LUT R8, R11, 0x1ffffffc, RZ, 0xc0, !PT ;  /* 0x1ffffffc0b087812 */ /* 0x000fe200078ec0ff */
[----:B------:R-:W2:Y:S01]  /*9960*/  @!P1 LDC R12, c[0x0][0x270] ;  /* 0x00009c00ff0c9b82 */ /* 0x000ea20000000800 */
[----:B-1----:R-:W-:-:S04]  /*9970*/  @P4 IMAD.WIDE.U32 R4, R252, R6, RZ ;  /* 0x00000006fc044225 */ /* 0x002fc800078e00ff */
[----:B------:R-:W-:-:S03]  /*9980*/  @!P4 IMAD R6, R19, R3, R0 ;  /* 0x000000031306c224 */ /* 0x000fc600078e0200 */
[----:B------:R-:W1:Y:S01]  /*9990*/  @!P0 LDC R10, c[0x0][0x2c4] ;  /* 0x0000b100ff0a8b82 */ /* 0x000e620000000800 */
[----:B------:R-:W-:-:S04]  /*99a0*/  @!P4 IMAD.WIDE.U32 R2, R19, R2, RZ ;  /* 0x000000021302c225 */ /* 0x000fc800078e00ff */
[----:B------:R-:W-:Y:S01]  /*99b0*/  IMAD.IADD R0, R20, 0x1, -R8 ;  /* 0x0000000114007824 */ /* 0x000fe200078e0a08 */
[----:B------:R-:W-:Y:S01]  /*99c0*/  SHF.R.S32.HI R8, RZ, 0x2, R11 ;  /* 0x00000002ff087819 */ /* 0x000fe2000001140b */
[----:B------:R-:W-:Y:S01]  /*99d0*/  @!P4 IMAD.MOV.U32 R4, RZ, RZ, R2 ;  /* 0x000000ffff04c224 */ /* 0x000fe200078e0002 */
[----:B---3--:R-:W2:Y:S01]  /*99e0*/  @P2 LDC R9, c[0x0][0x2e4] ;  /* 0x0000b900ff092b82 */ /* 0x008ea20000000800 */
[----:B------:R-:W-:Y:S01]  /*99f0*/  IMAD.SHL.U32 R0, R0, 0x8, RZ ;  /* 0x0000000800007824 */ /* 0x000fe200078e00ff */
[----:B------:R-:W-:Y:S01]  /*9a00*/  IADD3 R21, R8, 0x60, RZ ;  /* 0x0000006008157810 */ /* 0x000fe20007ffe0ff */
[----:B------:R-:W-:Y:S02]  /*9a10*/  @P4 IMAD R7, R252, R7, R5 ;  /* 0x00000007fc074224 */ /* 0x000fe400078e0205 */
[----:B------:R-:W-:Y:S01]  /*9a20*/  @!P4 IMAD.IADD R7, R3, 0x1, R6 ;  /* 0x000000010307c824 */ /* 0x000fe200078e0206 */
[C---:B------:R-:W-:Y:S01]  /*9a30*/  IADD3 R2, P2, R0.reuse, R4, RZ ;  /* 0x0000000400027210 */ /* 0x040fe20007f5e0ff */
[----:B------:R-:W-:Y:S01]  /*9a40*/  @P1 IMAD.MOV.U32 R4, RZ, RZ, 0x1 ;  /* 0x00000001ff041424 */ /* 0x000fe200078e00ff */
[----:B------:R-:W3:Y:S02]  /*9a50*/  @P1 LDC.64 R16, c[0x0][0x2c0] ;  /* 0x0000b000ff101b82 */ /* 0x000ee40000000a00 */
[----:B------:R-:W-:-:S02]  /*9a60*/  LEA.HI.X.SX32 R3, R0, R7, 0x1, P2 ;  /* 0x0000000700037211 */ /* 0x000fc400010f0eff */
[----:B------:R-:W-:-:S04]  /*9a70*/  IADD3 R0, -R22, R13, RZ ;  /* 0x0000000d16007210 */ /* 0x000fc80007ffe1ff */
[----:B------:R-:W4:Y:S01]  /*9a80*/  @P1 LDC R18, c[0x0][0x2c0] ;  /* 0x0000b000ff121b82 */ /* 0x000f220000000800 */
[----:B------:R-:W-:Y:S01]  /*9a90*/  ISETP.GE.AND P4, PT, R8, R0, PT ;  /* 0x000000000800720c */ /* 0x000fe20003f86270 */
[----:B-1----:R-:W-:Y:S01]  /*9aa0*/  @!P3 IMAD R252, R19, R10, RZ ;  /* 0x0000000a13fcb224 */ /* 0x002fe200078e02ff */
[----:B------:R-:W-:Y:S02]  /*9ab0*/  SHF.R.S32.HI R10, RZ, 0x1f, R28 ;  /* 0x0000001fff0a7819 */ /* 0x000fe4000001141c */
[----:B------:R-:W-:Y:S01]  /*9ac0*/  LOP3.LUT P3, RZ, R20, 0x3, RZ, 0xc0, !PT ;  /* 0x0000000314ff7812 */ /* 0x000fe2000786c0ff */
[C---:B------:R-:W-:Y:S01]  /*9ad0*/  VIADD R20, R8.reuse, 0x40 ;  /* 0x0000004008147836 */ /* 0x040fe20000000000 */
[----:B------:R-:W-:Y:S01]  /*9ae0*/  @!P0 SHF.R.S32.HI R15, RZ, 0x1f, R252 ;  /* 0x0000001fff0f8819 */ /* 0x000fe200000114fc */
[----:B--2---:R-:W-:Y:S01]  /*9af0*/  @!P1 IMAD R4, R9, R12, RZ ;  /* 0x0000000c09049224 */ /* 0x004fe200078e02ff */
[-C--:B------:R-:W-:Y:S01]  /*9b00*/  ISETP.GE.OR P6, PT, R8, R0.reuse, P3 ;  /* 0x000000000800720c */ /* 0x080fe20001fc6670 */
[----:B------:R-:W-:Y:S01]  /*9b10*/  IMAD R10, R10, UR4, RZ ;  /* 0x000000040a0a7c24 */ /* 0x000fe2000f8e02ff */
[----:B------:R-:W-:Y:S01]  /*9b20*/  ISETP.GE.AND P2, PT, R20, R0, PT ;  /* 0x000000001400720c */ /* 0x000fe20003f46270 */
[----:B------:R-:W-:-:S02]  /*9b30*/  IMAD R4, R19, R4, RZ ;  /* 0x0000000413047224 */ /* 0x000fc400078e02ff */
[----:B------:R-:W-:Y:S02]  /*9b40*/  VIADD R19, R8, 0x20 ;  /* 0x0000002008137836 */ /* 0x000fe40000000000 */
[----:B---3--:R-:W-:Y:S01]  /*9b50*/  @P1 IMAD R16, R17, R16, RZ ;  /* 0x0000001011101224 */ /* 0x008fe200078e02ff */
[----:B------:R-:W-:Y:S01]  /*9b60*/  SEL R17, R4, RZ, P0 ;  /* 0x000000ff04117207 */ /* 0x000fe20000000000 */
[----:B------:R-:W-:Y:S01]  /*9b70*/  @!P1 IMAD.MOV.U32 R16, RZ, RZ, R9 ;  /* 0x000000ffff109224 */ /* 0x000fe200078e0009 */
[----:B------:R-:W-:Y:S01]  /*9b80*/  SHF.R.S32.HI R9, RZ, 0x1f, R8 ;  /* 0x0000001fff097819 */ /* 0x000fe20000011408 */
[C---:B------:R-:W-:Y:S01]  /*9b90*/  IMAD R10, R28.reuse, UR5, R10 ;  /* 0x000000051c0a7c24 */ /* 0x040fe2000f8e020a */
[----:B------:R-:W-:Y:S01]  /*9ba0*/  ISETP.GE.OR P5, PT, R19, R0, P3 ;  /* 0x000000001300720c */ /* 0x000fe20001fa6670 */
[----:B------:R-:W-:-:S04]  /*9bb0*/  IMAD.WIDE.U32 R12, R28, UR4, R2 ;  /* 0x000000041c0c7c25 */ /* 0x000fc8000f8e0002 */
[----:B------:R-:W-:Y:S01]  /*9bc0*/  @!P0 IMAD.MOV.U32 R14, RZ, RZ, R252 ;  /* 0x000000ffff0e8224 */ /* 0x000fe200078e00fc */
[-C--:B------:R-:W-:Y:S01]  /*9bd0*/  ISETP.GE.AND P0, PT, R21, R0.reuse, PT ;  /* 0x000000001500720c */ /* 0x080fe20003f06270 */
[----:B------:R-:W-:Y:S01]  /*9be0*/  @!P1 IMAD.MOV.U32 R18, RZ, RZ, 0x1 ;  /* 0x00000001ff129424 */ /* 0x000fe200078e00ff */
[----:B------:R-:W-:Y:S01]  /*9bf0*/  ISETP.GE.AND P1, PT, R19, R0, PT ;  /* 0x000000001300720c */ /* 0x000fe20003f26270 */
[----:B------:R-:W-:-:S04]  /*9c00*/  IMAD.WIDE R2, R25, 0x80, R8 ;  /* 0x0000008019027825 */ /* 0x000fc800078e0208 */
[----:B------:R-:W-:Y:S01]  /*9c10*/  IMAD.IADD R11, R10, 0x1, R13 ;  /* 0x000000010a0b7824 */ /* 0x000fe200078e020d */
[----:B----4-:R-:W-:Y:S07]  /*9c20*/  @P4 BRA `(.L_x_21) ;  /* 0x0000000000304947 */ /* 0x010fee0003800000 */
[----:B------:R-:W-:Y:S01]  /*9c30*/  ULDC.64 UR4, c[0x0][0x298] ;  /* 0x0000a60000047ab9 */ /* 0x000fe20000000a00 */
[----:B------:R-:W-:Y:S01]  /*9c40*/  MOV R10, R12 ;  /* 0x0000000c000a7202 */ /* 0x000fe20000000f00 */
[----:B------:R-:W-:-:S04]  /*9c50*/  IMAD R4, R3, UR4, RZ ;  /* 0x0000000403047c24 */ /* 0x000fc8000f8e02ff */
[----:B------:R-:W-:-:S04]  /*9c60*/  IMAD.WIDE.U32 R6, R2, UR4, R10 ;  /* 0x0000000402067c25 */ /* 0x000fc8000f8e000a */
[----:B------:R-:W-:Y:S01]  /*9c70*/  IMAD R5, R2, UR5, R4 ;  /* 0x0000000502057c24 */ /* 0x000fe2000f8e0204 */
[----:B------:R-:W-:Y:S02]  /*9c80*/  ULDC.64 UR4, c[0x0][0x280] ;  /* 0x0000a00000047ab9 */ /* 0x000fe40000000a00 */
[----:B------:R-:W-:Y:S02]  /*9c90*/  LEA R4, P4, R6, UR4, 0x1 ;  /* 0x0000000406047c11 */ /* 0x000fe4000f8808ff */
[----:B------:R-:W-:-:S04]  /*9ca0*/  IADD3 R5, R5, R7, RZ ;  /* 0x0000000705057210 */ /* 0x000fc80007ffe0ff */
[----:B------:R-:W-:-:S05]  /*9cb0*/  LEA.HI.X R5, R6, UR5, R5, 0x1, P4 ;  /* 0x0000000506057c11 */ /* 0x000fca000a0f0c05 */
[----:B------:R1:W-:Y:S04]  /*9cc0*/  STG.E.128 desc[UR14][R4.64], RZ ;  /* 0x000000ff04007986 */ /* 0x0003e8000c101d0e */
[----:B------:R1:W-:Y:S04]  /*9cd0*/  STG.E.128 desc[UR14][R4.64+0x40], RZ ;  /* 0x000040ff04007986 */ /* 0x0003e8000c101d0e */
[----:B------:R1:W-:Y:S02]  /*9ce0*/  STG.E.128 desc[UR14][R4.64+0x80], RZ ;  /* 0x000080ff04007986 */ /* 0x0003e4000c101d0e */
.L_x_21:
[----:B------:R-:W-:Y:S05]  /*9cf0*/  BSYNC B0 ;  /* 0x0000000000007941 */ /* 0x000fea0003800000 */
.L_x_20:
[----:B------:R-:W-:Y:S01]  /*9d00*/  BSSY B0, `(.L_x_22) ;  /* 0x0000015000007945 */ /* 0x000fe20003800000 */
[----:B------:R-:W-:Y:S01]  /*9d10*/  ISETP.GE.OR P4, PT, R20, R0, P3 ;  /* 0x000000001400720c */ /* 0x000fe20001f86670 */
[----:B------:R-:W-:Y:S01]  /*9d20*/  IMAD R17, R28, R16, R17 ;  /* 0x000000101c117224 */ /* 0x000fe200078e0211 */
[----:B------:R-:W-:Y:S01]  /*9d30*/  ISETP.GE.OR P3, PT, R21, R0, P3 ;  /* 0x000000001500720c */ /* 0x000fe20001f66670 */
[----:B------:R-:W-:Y:S01]  /*9d40*/  IMAD R16, R22, R18, RZ ;  /* 0x0000001216107224 */ /* 0x000fe200078e02ff */
[----:B------:R-:W-:Y:S11]  /*9d50*/  @P1 BRA `(.L_x_23) ;  /* 0x00000000003c1947 */ /* 0x000ff60003800000 */
[----:B------:R-:W-:Y:S01]  /*9d60*/  IADD3 R0, P1, R2, 0x20, RZ ;  /* 0x0000002002007810 */ /* 0x000fe20007f3e0ff */
[----:B------:R-:W-:Y:S01]  /*9d70*/  ULDC.64 UR4, c[0x0][0x298] ;  /* 0x0000a60000047ab9 */ /* 0x000fe20000000a00 */
[----:B------:R-:W-:Y:S01]  /*9d80*/  MOV R7, R11 ;  /* 0x0000000b00077202 */ /* 0x000fe20000000f00 */
[----:B------:R-:W-:Y:S02]  /*9d90*/  IMAD.MOV.U32 R6, RZ, RZ, R12 ;  /* 0x000000ffff067224 */ /* 0x000fe400078e000c */
[----:B-1----:R-:W-:Y:S02]  /*9da0*/  IMAD.X R4, RZ, RZ, R3, P1 ;  /* 0x000000ffff047224 */ /* 0x002fe400008e0603 */
[----:B------:R-:W-:-:S04]  /*9db0*/  IMAD.WIDE.U32 R6, R0, UR4, R6 ;  /* 0x0000000400067c25 */ /* 0x000fc8000f8e0006 */
[----:B------:R-:W-:-:S04]  /*9dc0*/  IMAD R4, R4, UR4, RZ ;  /* 0x0000000404047c24 */ /* 0x000fc8000f8e02ff */
        /* <DEDUP_REMOVED lines=8> */
.L_x_23:
[----:B------:R-:W-:Y:S05]  /*9e50*/  BSYNC B0 ;  /* 0x0000000000007941 */ /* 0x000fea0003800000 */
.L_x_22:
[----:B------:R-:W-:Y:S04]  /*9e60*/  BSSY B0, `(.L_x_24) ;  /* 0x0000011000007945 */ /* 0x000fe80003800000 */
[----:B------:R-:W-:Y:S05]  /*9e70*/  @P2 BRA `(.L_x_25) ;  /* 0x00000000003c2947 */ /* 0x000fea0003800000 */
[----:B------:R-:W-:Y:S01]  /*9e80*/  IADD3 R0, P1, R2, 0x40, RZ ;  /* 0x0000004002007810 */ /* 0x000fe20007f3e0ff */
[----:B------:R-:W-:Y:S01]  /*9e90*/  ULDC.64 UR4, c[0x0][0x298] ;  /* 0x0000a60000047ab9 */ /* 0x000fe20000000a00 */
[----:B------:R-:W-:Y:S01]  /*9ea0*/  MOV R7, R11 ;  /* 0x0000000b00077202 */ /* 0x000fe20000000f00 */
[----:B------:R-:W-:Y:S02]  /*9eb0*/  IMAD.MOV.U32 R6, RZ, RZ, R12 ;  /* 0x000000ffff067224 */ /* 0x000fe400078e000c */
[----:B-12---:R-:W-:Y:S02]  /*9ec0*/  IMAD.X R4, RZ, RZ, R3, P1 ;  /* 0x000000ffff047224 */ /* 0x006fe400008e0603 */
        /* <DEDUP_REMOVED lines=10> */
.L_x_25:
[----:B------:R-:W-:Y:S05]  /*9f70*/  BSYNC B0 ;  /* 0x0000000000007941 */ /* 0x000fea0003800000 */
.L_x_24:
[----:B------:R-:W-:Y:S01]  /*9f80*/  BSSY B0, `(.L_x_26) ;  /* 0x0000014000007945 */ /* 0x000fe20003800000 */
[--C-:B------:R-:W-:Y:S02]  /*9f90*/  IADD3 R6, P2, P1, R16, R14, R17.reuse ;  /* 0x0000000e10067210 */ /* 0x100fe4000795e011 */
[----:B------:R-:W-:Y:S02]  /*9fa0*/  SHF.R.S32.HI R16, RZ, 0x1f, R16 ;  /* 0x0000001fff107819 */ /* 0x000fe40000011410 */
[----:B------:R-:W-:Y:S01]  /*9fb0*/  SHF.R.S32.HI R17, RZ, 0x1f, R17 ;  /* 0x0000001fff117819 */ /* 0x000fe20000011411 */
[----:B------:R-:W-:Y:S05]  /*9fc0*/  @P0 BRA `(.L_x_27) ;  /* 0x00000000003c0947 */ /* 0x000fea0003800000 */
[----:B------:R-:W-:Y:S01]  /*9fd0*/  IADD3 R0, P0, R2, 0x60, RZ ;  /* 0x0000006002007810 */ /* 0x000fe20007f1e0ff */
[----:B------:R-:W-:-:S04]  /*9fe0*/  ULDC.64 UR4, c[0x0][0x298] ;  /* 0x0000a60000047ab9 */ /* 0x000fc80000000a00 */
[----:B------:R-:W-:Y:S01]  /*9ff0*/  IMAD.X R2, RZ, RZ, R3, P0 ;  /* 0x000000ffff027224 */ /* 0x000fe200000e0603 */
[----:B------:R-:W-:-:S03]  /*a000*/  MOV R3, R11 ;  /* 0x0000000b00037202 */ /* 0x000fc60000000f00 */
[----:B------:R-:W-:Y:S02]  /*a010*/  IMAD R7, R2, UR4, RZ ;  /* 0x0000000402077c24 */ /* 0x000fe4000f8e02ff */
[----:B------:R-:W-:-:S04]  /*a020*/  IMAD.MOV.U32 R2, RZ, RZ, R12 ;  /* 0x000000ffff027224 */ /* 0x000fc800078e000c */
[----:B-123--:R-:W-:-:S04]  /*a030*/  IMAD.WIDE.U32 R4, R0, UR4, R2 ;  /* 0x0000000400047c25 */ /* 0x00efc8000f8e0002 */
        /* <DEDUP_REMOVED lines=8> */
.L_x_27:
[----:B------:R-:W-:Y:S05]  /*a0c0*/  BSYNC B0 ;  /* 0x0000000000007941 */ /* 0x000fea0003800000 */
.L_x_26:
[----:B------:R-:W-:Y:S01]  /*a0d0*/  BSSY B0, `(.L_x_28) ;  /* 0x000000b000007945 */ /* 0x000fe20003800000 */
[----:B------:R-:W-:-:S03]  /*a0e0*/  IADD3.X R14, R16, R15, R17, P2, P1 ;  /* 0x0000000f100e7210 */ /* 0x000fc600017e2411 */
[----:B------:R-:W-:Y:S05]  /*a0f0*/  @P6 BRA `(.L_x_29) ;  /* 0x0000000000206947 */ /* 0x000fea0003800000 */
[----:B------:R-:W-:Y:S01]  /*a100*/  IMAD R0, R8, R18, RZ ;  /* 0x0000001208007224 */ /* 0x000fe200078e02ff */
[----:B------:R-:W-:-:S04]  /*a110*/  ULDC.64 UR4, c[0x0][0x2b0] ;  /* 0x0000ac0000047ab9 */ /* 0x000fc80000000a00 */
[----:B----4-:R-:W-:-:S04]  /*a120*/  IADD3 R3, P0, R0, R6, RZ ;  /* 0x0000000600037210 */ /* 0x010fc80007f1e0ff */
[----:B------:R-:W-:Y:S02]  /*a130*/  LEA.HI.X.SX32 R0, R0, R14, 0x1, P0 ;  /* 0x0000000e00007211 */ /* 0x000fe400000f0eff */
[----:B------:R-:W-:-:S04]  /*a140*/  LEA R2, P0, R3, UR4, 0x2 ;  /* 0x0000000403027c11 */ /* 0x000fc8000f8010ff */
[----:B------:R-:W-:Y:S01]  /*a150*/  LEA.HI.X R3, R3, UR5, R0, 0x2, P0 ;  /* 0x0000000503037c11 */ /* 0x000fe200080f1400 */
[----:B------:R-:W-:-:S05]  /*a160*/  IMAD.MOV.U32 R0, RZ, RZ, 0x7f800000 ;  /* 0x7f800000ff007424 */ /* 0x000fca00078e00ff */
[----:B------:R4:W-:Y:S03]  /*a170*/  STG.E desc[UR14][R2.64], R0 ;  /* 0x0000000002007986 */ /* 0x0009e6000c10190e */
.L_x_29:
[----:B------:R-:W-:Y:S05]  /*a180*/  BSYNC B0 ;  /* 0x0000000000007941 */ /* 0x000fea0003800000 */
.L_x_28:
[----:B------:R-:W-:Y:S04]  /*a190*/  BSSY B0, `(.L_x_30) ;  /* 0x000000a000007945 */ /* 0x000fe80003800000 */
[----:B------:R-:W-:Y:S05]  /*a1a0*/  @P5 BRA `(.L_x_31) ;  /* 0x0000000000205947 */ /* 0x000fea0003800000 */
[----:B----4-:R-:W-:Y:S01]  /*a1b0*/  IMAD R0, R19, R18, RZ ;  /* 0x0000001213007224 */ /* 0x010fe200078e02ff */
[----:B------:R-:W-:-:S04]  /*a1c0*/  ULDC.64 UR4, c[0x0][0x2b0] ;  /* 0x0000ac0000047ab9 */ /* 0x000fc80000000a00 */
[----:B------:R-:W-:-:S04]  /*a1d0*/  IADD3 R3, P0, R0, R6, RZ ;  /* 0x0000000600037210 */ /* 0x000fc80007f1e0ff */
[----:B------:R-:W-:Y:S02]  /*a1e0*/  LEA.HI.X.SX32 R0, R0, R14, 0x1, P0 ;  /* 0x0000000e00007211 */ /* 0x000fe400000f0eff */
[----:B------:R-:W-:-:S04]  /*a1f0*/  LEA R2, P0, R3, UR4, 0x2 ;  /* 0x0000000403027c11 */ /* 0x000fc8000f8010ff */
[----:B------:R-:W-:Y:S01]  /*a200*/  LEA.HI.X R3, R3, UR5, R0, 0x2, P0 ;  /* 0x0000000503037c11 */ /* 0x000fe200080f1400 */
[----:B------:R-:W-:-:S05]  /*a210*/  IMAD.MOV.U32 R0, RZ, RZ, 0x7f800000 ;  /* 0x7f800000ff007424 */ /* 0x000fca00078e00ff */
[----:B------:R4:W-:Y:S03]  /*a220*/  STG.E desc[UR14][R2.64], R0 ;  /* 0x0000000002007986 */ /* 0x0009e6000c10190e */
.L_x_31:
[----:B------:R-:W-:Y:S05]  /*a230*/  BSYNC B0 ;  /* 0x0000000000007941 */ /* 0x000fea0003800000 */
.L_x_30:
        /* <DEDUP_REMOVED lines=10> */
.L_x_33:
[----:B------:R-:W-:Y:S05]  /*a2e0*/  BSYNC B0 ;  /* 0x0000000000007941 */ /* 0x000fea0003800000 */
.L_x_32:
[----:B------:R-:W-:Y:S05]  /*a2f0*/  @P3 EXIT ;  /* 0x000000000000394d */ /* 0x000fea0003800000 */
[----:B----4-:R-:W-:Y:S01]  /*a300*/  IMAD R0, R21, R18, RZ ;  /* 0x0000001215007224 */ /* 0x010fe200078e02ff */
[----:B------:R-:W-:-:S04]  /*a310*/  ULDC.64 UR4, c[0x0][0x2b0] ;  /* 0x0000ac0000047ab9 */ /* 0x000fc80000000a00 */
[----:B------:R-:W-:-:S04]  /*a320*/  IADD3 R3, P0, R0, R6, RZ ;  /* 0x0000000600037210 */ /* 0x000fc80007f1e0ff */
[----:B------:R-:W-:Y:S02]  /*a330*/  LEA.HI.X.SX32 R0, R0, R14, 0x1, P0 ;  /* 0x0000000e00007211 */ /* 0x000fe400000f0eff */
[----:B------:R-:W-:-:S04]  /*a340*/  LEA R2, P0, R3, UR4, 0x2 ;  /* 0x0000000403027c11 */ /* 0x000fc8000f8010ff */
[----:B------:R-:W-:Y:S01]  /*a350*/  LEA.HI.X R3, R3, UR5, R0, 0x2, P0 ;  /* 0x0000000503037c11 */ /* 0x000fe200080f1400 */
[----:B------:R-:W-:-:S05]  /*a360*/  IMAD.MOV.U32 R0, RZ, RZ, 0x7f800000 ;  /* 0x7f800000ff007424 */ /* 0x000fca00078e00ff */
[----:B------:R-:W-:Y:S01]  /*a370*/  STG.E desc[UR14][R2.64], R0 ;  /* 0x0000000002007986 */ /* 0x000fe2000c10190e */
[----:B------:R-:W-:Y:S05]  /*a380*/  EXIT ;  /* 0x000000000000794d */ /* 0x000fea0003800000 */
.L_x_34:
[----:B------:R-:W-:-:S00]  /*a390*/  BRA `(.L_x_34) ;  /* 0xfffffffc00fc7947 */ /* 0x000fc0000383ffff */
[----:B------:R-:W-:-:S00]  /*a3a0*/  NOP ;  /* 0x0000000000007918 */ /* 0x000fc00000000000 */
        /* <DEDUP_REMOVED lines=13> */
.L_x_1205:


//--------------------- .text._ZN5flash16flash_fwd_kernelI23Flash_fwd_kernel_traitsILi96ELi128ELi64ELi4ELb0ELb0EN7cutlass10bfloat16_tE19Flash_kernel_traitsILi96ELi128ELi64ELi4ES3_EELb0ELb0ELb0ELb0ELb1ELb1ELb0ELb0EEEvNS_16Flash_fwd_paramsE --------------------------
	.section	.text._ZN5flash16flash_fwd_kernelI23Flash_fwd_kernel_traitsILi96ELi128ELi64ELi4ELb0ELb0EN7cutlass10bfloat16_tE19Flash_kernel_traitsILi96ELi128ELi64ELi4ES3_EELb0ELb0ELb0ELb0ELb1ELb1ELb0ELb0EEEvNS_16Flash_fwd_paramsE,"ax",@progbits
	.align	128
        .global         _ZN5flash16flash_fwd_kernelI23Flash_fwd_kernel_traitsILi96ELi128ELi64ELi4ELb0ELb0EN7cutlass10bfloat16_tE19Flash_kernel_traitsILi96ELi128ELi64ELi4ES3_EELb0ELb0ELb0ELb0ELb1ELb1ELb0ELb0EEEvNS_16Flash_fwd_paramsE
        .type           _ZN5flash16flash_fwd_kernelI23Flash_fwd_kernel_traitsILi96ELi128ELi64ELi4ELb0ELb0EN7cutlass10bfloat16_tE19Flash_kernel_traitsILi96ELi128ELi64ELi4ES3_EELb0ELb0ELb0ELb0ELb1ELb1ELb0ELb0EEEvNS_16Flash_fwd_paramsE,@function
        .size           _ZN5flash16flash_fwd_kernelI23Flash_fwd_kernel_traitsILi96ELi128ELi64ELi4ELb0ELb0EN7cutlass10bfloat16_tE19Flash_kernel_traitsILi96ELi128ELi64ELi4ES3_EELb0ELb0ELb0ELb0ELb1ELb1ELb0ELb0EEEvNS_16Flash_fwd_paramsE,(.L_x_1206 - _ZN5flash16flash_fwd_kernelI23Flash_fwd_kernel_traitsILi96ELi128ELi64ELi4ELb0ELb0EN7cutlass10bfloat16_tE19Flash_kernel_traitsILi96ELi128ELi64ELi4ES3_EELb0ELb0ELb0ELb0ELb1ELb1ELb0ELb0EEEvNS_16Flash_fwd_paramsE)
        .other          _ZN5flash16flash_fwd_kernelI23Flash_fwd_kernel_traitsILi96ELi128ELi64ELi4ELb0ELb0EN7cutlass10bfloat16_tE19Flash_kernel_traitsILi96ELi128ELi64ELi4ES3_EELb0ELb0ELb0ELb0ELb1ELb1ELb0ELb0EEEvNS_16Flash_fwd_paramsE,@"STO_CUDA_ENTRY STV_DEFAULT"
_ZN5flash16flash_fwd_kernelI23Flash_fwd_kernel_traitsILi96ELi128ELi64ELi4ELb0ELb0EN7cutlass10bfloat16_tE19Flash_kernel_traitsILi96ELi128ELi64ELi4ES3_EELb0ELb0ELb0ELb0ELb1ELb1ELb0ELb0EEEvNS_16Flash_fwd_paramsE:
.text._ZN5flash16flash_fwd_kernelI23Flash_fwd_kernel_traitsILi96ELi128ELi64ELi4ELb0ELb0EN7cutlass10bfloat16_tE19Flash_kernel_traitsILi96ELi128ELi64ELi4ES3_EELb0ELb0ELb0ELb0ELb1ELb1ELb0ELb0EEEvNS_16Flash_fwd_paramsE:
[----:B------:R-:W-:Y:S08]  /*0000*/  LDC R1, c[0x0][0x28] ;  /* 0x00000a00ff017b82 */ /* 0x000ff00000000800 */
[----:B------:R-:W1:Y:S01]  /*0010*/  LDC.64 R2, c[0x0][0x308] ;  /* 0x0000c200ff027b82 */ /* 0x000e620000000a00 */
[----:B------:R-:W2:Y:S01]  /*0020*/  S2R R12, SR_CTAID.Y ;  /* 0x00000000000c7919 */ /* 0x000ea20000002600 */
[----:B------:R-:W-:Y:S01]  /*0030*/  ULDC.64 UR16, c[0x0][0x208] ;  /* 0x0000820000107ab9 */ /* 0x000fe20000000a00 */
[----:B------:R-:W-:Y:S01]  /*0040*/  IMAD.MOV.U32 R15, RZ, RZ, RZ ;  /* 0x000000ffff0f7224 */ /* 0x000fe200078e00ff */
[----:B------:R-:W-:-:S04]  /*0050*/  ULDC UR4, c[0x0][0x2c4] ;  /* 0x0000b10000047ab9 */ /* 0x000fc80000000800 */
[----:B------:R-:W3:Y:S01]  /*0060*/  LDC.64 R4, c[0x0][0x300] ;  /* 0x0000c000ff047b82 */ /* 0x000ee20000000a00 */
[----:B-1----:R-:W-:-:S04]  /*0070*/  ISETP.NE.U32.AND P3, PT, R2, RZ, PT ;  /* 0x000000ff0200720c */ /* 0x002fc80003f65070 */
[----:B------:R-:W-:Y:S02]  /*0080*/  ISETP.NE.AND.EX P3, PT, R3, RZ, PT, P3 ;  /* 0x000000ff0300720c */ /* 0x000fe40003f65330 */
[----:B---3--:R-:W-:-:S04]  /*0090*/  ISETP.NE.U32.AND P0, PT, R4, RZ, PT ;  /* 0x000000ff0400720c */ /* 0x008fc80003f05070 */
[----:B------:R-:W-:-:S07]  /*00a0*/  ISETP.NE.AND.EX P0, PT, R5, RZ, PT, P0 ;  /* 0x000000ff0500720c */ /* 0x000fce0003f05300 */
[----:B------:R-:W2:Y:S01]  /*00b0*/  @P3 LDC.64 R2, c[0x0][0x308] ;  /* 0x0000c200ff023b82 */ /* 0x000ea20000000a00 */
[----:B------:R-:W1:Y:S07]  /*00c0*/  S2R R23, SR_CTAID.X ;  /* 0x0000000000177919 */ /* 0x000e6e0000002500 */
[----:B------:R-:W3:Y:S01]  /*00d0*/  @P0 LDC.64 R4, c[0x0][0x300] ;  /* 0x0000c000ff040b82 */ /* 0x000ee20000000a00 */
[----:B--2---:R-:W-:-:S05]  /*00e0*/  @P3 IMAD.WIDE R2, R12, 0x4, R2 ;  /* 0x000000040c023825 */ /* 0x004fca00078e0202 */
[----:B------:R2:W5:Y:S01]  /*00f0*/  @P3 LDG.E R120, desc[UR16][R2.64] ;  /* 0x0000001002783981 */ /* 0x000562000c1e1900 */
[----:B---3--:R-:W-:-:S04]  /*0100*/  @P0 IMAD.WIDE R4, R12, 0x4, R4 ;  /* 0x000000040c040825 */ /* 0x008fc800078e0204 */
[----:B-1----:R-:W-:Y:S01]  /*0110*/  IMAD.SHL.U32 R0, R23, 0x80, RZ ;  /* 0x0000008017007824 */ /* 0x002fe200078e00ff */
[----:B------:R2:W5:Y:S04]  /*0120*/  @P0 LDG.E R15, desc[UR16][R4.64] ;  /* 0x00000010040f0981 */ /* 0x000568000c1e1900 */
[----:B------:R-:W-:-:S13]  /*0130*/  ISETP.GE.AND P0, PT, R0, UR4, PT ;  /* 0x0000000400007c0c */ /* 0x000fda000bf06270 */
[----:B------:R-:W-:Y:S05]  /*0140*/  @P0 EXIT ;  /* 0x000000000000094d */ /* 0x000fea0003800000 */
[----:B------:R-:W1:Y:S01]  /*0150*/  LDC R14, c[0x0][0x278] ;  /* 0x00009e00ff0e7b82 */ /* 0x000e620000000800 */
[----:B------:R-:W3:Y:S01]  /*0160*/  S2R R183, SR_TID.X ;  /* 0x0000000000b77919 */ /* 0x000ee20000002100 */
[----:B------:R-:W-:Y:S01]  /*0170*/  SHF.R.S32.HI R13, RZ, 0x1f, R12 ;  /* 0x0000001fff0d7819 */ /* 0x000fe2000001140c */
[----:B------:R-:W-:Y:S01]  /*0180*/  ULDC.64 UR4, c[0x0][0x228] ;  /* 0x00008a0000047ab9 */ /* 0x000fe20000000a00 */
[----:B------:R-:W-:Y:S01]  /*0190*/  ULDC.64 UR6, c[0x0][0x240] ;  /* 0x0000900000067ab9 */ /* 0x000fe20000000a00 */
[----:B------:R-:W4:Y:S01]  /*01a0*/  S2R R21, SR_CTAID.Z ;  /* 0x0000000000157919 */ /* 0x000f220000002700 */
[----:B------:R-:W-:Y:S01]  /*01b0*/  ULDC.64 UR8, c[0x0][0x210] ;  /* 0x0000840000087ab9 */ /* 0x000fe20000000a00 */
[----:B------:R-:W-:Y:S01]  /*01c0*/  IMAD R7, R13, UR4, RZ ;  /* 0x000000040d077c24 */ /* 0x000fe2000f8e02ff */
[----:B------:R-:W2:Y:S01]  /*01d0*/  LDC.64 R108, c[0x0][0x248] ;  /* 0x00009200ff6c7b82 */ /* 0x000ea20000000a00 */
[----:B------:R-:W-:Y:S01]  /*01e0*/  USHF.L.U64.HI UR10, UR6, 0x6, UR7 ;  /* 0x00000006060a7899 */ /* 0x000fe20008010207 */
[----:B-----5:R-:W-:-:S02]  /*01f0*/  @P3 IMAD.IADD R120, R120, 0x1, -R15 ;  /* 0x0000000178783824 */ /* 0x020fc400078e0a0f */
[----:B------:R-:W-:Y:S01]  /*0200*/  IMAD R24, R12, UR5, R7 ;  /* 0x000000050c187c24 */ /* 0x000fe2000f8e0207 */
[----:B-1----:R-:W-:-:S04]  /*0210*/  IABS R19, R14 ;  /* 0x0000000e00137213 */ /* 0x002fc80000000000 */
[----:B------:R-:W1:Y:S01]  /*0220*/  I2F.RP R8, R19 ;  /* 0x0000001300087306 */ /* 0x000e620000209400 */
[C---:B--2---:R-:W-:Y:S01]  /*0230*/  SHF.L.U64.HI R227, R108.reuse, 0x6, R109 ;  /* 0x000000066ce37819 */ /* 0x044fe2000001026d */
[----:B------:R-:W-:Y:S01]  /*0240*/  IMAD.SHL.U32 R228, R108, 0x40, RZ ;  /* 0x000000406ce47824 */ /* 0x000fe200078e00ff */
[----:B---3--:R-:W-:Y:S02]  /*0250*/  SHF.R.S32.HI R184, RZ, 0x1f, R183 ;  /* 0x0000001fffb87819 */ /* 0x008fe400000114b7 */
[----:B----4-:R-:W-:Y:S02]  /*0260*/  IABS R6, R21 ;  /* 0x0000001500067213 */ /* 0x010fe40000000000 */
[CC--:B------:R-:W-:Y:S02]  /*0270*/  LEA.HI R0, R184.reuse, R183.reuse, RZ, 0x4 ;  /* 0x000000b7b8007211 */ /* 0x0c0fe400078f20ff */
[----:B------:R-:W-:Y:S01]  /*0280*/  LEA.HI R31, R184, R183, RZ, 0x2 ;  /* 0x000000b7b81f7211 */ /* 0x000fe200078f10ff */
[----:B-1----:R-:W1:Y:S01]  /*0290*/  MUFU.RCP R8, R8 ;  /* 0x0000000800087308 */ /* 0x002e620000001000 */
[----:B------:R-:W-:-:S02]  /*02a0*/  SHF.R.S32.HI R2, RZ, 0x4, R0 ;  /* 0x00000004ff027819 */ /* 0x000fc40000011400 */
[----:B------:R-:W-:Y:S02]  /*02b0*/  LEA.HI R5, R184, R183, RZ, 0x3 ;  /* 0x000000b7b8057211 */ /* 0x000fe400078f18ff */
[C---:B------:R-:W-:Y:S02]  /*02c0*/  LEA.HI R11, R0.reuse, R2, RZ, 0x1 ;  /* 0x00000002000b7211 */ /* 0x040fe400078f08ff */
[----:B------:R-:W-:Y:S02]  /*02d0*/  LOP3.LUT R0, R0, 0xfffffff0, RZ, 0xc0, !PT ;  /* 0xfffffff000007812 */ /* 0x000fe400078ec0ff */
[----:B------:R-:W-:Y:S02]  /*02e0*/  LOP3.LUT R16, R31, 0xfffffffc, RZ, 0xc0, !PT ;  /* 0xfffffffc1f107812 */ /* 0x000fe400078ec0ff */
[----:B------:R-:W-:Y:S01]  /*02f0*/  SHF.R.S32.HI R25, RZ, 0x3, R5 ;  /* 0x00000003ff197819 */ /* 0x000fe20000011405 */
[C---:B------:R-:W-:Y:S01]  /*0300*/  IMAD.IADD R0, R183.reuse, 0x1, -R0 ;  /* 0x00000001b7007824 */ /* 0x040fe200078e0a00 */
[----:B------:R-:W-:Y:S01]  /*0310*/  SHF.R.S32.HI R26, RZ, 0x2, R31 ;  /* 0x00000002ff1a7819 */ /* 0x000fe2000001141f */
[----:B------:R-:W-:Y:S01]  /*0320*/  IMAD.IADD R16, R183, 0x1, -R16 ;  /* 0x00000001b7107824 */ /* 0x000fe200078e0a10 */
[----:B------:R-:W-:Y:S01]  /*0330*/  LOP3.LUT R11, R11, 0xfffffffe, RZ, 0xc0, !PT ;  /* 0xfffffffe0b0b7812 */ /* 0x000fe200078ec0ff */
[----:B------:R-:W-:Y:S01]  /*0340*/  IMAD.SHL.U32 R25, R25, 0x40, RZ ;  /* 0x0000004019197824 */ /* 0x000fe200078e00ff */
[----:B------:R-:W-:Y:S01]  /*0350*/  LEA.HI R3, R0, R0, RZ, 0x1 ;  /* 0x0000000000037211 */ /* 0x000fe200078f08ff */
[----:B-1----:R-:W-:Y:S01]  /*0360*/  VIADD R8, R8, 0xffffffe ;  /* 0x0ffffffe08087836 */ /* 0x002fe20000000000 */
[----:B------:R-:W-:Y:S01]  /*0370*/  SHF.R.S32.HI R29, RZ, 0x1f, R0 ;  /* 0x0000001fff1d7819 */ /* 0x000fe20000011400 */
[----:B------:R-:W-:Y:S01]  /*0380*/  IMAD.SHL.U32 R16, R16, 0x8, RZ ;  /* 0x0000000810107824 */ /* 0x000fe200078e00ff */
[----:B------:R-:W-:Y:S01]  /*0390*/  LOP3.LUT R25, R25, 0xc0, RZ, 0xc0, !PT ;  /* 0x000000c019197812 */ /* 0x000fe200078ec0ff */
[----:B------:R-:W1:Y:S01]  /*03a0*/  F2I.FTZ.U32.TRUNC.NTZ R9, R8 ;  /* 0x0000000800097305 */ /* 0x000e62000021f000 */
[----:B------:R-:W-:Y:S01]  /*03b0*/  LOP3.LUT R111, R3, 0x7fffffe, RZ, 0xc0, !PT ;  /* 0x07fffffe036f7812 */ /* 0x000fe200078ec0ff */
[----:B------:R-:W-:Y:S01]  /*03c0*/  IMAD.IADD R11, R2, 0x1, -R11 ;  /* 0x00000001020b7824 */ /* 0x000fe200078e0a0b */
[----:B------:R-:W-:-:S02]  /*03d0*/  LOP3.LUT R7, R25, 0x18, R16, 0xf8, !PT ;  /* 0x0000001819077812 */ /* 0x000fc400078ef810 */
[----:B------:R-:W-:Y:S01]  /*03e0*/  SHF.R.U32.HI R18, RZ, 0x3, R25 ;  /* 0x00000003ff127819 */ /* 0x000fe20000011619 */
[----:B------:R-:W-:Y:S01]  /*03f0*/  IMAD.IADD R111, R0, 0x1, -R111 ;  /* 0x00000001006f7824 */ /* 0x000fe200078e0a6f */
[--C-:B------:R-:W-:Y:S02]  /*0400*/  SHF.R.S32.HI R17, RZ, 0x1f, R16.reuse ;  /* 0x0000001fff117819 */ /* 0x100fe40000011410 */
[----:B------:R-:W-:Y:S02]  /*0410*/  LEA.HI R31, R31, R26, RZ, 0x1 ;  /* 0x0000001a1f1f7211 */ /* 0x000fe400078f08ff */
[----:B------:R-:W-:Y:S02]  /*0420*/  LOP3.LUT R18, R7, R18, RZ, 0x3c, !PT ;  /* 0x0000001207127212 */ /* 0x000fe400078e3cff */
[----:B------:R-:W-:Y:S01]  /*0430*/  LEA.HI R2, R29, R0, RZ, 0x3 ;  /* 0x000000001d027211 */ /* 0x000fe200078f18ff */
[----:B------:R-:W-:Y:S01]  /*0440*/  IMAD.WIDE.U32 R28, R12, UR4, R16 ;  /* 0x000000040c1c7c25 */ /* 0x000fe2000f8e0010 */
[----:B------:R-:W-:Y:S01]  /*0450*/  SHF.R.S32.HI R0, RZ, 0x1f, R21 ;  /* 0x0000001fff007819 */ /* 0x000fe20000011415 */
[----:B------:R-:W-:Y:S01]  /*0460*/  ULDC.64 UR4, c[0x0][0x258] ;  /* 0x0000960000047ab9 */ /* 0x000fe20000000a00 */
[----:B------:R-:W-:Y:S01]  /*0470*/  LEA.HI R184, R184, R183, RZ, 0x5 ;  /* 0x000000b7b8b87211 */ /* 0x000fe200078f28ff */
[----:B-1----:R-:W-:Y:S01]  /*0480*/  IMAD.MOV R4, RZ, RZ, -R9 ;  /* 0x000000ffff047224 */ /* 0x002fe200078e0a09 */
[----:B------:R-:W-:Y:S01]  /*0490*/  LOP3.LUT R31, R31, 0x7fffffe, RZ, 0xc0, !PT ;  /* 0x07fffffe1f1f7812 */ /* 0x000fe200078ec0ff */
[----:B------:R-:W-:Y:S01]  /*04a0*/  IMAD.MOV.U32 R8, RZ, RZ, RZ ;  /* 0x000000ffff087224 */ /* 0x000fe200078e00ff */
[----:B------:R-:W-:Y:S01]  /*04b0*/  SHF.R.S32.HI R27, RZ, 0x1f, R26 ;  /* 0x0000001fff1b7819 */ /* 0x000fe2000001141a */
[----:B------:R-:W-:Y:S01]  /*04c0*/  IMAD R7, R4, R19, RZ ;  /* 0x0000001304077224 */ /* 0x000fe200078e02ff */
[----:B------:R-:W-:Y:S01]  /*04d0*/  LOP3.LUT R4, R5, 0xfffffff8, RZ, 0xc0, !PT ;  /* 0xfffffff805047812 */ /* 0x000fe200078ec0ff */
[----:B------:R-:W-:-:S02]  /*04e0*/  IMAD.IADD R25, R29, 0x1, R24 ;  /* 0x000000011d197824 */ /* 0x000fc400078e0218 */
[----:B------:R-:W-:Y:S01]  /*04f0*/  IMAD.HI.U32 R7, R9, R7, R8 ;  /* 0x0000000709077227 */ /* 0x000fe200078e0008 */
[----:B------:R-:W-:-:S03]  /*0500*/  SHF.R.S32.HI R9, RZ, 0x5, R184 ;  /* 0x00000005ff097819 */ /* 0x000fc600000114b8 */
[----:B------:R-:W-:Y:S02]  /*0510*/  IMAD R0, R0, UR4, RZ ;  /* 0x0000000400007c24 */ /* 0x000fe4000f8e02ff */
[----:B------:R-:W-:Y:S02]  /*0520*/  IMAD.IADD R20, R26, 0x1, -R31 ;  /* 0x000000011a147824 */ /* 0x000fe400078e0a1f */
[----:B------:R-:W-:Y:S01]  /*0530*/  IMAD.IADD R29, R183, 0x1, -R4 ;  /* 0x00000001b71d7824 */ /* 0x000fe200078e0a04 */
[--C-:B------:R-:W-:Y:S01]  /*0540*/  SHF.R.S32.HI R4, RZ, 0x1, R3.reuse ;  /* 0x00000001ff047819 */ /* 0x100fe20000011403 */
[----:B------:R-:W-:Y:S01]  /*0550*/  IMAD R0, R21, UR5, R0 ;  /* 0x0000000515007c24 */ /* 0x000fe2000f8e0200 */
[----:B------:R-:W1:Y:S01]  /*0560*/  S2UR UR5, SR_CgaCtaId ;  /* 0x00000000000579c3 */ /* 0x000e620000008800 */
[----:B------:R-:W-:Y:S01]  /*0570*/  IMAD R229, R9, 0x8, R20 ;  /* 0x0000000809e57824 */ /* 0x000fe200078e0214 */
[----:B------:R-:W-:Y:S01]  /*0580*/  SHF.R.S32.HI R3, RZ, 0x1f, R3 ;  /* 0x0000001fff037819 */ /* 0x000fe20000011403 */
[----:B------:R-:W-:Y:S01]  /*0590*/  IMAD.MOV.U32 R24, RZ, RZ, R28 ;  /* 0x000000ffff187224 */ /* 0x000fe200078e001c */
[----:B------:R-:W-:Y:S01]  /*05a0*/  LEA.HI R8, R29, R29, RZ, 0x1 ;  /* 0x0000001d1d087211 */ /* 0x000fe200078f08ff */
[----:B------:R-:W-:Y:S01]  /*05b0*/  IMAD.U32 R229, R229, 0x20, R18 ;  /* 0x00000020e5e57824 */ /* 0x000fe200078e0012 */
[----:B------:R-:W-:Y:S01]  /*05c0*/  LEA.HI R3, R3, R4, RZ, 0x2 ;  /* 0x0000000403037211 */ /* 0x000fe200078f10ff */
[----:B------:R-:W-:Y:S01]  /*05d0*/  IMAD.HI.U32 R18, R7, R6, RZ ;  /* 0x0000000607127227 */ /* 0x000fe200078e00ff */
[----:B------:R-:W-:-:S02]  /*05e0*/  LOP3.LUT R10, R8, 0x3fffffe, RZ, 0xc0, !PT ;  /* 0x03fffffe080a7812 */ /* 0x000fc400078ec0ff */
[----:B------:R-:W-:Y:S01]  /*05f0*/  SHF.R.S32.HI R8, RZ, 0x1, R8 ;  /* 0x00000001ff087819 */ /* 0x000fe20000011408 */
[----:B------:R-:W-:Y:S01]  /*0600*/  IMAD.WIDE.U32 R24, R21, UR4, R24 ;  /* 0x0000000415187c25 */ /* 0x000fe2000f8e0018 */
[----:B------:R-:W-:Y:S01]  /*0610*/  LOP3.LUT R3, R3, 0xfffffffc, RZ, 0xc0, !PT ;  /* 0xfffffffc03037812 */ /* 0x000fe200078ec0ff */
[----:B------:R-:W-:Y:S01]  /*0620*/  UMOV UR4, 0x400 ;  /* 0x0000040000047882 */ /* 0x000fe20000000000 */
[----:B------:R-:W-:Y:S01]  /*0630*/  LOP3.LUT R21, R21, R14, RZ, 0x3c, !PT ;  /* 0x0000000e15157212 */ /* 0x000fe200078e3cff */
[----:B------:R-:W-:-:S04]  /*0640*/  IMAD.WIDE R22, R23, 0x80, R26 ;  /* 0x0000008017167825 */ /* 0x000fc800078e021a */
[----:B------:R-:W-:Y:S02]  /*0650*/  IMAD.MOV R20, RZ, RZ, -R18 ;  /* 0x000000ffff147224 */ /* 0x000fe400078e0a12 */
[----:B------:R-:W-:Y:S02]  /*0660*/  IMAD.IADD R25, R25, 0x1, R0 ;  /* 0x0000000119197824 */ /* 0x000fe400078e0200 */
[----:B------:R-:W-:Y:S01]  /*0670*/  IMAD R7, R23, UR6, RZ ;  /* 0x0000000617077c24 */ /* 0x000fe2000f8e02ff */
[----:B-1----:R-:W-:Y:S01]  /*0680*/  ULEA UR5, UR5, UR4, 0x18 ;  /* 0x0000000405057291 */ /* 0x002fe2000f8ec03f */
[----:B------:R-:W-:Y:S01]  /*0690*/  IMAD.SHL.U32 R0, R8, 0x40, RZ ;  /* 0x0000004008007824 */ /* 0x000fe200078e00ff */
[----:B------:R-:W-:Y:S01]  /*06a0*/  USHF.L.U32 UR4, UR6, 0x6, URZ ;  /* 0x0000000606047899 */ /* 0x000fe2000800063f */
[C---:B------:R-:W-:Y:S02]  /*06b0*/  IMAD R20, R19.reuse, R20, R6 ;  /* 0x0000001413147224 */ /* 0x040fe400078e0206 */
[----:B------:R-:W-:Y:S01]  /*06c0*/  IMAD.IADD R3, R4, 0x1, -R3 ;  /* 0x0000000104037824 */ /* 0x000fe200078e0a03 */
[----:B------:R-:W-:Y:S01]  /*06d0*/  LOP3.LUT R0, R0, 0xc0, RZ, 0xc0, !PT ;  /* 0x000000c000007812 */ /* 0x000fe200078ec0ff */
[C---:B------:R-:W-:Y:S01]  /*06e0*/  IMAD R4, R22.reuse, UR7, R7 ;  /* 0x0000000716047c24 */ /* 0x040fe2000f8e0207 */
[----:B------:R-:W-:Y:S01]  /*06f0*/  ISETP.GT.U32.AND P2, PT, R19, R20, PT ;  /* 0x000000141300720c */ /* 0x000fe20003f44070 */
[----:B------:R-:W-:Y:S01]  /*0700*/  IMAD.WIDE.U32 R22, R22, UR6, R24 ;  /* 0x0000000616167c25 */ /* 0x000fe2000f8e0018 */
[----:B------:R-:W1:Y:S01]  /*0710*/  @!P3 LDC.64 R6, c[0x0][0x318] ;  /* 0x0000c600ff06bb82 */ /* 0x000e620000000a00 */
[----:B------:R-:W-:Y:S01]  /*0720*/  LOP3.LUT R5, R0, 0x8, R5, 0xf8, !PT ;  /* 0x0000000800057812 */ /* 0x000fe200078ef805 */
[----:B------:R-:W-:Y:S01]  /*0730*/  ULDC.64 UR6, c[0x0][0x230] ;  /* 0x00008c0000067ab9 */ /* 0x000fe20000000a00 */
[----:B------:R-:W-:Y:S01]  /*0740*/  IMAD.IADD R4, R23, 0x1, R4 ;  /* 0x0000000117047824 */ /* 0x000fe200078e0204 */
[----:B------:R-:W-:Y:S01]  /*0750*/  SHF.R.U32.HI R0, RZ, 0x3, R0 ;  /* 0x00000003ff007819 */ /* 0x000fe20000011600 */
[----:B------:R-:W-:Y:S01]  /*0760*/  IMAD.IADD R10, R29, 0x1, -R10 ;  /* 0x000000011d0a7824 */ /* 0x000fe200078e0a0a */
[----:B------:R-:W-:Y:S01]  /*0770*/  LEA R24, P0, R22, UR8, 0x1 ;  /* 0x0000000816187c11 */ /* 0x000fe2000f8008ff */
[----:B------:R-:W-:Y:S01]  /*0780*/  IMAD.SHL.U32 R2, R2, 0x20, RZ ;  /* 0x0000002002027824 */ /* 0x000fe200078e00ff */
[----:B------:R-:W-:-:S02]  /*0790*/  LOP3.LUT R0, R5, R0, RZ, 0x3c, !PT ;  /* 0x0000000005007212 */ /* 0x000fc400078e3cff */
[----:B------:R-:W-:Y:S01]  /*07a0*/  LEA.HI.X R25, R22, UR9, R4, 0x1, P0 ;  /* 0x0000000916197c11 */ /* 0x000fe200080f0c04 */
[----:B------:R-:W-:Y:S01]  /*07b0*/  @!P2 IMAD.IADD R20, R20, 0x1, -R19 ;  /* 0x000000011414a824 */ /* 0x000fe200078e0a13 */
[----:B------:R-:W2:Y:S01]  /*07c0*/  @!P3 LDC.64 R4, c[0x0][0x2c8] ;  /* 0x0000b200ff04bb82 */ /* 0x000ea20000000a00 */
[----:B------:R-:W-:Y:S01]  /*07d0*/  IADD3 R22, P0, R24, UR4, RZ ;  /* 0x0000000418167c10 */ /* 0x000fe2000ff1e0ff */
[----:B------:R-:W-:Y:S01]  /*07e0*/  @!P2 VIADD R18, R18, 0x1 ;  /* 0x000000011212a836 */ /* 0x000fe20000000000 */
[----:B------:R-:W-:Y:S01]  /*07f0*/  ISETP.NE.AND P2, PT, R14, RZ, PT ;  /* 0x000000ff0e00720c */ /* 0x000fe20003f45270 */
[----:B------:R-:W-:Y:S01]  /*0800*/  ULDC.64 UR8, c[0x0][0x250] ;  /* 0x0000940000087ab9 */ /* 0x000fe20000000a00 */
[----:B------:R-:W-:Y:S01]  /*0810*/  IADD3.X R23, R25, UR10, RZ, P0, !PT ;  /* 0x0000000a19177c10 */ /* 0x000fe200087fe4ff */
[----:B------:R-:W-:Y:S01]  /*0820*/  USHF.L.U32 UR14, UR8, 0x6, URZ ;  /* 0x00000006080e7899 */ /* 0x000fe2000800063f */
[----:B------:R-:W-:Y:S01]  /*0830*/  ISETP.GE.U32.AND P4, PT, R20, R19, PT ;  /* 0x000000131400720c */ /* 0x000fe20003f86070 */
[----:B------:R-:W-:Y:S01]  /*0840*/  USHF.L.U64.HI UR15, UR8, 0x6, UR9 ;  /* 0x00000006080f7899 */ /* 0x000fe20008010209 */
[----:B------:R-:W-:-:S02]  /*0850*/  IADD3 R19, P0, R26, R15, RZ ;  /* 0x0000000f1a137210 */ /* 0x000fc40007f1e0ff */
[----:B------:R-:W-:Y:S02]  /*0860*/  LEA R229, R229, UR5, 0x1 ;  /* 0x00000005e5e57c11 */ /* 0x000fe4000f8e08ff */
[----:B------:R-:W-:Y:S02]  /*0870*/  LEA.HI.X.SX32 R27, R15, R27, 0x1, P0 ;  /* 0x0000001b0f1b7211 */ /* 0x000fe400000f0eff */
[----:B-1----:R-:W-:Y:S01]  /*0880*/  @!P3 ISETP.NE.U32.AND P1, PT, R6, RZ, PT ;  /* 0x000000ff0600b20c */ /* 0x002fe20003f25070 */
[----:B------:R-:W-:Y:S01]  /*0890*/  @!PT LDS RZ, [RZ] ;  /* 0x00000000fffff984 */ /* 0x000fe20000000800 */
[----:B------:R-:W-:Y:S01]  /*08a0*/  @!PT LDS RZ, [RZ] ;  /* 0x00000000fffff984 */ /* 0x000fe20000000800 */
[----:B------:R-:W-:Y:S01]  /*08b0*/  @!PT LDS RZ, [RZ] ;  /* 0x00000000fffff984 */ /* 0x000fe20000000800 */
[----:B------:R-:W-:Y:S01]  /*08c0*/  LDGSTS.E.BYPASS.LTC128B.128 [R229], desc[UR16][R24.64] ;  /* 0x0000000018e57fae */ /* 0x000fe2000b901d50 */
[----:B------:R-:W-:Y:S01]  /*08d0*/  ISETP.GE.AND P0, PT, R21, RZ, PT ;  /* 0x000000ff1500720c */ /* 0x000fe20003f06270 */
[----:B------:R-:W-:Y:S01]  /*08e0*/  IMAD R20, R27, R108, RZ ;  /* 0x0000006c1b147224 */ /* 0x000fe200078e02ff */
[----:B------:R-:W-:Y:S01]  /*08f0*/  @!P3 ISETP.NE.AND.EX P1, PT, R7, RZ, PT, P1 ;  /* 0x000000ff0700b20c */ /* 0x000fe20003f25310 */
[----:B------:R-:W-:Y:S01]  /*0900*/  @P4 VIADD R18, R18, 0x1 ;  /* 0x0000000112124836 */ /* 0x000fe20000000000 */
[----:B------:R-:W-:Y:S01]  /*0910*/  LDGSTS.E.BYPASS.LTC128B.128 [R229+0x2000], desc[UR16][R24.64+0x40] ;  /* 0x0200004018e57fae */ /* 0x000fe2000b901d50 */
[----:B------:R-:W-:Y:S01]  /*0920*/  IMAD R7, R19, R109, R20 ;  /* 0x0000006d13077224 */ /* 0x000fe200078e0214 */
[----:B------:R-:W-:Y:S01]  /*0930*/  LOP3.LUT R110, R2, 0xffffff00, RZ, 0xc0, !PT ;  /* 0xffffff00026e7812 */ /* 0x000fe200078ec0ff */
[----:B------:R-:W-:Y:S01]  /*0940*/  IMAD R6, R27, UR8, RZ ;  /* 0x000000081b067c24 */ /* 0x000fe2000f8e02ff */
[----:B--2---:R-:W-:Y:S01]  /*0950*/  @!P3 SEL R20, R5, RZ, P1 ;  /* 0x000000ff0514b207 */ /* 0x004fe20000800000 */
[----:B------:R1:W-:Y:S01]  /*0960*/  LDGSTS.E.BYPASS.LTC128B.128 [R229+0x4000], desc[UR16][R24.64+0x80] ;  /* 0x0400008018e57fae */ /* 0x0003e2000b901d50 */
[----:B------:R-:W-:Y:S01]  /*0970*/  IMAD.MOV.U32 R5, RZ, RZ, R18 ;  /* 0x000000ffff057224 */ /* 0x000fe200078e0012 */
[----:B------:R-:W-:Y:S01]  /*0980*/  LOP3.LUT P1, RZ, R3, 0x2, RZ, 0xc0, !PT ;  /* 0x0000000203ff7812 */ /* 0x000fe2000782c0ff */
[----:B------:R-:W-:Y:S01]  /*0990*/  IMAD R6, R19, UR9, R6 ;  /* 0x0000000913067c24 */ /* 0x000fe2000f8e0206 */
[----:B------:R-:W-:Y:S01]  /*09a0*/  @!P3 IADD3 R120, R20, R4, -R15 ;  /* 0x000000041478b210 */ /* 0x000fe20007ffe80f */
[----:B------:R-:W-:Y:S01]  /*09b0*/  @!P0 IMAD.MOV R5, RZ, RZ, -R5 ;  /* 0x000000ffff058224 */ /* 0x000fe200078e0a05 */
[----:B------:R-:W-:Y:S01]  /*09c0*/  @!P2 LOP3.LUT R5, RZ, R14, RZ, 0x33, !PT ;  /* 0x0000000eff05a212 */ /* 0x000fe200078e33ff */
[----:B------:R-:W-:Y:S01]  /*09d0*/  LDGSTS.E.BYPASS.LTC128B.128 [R229+0x800], desc[UR16][R22.64] ;  /* 0x0080000016e57fae */ /* 0x000fe2000b901d50 */
[----:B------:R-:W-:Y:S01]  /*09e0*/  IADD3 R18, P0, R22, UR4, RZ ;  /* 0x0000000416127c10 */ /* 0x000fe2000ff1e0ff */
[----:B------:R-:W-:Y:S01]  /*09f0*/  VIADD R164, R120, 0x3f ;  /* 0x0000003f78a47836 */ /* 0x000fe20000000000 */
[----:B------:R-:W-:Y:S01]  /*0a00*/  SHF.R.S32.HI R4, RZ, 0x1f, R5 ;  /* 0x0000001fff047819 */ /* 0x000fe20000011405 */
[----:B------:R-:W-:Y:S03]  /*0a10*/  LDGSTS.E.BYPASS.LTC128B.128 [R229+0x2800], desc[UR16][R22.64+0x40] ;  /* 0x0280004016e57fae */ /* 0x000fe6000b901d50 */
[----:B------:R-:W-:Y:S01]  /*0a20*/  SHF.R.S32.HI R15, RZ, 0x1f, R164 ;  /* 0x0000001fff0f7819 */ /* 0x000fe200000114a4 */
[----:B------:R-:W-:Y:S03]  /*0a30*/  LDGSTS.E.BYPASS.LTC128B.128 [R229+0x4800], desc[UR16][R22.64+0x80] ;  /* 0x0480008016e57fae */ /* 0x000fe6000b901d50 */
[----:B------:R-:W-:Y:S01]  /*0a40*/  LEA.HI R164, R15, R164, RZ, 0x6 ;  /* 0x000000a40fa47211 */ /* 0x000fe200078f30ff */
[----:B-1----:R-:W-:-:S04]  /*0a50*/  IMAD.WIDE.U32 R24, R19, R108, R16 ;  /* 0x0000006c13187225 */ /* 0x002fc800078e0010 */
[----:B------:R-:W-:Y:S02]  /*0a60*/  IMAD.IADD R25, R25, 0x1, R7 ;  /* 0x0000000119197824 */ /* 0x000fe400078e0207 */
[----:B------:R-:W-:Y:S02]  /*0a70*/  IMAD R7, R13, UR6, RZ ;  /* 0x000000060d077c24 */ /* 0x000fe4000f8e02ff */
[----:B------:R-:W-:Y:S01]  /*0a80*/  IMAD.WIDE.U32 R16, R19, UR8, R16 ;  /* 0x0000000813107c25 */ /* 0x000fe2000f8e0010 */
[----:B------:R-:W-:-:S03]  /*0a90*/  IADD3.X R19, R23, UR10, RZ, P0, !PT ;  /* 0x0000000a17137c10 */ /* 0x000fc600087fe4ff */
[C---:B------:R-:W-:Y:S02]  /*0aa0*/  IMAD R7, R12.reuse, UR7, R7 ;  /* 0x000000070c077c24 */ /* 0x040fe4000f8e0207 */
[----:B------:R-:W-:Y:S01]  /*0ab0*/  IMAD.WIDE.U32 R24, R12, UR6, R24 ;  /* 0x000000060c187c25 */ /* 0x000fe2000f8e0018 */
[----:B------:R-:W-:Y:S01]  /*0ac0*/  ULDC.64 UR6, c[0x0][0x260] ;  /* 0x0000980000067ab9 */ /* 0x000fe20000000a00 */
[----:B------:R-:W-:Y:S02]  /*0ad0*/  LDGSTS.E.BYPASS.LTC128B.128 [R229+0x1000], desc[UR16][R18.64] ;  /* 0x0100000012e57fae */ /* 0x000fe4000b901d50 */
[----:B------:R-:W-:Y:S02]  /*0ae0*/  IMAD.IADD R17, R17, 0x1, R6 ;  /* 0x0000000111117824 */ /* 0x000fe400078e0206 */
[----:B------:R-:W-:Y:S01]  /*0af0*/  IMAD.IADD R25, R25, 0x1, R7 ;  /* 0x0000000119197824 */ /* 0x000fe200078e0207 */
[----:B------:R-:W-:Y:S01]  /*0b00*/  LEA.HI.SX32 R7, R164, 0xffffffff, 0x1a ;  /* 0xffffffffa4077811 */ /* 0x000fe200078fd2ff */
[----:B------:R-:W-:Y:S01]  /*0b10*/  IMAD R6, R4, UR6, RZ ;  /* 0x0000000604067c24 */ /* 0x000fe2000f8e02ff */
[----:B------:R-:W-:Y:S01]  /*0b20*/  LDGSTS.E.BYPASS.LTC128B.128 [R229+0x3000], desc[UR16][R18.64+0x40] ;  /* 0x0300004012e57fae */ /* 0x000fe2000b901d50 */
[----:B------:R-:W-:-:S03]  /*0b30*/  IMAD.WIDE.U32 R232, R5, UR6, R24 ;  /* 0x0000000605e87c25 */ /* 0x000fc6000f8e0018 */
[----:B------:R1:W-:Y:S01]  /*0b40*/  LDGSTS.E.BYPASS.LTC128B.128 [R229+0x5000], desc[UR16][R18.64+0x80] ;  /* 0x0500008012e57fae */ /* 0x0003e2000b901d50 */
[----:B------:R-:W-:Y:S01]  /*0b50*/  IMAD R235, R5, UR7, R6 ;  /* 0x0000000705eb7c24 */ /* 0x000fe2000f8e0206 */
[----:B------:R-:W-:Y:S01]  /*0b60*/  ULDC.64 UR6, c[0x0][0x238] ;  /* 0x00008e0000067ab9 */ /* 0x000fe20000000a00 */
[----:B------:R-:W-:Y:S02]  /*0b70*/  IMAD R6, R227, R7, RZ ;  /* 0x00000007e3067224 */ /* 0x000fe400078e02ff */
[----:B------:R-:W-:Y:S01]  /*0b80*/  IMAD R15, R13, UR6, RZ ;  /* 0x000000060d0f7c24 */ /* 0x000fe2000f8e02ff */
[----:B------:R-:W-:Y:S01]  /*0b90*/  SHF.R.S32.HI R13, RZ, 0x1f, R7 ;  /* 0x0000001fff0d7819 */ /* 0x000fe20000011407 */
[----:B------:R-:W-:Y:S02]  /*0ba0*/  IMAD.IADD R235, R233, 0x1, R235 ;  /* 0x00000001e9eb7824 */ /* 0x000fe400078e02eb */
[----:B------:R-:W-:Y:S02]  /*0bb0*/  IMAD.MOV.U32 R234, RZ, RZ, R232 ;  /* 0x000000ffffea7224 */ /* 0x000fe400078e00e8 */
[----:B------:R-:W-:-:S04]  /*0bc0*/  IMAD.WIDE.U32 R20, R12, UR6, R16 ;  /* 0x000000060c147c25 */ /* 0x000fc8000f8e0010 */
[----:B------:R-:W-:Y:S01]  /*0bd0*/  IMAD R14, R12, UR7, R15 ;  /* 0x000000070c0e7c24 */ /* 0x000fe2000f8e020f */
[----:B------:R-:W-:Y:S01]  /*0be0*/  ULDC.64 UR6, c[0x0][0x218] ;  /* 0x0000860000067ab9 */ /* 0x000fe20000000a00 */
[-C--:B------:R-:W-:Y:S02]  /*0bf0*/  IMAD R6, R13, R228.reuse, R6 ;  /* 0x000000e40d067224 */ /* 0x080fe400078e0206 */
[----:B------:R-:W-:-:S04]  /*0c00*/  IMAD.WIDE.U32 R16, R7, R228, R234 ;  /* 0x000000e407107225 */ /* 0x000fc800078e00ea */
[----:B------:R-:W-:Y:S02]  /*0c10*/  IMAD.IADD R21, R21, 0x1, R14 ;  /* 0x0000000115157824 */ /* 0x000fe400078e020e */
[----:B------:R-:W-:Y:S01]  /*0c20*/  IMAD.IADD R15, R17, 0x1, R6 ;  /* 0x00000001110f7824 */ /* 0x000fe200078e0206 */
[----:B-1----:R-:W-:Y:S01]  /*0c30*/  IADD3 R18, P0, R18, UR4, RZ ;  /* 0x0000000412127c10 */ /* 0x002fe2000ff1e0ff */
[----:B------:R-:W-:Y:S01]  /*0c40*/  IMAD.SHL.U32 R6, R3, 0x40, RZ ;  /* 0x0000004003067824 */ /* 0x000fe200078e00ff */
[----:B------:R-:W-:Y:S02]  /*0c50*/  UIADD3 UR4, UR5, 0x6000, URZ ;  /* 0x0000600005047890 */ /* 0x000fe4000fffe03f */
[----:B------:R-:W-:Y:S01]  /*0c60*/  IADD3.X R19, R19, UR10, RZ, P0, !PT ;  /* 0x0000000a13137c10 */ /* 0x000fe200087fe4ff */
[----:B------:R-:W-:Y:S01]  /*0c70*/  ULDC.64 UR10, c[0x0][0x268] ;  /* 0x00009a00000a7ab9 */ /* 0x000fe20000000a00 */
[----:B------:R-:W-:Y:S01]  /*0c80*/  LEA R14, P0, R16, UR6, 0x1 ;  /* 0x00000006100e7c11 */ /* 0x000fe2000f8008ff */
[----:B------:R-:W-:Y:S01]  /*0c90*/  IMAD R4, R4, UR10, RZ ;  /* 0x0000000a04047c24 */ /* 0x000fe2000f8e02ff */
[----:B------:R-:W-:Y:S01]  /*0ca0*/  LOP3.LUT R6, R6, 0xc0, RZ, 0xc0, !PT ;  /* 0x000000c006067812 */ /* 0x000fe200078ec0ff */
[C---:B------:R-:W-:Y:S01]  /*0cb0*/  IMAD.WIDE.U32 R230, R5.reuse, UR10, R20 ;  /* 0x0000000a05e67c25 */ /* 0x040fe2000f8e0014 */
[----:B------:R-:W-:Y:S01]  /*0cc0*/  LEA.HI.X R15, R16, UR7, R15, 0x1, P0 ;  /* 0x00000007100f7c11 */ /* 0x000fe200080f0c0f */
[----:B------:R-:W-:Y:S01]  /*0cd0*/  LDGSTS.E.BYPASS.LTC128B.128 [R229+0x1800], desc[UR16][R18.64] ;  /* 0x0180000012e57fae */ /* 0x000fe2000b901d50 */
[----:B------:R-:W-:Y:S01]  /*0ce0*/  IADD3 R12, P0, R228, R14, RZ ;  /* 0x0000000ee40c7210 */ /* 0x000fe20007f1e0ff */
[----:B------:R-:W-:Y:S01]  /*0cf0*/  IMAD R5, R5, UR11, R4 ;  /* 0x0000000b05057c24 */ /* 0x000fe2000f8e0204 */
[----:B------:R-:W-:Y:S01]  /*0d00*/  ULDC.64 UR10, c[0x0][0x220] ;  /* 0x00008800000a7ab9 */ /* 0x000fe20000000a00 */
[----:B------:R-:W-:Y:S01]  /*0d10*/  IMAD R4, R13, UR8, RZ ;  /* 0x000000080d047c24 */ /* 0x000fe2000f8e02ff */
[----:B------:R-:W-:Y:S01]  /*0d20*/  LDGSTS.E.BYPASS.LTC128B.128 [R229+0x3800], desc[UR16][R18.64+0x40] ;  /* 0x0380004012e57fae */ /* 0x000fe2000b901d50 */
[----:B------:R-:W-:-:S02]  /*0d30*/  IMAD.X R13, R227, 0x1, R15, P0 ;  /* 0x00000001e30d7824 */ /* 0x000fc400000e060f */
[C---:B------:R-:W-:Y:S01]  /*0d40*/  IMAD R4, R7.reuse, UR9, R4 ;  /* 0x0000000907047c24 */ /* 0x040fe2000f8e0204 */
[----:B------:R-:W-:Y:S01]  /*0d50*/  LDGSTS.E.BYPASS.LTC128B.128 [R229+0x5800], desc[UR16][R18.64+0x80] ;  /* 0x0580008012e57fae */ /* 0x000fe2000b901d50 */
[----:B------:R-:W-:-:S03]  /*0d60*/  IMAD.WIDE.U32 R16, R7, UR8, RZ ;  /* 0x0000000807107c25 */ /* 0x000fc6000f8e00ff */
[----:B------:R-:W-:Y:S01]  /*0d70*/  LDGSTS.E.BYPASS.LTC128B.128 [R229+0x6000], desc[UR16][R14.64] ;  /* 0x060000000ee57fae */ /* 0x000fe2000b901d50 */
[C---:B------:R-:W-:Y:S02]  /*0d80*/  IMAD R7, R11.reuse, 0x8, R10 ;  /* 0x000000080b077824 */ /* 0x040fe400078e020a */
[----:B------:R-:W-:Y:S01]  /*0d90*/  IMAD.SHL.U32 R11, R11, 0x8, RZ ;  /* 0x000000080b0b7824 */ /* 0x000fe200078e00ff */
[----:B------:R-:W-:Y:S01]  /*0da0*/  LDGSTS.E.BYPASS.LTC128B.128 [R229+0x7000], desc[UR16][R14.64+0x40] ;  /* 0x070000400ee57fae */ /* 0x000fe2000b901d50 */
[----:B------:R-:W-:Y:S01]  /*0db0*/  IMAD.IADD R17, R17, 0x1, R4 ;  /* 0x0000000111117824 */ /* 0x000fe200078e0204 */
[----:B------:R-:W-:Y:S01]  /*0dc0*/  LEA R4, P0, R16, R230, 0x6 ;  /* 0x000000e610047211 */ /* 0x000fe200078030ff */
[----:B------:R-:W-:Y:S01]  /*0dd0*/  IMAD.IADD R226, R231, 0x1, R5 ;  /* 0x00000001e7e27824 */ /* 0x000fe200078e0205 */
[----:B------:R-:W-:Y:S01]  /*0de0*/  LDGSTS.E.BYPASS.LTC128B.128 [R229+0x8000], desc[UR16][R14.64+0x80] ;  /* 0x080000800ee57fae */ /* 0x000fe2000b901d50 */
[----:B------:R-:W-:Y:S01]  /*0df0*/  LOP3.LUT R2, R6, 0x8, R11, 0xf8, !PT ;  /* 0x0000000806027812 */ /* 0x000fe200078ef80b */
[----:B------:R-:W-:Y:S01]  /*0e00*/  IMAD.U32 R0, R7, 0x20, R0 ;  /* 0x0000002007007824 */ /* 0x000fe200078e0000 */
[----:B------:R-:W-:Y:S01]  /*0e10*/  SHF.R.U32.HI R5, RZ, 0x3, R6 ;  /* 0x00000003ff057819 */ /* 0x000fe20000011606 */
[----:B------:R-:W-:Y:S01]  /*0e20*/  LDGSTS.E.BYPASS.LTC128B.128 [R229+0x6800], desc[UR16][R12.64] ;  /* 0x068000000ce57fae */ /* 0x000fe2000b901d50 */
[----:B------:R-:W-:Y:S01]  /*0e30*/  LEA.HI.X R17, R16, R226, R17, 0x6, P0 ;  /* 0x000000e210117211 */ /* 0x000fe200000f3411 */
[----:B------:R-:W-:Y:S01]  /*0e40*/  IMAD R6, R9, 0x200, R110 ;  /* 0x0000020009067824 */ /* 0x000fe200078e026e */
[----:B------:R-:W-:Y:S01]  /*0e50*/  LEA R10, P0, R4, UR10, 0x1 ;  /* 0x0000000a040a7c11 */ /* 0x000fe2000f8008ff */
[----:B------:R-:W-:Y:S01]  /*0e60*/  LDGSTS.E.BYPASS.LTC128B.128 [R229+0x7800], desc[UR16][R12.64+0x40] ;  /* 0x078000400ce57fae */ /* 0x000fe2000b901d50 */
[----:B------:R-:W-:Y:S01]  /*0e70*/  LOP3.LUT R2, R2, R5, RZ, 0x3c, !PT ;  /* 0x0000000502027212 */ /* 0x000fe200078e3cff */
[----:B------:R-:W-:Y:S01]  /*0e80*/  IMAD R225, R111, 0x20, R6 ;  /* 0x000000206fe17824 */ /* 0x000fe200078e0206 */
[----:B------:R-:W-:Y:S01]  /*0e90*/  LEA.HI.X R11, R4, UR11, R17, 0x1, P0 ;  /* 0x0000000b040b7c11 */ /* 0x000fe200080f0c11 */
[----:B------:R1:W-:Y:S01]  /*0ea0*/  LDGSTS.E.BYPASS.LTC128B.128 [R229+0x8800], desc[UR16][R12.64+0x80] ;  /* 0x088000800ce57fae */ /* 0x0003e2000b901d50 */
[----:B------:R-:W-:Y:S01]  /*0eb0*/  LEA R121, R0, UR5, 0x1 ;  /* 0x0000000500797c11 */ /* 0x000fe2000f8e08ff */
[----:B------:R-:W-:Y:S01]  /*0ec0*/  IMAD.IADD R225, R2, 0x1, R225 ;  /* 0x0000000102e17824 */ /* 0x000fe200078e02e1 */
[----:B------:R-:W-:Y:S01]  /*0ed0*/  LEA R224, R0, UR4, 0x1 ;  /* 0x0000000400e07c11 */ /* 0x000fe2000f8e08ff */
[----:B------:R-:W0:Y:S03]  /*0ee0*/  LDGDEPBAR ;  /* 0x00000000000079af */ /* 0x000e260000000000 */
[----:B------:R-:W-:-:S02]  /*0ef0*/  LEA R225, R225, UR5, 0x1 ;  /* 0x00000005e1e17c11 */ /* 0x000fc4000f8e08ff */
[----:B-1----:R-:W-:Y:S01]  /*0f00*/  IADD3 R12, P0, R10, UR14, RZ ;  /* 0x0000000e0a0c7c10 */ /* 0x002fe2000ff1e0ff */
[----:B------:R-:W-:-:S04]  /*0f10*/  DEPBAR.LE SB0, 0x0 ;  /* 0x000080000000791a */ /* 0x000fc80000000000 */
[----:B------:R-:W-:Y:S01]  /*0f20*/  BAR.SYNC.DEFER_BLOCKING 0x0 ;  /* 0x0000000000007b1d */ /* 0x000fe20000010000 */
[----:B------:R-:W-:Y:S02]  /*0f30*/  IADD3.X R13, R11, UR15, RZ, P0, !PT ;  /* 0x0000000f0b0d7c10 */ /* 0x000fe400087fe4ff */
[----:B------:R-:W-:Y:S01]  /*0f40*/  LOP3.LUT P0, RZ, R8, 0x2, RZ, 0xc0, !PT ;  /* 0x0000000208ff7812 */ /* 0x000fe2000780c0ff */
[----:B------:R-:W-:-:S05]  /*0f50*/  IMAD.MOV.U32 R8, RZ, RZ, 0x20 ;  /* 0x00000020ff087424 */ /* 0x000fca00078e00ff */
[C---:B------:R-:W-:Y:S02]  /*0f60*/  SEL R3, R8.reuse, 0xffffffe0, !P0 ;  /* 0xffffffe008037807 */ /* 0x040fe40004000000 */
[----:B------:R-:W-:Y:S02]  /*0f70*/  SEL R0, R8, 0xffffffe0, !P1 ;  /* 0xffffffe008007807 */ /* 0x000fe40004800000 */
[----:B------:R-:W-:Y:S01]  /*0f80*/  ISETP.GE.AND P0, PT, R120, 0x41, PT ;  /* 0x000000417800780c */ /* 0x000fe20003f06270 */
[----:B------:R-:W-:Y:S02]  /*0f90*/  IMAD.IADD R222, R224, 0x1, R3 ;  /* 0x00000001e0de7824 */ /* 0x000fe400078e0203 */
[----:B------:R-:W-:Y:S01]  /*0fa0*/  IMAD.IADD R223, R225, 0x1, R0 ;  /* 0x00000001e1df7824 */ /* 0x000fe200078e0200 */
[----:B------:R-:W-:Y:S01]  /*0fb0*/  @!PT LDS RZ, [RZ] ;  /* 0x00000000fffff984 */ /* 0x000fe20000000800 */
[----:B------:R-:W-:Y:S01]  /*0fc0*/  @!PT LDS RZ, [RZ] ;  /* 0x00000000fffff984 */ /* 0x000fe20000000800 */
[----:B------:R-:W-:Y:S01]  /*0fd0*/  @!PT LDS RZ, [RZ] ;  /* 0x00000000fffff984 */ /* 0x000fe20000000800 */
[----:B------:R-:W-:Y:S04]  /*0fe0*/  LDGSTS.E.BYPASS.LTC128B.128 [R229+0x9000], desc[UR16][R10.64] ;  /* 0x090000000ae57fae */ /* 0x000fe8000b901d50 */
[----:B------:R-:W-:Y:S04]  /*0ff0*/  LDGSTS.E.BYPASS.LTC128B.128 [R229+0xa000], desc[UR16][R10.64+0x40] ;  /* 0x0a0000400ae57fae */ /* 0x000fe8000b901d50 */
[----:B------:R-:W-:Y:S04]  /*1000*/  LDGSTS.E.BYPASS.LTC128B.128 [R229+0xb000], desc[UR16][R10.64+0x80] ;  /* 0x0b0000800ae57fae */ /* 0x000fe8000b901d50 */
[----:B------:R-:W-:Y:S04]  /*1010*/  LDGSTS.E.BYPASS.LTC128B.128 [R229+0x9800], desc[UR16][R12.64] ;  /* 0x098000000ce57fae */ /* 0x000fe8000b901d50 */
[----:B------:R-:W-:Y:S04]  /*1020*/  LDGSTS.E.BYPASS.LTC128B.128 [R229+0xa800], desc[UR16][R12.64+0x40] ;  /* 0x0a8000400ce57fae */ /* 0x000fe8000b901d50 */
[----:B------:R1:W-:Y:S04]  /*1030*/  LDGSTS.E.BYPASS.LTC128B.128 [R229+0xb800], desc[UR16][R12.64+0x80] ;  /* 0x0b8000800ce57fae */ /* 0x0003e8000b901d50 */
[----:B------:R-:W-:Y:S04]  /*1040*/  LDSM.16.M88.4 R36, [R121+0x6000] ;  /* 0x006000007924783b */ /* 0x000fe80000000200 */
[----:B------:R-:W2:Y:S04]  /*1050*/  LDSM.16.M88.4 R16, [R225+0x1000] ;  /* 0x00100000e110783b */ /* 0x000ea80000000200 */
[----:B------:R-:W1:Y:S04]  /*1060*/  LDSM.16.M88.4 R172, [R121+0x6400] ;  /* 0x0064000079ac783b */ /* 0x000e680000000200 */
[----:B------:R-:W3:Y:S04]  /*1070*/  LDSM.16.M88.4 R4, [R121+0x6800] ;  /* 0x006800007904783b */ /* 0x000ee80000000200 */
[----:B------:R-:W4:Y:S04]  /*1080*/  LDSM.16.M88.4 R84, [R121+0x6c00] ;  /* 0x006c00007954783b */ /* 0x000f280000000200 */
[----:B------:R-:W4:Y:S04]  /*1090*/  LDSM.16.M88.4 R40, [R225] ;  /* 0x00000000e128783b */ /* 0x000f280000000200 */
[----:B------:R-:W-:Y:S04]  /*10a0*/  LDSM.16.M88.4 R80, [R222] ;  /* 0x00000000de50783b */ /* 0x000fe80000000200 */
[----:B------:R-:W4:Y:S04]  /*10b0*/  LDSM.16.M88.4 R68, [R223+0x1000] ;  /* 0x00100000df44783b */ /* 0x000f280000000200 */
[----:B------:R-:W4:Y:S04]  /*10c0*/  LDSM.16.M88.4 R76, [R222+0x400] ;  /* 0x00040000de4c783b */ /* 0x000f280000000200 */
[----:B------:R-:W4:Y:S04]  /*10d0*/  LDSM.16.M88.4 R116, [R222+0x800] ;  /* 0x00080000de74783b */ /* 0x000f280000000200 */
[----:B------:R-:W4:Y:S01]  /*10e0*/  LDSM.16.M88.4 R72, [R222+0xc00] ;  /* 0x000c0000de48783b */ /* 0x000f220000000200 */
[C---:B--2---:R-:W-:Y:S03]  /*10f0*/  HMMA.16816.F32.BF16 R60, R16.reuse, R36, RZ ;  /* 0x00000024103c723c */ /* 0x044fe600000418ff */
[----:B------:R-:W2:Y:S04]  /*1100*/  LDSM.16.M88.4 R64, [R223] ;  /* 0x00000000df40783b */ /* 0x000ea80000000200 */
[----:B------:R-:W-:Y:S01]  /*1110*/  LDSM.16.M88.4 R104, [R121+0x7000] ;  /* 0x007000007968783b */ /* 0x000fe20000000200 */
[C---:B-1----:R-:W-:Y:S03]  /*1120*/  HMMA.16816.F32.BF16 R12, R16.reuse, R172, RZ ;  /* 0x000000ac100c723c */ /* 0x042fe600000418ff */
[----:B------:R-:W-:Y:S03]  /*1130*/  LDSM.16.M88.4 R112, [R225+0x3000] ;  /* 0x00300000e170783b */ /* 0x000fe60000000200 */
[C---:B---3--:R-:W-:Y:S01]  /*1140*/  HMMA.16816.F32.BF16 R28, R16.reuse, R4, RZ ;  /* 0x00000004101c723c */ /* 0x048fe200000418ff */
[----:B------:R-:W-:Y:S04]  /*1150*/  LDSM.16.M88.4 R100, [R121+0x7400] ;  /* 0x007400007964783b */ /* 0x000fe80000000200 */
[----:B------:R-:W-:Y:S01]  /*1160*/  LDSM.16.M88.4 R96, [R121+0x7800] ;  /* 0x007800007960783b */ /* 0x000fe20000000200 */
[C---:B----4-:R-:W-:Y:S03]  /*1170*/  HMMA.16816.F32.BF16 R24, R16.reuse, R84, RZ ;  /* 0x000000541018723c */ /* 0x050fe600000418ff */
[----:B------:R-:W-:Y:S03]  /*1180*/  LDSM.16.M88.4 R88, [R121+0x7c00] ;  /* 0x007c00007958783b */ /* 0x000fe60000000200 */
[C---:B------:R-:W-:Y:S01]  /*1190*/  HMMA.16816.F32.BF16 R52, R16.reuse, R38, RZ ;  /* 0x000000261034723c */ /* 0x040fe200000418ff */
[----:B------:R-:W-:Y:S04]  /*11a0*/  LDSM.16.M88.4 R92, [R223+0x3000] ;  /* 0x00300000df5c783b */ /* 0x000fe80000000200 */
[----:B------:R-:W0:Y:S01]  /*11b0*/  LDGDEPBAR ;  /* 0x00000000000079af */ /* 0x000e220000000000 */
[C---:B------:R-:W-:Y:S06]  /*11c0*/  HMMA.16816.F32.BF16 R8, R16.reuse, R174, RZ ;  /* 0x000000ae1008723c */ /* 0x040fec00000418ff */
[C---:B------:R-:W-:Y:S06]  /*11d0*/  HMMA.16816.F32.BF16 R20, R16.reuse, R6, RZ ;  /* 0x000000061014723c */ /* 0x040fec00000418ff */
[----:B------:R-:W-:Y:S06]  /*11e0*/  HMMA.16816.F32.BF16 R16, R16, R86, RZ ;  /* 0x000000561010723c */ /* 0x000fec00000418ff */
[C---:B------:R-:W-:Y:S06]  /*11f0*/  HMMA.16816.F32.BF16 R44, R40.reuse, R36, RZ ;  /* 0x00000024282c723c */ /* 0x040fec00000418ff */
        /* <DEDUP_REMOVED lines=8> */
[C---:B------:R-:W-:Y:S06]  /*1280*/  HMMA.16816.F32.BF16 R60, R68.reuse, R80, R60 ;  /* 0x00000050443c723c */ /* 0x040fec000004183c */
[C---:B------:R-:W-:Y:S06]  /*1290*/  HMMA.16816.F32.BF16 R12, R68.reuse, R76, R12 ;  /* 0x0000004c440c723c */ /* 0x040fec000004180c */
[C---:B------:R-:W-:Y:S06]  /*12a0*/  HMMA.16816.F32.BF16 R28, R68.reuse, R116, R28 ;  /* 0x00000074441c723c */ /* 0x040fec000004181c */
[C---:B------:R-:W-:Y:S06]  /*12b0*/  HMMA.16816.F32.BF16 R24, R68.reuse, R72, R24 ;  /* 0x000000484418723c */ /* 0x040fec0000041818 */
[C---:B------:R-:W-:Y:S06]  /*12c0*/  HMMA.16816.F32.BF16 R52, R68.reuse, R82, R52 ;  /* 0x000000524434723c */ /* 0x040fec0000041834 */
[C---:B------:R-:W-:Y:S06]  /*12d0*/  HMMA.16816.F32.BF16 R8, R68.reuse, R78, R8 ;  /* 0x0000004e4408723c */ /* 0x040fec0000041808 */
[C---:B------:R-:W-:Y:S06]  /*12e0*/  HMMA.16816.F32.BF16 R20, R68.reuse, R118, R20 ;  /* 0x000000764414723c */ /* 0x040fec0000041814 */
[----:B------:R-:W-:Y:S01]  /*12f0*/  HMMA.16816.F32.BF16 R16, R68, R74, R16 ;  /* 0x0000004a4410723c */ /* 0x000fe20000041810 */
[----:B------:R-:W1:Y:S05]  /*1300*/  LDSM.16.M88.4 R68, [R225+0x2000] ;  /* 0x00200000e144783b */ /* 0x000e6a0000000200 */
[C---:B--2---:R-:W-:Y:S06]  /*1310*/  HMMA.16816.F32.BF16 R44, R64.reuse, R80, R44 ;  /* 0x00000050402c723c */ /* 0x044fec000004182c */
[C---:B------:R-:W-:Y:S01]  /*1320*/  HMMA.16816.F32.BF16 R36, R64.reuse, R82, R36 ;  /* 0x000000524024723c */ /* 0x040fe20000041824 */
[----:B------:R-:W-:Y:S05]  /*1330*/  LDSM.16.M88.4 R80, [R222+0x1400] ;  /* 0x00140000de50783b */ /* 0x000fea0000000200 */
[C---:B------:R-:W-:Y:S06]  /*1340*/  HMMA.16816.F32.BF16 R32, R64.reuse, R76, R32 ;  /* 0x0000004c4020723c */ /* 0x040fec0000041820 */
[C---:B------:R-:W-:Y:S06]  /*1350*/  HMMA.16816.F32.BF16 R56, R64.reuse, R116, R56 ;  /* 0x000000744038723c */ /* 0x040fec0000041838 */
[C---:B------:R-:W-:Y:S06]  /*1360*/  HMMA.16816.F32.BF16 R48, R64.reuse, R72, R48 ;  /* 0x000000484030723c */ /* 0x040fec0000041830 */
[C---:B------:R-:W-:Y:S01]  /*1370*/  HMMA.16816.F32.BF16 R172, R64.reuse, R78, R172 ;  /* 0x0000004e40ac723c */ /* 0x040fe200000418ac */
[----:B------:R-:W-:Y:S05]  /*1380*/  LDSM.16.M88.4 R76, [R222+0x1800] ;  /* 0x00180000de4c783b */ /* 0x000fea0000000200 */
[C---:B------:R-:W-:Y:S06]  /*1390*/  HMMA.16816.F32.BF16 R4, R64.reuse, R118, R4 ;  /* 0x000000764004723c */ /* 0x040fec0000041804 */
[----:B------:R-:W-:Y:S01]  /*13a0*/  HMMA.16816.F32.BF16 R40, R64, R74, R40 ;  /* 0x0000004a4028723c */ /* 0x000fe20000041828 */
[----:B------:R-:W2:Y:S04]  /*13b0*/  LDSM.16.M88.4 R64, [R223+0x2000] ;  /* 0x00200000df40783b */ /* 0x000ea80000000200 */
[----:B------:R-:W3:Y:S01]  /*13c0*/  LDSM.16.M88.4 R72, [R222+0x1c00] ;  /* 0x001c0000de48783b */ /* 0x000ee20000000200 */
[C---:B-1----:R-:W-:Y:S06]  /*13d0*/  HMMA.16816.F32.BF16 R44, R68.reuse, R104, R44 ;  /* 0x00000068442c723c */ /* 0x042fec000004182c */
[----:B------:R-:W-:Y:S06]  /*13e0*/  HMMA.16816.F32.BF16 R36, R68, R106, R36 ;  /* 0x0000006a4424723c */ /* 0x000fec0000041824 */
[C---:B------:R-:W-:Y:S06]  /*13f0*/  HMMA.16816.F32.BF16 R60, R112.reuse, R104, R60 ;  /* 0x00000068703c723c */ /* 0x040fec000004183c */
[C---:B------:R-:W-:Y:S06]  /*1400*/  HMMA.16816.F32.BF16 R28, R112.reuse, R96, R28 ;  /* 0x00000060701c723c */ /* 0x040fec000004181c */
[C---:B------:R-:W-:Y:S01]  /*1410*/  HMMA.16816.F32.BF16 R52, R112.reuse, R106, R52 ;  /* 0x0000006a7034723c */ /* 0x040fe20000041834 */
[----:B------:R-:W-:Y:S05]  /*1420*/  LDSM.16.M88.4 R104, [R121+0x8400] ;  /* 0x008400007968783b */ /* 0x000fea0000000200 */
[C---:B------:R-:W-:Y:S06]  /*1430*/  HMMA.16816.F32.BF16 R24, R112.reuse, R88, R24 ;  /* 0x000000587018723c */ /* 0x040fec0000041818 */
[C---:B------:R-:W-:Y:S06]  /*1440*/  HMMA.16816.F32.BF16 R20, R112.reuse, R98, R20 ;  /* 0x000000627014723c */ /* 0x040fec0000041814 */
[----:B------:R-:W-:Y:S06]  /*1450*/  HMMA.16816.F32.BF16 R16, R112, R90, R16 ;  /* 0x0000005a7010723c */ /* 0x000fec0000041810 */
[C---:B------:R-:W-:Y:S06]  /*1460*/  HMMA.16816.F32.BF16 R32, R68.reuse, R100, R32 ;  /* 0x000000644420723c */ /* 0x040fec0000041820 */
[C---:B------:R-:W-:Y:S06]  /*1470*/  HMMA.16816.F32.BF16 R172, R68.reuse, R102, R172 ;  /* 0x0000006644ac723c */ /* 0x040fec00000418ac */
[C---:B------:R-:W-:Y:S06]  /*1480*/  HMMA.16816.F32.BF16 R56, R68.reuse, R96, R56 ;  /* 0x000000604438723c */ /* 0x040fec0000041838 */
[C---:B------:R-:W-:Y:S01]  /*1490*/  HMMA.16816.F32.BF16 R4, R68.reuse, R98, R4 ;  /* 0x000000624404723c */ /* 0x040fe20000041804 */
[----:B------:R-:W-:Y:S05]  /*14a0*/  LDSM.16.M88.4 R96, [R121+0x8800] ;  /* 0x008800007960783b */ /* 0x000fea0000000200 */
[C---:B------:R-:W-:Y:S06]  /*14b0*/  HMMA.16816.F32.BF16 R48, R68.reuse, R88, R48 ;  /* 0x000000584430723c */ /* 0x040fec0000041830 */
[----:B------:R-:W-:Y:S01]  /*14c0*/  HMMA.16816.F32.BF16 R40, R68, R90, R40 ;  /* 0x0000005a4428723c */ /* 0x000fe20000041828 */
[----:B------:R-:W-:Y:S04]  /*14d0*/  LDSM.16.M88.4 R68, [R121+0x8000] ;  /* 0x008000007944783b */ /* 0x000fe80000000200 */
[----:B------:R-:W1:Y:S01]  /*14e0*/  LDSM.16.M88.4 R88, [R225+0x4000] ;  /* 0x00400000e158783b */ /* 0x000e620000000200 */
[C---:B------:R-:W-:Y:S06]  /*14f0*/  HMMA.16816.F32.BF16 R12, R112.reuse, R100, R12 ;  /* 0x00000064700c723c */ /* 0x040fec000004180c */
[----:B------:R-:W-:Y:S01]  /*1500*/  HMMA.16816.F32.BF16 R8, R112, R102, R8 ;  /* 0x000000667008723c */ /* 0x000fe20000041808 */
[----:B------:R-:W4:Y:S05]  /*1510*/  LDSM.16.M88.4 R100, [R225+0x5000] ;  /* 0x00500000e164783b */ /* 0x000f2a0000000200 */
[C---:B--2---:R-:W-:Y:S06]  /*1520*/  HMMA.16816.F32.BF16 R44, R64.reuse, R84, R44 ;  /* 0x00000054402c723c */ /* 0x044fec000004182c */
[----:B------:R-:W-:Y:S06]  /*1530*/  HMMA.16816.F32.BF16 R36, R64, R86, R36 ;  /* 0x000000564024723c */ /* 0x000fec0000041824 */
[C---:B------:R-:W-:Y:S06]  /*1540*/  HMMA.16816.F32.BF16 R60, R92.reuse, R84, R60 ;  /* 0x000000545c3c723c */ /* 0x040fec000004183c */
[C---:B------:R-:W-:Y:S01]  /*1550*/  HMMA.16816.F32.BF16 R52, R92.reuse, R86, R52 ;  /* 0x000000565c34723c */ /* 0x040fe20000041834 */
[----:B------:R-:W-:Y:S05]  /*1560*/  LDSM.16.M88.4 R84, [R222+0x2000] ;  /* 0x00200000de54783b */ /* 0x000fea0000000200 */
[C---:B------:R-:W-:Y:S06]  /*1570*/  HMMA.16816.F32.BF16 R28, R92.reuse, R76, R28 ;  /* 0x0000004c5c1c723c */ /* 0x040fec000004181c */
[----:B------:R-:W-:Y:S06]  /*1580*/  HMMA.16816.F32.BF16 R20, R92, R78, R20 ;  /* 0x0000004e5c14723c */ /* 0x000fec0000041814 */
[C---:B------:R-:W-:Y:S06]  /*1590*/  HMMA.16816.F32.BF16 R56, R64.reuse, R76, R56 ;  /* 0x0000004c4038723c */ /* 0x040fec0000041838 */
[----:B------:R-:W-:Y:S01]  /*15a0*/  HMMA.16816.F32.BF16 R4, R64, R78, R4 ;  /* 0x0000004e4004723c */ /* 0x000fe20000041804 */
[----:B------:R-:W2:Y:S05]  /*15b0*/  LDSM.16.M88.4 R76, [R223+0x4000] ;  /* 0x00400000df4c783b */ /* 0x000eaa0000000200 */
[C---:B------:R-:W-:Y:S06]  /*15c0*/  HMMA.16816.F32.BF16 R12, R92.reuse, R80, R12 ;  /* 0x000000505c0c723c */ /* 0x040fec000004180c */
[C---:B------:R-:W-:Y:S06]  /*15d0*/  HMMA.16816.F32.BF16 R8, R92.reuse, R82, R8 ;  /* 0x000000525c08723c */ /* 0x040fec0000041808 */
[C---:B---3--:R-:W-:Y:S06]  /*15e0*/  HMMA.16816.F32.BF16 R24, R92.reuse, R72, R24 ;  /* 0x000000485c18723c */ /* 0x048fec0000041818 */
[----:B------:R-:W-:Y:S01]  /*15f0*/  HMMA.16816.F32.BF16 R16, R92, R74, R16 ;  /* 0x0000004a5c10723c */ /* 0x000fe20000041810 */
[----:B------:R-:W3:Y:S05]  /*1600*/  LDSM.16.M88.4 R92, [R121+0x8c00] ;  /* 0x008c0000795c783b */ /* 0x000eea0000000200 */
[C---:B------:R-:W-:Y:S06]  /*1610*/  HMMA.16816.F32.BF16 R32, R64.reuse, R80, R32 ;  /* 0x000000504020723c */ /* 0x040fec0000041820 */
[C---:B------:R-:W-:Y:S01]  /*1620*/  HMMA.16816.F32.BF16 R172, R64.reuse, R82, R172 ;  /* 0x0000005240ac723c */ /* 0x040fe200000418ac */
[----:B------:R-:W-:Y:S05]  /*1630*/  LDSM.16.M88.4 R80, [R222+0x2400] ;  /* 0x00240000de50783b */ /* 0x000fea0000000200 */
[C---:B------:R-:W-:Y:S06]  /*1640*/  HMMA.16816.F32.BF16 R48, R64.reuse, R72, R48 ;  /* 0x000000484030723c */ /* 0x040fec0000041830 */
[----:B------:R-:W-:Y:S01]  /*1650*/  HMMA.16816.F32.BF16 R40, R64, R74, R40 ;  /* 0x0000004a4028723c */ /* 0x000fe20000041828 */
[----:B------:R-:W3:Y:S04]  /*1660*/  LDSM.16.M88.4 R64, [R223+0x5000] ;  /* 0x00500000df40783b */ /* 0x000ee80000000200 */
[----:B------:R-:W3:Y:S01]  /*1670*/  LDSM.16.M88.4 R72, [R222+0x2800] ;  /* 0x00280000de48783b */ /* 0x000ee20000000200 */
[C---:B-1----:R-:W-:Y:S06]  /*1680*/  HMMA.16816.F32.BF16 R44, R88.reuse, R68, R44 ;  /* 0x00000044582c723c */ /* 0x042fec000004182c */
[----:B------:R-:W-:Y:S06]  /*1690*/  HMMA.16816.F32.BF16 R36, R88, R70, R36 ;  /* 0x000000465824723c */ /* 0x000fec0000041824 */
[C---:B----4-:R-:W-:Y:S06]  /*16a0*/  HMMA.16816.F32.BF16 R60, R100.reuse, R68, R60 ;  /* 0x00000044643c723c */ /* 0x050fec000004183c */
[----:B------:R-:W-:Y:S01]  /*16b0*/  HMMA.16816.F32.BF16 R52, R100, R70, R52 ;  /* 0x000000466434723c */ /* 0x000fe20000041834 */
[----:B------:R-:W1:Y:S01]  /*16c0*/  LDSM.16.M88.4 R68, [R222+0x2c00] ;  /* 0x002c0000de44783b */ /* 0x000e620000000200 */
[----:B------:R-:W-:-:S04]  /*16d0*/  DEPBAR.LE SB0, 0x0 ;  /* 0x000080000000791a */ /* 0x000fc80000000000 */
[-C--:B------:R-:W-:Y:S06]  /*16e0*/  HMMA.16816.F32.BF16 R32, R88, R104.reuse, R32 ;  /* 0x000000685820723c */ /* 0x080fec0000041820 */
[----:B------:R-:W-:Y:S06]  /*16f0*/  HMMA.16816.F32.BF16 R12, R100, R104, R12 ;  /* 0x00000068640c723c */ /* 0x000fec000004180c */
[----:B------:R-:W-:Y:S06]  /*1700*/  HMMA.16816.F32.BF16 R172, R88, R106, R172 ;  /* 0x0000006a58ac723c */ /* 0x000fec00000418ac */
[----:B--2---:R-:W-:Y:S06]  /*1710*/  HMMA.16816.F32.BF16 R44, R76, R84, R44 ;  /* 0x000000544c2c723c */ /* 0x004fec000004182c */
[----:B------:R-:W-:Y:S06]  /*1720*/  HMMA.16816.F32.BF16 R8, R100, R106, R8 ;  /* 0x0000006a6408723c */ /* 0x000fec0000041808 */
[C---:B------:R-:W-:Y:S06]  /*1730*/  HMMA.16816.F32.BF16 R56, R88.reuse, R96, R56 ;  /* 0x000000605838723c */ /* 0x040fec0000041838 */
[C---:B------:R-:W-:Y:S06]  /*1740*/  HMMA.16816.F32.BF16 R4, R88.reuse, R98, R4 ;  /* 0x000000625804723c */ /* 0x040fec0000041804 */
[----:B---3--:R-:W-:Y:S01]  /*1750*/  HMMA.16816.F32.BF16 R48, R88, R92, R48 ;  /* 0x0000005c5830723c */ /* 0x008fe20000041830 */
[----:B------:R-:W-:-:S05]  /*1760*/  FMNMX.FTZ R3, R44, R45, !PT ;  /* 0x0000002d2c037209 */ /* 0x000fca0007810000 */
[----:B------:R-:W-:Y:S06]  /*1770*/  HMMA.16816.F32.BF16 R40, R88, R94, R40 ;  /* 0x0000005e5828723c */ /* 0x000fec0000041828 */
        /* <DEDUP_REMOVED lines=9> */
[C---:B------:R-:W-:Y:S06]  /*1810*/  HMMA.16816.F32.BF16 R56, R76.reuse, R72, R56 ;  /* 0x000000484c38723c */ /* 0x040fec0000041838 */
[C---:B------:R-:W-:Y:S06]  /*1820*/  HMMA.16816.F32.BF16 R4, R76.reuse, R74, R4 ;  /* 0x0000004a4c04723c */ /* 0x040fec0000041804 */
[C---:B-1----:R-:W-:Y:S06]  /*1830*/  HMMA.16816.F32.BF16 R48, R76.reuse, R68, R48 ;  /* 0x000000444c30723c */ /* 0x042fec0000041830 */
[----:B------:R-:W-:Y:S06]  /*1840*/  HMMA.16816.F32.BF16 R40, R76, R70, R40 ;  /* 0x000000464c28723c */ /* 0x000fec0000041828 */
[----:B------:R-:W-:Y:S01]  /*1850*/  HMMA.16816.F32.BF16 R8, R64, R82, R8 ;  /* 0x000000524008723c */ /* 0x000fe20000041808 */
[----:B------:R-:W-:-:S02]  /*1860*/  FMNMX.FTZ R76, R36, R3, !PT ;  /* 0x00000003244c7209 */ /* 0x000fc40007810000 */
[----:B------:R-:W-:Y:S02]  /*1870*/  FMNMX.FTZ R3, R60, R61, !PT ;  /* 0x0000003d3c037209 */ /* 0x000fe40007810000 */
[----:B------:R-:W-:Y:S01]  /*1880*/  FMNMX.FTZ R77, R37, R76, !PT ;  /* 0x0000004c254d7209 */ /* 0x000fe20007810000 */
[----:B------:R-:W-:Y:S03]  /*1890*/  HMMA.16816.F32.BF16 R28, R64, R72, R28 ;  /* 0x00000048401c723c */ /* 0x000fe6000004181c */
[----:B------:R-:W-:-:S03]  /*18a0*/  FMNMX.FTZ R76, R32, R77, !PT ;  /* 0x0000004d204c7209 */ /* 0x000fc60007810000 */
[----:B------:R-:W-:Y:S01]  /*18b0*/  HMMA.16816.F32.BF16 R16, R100, R94, R16 ;  /* 0x0000005e6410723c */ /* 0x000fe20000041810 */
[----:B------:R-:W-:Y:S02]  /*18c0*/  FMNMX.FTZ R72, R52, R3, !PT ;  /* 0x0000000334487209 */ /* 0x000fe40007810000 */
[----:B------:R-:W-:Y:S02]  /*18d0*/  FMNMX.FTZ R73, R33, R76, !PT ;  /* 0x0000004c21497209 */ /* 0x000fe40007810000 */
[----:B------:R-:W-:Y:S01]  /*18e0*/  FMNMX.FTZ R3, R53, R72, !PT ;  /* 0x0000004835037209 */ /* 0x000fe20007810000 */
[----:B------:R-:W-:Y:S03]  /*18f0*/  HMMA.16816.F32.BF16 R20, R64, R74, R20 ;  /* 0x0000004a4014723c */ /* 0x000fe60000041814 */
[----:B------:R-:W-:-:S03]  /*1900*/  FMNMX.FTZ R72, R12, R3, !PT ;  /* 0x000000030c487209 */ /* 0x000fc60007810000 */
[C---:B------:R-:W-:Y:S01]  /*1910*/  HMMA.16816.F32.BF16 R24, R64.reuse, R68, R24 ;  /* 0x000000444018723c */ /* 0x040fe20000041818 */
[----:B------:R-:W-:Y:S02]  /*1920*/  FMNMX.FTZ R74, R172, R73, !PT ;  /* 0x00000049ac4a7209 */ /* 0x000fe40007810000 */
[----:B------:R-:W-:Y:S02]  /*1930*/  FMNMX.FTZ R3, R13, R72, !PT ;  /* 0x000000480d037209 */ /* 0x000fe40007810000 */
[----:B------:R-:W-:Y:S02]  /*1940*/  FMNMX.FTZ R73, R173, R74, !PT ;  /* 0x0000004aad497209 */ /* 0x000fe40007810000 */
[----:B------:R-:W-:Y:S02]  /*1950*/  FMNMX.FTZ R68, R8, R3, !PT ;  /* 0x0000000308447209 */ /* 0x000fe40007810000 */
[----:B------:R-:W-:Y:S02]  /*1960*/  FMNMX.FTZ R72, R56, R73, !PT ;  /* 0x0000004938487209 */ /* 0x000fe40007810000 */
[----:B------:R-:W-:Y:S01]  /*1970*/  FMNMX.FTZ R69, R9, R68, !PT ;  /* 0x0000004409457209 */ /* 0x000fe20007810000 */
[----:B------:R-:W-:Y:S01]  /*1980*/  HMMA.16816.F32.BF16 R16, R64, R70, R16 ;  /* 0x000000464010723c */ /* 0x000fe20000041810 */
[----:B------:R-:W-:-:S02]  /*1990*/  FMNMX.FTZ R73, R62, R63, !PT ;  /* 0x0000003f3e497209 */ /* 0x000fc40007810000 */
[----:B------:R-:W-:Y:S02]  /*19a0*/  FMNMX.FTZ R3, R57, R72, !PT ;  /* 0x0000004839037209 */ /* 0x000fe40007810000 */
[----:B------:R-:W-:Y:S02]  /*19b0*/  FMNMX.FTZ R72, R28, R69, !PT ;  /* 0x000000451c487209 */ /* 0x000fe40007810000 */
[----:B------:R-:W-:Y:S02]  /*19c0*/  FMNMX.FTZ R74, R54, R73, !PT ;  /* 0x00000049364a7209 */ /* 0x000fe40007810000 */
[----:B------:R-:W-:Y:S02]  /*19d0*/  FMNMX.FTZ R68, R4, R3, !PT ;  /* 0x0000000304447209 */ /* 0x000fe40007810000 */
[----:B------:R-:W-:Y:S02]  /*19e0*/  FMNMX.FTZ R69, R29, R72, !PT ;  /* 0x000000481d457209 */ /* 0x000fe40007810000 */
        /* <DEDUP_REMOVED lines=13> */
[----:B------:R-:W-:Y:S01]  /*1ac0*/  FMNMX.FTZ R66, R41, R68, !PT ;  /* 0x0000004429427209 */ /* 0x000fe20007810000 */
[----:B------:R-:W-:Y:S06]  /*1ad0*/  BAR.SYNC.DEFER_BLOCKING 0x0 ;  /* 0x0000000000007b1d */ /* 0x000fec0000010000 */
[----:B------:R-:W-:Y:S05]  /*1ae0*/  @!P0 BRA `(.L_x_35) ;  /* 0x0000000000588947 */ /* 0x000fea0003800000 */
[----:B------:R-:W-:Y:S02]  /*1af0*/  LEA.HI.SX32 R69, R164, 0xfffffffe, 0x1a ;  /* 0xfffffffea4457811 */ /* 0x000fe400078fd2ff */
[----:B------:R-:W-:Y:S02]  /*1b00*/  SHF.L.U64.HI R109, R108, 0x5, R109 ;  /* 0x000000056c6d7819 */ /* 0x000fe4000001026d */
[----:B------:R-:W-:Y:S01]  /*1b10*/  SHF.R.S32.HI R64, RZ, 0x1f, R69 ;  /* 0x0000001fff407819 */ /* 0x000fe20000011445 */
[----:B------:R-:W-:Y:S02]  /*1b20*/  IMAD R3, R227, R69, RZ ;  /* 0x00000045e3037224 */ /* 0x000fe400078e02ff */
[----:B------:R-:W-:-:S04]  /*1b30*/  IMAD.WIDE.U32 R68, R69, R228, R234 ;  /* 0x000000e445447225 */ /* 0x000fc800078e00ea */
[----:B------:R-:W-:Y:S01]  /*1b40*/  IMAD R3, R64, R228, R3 ;  /* 0x000000e440037224 */ /* 0x000fe200078e0203 */
[----:B------:R-:W-:Y:S01]  /*1b50*/  LEA R70, P2, R68, UR6, 0x1 ;  /* 0x0000000644467c11 */ /* 0x000fe2000f8408ff */
[----:B------:R-:W-:Y:S02]  /*1b60*/  IMAD.SHL.U32 R64, R108, 0x20, RZ ;  /* 0x000000206c407824 */ /* 0x000fe400078e00ff */
[----:B------:R-:W-:-:S03]  /*1b70*/  IMAD.IADD R3, R69, 0x1, R3 ;  /* 0x0000000145037824 */ /* 0x000fc600078e0203 */
[----:B------:R-:W-:Y:S02]  /*1b80*/  LEA R72, P1, R64, R70, 0x1 ;  /* 0x0000004640487211 */ /* 0x000fe400078208ff */
[----:B------:R-:W-:-:S04]  /*1b90*/  LEA.HI.X R71, R68, UR7, R3, 0x1, P2 ;  /* 0x0000000744477c11 */ /* 0x000fc800090f0c03 */
[----:B------:R-:W-:Y:S01]  /*1ba0*/  LEA.HI.X R73, R64, R71, R109, 0x1, P1 ;  /* 0x0000004740497211 */ /* 0x000fe200008f0c6d */
[----:B------:R-:W-:Y:S01]  /*1bb0*/  @!PT LDS RZ, [RZ] ;  /* 0x00000000fffff984 */ /* 0x000fe20000000800 */
[----:B------:R-:W-:Y:S01]  /*1bc0*/  @!PT LDS RZ, [RZ] ;  /* 0x00000000fffff984 */ /* 0x000fe20000000800 */
[----:B------:R-:W-:Y:S01]  /*1bd0*/  @!PT LDS RZ, [RZ] ;  /* 0x00000000fffff984 */ /* 0x000fe20000000800 */
[----:B------:R1:W-:Y:S04]  /*1be0*/  LDGSTS.E.BYPASS.LTC128B.128 [R229+0x6000], desc[UR16][R70.64] ;  /* 0x0600000046e57fae */ /* 0x0003e8000b901d50 */
[----:B------:R1:W-:Y:S04]  /*1bf0*/  LDGSTS.E.BYPASS.LTC128B.128 [R229+0x7000], desc[UR16][R70.64+0x40] ;  /* 0x0700004046e57fae */ /* 0x0003e8000b901d50 */
[----:B------:R1:W-:Y:S04]  /*1c00*/  LDGSTS.E.BYPASS.LTC128B.128 [R229+0x8000], desc[UR16][R70.64+0x80] ;  /* 0x0800008046e57fae */ /* 0x0003e8000b901d50 */
[----:B------:R1:W-:Y:S04]  /*1c10*/  LDGSTS.E.BYPASS.LTC128B.128 [R229+0x6800], desc[UR16][R72.64] ;  /* 0x0680000048e57fae */ /* 0x0003e8000b901d50 */
[----:B------:R1:W-:Y:S04]  /*1c20*/  LDGSTS.E.BYPASS.LTC128B.128 [R229+0x7800], desc[UR16][R72.64+0x40] ;  /* 0x0780004048e57fae */ /* 0x0003e8000b901d50 */
[----:B------:R1:W-:Y:S04]  /*1c30*/  LDGSTS.E.BYPASS.LTC128B.128 [R229+0x8800], desc[UR16][R72.64+0x80] ;  /* 0x0880008048e57fae */ /* 0x0003e8000b901d50 */
[----:B------:R-:W0:Y:S02]  /*1c40*/  LDGDEPBAR ;  /* 0x00000000000079af */ /* 0x000e240000000000 */
.L_x_35:
[----:B------:R-:W-:Y:S01]  /*1c50*/  FMNMX.FTZ R64, R30, R65, !PT ;  /* 0x000000411e407209 */ /* 0x000fe20007810000 */
[----:B------:R-:W-:Y:S01]  /*1c60*/  ULDC UR4, c[0x0][0x2ec] ;  /* 0x0000bb0000047ab9 */ /* 0x000fe20000000800 */
[----:B------:R-:W-:Y:S02]  /*1c70*/  FMNMX.FTZ R68, R16, R67, !PT ;  /* 0x0000004310447209 */ /* 0x000fe40007810000 */
[----:B------:R-:W-:Y:S01]  /*1c80*/  FMNMX.FTZ R3, R31, R64, !PT ;  /* 0x000000401f037209 */ /* 0x000fe20007810000 */
[----:B------:R-:W2:Y:S01]  /*1c90*/  SHFL.BFLY PT, R67, R66, 0x2, 0x1f ;  /* 0x0c401f0042437f89 */ /* 0x000ea200000e0000 */
[----:B------:R-:W-:Y:S02]  /*1ca0*/  FMNMX.FTZ R68, R17, R68, !PT ;  /* 0x0000004411447209 */ /* 0x000fe40007810000 */
[----:B------:R-:W-:Y:S02]  /*1cb0*/  FMNMX.FTZ R64, R22, R3, !PT ;  /* 0x0000000316407209 */ /* 0x000fe40007810000 */
[----:B------:R-:W-:Y:S01]  /*1cc0*/  FMNMX.FTZ R69, R46, R47, !PT ;  /* 0x0000002f2e457209 */ /* 0x000fe20007810000 */
[----:B------:R-:W3:Y:S01]  /*1cd0*/  SHFL.BFLY PT, R3, R68, 0x2, 0x1f ;  /* 0x0c401f0044037f89 */ /* 0x000ee200000e0000 */
[----:B------:R-:W-:-:S02]  /*1ce0*/  FMNMX.FTZ R65, R23, R64, !PT ;  /* 0x0000004017417209 */ /* 0x000fc40007810000 */
[----:B------:R-:W-:Y:S02]  /*1cf0*/  LEA R111, R111, R110, 0x5 ;  /* 0x0000006e6f6f7211 */ /* 0x000fe400078e28ff */
[----:B------:R-:W-:Y:S02]  /*1d00*/  FMNMX.FTZ R64, R26, R65, !PT ;  /* 0x000000411a407209 */ /* 0x000fe40007810000 */
[----:B------:R-:W-:Y:S02]  /*1d10*/  IADD3 R2, R2, R111, RZ ;  /* 0x0000006f02027210 */ /* 0x000fe40007ffe0ff */
[----:B------:R-:W-:Y:S02]  /*1d20*/  FMNMX.FTZ R65, R27, R64, !PT ;  /* 0x000000401b417209 */ /* 0x000fe40007810000 */
[----:B------:R-:W-:Y:S02]  /*1d30*/  LEA R221, R2, UR5, 0x1 ;  /* 0x0000000502dd7c11 */ /* 0x000fe4000f8e08ff */
[----:B------:R-:W-:-:S02]  /*1d40*/  FMNMX.FTZ R64, R18, R65, !PT ;  /* 0x0000004112407209 */ /* 0x000fc40007810000 */
[----:B------:R-:W-:Y:S01]  /*1d50*/  IADD3 R220, R0, R221, RZ ;  /* 0x000000dd00dc7210 */ /* 0x000fe20007ffe0ff */
[----:B------:R-:W-:Y:S01]  /*1d60*/  LDSM.16.MT88.4 R148, [R221+0x9000] ;  /* 0x00900000dd94783b */ /* 0x000fe20000004200 */
[----:B------:R-:W-:Y:S02]  /*1d70*/  FMNMX.FTZ R65, R19, R64, !PT ;  /* 0x0000004013417209 */ /* 0x000fe40007810000 */
[----:B--2---:R-:W-:Y:S01]  /*1d80*/  FMNMX.FTZ R67, R66, R67, !PT ;  /* 0x0000004342437209 */ /* 0x004fe20007810000 */
[----:B------:R-:W-:Y:S01]  /*1d90*/  LDSM.16.MT88.4 R80, [R220+0x9000] ;  /* 0x00900000dc50783b */ /* 0x000fe20000004200 */
[----:B------:R-:W-:Y:S02]  /*1da0*/  FMNMX.FTZ R66, R38, R69, !PT ;  /* 0x0000004526427209 */ /* 0x000fe40007810000 */
[----:B------:R-:W-:Y:S01]  /*1db0*/  LOP3.LUT R184, R184, 0xffffffe0, RZ, 0xc0, !PT ;  /* 0xffffffe0b8b87812 */ /* 0x000fe200078ec0ff */
[----:B------:R-:W2:Y:S01]  /*1dc0*/  SHFL.BFLY PT, R168, R67, 0x1, 0x1f ;  /* 0x0c201f0043a87f89 */ /* 0x000ea200000e0000 */
[----:B---3--:R-:W-:-:S02]  /*1dd0*/  FMNMX.FTZ R3, R68, R3, !PT ;  /* 0x0000000344037209 */ /* 0x008fc40007810000 */
[----:B------:R-:W-:Y:S01]  /*1de0*/  FMNMX.FTZ R69, R39, R66, !PT ;  /* 0x0000004227457209 */ /* 0x000fe20007810000 */
[----:B------:R-:W3:Y:S01]  /*1df0*/  SHFL.BFLY PT, R64, R65, 0x2, 0x1f ;  /* 0x0c401f0041407f89 */ /* 0x000ee200000e0000 */
[----:B------:R-:W-:Y:S02]  /*1e00*/  IADD3 R237, -R184, R183, RZ ;  /* 0x000000b7b8ed7210 */ /* 0x000fe40007ffe1ff */
[----:B------:R-:W-:Y:S01]  /*1e10*/  FMNMX.FTZ R66, R34, R69, !PT ;  /* 0x0000004522427209 */ /* 0x000fe20007810000 */
[----:B------:R-:W4:Y:S03]  /*1e20*/  SHFL.BFLY PT, R166, R3, 0x1, 0x1f ;  /* 0x0c201f0003a67f89 */ /* 0x000f2600000e0000 */
[----:B------:R-:W-:Y:S01]  /*1e30*/  FMNMX.FTZ R69, R35, R66, !PT ;  /* 0x0000004223457209 */ /* 0x000fe20007810000 */
[----:B------:R-:W-:Y:S03]  /*1e40*/  LDSM.16.MT88.4 R96, [R221+0xa000] ;  /* 0x00a00000dd60783b */ /* 0x000fe60000004200 */
[----:B------:R-:W-:Y:S01]  /*1e50*/  FMNMX.FTZ R66, R174, R69, !PT ;  /* 0x00000045ae427209 */ /* 0x000fe20007810000 */
[----:B------:R-:W-:Y:S04]  /*1e60*/  LDSM.16.MT88.4 R108, [R220+0xa000] ;  /* 0x00a00000dc6c783b */ /* 0x000fe80000004200 */
[----:B------:R-:W-:Y:S01]  /*1e70*/  LDSM.16.MT88.4 R120, [R221+0xb000] ;  /* 0x00b00000dd78783b */ /* 0x000fe20000004200 */
[----:B--2---:R-:W-:-:S04]  /*1e80*/  FMNMX.FTZ R168, R67, R168, !PT ;  /* 0x000000a843a87209 */ /* 0x004fc80007810000 */
[C---:B------:R-:W-:Y:S01]  /*1e90*/  FSETP.NEU.FTZ.AND P1, PT, R168.reuse, -INF , PT ;  /* 0xff800000a800780b */ /* 0x040fe20003f3d000 */
[----:B------:R-:W-:Y:S01]  /*1ea0*/  FMUL.FTZ R206, R168, UR4 ;  /* 0x00000004a8ce7c20 */ /* 0x000fe20008410000 */
[----:B---3--:R-:W-:Y:S02]  /*1eb0*/  FMNMX.FTZ R64, R65, R64, !PT ;  /* 0x0000004041407209 */ /* 0x008fe40007810000 */
[----:B----4-:R-:W-:Y:S02]  /*1ec0*/  FMNMX.FTZ R166, R3, R166, !PT ;  /* 0x000000a603a67209 */ /* 0x010fe40007810000 */
[----:B------:R-:W-:Y:S01]  /*1ed0*/  FMNMX.FTZ R3, R175, R66, !PT ;  /* 0x00000042af037209 */ /* 0x000fe20007810000 */
[----:B------:R-:W2:Y:S01]  /*1ee0*/  SHFL.BFLY PT, R165, R64, 0x1, 0x1f ;  /* 0x0c201f0040a57f89 */ /* 0x000ea200000e0000 */
[----:B------:R-:W-:Y:S01]  /*1ef0*/  FSEL R206, R206, RZ, P1 ;  /* 0x000000ffcece7208 */ /* 0x000fe20000800000 */
[----:B------:R-:W-:Y:S01]  /*1f00*/  FMUL.FTZ R205, R166, UR4 ;  /* 0x00000004a6cd7c20 */ /* 0x000fe20008410000 */
[----:B------:R-:W-:-:S02]  /*1f10*/  FMNMX.FTZ R66, R58, R3, !PT ;  /* 0x000000033a427209 */ /* 0x000fc40007810000 */
[----:B------:R-:W-:Y:S01]  /*1f20*/  FSETP.NEU.FTZ.AND P1, PT, R166, -INF , PT ;  /* 0xff800000a600780b */ /* 0x000fe20003f3d000 */
[--C-:B------:R-:W-:Y:S01]  /*1f30*/  FFMA.FTZ R190, R44, UR4, -R206.reuse ;  /* 0x000000042cbe7c23 */ /* 0x100fe200080108ce */
[----:B------:R-:W-:Y:S01]  /*1f40*/  FMNMX.FTZ R3, R59, R66, !PT ;  /* 0x000000423b037209 */ /* 0x000fe20007810000 */
[--C-:B------:R-:W-:Y:S01]  /*1f50*/  FFMA.FTZ R193, R45, UR4, -R206.reuse ;  /* 0x000000042dc17c23 */ /* 0x100fe200080108ce */
[----:B------:R-:W-:Y:S01]  /*1f60*/  FSEL R205, R205, RZ, P1 ;  /* 0x000000ffcdcd7208 */ /* 0x000fe20000800000 */
[--C-:B------:R-:W-:Y:S01]  /*1f70*/  FFMA.FTZ R187, R36, UR4, -R206.reuse ;  /* 0x0000000424bb7c23 */ /* 0x100fe200080108ce */
[----:B------:R-:W-:Y:S01]  /*1f80*/  FMNMX.FTZ R44, R6, R3, !PT ;  /* 0x00000003062c7209 */ /* 0x000fe20007810000 */
[--C-:B------:R-:W-:Y:S01]  /*1f90*/  FFMA.FTZ R178, R37, UR4, -R206.reuse ;  /* 0x0000000425b27c23 */ /* 0x100fe200080108ce */
[----:B------:R-:W-:Y:S01]  /*1fa0*/  MUFU.EX2 R190, R190 ;  /* 0x000000be00be7308 */ /* 0x000fe20000000800 */
[--C-:B------:R-:W-:Y:S01]  /*1fb0*/  FFMA.FTZ R177, R52, UR4, -R205.reuse ;  /* 0x0000000434b17c23 */ /* 0x100fe200080108cd */
[----:B------:R-:W-:Y:S01]  /*1fc0*/  FMNMX.FTZ R3, R7, R44, !PT ;  /* 0x0000002c07037209 */ /* 0x000fe20007810000 */
[--C-:B------:R-:W-:Y:S01]  /*1fd0*/  FFMA.FTZ R170, R53, UR4, -R205.reuse ;  /* 0x0000000435aa7c23 */ /* 0x100fe200080108cd */
[--C-:B------:R-:W-:Y:S01]  /*1fe0*/  FFMA.FTZ R180, R60, UR4, -R205.reuse ;  /* 0x000000043cb47c23 */ /* 0x100fe200080108cd */
[--C-:B------:R-:W-:Y:S01]  /*1ff0*/  FFMA.FTZ R179, R61, UR4, -R205.reuse ;  /* 0x000000043db37c23 */ /* 0x100fe200080108cd */
[----:B------:R-:W-:Y:S01]  /*2000*/  FMNMX.FTZ R44, R50, R3, !PT ;  /* 0x00000003322c7209 */ /* 0x000fe20007810000 */
[--C-:B------:R-:W-:Y:S01]  /*2010*/  FFMA.FTZ R169, R173, UR4, -R206.reuse ;  /* 0x00000004ada97c23 */ /* 0x100fe200080108ce */
[----:B------:R-:W-:Y:S01]  /*2020*/  MUFU.EX2 R177, R177 ;  /* 0x000000b100b17308 */ /* 0x000fe20000000800 */
[--C-:B------:R-:W-:Y:S01]  /*2030*/  FFMA.FTZ R173, R12, UR4, -R205.reuse ;  /* 0x000000040cad7c23 */ /* 0x100fe200080108cd */
[----:B------:R-:W-:Y:S01]  /*2040*/  FMNMX.FTZ R3, R51, R44, !PT ;  /* 0x0000002c33037209 */ /* 0x000fe20007810000 */
[--C-:B------:R-:W-:Y:S01]  /*2050*/  FFMA.FTZ R191, R8, UR4, -R205.reuse ;  /* 0x0000000408bf7c23 */ /* 0x100fe200080108cd */
[----:B--2---:R-:W-:Y:S01]  /*2060*/  FMNMX.FTZ R165, R64, R165, !PT ;  /* 0x000000a540a57209 */ /* 0x004fe20007810000 */
[--C-:B------:R-:W-:Y:S01]  /*2070*/  FFMA.FTZ R192, R9, UR4, -R205.reuse ;  /* 0x0000000409c07c23 */ /* 0x100fe200080108cd */
[----:B------:R-:W-:Y:S01]  /*2080*/  FMNMX.FTZ R44, R42, R3, !PT ;  /* 0x000000032a2c7209 */ /* 0x000fe20007810000 */
[----:B------:R-:W-:Y:S01]  /*2090*/  LDSM.16.MT88.4 R64, [R221+0x9400] ;  /* 0x00940000dd40783b */ /* 0x000fe20000004200 */
[C---:B------:R-:W-:Y:S01]  /*20a0*/  FSETP.NEU.FTZ.AND P1, PT, R165.reuse, -INF , PT ;  /* 0xff800000a500780b */ /* 0x040fe20003f3d000 */
[----:B------:R-:W-:Y:S01]  /*20b0*/  FMUL.FTZ R202, R165, UR4 ;  /* 0x00000004a5ca7c20 */ /* 0x000fe20008410000 */
[----:B------:R-:W-:Y:S01]  /*20c0*/  FMNMX.FTZ R3, R43, R44, !PT ;  /* 0x0000002c2b037209 */ /* 0x000fe20007810000 */
[----:B------:R-:W-:Y:S01]  /*20d0*/  MUFU.EX2 R180, R180 ;  /* 0x000000b400b47308 */ /* 0x000fe20000000800 */
[--C-:B------:R-:W-:Y:S01]  /*20e0*/  FFMA.FTZ R171, R32, UR4, -R206.reuse ;  /* 0x0000000420ab7c23 */ /* 0x100fe200080108ce */
[--C-:B------:R-:W-:Y:S01]  /*20f0*/  FFMA.FTZ R201, R20, UR4, -R205.reuse ;  /* 0x0000000414c97c23 */ /* 0x100fe200080108cd */
[----:B------:R-:W-:Y:S01]  /*2100*/  FSEL R202, R202, RZ, P1 ;  /* 0x000000ffcaca7208 */ /* 0x000fe20000800000 */
[----:B------:R-:W2:Y:S01]  /*2110*/  SHFL.BFLY PT, R44, R3, 0x2, 0x1f ;  /* 0x0c401f00032c7f89 */ /* 0x000ea200000e0000 */
[--C-:B------:R-:W-:Y:S01]  /*2120*/  FFMA.FTZ R204, R21, UR4, -R205.reuse ;  /* 0x0000000415cc7c23 */ /* 0x100fe200080108cd */
[--C-:B------:R-:W-:Y:S01]  /*2130*/  FFMA.FTZ R56, R56, UR4, -R206.reuse ;  /* 0x0000000438387c23 */ /* 0x100fe200080108ce */
[----:B------:R-:W-:Y:S01]  /*2140*/  FFMA.FTZ R57, R57, UR4, -R206 ;  /* 0x0000000439397c23 */ /* 0x000fe200080108ce */
[--C-:B------:R-:W-:Y:S01]  /*2150*/  FFMA.FTZ R176, R54, UR4, -R202.reuse ;  /* 0x0000000436b07c23 */ /* 0x100fe200080108ca */
[--C-:B------:R-:W-:Y:S01]  /*2160*/  FFMA.FTZ R2, R55, UR4, -R202.reuse ;  /* 0x0000000437027c23 */ /* 0x100fe200080108ca */
[--C-:B------:R-:W-:Y:S01]  /*2170*/  FFMA.FTZ R182, R62, UR4, -R202.reuse ;  /* 0x000000043eb67c23 */ /* 0x100fe200080108ca */
[----:B------:R-:W-:Y:S01]  /*2180*/  LDSM.16.MT88.4 R52, [R220+0xb000] ;  /* 0x00b00000dc34783b */ /* 0x000fe20000004200 */
[--C-:B------:R-:W-:Y:S01]  /*2190*/  FFMA.FTZ R185, R63, UR4, -R202.reuse ;  /* 0x000000043fb97c23 */ /* 0x100fe200080108ca */
[----:B------:R-:W3:Y:S01]  /*21a0*/  MUFU.EX2 R179, R179 ;  /* 0x000000b300b37308 */ /* 0x000ee20000000800 */
[--C-:B------:R-:W-:Y:S01]  /*21b0*/  FFMA.FTZ R195, R14, UR4, -R202.reuse ;  /* 0x000000040ec37c23 */ /* 0x100fe200080108ca */
[--C-:B------:R-:W-:Y:S01]  /*21c0*/  FFMA.FTZ R194, R15, UR4, -R202.reuse ;  /* 0x000000040fc27c23 */ /* 0x100fe200080108ca */
[--C-:B------:R-:W-:Y:S01]  /*21d0*/  FFMA.FTZ R196, R10, UR4, -R202.reuse ;  /* 0x000000040ac47c23 */ /* 0x100fe200080108ca */
[--C-:B------:R-:W-:Y:S01]  /*21e0*/  FFMA.FTZ R197, R11, UR4, -R202.reuse ;  /* 0x000000040bc57c23 */ /* 0x100fe200080108ca */
[----:B------:R-:W-:Y:S01]  /*21f0*/  LDSM.16.MT88.4 R60, [R220+0xb400] ;  /* 0x00b40000dc3c783b */ /* 0x000fe20000004200 */
[----:B------:R-:W-:Y:S01]  /*2200*/  FFMA.FTZ R203, R30, UR4, -R202 ;  /* 0x000000041ecb7c23 */ /* 0x000fe200080108ca */
[--C-:B------:R-:W-:Y:S01]  /*2210*/  FFMA.FTZ R243, R41, UR4, -R206.reuse ;  /* 0x0000000429f37c23 */ /* 0x100fe200080108ce */
[----:B------:R-:W4:Y:S01]  /*2220*/  MUFU.EX2 R170, R170 ;  /* 0x000000aa00aa7308 */ /* 0x000f220000000800 */
[----:B------:R-:W-:Y:S01]  /*2230*/  LDSM.16.MT88.4 R8, [R220+0xa400] ;  /* 0x00a40000dc08783b */ /* 0x000fe20000004200 */
[----:B------:R-:W-:Y:S01]  /*2240*/  FFMA.FTZ R241, R17, UR4, -R205 ;  /* 0x0000000411f17c23 */ /* 0x000fe200080108cd */
[--C-:B------:R-:W-:Y:S01]  /*2250*/  FFMA.FTZ R48, R48, UR4, -R206.reuse ;  /* 0x0000000430307c23 */ /* 0x100fe200080108ce */
[--C-:B------:R-:W-:Y:S01]  /*2260*/  FFMA.FTZ R49, R49, UR4, -R206.reuse ;  /* 0x0000000431317c23 */ /* 0x100fe200080108ce */
[----:B------:R-:W-:Y:S01]  /*2270*/  FFMA.FTZ R40, R40, UR4, -R206 ;  /* 0x0000000428287c23 */ /* 0x000fe200080108ce */
[----:B--2---:R-:W-:-:S02]  /*2280*/  FMNMX.FTZ R0, R3, R44, !PT ;  /* 0x0000002c03007209 */ /* 0x004fc40007810000 */
[----:B------:R-:W-:Y:S01]  /*2290*/  MUFU.EX2 R182, R182 ;  /* 0x000000b600b67308 */ /* 0x000fe20000000800 */
[----:B---3--:R-:W-:Y:S01]  /*22a0*/  F2FP.BF16.F32.PACK_AB R132, R179, R180 ;  /* 0x000000b4b384723e */ /* 0x008fe200000010ff */
[----:B------:R-:W-:Y:S01]  /*22b0*/  FADD.FTZ R180, R180, R179 ;  /* 0x000000b3b4b47221 */ /* 0x000fe20000010000 */
[----:B------:R-:W2:Y:S05]  /*22c0*/  SHFL.BFLY PT, R167, R0, 0x1, 0x1f ;  /* 0x0c201f0000a77f89 */ /* 0x000eaa00000e0000 */
[----:B------:R-:W3:Y:S01]  /*22d0*/  MUFU.EX2 R185, R185 ;  /* 0x000000b900b97308 */ /* 0x000ee20000000800 */
[----:B----4-:R-:W-:Y:S01]  /*22e0*/  F2FP.BF16.F32.PACK_AB R134, R170, R177 ;  /* 0x000000b1aa86723e */ /* 0x010fe200000010ff */
[----:B------:R-:W-:-:S04]  /*22f0*/  FADD.FTZ R177, R177, R180 ;  /* 0x000000b4b1b17221 */ /* 0x000fc80000010000 */
[----:B------:R-:W-:Y:S02]  /*2300*/  FADD.FTZ R170, R170, R177 ;  /* 0x000000b1aaaa7221 */ /* 0x000fe40000010000 */
[----:B------:R-:W-:Y:S08]  /*2310*/  MUFU.EX2 R176, R176 ;  /* 0x000000b000b07308 */ /* 0x000ff00000000800 */
[----:B------:R4:W5:Y:S01]  /*2320*/  MUFU.EX2 R3, R2 ;  /* 0x0000000200037308 */ /* 0x0009620000000800 */
[----:B---3--:R-:W-:Y:S01]  /*2330*/  F2FP.BF16.F32.PACK_AB R133, R185, R182 ;  /* 0x000000b6b985723e */ /* 0x008fe200000010ff */
[----:B------:R-:W-:Y:S01]  /*2340*/  FADD.FTZ R185, R182, R185 ;  /* 0x000000b9b6b97221 */ /* 0x000fe20000010000 */
[----:B--2---:R-:W-:Y:S01]  /*2350*/  FMNMX.FTZ R167, R0, R167, !PT ;  /* 0x000000a700a77209 */ /* 0x004fe20007810000 */
[----:B------:R-:W-:-:S03]  /*2360*/  FFMA.FTZ R0, R33, UR4, -R206 ;  /* 0x0000000421007c23 */ /* 0x000fc600080108ce */
[C---:B------:R-:W-:Y:S01]  /*2370*/  FSETP.NEU.FTZ.AND P1, PT, R167.reuse, -INF , PT ;  /* 0xff800000a700780b */ /* 0x040fe20003f3d000 */
[----:B------:R-:W-:Y:S01]  /*2380*/  FMUL.FTZ R200, R167, UR4 ;  /* 0x00000004a7c87c20 */ /* 0x000fe20008410000 */
[----:B------:R-:W2:Y:S04]  /*2390*/  MUFU.EX2 R193, R193 ;  /* 0x000000c100c17308 */ /* 0x000ea80000000800 */
[----:B------:R-:W-:Y:S01]  /*23a0*/  FSEL R200, R200, RZ, P1 ;  /* 0x000000ffc8c87208 */ /* 0x000fe20000800000 */
[----:B----4-:R-:W-:-:S03]  /*23b0*/  FFMA.FTZ R2, R172, UR4, -R206 ;  /* 0x00000004ac027c23 */ /* 0x010fc600080108ce */
[----:B------:R-:W-:Y:S01]  /*23c0*/  MUFU.EX2 R187, R187 ;  /* 0x000000bb00bb7308 */ /* 0x000fe20000000800 */
[--C-:B------:R-:W-:Y:S01]  /*23d0*/  FFMA.FTZ R189, R46, UR4, -R200.reuse ;  /* 0x000000042ebd7c23 */ /* 0x100fe200080108c8 */
[--C-:B------:R-:W-:Y:S01]  /*23e0*/  FFMA.FTZ R188, R47, UR4, -R200.reuse ;  /* 0x000000042fbc7c23 */ /* 0x100fe200080108c8 */
[--C-:B------:R-:W-:Y:S01]  /*23f0*/  FFMA.FTZ R186, R38, UR4, -R200.reuse ;  /* 0x0000000426ba7c23 */ /* 0x100fe200080108c8 */
[--C-:B------:R-:W-:Y:S01]  /*2400*/  FFMA.FTZ R181, R39, UR4, -R200.reuse ;  /* 0x0000000427b57c23 */ /* 0x100fe200080108c8 */
[----:B------:R-:W-:Y:S01]  /*2410*/  FFMA.FTZ R172, R13, UR4, -R205 ;  /* 0x000000040dac7c23 */ /* 0x000fe200080108cd */
[----:B------:R-:W3:Y:S01]  /*2420*/  LDSM.16.MT88.4 R44, [R220+0x9400] ;  /* 0x00940000dc2c783b */ /* 0x000ee20000004200 */
[----:B-----5:R-:W-:Y:S01]  /*2430*/  F2FP.BF16.F32.PACK_AB R135, R3, R176 ;  /* 0x000000b00387723e */ /* 0x020fe200000010ff */
[----:B------:R-:W4:Y:S01]  /*2440*/  MUFU.EX2 R178, R178 ;  /* 0x000000b200b27308 */ /* 0x000f220000000800 */
[----:B--2---:R-:W-:Y:S01]  /*2450*/  F2FP.BF16.F32.PACK_AB R128, R193, R190 ;  /* 0x000000bec180723e */ /* 0x004fe200000010ff */
[----:B------:R-:W2:Y:S01]  /*2460*/  LDSM.16.MT88.4 R12, [R221+0xa400] ;  /* 0x00a40000dd0c783b */ /* 0x000ea20000004200 */
[--C-:B------:R-:W-:Y:S01]  /*2470*/  FFMA.FTZ R198, R34, UR4, -R200.reuse ;  /* 0x0000000422c67c23 */ /* 0x100fe200080108c8 */
[--C-:B------:R-:W-:Y:S01]  /*2480*/  FFMA.FTZ R199, R35, UR4, -R200.reuse ;  /* 0x0000000423c77c23 */ /* 0x100fe200080108c8 */
[--C-:B------:R-:W-:Y:S01]  /*2490*/  FFMA.FTZ R174, R174, UR4, -R200.reuse ;  /* 0x00000004aeae7c23 */ /* 0x100fe200080108c8 */
[----:B------:R-:W5:Y:S01]  /*24a0*/  LDSM.16.MT88.4 R36, [R221+0xb400] ;  /* 0x00b40000dd24783b */ /* 0x000f620000004200 */
[--C-:B------:R-:W-:Y:S01]  /*24b0*/  FFMA.FTZ R175, R175, UR4, -R200.reuse ;  /* 0x00000004afaf7c23 */ /* 0x100fe200080108c8 */
[----:B------:R-:W-:Y:S01]  /*24c0*/  MUFU.EX2 R189, R189 ;  /* 0x000000bd00bd7308 */ /* 0x000fe20000000800 */
[C---:B------:R-:W-:Y:S01]  /*24d0*/  HMMA.16816.F32.BF16 R156, R132.reuse, R148, RZ ;  /* 0x00000094849c723c */ /* 0x040fe200000418ff */
[----:B------:R-:W-:Y:S01]  /*24e0*/  FADD.FTZ R190, R190, R193 ;  /* 0x000000c1bebe7221 */ /* 0x000fe20000010000 */
[----:B------:R-:W-:Y:S01]  /*24f0*/  FADD.FTZ R176, R176, R185 ;  /* 0x000000b9b0b07221 */ /* 0x000fe20000010000 */
[----:B------:R-:W-:Y:S01]  /*2500*/  FFMA.FTZ R41, R50, UR4, -R200 ;  /* 0x0000000432297c23 */ /* 0x000fe200080108c8 */
[----:B------:R-:W-:Y:S01]  /*2510*/  FFMA.FTZ R50, R27, UR4, -R202 ;  /* 0x000000041b327c23 */ /* 0x000fe200080108ca */
[----:B------:R-:W-:Y:S01]  /*2520*/  FFMA.FTZ R42, R42, UR4, -R200 ;  /* 0x000000042a2a7c23 */ /* 0x000fe200080108c8 */
[----:B------:R-:W-:Y:S01]  /*2530*/  HMMA.16816.F32.BF16 R152, R132, R150, RZ ;  /* 0x000000968498723c */ /* 0x000fe200000418ff */
[----:B------:R-:W3:Y:S01]  /*2540*/  MUFU.EX2 R188, R188 ;  /* 0x000000bc00bc7308 */ /* 0x000ee20000000800 */
[----:B----4-:R-:W-:Y:S01]  /*2550*/  F2FP.BF16.F32.PACK_AB R130, R178, R187 ;  /* 0x000000bbb282723e */ /* 0x010fe200000010ff */
[----:B------:R-:W-:Y:S01]  /*2560*/  FADD.FTZ R187, R187, R190 ;  /* 0x000000bebbbb7221 */ /* 0x000fe20000010000 */
[----:B------:R-:W-:-:S02]  /*2570*/  FADD.FTZ R176, R3, R176 ;  /* 0x000000b003b07221 */ /* 0x000fc40000010000 */
[C---:B-1----:R-:W-:Y:S01]  /*2580*/  HMMA.16816.F32.BF16 R72, R132.reuse, R80, RZ ;  /* 0x000000508448723c */ /* 0x042fe200000418ff */
[----:B------:R-:W-:Y:S02]  /*2590*/  FADD.FTZ R178, R178, R187 ;  /* 0x000000bbb2b27221 */ /* 0x000fe40000010000 */
[----:B------:R-:W-:Y:S03]  /*25a0*/  MUFU.EX2 R186, R186 ;  /* 0x000000ba00ba7308 */ /* 0x000fe60000000800 */
[C---:B------:R-:W-:Y:S05]  /*25b0*/  HMMA.16816.F32.BF16 R88, R132.reuse, R96, RZ ;  /* 0x000000608458723c */ /* 0x040fea00000418ff */
[----:B------:R-:W1:Y:S01]  /*25c0*/  MUFU.EX2 R181, R181 ;  /* 0x000000b500b57308 */ /* 0x000e620000000800 */
[----:B---3--:R-:W-:Y:S01]  /*25d0*/  F2FP.BF16.F32.PACK_AB R129, R188, R189 ;  /* 0x000000bdbc81723e */ /* 0x008fe200000010ff */
[----:B------:R-:W-:Y:S01]  /*25e0*/  HMMA.16816.F32.BF16 R100, R132, R108, RZ ;  /* 0x0000006c8464723c */ /* 0x000fe200000418ff */
[----:B------:R-:W-:-:S05]  /*25f0*/  FADD.FTZ R189, R189, R188 ;  /* 0x000000bcbdbd7221 */ /* 0x000fca0000010000 */
[----:B------:R-:W-:Y:S01]  /*2600*/  MUFU.EX2 R171, R171 ;  /* 0x000000ab00ab7308 */ /* 0x000fe20000000800 */
[C---:B------:R-:W-:Y:S06]  /*2610*/  HMMA.16816.F32.BF16 R112, R132.reuse, R120, RZ ;  /* 0x000000788470723c */ /* 0x040fec00000418ff */
[----:B------:R-:W-:Y:S01]  /*2620*/  HMMA.16816.F32.BF16 R124, R132, R52, RZ ;  /* 0x00000034847c723c */ /* 0x000fe200000418ff */
[----:B------:R-:W-:Y:S01]  /*2630*/  MUFU.EX2 R0, R0 ;  /* 0x0000000000007308 */ /* 0x000fe20000000800 */
[----:B-1----:R-:W-:Y:S01]  /*2640*/  F2FP.BF16.F32.PACK_AB R131, R181, R186 ;  /* 0x000000bab583723e */ /* 0x002fe200000010ff */
[----:B------:R-:W-:-:S03]  /*2650*/  FADD.FTZ R186, R186, R189 ;  /* 0x000000bdbaba7221 */ /* 0x000fc60000010000 */
[----:B------:R-:W-:Y:S01]  /*2660*/  HMMA.16816.F32.BF16 R76, R132, R82, RZ ;  /* 0x00000052844c723c */ /* 0x000fe200000418ff */
[----:B------:R-:W-:Y:S02]  /*2670*/  FADD.FTZ R181, R181, R186 ;  /* 0x000000bab5b57221 */ /* 0x000fe40000010000 */
[----:B------:R-:W-:Y:S03]  /*2680*/  MUFU.EX2 R2, R2 ;  /* 0x0000000200027308 */ /* 0x000fe60000000800 */
[----:B------:R-:W-:Y:S05]  /*2690*/  HMMA.16816.F32.BF16 R160, R128, R148, RZ ;  /* 0x0000009480a0723c */ /* 0x000fea00000418ff */
[----:B------:R-:W-:Y:S01]  /*26a0*/  MUFU.EX2 R169, R169 ;  /* 0x000000a900a97308 */ /* 0x000fe20000000800 */
[C---:B------:R-:W-:Y:S06]  /*26b0*/  HMMA.16816.F32.BF16 R92, R132.reuse, R98, RZ ;  /* 0x00000062845c723c */ /* 0x040fec00000418ff */
[C---:B------:R-:W-:Y:S01]  /*26c0*/  HMMA.16816.F32.BF16 R104, R132.reuse, R110, RZ ;  /* 0x0000006e8468723c */ /* 0x040fe200000418ff */
[----:B------:R-:W-:Y:S05]  /*26d0*/  MUFU.EX2 R173, R173 ;  /* 0x000000ad00ad7308 */ /* 0x000fea0000000800 */
[----:B------:R-:W-:Y:S03]  /*26e0*/  HMMA.16816.F32.BF16 R116, R132, R122, RZ ;  /* 0x0000007a8474723c */ /* 0x000fe600000418ff */
[----:B------:R-:W1:Y:S03]  /*26f0*/  MUFU.EX2 R172, R172 ;  /* 0x000000ac00ac7308 */ /* 0x000e660000000800 */
[C---:B------:R-:W-:Y:S05]  /*2700*/  HMMA.16816.F32.BF16 R148, R128.reuse, R150, RZ ;  /* 0x000000968094723c */ /* 0x040fea00000418ff */
[----:B------:R-:W-:Y:S01]  /*2710*/  MUFU.EX2 R191, R191 ;  /* 0x000000bf00bf7308 */ /* 0x000fe20000000800 */
[C---:B------:R-:W-:Y:S06]  /*2720*/  HMMA.16816.F32.BF16 R84, R128.reuse, R96, RZ ;  /* 0x000000608054723c */ /* 0x040fec00000418ff */
[----:B------:R-:W-:Y:S01]  /*2730*/  HMMA.16816.F32.BF16 R144, R128, R108, RZ ;  /* 0x0000006c8090723c */ /* 0x000fe200000418ff */
[----:B------:R-:W3:Y:S01]  /*2740*/  MUFU.EX2 R192, R192 ;  /* 0x000000c000c07308 */ /* 0x000ee20000000800 */
[----:B-1----:R-:W-:Y:S01]  /*2750*/  F2FP.BF16.F32.PACK_AB R32, R172, R173 ;  /* 0x000000adac20723e */ /* 0x002fe200000010ff */
[----:B------:R-:W-:-:S03]  /*2760*/  FADD.FTZ R173, R173, R170 ;  /* 0x000000aaadad7221 */ /* 0x000fc60000010000 */
[C---:B------:R-:W-:Y:S01]  /*2770*/  HMMA.16816.F32.BF16 R140, R128.reuse, R120, RZ ;  /* 0x00000078808c723c */ /* 0x040fe200000418ff */
[----:B------:R-:W-:Y:S02]  /*2780*/  FADD.FTZ R172, R172, R173 ;  /* 0x000000adacac7221 */ /* 0x000fe40000010000 */
[----:B------:R-:W-:Y:S03]  /*2790*/  MUFU.EX2 R195, R195 ;  /* 0x000000c300c37308 */ /* 0x000fe60000000800 */
[----:B------:R-:W-:Y:S05]  /*27a0*/  HMMA.16816.F32.BF16 R136, R128, R52, RZ ;  /* 0x000000348088723c */ /* 0x000fea00000418ff */
[----:B------:R-:W1:Y:S01]  /*27b0*/  MUFU.EX2 R194, R194 ;  /* 0x000000c200c27308 */ /* 0x000e620000000800 */
[----:B------:R-:W-:Y:S01]  /*27c0*/  HMMA.16816.F32.BF16 R132, R132, R54, RZ ;  /* 0x000000368484723c */ /* 0x000fe200000418ff */
[----:B---3--:R-:W-:Y:S01]  /*27d0*/  F2FP.BF16.F32.PACK_AB R34, R192, R191 ;  /* 0x000000bfc022723e */ /* 0x008fe200000010ff */
[----:B------:R-:W-:Y:S01]  /*27e0*/  FADD.FTZ R191, R191, R172 ;  /* 0x000000acbfbf7221 */ /* 0x000fe20000010000 */
[----:B------:R-:W-:Y:S01]  /*27f0*/  F2FP.BF16.F32.PACK_AB R52, R0, R171 ;  /* 0x000000ab0034723e */ /* 0x000fe200000010ff */
[----:B------:R-:W-:-:S02]  /*2800*/  FADD.FTZ R171, R171, R178 ;  /* 0x000000b2abab7221 */ /* 0x000fc40000010000 */
[----:B------:R-:W-:Y:S01]  /*2810*/  HMMA.16816.F32.BF16 R96, R128, R98, RZ ;  /* 0x000000628060723c */ /* 0x000fe200000418ff */
[----:B------:R-:W-:Y:S01]  /*2820*/  MUFU.EX2 R196, R196 ;  /* 0x000000c400c47308 */ /* 0x000fe20000000800 */
[----:B------:R-:W-:Y:S01]  /*2830*/  FADD.FTZ R171, R0, R171 ;  /* 0x000000ab00ab7221 */ /* 0x000fe20000010000 */
[----:B------:R-:W-:-:S03]  /*2840*/  FADD.FTZ R191, R192, R191 ;  /* 0x000000bfc0bf7221 */ /* 0x000fc60000010000 */
[C---:B------:R-:W-:Y:S03]  /*2850*/  HMMA.16816.F32.BF16 R108, R128.reuse, R110, RZ ;  /* 0x0000006e806c723c */ /* 0x040fe600000418ff */
[----:B------:R-:W3:Y:S01]  /*2860*/  MUFU.EX2 R197, R197 ;  /* 0x000000c500c57308 */ /* 0x000ee20000000800 */
[C---:B-1----:R-:W-:Y:S01]  /*2870*/  F2FP.BF16.F32.PACK_AB R33, R194.reuse, R195 ;  /* 0x000000c3c221723e */ /* 0x042fe200000010ff */
[----:B------:R-:W-:Y:S01]  /*2880*/  FADD.FTZ R195, R195, R176 ;  /* 0x000000b0c3c37221 */ /* 0x000fe20000010000 */
[C---:B------:R-:W-:Y:S03]  /*2890*/  HMMA.16816.F32.BF16 R120, R128.reuse, R122, RZ ;  /* 0x0000007a8078723c */ /* 0x040fe600000418ff */
[----:B------:R-:W-:Y:S02]  /*28a0*/  FADD.FTZ R195, R194, R195 ;  /* 0x000000c3c2c37221 */ /* 0x000fe40000010000 */
[----:B------:R-:W-:Y:S01]  /*28b0*/  MUFU.EX2 R198, R198 ;  /* 0x000000c600c67308 */ /* 0x000fe20000000800 */
[C---:B------:R-:W-:Y:S06]  /*28c0*/  HMMA.16816.F32.BF16 R68, R128.reuse, R80, RZ ;  /* 0x000000508044723c */ /* 0x040fec00000418ff */
[----:B------:R-:W-:Y:S01]  /*28d0*/  HMMA.16816.F32.BF16 R80, R128, R82, RZ ;  /* 0x000000528050723c */ /* 0x000fe200000418ff */
[----:B------:R-:W1:Y:S01]  /*28e0*/  MUFU.EX2 R199, R199 ;  /* 0x000000c700c77308 */ /* 0x000e620000000800 */
[----:B---3--:R-:W-:Y:S01]  /*28f0*/  F2FP.BF16.F32.PACK_AB R35, R197, R196 ;  /* 0x000000c4c523723e */ /* 0x008fe200000010ff */
[----:B------:R-:W-:-:S03]  /*2900*/  FADD.FTZ R196, R196, R195 ;  /* 0x000000c3c4c47221 */ /* 0x000fc60000010000 */
[----:B------:R-:W-:Y:S01]  /*2910*/  HMMA.16816.F32.BF16 R128, R128, R54, RZ ;  /* 0x000000368080723c */ /* 0x000fe200000418ff */
[----:B------:R-:W-:Y:S02]  /*2920*/  FADD.FTZ R196, R197, R196 ;  /* 0x000000c4c5c47221 */ /* 0x000fe40000010000 */
[----:B------:R-:W-:Y:S03]  /*2930*/  MUFU.EX2 R174, R174 ;  /* 0x000000ae00ae7308 */ /* 0x000fe60000000800 */
[----:B------:R-:W-:Y:S01]  /*2940*/  HMMA.16816.F32.BF16 R156, R32, R64, R156 ;  /* 0x00000040209c723c */ /* 0x000fe2000004189c */
[----:B------:R-:W-:Y:S01]  /*2950*/  F2FP.BF16.F32.PACK_AB R54, R169, R2 ;  /* 0x00000002a936723e */ /* 0x000fe200000010ff */
[----:B------:R-:W-:-:S03]  /*2960*/  FADD.FTZ R2, R2, R171 ;  /* 0x000000ab02027221 */ /* 0x000fc60000010000 */
[----:B------:R-:W3:Y:S01]  /*2970*/  MUFU.EX2 R175, R175 ;  /* 0x000000af00af7308 */ /* 0x000ee20000000800 */
[----:B-1----:R-:W-:Y:S01]  /*2980*/  F2FP.BF16.F32.PACK_AB R53, R199, R198 ;  /* 0x000000c6c735723e */ /* 0x002fe200000010ff */
[----:B------:R-:W-:Y:S01]  /*2990*/  HMMA.16816.F32.BF16 R124, R32, R60, R124 ;  /* 0x0000003c207c723c */ /* 0x000fe2000004187c */
[----:B------:R-:W-:Y:S01]  /*29a0*/  FADD.FTZ R198, R198, R181 ;  /* 0x000000b5c6c67221 */ /* 0x000fe20000010000 */
[----:B------:R-:W-:-:S03]  /*29b0*/  FADD.FTZ R169, R169, R2 ;  /* 0x00000002a9a97221 */ /* 0x000fc60000010000 */
[----:B------:R-:W-:Y:S01]  /*29c0*/  FADD.FTZ R199, R199, R198 ;  /* 0x000000c6c7c77221 */ /* 0x000fe20000010000 */
[C---:B------:R-:W-:Y:S01]  /*29d0*/  HMMA.16816.F32.BF16 R152, R32.reuse, R66, R152 ;  /* 0x000000422098723c */ /* 0x040fe20000041898 */
[----:B------:R-:W-:Y:S05]  /*29e0*/  MUFU.EX2 R201, R201 ;  /* 0x000000c900c97308 */ /* 0x000fea0000000800 */
[----:B------:R-:W-:Y:S01]  /*29f0*/  HMMA.16816.F32.BF16 R72, R32, R44, R72 ;  /* 0x0000002c2048723c */ /* 0x000fe20000041848 */
[----:B---3--:R-:W-:Y:S02]  /*2a00*/  F2FP.BF16.F32.PACK_AB R55, R175, R174 ;  /* 0x000000aeaf37723e */ /* 0x008fe400000010ff */
[----:B------:R-:W-:Y:S01]  /*2a10*/  MUFU.EX2 R204, R204 ;  /* 0x000000cc00cc7308 */ /* 0x000fe20000000800 */
[----:B------:R-:W-:-:S02]  /*2a20*/  FADD.FTZ R174, R174, R199 ;  /* 0x000000c7aeae7221 */ /* 0x000fc40000010000 */
[----:B--2---:R-:W-:Y:S02]  /*2a30*/  HMMA.16816.F32.BF16 R88, R32, R12, R88 ;  /* 0x0000000c2058723c */ /* 0x004fe40000041858 */
[----:B------:R-:W-:-:S04]  /*2a40*/  FADD.FTZ R174, R175, R174 ;  /* 0x000000aeafae7221 */ /* 0x000fc80000010000 */
[C---:B------:R-:W-:Y:S01]  /*2a50*/  HMMA.16816.F32.BF16 R160, R52.reuse, R64, R160 ;  /* 0x0000004034a0723c */ /* 0x040fe200000418a0 */
[----:B------:R-:W-:Y:S05]  /*2a60*/  MUFU.EX2 R203, R203 ;  /* 0x000000cb00cb7308 */ /* 0x000fea0000000800 */
[C---:B------:R-:W-:Y:S01]  /*2a70*/  HMMA.16816.F32.BF16 R136, R52.reuse, R60, R136 ;  /* 0x0000003c3488723c */ /* 0x040fe20000041888 */
[--C-:B------:R-:W-:Y:S01]  /*2a80*/  FFMA.FTZ R64, R28, UR4, -R205.reuse ;  /* 0x000000041c407c23 */ /* 0x100fe200080108cd */
[----:B------:R-:W-:Y:S01]  /*2a90*/  FFMA.FTZ R65, R29, UR4, -R205 ;  /* 0x000000041d417c23 */ /* 0x000fe200080108cd */
[----:B------:R-:W-:Y:S03]  /*2aa0*/  MUFU.EX2 R56, R56 ;  /* 0x0000003800387308 */ /* 0x000fe60000000800 */
[----:B------:R-:W-:Y:S01]  /*2ab0*/  HMMA.16816.F32.BF16 R148, R52, R66, R148 ;  /* 0x000000423494723c */ /* 0x000fe20000041894 */
[--C-:B------:R-:W-:Y:S01]  /*2ac0*/  FFMA.FTZ R60, R31, UR4, -R202.reuse ;  /* 0x000000041f3c7c23 */ /* 0x100fe200080108ca */
[--C-:B------:R-:W-:Y:S01]  /*2ad0*/  FFMA.FTZ R61, R22, UR4, -R202.reuse ;  /* 0x00000004163d7c23 */ /* 0x100fe200080108ca */
[----:B------:R-:W-:Y:S02]  /*2ae0*/  LDSM.16.MT88.4 R28, [R220+0x9800] ;  /* 0x00980000dc1c783b */ /* 0x000fe40000004200 */
[----:B------:R-:W-:Y:S01]  /*2af0*/  MUFU.EX2 R64, R64 ;  /* 0x0000004000407308 */ /* 0x000fe20000000800 */
[C---:B------:R-:W-:Y:S01]  /*2b00*/  HMMA.16816.F32.BF16 R100, R32.reuse, R8, R100 ;  /* 0x000000082064723c */ /* 0x040fe20000041864 */
[----:B------:R-:W-:Y:S01]  /*2b10*/  FFMA.FTZ R66, R23, UR4, -R202 ;  /* 0x0000000417427c23 */ /* 0x000fe200080108ca */
[----:B------:R-:W-:Y:S01]  /*2b20*/  FFMA.FTZ R67, R4, UR4, -R206 ;  /* 0x0000000404437c23 */ /* 0x000fe200080108ce */
[----:B------:R-:W-:Y:S03]  /*2b30*/  LDSM.16.MT88.4 R20, [R221+0xa800] ;  /* 0x00a80000dd14783b */ /* 0x000fe60000004200 */
[C---:B-----5:R-:W-:Y:S01]  /*2b40*/  HMMA.16816.F32.BF16 R112, R32.reuse, R36, R112 ;  /* 0x000000242070723c */ /* 0x060fe20000041870 */
[----:B------:R-:W-:Y:S05]  /*2b50*/  MUFU.EX2 R65, R65 ;  /* 0x0000004100417308 */ /* 0x000fea0000000800 */
[C---:B------:R-:W-:Y:S03]  /*2b60*/  HMMA.16816.F32.BF16 R76, R32.reuse, R46, R76 ;  /* 0x0000002e204c723c */ /* 0x040fe6000004184c */
[----:B------:R-:W-:Y:S03]  /*2b70*/  MUFU.EX2 R60, R60 ;  /* 0x0000003c003c7308 */ /* 0x000fe60000000800 */
[C---:B------:R-:W-:Y:S05]  /*2b80*/  HMMA.16816.F32.BF16 R92, R32.reuse, R14, R92 ;  /* 0x0000000e205c723c */ /* 0x040fea000004185c */
[----:B------:R-:W-:Y:S01]  /*2b90*/  MUFU.EX2 R61, R61 ;  /* 0x0000003d003d7308 */ /* 0x000fe20000000800 */
[C---:B------:R-:W-:Y:S06]  /*2ba0*/  HMMA.16816.F32.BF16 R104, R32.reuse, R10, R104 ;  /* 0x0000000a2068723c */ /* 0x040fec0000041868 */
[C---:B------:R-:W-:Y:S01]  /*2bb0*/  HMMA.16816.F32.BF16 R116, R32.reuse, R38, R116 ;  /* 0x000000262074723c */ /* 0x040fe20000041874 */
[----:B------:R-:W-:Y:S05]  /*2bc0*/  MUFU.EX2 R66, R66 ;  /* 0x0000004200427308 */ /* 0x000fea0000000800 */
[----:B------:R-:W-:Y:S01]  /*2bd0*/  HMMA.16816.F32.BF16 R132, R32, R62, R132 ;  /* 0x0000003e2084723c */ /* 0x000fe20000041884 */
[----:B------:R-:W1:Y:S02]  /*2be0*/  LDSM.16.MT88.4 R32, [R221+0x9800] ;  /* 0x00980000dd20783b */ /* 0x000e640000004200 */
[----:B------:R-:W2:Y:S03]  /*2bf0*/  MUFU.EX2 R57, R57 ;  /* 0x0000003900397308 */ /* 0x000ea60000000800 */
[C---:B------:R-:W-:Y:S05]  /*2c00*/  HMMA.16816.F32.BF16 R84, R52.reuse, R12, R84 ;  /* 0x0000000c3454723c */ /* 0x040fea0000041854 */
[----:B------:R-:W-:Y:S01]  /*2c10*/  MUFU.EX2 R67, R67 ;  /* 0x0000004300437308 */ /* 0x000fe20000000800 */
[C---:B------:R-:W-:Y:S06]  /*2c20*/  HMMA.16816.F32.BF16 R144, R52.reuse, R8, R144 ;  /* 0x000000083490723c */ /* 0x040fec0000041890 */
[----:B------:R-:W-:Y:S01]  /*2c30*/  HMMA.16816.F32.BF16 R140, R52, R36, R140 ;  /* 0x00000024348c723c */ /* 0x000fe2000004188c */
[----:B------:R-:W-:Y:S01]  /*2c40*/  MUFU.EX2 R48, R48 ;  /* 0x0000003000307308 */ /* 0x000fe20000000800 */
[----:B--2---:R-:W-:Y:S01]  /*2c50*/  F2FP.BF16.F32.PACK_AB R4, R57, R56 ;  /* 0x000000383904723e */ /* 0x004fe200000010ff */
[----:B------:R-:W-:-:S03]  /*2c60*/  FADD.FTZ R56, R56, R169 ;  /* 0x000000a938387221 */ /* 0x000fc60000010000 */
[C---:B------:R-:W-:Y:S01]  /*2c70*/  HMMA.16816.F32.BF16 R96, R52.reuse, R14, R96 ;  /* 0x0000000e3460723c */ /* 0x040fe20000041860 */
[----:B------:R-:W2:Y:S01]  /*2c80*/  LDSM.16.MT88.4 R12, [R220+0xa800] ;  /* 0x00a80000dc0c783b */ /* 0x000ea20000004200 */
[----:B------:R-:W-:Y:S01]  /*2c90*/  FADD.FTZ R56, R57, R56 ;  /* 0x0000003839387221 */ /* 0x000fe20000010000 */
[----:B------:R-:W-:Y:S03]  /*2ca0*/  MUFU.EX2 R49, R49 ;  /* 0x0000003100317308 */ /* 0x000fe60000000800 */
[C---:B------:R-:W-:Y:S01]  /*2cb0*/  HMMA.16816.F32.BF16 R108, R52.reuse, R10, R108 ;  /* 0x0000000a346c723c */ /* 0x040fe2000004186c */
[----:B------:R-:W3:Y:S04]  /*2cc0*/  LDSM.16.MT88.4 R8, [R221+0xb800] ;  /* 0x00b80000dd08783b */ /* 0x000ee80000004200 */
[----:B------:R-:W-:Y:S01]  /*2cd0*/  MUFU.EX2 R41, R41 ;  /* 0x0000002900297308 */ /* 0x000fe20000000800 */
[C---:B------:R-:W-:Y:S01]  /*2ce0*/  HMMA.16816.F32.BF16 R120, R52.reuse, R38, R120 ;  /* 0x000000263478723c */ /* 0x040fe20000041878 */
[----:B------:R-:W4:Y:S05]  /*2cf0*/  LDSM.16.MT88.4 R36, [R220+0xb800] ;  /* 0x00b80000dc24783b */ /* 0x000f2a0000004200 */
[C---:B------:R-:W-:Y:S01]  /*2d00*/  HMMA.16816.F32.BF16 R68, R52.reuse, R44, R68 ;  /* 0x0000002c3444723c */ /* 0x040fe20000041844 */
[----:B------:R-:W-:Y:S05]  /*2d10*/  MUFU.EX2 R50, R50 ;  /* 0x0000003200327308 */ /* 0x000fea0000000800 */
[C---:B------:R-:W-:Y:S01]  /*2d20*/  HMMA.16816.F32.BF16 R80, R52.reuse, R46, R80 ;  /* 0x0000002e3450723c */ /* 0x040fe20000041850 */
[----:B------:R-:W-:Y:S01]  /*2d30*/  F2FP.BF16.F32.PACK_AB R44, R65, R64 ;  /* 0x00000040412c723e */ /* 0x000fe200000010ff */
[----:B------:R-:W-:Y:S01]  /*2d40*/  FADD.FTZ R64, R64, R191 ;  /* 0x000000bf40407221 */ /* 0x000fe20000010000 */
[----:B------:R-:W-:Y:S01]  /*2d50*/  F2FP.BF16.F32.PACK_AB R45, R60, R203 ;  /* 0x000000cb3c2d723e */ /* 0x000fe200000010ff */
[----:B------:R-:W-:Y:S01]  /*2d60*/  FADD.FTZ R203, R203, R196 ;  /* 0x000000c4cbcb7221 */ /* 0x000fe20000010000 */
[----:B------:R-:W-:Y:S01]  /*2d70*/  MUFU.EX2 R40, R40 ;  /* 0x0000002800287308 */ /* 0x000fe20000000800 */
[----:B------:R-:W-:Y:S01]  /*2d80*/  HMMA.16816.F32.BF16 R128, R52, R62, R128 ;  /* 0x0000003e3480723c */ /* 0x000fe20000041880 */
[----:B------:R-:W-:Y:S01]  /*2d90*/  F2FP.BF16.F32.PACK_AB R46, R204, R201 ;  /* 0x000000c9cc2e723e */ /* 0x000fe200000010ff */
[----:B------:R-:W-:Y:S01]  /*2da0*/  FADD.FTZ R64, R65, R64 ;  /* 0x0000004041407221 */ /* 0x000fe20000010000 */
[----:B------:R-:W-:Y:S01]  /*2db0*/  F2FP.BF16.F32.PACK_AB R47, R66, R61 ;  /* 0x0000003d422f723e */ /* 0x000fe200000010ff */
[----:B------:R-:W-:-:S02]  /*2dc0*/  FADD.FTZ R60, R60, R203 ;  /* 0x000000cb3c3c7221 */ /* 0x000fc40000010000 */
[----:B------:R-:W-:Y:S01]  /*2dd0*/  FADD.FTZ R201, R201, R64 ;  /* 0x00000040c9c97221 */ /* 0x000fe20000010000 */
[----:B------:R-:W-:Y:S01]  /*2de0*/  FFMA.FTZ R53, R58, UR4, -R200 ;  /* 0x000000043a357c23 */ /* 0x000fe200080108c8 */
[----:B------:R-:W-:Y:S01]  /*2df0*/  FFMA.FTZ R52, R5, UR4, -R206 ;  /* 0x0000000405347c23 */ /* 0x000fe200080108ce */
[--C-:B------:R-:W-:Y:S01]  /*2e00*/  FFMA.FTZ R54, R59, UR4, -R200.reuse ;  /* 0x000000043b367c23 */ /* 0x100fe200080108c8 */
[--C-:B------:R-:W-:Y:S01]  /*2e10*/  FFMA.FTZ R55, R6, UR4, -R200.reuse ;  /* 0x0000000406377c23 */ /* 0x100fe200080108c8 */
[----:B------:R-:W-:Y:S01]  /*2e20*/  FFMA.FTZ R58, R7, UR4, -R200 ;  /* 0x00000004073a7c23 */ /* 0x000fe200080108c8 */
[C---:B-1----:R-:W-:Y:S01]  /*2e30*/  HMMA.16816.F32.BF16 R156, R44.reuse, R32, R156 ;  /* 0x000000202c9c723c */ /* 0x042fe2000004189c */
[----:B------:R-:W-:Y:S01]  /*2e40*/  MUFU.EX2 R53, R53 ;  /* 0x0000003500357308 */ /* 0x000fe20000000800 */
[--C-:B------:R-:W-:Y:S01]  /*2e50*/  FFMA.FTZ R59, R18, UR4, -R202.reuse ;  /* 0x00000004123b7c23 */ /* 0x100fe200080108ca */
[----:B------:R-:W-:Y:S01]  /*2e60*/  FFMA.FTZ R62, R19, UR4, -R202 ;  /* 0x00000004133e7c23 */ /* 0x000fe200080108ca */
[----:B------:R-:W-:Y:S01]  /*2e70*/  FADD.FTZ R61, R61, R60 ;  /* 0x0000003c3d3d7221 */ /* 0x000fe20000010000 */
[----:B------:R-:W-:Y:S01]  /*2e80*/  FADD.FTZ R201, R204, R201 ;  /* 0x000000c9ccc97221 */ /* 0x000fe20000010000 */
[C---:B------:R-:W-:Y:S02]  /*2e90*/  HMMA.16816.F32.BF16 R72, R44.reuse, R28, R72 ;  /* 0x0000001c2c48723c */ /* 0x040fe40000041848 */
[----:B------:R-:W-:Y:S01]  /*2ea0*/  FADD.FTZ R66, R66, R61 ;  /* 0x0000003d42427221 */ /* 0x000fe20000010000 */
[----:B------:R-:W1:Y:S03]  /*2eb0*/  MUFU.EX2 R52, R52 ;  /* 0x0000003400347308 */ /* 0x000e660000000800 */
[C---:B------:R-:W-:Y:S05]  /*2ec0*/  HMMA.16816.F32.BF16 R88, R44.reuse, R20, R88 ;  /* 0x000000142c58723c */ /* 0x040fea0000041858 */
[----:B------:R-:W5:Y:S01]  /*2ed0*/  MUFU.EX2 R54, R54 ;  /* 0x0000003600367308 */ /* 0x000f620000000800 */
[C---:B--2---:R-:W-:Y:S06]  /*2ee0*/  HMMA.16816.F32.BF16 R100, R44.reuse, R12, R100 ;  /* 0x0000000c2c64723c */ /* 0x044fec0000041864 */
[----:B---3--:R-:W-:Y:S01]  /*2ef0*/  HMMA.16816.F32.BF16 R112, R44, R8, R112 ;  /* 0x000000082c70723c */ /* 0x008fe20000041870 */
[----:B------:R-:W-:Y:S01]  /*2f00*/  MUFU.EX2 R55, R55 ;  /* 0x0000003700377308 */ /* 0x000fe20000000800 */
[----:B-1----:R-:W-:Y:S01]  /*2f10*/  F2FP.BF16.F32.PACK_AB R6, R52, R67 ;  /* 0x000000433406723e */ /* 0x002fe200000010ff */
[----:B------:R-:W-:-:S03]  /*2f20*/  FADD.FTZ R67, R67, R56 ;  /* 0x0000003843437221 */ /* 0x000fc60000010000 */
[C---:B----4-:R-:W-:Y:S01]  /*2f30*/  HMMA.16816.F32.BF16 R124, R44.reuse, R36, R124 ;  /* 0x000000242c7c723c */ /* 0x050fe2000004187c */
[----:B------:R-:W-:Y:S02]  /*2f40*/  FADD.FTZ R67, R52, R67 ;  /* 0x0000004334437221 */ /* 0x000fe40000010000 */
[----:B------:R-:W1:Y:S01]  /*2f50*/  MUFU.EX2 R58, R58 ;  /* 0x0000003a003a7308 */ /* 0x000e620000000800 */
[C---:B-----5:R-:W-:Y:S01]  /*2f60*/  F2FP.BF16.F32.PACK_AB R5, R54.reuse, R53 ;  /* 0x000000353605723e */ /* 0x060fe200000010ff */
[----:B------:R-:W-:Y:S01]  /*2f70*/  FADD.FTZ R53, R53, R174 ;  /* 0x000000ae35357221 */ /* 0x000fe20000010000 */
[C---:B------:R-:W-:Y:S03]  /*2f80*/  HMMA.16816.F32.BF16 R152, R44.reuse, R34, R152 ;  /* 0x000000222c98723c */ /* 0x040fe60000041898 */
[----:B------:R-:W-:Y:S02]  /*2f90*/  FADD.FTZ R54, R54, R53 ;  /* 0x0000003536367221 */ /* 0x000fe40000010000 */
[----:B------:R-:W-:Y:S01]  /*2fa0*/  MUFU.EX2 R243, R243 ;  /* 0x000000f300f37308 */ /* 0x000fe20000000800 */
[C---:B------:R-:W-:Y:S06]  /*2fb0*/  HMMA.16816.F32.BF16 R76, R44.reuse, R30, R76 ;  /* 0x0000001e2c4c723c */ /* 0x040fec000004184c */
[----:B------:R-:W-:Y:S01]  /*2fc0*/  HMMA.16816.F32.BF16 R92, R44, R22, R92 ;  /* 0x000000162c5c723c */ /* 0x000fe2000004185c */
[----:B------:R-:W-:Y:S01]  /*2fd0*/  MUFU.EX2 R241, R241 ;  /* 0x000000f100f17308 */ /* 0x000fe20000000800 */
[----:B-1----:R-:W-:Y:S01]  /*2fe0*/  F2FP.BF16.F32.PACK_AB R7, R58, R55 ;  /* 0x000000373a07723e */ /* 0x002fe200000010ff */
[----:B------:R-:W-:-:S03]  /*2ff0*/  FADD.FTZ R55, R55, R54 ;  /* 0x0000003637377221 */ /* 0x000fc60000010000 */
[C---:B------:R-:W-:Y:S01]  /*3000*/  HMMA.16816.F32.BF16 R104, R44.reuse, R14, R104 ;  /* 0x0000000e2c68723c */ /* 0x040fe20000041868 */
[----:B------:R-:W-:Y:S02]  /*3010*/  FADD.FTZ R58, R58, R55 ;  /* 0x000000373a3a7221 */ /* 0x000fe40000010000 */
[----:B------:R-:W-:Y:S03]  /*3020*/  MUFU.EX2 R59, R59 ;  /* 0x0000003b003b7308 */ /* 0x000fe60000000800 */
[C---:B------:R-:W-:Y:S05]  /*3030*/  HMMA.16816.F32.BF16 R116, R44.reuse, R10, R116 ;  /* 0x0000000a2c74723c */ /* 0x040fea0000041874 */
[----:B------:R-:W-:Y:S01]  /*3040*/  MUFU.EX2 R62, R62 ;  /* 0x0000003e003e7308 */ /* 0x000fe20000000800 */
[----:B------:R-:W-:Y:S06]  /*3050*/  HMMA.16816.F32.BF16 R132, R44, R38, R132 ;  /* 0x000000262c84723c */ /* 0x000fec0000041884 */
[C---:B------:R-:W-:Y:S01]  /*3060*/  HMMA.16816.F32.BF16 R68, R4.reuse, R28, R68 ;  /* 0x0000001c0444723c */ /* 0x040fe20000041844 */
[--C-:B------:R-:W-:Y:S01]  /*3070*/  FFMA.FTZ R44, R24, UR4, -R205.reuse ;  /* 0x00000004182c7c23 */ /* 0x100fe200080108cd */
[--C-:B------:R-:W-:Y:S01]  /*3080*/  FFMA.FTZ R45, R25, UR4, -R205.reuse ;  /* 0x00000004192d7c23 */ /* 0x100fe200080108cd */
[----:B------:R-:W-:Y:S01]  /*3090*/  FFMA.FTZ R46, R16, UR4, -R205 ;  /* 0x00000004102e7c23 */ /* 0x000fe200080108cd */
[----:B------:R-:W-:Y:S01]  /*30a0*/  FFMA.FTZ R47, R26, UR4, -R202 ;  /* 0x000000041a2f7c23 */ /* 0x000fe200080108ca */
[----:B------:R-:W-:Y:S01]  /*30b0*/  LDSM.16.MT88.4 R16, [R220+0xac00] ;  /* 0x00ac0000dc10783b */ /* 0x000fe20000004200 */
[C---:B------:R-:W-:Y:S01]  /*30c0*/  HMMA.16816.F32.BF16 R80, R4.reuse, R30, R80 ;  /* 0x0000001e0450723c */ /* 0x040fe20000041850 */
[--C-:B------:R-:W-:Y:S01]  /*30d0*/  FFMA.FTZ R202, R51, UR4, -R200.reuse ;  /* 0x0000000433ca7c23 */ /* 0x100fe200080108c8 */
[----:B------:R-:W-:Y:S01]  /*30e0*/  MUFU.EX2 R44, R44 ;  /* 0x0000002c002c7308 */ /* 0x000fe20000000800 */
[----:B------:R-:W1:Y:S03]  /*30f0*/  LDSM.16.MT88.4 R28, [R221+0x9c00] ;  /* 0x009c0000dd1c783b */ /* 0x000e660000004200 */
[C---:B------:R-:W-:Y:S01]  /*3100*/  HMMA.16816.F32.BF16 R84, R4.reuse, R20, R84 ;  /* 0x000000140454723c */ /* 0x040fe20000041854 */
[----:B------:R-:W2:Y:S03]  /*3110*/  LDSM.16.MT88.4 R24, [R220+0x9c00] ;  /* 0x009c0000dc18783b */ /* 0x000ea60000004200 */
[----:B------:R-:W3:Y:S02]  /*3120*/  MUFU.EX2 R45, R45 ;  /* 0x0000002d002d7308 */ /* 0x000ee40000000800 */
[C---:B------:R-:W-:Y:S01]  /*3130*/  HMMA.16816.F32.BF16 R96, R4.reuse, R22, R96 ;  /* 0x000000160460723c */ /* 0x040fe20000041860 */
[----:B------:R-:W4:Y:S05]  /*3140*/  LDSM.16.MT88.4 R20, [R221+0xac00] ;  /* 0x00ac0000dd14783b */ /* 0x000f2a0000004200 */
[C---:B------:R-:W-:Y:S01]  /*3150*/  HMMA.16816.F32.BF16 R144, R4.reuse, R12, R144 ;  /* 0x0000000c0490723c */ /* 0x040fe20000041890 */
[----:B------:R-:W5:Y:S05]  /*3160*/  MUFU.EX2 R47, R47 ;  /* 0x0000002f002f7308 */ /* 0x000f6a0000000800 */
[C---:B------:R-:W-:Y:S01]  /*3170*/  HMMA.16816.F32.BF16 R108, R4.reuse, R14, R108 ;  /* 0x0000000e046c723c */ /* 0x040fe2000004186c */
[----:B------:R-:W4:Y:S02]  /*3180*/  LDSM.16.MT88.4 R12, [R221+0xbc00] ;  /* 0x00bc0000dd0c783b */ /* 0x000f240000004200 */
[----:B------:R-:W-:Y:S03]  /*3190*/  MUFU.EX2 R202, R202 ;  /* 0x000000ca00ca7308 */ /* 0x000fe60000000800 */
[C---:B------:R-:W-:Y:S05]  /*31a0*/  HMMA.16816.F32.BF16 R140, R4.reuse, R8, R140 ;  /* 0x00000008048c723c */ /* 0x040fea000004188c */
[----:B------:R-:W1:Y:S01]  /*31b0*/  MUFU.EX2 R46, R46 ;  /* 0x0000002e002e7308 */ /* 0x000e620000000800 */
[C---:B------:R-:W-:Y:S01]  /*31c0*/  HMMA.16816.F32.BF16 R120, R4.reuse, R10, R120 ;  /* 0x0000000a0478723c */ /* 0x040fe20000041878 */
[----:B------:R-:W4:Y:S05]  /*31d0*/  LDSM.16.MT88.4 R8, [R220+0xbc00] ;  /* 0x00bc0000dc08783b */ /* 0x000f2a0000004200 */
[C---:B------:R-:W-:Y:S01]  /*31e0*/  HMMA.16816.F32.BF16 R136, R4.reuse, R36, R136 ;  /* 0x000000240488723c */ /* 0x040fe20000041888 */
[----:B------:R-:W-:Y:S05]  /*31f0*/  MUFU.EX2 R36, R42 ;  /* 0x0000002a00247308 */ /* 0x000fea0000000800 */
[----:B------:R-:W-:Y:S01]  /*3200*/  HMMA.16816.F32.BF16 R160, R4, R32, R160 ;  /* 0x0000002004a0723c */ /* 0x000fe200000418a0 */
[----:B------:R-:W-:-:S05]  /*3210*/  FFMA.FTZ R37, R43, UR4, -R200 ;  /* 0x000000042b257c23 */ /* 0x000fca00080108c8 */
[C---:B------:R-:W-:Y:S01]  /*3220*/  HMMA.16816.F32.BF16 R148, R4.reuse, R34, R148 ;  /* 0x000000220494723c */ /* 0x040fe20000041894 */
[----:B------:R-:W2:Y:S01]  /*3230*/  MUFU.EX2 R37, R37 ;  /* 0x0000002500257308 */ /* 0x000ea20000000800 */
[----:B---3--:R-:W-:Y:S01]  /*3240*/  F2FP.BF16.F32.PACK_AB R32, R45, R44 ;  /* 0x0000002c2d20723e */ /* 0x008fe200000010ff */
[----:B------:R-:W-:Y:S01]  /*3250*/  FADD.FTZ R44, R44, R201 ;  /* 0x000000c92c2c7221 */ /* 0x000fe20000010000 */
[----:B-----5:R-:W-:Y:S01]  /*3260*/  F2FP.BF16.F32.PACK_AB R33, R50, R47 ;  /* 0x0000002f3221723e */ /* 0x020fe200000010ff */
[----:B------:R-:W-:Y:S01]  /*3270*/  FADD.FTZ R47, R47, R66 ;  /* 0x000000422f2f7221 */ /* 0x000fe20000010000 */
[----:B------:R-:W-:Y:S01]  /*3280*/  HMMA.16816.F32.BF16 R128, R4, R38, R128 ;  /* 0x000000260480723c */ /* 0x000fe20000041880 */
[----:B-1----:R-:W-:Y:S01]  /*3290*/  F2FP.BF16.F32.PACK_AB R34, R241, R46 ;  /* 0x0000002ef122723e */ /* 0x002fe200000010ff */
[----:B------:R-:W-:Y:S01]  /*32a0*/  FADD.FTZ R45, R45, R44 ;  /* 0x0000002c2d2d7221 */ /* 0x000fe20000010000 */
[----:B------:R-:W-:Y:S01]  /*32b0*/  F2FP.BF16.F32.PACK_AB R35, R62, R59 ;  /* 0x0000003b3e23723e */ /* 0x000fe200000010ff */
[----:B------:R-:W-:-:S02]  /*32c0*/  FADD.FTZ R50, R50, R47 ;  /* 0x0000002f32327221 */ /* 0x000fc40000010000 */
[----:B------:R-:W-:Y:S01]  /*32d0*/  FADD.FTZ R46, R46, R45 ;  /* 0x0000002d2e2e7221 */ /* 0x000fe20000010000 */
[----:B------:R-:W-:Y:S01]  /*32e0*/  F2FP.BF16.F32.PACK_AB R4, R49, R48 ;  /* 0x000000303104723e */ /* 0x000fe200000010ff */
[----:B------:R-:W-:Y:S01]  /*32f0*/  FADD.FTZ R48, R48, R67 ;  /* 0x0000004330307221 */ /* 0x000fe20000010000 */
[C---:B------:R-:W-:Y:S01]  /*3300*/  F2FP.BF16.F32.PACK_AB R5, R202.reuse, R41 ;  /* 0x00000029ca05723e */ /* 0x040fe200000010ff */
[----:B------:R-:W-:Y:S01]  /*3310*/  FADD.FTZ R41, R41, R58 ;  /* 0x0000003a29297221 */ /* 0x000fe20000010000 */
[----:B------:R-:W-:Y:S01]  /*3320*/  F2FP.BF16.F32.PACK_AB R6, R243, R40 ;  /* 0x00000028f306723e */ /* 0x000fe200000010ff */
[----:B------:R-:W-:Y:S01]  /*3330*/  FADD.FTZ R49, R49, R48 ;  /* 0x0000003031317221 */ /* 0x000fe20000010000 */
[----:B--2---:R-:W-:Y:S01]  /*3340*/  F2FP.BF16.F32.PACK_AB R7, R37, R36 ;  /* 0x000000242507723e */ /* 0x004fe200000010ff */
[----:B------:R-:W-:Y:S01]  /*3350*/  FADD.FTZ R41, R202, R41 ;  /* 0x00000029ca297221 */ /* 0x000fe20000010000 */
[----:B------:R-:W-:Y:S01]  /*3360*/  FADD.FTZ R59, R59, R50 ;  /* 0x000000323b3b7221 */ /* 0x000fe20000010000 */
[----:B------:R-:W-:Y:S01]  /*3370*/  FADD.FTZ R40, R40, R49 ;  /* 0x0000003128287221 */ /* 0x000fe20000010000 */
[C---:B------:R-:W-:Y:S01]  /*3380*/  HMMA.16816.F32.BF16 R156, R32.reuse, R28, R156 ;  /* 0x0000001c209c723c */ /* 0x040fe2000004189c */
[----:B------:R-:W-:Y:S01]  /*3390*/  FADD.FTZ R36, R36, R41 ;  /* 0x0000002924247221 */ /* 0x000fe20000010000 */
[----:B------:R-:W-:Y:S01]  /*33a0*/  FADD.FTZ R241, R241, R46 ;  /* 0x0000002ef1f17221 */ /* 0x000fe20000010000 */
[----:B------:R-:W-:Y:S01]  /*33b0*/  FADD.FTZ R243, R243, R40 ;  /* 0x00000028f3f37221 */ /* 0x000fe20000010000 */
[----:B------:R-:W-:Y:S01]  /*33c0*/  FADD.FTZ R239, R62, R59 ;  /* 0x0000003b3eef7221 */ /* 0x000fe20000010000 */
[----:B------:R-:W-:Y:S01]  /*33d0*/  FADD.FTZ R238, R37, R36 ;  /* 0x0000002425ee7221 */ /* 0x000fe20000010000 */
[C---:B------:R-:W-:Y:S06]  /*33e0*/  HMMA.16816.F32.BF16 R152, R32.reuse, R30, R152 ;  /* 0x0000001e2098723c */ /* 0x040fec0000041898 */
[C---:B------:R-:W-:Y:S06]  /*33f0*/  HMMA.16816.F32.BF16 R72, R32.reuse, R24, R72 ;  /* 0x000000182048723c */ /* 0x040fec0000041848 */
[C---:B------:R-:W-:Y:S06]  /*3400*/  HMMA.16816.F32.BF16 R76, R32.reuse, R26, R76 ;  /* 0x0000001a204c723c */ /* 0x040fec000004184c */
[C---:B----4-:R-:W-:Y:S06]  /*3410*/  HMMA.16816.F32.BF16 R88, R32.reuse, R20, R88 ;  /* 0x000000142058723c */ /* 0x050fec0000041858 */
[C---:B------:R-:W-:Y:S06]  /*3420*/  HMMA.16816.F32.BF16 R92, R32.reuse, R22, R92 ;  /* 0x00000016205c723c */ /* 0x040fec000004185c */
        /* <DEDUP_REMOVED lines=19> */
[----:B------:R-:W-:-:S15]  /*3560*/  @!P0 BRA `(.L_x_36) ;  /* 0x0000002c00a48947 */ /* 0x000fde0003800000 */
        /* <DEDUP_REMOVED lines=11> */
.L_x_39:
[----:B------:R-:W-:Y:S04]  /*3620*/  VIADD R165, R236, 0xffffffff ;  /* 0xffffffffeca57836 */ /* 0x000fe80000000000 */
[C---:B------:R-:W-:Y:S01]  /*3630*/  IMAD.WIDE.U32 R166, R165.reuse, UR8, RZ ;  /* 0x00000008a5a67c25 */ /* 0x040fe2000f8e00ff */
[----:B------:R-:W-:Y:S05]  /*3640*/  SHF.R.S32.HI R164, RZ, 0x1f, R165 ;  /* 0x0000001fffa47819 */ /* 0x000fea00000114a5 */
[----:B------:R-:W-:Y:S04]  /*3650*/  IMAD R164, R164, UR8, RZ ;  /* 0x00000008a4a47c24 */ /* 0x000fe8000f8e02ff */
[----:B------:R-:W-:Y:S01]  /*3660*/  IMAD R164, R165, UR9, R164 ;  /* 0x00000009a5a47c24 */ /* 0x000fe2000f8e02a4 */
[C---:B------:R-:W-:Y:S03]  /*3670*/  LEA R165, P1, R166.reuse, R232, 0x6 ;  /* 0x000000e8a6a57211 */ /* 0x040fe600078230ff */
[----:B------:R-:W-:Y:S01]  /*3680*/  IMAD.IADD R167, R167, 0x1, R164 ;  /* 0x00000001a7a77824 */ /* 0x000fe200078e02a4 */
[C---:B------:R-:W-:Y:S04]  /*3690*/  LEA R172, P2, R165.reuse, UR6, 0x1 ;  /* 0x00000006a5ac7c11 */ /* 0x040fe8000f8408ff */
        /* <DEDUP_REMOVED lines=15> */
.L_x_37:
        /* <DEDUP_REMOVED lines=10> */
[----:B------:R-:W-:Y:S02]  /*3830*/  IADD3 R244, P0, R246, UR14, RZ ;  /* 0x0000000ef6f47c10 */ /* 0x000fe4000ff1e0ff */
[----:B------:R-:W-:Y:S04]  /*3840*/  LEA.HI.X R247, R170, UR11, R171, 0x1, P1 ;  /* 0x0000000baaf77c11 */ /* 0x000fe800088f0cab */
[----:B------:R-:W-:Y:S01]  /*3850*/  IADD3.X R245, R247, UR15, RZ, P0, !PT ;  /* 0x0000000ff7f57c10 */ /* 0x000fe200087fe4ff */
[----:B------:R-:W-:Y:S01]  /*3860*/  @!PT LDS RZ, [RZ] ;  /* 0x00000000fffff984 */ /* 0x000fe20000000800 */
[----:B------:R-:W-:Y:S01]  /*3870*/  @!PT LDS RZ, [RZ] ;  /* 0x00000000fffff984 */ /* 0x000fe20000000800 */
[----:B------:R-:W-:Y:S01]  /*3880*/  @!PT LDS RZ, [RZ] ;  /* 0x00000000fffff984 */ /* 0x000fe20000000800 */
[----:B------:R-:W-:Y:S01]  /*3890*/  LDGSTS.E.BYPASS.LTC128B.128 [R229+0x9000], desc[UR16][R246.64] ;  /* 0x09000000f6e57fae */ /* 0x000fe2000b901d50 */
[----:B------:R-:W-:Y:S05]  /*38a0*/  ISETP.GT.AND P0, PT, R236, RZ, PT ;  /* 0x000000ffec00720c */ /* 0x000fea0003f04270 */
[----:B------:R-:W-:Y:S06]  /*38b0*/  LDGSTS.E.BYPASS.LTC128B.128 [R229+0xa000], desc[UR16][R246.64+0x40] ;  /* 0x0a000040f6e57fae */ /* 0x000fec000b901d50 */
[----:B------:R-:W-:Y:S06]  /*38c0*/  LDGSTS.E.BYPASS.LTC128B.128 [R229+0xb000], desc[UR16][R246.64+0x80] ;  /* 0x0b000080f6e57fae */ /* 0x000fec000b901d50 */
[----:B------:R-:W-:Y:S06]  /*38d0*/  LDGSTS.E.BYPASS.LTC128B.128 [R229+0x9800], desc[UR16][R244.64] ;  /* 0x09800000f4e57fae */ /* 0x000fec000b901d50 */
[----:B------:R-:W-:Y:S06]  /*38e0*/  LDGSTS.E.BYPASS.LTC128B.128 [R229+0xa800], desc[UR16][R244.64+0x40] ;  /* 0x0a800040f4e57fae */ /* 0x000fec000b901d50 */
[----:B------:R1:W-:Y:S06]  /*38f0*/  LDGSTS.E.BYPASS.LTC128B.128 [R229+0xb800], desc[UR16][R244.64+0x80] ;  /* 0x0b800080f4e57fae */ /* 0x0003ec000b901d50 */
[----:B------:R-:W-:Y:S06]  /*3900*/  LDSM.16.M88.4 R164, [R225] ;  /* 0x00000000e1a4783b */ /* 0x000fec0000000200 */
[----:B------:R-:W2:Y:S06]  /*3910*/  LDSM.16.M88.4 R172, [R224] ;  /* 0x00000000e0ac783b */ /* 0x000eac0000000200 */
[----:B------:R-:W3:Y:S06]  /*3920*/  LDSM.16.M88.4 R176, [R225+0x1000] ;  /* 0x00100000e1b0783b */ /* 0x000eec0000000200 */
[----:B------:R-:W4:Y:S06]  /*3930*/  LDSM.16.M88.4 R180, [R224+0x400] ;  /* 0x00040000e0b4783b */ /* 0x000f2c0000000200 */
[----:B------:R-:W0:Y:S06]  /*3940*/  LDGDEPBAR ;  /* 0x00000000000079af */ /* 0x000e2c0000000000 */
[----:B------:R-:W5:Y:S06]  /*3950*/  LDSM.16.M88.4 R184, [R224+0x800] ;  /* 0x00080000e0b8783b */ /* 0x000f6c0000000200 */
[----:B------:R-:W1:Y:S06]  /*3960*/  LDSM.16.M88.4 R188, [R224+0xc00] ;  /* 0x000c0000e0bc783b */ /* 0x000e6c0000000200 */
[----:B------:R-:W-:Y:S01]  /*3970*/  LDSM.16.M88.4 R192, [R223] ;  /* 0x00000000dfc0783b */ /* 0x000fe20000000200 */
[-C--:B--2---:R-:W-:Y:S05]  /*3980*/  HMMA.16816.F32.BF16 R4, R164, R172.reuse, RZ ;  /* 0x000000aca404723c */ /* 0x084fea00000418ff */
[----:B------:R-:W2:Y:S01]  /*3990*/  LDSM.16.M88.4 R196, [R222] ;  /* 0x00000000dec4783b */ /* 0x000ea20000000200 */
[C---:B---3--:R-:W-:Y:S05]  /*39a0*/  HMMA.16816.F32.BF16 R8, R176.reuse, R172, RZ ;  /* 0x000000acb008723c */ /* 0x048fea00000418ff */
[----:B------:R-:W3:Y:S01]  /*39b0*/  LDSM.16.M88.4 R200, [R223+0x1000] ;  /* 0x00100000dfc8783b */ /* 0x000ee20000000200 */
[-C--:B------:R-:W-:Y:S05]  /*39c0*/  HMMA.16816.F32.BF16 R12, R176, R174.reuse, RZ ;  /* 0x000000aeb00c723c */ /* 0x080fea00000418ff */
[----:B------:R-:W3:Y:S01]  /*39d0*/  LDSM.16.M88.4 R204, [R222+0x400] ;  /* 0x00040000decc783b */ /* 0x000ee20000000200 */
[C---:B------:R-:W-:Y:S05]  /*39e0*/  HMMA.16816.F32.BF16 R16, R164.reuse, R174, RZ ;  /* 0x000000aea410723c */ /* 0x040fea00000418ff */
[----:B------:R-:W3:Y:S01]  /*39f0*/  LDSM.16.M88.4 R208, [R222+0x800] ;  /* 0x00080000ded0783b */ /* 0x000ee20000000200 */
[-C--:B----4-:R-:W-:Y:S05]  /*3a00*/  HMMA.16816.F32.BF16 R20, R164, R180.reuse, RZ ;  /* 0x000000b4a414723c */ /* 0x090fea00000418ff */
[----:B------:R-:W4:Y:S01]  /*3a10*/  LDSM.16.M88.4 R172, [R222+0xc00] ;  /* 0x000c0000deac783b */ /* 0x000f220000000200 */
[C---:B------:R-:W-:Y:S05]  /*3a20*/  HMMA.16816.F32.BF16 R24, R176.reuse, R180, RZ ;  /* 0x000000b4b018723c */ /* 0x040fea00000418ff */
[----:B------:R-:W-:Y:S01]  /*3a30*/  LDSM.16.M88.4 R212, [R224+0x1000] ;  /* 0x00100000e0d4783b */ /* 0x000fe20000000200 */
[-C--:B------:R-:W-:Y:S05]  /*3a40*/  HMMA.16816.F32.BF16 R28, R176, R182.reuse, RZ ;  /* 0x000000b6b01c723c */ /* 0x080fea00000418ff */
[----:B------:R-:W-:Y:S01]  /*3a50*/  LDSM.16.M88.4 R216, [R225+0x3000] ;  /* 0x00300000e1d8783b */ /* 0x000fe20000000200 */
[C---:B------:R-:W-:Y:S05]  /*3a60*/  HMMA.16816.F32.BF16 R32, R164.reuse, R182, RZ ;  /* 0x000000b6a420723c */ /* 0x040fea00000418ff */
[----:B------:R-:W4:Y:S01]  /*3a70*/  LDSM.16.M88.4 R180, [R225+0x2000] ;  /* 0x00200000e1b4783b */ /* 0x000f220000000200 */
[-C--:B-----5:R-:W-:Y:S06]  /*3a80*/  HMMA.16816.F32.BF16 R36, R164, R184.reuse, RZ ;  /* 0x000000b8a424723c */ /* 0x0a0fec00000418ff */
[C---:B------:R-:W-:Y:S06]  /*3a90*/  HMMA.16816.F32.BF16 R40, R176.reuse, R184, RZ ;  /* 0x000000b8b028723c */ /* 0x040fec00000418ff */
[-C--:B------:R-:W-:Y:S06]  /*3aa0*/  HMMA.16816.F32.BF16 R44, R176, R186.reuse, RZ ;  /* 0x000000bab02c723c */ /* 0x080fec00000418ff */
[C---:B------:R-:W-:Y:S01]  /*3ab0*/  HMMA.16816.F32.BF16 R48, R164.reuse, R186, RZ ;  /* 0x000000baa430723c */ /* 0x040fe200000418ff */
[----:B------:R-:W-:Y:S05]  /*3ac0*/  LDSM.16.M88.4 R184, [R224+0x1c00] ;  /* 0x001c0000e0b8783b */ /* 0x000fea0000000200 */
[-C--:B-1----:R-:W-:Y:S06]  /*3ad0*/  HMMA.16816.F32.BF16 R52, R164, R188.reuse, RZ ;  /* 0x000000bca434723c */ /* 0x082fec00000418ff */
[C---:B------:R-:W-:Y:S06]  /*3ae0*/  HMMA.16816.F32.BF16 R56, R176.reuse, R188, RZ ;  /* 0x000000bcb038723c */ /* 0x040fec00000418ff */
[-C--:B------:R-:W-:Y:S01]  /*3af0*/  HMMA.16816.F32.BF16 R60, R176, R190.reuse, RZ ;  /* 0x000000beb03c723c */ /* 0x080fe200000418ff */
[----:B------:R-:W-:Y:S05]  /*3b00*/  LDSM.16.M88.4 R176, [R224+0x1800] ;  /* 0x00180000e0b0783b */ /* 0x000fea0000000200 */
[----:B------:R-:W-:Y:S01]  /*3b10*/  HMMA.16816.F32.BF16 R64, R164, R190, RZ ;  /* 0x000000bea440723c */ /* 0x000fe200000418ff */
[----:B------:R-:W1:Y:S05]  /*3b20*/  LDSM.16.M88.4 R164, [R224+0x1400] ;  /* 0x00140000e0a4783b */ /* 0x000e6a0000000200 */
[-C--:B--2---:R-:W-:Y:S01]  /*3b30*/  HMMA.16816.F32.BF16 R4, R192, R196.reuse, R4 ;  /* 0x000000c4c004723c */ /* 0x084fe20000041804 */
[----:B------:R-:W-:Y:S05]  /*3b40*/  LDSM.16.M88.4 R188, [R222+0x1000] ;  /* 0x00100000debc783b */ /* 0x000fea0000000200 */
[C---:B---3--:R-:W-:Y:S06]  /*3b50*/  HMMA.16816.F32.BF16 R8, R200.reuse, R196, R8 ;  /* 0x000000c4c808723c */ /* 0x048fec0000041808 */
        /* <DEDUP_REMOVED lines=13> */
[-C--:B----4-:R-:W-:Y:S06]  /*3c30*/  HMMA.16816.F32.BF16 R52, R192, R172.reuse, R52 ;  /* 0x000000acc034723c */ /* 0x090fec0000041834 */
[C---:B------:R-:W-:Y:S06]  /*3c40*/  HMMA.16816.F32.BF16 R56, R200.reuse, R172, R56 ;  /* 0x000000acc838723c */ /* 0x040fec0000041838 */
[-C--:B------:R-:W-:Y:S01]  /*3c50*/  HMMA.16816.F32.BF16 R60, R200, R174.reuse, R60 ;  /* 0x000000aec83c723c */ /* 0x080fe2000004183c */
[----:B------:R-:W-:Y:S05]  /*3c60*/  LDSM.16.M88.4 R200, [R222+0x1800] ;  /* 0x00180000dec8783b */ /* 0x000fea0000000200 */
[----:B------:R-:W-:Y:S01]  /*3c70*/  HMMA.16816.F32.BF16 R64, R192, R174, R64 ;  /* 0x000000aec040723c */ /* 0x000fe20000041840 */
[----:B------:R-:W2:Y:S05]  /*3c80*/  LDSM.16.M88.4 R172, [R223+0x2000] ;  /* 0x00200000dfac783b */ /* 0x000eaa0000000200 */
[-C--:B------:R-:W-:Y:S01]  /*3c90*/  HMMA.16816.F32.BF16 R4, R180, R212.reuse, R4 ;  /* 0x000000d4b404723c */ /* 0x080fe20000041804 */
[----:B------:R-:W3:Y:S05]  /*3ca0*/  LDSM.16.M88.4 R192, [R223+0x3000] ;  /* 0x00300000dfc0783b */ /* 0x000eea0000000200 */
[C---:B------:R-:W-:Y:S06]  /*3cb0*/  HMMA.16816.F32.BF16 R8, R216.reuse, R212, R8 ;  /* 0x000000d4d808723c */ /* 0x040fec0000041808 */
[-C--:B------:R-:W-:Y:S06]  /*3cc0*/  HMMA.16816.F32.BF16 R12, R216, R214.reuse, R12 ;  /* 0x000000d6d80c723c */ /* 0x080fec000004180c */
[C---:B------:R-:W-:Y:S06]  /*3cd0*/  HMMA.16816.F32.BF16 R16, R180.reuse, R214, R16 ;  /* 0x000000d6b410723c */ /* 0x040fec0000041810 */
[-C--:B-1----:R-:W-:Y:S06]  /*3ce0*/  HMMA.16816.F32.BF16 R20, R180, R164.reuse, R20 ;  /* 0x000000a4b414723c */ /* 0x082fec0000041814 */
        /* <DEDUP_REMOVED lines=8> */
[----:B------:R-:W1:Y:S05]  /*3d70*/  LDSM.16.M88.4 R176, [R224+0x2000] ;  /* 0x00200000e0b0783b */ /* 0x000e6a0000000200 */
[-C--:B------:R-:W-:Y:S06]  /*3d80*/  HMMA.16816.F32.BF16 R52, R180, R184.reuse, R52 ;  /* 0x000000b8b434723c */ /* 0x080fec0000041834 */
[C---:B------:R-:W-:Y:S06]  /*3d90*/  HMMA.16816.F32.BF16 R56, R216.reuse, R184, R56 ;  /* 0x000000b8d838723c */ /* 0x040fec0000041838 */
[-C--:B------:R-:W-:Y:S06]  /*3da0*/  HMMA.16816.F32.BF16 R60, R216, R186.reuse, R60 ;  /* 0x000000bad83c723c */ /* 0x080fec000004183c */
[----:B------:R-:W-:Y:S01]  /*3db0*/  HMMA.16816.F32.BF16 R64, R180, R186, R64 ;  /* 0x000000bab440723c */ /* 0x000fe20000041840 */
[----:B------:R-:W4:Y:S05]  /*3dc0*/  LDSM.16.M88.4 R180, [R225+0x5000] ;  /* 0x00500000e1b4783b */ /* 0x000f2a0000000200 */
[-C--:B--2---:R-:W-:Y:S01]  /*3dd0*/  HMMA.16816.F32.BF16 R4, R172, R188.reuse, R4 ;  /* 0x000000bcac04723c */ /* 0x084fe20000041804 */
[----:B------:R-:W2:Y:S05]  /*3de0*/  LDSM.16.M88.4 R184, [R224+0x2400] ;  /* 0x00240000e0b8783b */ /* 0x000eaa0000000200 */
[C---:B---3--:R-:W-:Y:S06]  /*3df0*/  HMMA.16816.F32.BF16 R8, R192.reuse, R188, R8 ;  /* 0x000000bcc008723c */ /* 0x048fec0000041808 */
[-C--:B------:R-:W-:Y:S06]  /*3e00*/  HMMA.16816.F32.BF16 R12, R192, R190.reuse, R12 ;  /* 0x000000bec00c723c */ /* 0x080fec000004180c */
[C---:B------:R-:W-:Y:S01]  /*3e10*/  HMMA.16816.F32.BF16 R16, R172.reuse, R190, R16 ;  /* 0x000000beac10723c */ /* 0x040fe20000041810 */
[----:B------:R-:W3:Y:S05]  /*3e20*/  LDSM.16.M88.4 R188, [R224+0x2800] ;  /* 0x00280000e0bc783b */ /* 0x000eea0000000200 */
        /* <DEDUP_REMOVED lines=13> */
[----:B------:R-:W5:Y:S05]  /*3f00*/  LDSM.16.M88.4 R192, [R224+0x2c00] ;  /* 0x002c0000e0c0783b */ /* 0x000f6a0000000200 */
[----:B------:R-:W-:Y:S01]  /*3f10*/  HMMA.16816.F32.BF16 R64, R172, R206, R64 ;  /* 0x000000ceac40723c */ /* 0x000fe20000041840 */
[----:B------:R-:W5:Y:S05]  /*3f20*/  LDSM.16.M88.4 R172, [R223+0x4000] ;  /* 0x00400000dfac783b */ /* 0x000f6a0000000200 */
[-C--:B-1----:R-:W-:Y:S01]  /*3f30*/  HMMA.16816.F32.BF16 R4, R164, R176.reuse, R4 ;  /* 0x000000b0a404723c */ /* 0x082fe20000041804 */
[----:B------:R-:W1:Y:S05]  /*3f40*/  LDSM.16.M88.4 R204, [R222+0x2400] ;  /* 0x00240000decc783b */ /* 0x000e6a0000000200 */
[C---:B----4-:R-:W-:Y:S06]  /*3f50*/  HMMA.16816.F32.BF16 R8, R180.reuse, R176, R8 ;  /* 0x000000b0b408723c */ /* 0x050fec0000041808 */
[-C--:B------:R-:W-:Y:S06]  /*3f60*/  HMMA.16816.F32.BF16 R12, R180, R178.reuse, R12 ;  /* 0x000000b2b40c723c */ /* 0x080fec000004180c */
[C---:B------:R-:W-:Y:S01]  /*3f70*/  HMMA.16816.F32.BF16 R16, R164.reuse, R178, R16 ;  /* 0x000000b2a410723c */ /* 0x040fe20000041810 */
[----:B------:R-:W4:Y:S01]  /*3f80*/  LDSM.16.M88.4 R176, [R222+0x2800] ;  /* 0x00280000deb0783b */ /* 0x000f220000000200 */
[----:B------:R-:W-:Y:S04]  /*3f90*/  DEPBAR.LE SB0, 0x0 ;  /* 0x000080000000791a */ /* 0x000fe80000000000 */
[-C--:B--2---:R-:W-:Y:S01]  /*3fa0*/  HMMA.16816.F32.BF16 R20, R164, R184.reuse, R20 ;  /* 0x000000b8a414723c */ /* 0x084fe20000041814 */
[----:B------:R-:W-:Y:S05]  /*3fb0*/  BAR.SYNC.DEFER_BLOCKING 0x0 ;  /* 0x0000000000007b1d */ /* 0x000fea0000010000 */
[C---:B------:R-:W-:Y:S06]  /*3fc0*/  HMMA.16816.F32.BF16 R24, R180.reuse, R184, R24 ;  /* 0x000000b8b418723c */ /* 0x040fec0000041818 */
[-C--:B------:R-:W-:Y:S06]  /*3fd0*/  HMMA.16816.F32.BF16 R28, R180, R186.reuse, R28 ;  /* 0x000000bab41c723c */ /* 0x080fec000004181c */
[C---:B------:R-:W-:Y:S06]  /*3fe0*/  HMMA.16816.F32.BF16 R32, R164.reuse, R186, R32 ;  /* 0x000000baa420723c */ /* 0x040fec0000041820 */
[-C--:B---3--:R-:W-:Y:S06]  /*3ff0*/  HMMA.16816.F32.BF16 R36, R164, R188.reuse, R36 ;  /* 0x000000bca424723c */ /* 0x088fec0000041824 */
[C---:B------:R-:W-:Y:S06]  /*4000*/  HMMA.16816.F32.BF16 R40, R180.reuse, R188, R40 ;  /* 0x000000bcb428723c */ /* 0x040fec0000041828 */
[-C--:B------:R-:W-:Y:S06]  /*4010*/  HMMA.16816.F32.BF16 R44, R180, R190.reuse, R44 ;  /* 0x000000beb42c723c */ /* 0x080fec000004182c */
[C---:B------:R-:W-:Y:S06]  /*4020*/  HMMA.16816.F32.BF16 R48, R164.reuse, R190, R48 ;  /* 0x000000bea430723c */ /* 0x040fec0000041830 */
[-C--:B-----5:R-:W-:Y:S06]  /*4030*/  HMMA.16816.F32.BF16 R52, R164, R192.reuse, R52 ;  /* 0x000000c0a434723c */ /* 0x0a0fec0000041834 */
[C---:B------:R-:W-:Y:S06]  /*4040*/  HMMA.16816.F32.BF16 R56, R180.reuse, R192, R56 ;  /* 0x000000c0b438723c */ /* 0x040fec0000041838 */
[-C--:B------:R-:W-:Y:S06]  /*4050*/  HMMA.16816.F32.BF16 R60, R180, R194.reuse, R60 ;  /* 0x000000c2b43c723c */ /* 0x080fec000004183c */
[----:B------:R-:W-:Y:S06]  /*4060*/  HMMA.16816.F32.BF16 R64, R164, R194, R64 ;  /* 0x000000c2a440723c */ /* 0x000fec0000041840 */
[-C--:B------:R-:W-:Y:S06]  /*4070*/  HMMA.16816.F32.BF16 R4, R172, R196.reuse, R4 ;  /* 0x000000c4ac04723c */ /* 0x080fec0000041804 */
[C---:B------:R-:W-:Y:S06]  /*4080*/  HMMA.16816.F32.BF16 R8, R200.reuse, R196, R8 ;  /* 0x000000c4c808723c */ /* 0x040fec0000041808 */
[-C--:B------:R-:W-:Y:S06]  /*4090*/  HMMA.16816.F32.BF16 R12, R200, R198.reuse, R12 ;  /* 0x000000c6c80c723c */ /* 0x080fec000004180c */
[C---:B------:R-:W-:Y:S06]  /*40a0*/  HMMA.16816.F32.BF16 R16, R172.reuse, R198, R16 ;  /* 0x000000c6ac10723c */ /* 0x040fec0000041810 */
[----:B------:R-:W-:Y:S01]  /*40b0*/  FMNMX.FTZ R170, R4, R169, !PT ;  /* 0x000000a904aa7209 */ /* 0x000fe20007810000 */
[-C--:B-1----:R-:W-:Y:S04]  /*40c0*/  HMMA.16816.F32.BF16 R20, R172, R204.reuse, R20 ;  /* 0x000000ccac14723c */ /* 0x082fe80000041814 */
[----:B------:R-:W-:Y:S02]  /*40d0*/  FMNMX.FTZ R168, R6, R2, !PT ;  /* 0x0000000206a87209 */ /* 0x000fe40007810000 */
[----:B------:R-:W-:Y:S01]  /*40e0*/  FMNMX.FTZ R171, R5, R170, !PT ;  /* 0x000000aa05ab7209 */ /* 0x000fe20007810000 */
[C---:B------:R-:W-:Y:S04]  /*40f0*/  HMMA.16816.F32.BF16 R24, R200.reuse, R204, R24 ;  /* 0x000000ccc818723c */ /* 0x040fe80000041818 */
[----:B------:R-:W-:Y:S02]  /*4100*/  FMNMX.FTZ R245, R7, R168, !PT ;  /* 0x000000a807f57209 */ /* 0x000fe40007810000 */
[----:B------:R-:W-:Y:S01]  /*4110*/  FMNMX.FTZ R240, R8, R3, !PT ;  /* 0x0000000308f07209 */ /* 0x000fe20007810000 */
[-C--:B------:R-:W-:Y:S04]  /*4120*/  HMMA.16816.F32.BF16 R28, R200, R206.reuse, R28 ;  /* 0x000000cec81c723c */ /* 0x080fe8000004181c */
[----:B------:R-:W-:Y:S02]  /*4130*/  FMNMX.FTZ R168, R16, R171, !PT ;  /* 0x000000ab10a87209 */ /* 0x000fe40007810000 */
[----:B------:R-:W-:Y:S01]  /*4140*/  FMNMX.FTZ R170, R18, R245, !PT ;  /* 0x000000f512aa7209 */ /* 0x000fe20007810000 */
[C---:B------:R-:W-:Y:S04]  /*4150*/  HMMA.16816.F32.BF16 R32, R172.reuse, R206, R32 ;  /* 0x000000ceac20723c */ /* 0x040fe80000041820 */
[----:B------:R-:W-:Y:S02]  /*4160*/  FMNMX.FTZ R171, R17, R168, !PT ;  /* 0x000000a811ab7209 */ /* 0x000fe40007810000 */
[----:B------:R-:W-:Y:S01]  /*4170*/  FMNMX.FTZ R168, R10, R0, !PT ;  /* 0x000000000aa87209 */ /* 0x000fe20007810000 */
[-C--:B----4-:R-:W-:Y:S04]  /*4180*/  HMMA.16816.F32.BF16 R36, R172, R176.reuse, R36 ;  /* 0x000000b0ac24723c */ /* 0x090fe80000041824 */
        /* <DEDUP_REMOVED lines=20> */
[----:B------:R-:W-:Y:S04]  /*42d0*/  HMMA.16816.F32.BF16 R64, R172, R210, R64 ;  /* 0x000000d2ac40723c */ /* 0x000fe80000041840 */
[----:B------:R-:W-:Y:S02]  /*42e0*/  FMNMX.FTZ R171, R33, R168, !PT ;  /* 0x000000a821ab7209 */ /* 0x000fe40007810000 */
[----:B------:R-:W-:Y:S02]  /*42f0*/  FMNMX.FTZ R168, R26, R245, !PT ;  /* 0x000000f51aa87209 */ /* 0x000fe40007810000 */
[----:B------:R-:W-:Y:S03]  /*4300*/  FMNMX.FTZ R245, R35, R170, !PT ;  /* 0x000000aa23f57209 */ /* 0x000fe60007810000 */
        /* <DEDUP_REMOVED lines=31> */
.L_x_38:
[----:B------:R-:W-:Y:S01]  /*4500*/  FMNMX.FTZ R165, R57, R170, !PT ;  /* 0x000000aa39a57209 */ /* 0x000fe20007810000 */
[----:B-1----:R-:W1:Y:S01]  /*4510*/  SHFL.BFLY PT, R175, R168, 0x2, 0x1f ;  /* 0x0c401f00a8af7f89 */ /* 0x002e6200000e0000 */
[----:B------:R-:W-:Y:S02]  /*4520*/  FMNMX.FTZ R172, R58, R245, !PT ;  /* 0x000000f53aac7209 */ /* 0x000fe40007810000 */
[----:B------:R-:W-:Y:S05]  /*4530*/  FMNMX.FTZ R164, R60, R165, !PT ;  /* 0x000000a53ca47209 */ /* 0x000fea0007810000 */
[----:B------:R-:W-:Y:S01]  /*4540*/  LDSM.16.MT88.4 R176, [R220+0x9000] ;  /* 0x00900000dcb0783b */ /* 0x000fe20000004200 */
[----:B------:R-:W-:Y:S02]  /*4550*/  FMNMX.FTZ R165, R59, R172, !PT ;  /* 0x000000ac3ba57209 */ /* 0x000fe40007810000 */
[----:B------:R-:W-:Y:S02]  /*4560*/  FMNMX.FTZ R171, R67, R240, !PT ;  /* 0x000000f043ab7209 */ /* 0x000fe40007810000 */
[----:B------:R-:W-:Y:S02]  /*4570*/  FMNMX.FTZ R166, R61, R164, !PT ;  /* 0x000000a43da67209 */ /* 0x000fe40007810000 */
[----:B------:R-:W-:Y:S01]  /*4580*/  FMNMX.FTZ R164, R62, R165, !PT ;  /* 0x000000a53ea47209 */ /* 0x000fe20007810000 */
[----:B------:R-:W2:Y:S01]  /*4590*/  SHFL.BFLY PT, R170, R171, 0x2, 0x1f ;  /* 0x0c401f00abaa7f89 */ /* 0x000ea200000e0000 */
[----:B------:R-:W-:Y:S02]  /*45a0*/  IADD3 R236, R236, -0x1, RZ ;  /* 0xffffffffecec7810 */ /* 0x000fe40007ffe0ff */
[----:B------:R-:W-:Y:S05]  /*45b0*/  FMNMX.FTZ R167, R63, R164, !PT ;  /* 0x000000a43fa77209 */ /* 0x000fea0007810000 */
[----:B------:R-:W3:Y:S08]  /*45c0*/  SHFL.BFLY PT, R165, R166, 0x2, 0x1f ;  /* 0x0c401f00a6a57f89 */ /* 0x000ef000000e0000 */
[----:B------:R-:W4:Y:S01]  /*45d0*/  SHFL.BFLY PT, R164, R167, 0x2, 0x1f ;  /* 0x0c401f00a7a47f89 */ /* 0x000f2200000e0000 */
[----:B-1----:R-:W-:Y:S07]  /*45e0*/  FMNMX.FTZ R175, R168, R175, !PT ;  /* 0x000000afa8af7209 */ /* 0x002fee0007810000 */
[----:B------:R-:W1:Y:S01]  /*45f0*/  SHFL.BFLY PT, R168, R175, 0x1, 0x1f ;  /* 0x0c201f00afa87f89 */ /* 0x000e6200000e0000 */
[----:B--2---:R-:W-:Y:S02]  /*4600*/  FMNMX.FTZ R174, R171, R170, !PT ;  /* 0x000000aaabae7209 */ /* 0x004fe40007810000 */
[----:B---3--:R-:W-:Y:S05]  /*4610*/  FMNMX.FTZ R172, R166, R165, !PT ;  /* 0x000000a5a6ac7209 */ /* 0x008fea0007810000 */
[----:B------:R-:W2:Y:S01]  /*4620*/  SHFL.BFLY PT, R173, R174, 0x1, 0x1f ;  /* 0x0c201f00aead7f89 */ /* 0x000ea200000e0000 */
[----:B----4-:R-:W-:Y:S07]  /*4630*/  FMNMX.FTZ R170, R167, R164, !PT ;  /* 0x000000a4a7aa7209 */ /* 0x010fee0007810000 */
[----:B------:R-:W3:Y:S08]  /*4640*/  SHFL.BFLY PT, R171, R172, 0x1, 0x1f ;  /* 0x0c201f00acab7f89 */ /* 0x000ef000000e0000 */
[----:B------:R-:W4:Y:S01]  /*4650*/  SHFL.BFLY PT, R165, R170, 0x1, 0x1f ;  /* 0x0c201f00aaa57f89 */ /* 0x000f2200000e0000 */
[----:B-1----:R-:W-:Y:S04]  /*4660*/  FMNMX.FTZ R168, R175, R168, !PT ;  /* 0x000000a8afa87209 */ /* 0x002fe80007810000 */
[C---:B------:R-:W-:Y:S01]  /*4670*/  FSETP.NEU.FTZ.AND P1, PT, R168.reuse, -INF , PT ;  /* 0xff800000a800780b */ /* 0x040fe20003f3d000 */
[C---:B------:R-:W-:Y:S01]  /*4680*/  FADD.FTZ R166, -R168.reuse, R169 ;  /* 0x000000a9a8a67221 */ /* 0x040fe20000010100 */
[----:B------:R-:W-:Y:S03]  /*4690*/  FMUL.FTZ R196, R168, UR4 ;  /* 0x00000004a8c47c20 */ /* 0x000fe60008410000 */
[----:B------:R-:W-:Y:S02]  /*46a0*/  FMUL.FTZ R164, R166, UR4 ;  /* 0x00000004a6a47c20 */ /* 0x000fe40008410000 */
[----:B------:R-:W-:Y:S02]  /*46b0*/  FSEL R196, R196, RZ, P1 ;  /* 0x000000ffc4c47208 */ /* 0x000fe40000800000 */
[----:B--2---:R-:W-:Y:S02]  /*46c0*/  FMNMX.FTZ R167, R174, R173, !PT ;  /* 0x000000adaea77209 */ /* 0x004fe40007810000 */
[----:B------:R-:W-:Y:S01]  /*46d0*/  MUFU.EX2 R164, R164 ;  /* 0x000000a400a47308 */ /* 0x000fe20000000800 */
[----:B---3--:R-:W-:Y:S01]  /*46e0*/  FMNMX.FTZ R166, R172, R171, !PT ;  /* 0x000000abaca67209 */ /* 0x008fe20007810000 */
[----:B------:R-:W-:Y:S01]  /*46f0*/  FFMA.FTZ R181, R4, UR4, -R196 ;  /* 0x0000000404b57c23 */ /* 0x000fe200080108c4 */
[C---:B------:R-:W-:Y:S01]  /*4700*/  FADD.FTZ R2, -R167.reuse, R2 ;  /* 0x00000002a7027221 */ /* 0x040fe20000010100 */
[C---:B------:R-:W-:Y:S01]  /*4710*/  FMUL.FTZ R195, R167.reuse, UR4 ;  /* 0x00000004a7c37c20 */ /* 0x040fe20008410000 */
[----:B----4-:R-:W-:Y:S01]  /*4720*/  FMNMX.FTZ R165, R170, R165, !PT ;  /* 0x000000a5aaa57209 */ /* 0x010fe20007810000 */
[----:B------:R-:W1:Y:S01]  /*4730*/  LDSM.16.MT88.4 R172, [R221+0x9000] ;  /* 0x00900000ddac783b */ /* 0x000e620000004200 */
[----:B------:R-:W-:Y:S01]  /*4740*/  FMUL.FTZ R169, R2, UR4 ;  /* 0x0000000402a97c20 */ /* 0x000fe20008410000 */
[----:B------:R-:W-:Y:S01]  /*4750*/  FADD.FTZ R2, -R166, R3 ;  /* 0x00000003a6027221 */ /* 0x000fe20000010100 */
[----:B------:R-:W-:Y:S01]  /*4760*/  FSETP.NEU.FTZ.AND P1, PT, R167, -INF , PT ;  /* 0xff800000a700780b */ /* 0x000fe20003f3d000 */
[----:B------:R-:W-:Y:S01]  /*4770*/  FADD.FTZ R0, -R165, R0 ;  /* 0x00000000a5007221 */ /* 0x000fe20000010100 */
[----:B------:R2:W-:Y:S01]  /*4780*/  MUFU.EX2 R3, R169 ;  /* 0x000000a900037308 */ /* 0x0005e20000000800 */
[----:B------:R-:W-:Y:S01]  /*4790*/  FMUL.FTZ R170, R2, UR4 ;  /* 0x0000000402aa7c20 */ /* 0x000fe20008410000 */
[----:B------:R-:W-:Y:S01]  /*47a0*/  FSEL R195, R195, RZ, P1 ;  /* 0x000000ffc3c37208 */ /* 0x000fe20000800000 */
[----:B------:R-:W-:Y:S01]  /*47b0*/  FMUL.FTZ R171, R0, UR4 ;  /* 0x0000000400ab7c20 */ /* 0x000fe20008410000 */
[C---:B------:R-:W-:Y:S01]  /*47c0*/  FMUL.FTZ R194, R166.reuse, UR4 ;  /* 0x00000004a6c27c20 */ /* 0x040fe20008410000 */
[----:B------:R-:W-:Y:S01]  /*47d0*/  FSETP.NEU.FTZ.AND P1, PT, R166, -INF , PT ;  /* 0xff800000a600780b */ /* 0x000fe20003f3d000 */
[----:B------:R-:W-:Y:S01]  /*47e0*/  FMUL.FTZ R192, R165, UR4 ;  /* 0x00000004a5c07c20 */ /* 0x000fe20008410000 */
[----:B------:R-:W-:Y:S03]  /*47f0*/  FFMA.FTZ R180, R5, UR4, -R196 ;  /* 0x0000000405b47c23 */ /* 0x000fe600080108c4 */
[----:B------:R3:W4:Y:S01]  /*4800*/  MUFU.EX2 R2, R170 ;  /* 0x000000aa00027308 */ /* 0x0007220000000800 */
[----:B------:R-:W-:Y:S01]  /*4810*/  FSEL R194, R194, RZ, P1 ;  /* 0x000000ffc2c27208 */ /* 0x000fe20000800000 */
[--C-:B------:R-:W-:Y:S01]  /*4820*/  FFMA.FTZ R184, R6, UR4, -R195.reuse ;  /* 0x0000000406b87c23 */ /* 0x100fe200080108c3 */
[----:B------:R-:W-:Y:S01]  /*4830*/  FSETP.NEU.FTZ.AND P1, PT, R165, -INF , PT ;  /* 0xff800000a500780b */ /* 0x000fe20003f3d000 */
[--C-:B------:R-:W-:Y:S01]  /*4840*/  FFMA.FTZ R182, R18, UR4, -R195.reuse ;  /* 0x0000000412b67c23 */ /* 0x100fe200080108c3 */
[--C-:B------:R-:W-:Y:S01]  /*4850*/  FFMA.FTZ R183, R19, UR4, -R195.reuse ;  /* 0x0000000413b77c23 */ /* 0x100fe200080108c3 */
[--C-:B------:R-:W-:Y:S01]  /*4860*/  FFMA.FTZ R187, R12, UR4, -R194.reuse ;  /* 0x000000040cbb7c23 */ /* 0x100fe200080108c2 */
[----:B------:R-:W-:Y:S03]  /*4870*/  FSEL R192, R192, RZ, P1 ;  /* 0x000000ffc0c07208 */ /* 0x000fe60000800000 */
[----:B------:R5:W1:Y:S01]  /*4880*/  MUFU.EX2 R0, R171 ;  /* 0x000000ab00007308 */ /* 0x000a620000000800 */
[--C-:B--2---:R-:W-:Y:S01]  /*4890*/  FFMA.FTZ R169, R7, UR4, -R195.reuse ;  /* 0x0000000407a97c23 */ /* 0x104fe200080108c3 */
[--C-:B------:R-:W-:Y:S01]  /*48a0*/  FFMA.FTZ R188, R13, UR4, -R194.reuse ;  /* 0x000000040dbc7c23 */ /* 0x100fe200080108c2 */
[----:B------:R-:W-:Y:S01]  /*48b0*/  FFMA.FTZ R189, R8, UR4, -R194 ;  /* 0x0000000408bd7c23 */ /* 0x000fe200080108c2 */
[--C-:B------:R-:W-:Y:S01]  /*48c0*/  FFMA.FTZ R190, R14, UR4, -R192.reuse ;  /* 0x000000040ebe7c23 */ /* 0x100fe200080108c0 */
[----:B------:R-:W-:Y:S01]  /*48d0*/  FFMA.FTZ R193, R15, UR4, -R192 ;  /* 0x000000040fc17c23 */ /* 0x000fe200080108c0 */
[----:B------:R-:W-:Y:S01]  /*48e0*/  FFMA.FTZ R185, R9, UR4, -R194 ;  /* 0x0000000409b97c23 */ /* 0x000fe200080108c2 */
[----:B------:R-:W-:Y:S03]  /*48f0*/  FFMA.FTZ R191, R10, UR4, -R192 ;  /* 0x000000040abf7c23 */ /* 0x000fe600080108c0 */
[----:B------:R-:W-:Y:S01]  /*4900*/  MUFU.EX2 R181, R181 ;  /* 0x000000b500b57308 */ /* 0x000fe20000000800 */
[----:B---3--:R-:W-:Y:S01]  /*4910*/  FFMA.FTZ R170, R16, UR4, -R196 ;  /* 0x0000000410aa7c23 */ /* 0x008fe200080108c4 */
[----:B------:R-:W-:Y:S01]  /*4920*/  FFMA.FTZ R186, R11, UR4, -R192 ;  /* 0x000000040bba7c23 */ /* 0x000fe200080108c0 */
[C---:B----4-:R-:W-:Y:S01]  /*4930*/  FMUL.FTZ R8, R2.reuse, R156 ;  /* 0x0000009c02087220 */ /* 0x050fe20000410000 */
[----:B------:R-:W-:Y:S01]  /*4940*/  FMUL.FTZ R9, R2, R157 ;  /* 0x0000009d02097220 */ /* 0x000fe20000410000 */
[C---:B------:R-:W-:Y:S01]  /*4950*/  FMUL.FTZ R4, R164.reuse, R160 ;  /* 0x000000a0a4047220 */ /* 0x040fe20000410000 */
[----:B------:R-:W-:Y:S01]  /*4960*/  FMUL.FTZ R5, R164, R161 ;  /* 0x000000a1a4057220 */ /* 0x000fe20000410000 */
[----:B------:R-:W-:Y:S03]  /*4970*/  FMUL.FTZ R6, R3, R162 ;  /* 0x000000a203067220 */ /* 0x000fe60000410000 */
[----:B------:R-:W2:Y:S01]  /*4980*/  MUFU.EX2 R180, R180 ;  /* 0x000000b400b47308 */ /* 0x000ea20000000800 */
[--C-:B-----5:R-:W-:Y:S01]  /*4990*/  FFMA.FTZ R171, R17, UR4, -R196.reuse ;  /* 0x0000000411ab7c23 */ /* 0x120fe200080108c4 */
[C---:B-1----:R-:W-:Y:S01]  /*49a0*/  FMUL.FTZ R10, R0.reuse, R158 ;  /* 0x0000009e000a7220 */ /* 0x042fe20000410000 */
[----:B------:R-:W-:Y:S01]  /*49b0*/  FMUL.FTZ R11, R0, R159 ;  /* 0x0000009f000b7220 */ /* 0x000fe20000410000 */
[C---:B------:R-:W-:Y:S01]  /*49c0*/  FMUL.FTZ R7, R3.reuse, R163 ;  /* 0x000000a303077220 */ /* 0x040fe20000410000 */
[C---:B------:R-:W-:Y:S01]  /*49d0*/  FMUL.FTZ R12, R2.reuse, R152 ;  /* 0x00000098020c7220 */ /* 0x040fe20000410000 */
[----:B------:R-:W-:Y:S01]  /*49e0*/  FMUL.FTZ R13, R2, R153 ;  /* 0x00000099020d7220 */ /* 0x000fe20000410000 */
[C---:B------:R-:W-:Y:S03]  /*49f0*/  FMUL.FTZ R14, R0.reuse, R154 ;  /* 0x0000009a000e7220 */ /* 0x040fe60000410000 */
[----:B------:R-:W-:Y:S01]  /*4a00*/  MUFU.EX2 R184, R184 ;  /* 0x000000b800b87308 */ /* 0x000fe20000000800 */
[----:B------:R-:W-:Y:S01]  /*4a10*/  FMUL.FTZ R15, R0, R155 ;  /* 0x0000009b000f7220 */ /* 0x000fe20000410000 */
[C---:B------:R-:W-:Y:S01]  /*4a20*/  FMUL.FTZ R16, R164.reuse, R148 ;  /* 0x00000094a4107220 */ /* 0x040fe20000410000 */
[C---:B------:R-:W-:Y:S01]  /*4a30*/  FMUL.FTZ R17, R164.reuse, R149 ;  /* 0x00000095a4117220 */ /* 0x040fe20000410000 */
[C---:B------:R-:W-:Y:S01]  /*4a40*/  FMUL.FTZ R18, R3.reuse, R150 ;  /* 0x0000009603127220 */ /* 0x040fe20000410000 */
[C---:B------:R-:W-:Y:S01]  /*4a50*/  FMUL.FTZ R19, R3.reuse, R151 ;  /* 0x0000009703137220 */ /* 0x040fe20000410000 */
[----:B------:R-:W-:Y:S01]  /*4a60*/  FMUL.FTZ R68, R164, R68 ;  /* 0x00000044a4447220 */ /* 0x000fe20000410000 */
[----:B------:R-:W1:Y:S03]  /*4a70*/  LDSM.16.MT88.4 R148, [R221+0xa000] ;  /* 0x00a00000dd94783b */ /* 0x000e660000004200 */
        /* <DEDUP_REMOVED lines=8> */
[----:B------:R-:W-:Y:S01]  /*4b00*/  MUFU.EX2 R170, R170 ;  /* 0x000000aa00aa7308 */ /* 0x000fe20000000800 */
[----:B------:R-:W-:Y:S01]  /*4b10*/  FMUL.FTZ R75, R0, R75 ;  /* 0x0000004b004b7220 */ /* 0x000fe20000410000 */
[C---:B------:R-:W-:Y:S01]  /*4b20*/  FMUL.FTZ R76, R2.reuse, R76 ;  /* 0x0000004c024c7220 */ /* 0x040fe20000410000 */
[----:B------:R-:W-:Y:S01]  /*4b30*/  FMUL.FTZ R77, R2, R77 ;  /* 0x0000004d024d7220 */ /* 0x000fe20000410000 */
[C---:B------:R-:W-:Y:S01]  /*4b40*/  FMUL.FTZ R78, R0.reuse, R78 ;  /* 0x0000004e004e7220 */ /* 0x040fe20000410000 */
[----:B------:R-:W-:Y:S01]  /*4b50*/  FMUL.FTZ R79, R0, R79 ;  /* 0x0000004f004f7220 */ /* 0x000fe20000410000 */
[----:B------:R-:W2:Y:S01]  /*4b60*/  LDSM.16.MT88.4 R152, [R220+0xa000] ;  /* 0x00a00000dc98783b */ /* 0x000ea20000004200 */
[--C-:B------:R-:W-:Y:S03]  /*4b70*/  FFMA.FTZ R205, R36, UR4, -R196.reuse ;  /* 0x0000000424cd7c23 */ /* 0x100fe600080108c4 */
[----:B------:R-:W4:Y:S01]  /*4b80*/  MUFU.EX2 R171, R171 ;  /* 0x000000ab00ab7308 */ /* 0x000f220000000800 */
[----:B---3--:R-:W-:Y:S01]  /*4b90*/  F2FP.BF16.F32.PACK_AB R157, R169, R184 ;  /* 0x000000b8a99d723e */ /* 0x008fe200000010ff */
[--C-:B------:R-:W-:Y:S01]  /*4ba0*/  FFMA.FTZ R206, R37, UR4, -R196.reuse ;  /* 0x0000000425ce7c23 */ /* 0x100fe200080108c4 */
[--C-:B------:R-:W-:Y:S01]  /*4bb0*/  FFMA.FTZ R207, R38, UR4, -R195.reuse ;  /* 0x0000000426cf7c23 */ /* 0x100fe200080108c3 */
[--C-:B------:R-:W-:Y:S01]  /*4bc0*/  FFMA.FTZ R208, R39, UR4, -R195.reuse ;  /* 0x0000000427d07c23 */ /* 0x100fe200080108c3 */
[--C-:B------:R-:W-:Y:S01]  /*4bd0*/  FFMA.FTZ R209, R48, UR4, -R196.reuse ;  /* 0x0000000430d17c23 */ /* 0x100fe200080108c4 */
[----:B------:R-:W-:Y:S01]  /*4be0*/  LDSM.16.MT88.4 R36, [R221+0xb400] ;  /* 0x00b40000dd24783b */ /* 0x000fe20000004200 */
[----:B------:R-:W-:Y:S03]  /*4bf0*/  FFMA.FTZ R210, R49, UR4, -R196 ;  /* 0x0000000431d27c23 */ /* 0x000fe600080108c4 */
[----:B------:R-:W-:Y:S01]  /*4c00*/  MUFU.EX2 R182, R182 ;  /* 0x000000b600b67308 */ /* 0x000fe20000000800 */
[--C-:B------:R-:W-:Y:S01]  /*4c10*/  FFMA.FTZ R211, R50, UR4, -R195.reuse ;  /* 0x0000000432d37c23 */ /* 0x100fe200080108c3 */
[--C-:B------:R-:W-:Y:S01]  /*4c20*/  FFMA.FTZ R212, R51, UR4, -R195.reuse ;  /* 0x0000000433d47c23 */ /* 0x100fe200080108c3 */
[--C-:B------:R-:W-:Y:S01]  /*4c30*/  FFMA.FTZ R213, R40, UR4, -R194.reuse ;  /* 0x0000000428d57c23 */ /* 0x100fe200080108c2 */
[----:B------:R-:W-:Y:S01]  /*4c40*/  FFMA.FTZ R214, R41, UR4, -R194 ;  /* 0x0000000429d67c23 */ /* 0x000fe200080108c2 */
[--C-:B------:R-:W-:Y:S01]  /*4c50*/  FFMA.FTZ R215, R42, UR4, -R192.reuse ;  /* 0x000000042ad77c23 */ /* 0x100fe200080108c0 */
[----:B------:R-:W-:Y:S01]  /*4c60*/  LDSM.16.MT88.4 R48, [R220+0xb400] ;  /* 0x00b40000dc30783b */ /* 0x000fe20000004200 */
[----:B------:R-:W-:Y:S03]  /*4c70*/  FFMA.FTZ R216, R43, UR4, -R192 ;  /* 0x000000042bd87c23 */ /* 0x000fe600080108c0 */
[----:B------:R-:W3:Y:S01]  /*4c80*/  MUFU.EX2 R183, R183 ;  /* 0x000000b700b77308 */ /* 0x000ee20000000800 */
[----:B----4-:R-:W-:Y:S01]  /*4c90*/  F2FP.BF16.F32.PACK_AB R158, R171, R170 ;  /* 0x000000aaab9e723e */ /* 0x010fe200000010ff */
        /* <DEDUP_REMOVED lines=9> */
[----:B------:R-:W-:Y:S01]  /*4d30*/  FFMA.FTZ R251, R57, UR4, -R194 ;  /* 0x0000000439fb7c23 */ /* 0x000fe200080108c2 */
[----:B------:R-:W-:Y:S01]  /*4d40*/  FFMA.FTZ R252, R59, UR4, -R192 ;  /* 0x000000043bfc7c23 */ /* 0x000fe200080108c0 */
[C---:B------:R-:W-:Y:S01]  /*4d50*/  FMUL.FTZ R84, R164.reuse, R84 ;  /* 0x00000054a4547220 */ /* 0x040fe20000410000 */
[----:B------:R-:W-:Y:S01]  /*4d60*/  LDSM.16.MT88.4 R52, [R221+0xb800] ;  /* 0x00b80000dd34783b */ /* 0x000fe20000004200 */
[----:B------:R-:W-:Y:S03]  /*4d70*/  FMUL.FTZ R85, R164, R85 ;  /* 0x00000055a4557220 */ /* 0x000fe60000410000 */
[----:B------:R-:W4:Y:S01]  /*4d80*/  MUFU.EX2 R185, R185 ;  /* 0x000000b900b97308 */ /* 0x000f220000000800 */
[----:B---3--:R-:W-:Y:S01]  /*4d90*/  F2FP.BF16.F32.PACK_AB R159, R183, R182 ;  /* 0x000000b6b79f723e */ /* 0x008fe200000010ff */
[C---:B------:R-:W-:Y:S01]  /*4da0*/  FMUL.FTZ R86, R3.reuse, R86 ;  /* 0x0000005603567220 */ /* 0x040fe20000410000 */
[C---:B------:R-:W-:Y:S01]  /*4db0*/  FMUL.FTZ R87, R3.reuse, R87 ;  /* 0x0000005703577220 */ /* 0x040fe20000410000 */
[C---:B------:R-:W-:Y:S01]  /*4dc0*/  FMUL.FTZ R88, R2.reuse, R88 ;  /* 0x0000005802587220 */ /* 0x040fe20000410000 */
[----:B------:R-:W-:Y:S01]  /*4dd0*/  FMUL.FTZ R89, R2, R89 ;  /* 0x0000005902597220 */ /* 0x000fe20000410000 */
[C---:B------:R-:W-:Y:S01]  /*4de0*/  FMUL.FTZ R90, R0.reuse, R90 ;  /* 0x0000005a005a7220 */ /* 0x040fe20000410000 */
[----:B------:R-:W-:Y:S01]  /*4df0*/  FMUL.FTZ R91, R0, R91 ;  /* 0x0000005b005b7220 */ /* 0x000fe20000410000 */
[-C--:B------:R-:W-:Y:S02]  /*4e00*/  HMMA.16816.F32.BF16 R4, R156, R172.reuse, R4 ;  /* 0x000000ac9c04723c */ /* 0x080fe40000041804 */
[----:B------:R-:W-:Y:S03]  /*4e10*/  MUFU.EX2 R191, R191 ;  /* 0x000000bf00bf7308 */ /* 0x000fe60000000800 */
[C---:B------:R-:W-:Y:S01]  /*4e20*/  FMUL.FTZ R80, R164.reuse, R80 ;  /* 0x00000050a4507220 */ /* 0x040fe20000410000 */
[----:B------:R-:W-:Y:S01]  /*4e30*/  FMUL.FTZ R81, R164, R81 ;  /* 0x00000051a4517220 */ /* 0x000fe20000410000 */
[C---:B------:R-:W-:Y:S01]  /*4e40*/  FMUL.FTZ R82, R3.reuse, R82 ;  /* 0x0000005203527220 */ /* 0x040fe20000410000 */
[----:B------:R-:W-:Y:S04]  /*4e50*/  FMUL.FTZ R83, R3, R83 ;  /* 0x0000005303537220 */ /* 0x000fe80000410000 */
[----:B------:R-:W3:Y:S01]  /*4e60*/  MUFU.EX2 R186, R186 ;  /* 0x000000ba00ba7308 */ /* 0x000ee20000000800 */
[----:B----4-:R-:W-:Y:S01]  /*4e70*/  F2FP.BF16.F32.PACK_AB R160, R185, R189 ;  /* 0x000000bdb9a0723e */ /* 0x010fe200000010ff */
[C---:B------:R-:W-:Y:S01]  /*4e80*/  FMUL.FTZ R92, R2.reuse, R92 ;  /* 0x0000005c025c7220 */ /* 0x040fe20000410000 */
[----:B------:R-:W-:Y:S01]  /*4e90*/  FMUL.FTZ R93, R2, R93 ;  /* 0x0000005d025d7220 */ /* 0x000fe20000410000 */
[C---:B------:R-:W-:Y:S01]  /*4ea0*/  FMUL.FTZ R94, R0.reuse, R94 ;  /* 0x0000005e005e7220 */ /* 0x040fe20000410000 */
[----:B------:R-:W-:Y:S01]  /*4eb0*/  FMUL.FTZ R95, R0, R95 ;  /* 0x0000005f005f7220 */ /* 0x000fe20000410000 */
[C---:B------:R-:W-:Y:S04]  /*4ec0*/  FMUL.FTZ R96, R164.reuse, R96 ;  /* 0x00000060a4607220 */ /* 0x040fe80000410000 */
[----:B------:R-:W-:Y:S01]  /*4ed0*/  MUFU.EX2 R187, R187 ;  /* 0x000000bb00bb7308 */ /* 0x000fe20000000800 */
[----:B------:R-:W-:Y:S01]  /*4ee0*/  FMUL.FTZ R97, R164, R97 ;  /* 0x00000061a4617220 */ /* 0x000fe20000410000 */
[C---:B------:R-:W-:Y:S01]  /*4ef0*/  FMUL.FTZ R98, R3.reuse, R98 ;  /* 0x0000006203627220 */ /* 0x040fe20000410000 */
[C---:B------:R-:W-:Y:S01]  /*4f00*/  FMUL.FTZ R99, R3.reuse, R99 ;  /* 0x0000006303637220 */ /* 0x040fe20000410000 */
[C---:B------:R-:W-:Y:S01]  /*4f10*/  FMUL.FTZ R112, R2.reuse, R112 ;  /* 0x0000007002707220 */ /* 0x040fe20000410000 */
[----:B------:R-:W-:Y:S01]  /*4f20*/  FMUL.FTZ R113, R2, R113 ;  /* 0x0000007102717220 */ /* 0x000fe20000410000 */
[C---:B------:R-:W-:Y:S01]  /*4f30*/  FMUL.FTZ R114, R0.reuse, R114 ;  /* 0x0000007200727220 */ /* 0x040fe20000410000 */
[----:B------:R-:W-:Y:S03]  /*4f40*/  FMUL.FTZ R115, R0, R115 ;  /* 0x0000007300737220 */ /* 0x000fe60000410000 */
[----:B------:R-:W4:Y:S01]  /*4f50*/  MUFU.EX2 R188, R188 ;  /* 0x000000bc00bc7308 */ /* 0x000f220000000800 */
[----:B---3--:R-:W-:Y:S01]  /*4f60*/  F2FP.BF16.F32.PACK_AB R161, R186, R191 ;  /* 0x000000bfbaa1723e */ /* 0x008fe200000010ff */
[C---:B------:R-:W-:Y:S01]  /*4f70*/  FMUL.FTZ R116, R2.reuse, R116 ;  /* 0x0000007402747220 */ /* 0x040fe20000410000 */
[----:B------:R-:W-:Y:S01]  /*4f80*/  FMUL.FTZ R117, R2, R117 ;  /* 0x0000007502757220 */ /* 0x000fe20000410000 */
[C---:B------:R-:W-:Y:S01]  /*4f90*/  FMUL.FTZ R118, R0.reuse, R118 ;  /* 0x0000007600767220 */ /* 0x040fe20000410000 */
[----:B------:R-:W-:Y:S01]  /*4fa0*/  FMUL.FTZ R119, R0, R119 ;  /* 0x0000007700777220 */ /* 0x000fe20000410000 */
[C---:B------:R-:W-:Y:S01]  /*4fb0*/  FMUL.FTZ R120, R164.reuse, R120 ;  /* 0x00000078a4787220 */ /* 0x040fe20000410000 */
[----:B------:R-:W-:Y:S03]  /*4fc0*/  FMUL.FTZ R121, R164, R121 ;  /* 0x00000079a4797220 */ /* 0x000fe60000410000 */
[----:B------:R-:W-:Y:S01]  /*4fd0*/  MUFU.EX2 R190, R190 ;  /* 0x000000be00be7308 */ /* 0x000fe20000000800 */
[C---:B------:R-:W-:Y:S01]  /*4fe0*/  FMUL.FTZ R122, R3.reuse, R122 ;  /* 0x0000007a037a7220 */ /* 0x040fe20000410000 */
[C---:B------:R-:W-:Y:S01]  /*4ff0*/  FMUL.FTZ R123, R3.reuse, R123 ;  /* 0x0000007b037b7220 */ /* 0x040fe20000410000 */
[C---:B------:R-:W-:Y:S01]  /*5000*/  FMUL.FTZ R124, R2.reuse, R124 ;  /* 0x0000007c027c7220 */ /* 0x040fe20000410000 */
[----:B------:R-:W-:Y:S01]  /*5010*/  FMUL.FTZ R125, R2, R125 ;  /* 0x0000007d027d7220 */ /* 0x000fe20000410000 */
[C---:B------:R-:W-:Y:S01]  /*5020*/  FMUL.FTZ R126, R0.reuse, R126 ;  /* 0x0000007e007e7220 */ /* 0x040fe20000410000 */
[----:B------:R-:W-:Y:S01]  /*5030*/  FMUL.FTZ R127, R0, R127 ;  /* 0x0000007f007f7220 */ /* 0x000fe20000410000 */
[----:B------:R-:W-:Y:S03]  /*5040*/  FMUL.FTZ R128, R164, R128 ;  /* 0x00000080a4807220 */ /* 0x000fe60000410000 */
[----:B------:R-:W3:Y:S01]  /*5050*/  MUFU.EX2 R193, R193 ;  /* 0x000000c100c17308 */ /* 0x000ee20000000800 */
[----:B----4-:R-:W-:Y:S01]  /*5060*/  F2FP.BF16.F32.PACK_AB R162, R188, R187 ;  /* 0x000000bbbca2723e */ /* 0x010fe200000010ff */
[----:B------:R-:W-:Y:S01]  /*5070*/  FMUL.FTZ R129, R164, R129 ;  /* 0x00000081a4817220 */ /* 0x000fe20000410000 */
[C---:B------:R-:W-:Y:S01]  /*5080*/  FMUL.FTZ R130, R3.reuse, R130 ;  /* 0x0000008203827220 */ /* 0x040fe20000410000 */
[----:B------:R-:W-:Y:S01]  /*5090*/  FMUL.FTZ R131, R3, R131 ;  /* 0x0000008303837220 */ /* 0x000fe20000410000 */
[--C-:B------:R-:W-:Y:S01]  /*50a0*/  FFMA.FTZ R217, R44, UR4, -R194.reuse ;  /* 0x000000042cd97c23 */ /* 0x100fe200080108c2 */
[----:B------:R-:W-:Y:S01]  /*50b0*/  FFMA.FTZ R218, R45, UR4, -R194 ;  /* 0x000000042dda7c23 */ /* 0x000fe200080108c2 */
[--C-:B------:R-:W-:Y:S01]  /*50c0*/  FFMA.FTZ R219, R46, UR4, -R192.reuse ;  /* 0x000000042edb7c23 */ /* 0x100fe200080108c0 */
[----:B------:R-:W-:Y:S02]  /*50d0*/  FFMA.FTZ R240, R47, UR4, -R192 ;  /* 0x000000042ff07c23 */ /* 0x000fe400080108c0 */
[----:B------:R-:W-:Y:S01]  /*50e0*/  MUFU.EX2 R213, R213 ;  /* 0x000000d500d57308 */ /* 0x000fe20000000800 */
[C---:B------:R-:W-:Y:S01]  /*50f0*/  FMUL.FTZ R100, R2.reuse, R100 ;  /* 0x0000006402647220 */ /* 0x040fe20000410000 */
[----:B------:R-:W-:Y:S01]  /*5100*/  FMUL.FTZ R101, R2, R101 ;  /* 0x0000006502657220 */ /* 0x000fe20000410000 */
[C---:B------:R-:W-:Y:S01]  /*5110*/  FMUL.FTZ R102, R0.reuse, R102 ;  /* 0x0000006600667220 */ /* 0x040fe20000410000 */
[----:B------:R-:W-:Y:S01]  /*5120*/  FMUL.FTZ R103, R0, R103 ;  /* 0x0000006700677220 */ /* 0x000fe20000410000 */
[C---:B------:R-:W-:Y:S01]  /*5130*/  FMUL.FTZ R104, R2.reuse, R104 ;  /* 0x0000006802687220 */ /* 0x040fe20000410000 */
[----:B------:R-:W-:Y:S01]  /*5140*/  FMUL.FTZ R105, R2, R105 ;  /* 0x0000006902697220 */ /* 0x000fe20000410000 */
[C---:B------:R-:W-:Y:S01]  /*5150*/  FMUL.FTZ R106, R0.reuse, R106 ;  /* 0x0000006a006a7220 */ /* 0x040fe20000410000 */
[----:B---3--:R-:W-:Y:S02]  /*5160*/  F2FP.BF16.F32.PACK_AB R163, R193, R190 ;  /* 0x000000bec1a3723e */ /* 0x008fe400000010ff */
[----:B------:R-:W3:Y:S01]  /*5170*/  MUFU.EX2 R214, R214 ;  /* 0x000000d600d67308 */ /* 0x000ee20000000800 */
[----:B------:R-:W-:Y:S01]  /*5180*/  FMUL.FTZ R107, R0, R107 ;  /* 0x0000006b006b7220 */ /* 0x000fe20000410000 */
[C---:B------:R-:W-:Y:S01]  /*5190*/  FMUL.FTZ R108, R164.reuse, R108 ;  /* 0x0000006ca46c7220 */ /* 0x040fe20000410000 */
[----:B------:R-:W-:Y:S01]  /*51a0*/  FMUL.FTZ R109, R164, R109 ;  /* 0x0000006da46d7220 */ /* 0x000fe20000410000 */
[C---:B------:R-:W-:Y:S01]  /*51b0*/  FMUL.FTZ R110, R3.reuse, R110 ;  /* 0x0000006e036e7220 */ /* 0x040fe20000410000 */
[----:B------:R-:W-:Y:S01]  /*51c0*/  FMUL.FTZ R111, R3, R111 ;  /* 0x0000006f036f7220 */ /* 0x000fe20000410000 */
[C---:B------:R-:W-:Y:S04]  /*51d0*/  HMMA.16816.F32.BF16 R8, R160.reuse, R172, R8 ;  /* 0x000000aca008723c */ /* 0x040fe80000041808 */
[----:B------:R-:W-:Y:S01]  /*51e0*/  MUFU.EX2 R215, R215 ;  /* 0x000000d700d77308 */ /* 0x000fe20000000800 */
[----:B------:R-:W-:Y:S01]  /*51f0*/  FFMA.FTZ R197, R24, UR4, -R194 ;  /* 0x0000000418c57c23 */ /* 0x000fe200080108c2 */
[----:B------:R-:W-:Y:S01]  /*5200*/  FMUL.FTZ R24, R164, R136 ;  /* 0x00000088a4187220 */ /* 0x000fe20000410000 */
[-C--:B------:R-:W-:Y:S07]  /*5210*/  HMMA.16816.F32.BF16 R12, R160, R174.reuse, R12 ;  /* 0x000000aea00c723c */ /* 0x080fee000004180c */
[----:B------:R-:W4:Y:S01]  /*5220*/  MUFU.EX2 R216, R216 ;  /* 0x000000d800d87308 */ /* 0x000f220000000800 */
[----:B---3--:R-:W-:Y:S01]  /*5230*/  F2FP.BF16.F32.PACK_AB R44, R214, R213 ;  /* 0x000000d5d62c723e */ /* 0x008fe200000010ff */
[C---:B------:R-:W-:Y:S04]  /*5240*/  HMMA.16816.F32.BF16 R16, R156.reuse, R174, R16 ;  /* 0x000000ae9c10723c */ /* 0x040fe80000041810 */
[--C-:B------:R-:W-:Y:S02]  /*5250*/  FFMA.FTZ R172, R20, UR4, -R196.reuse ;  /* 0x0000000414ac7c23 */ /* 0x100fe400080108c4 */
[-C--:B------:R-:W-:Y:S02]  /*5260*/  HMMA.16816.F32.BF16 R68, R156, R176.reuse, R68 ;  /* 0x000000b09c44723c */ /* 0x080fe40000041844 */
[----:B------:R-:W-:Y:S03]  /*5270*/  MUFU.EX2 R217, R217 ;  /* 0x000000d900d97308 */ /* 0x000fe60000000800 */
[----:B------:R-:W-:Y:S01]  /*5280*/  FMUL.FTZ R20, R164, R144 ;  /* 0x00000090a4147220 */ /* 0x000fe20000410000 */
[C---:B------:R-:W-:Y:S06]  /*5290*/  HMMA.16816.F32.BF16 R72, R160.reuse, R176, R72 ;  /* 0x000000b0a048723c */ /* 0x040fec0000041848 */
[----:B------:R-:W3:Y:S01]  /*52a0*/  MUFU.EX2 R218, R218 ;  /* 0x000000da00da7308 */ /* 0x000ee20000000800 */
[----:B----4-:R-:W-:Y:S01]  /*52b0*/  F2FP.BF16.F32.PACK_AB R45, R216, R215 ;  /* 0x000000d7d82d723e */ /* 0x010fe200000010ff */
[-C--:B------:R-:W-:Y:S03]  /*52c0*/  HMMA.16816.F32.BF16 R76, R160, R178.reuse, R76 ;  /* 0x000000b2a04c723c */ /* 0x080fe6000004184c */
[--C-:B------:R-:W-:Y:S03]  /*52d0*/  FFMA.FTZ R173, R21, UR4, -R196.reuse ;  /* 0x0000000415ad7c23 */ /* 0x100fe600080108c4 */
[C---:B------:R-:W-:Y:S02]  /*52e0*/  HMMA.16816.F32.BF16 R80, R156.reuse, R178, R80 ;  /* 0x000000b29c50723c */ /* 0x040fe40000041850 */
[----:B------:R-:W-:Y:S03]  /*52f0*/  MUFU.EX2 R219, R219 ;  /* 0x000000db00db7308 */ /* 0x000fe60000000800 */
[----:B------:R-:W-:Y:S01]  /*5300*/  FMUL.FTZ R21, R164, R145 ;  /* 0x00000091a4157220 */ /* 0x000fe20000410000 */
[-C--:B-1----:R-:W-:Y:S06]  /*5310*/  HMMA.16816.F32.BF16 R84, R156, R148.reuse, R84 ;  /* 0x000000949c54723c */ /* 0x082fec0000041854 */
[----:B------:R-:W1:Y:S01]  /*5320*/  MUFU.EX2 R240, R240 ;  /* 0x000000f000f07308 */ /* 0x000e620000000800 */
[----:B---3--:R-:W-:Y:S01]  /*5330*/  F2FP.BF16.F32.PACK_AB R46, R218, R217 ;  /* 0x000000d9da2e723e */ /* 0x008fe200000010ff */
[C---:B------:R-:W-:Y:S04]  /*5340*/  HMMA.16816.F32.BF16 R88, R160.reuse, R148, R88 ;  /* 0x00000094a058723c */ /* 0x040fe80000041858 */
[--C-:B------:R-:W-:Y:S02]  /*5350*/  FFMA.FTZ R174, R22, UR4, -R195.reuse ;  /* 0x0000000416ae7c23 */ /* 0x100fe400080108c3 */
[-C--:B------:R-:W-:Y:S02]  /*5360*/  HMMA.16816.F32.BF16 R92, R160, R150.reuse, R92 ;  /* 0x00000096a05c723c */ /* 0x080fe4000004185c */
[----:B------:R-:W-:Y:S03]  /*5370*/  MUFU.EX2 R172, R172 ;  /* 0x000000ac00ac7308 */ /* 0x000fe60000000800 */
[----:B------:R-:W-:Y:S01]  /*5380*/  FMUL.FTZ R22, R3, R146 ;  /* 0x0000009203167220 */ /* 0x000fe20000410000 */
[C---:B------:R-:W-:Y:S01]  /*5390*/  HMMA.16816.F32.BF16 R96, R156.reuse, R150, R96 ;  /* 0x000000969c60723c */ /* 0x040fe20000041860 */
[----:B------:R-:W3:Y:S05]  /*53a0*/  LDSM.16.MT88.4 R148, [R221+0xb000] ;  /* 0x00b00000dd94783b */ /* 0x000eea0000004200 */
[----:B------:R-:W4:Y:S01]  /*53b0*/  MUFU.EX2 R173, R173 ;  /* 0x000000ad00ad7308 */ /* 0x000f220000000800 */
[--C-:B------:R-:W-:Y:S01]  /*53c0*/  FFMA.FTZ R175, R23, UR4, -R195.reuse ;  /* 0x0000000417af7c23 */ /* 0x100fe200080108c3 */
[----:B------:R-:W-:Y:S03]  /*53d0*/  FMUL.FTZ R23, R3, R147 ;  /* 0x0000009303177220 */ /* 0x000fe60000410000 */
[----:B-1----:R-:W-:Y:S01]  /*53e0*/  F2FP.BF16.F32.PACK_AB R47, R240, R219 ;  /* 0x000000dbf02f723e */ /* 0x002fe200000010ff */
[--C-:B------:R-:W-:Y:S01]  /*53f0*/  FFMA.FTZ R176, R32, UR4, -R196.reuse ;  /* 0x0000000420b07c23 */ /* 0x100fe200080108c4 */
[----:B------:R-:W1:Y:S01]  /*5400*/  LDSM.16.MT88.4 R144, [R220+0xb000] ;  /* 0x00b00000dc90783b */ /* 0x000e620000004200 */
[C---:B------:R-:W-:Y:S01]  /*5410*/  FMUL.FTZ R32, R164.reuse, R140 ;  /* 0x0000008ca4207220 */ /* 0x040fe20000410000 */
[--C-:B------:R-:W-:Y:S01]  /*5420*/  FFMA.FTZ R177, R33, UR4, -R196.reuse ;  /* 0x0000000421b17c23 */ /* 0x100fe200080108c4 */
[-C--:B--2---:R-:W-:Y:S01]  /*5430*/  HMMA.16816.F32.BF16 R20, R156, R152.reuse, R20 ;  /* 0x000000989c14723c */ /* 0x084fe20000041814 */
[----:B------:R-:W-:Y:S02]  /*5440*/  MUFU.EX2 R174, R174 ;  /* 0x000000ae00ae7308 */ /* 0x000fe40000000800 */
[----:B------:R-:W-:Y:S01]  /*5450*/  FMUL.FTZ R33, R164, R141 ;  /* 0x0000008da4217220 */ /* 0x000fe20000410000 */
[----:B------:R-:W-:Y:S01]  /*5460*/  FFMA.FTZ R196, R65, UR4, -R196 ;  /* 0x0000000441c47c23 */ /* 0x000fe200080108c4 */
[--C-:B------:R-:W-:Y:S01]  /*5470*/  FFMA.FTZ R178, R34, UR4, -R195.reuse ;  /* 0x0000000422b27c23 */ /* 0x100fe200080108c3 */
[C---:B------:R-:W-:Y:S05]  /*5480*/  HMMA.16816.F32.BF16 R100, R160.reuse, R152, R100 ;  /* 0x00000098a064723c */ /* 0x040fea0000041864 */
[----:B------:R2:W-:Y:S01]  /*5490*/  MUFU.EX2 R249, R196 ;  /* 0x000000c400f97308 */ /* 0x0005e20000000800 */
[----:B------:R-:W-:Y:S01]  /*54a0*/  FMUL.FTZ R34, R3, R142 ;  /* 0x0000008e03227220 */ /* 0x000fe20000410000 */
[-C--:B------:R-:W-:Y:S04]  /*54b0*/  HMMA.16816.F32.BF16 R104, R160, R154.reuse, R104 ;  /* 0x0000009aa068723c */ /* 0x080fe80000041868 */
[--C-:B------:R-:W-:Y:S02]  /*54c0*/  FFMA.FTZ R179, R35, UR4, -R195.reuse ;  /* 0x0000000423b37c23 */ /* 0x100fe400080108c3 */
[C---:B------:R-:W-:Y:S02]  /*54d0*/  HMMA.16816.F32.BF16 R108, R156.reuse, R154, R108 ;  /* 0x0000009a9c6c723c */ /* 0x040fe4000004186c */
[----:B------:R-:W5:Y:S03]  /*54e0*/  MUFU.EX2 R175, R175 ;  /* 0x000000af00af7308 */ /* 0x000f660000000800 */
[----:B------:R-:W-:Y:S01]  /*54f0*/  FMUL.FTZ R35, R3, R143 ;  /* 0x0000008f03237220 */ /* 0x000fe20000410000 */
[----:B------:R-:W-:Y:S01]  /*5500*/  FFMA.FTZ R195, R67, UR4, -R195 ;  /* 0x0000000443c37c23 */ /* 0x000fe200080108c3 */
[----:B------:R-:W5:Y:S01]  /*5510*/  LDSM.16.MT88.4 R140, [R221+0x9400] ;  /* 0x00940000dd8c783b */ /* 0x000f620000004200 */
[----:B--2---:R-:W-:Y:S04]  /*5520*/  FFMA.FTZ R196, R58, UR4, -R192 ;  /* 0x000000043ac47c23 */ /* 0x004fe800080108c0 */
[----:B------:R-:W-:Y:S01]  /*5530*/  MUFU.EX2 R176, R176 ;  /* 0x000000b000b07308 */ /* 0x000fe20000000800 */
[----:B------:R-:W-:Y:S01]  /*5540*/  FFMA.FTZ R198, R25, UR4, -R194 ;  /* 0x0000000419c67c23 */ /* 0x000fe200080108c2 */
[-C--:B---3--:R-:W-:Y:S01]  /*5550*/  HMMA.16816.F32.BF16 R32, R156, R148.reuse, R32 ;  /* 0x000000949c20723c */ /* 0x088fe20000041820 */
[----:B------:R-:W-:Y:S02]  /*5560*/  LDSM.16.MT88.4 R56, [R221+0xac00] ;  /* 0x00ac0000dd38783b */ /* 0x000fe40000004200 */
[----:B------:R-:W-:Y:S01]  /*5570*/  FMUL.FTZ R25, R164, R137 ;  /* 0x00000089a4197220 */ /* 0x000fe20000410000 */
[--C-:B------:R-:W-:Y:S02]  /*5580*/  FFMA.FTZ R199, R26, UR4, -R192.reuse ;  /* 0x000000041ac77c23 */ /* 0x100fe400080108c0 */
[C---:B------:R-:W-:Y:S02]  /*5590*/  HMMA.16816.F32.BF16 R112, R160.reuse, R148, R112 ;  /* 0x00000094a070723c */ /* 0x040fe40000041870 */
[----:B------:R-:W2:Y:S01]  /*55a0*/  MUFU.EX2 R177, R177 ;  /* 0x000000b100b17308 */ /* 0x000ea20000000800 */
[----:B------:R-:W-:Y:S03]  /*55b0*/  LDSM.16.MT88.4 R64, [R220+0xac00] ;  /* 0x00ac0000dc40783b */ /* 0x000fe60000004200 */
[-C--:B------:R-:W-:Y:S06]  /*55c0*/  HMMA.16816.F32.BF16 R116, R160, R150.reuse, R116 ;  /* 0x00000096a074723c */ /* 0x080fec0000041874 */
[----:B------:R-:W-:Y:S01]  /*55d0*/  MUFU.EX2 R178, R178 ;  /* 0x000000b200b27308 */ /* 0x000fe20000000800 */
[----:B------:R-:W-:Y:S01]  /*55e0*/  FFMA.FTZ R200, R27, UR4, -R192 ;  /* 0x000000041bc87c23 */ /* 0x000fe200080108c0 */
[C---:B------:R-:W-:Y:S01]  /*55f0*/  HMMA.16816.F32.BF16 R120, R156.reuse, R150, R120 ;  /* 0x000000969c78723c */ /* 0x040fe20000041878 */
[----:B------:R-:W3:Y:S03]  /*5600*/  LDSM.16.MT88.4 R148, [R220+0x9400] ;  /* 0x00940000dc94783b */ /* 0x000ee60000004200 */
[C---:B------:R-:W-:Y:S01]  /*5610*/  FMUL.FTZ R26, R3.reuse, R138 ;  /* 0x0000008a031a7220 */ /* 0x040fe20000410000 */
[----:B------:R-:W-:Y:S03]  /*5620*/  FMUL.FTZ R27, R3, R139 ;  /* 0x0000008b031b7220 */ /* 0x000fe60000410000 */
[----:B------:R-:W2:Y:S03]  /*5630*/  MUFU.EX2 R179, R179 ;  /* 0x000000b300b37308 */ /* 0x000ea60000000800 */
[--C-:B------:R-:W-:Y:S01]  /*5640*/  FFMA.FTZ R201, R28, UR4, -R194.reuse ;  /* 0x000000041cc97c23 */ /* 0x100fe200080108c2 */
[----:B------:R-:W-:Y:S01]  /*5650*/  FMUL.FTZ R28, R2, R132 ;  /* 0x00000084021c7220 */ /* 0x000fe20000410000 */
[----:B----4-:R-:W-:Y:S01]  /*5660*/  F2FP.BF16.F32.PACK_AB R132, R173, R172 ;  /* 0x000000acad84723e */ /* 0x010fe200000010ff */
[-C--:B-1----:R-:W-:Y:S04]  /*5670*/  HMMA.16816.F32.BF16 R24, R156, R144.reuse, R24 ;  /* 0x000000909c18723c */ /* 0x082fe80000041818 */
[----:B------:R-:W-:Y:S01]  /*5680*/  MUFU.EX2 R197, R197 ;  /* 0x000000c500c57308 */ /* 0x000fe20000000800 */
[----:B------:R-:W-:Y:S01]  /*5690*/  FFMA.FTZ R202, R29, UR4, -R194 ;  /* 0x000000041dca7c23 */ /* 0x000fe200080108c2 */
[--C-:B------:R-:W-:Y:S01]  /*56a0*/  FFMA.FTZ R203, R30, UR4, -R192.reuse ;  /* 0x000000041ecb7c23 */ /* 0x100fe200080108c0 */
[----:B------:R-:W-:Y:S01]  /*56b0*/  FFMA.FTZ R204, R31, UR4, -R192 ;  /* 0x000000041fcc7c23 */ /* 0x000fe200080108c0 */
[C---:B------:R-:W-:Y:S06]  /*56c0*/  HMMA.16816.F32.BF16 R124, R160.reuse, R144, R124 ;  /* 0x00000090a07c723c */ /* 0x040fec000004187c */
[----:B------:R-:W1:Y:S01]  /*56d0*/  MUFU.EX2 R198, R198 ;  /* 0x000000c600c67308 */ /* 0x000e620000000800 */
[----:B------:R-:W-:Y:S01]  /*56e0*/  FMUL.FTZ R29, R2, R133 ;  /* 0x00000085021d7220 */ /* 0x000fe20000410000 */
[C---:B------:R-:W-:Y:S03]  /*56f0*/  FMUL.FTZ R30, R0.reuse, R134 ;  /* 0x00000086001e7220 */ /* 0x040fe60000410000 */
[----:B------:R-:W-:Y:S01]  /*5700*/  FMUL.FTZ R31, R0, R135 ;  /* 0x00000087001f7220 */ /* 0x000fe20000410000 */
[----:B-----5:R-:W-:Y:S02]  /*5710*/  F2FP.BF16.F32.PACK_AB R133, R175, R174 ;  /* 0x000000aeaf85723e */ /* 0x020fe400000010ff */
[----:B--2---:R-:W-:Y:S02]  /*5720*/  F2FP.BF16.F32.PACK_AB R134, R177, R176 ;  /* 0x000000b0b186723e */ /* 0x004fe400000010ff */
[----:B------:R-:W-:Y:S01]  /*5730*/  MUFU.EX2 R199, R199 ;  /* 0x000000c700c77308 */ /* 0x000fe20000000800 */
[----:B------:R-:W-:Y:S01]  /*5740*/  F2FP.BF16.F32.PACK_AB R135, R179, R178 ;  /* 0x000000b2b387723e */ /* 0x000fe200000010ff */
[-C--:B------:R-:W-:Y:S03]  /*5750*/  HMMA.16816.F32.BF16 R28, R160, R146.reuse, R28 ;  /* 0x00000092a01c723c */ /* 0x080fe6000004181c */
[--C-:B------:R-:W-:Y:S01]  /*5760*/  FFMA.FTZ R60, R60, UR4, -R194.reuse ;  /* 0x000000043c3c7c23 */ /* 0x100fe200080108c2 */
[----:B------:R-:W-:Y:S01]  /*5770*/  FFMA.FTZ R194, R61, UR4, -R194 ;  /* 0x000000043dc27c23 */ /* 0x000fe200080108c2 */
[----:B------:R-:W-:Y:S01]  /*5780*/  FFMA.FTZ R181, R164, R243, R181 ;  /* 0x000000f3a4b57223 */ /* 0x000fe200000100b5 */
[----:B------:R-:W-:Y:S02]  /*5790*/  HMMA.16816.F32.BF16 R128, R156, R146, R128 ;  /* 0x000000929c80723c */ /* 0x000fe40000041880 */
[----:B------:R-:W2:Y:S01]  /*57a0*/  MUFU.EX2 R200, R200 ;  /* 0x000000c800c87308 */ /* 0x000ea20000000800 */
[----:B------:R-:W4:Y:S02]  /*57b0*/  LDSM.16.MT88.4 R144, [R221+0xa400] ;  /* 0x00a40000dd90783b */ /* 0x000f240000004200 */
[----:B-1----:R-:W-:Y:S01]  /*57c0*/  F2FP.BF16.F32.PACK_AB R136, R198, R197 ;  /* 0x000000c5c688723e */ /* 0x002fe200000010ff */
[-C--:B------:R-:W-:Y:S06]  /*57d0*/  HMMA.16816.F32.BF16 R4, R132, R140.reuse, R4 ;  /* 0x0000008c8404723c */ /* 0x080fec0000041804 */
[----:B------:R-:W-:Y:S01]  /*57e0*/  MUFU.EX2 R201, R201 ;  /* 0x000000c900c97308 */ /* 0x000fe20000000800 */
[----:B------:R-:W-:Y:S01]  /*57f0*/  FFMA.FTZ R184, R3, R238, R184 ;  /* 0x000000ee03b87223 */ /* 0x000fe200000100b8 */
[----:B------:R-:W-:Y:S03]  /*5800*/  MOV R3, R166 ;  /* 0x000000a600037202 */ /* 0x000fe60000000f00 */
[----:B------:R-:W-:Y:S01]  /*5810*/  FFMA.FTZ R189, R2, R241, R189 ;  /* 0x000000f102bd7223 */ /* 0x000fe200000100bd */
[----:B------:R-:W-:Y:S04]  /*5820*/  FFMA.FTZ R191, R0, R239, R191 ;  /* 0x000000ef00bf7223 */ /* 0x000fe800000100bf */
[----:B------:R-:W1:Y:S01]  /*5830*/  MUFU.EX2 R202, R202 ;  /* 0x000000ca00ca7308 */ /* 0x000e620000000800 */
[----:B--2---:R-:W-:Y:S01]  /*5840*/  F2FP.BF16.F32.PACK_AB R137, R200, R199 ;  /* 0x000000c7c889723e */ /* 0x004fe200000010ff */
[----:B------:R-:W-:Y:S01]  /*5850*/  FADD.FTZ R181, R180, R181 ;  /* 0x000000b5b4b57221 */ /* 0x000fe20000010000 */
[----:B------:R-:W-:Y:S01]  /*5860*/  MOV R2, R167 ;  /* 0x000000a700027202 */ /* 0x000fe20000000f00 */
[----:B------:R-:W-:Y:S01]  /*5870*/  FADD.FTZ R169, R169, R184 ;  /* 0x000000b8a9a97221 */ /* 0x000fe20000010000 */
[----:B------:R-:W-:Y:S01]  /*5880*/  FADD.FTZ R0, R185, R189 ;  /* 0x000000bdb9007221 */ /* 0x000fe20000010000 */
[----:B------:R-:W-:Y:S01]  /*5890*/  FADD.FTZ R191, R186, R191 ;  /* 0x000000bfbabf7221 */ /* 0x000fe20000010000 */
[----:B------:R-:W-:Y:S03]  /*58a0*/  FADD.FTZ R170, R170, R181 ;  /* 0x000000b5aaaa7221 */ /* 0x000fe60000010000 */
[----:B------:R-:W-:Y:S01]  /*58b0*/  MUFU.EX2 R203, R203 ;  /* 0x000000cb00cb7308 */ /* 0x000fe20000000800 */
[----:B------:R-:W-:Y:S01]  /*58c0*/  FADD.FTZ R182, R182, R169 ;  /* 0x000000a9b6b67221 */ /* 0x000fe20000010000 */
[----:B------:R-:W-:Y:S01]  /*58d0*/  FADD.FTZ R187, R187, R0 ;  /* 0x00000000bbbb7221 */ /* 0x000fe20000010000 */
[----:B------:R-:W-:Y:S01]  /*58e0*/  FADD.FTZ R190, R190, R191 ;  /* 0x000000bfbebe7221 */ /* 0x000fe20000010000 */
[----:B------:R-:W-:Y:S01]  /*58f0*/  FADD.FTZ R171, R171, R170 ;  /* 0x000000aaabab7221 */ /* 0x000fe20000010000 */
[----:B------:R-:W-:Y:S01]  /*5900*/  FADD.FTZ R183, R183, R182 ;  /* 0x000000b6b7b77221 */ /* 0x000fe20000010000 */
[----:B------:R-:W-:Y:S01]  /*5910*/  FADD.FTZ R188, R188, R187 ;  /* 0x000000bbbcbc7221 */ /* 0x000fe20000010000 */
[----:B------:R-:W-:Y:S03]  /*5920*/  FADD.FTZ R190, R193, R190 ;  /* 0x000000bec1be7221 */ /* 0x000fe60000010000 */
[----:B------:R-:W2:Y:S01]  /*5930*/  MUFU.EX2 R204, R204 ;  /* 0x000000cc00cc7308 */ /* 0x000ea20000000800 */
[----:B-1----:R-:W-:Y:S01]  /*5940*/  F2FP.BF16.F32.PACK_AB R138, R202, R201 ;  /* 0x000000c9ca8a723e */ /* 0x002fe200000010ff */
        /* <DEDUP_REMOVED lines=13> */
[----:B------:R-:W-:Y:S03]  /*5a20*/  MOV R169, R168 ;  /* 0x000000a800a97202 */ /* 0x000fe60000000f00 */
[----:B------:R-:W1:Y:S01]  /*5a30*/  MUFU.EX2 R206, R206 ;  /* 0x000000ce00ce7308 */ /* 0x000e620000000800 */
[----:B--2---:R-:W-:Y:S01]  /*5a40*/  F2FP.BF16.F32.PACK_AB R139, R204, R203 ;  /* 0x000000cbcc8b723e */ /* 0x004fe200000010ff */
[----:B------:R-:W-:Y:S01]  /*5a50*/  FADD.FTZ R203, R203, R200 ;  /* 0x000000c8cbcb7221 */ /* 0x000fe20000010000 */
[----:B------:R-:W-:Y:S01]  /*5a60*/  FADD.FTZ R176, R177, R176 ;  /* 0x000000b0b1b07221 */ /* 0x000fe20000010000 */
[----:B------:R-:W-:Y:S01]  /*5a70*/  FADD.FTZ R178, R179, R178 ;  /* 0x000000b2b3b27221 */ /* 0x000fe20000010000 */
[----:B------:R-:W-:Y:S01]  /*5a80*/  FADD.FTZ R202, R202, R201 ;  /* 0x000000c9caca7221 */ /* 0x000fe20000010000 */
[----:B------:R-:W-:Y:S02]  /*5a90*/  FADD.FTZ R204, R204, R203 ;  /* 0x000000cbcccc7221 */ /* 0x000fe40000010000 */
[C---:B------:R-:W-:Y:S02]  /*5aa0*/  HMMA.16816.F32.BF16 R8, R136.reuse, R140, R8 ;  /* 0x0000008c8808723c */ /* 0x040fe40000041808 */
[----:B------:R-:W-:Y:S02]  /*5ab0*/  MUFU.EX2 R207, R207 ;  /* 0x000000cf00cf7308 */ /* 0x000fe40000000800 */
[----:B------:R-:W-:Y:S01]  /*5ac0*/  FADD.FTZ R213, R213, R202 ;  /* 0x000000cad5d57221 */ /* 0x000fe20000010000 */
[----:B------:R-:W-:Y:S01]  /*5ad0*/  FADD.FTZ R215, R215, R204 ;  /* 0x000000ccd7d77221 */ /* 0x000fe20000010000 */
[-C--:B------:R-:W-:Y:S06]  /*5ae0*/  HMMA.16816.F32.BF16 R12, R136, R142.reuse, R12 ;  /* 0x0000008e880c723c */ /* 0x080fec000004180c */
[----:B------:R-:W2:Y:S01]  /*5af0*/  MUFU.EX2 R208, R208 ;  /* 0x000000d000d07308 */ /* 0x000ea20000000800 */
[----:B------:R-:W-:Y:S01]  /*5b00*/  FADD.FTZ R214, R214, R213 ;  /* 0x000000d5d6d67221 */ /* 0x000fe20000010000 */
[C---:B------:R-:W-:Y:S01]  /*5b10*/  HMMA.16816.F32.BF16 R16, R132.reuse, R142, R16 ;  /* 0x0000008e8410723c */ /* 0x040fe20000041810 */
[----:B------:R-:W5:Y:S07]  /*5b20*/  LDSM.16.MT88.4 R140, [R220+0xa400] ;  /* 0x00a40000dc8c783b */ /* 0x000f6e0000004200 */
[----:B------:R-:W-:Y:S01]  /*5b30*/  MUFU.EX2 R209, R209 ;  /* 0x000000d100d17308 */ /* 0x000fe20000000800 */
[-C--:B---3--:R-:W-:Y:S03]  /*5b40*/  HMMA.16816.F32.BF16 R68, R132, R148.reuse, R68 ;  /* 0x000000948444723c */ /* 0x088fe60000041844 */
[----:B------:R-:W-:Y:S03]  /*5b50*/  FADD.FTZ R216, R216, R215 ;  /* 0x000000d7d8d87221 */ /* 0x000fe60000010000 */
[C---:B------:R-:W-:Y:S03]  /*5b60*/  HMMA.16816.F32.BF16 R72, R136.reuse, R148, R72 ;  /* 0x000000948848723c */ /* 0x040fe60000041848 */
[----:B------:R-:W3:Y:S02]  /*5b70*/  MUFU.EX2 R210, R210 ;  /* 0x000000d200d27308 */ /* 0x000ee40000000800 */
[----:B------:R-:W-:Y:S01]  /*5b80*/  FADD.FTZ R217, R217, R214 ;  /* 0x000000d6d9d97221 */ /* 0x000fe20000010000 */
[-C--:B------:R-:W-:Y:S07]  /*5b90*/  HMMA.16816.F32.BF16 R76, R136, R150.reuse, R76 ;  /* 0x00000096884c723c */ /* 0x080fee000004184c */
[----:B------:R-:W-:Y:S01]  /*5ba0*/  MUFU.EX2 R211, R211 ;  /* 0x000000d300d37308 */ /* 0x000fe20000000800 */
[----:B------:R-:W-:Y:S01]  /*5bb0*/  FADD.FTZ R219, R219, R216 ;  /* 0x000000d8dbdb7221 */ /* 0x000fe20000010000 */
[C---:B------:R-:W-:Y:S01]  /*5bc0*/  HMMA.16816.F32.BF16 R80, R132.reuse, R150, R80 ;  /* 0x000000968450723c */ /* 0x040fe20000041850 */
[----:B------:R-:W-:Y:S07]  /*5bd0*/  LDSM.16.MT88.4 R148, [R221+0x9c00] ;  /* 0x009c0000dd94783b */ /* 0x000fee0000004200 */
[----:B------:R-:W3:Y:S01]  /*5be0*/  MUFU.EX2 R212, R212 ;  /* 0x000000d400d47308 */ /* 0x000ee20000000800 */
[-C--:B----4-:R-:W-:Y:S03]  /*5bf0*/  HMMA.16816.F32.BF16 R84, R132, R144.reuse, R84 ;  /* 0x000000908454723c */ /* 0x090fe60000041854 */
[----:B------:R-:W-:Y:S03]  /*5c00*/  FADD.FTZ R217, R218, R217 ;  /* 0x000000d9dad97221 */ /* 0x000fe60000010000 */
[C---:B------:R-:W-:Y:S03]  /*5c10*/  HMMA.16816.F32.BF16 R88, R136.reuse, R144, R88 ;  /* 0x000000908858723c */ /* 0x040fe60000041858 */
[----:B------:R-:W-:Y:S02]  /*5c20*/  MUFU.EX2 R242, R242 ;  /* 0x000000f200f27308 */ /* 0x000fe40000000800 */
[----:B------:R-:W-:Y:S01]  /*5c30*/  FADD.FTZ R219, R240, R219 ;  /* 0x000000dbf0db7221 */ /* 0x000fe20000010000 */
[-C--:B------:R-:W-:Y:S07]  /*5c40*/  HMMA.16816.F32.BF16 R92, R136, R146.reuse, R92 ;  /* 0x00000092885c723c */ /* 0x080fee000004185c */
[----:B------:R-:W-:Y:S01]  /*5c50*/  MUFU.EX2 R245, R245 ;  /* 0x000000f500f57308 */ /* 0x000fe20000000800 */
[C---:B------:R-:W-:Y:S09]  /*5c60*/  HMMA.16816.F32.BF16 R96, R132.reuse, R146, R96 ;  /* 0x000000928460723c */ /* 0x040ff20000041860 */
[----:B------:R-:W-:Y:S01]  /*5c70*/  MUFU.EX2 R244, R244 ;  /* 0x000000f400f47308 */ /* 0x000fe20000000800 */
[-C--:B-----5:R-:W-:Y:S06]  /*5c80*/  HMMA.16816.F32.BF16 R20, R132, R140.reuse, R20 ;  /* 0x0000008c8414723c */ /* 0x0a0fec0000041814 */
[C---:B------:R-:W-:Y:S03]  /*5c90*/  HMMA.16816.F32.BF16 R100, R136.reuse, R140, R100 ;  /* 0x0000008c8864723c */ /* 0x040fe60000041864 */
[----:B------:R-:W-:Y:S03]  /*5ca0*/  MUFU.EX2 R247, R247 ;  /* 0x000000f700f77308 */ /* 0x000fe60000000800 */
[-C--:B------:R-:W-:Y:S07]  /*5cb0*/  HMMA.16816.F32.BF16 R104, R136, R142.reuse, R104 ;  /* 0x0000008e8868723c */ /* 0x080fee0000041868 */
[----:B------:R-:W-:Y:S01]  /*5cc0*/  MUFU.EX2 R246, R246 ;  /* 0x000000f600f67308 */ /* 0x000fe20000000800 */
[C---:B------:R-:W-:Y:S01]  /*5cd0*/  HMMA.16816.F32.BF16 R108, R132.reuse, R142, R108 ;  /* 0x0000008e846c723c */ /* 0x040fe2000004186c */
[----:B------:R-:W4:Y:S08]  /*5ce0*/  LDSM.16.MT88.4 R140, [R220+0x9800] ;  /* 0x00980000dc8c783b */ /* 0x000f300000004200 */
[----:B------:R-:W-:Y:S01]  /*5cf0*/  MUFU.EX2 R248, R248 ;  /* 0x000000f800f87308 */ /* 0x000fe20000000800 */
[-C--:B------:R-:W-:Y:S06]  /*5d00*/  HMMA.16816.F32.BF16 R32, R132, R36.reuse, R32 ;  /* 0x000000248420723c */ /* 0x080fec0000041820 */
[C---:B------:R-:W-:Y:S03]  /*5d10*/  HMMA.16816.F32.BF16 R112, R136.reuse, R36, R112 ;  /* 0x000000248870723c */ /* 0x040fe60000041870 */
[----:B------:R-:W-:Y:S03]  /*5d20*/  MUFU.EX2 R195, R195 ;  /* 0x000000c300c37308 */ /* 0x000fe60000000800 */
[-C--:B------:R-:W-:Y:S07]  /*5d30*/  HMMA.16816.F32.BF16 R116, R136, R38.reuse, R116 ;  /* 0x000000268874723c */ /* 0x080fee0000041874 */
[----:B------:R-:W-:Y:S01]  /*5d40*/  MUFU.EX2 R250, R250 ;  /* 0x000000fa00fa7308 */ /* 0x000fe20000000800 */
[----:B-1----:R-:W-:Y:S01]  /*5d50*/  F2FP.BF16.F32.PACK_AB R36, R206, R205 ;  /* 0x000000cdce24723e */ /* 0x002fe200000010ff */
[C---:B------:R-:W-:Y:S04]  /*5d60*/  HMMA.16816.F32.BF16 R120, R132.reuse, R38, R120 ;  /* 0x000000268478723c */ /* 0x040fe80000041878 */
[----:B--2---:R-:W-:Y:S02]  /*5d70*/  F2FP.BF16.F32.PACK_AB R37, R208, R207 ;  /* 0x000000cfd025723e */ /* 0x004fe400000010ff */
[-C--:B------:R-:W-:Y:S02]  /*5d80*/  HMMA.16816.F32.BF16 R24, R132, R48.reuse, R24 ;  /* 0x000000308418723c */ /* 0x080fe40000041818 */
[----:B------:R-:W1:Y:S03]  /*5d90*/  MUFU.EX2 R251, R251 ;  /* 0x000000fb00fb7308 */ /* 0x000e660000000800 */
[----:B---3--:R-:W-:Y:S01]  /*5da0*/  F2FP.BF16.F32.PACK_AB R38, R210, R209 ;  /* 0x000000d1d226723e */ /* 0x008fe200000010ff */
[C---:B------:R-:W-:Y:S06]  /*5db0*/  HMMA.16816.F32.BF16 R124, R136.reuse, R48, R124 ;  /* 0x00000030887c723c */ /* 0x040fec000004187c */
[----:B------:R-:W-:Y:S01]  /*5dc0*/  MUFU.EX2 R196, R196 ;  /* 0x000000c400c47308 */ /* 0x000fe20000000800 */
[----:B------:R-:W-:Y:S01]  /*5dd0*/  F2FP.BF16.F32.PACK_AB R39, R212, R211 ;  /* 0x000000d3d427723e */ /* 0x000fe200000010ff */
[-C--:B------:R-:W-:Y:S08]  /*5de0*/  HMMA.16816.F32.BF16 R28, R136, R50.reuse, R28 ;  /* 0x00000032881c723c */ /* 0x080ff0000004181c */
[----:B------:R-:W2:Y:S01]  /*5df0*/  MUFU.EX2 R252, R252 ;  /* 0x000000fc00fc7308 */ /* 0x000ea20000000800 */
[----:B------:R-:W-:Y:S01]  /*5e00*/  HMMA.16816.F32.BF16 R128, R132, R50, R128 ;  /* 0x000000328480723c */ /* 0x000fe20000041880 */
[----:B------:R-:W3:Y:S03]  /*5e10*/  LDSM.16.MT88.4 R48, [R221+0xa800] ;  /* 0x00a80000dd30783b */ /* 0x000ee60000004200 */
[----:B------:R-:W-:Y:S02]  /*5e20*/  FADD.FTZ R205, R205, R176 ;  /* 0x000000b0cdcd7221 */ /* 0x000fe40000010000 */
[-C--:B------:R-:W-:Y:S03]  /*5e30*/  HMMA.16816.F32.BF16 R4, R36, R40.reuse, R4 ;  /* 0x000000282404723c */ /* 0x080fe60000041804 */
[----:B------:R-:W-:Y:S02]  /*5e40*/  MUFU.EX2 R60, R60 ;  /* 0x0000003c003c7308 */ /* 0x000fe40000000800 */
[----:B-1----:R-:W-:Y:S01]  /*5e50*/  F2FP.BF16.F32.PACK_AB R132, R251, R250 ;  /* 0x000000fafb84723e */ /* 0x002fe200000010ff */
[C---:B------:R-:W-:Y:S07]  /*5e60*/  HMMA.16816.F32.BF16 R8, R44.reuse, R40, R8 ;  /* 0x000000282c08723c */ /* 0x040fee0000041808 */
[----:B------:R-:W1:Y:S01]  /*5e70*/  MUFU.EX2 R61, R194 ;  /* 0x000000c2003d7308 */ /* 0x000e620000000800 */
[----:B--2---:R-:W-:Y:S01]  /*5e80*/  F2FP.BF16.F32.PACK_AB R133, R252, R196 ;  /* 0x000000c4fc85723e */ /* 0x004fe200000010ff */
[-C--:B------:R-:W-:Y:S03]  /*5e90*/  HMMA.16816.F32.BF16 R12, R44, R42.reuse, R12 ;  /* 0x0000002a2c0c723c */ /* 0x080fe6000004180c */
[----:B------:R-:W-:Y:S03]  /*5ea0*/  FADD.FTZ R207, R207, R178 ;  /* 0x000000b2cfcf7221 */ /* 0x000fe60000010000 */
[C---:B------:R-:W-:Y:S01]  /*5eb0*/  HMMA.16816.F32.BF16 R16, R36.reuse, R42, R16 ;  /* 0x0000002a2410723c */ /* 0x040fe20000041810 */
[----:B------:R-:W2:Y:S04]  /*5ec0*/  LDSM.16.MT88.4 R40, [R220+0xa800] ;  /* 0x00a80000dc28783b */ /* 0x000ea80000004200 */
[----:B------:R-:W-:Y:S01]  /*5ed0*/  FADD.FTZ R206, R206, R205 ;  /* 0x000000cdcece7221 */ /* 0x000fe20000010000 */
[-C--:B----4-:R-:W-:Y:S05]  /*5ee0*/  HMMA.16816.F32.BF16 R68, R36, R140.reuse, R68 ;  /* 0x0000008c2444723c */ /* 0x090fea0000041844 */
[----:B-1----:R-:W-:Y:S01]  /*5ef0*/  F2FP.BF16.F32.PACK_AB R134, R61, R60 ;  /* 0x0000003c3d86723e */ /* 0x002fe200000010ff */
[C---:B------:R-:W-:Y:S05]  /*5f00*/  HMMA.16816.F32.BF16 R72, R44.reuse, R140, R72 ;  /* 0x0000008c2c48723c */ /* 0x040fea0000041848 */
[----:B------:R-:W-:Y:S01]  /*5f10*/  FADD.FTZ R208, R208, R207 ;  /* 0x000000cfd0d07221 */ /* 0x000fe20000010000 */
[-C--:B------:R-:W-:Y:S05]  /*5f20*/  HMMA.16816.F32.BF16 R76, R44, R142.reuse, R76 ;  /* 0x0000008e2c4c723c */ /* 0x080fea000004184c */
[----:B------:R-:W-:Y:S01]  /*5f30*/  FADD.FTZ R209, R209, R206 ;  /* 0x000000ced1d17221 */ /* 0x000fe20000010000 */
[C---:B------:R-:W-:Y:S05]  /*5f40*/  HMMA.16816.F32.BF16 R80, R36.reuse, R142, R80 ;  /* 0x0000008e2450723c */ /* 0x040fea0000041850 */
[----:B------:R-:W-:Y:S01]  /*5f50*/  FADD.FTZ R211, R211, R208 ;  /* 0x000000d0d3d37221 */ /* 0x000fe20000010000 */
[-C--:B---3--:R-:W-:Y:S05]  /*5f60*/  HMMA.16816.F32.BF16 R84, R36, R48.reuse, R84 ;  /* 0x000000302454723c */ /* 0x088fea0000041854 */
[----:B------:R-:W-:Y:S01]  /*5f70*/  FADD.FTZ R209, R210, R209 ;  /* 0x000000d1d2d17221 */ /* 0x000fe20000010000 */
[C---:B------:R-:W-:Y:S05]  /*5f80*/  HMMA.16816.F32.BF16 R88, R44.reuse, R48, R88 ;  /* 0x000000302c58723c */ /* 0x040fea0000041858 */
[----:B------:R-:W-:Y:S01]  /*5f90*/  FADD.FTZ R211, R212, R211 ;  /* 0x000000d3d4d37221 */ /* 0x000fe20000010000 */
[-C--:B------:R-:W-:Y:S05]  /*5fa0*/  HMMA.16816.F32.BF16 R92, R44, R50.reuse, R92 ;  /* 0x000000322c5c723c */ /* 0x080fea000004185c */
[----:B------:R-:W-:Y:S01]  /*5fb0*/  FADD.FTZ R250, R250, R217 ;  /* 0x000000d9fafa7221 */ /* 0x000fe20000010000 */
[C---:B------:R-:W-:Y:S01]  /*5fc0*/  HMMA.16816.F32.BF16 R96, R36.reuse, R50, R96 ;  /* 0x000000322460723c */ /* 0x040fe20000041860 */
[----:B------:R-:W1:Y:S04]  /*5fd0*/  LDSM.16.MT88.4 R48, [R220+0xb800] ;  /* 0x00b80000dc30783b */ /* 0x000e680000004200 */
[----:B------:R-:W-:Y:S01]  /*5fe0*/  FADD.FTZ R219, R196, R219 ;  /* 0x000000dbc4db7221 */ /* 0x000fe20000010000 */
[-C--:B--2---:R-:W-:Y:S05]  /*5ff0*/  HMMA.16816.F32.BF16 R20, R36, R40.reuse, R20 ;  /* 0x000000282414723c */ /* 0x084fea0000041814 */
[----:B------:R-:W-:Y:S01]  /*6000*/  FADD.FTZ R251, R251, R250 ;  /* 0x000000fafbfb7221 */ /* 0x000fe20000010000 */
[C---:B------:R-:W-:Y:S05]  /*6010*/  HMMA.16816.F32.BF16 R100, R44.reuse, R40, R100 ;  /* 0x000000282c64723c */ /* 0x040fea0000041864 */
[----:B------:R-:W-:Y:S01]  /*6020*/  FADD.FTZ R219, R252, R219 ;  /* 0x000000dbfcdb7221 */ /* 0x000fe20000010000 */
[-C--:B------:R-:W-:Y:S05]  /*6030*/  HMMA.16816.F32.BF16 R104, R44, R42.reuse, R104 ;  /* 0x0000002a2c68723c */ /* 0x080fea0000041868 */
[----:B------:R-:W-:Y:S01]  /*6040*/  FADD.FTZ R60, R60, R251 ;  /* 0x000000fb3c3c7221 */ /* 0x000fe20000010000 */
[C---:B------:R-:W-:Y:S01]  /*6050*/  HMMA.16816.F32.BF16 R108, R36.reuse, R42, R108 ;  /* 0x0000002a246c723c */ /* 0x040fe2000004186c */
[----:B------:R-:W2:Y:S04]  /*6060*/  LDSM.16.MT88.4 R40, [R220+0x9c00] ;  /* 0x009c0000dc28783b */ /* 0x000ea80000004200 */
[----:B------:R-:W-:Y:S01]  /*6070*/  FADD.FTZ R241, R61, R60 ;  /* 0x0000003c3df17221 */ /* 0x000fe20000010000 */
[-C--:B------:R-:W-:Y:S06]  /*6080*/  HMMA.16816.F32.BF16 R32, R36, R52.reuse, R32 ;  /* 0x000000342420723c */ /* 0x080fec0000041820 */
[C---:B------:R-:W-:Y:S06]  /*6090*/  HMMA.16816.F32.BF16 R112, R44.reuse, R52, R112 ;  /* 0x000000342c70723c */ /* 0x040fec0000041870 */
[-C--:B------:R-:W-:Y:S05]  /*60a0*/  HMMA.16816.F32.BF16 R116, R44, R54.reuse, R116 ;  /* 0x000000362c74723c */ /* 0x080fea0000041874 */
[--C-:B------:R-:W-:Y:S01]  /*60b0*/  FFMA.FTZ R52, R62, UR4, -R192.reuse ;  /* 0x000000043e347c23 */ /* 0x100fe200080108c0 */
[C---:B------:R-:W-:Y:S05]  /*60c0*/  HMMA.16816.F32.BF16 R120, R36.reuse, R54, R120 ;  /* 0x000000362478723c */ /* 0x040fea0000041878 */
[----:B------:R-:W-:Y:S01]  /*60d0*/  FFMA.FTZ R192, R63, UR4, -R192 ;  /* 0x000000043fc07c23 */ /* 0x000fe200080108c0 */
[-C--:B-1----:R-:W-:Y:S01]  /*60e0*/  HMMA.16816.F32.BF16 R24, R36, R48.reuse, R24 ;  /* 0x000000302418723c */ /* 0x082fe20000041818 */
[----:B------:R-:W-:Y:S05]  /*60f0*/  MUFU.EX2 R52, R52 ;  /* 0x0000003400347308 */ /* 0x000fea0000000800 */
[C---:B------:R-:W-:Y:S05]  /*6100*/  HMMA.16816.F32.BF16 R124, R44.reuse, R48, R124 ;  /* 0x000000302c7c723c */ /* 0x040fea000004187c */
[----:B------:R-:W1:Y:S01]  /*6110*/  MUFU.EX2 R53, R192 ;  /* 0x000000c000357308 */ /* 0x000e620000000800 */
[-C--:B------:R-:W-:Y:S01]  /*6120*/  HMMA.16816.F32.BF16 R28, R44, R50.reuse, R28 ;  /* 0x000000322c1c723c */ /* 0x080fe2000004181c */
[----:B------:R-:W3:Y:S05]  /*6130*/  LDSM.16.MT88.4 R44, [R221+0xbc00] ;  /* 0x00bc0000dd2c783b */ /* 0x000eea0000004200 */
[----:B------:R-:W-:Y:S07]  /*6140*/  HMMA.16816.F32.BF16 R128, R36, R50, R128 ;  /* 0x000000322480723c */ /* 0x000fee0000041880 */
[----:B------:R-:W-:Y:S01]  /*6150*/  F2FP.BF16.F32.PACK_AB R36, R245, R242 ;  /* 0x000000f2f524723e */ /* 0x000fe200000010ff */
[----:B------:R-:W-:Y:S03]  /*6160*/  FADD.FTZ R242, R242, R209 ;  /* 0x000000d1f2f27221 */ /* 0x000fe60000010000 */
[----:B------:R-:W-:Y:S01]  /*6170*/  F2FP.BF16.F32.PACK_AB R37, R247, R244 ;  /* 0x000000f4f725723e */ /* 0x000fe200000010ff */
[----:B------:R-:W-:Y:S01]  /*6180*/  FADD.FTZ R244, R244, R211 ;  /* 0x000000d3f4f47221 */ /* 0x000fe20000010000 */
[----:B------:R-:W-:Y:S01]  /*6190*/  F2FP.BF16.F32.PACK_AB R38, R249, R246 ;  /* 0x000000f6f926723e */ /* 0x000fe200000010ff */
[----:B------:R-:W-:Y:S01]  /*61a0*/  FADD.FTZ R245, R245, R242 ;  /* 0x000000f2f5f57221 */ /* 0x000fe20000010000 */
[----:B------:R-:W-:Y:S01]  /*61b0*/  F2FP.BF16.F32.PACK_AB R39, R195, R248 ;  /* 0x000000f8c327723e */ /* 0x000fe200000010ff */
[----:B------:R-:W-:Y:S01]  /*61c0*/  FADD.FTZ R247, R247, R244 ;  /* 0x000000f4f7f77221 */ /* 0x000fe20000010000 */
[----:B-1----:R-:W-:Y:S01]  /*61d0*/  F2FP.BF16.F32.PACK_AB R135, R53, R52 ;  /* 0x000000343587723e */ /* 0x002fe200000010ff */
[----:B------:R-:W-:Y:S01]  /*61e0*/  FADD.FTZ R246, R246, R245 ;  /* 0x000000f5f6f67221 */ /* 0x000fe20000010000 */
[----:B------:R-:W-:Y:S01]  /*61f0*/  FADD.FTZ R52, R52, R219 ;  /* 0x000000db34347221 */ /* 0x000fe20000010000 */
[----:B------:R-:W-:Y:S02]  /*6200*/  FADD.FTZ R238, R248, R247 ;  /* 0x000000f7f8ee7221 */ /* 0x000fe40000010000 */
[-C--:B------:R-:W-:Y:S01]  /*6210*/  HMMA.16816.F32.BF16 R160, R36, R148.reuse, R4 ;  /* 0x0000009424a0723c */ /* 0x080fe20000041804 */
[----:B------:R-:W1:Y:S02]  /*6220*/  LDSM.16.MT88.4 R4, [R220+0xbc00] ;  /* 0x00bc0000dc04783b */ /* 0x000e640000004200 */
[----:B------:R-:W-:Y:S01]  /*6230*/  FADD.FTZ R243, R249, R246 ;  /* 0x000000f6f9f37221 */ /* 0x000fe20000010000 */
[----:B------:R-:W-:Y:S01]  /*6240*/  FADD.FTZ R238, R195, R238 ;  /* 0x000000eec3ee7221 */ /* 0x000fe20000010000 */
[----:B------:R-:W-:Y:S01]  /*6250*/  FADD.FTZ R239, R53, R52 ;  /* 0x0000003435ef7221 */ /* 0x000fe20000010000 */
[C---:B------:R-:W-:Y:S06]  /*6260*/  HMMA.16816.F32.BF16 R156, R132.reuse, R148, R8 ;  /* 0x00000094849c723c */ /* 0x040fec0000041808 */
[-C--:B------:R-:W-:Y:S06]  /*6270*/  HMMA.16816.F32.BF16 R152, R132, R150.reuse, R12 ;  /* 0x000000968498723c */ /* 0x080fec000004180c */
[C---:B------:R-:W-:Y:S06]  /*6280*/  HMMA.16816.F32.BF16 R148, R36.reuse, R150, R16 ;  /* 0x000000962494723c */ /* 0x040fec0000041810 */
[-C--:B--2---:R-:W-:Y:S06]  /*6290*/  HMMA.16816.F32.BF16 R68, R36, R40.reuse, R68 ;  /* 0x000000282444723c */ /* 0x084fec0000041844 */
[C---:B------:R-:W-:Y:S06]  /*62a0*/  HMMA.16816.F32.BF16 R72, R132.reuse, R40, R72 ;  /* 0x000000288448723c */ /* 0x040fec0000041848 */
[-C--:B------:R-:W-:Y:S06]  /*62b0*/  HMMA.16816.F32.BF16 R76, R132, R42.reuse, R76 ;  /* 0x0000002a844c723c */ /* 0x080fec000004184c */
        /* <DEDUP_REMOVED lines=9> */
[-C--:B---3--:R-:W-:Y:S06]  /*6350*/  HMMA.16816.F32.BF16 R140, R36, R44.reuse, R32 ;  /* 0x0000002c248c723c */ /* 0x088fec0000041820 */
[C---:B------:R-:W-:Y:S06]  /*6360*/  HMMA.16816.F32.BF16 R112, R132.reuse, R44, R112 ;  /* 0x0000002c8470723c */ /* 0x040fec0000041870 */
[-C--:B------:R-:W-:Y:S06]  /*6370*/  HMMA.16816.F32.BF16 R116, R132, R46.reuse, R116 ;  /* 0x0000002e8474723c */ /* 0x080fec0000041874 */
[C---:B------:R-:W-:Y:S06]  /*6380*/  HMMA.16816.F32.BF16 R120, R36.reuse, R46, R120 ;  /* 0x0000002e2478723c */ /* 0x040fec0000041878 */
[-C--:B-1----:R-:W-:Y:S06]  /*6390*/  HMMA.16816.F32.BF16 R136, R36, R4.reuse, R24 ;  /* 0x000000042488723c */ /* 0x082fec0000041818 */
[C---:B------:R-:W-:Y:S06]  /*63a0*/  HMMA.16816.F32.BF16 R124, R132.reuse, R4, R124 ;  /* 0x00000004847c723c */ /* 0x040fec000004187c */
[-C--:B------:R-:W-:Y:S06]  /*63b0*/  HMMA.16816.F32.BF16 R132, R132, R6.reuse, R28 ;  /* 0x000000068484723c */ /* 0x080fec000004181c */
[----:B------:R-:W-:Y:S01]  /*63c0*/  HMMA.16816.F32.BF16 R128, R36, R6, R128 ;  /* 0x000000062480723c */ /* 0x000fe20000041880 */
[----:B------:R-:W-:Y:S11]  /*63d0*/  @!UPT UIADD3 URZ, URZ, URZ, URZ ;  /* 0x0000003f3f3ff290 */ /* 0x000ff6000fffe03f */
[----:B------:R-:W-:Y:S01]  /*63e0*/  @!UPT UIADD3 URZ, URZ, URZ, URZ ;  /* 0x0000003f3f3ff290 */ /* 0x000fe2000fffe03f */
[----:B------:R-:W-:Y:S11]  /*63f0*/  @P0 BRA `(.L_x_37) ;  /* 0xffffffd000e40947 */ /* 0x000ff6000383ffff */
.L_x_36:
[----:B------:R-:W1:Y:S01]  /*6400*/  SHFL.BFLY PT, R4, R241, 0x2, 0x1f ;  /* 0x0c401f00f1047f89 */ /* 0x000e6200000e0000 */
[----:B------:R-:W2:Y:S01]  /*6410*/  S2UR UR4, SR_CgaCtaId ;  /* 0x00000000000479c3 */ /* 0x000ea20000008800 */
[----:B------:R-:W-:Y:S01]  /*6420*/  UMOV UR5, 0x400 ;  /* 0x0000040000057882 */ /* 0x000fe20000000000 */
[----:B------:R-:W-:Y:S01]  /*6430*/  MOV R6, 0x3f800000 ;  /* 0x3f80000000067802 */ /* 0x000fe20000000f00 */
[----:B------:R-:W3:Y:S01]  /*6440*/  SHFL.BFLY PT, R10, R243, 0x2, 0x1f ;  /* 0x0c401f00f30a7f89 */ /* 0x000ee200000e0000 */
[----:B------:R-:W-:Y:S02]  /*6450*/  MOV R20, 0x7f800000 ;  /* 0x7f80000000147802 */ /* 0x000fe40000000f00 */
[----:B------:R-:W-:Y:S01]  /*6460*/  CS2R R28, SRZ ;  /* 0x00000000001c7805 */ /* 0x000fe2000001ff00 */
[----:B------:R-:W-:Y:S01]  /*6470*/  BSSY B0, `(.L_x_40) ;  /* 0x000015f000007945 */ /* 0x000fe20003800000 */
[----:B------:R-:W4:Y:S01]  /*6480*/  SHFL.BFLY PT, R3, R238, 0x2, 0x1f ;  /* 0x0c401f00ee037f89 */ /* 0x000f2200000e0000 */
[----:B------:R-:W5:Y:S03]  /*6490*/  S2R R0, SR_TID.X ;  /* 0x0000000000007919 */ /* 0x000f660000002100 */
[----:B------:R-:W5:Y:S01]  /*64a0*/  SHFL.BFLY PT, R8, R239, 0x2, 0x1f ;  /* 0x0c401f00ef087f89 */ /* 0x000f6200000e0000 */
[----:B------:R-:W5:Y:S01]  /*64b0*/  S2R R16, SR_CTAID.X ;  /* 0x0000000000107919 */ /* 0x000f620000002500 */
[----:B-1----:R-:W-:Y:S01]  /*64c0*/  FADD.FTZ R4, R4, R241 ;  /* 0x000000f104047221 */ /* 0x002fe20000010000 */
[----:B--2---:R-:W-:Y:S01]  /*64d0*/  ULEA UR4, UR4, UR5, 0x18 ;  /* 0x0000000504047291 */ /* 0x004fe2000f8ec03f */
[----:B---3--:R-:W-:-:S03]  /*64e0*/  FADD.FTZ R10, R10, R243 ;  /* 0x000000f30a0a7221 */ /* 0x008fc60000010000 */
[----:B------:R-:W1:Y:S01]  /*64f0*/  SHFL.BFLY PT, R9, R4, 0x1, 0x1f ;  /* 0x0c201f0004097f89 */ /* 0x000e6200000e0000 */
[----:B------:R-:W-:Y:S01]  /*6500*/  ULDC.U8 UR5, c[0x0][0x3d8] ;  /* 0x0000f60000057ab9 */ /* 0x000fe20000000000 */
[----:B----4-:R-:W-:Y:S02]  /*6510*/  FADD.FTZ R3, R3, R238 ;  /* 0x000000ee03037221 */ /* 0x010fe40000010000 */
[----:B------:R-:W2:Y:S01]  /*6520*/  SHFL.BFLY PT, R5, R10, 0x1, 0x1f ;  /* 0x0c201f000a057f89 */ /* 0x000ea200000e0000 */
[----:B------:R-:W-:-:S03]  /*6530*/  ISETP.NE.AND P1, PT, RZ, UR5, PT ;  /* 0x00000005ff007c0c */ /* 0x000fc6000bf25270 */
[----:B------:R-:W3:Y:S01]  /*6540*/  SHFL.BFLY PT, R2, R3, 0x1, 0x1f ;  /* 0x0c201f0003027f89 */ /* 0x000ee200000e0000 */
[----:B-----5:R-:W-:Y:S01]  /*6550*/  FADD.FTZ R8, R8, R239 ;  /* 0x000000ef08087221 */ /* 0x020fe20000010000 */
[----:B------:R-:W-:-:S04]  /*6560*/  SHF.R.S32.HI R11, RZ, 0x1f, R0 ;  /* 0x0000001fff0b7819 */ /* 0x000fc80000011400 */
[----:B------:R-:W4:Y:S01]  /*6570*/  SHFL.BFLY PT, R7, R8, 0x1, 0x1f ;  /* 0x0c201f0008077f89 */ /* 0x000f2200000e0000 */
[----:B-1----:R-:W-:Y:S01]  /*6580*/  FADD.FTZ R9, R4, R9 ;  /* 0x0000000904097221 */ /* 0x002fe20000010000 */
[----:B------:R-:W-:Y:S01]  /*6590*/  MOV R4, 0x3f800000 ;  /* 0x3f80000000047802 */ /* 0x000fe20000000f00 */
[----:B--2---:R-:W-:-:S03]  /*65a0*/  FADD.FTZ R5, R10, R5 ;  /* 0x000000050a057221 */ /* 0x004fc60000010000 */
[----:B------:R-:W-:Y:S01]  /*65b0*/  FSETP.NE.FTZ.AND P3, PT, R9, RZ, PT ;  /* 0x000000ff0900720b */ /* 0x000fe20003f75000 */
[----:B---3--:R-:W-:Y:S01]  /*65c0*/  FADD.FTZ R10, R3, R2 ;  /* 0x00000002030a7221 */ /* 0x008fe20000010000 */
[CC--:B------:R-:W-:Y:S02]  /*65d0*/  LEA.HI R2, R11.reuse, R0.reuse, RZ, 0x2 ;  /* 0x000000000b027211 */ /* 0x0c0fe400078f10ff */
[-C--:B------:R-:W-:Y:S02]  /*65e0*/  LEA.HI R11, R11, R0.reuse, RZ, 0x5 ;  /* 0x000000000b0b7211 */ /* 0x080fe400078f28ff */
[----:B------:R-:W-:Y:S02]  /*65f0*/  LOP3.LUT R3, R2, 0xfffffffc, RZ, 0xc0, !PT ;  /* 0xfffffffc02037812 */ /* 0x000fe400078ec0ff */
[----:B------:R-:W-:Y:S01]  /*6600*/  FSETP.NE.FTZ.AND P4, PT, R10, RZ, PT ;  /* 0x000000ff0a00720b */ /* 0x000fe20003f95000 */
[----:B----4-:R-:W-:Y:S01]  /*6610*/  FADD.FTZ R7, R8, R7 ;  /* 0x0000000708077221 */ /* 0x010fe20000010000 */
[----:B------:R-:W-:-:S03]  /*6620*/  IADD3 R3, -R3, R0, RZ ;  /* 0x0000000003037210 */ /* 0x000fc60007ffe1ff */
[----:B------:R-:W1:Y:S01]  /*6630*/  @P3 LDC R27, c[0x0][0x2e8] ;  /* 0x0000ba00ff1b3b82 */ /* 0x000e620000000800 */
[----:B------:R-:W-:Y:S02]  /*6640*/  MOV R0, 0x3f800000 ;  /* 0x3f80000000007802 */ /* 0x000fe40000000f00 */
[----:B------:R-:W-:Y:S02]  /*6650*/  SHF.R.S32.HI R2, RZ, 0x2, R2 ;  /* 0x00000002ff027819 */ /* 0x000fe40000011402 */
[----:B------:R-:W-:Y:S02]  /*6660*/  SHF.R.S32.HI R8, RZ, 0x5, R11 ;  /* 0x00000005ff087819 */ /* 0x000fe4000001140b */
[----:B------:R-:W2:Y:S01]  /*6670*/  @P3 MUFU.RCP R0, R9 ;  /* 0x0000000900003308 */ /* 0x000ea20000001000 */
[----:B------:R-:W-:Y:S02]  /*6680*/  SHF.R.S32.HI R13, RZ, 0x1f, R2 ;  /* 0x0000001fff0d7819 */ /* 0x000fe40000011402 */
[----:B------:R-:W-:Y:S01]  /*6690*/  FSETP.NE.FTZ.AND P5, PT, R5, RZ, PT ;  /* 0x000000ff0500720b */ /* 0x000fe20003fb5000 */
[----:B------:R-:W3:Y:S01]  /*66a0*/  @P4 LDC R18, c[0x0][0x2e8] ;  /* 0x0000ba00ff124b82 */ /* 0x000ee20000000800 */
[----:B------:R-:W-:-:S02]  /*66b0*/  LEA.HI R13, R13, R2, RZ, 0x3 ;  /* 0x000000020d0d7211 */ /* 0x000fc400078f18ff */
[----:B------:R-:W-:Y:S01]  /*66c0*/  FSETP.NE.FTZ.AND P2, PT, R7, RZ, PT ;  /* 0x000000ff0700720b */ /* 0x000fe20003f55000 */
[----:B------:R-:W4:Y:S01]  /*66d0*/  @P4 MUFU.RCP R4, R10 ;  /* 0x0000000a00044308 */ /* 0x000f220000001000 */
[----:B------:R-:W-:Y:S02]  /*66e0*/  LOP3.LUT R13, R13, 0xfffffff8, RZ, 0xc0, !PT ;  /* 0xfffffff80d0d7812 */ /* 0x000fe400078ec0ff */
[----:B------:R-:W-:Y:S02]  /*66f0*/  SHF.L.U32 R22, R3, 0x3, RZ ;  /* 0x0000000303167819 */ /* 0x000fe400000006ff */
[----:B------:R-:W-:-:S03]  /*6700*/  IADD3 R13, R2, -R13, RZ ;  /* 0x8000000d020d7210 */ /* 0x000fc60007ffe0ff */
[----:B------:R-:W5:Y:S01]  /*6710*/  @P5 MUFU.RCP R6, R5 ;  /* 0x0000000500065308 */ /* 0x000f620000001000 */
        /* <DEDUP_REMOVED lines=24> */
[C---:B------:R-:W-:Y:S01]  /*68a0*/  LEA.HI R0, R13.reuse, R13, RZ, 0x1 ;  /* 0x0000000d0d007211 */ /* 0x040fe200078f08ff */
        /* <DEDUP_REMOVED lines=24> */
[----:B------:R-:W-:Y:S01]  /*6a30*/  LOP3.LUT R4, R0, 0x3fffffe, RZ, 0xc0, !PT ;  /* 0x03fffffe00047812 */ /* 0x000fe200078ec0ff */
[C---:B-----5:R-:W-:Y:S01]  /*6a40*/  FMUL.FTZ R160, R6.reuse, R160 ;  /* 0x000000a006a07220 */ /* 0x060fe20000410000 */
[----:B------:R-:W-:Y:S01]  /*6a50*/  SHF.R.S32.HI R0, RZ, 0x1, R0 ;  /* 0x00000001ff007819 */ /* 0x000fe20000011400 */
[C---:B------:R-:W-:Y:S01]  /*6a60*/  FMUL.FTZ R161, R6.reuse, R161 ;  /* 0x000000a106a17220 */ /* 0x040fe20000410000 */
[----:B------:R-:W-:Y:S01]  /*6a70*/  IADD3 R13, R13, -R4, RZ ;  /* 0x800000040d0d7210 */ /* 0x000fe20007ffe0ff */
[----:B------:R-:W-:Y:S01]  /*6a80*/  FMUL.FTZ R148, R6, R148 ;  /* 0x0000009406947220 */ /* 0x000fe20000410000 */
[----:B------:R-:W-:Y:S01]  /*6a90*/  SHF.L.U32 R11, R0, 0x6, RZ ;  /* 0x00000006000b7819 */ /* 0x000fe200000006ff */
[----:B------:R-:W-:Y:S01]  /*6aa0*/  FMUL.FTZ R149, R6, R149 ;  /* 0x0000009506957220 */ /* 0x000fe20000410000 */
[----:B------:R-:W-:Y:S01]  /*6ab0*/  LEA R4, R8, R3, 0x8 ;  /* 0x0000000308047211 */ /* 0x000fe200078e40ff */
[C---:B------:R-:W-:Y:S01]  /*6ac0*/  FMUL.FTZ R68, R6.reuse, R68 ;  /* 0x0000004406447220 */ /* 0x040fe20000410000 */
[----:B------:R-:W-:Y:S01]  /*6ad0*/  LOP3.LUT R11, R11, 0xc0, RZ, 0xc0, !PT ;  /* 0x000000c00b0b7812 */ /* 0x000fe200078ec0ff */
[----:B------:R-:W-:Y:S01]  /*6ae0*/  FMUL.FTZ R69, R6, R69 ;  /* 0x0000004506457220 */ /* 0x000fe20000410000 */
[----:B------:R-:W-:Y:S01]  /*6af0*/  LOP3.LUT R12, R0, 0x1, RZ, 0xc0, !PT ;  /* 0x00000001000c7812 */ /* 0x000fe200078ec0ff */
[C---:B------:R-:W-:Y:S01]  /*6b00*/  FMUL.FTZ R80, R6.reuse, R80 ;  /* 0x0000005006507220 */ /* 0x040fe20000410000 */
[----:B------:R-:W-:Y:S01]  /*6b10*/  LEA R4, R13, R4, 0x4 ;  /* 0x000000040d047211 */ /* 0x000fe200078e20ff */
[C---:B------:R-:W-:Y:S01]  /*6b20*/  FMUL.FTZ R81, R6.reuse, R81 ;  /* 0x0000005106517220 */ /* 0x040fe20000410000 */
[----:B------:R-:W-:Y:S01]  /*6b30*/  LEA.HI R11, R11, R11, RZ, 0x1d ;  /* 0x0000000b0b0b7211 */ /* 0x000fe200078fe8ff */
[----:B------:R-:W-:Y:S01]  /*6b40*/  FMUL.FTZ R84, R6, R84 ;  /* 0x0000005406547220 */ /* 0x000fe20000410000 */
[----:B------:R-:W-:Y:S01]  /*6b50*/  ISETP.NE.U32.AND P0, PT, R12, 0x1, PT ;  /* 0x000000010c00780c */ /* 0x000fe20003f05070 */
[----:B------:R-:W-:Y:S01]  /*6b60*/  FMUL.FTZ R85, R6, R85 ;  /* 0x0000005506557220 */ /* 0x000fe20000410000 */
[----:B------:R-:W-:Y:S01]  /*6b70*/  LEA R4, R4, R11, 0x1 ;  /* 0x0000000b04047211 */ /* 0x000fe200078e08ff */
[C---:B------:R-:W-:Y:S01]  /*6b80*/  FMUL.FTZ R96, R6.reuse, R96 ;  /* 0x0000006006607220 */ /* 0x040fe20000410000 */
[C---:B------:R-:W-:Y:S01]  /*6b90*/  FMUL.FTZ R97, R6.reuse, R97 ;  /* 0x0000006106617220 */ /* 0x040fe20000410000 */
[----:B------:R-:W-:Y:S01]  /*6ba0*/  FMUL.FTZ R144, R6, R144 ;  /* 0x0000009006907220 */ /* 0x000fe20000410000 */
[----:B------:R-:W-:Y:S01]  /*6bb0*/  LEA R11, R4, UR4, 0x1 ;  /* 0x00000004040b7c11 */ /* 0x000fe2000f8e08ff */
[----:B------:R-:W-:Y:S01]  /*6bc0*/  ULDC.U8 UR4, c[0x0][0x3d9] ;  /* 0x0000f64000047ab9 */ /* 0x000fe20000000000 */
[C---:B------:R-:W-:Y:S01]  /*6bd0*/  FMUL.FTZ R145, R6.reuse, R145 ;  /* 0x0000009106917220 */ /* 0x040fe20000410000 */
[C---:B------:R-:W-:Y:S01]  /*6be0*/  FMUL.FTZ R108, R6.reuse, R108 ;  /* 0x0000006c066c7220 */ /* 0x040fe20000410000 */
[C---:B------:R-:W-:Y:S01]  /*6bf0*/  IADD3 R15, R11.reuse, -0x10, RZ ;  /* 0xfffffff00b0f7810 */ /* 0x040fe20007ffe0ff */
[C---:B------:R-:W-:Y:S01]  /*6c00*/  FMUL.FTZ R109, R6.reuse, R109 ;  /* 0x0000006d066d7220 */ /* 0x040fe20000410000 */
[C---:B------:R-:W-:Y:S01]  /*6c10*/  FMUL.FTZ R140, R6.reuse, R140 ;  /* 0x0000008c068c7220 */ /* 0x040fe20000410000 */
[C---:B------:R-:W-:Y:S01]  /*6c20*/  @P0 IADD3 R15, R11.reuse, 0x10, RZ ;  /* 0x000000100b0f0810 */ /* 0x040fe20007ffe0ff */
[----:B------:R-:W-:Y:S01]  /*6c30*/  FMUL.FTZ R141, R6, R141 ;  /* 0x0000008d068d7220 */ /* 0x000fe20000410000 */
[----:B------:R-:W-:Y:S01]  /*6c40*/  LOP3.LUT P0, RZ, R0, 0x2, RZ, 0xc0, !PT ;  /* 0x0000000200ff7812 */ /* 0x000fe2000780c0ff */
[C---:B------:R-:W-:Y:S01]  /*6c50*/  FMUL.FTZ R120, R6.reuse, R120 ;  /* 0x0000007806787220 */ /* 0x040fe20000410000 */
[----:B------:R-:W-:Y:S01]  /*6c60*/  MOV R0, 0x20 ;  /* 0x0000002000007802 */ /* 0x000fe20000000f00 */
[C---:B------:R-:W-:Y:S01]  /*6c70*/  FMUL.FTZ R121, R6.reuse, R121 ;  /* 0x0000007906797220 */ /* 0x040fe20000410000 */
[C---:B------:R-:W-:Y:S01]  /*6c80*/  FMUL.FTZ R136, R6.reuse, R136 ;  /* 0x0000008806887220 */ /* 0x040fe20000410000 */
[----:B------:R-:W-:Y:S01]  /*6c90*/  FMUL.FTZ R137, R6, R137 ;  /* 0x0000008906897220 */ /* 0x000fe20000410000 */
[----:B------:R-:W-:Y:S01]  /*6ca0*/  SEL R0, R0, 0xffffffe0, !P0 ;  /* 0xffffffe000007807 */ /* 0x000fe20004000000 */
[C---:B------:R-:W-:Y:S01]  /*6cb0*/  FMUL.FTZ R128, R6.reuse, R128 ;  /* 0x0000008006807220 */ /* 0x040fe20000410000 */
[----:B------:R-:W-:Y:S01]  /*6cc0*/  ISETP.NE.AND P0, PT, RZ, UR4, PT ;  /* 0x00000004ff007c0c */ /* 0x000fe2000bf05270 */
[----:B------:R-:W-:Y:S01]  /*6cd0*/  FMUL.FTZ R129, R6, R129 ;  /* 0x0000008106817220 */ /* 0x000fe20000410000 */
[----:B------:R-:W-:Y:S01]  /*6ce0*/  MOV R6, 0x3f800000 ;  /* 0x3f80000000067802 */ /* 0x000fe20000000f00 */
[----:B------:R-:W2:Y:S01]  /*6cf0*/  S2R R4, SR_CTAID.Z ;  /* 0x0000000000047919 */ /* 0x000ea20000002700 */
[----:B------:R-:W-:Y:S01]  /*6d00*/  IADD3 R17, R11, R0, RZ ;  /* 0x000000000b117210 */ /* 0x000fe20007ffe0ff */
[----:B------:R-:W4:Y:S01]  /*6d10*/  @P4 MUFU.LG2 R10, R10 ;  /* 0x0000000a000a4308 */ /* 0x000f220000000c00 */
[----:B------:R-:W-:-:S02]  /*6d20*/  IADD3 R19, R0, R15, RZ ;  /* 0x0000000f00137210 */ /* 0x000fc40007ffe0ff */
[----:B------:R-:W-:Y:S02]  /*6d30*/  F2FP.BF16.F32.PACK_AB R160, R161, R160 ;  /* 0x000000a0a1a0723e */ /* 0x000fe400000010ff */
[----:B------:R-:W-:Y:S02]  /*6d40*/  F2FP.BF16.F32.PACK_AB R162, R163, R162 ;  /* 0x000000a2a3a2723e */ /* 0x000fe400000010ff */
[----:B------:R-:W-:Y:S01]  /*6d50*/  ISETP.NE.OR P6, PT, RZ, UR4, !P1 ;  /* 0x00000004ff007c0c */ /* 0x000fe2000cfc5670 */
[----:B------:R-:W5:Y:S01]  /*6d60*/  @P0 LDC.64 R12, c[0x0][0x2c0] ;  /* 0x0000b000ff0c0b82 */ /* 0x000f620000000a00 */
[----:B------:R-:W1:Y:S01]  /*6d70*/  @P2 MUFU.RCP R6, R7 ;  /* 0x0000000700062308 */ /* 0x000e620000001000 */
[----:B------:R-:W-:Y:S01]  /*6d80*/  F2FP.BF16.F32.PACK_AB R148, R149, R148 ;  /* 0x000000949594723e */ /* 0x000fe200000010ff */
[----:B------:R-:W-:Y:S01]  /*6d90*/  STS [R11], R160 ;  /* 0x000000a00b007388 */ /* 0x000fe20000000800 */
[----:B------:R-:W-:Y:S02]  /*6da0*/  F2FP.BF16.F32.PACK_AB R150, R151, R150 ;  /* 0x000000969796723e */ /* 0x000fe400000010ff */
[----:B------:R-:W-:Y:S01]  /*6db0*/  F2FP.BF16.F32.PACK_AB R156, R157, R156 ;  /* 0x0000009c9d9c723e */ /* 0x000fe200000010ff */
[----:B------:R-:W-:Y:S01]  /*6dc0*/  STS [R11+0x200], R162 ;  /* 0x000200a20b007388 */ /* 0x000fe20000000800 */
[----:B------:R-:W2:Y:S01]  /*6dd0*/  @!P0 LDC R0, c[0x0][0x2e4] ;  /* 0x0000b900ff008b82 */ /* 0x000ea20000000800 */
[----:B------:R-:W-:Y:S01]  /*6de0*/  F2FP.BF16.F32.PACK_AB R152, R153, R152 ;  /* 0x000000989998723e */ /* 0x000fe200000010ff */
[----:B------:R-:W-:Y:S01]  /*6df0*/  @P2 MUFU.LG2 R7, R7 ;  /* 0x0000000700072308 */ /* 0x000fe20000000c00 */
[----:B------:R-:W-:Y:S01]  /*6e00*/  F2FP.BF16.F32.PACK_AB R68, R69, R68 ;  /* 0x000000444544723e */ /* 0x000fe200000010ff */
[----:B------:R-:W-:Y:S01]  /*6e10*/  STS [R15], R148 ;  /* 0x000000940f007388 */ /* 0x000fe20000000800 */
[----:B------:R-:W-:Y:S01]  /*6e20*/  F2FP.BF16.F32.PACK_AB R70, R71, R70 ;  /* 0x000000464746723e */ /* 0x000fe200000010ff */
[----:B----4-:R-:W-:Y:S01]  /*6e30*/  @P4 FMUL.FTZ R10, R10, 0.69314718246459960938 ;  /* 0x3f3172180a0a4820 */ /* 0x010fe20000410000 */
[----:B------:R-:W-:Y:S01]  /*6e40*/  F2FP.BF16.F32.PACK_AB R80, R81, R80 ;  /* 0x000000505150723e */ /* 0x000fe200000010ff */
[----:B------:R-:W4:Y:S01]  /*6e50*/  @!P0 LDC R14, c[0x0][0x270] ;  /* 0x00009c00ff0e8b82 */ /* 0x000f220000000800 */
[----:B------:R-:W-:Y:S01]  /*6e60*/  F2FP.BF16.F32.PACK_AB R82, R83, R82 ;  /* 0x000000525352723e */ /* 0x000fe200000010ff */
[C---:B-1----:R-:W-:Y:S01]  /*6e70*/  FMUL.FTZ R159, R6.reuse, R159 ;  /* 0x0000009f069f7220 */ /* 0x042fe20000410000 */
[C---:B------:R-:W-:Y:S01]  /*6e80*/  FMUL.FTZ R158, R6.reuse, R158 ;  /* 0x0000009e069e7220 */ /* 0x040fe20000410000 */
[C---:B------:R-:W-:Y:S01]  /*6e90*/  FMUL.FTZ R155, R6.reuse, R155 ;  /* 0x0000009b069b7220 */ /* 0x040fe20000410000 */
[C---:B------:R-:W-:Y:S01]  /*6ea0*/  FMUL.FTZ R154, R6.reuse, R154 ;  /* 0x0000009a069a7220 */ /* 0x040fe20000410000 */
[C---:B------:R-:W-:Y:S01]  /*6eb0*/  FMUL.FTZ R75, R6.reuse, R75 ;  /* 0x0000004b064b7220 */ /* 0x040fe20000410000 */
[----:B------:R-:W-:Y:S01]  /*6ec0*/  FMUL.FTZ R74, R6, R74 ;  /* 0x0000004a064a7220 */ /* 0x000fe20000410000 */
[----:B-----5:R-:W-:-:S02]  /*6ed0*/  @P0 IMAD R21, R13, R12, RZ ;  /* 0x0000000c0d150224 */ /* 0x020fc400078e02ff */
[C---:B------:R-:W-:Y:S01]  /*6ee0*/  FMUL.FTZ R79, R6.reuse, R79 ;  /* 0x0000004f064f7220 */ /* 0x040fe20000410000 */
[----:B------:R-:W2:Y:S01]  /*6ef0*/  @!P0 LDC R13, c[0x0][0x2c4] ;  /* 0x0000b100ff0d8b82 */ /* 0x000ea20000000800 */
[----:B------:R-:W1:Y:S01]  /*6f00*/  S2R R12, SR_CTAID.Y ;  /* 0x00000000000c7919 */ /* 0x000e620000002600 */
[C---:B------:R-:W-:Y:S01]  /*6f10*/  FMUL.FTZ R78, R6.reuse, R78 ;  /* 0x0000004e064e7220 */ /* 0x040fe20000410000 */
[----:B------:R-:W-:Y:S01]  /*6f20*/  F2FP.BF16.F32.PACK_AB R158, R159, R158 ;  /* 0x0000009e9f9e723e */ /* 0x000fe200000010ff */
[C---:B------:R-:W-:Y:S01]  /*6f30*/  FMUL.FTZ R91, R6.reuse, R91 ;  /* 0x0000005b065b7220 */ /* 0x040fe20000410000 */
[----:B------:R-:W-:Y:S01]  /*6f40*/  F2FP.BF16.F32.PACK_AB R154, R155, R154 ;  /* 0x0000009a9b9a723e */ /* 0x000fe200000010ff */
[C---:B------:R-:W-:Y:S01]  /*6f50*/  FMUL.FTZ R90, R6.reuse, R90 ;  /* 0x0000005a065a7220 */ /* 0x040fe20000410000 */
[C---:B------:R-:W-:Y:S01]  /*6f60*/  FMUL.FTZ R95, R6.reuse, R95 ;  /* 0x0000005f065f7220 */ /* 0x040fe20000410000 */
[C---:B------:R-:W-:Y:S01]  /*6f70*/  FMUL.FTZ R94, R6.reuse, R94 ;  /* 0x0000005e065e7220 */ /* 0x040fe20000410000 */
[----:B------:R-:W-:Y:S01]  /*6f80*/  F2FP.BF16.F32.PACK_AB R72, R73, R72 ;  /* 0x000000484948723e */ /* 0x000fe200000010ff */
[----:B------:R-:W-:Y:S01]  /*6f90*/  STS [R15+0x200], R150 ;  /* 0x000200960f007388 */ /* 0x000fe20000000800 */
[----:B------:R-:W-:Y:S01]  /*6fa0*/  F2FP.BF16.F32.PACK_AB R74, R75, R74 ;  /* 0x0000004a4b4a723e */ /* 0x000fe200000010ff */
[----:B------:R-:W5:Y:S01]  /*6fb0*/  @P0 LDC R25, c[0x0][0x2c0] ;  /* 0x0000b000ff190b82 */ /* 0x000f620000000800 */
[----:B------:R-:W-:Y:S01]  /*6fc0*/  F2FP.BF16.F32.PACK_AB R76, R77, R76 ;  /* 0x0000004c4d4c723e */ /* 0x000fe200000010ff */
[----:B------:R-:W-:Y:S01]  /*6fd0*/  STS [R11+0x1000], R156 ;  /* 0x0010009c0b007388 */ /* 0x000fe20000000800 */
[----:B------:R-:W-:Y:S01]  /*6fe0*/  F2FP.BF16.F32.PACK_AB R78, R79, R78 ;  /* 0x0000004e4f4e723e */ /* 0x000fe200000010ff */
[C---:B------:R-:W-:Y:S01]  /*6ff0*/  FMUL.FTZ R103, R6.reuse, R103 ;  /* 0x0000006706677220 */ /* 0x040fe20000410000 */
        /* <DEDUP_REMOVED lines=8> */
[C---:B------:R-:W-:Y:S01]  /*7080*/  FMUL.FTZ R106, R6.reuse, R106 ;  /* 0x0000006a066a7220 */ /* 0x040fe20000410000 */
[----:B------:R-:W-:Y:S01]  /*7090*/  STS [R15+0x1200], R154 ;  /* 0x0012009a0f007388 */ /* 0x000fe20000000800 */
[----:B------:R-:W-:Y:S01]  /*70a0*/  F2FP.BF16.F32.PACK_AB R88, R89, R88 ;  /* 0x000000585958723e */ /* 0x000fe200000010ff */
[C---:B------:R-:W-:Y:S01]  /*70b0*/  FMUL.FTZ R115, R6.reuse, R115 ;  /* 0x0000007306737220 */ /* 0x040fe20000410000 */
[----:B------:R-:W-:Y:S01]  /*70c0*/  F2FP.BF16.F32.PACK_AB R90, R91, R90 ;  /* 0x0000005a5b5a723e */ /* 0x000fe200000010ff */
[----:B------:R-:W-:Y:S01]  /*70d0*/  STS [R17], R68 ;  /* 0x0000004411007388 */ /* 0x000fe20000000800 */
[----:B------:R-:W-:Y:S01]  /*70e0*/  F2FP.BF16.F32.PACK_AB R92, R93, R92 ;  /* 0x0000005c5d5c723e */ /* 0x000fe200000010ff */
[C---:B------:R-:W-:Y:S01]  /*70f0*/  FMUL.FTZ R114, R6.reuse, R114 ;  /* 0x0000007206727220 */ /* 0x040fe20000410000 */
[----:B------:R-:W-:Y:S01]  /*7100*/  F2FP.BF16.F32.PACK_AB R94, R95, R94 ;  /* 0x0000005e5f5e723e */ /* 0x000fe200000010ff */
[----:B------:R-:W-:Y:S01]  /*7110*/  STS [R17+0x200], R70 ;  /* 0x0002004611007388 */ /* 0x000fe20000000800 */
[----:B------:R-:W-:Y:S01]  /*7120*/  F2FP.BF16.F32.PACK_AB R144, R145, R144 ;  /* 0x000000909190723e */ /* 0x000fe200000010ff */
[----:B------:R-:W1:Y:S01]  /*7130*/  @!P6 LDC R23, c[0x0][0x2c4] ;  /* 0x0000b100ff17eb82 */ /* 0x000e620000000800 */
[----:B------:R-:W-:Y:S01]  /*7140*/  F2FP.BF16.F32.PACK_AB R146, R147, R146 ;  /* 0x000000929392723e */ /* 0x000fe200000010ff */
[----:B------:R-:W-:Y:S01]  /*7150*/  STS [R19], R80 ;  /* 0x0000005013007388 */ /* 0x000fe20000000800 */
[----:B------:R-:W-:Y:S01]  /*7160*/  F2FP.BF16.F32.PACK_AB R108, R109, R108 ;  /* 0x0000006c6d6c723e */ /* 0x000fe200000010ff */
[C---:B------:R-:W-:Y:S01]  /*7170*/  FMUL.FTZ R119, R6.reuse, R119 ;  /* 0x0000007706777220 */ /* 0x040fe20000410000 */
[----:B------:R-:W-:Y:S01]  /*7180*/  F2FP.BF16.F32.PACK_AB R110, R111, R110 ;  /* 0x0000006e6f6e723e */ /* 0x000fe200000010ff */
[----:B------:R-:W-:Y:S01]  /*7190*/  STS [R19+0x200], R82 ;  /* 0x0002005213007388 */ /* 0x000fe20000000800 */
[C---:B------:R-:W-:Y:S01]  /*71a0*/  FMUL.FTZ R118, R6.reuse, R118 ;  /* 0x0000007606767220 */ /* 0x040fe20000410000 */
[----:B------:R-:W-:Y:S01]  /*71b0*/  F2FP.BF16.F32.PACK_AB R100, R101, R100 ;  /* 0x000000646564723e */ /* 0x000fe200000010ff */
[----:B------:R-:W4:Y:S01]  /*71c0*/  @P5 MUFU.LG2 R5, R5 ;  /* 0x0000000500055308 */ /* 0x000f220000000c00 */
        /* <DEDUP_REMOVED lines=10> */
[----:B------:R-:W4:Y:S01]  /*7270*/  @P3 MUFU.LG2 R9, R9 ;  /* 0x0000000900093308 */ /* 0x000f220000000c00 */
[----:B------:R-:W-:Y:S01]  /*7280*/  F2FP.BF16.F32.PACK_AB R120, R121, R120 ;  /* 0x000000787978723e */ /* 0x000fe200000010ff */
[----:B------:R-:W-:Y:S01]  /*7290*/  STS [R19+0x1200], R78 ;  /* 0x0012004e13007388 */ /* 0x000fe20000000800 */
[----:B------:R-:W-:Y:S01]  /*72a0*/  F2FP.BF16.F32.PACK_AB R122, R123, R122 ;  /* 0x0000007a7b7a723e */ /* 0x000fe200000010ff */
[C---:B------:R-:W-:Y:S01]  /*72b0*/  FMUL.FTZ R135, R6.reuse, R135 ;  /* 0x0000008706877220 */ /* 0x040fe20000410000 */
[----:B------:R-:W-:Y:S01]  /*72c0*/  F2FP.BF16.F32.PACK_AB R112, R113, R112 ;  /* 0x000000707170723e */ /* 0x000fe200000010ff */
[----:B------:R-:W-:Y:S01]  /*72d0*/  STS [R11+0x2000], R84 ;  /* 0x002000540b007388 */ /* 0x000fe20000000800 */
[----:B------:R-:W-:Y:S01]  /*72e0*/  F2FP.BF16.F32.PACK_AB R114, R115, R114 ;  /* 0x000000727372723e */ /* 0x000fe200000010ff */
[----:B------:R-:W-:Y:S01]  /*72f0*/  FMUL.FTZ R6, R6, R134 ;  /* 0x0000008606067220 */ /* 0x000fe20000410000 */
[----:B------:R-:W-:Y:S01]  /*7300*/  F2FP.BF16.F32.PACK_AB R116, R117, R116 ;  /* 0x000000747574723e */ /* 0x000fe200000010ff */
[----:B------:R-:W-:Y:S01]  /*7310*/  STS [R11+0x2200], R86 ;  /* 0x002200560b007388 */ /* 0x000fe20000000800 */
[----:B------:R-:W-:Y:S01]  /*7320*/  F2FP.BF16.F32.PACK_AB R118, R119, R118 ;  /* 0x000000767776723e */ /* 0x000fe200000010ff */
[----:B---3--:R-:W-:Y:S01]  /*7330*/  @P4 FFMA.FTZ R20, R167, R18, R10 ;  /* 0x00000012a7144223 */ /* 0x008fe2000001000a */
[----:B--2---:R-:W-:Y:S01]  /*7340*/  @!P0 SEL R21, R13, R0, !P1 ;  /* 0x000000000d158207 */ /* 0x004fe20004800000 */
[----:B------:R-:W-:Y:S01]  /*7350*/  STS [R15+0x2000], R96 ;  /* 0x002000600f007388 */ /* 0x000fe20000000800 */
[----:B------:R-:W-:Y:S01]  /*7360*/  @!P0 MOV R25, 0x1 ;  /* 0x0000000100198802 */ /* 0x000fe20000000f00 */
[----:B-1----:R-:W-:Y:S01]  /*7370*/  @!P6 IMAD R23, R12, R23, RZ ;  /* 0x000000170c17e224 */ /* 0x002fe200078e02ff */
[----:B------:R-:W-:Y:S01]  /*7380*/  F2FP.BF16.F32.PACK_AB R136, R137, R136 ;  /* 0x000000888988723e */ /* 0x000fe200000010ff */
[----:B------:R-:W-:Y:S01]  /*7390*/  STS [R15+0x2200], R98 ;  /* 0x002200620f007388 */ /* 0x000fe20000000800 */
[----:B------:R-:W-:Y:S01]  /*73a0*/  F2FP.BF16.F32.PACK_AB R138, R139, R138 ;  /* 0x0000008a8b8a723e */ /* 0x000fe200000010ff */
[----:B-----5:R-:W-:Y:S01]  /*73b0*/  IMAD R18, R16, R25, RZ ;  /* 0x0000001910127224 */ /* 0x020fe200078e02ff */
[----:B------:R-:W-:Y:S01]  /*73c0*/  F2FP.BF16.F32.PACK_AB R128, R129, R128 ;  /* 0x000000808180723e */ /* 0x000fe200000010ff */
[----:B------:R-:W-:Y:S01]  /*73d0*/  STS [R11+0x3000], R88 ;  /* 0x003000580b007388 */ /* 0x000fe20000000800 */
[----:B------:R-:W-:Y:S01]  /*73e0*/  F2FP.BF16.F32.PACK_AB R130, R131, R130 ;  /* 0x000000828382723e */ /* 0x000fe200000010ff */
[----:B----4-:R-:W-:Y:S01]  /*73f0*/  @P5 FMUL.FTZ R5, R5, 0.69314718246459960938 ;  /* 0x3f31721805055820 */ /* 0x010fe20000410000 */
[----:B------:R-:W-:Y:S01]  /*7400*/  LOP3.LUT P4, RZ, R237, 0x3, RZ, 0xc0, !PT ;  /* 0x00000003edff7812 */ /* 0x000fe2000788c0ff */
[----:B------:R-:W-:Y:S01]  /*7410*/  STS [R11+0x3200], R90 ;  /* 0x0032005a0b007388 */ /* 0x000fe20000000800 */
[----:B------:R-:W-:Y:S01]  /*7420*/  F2FP.BF16.F32.PACK_AB R124, R125, R124 ;  /* 0x0000007c7d7c723e */ /* 0x000fe200000010ff */
[----:B------:R-:W-:Y:S01]  /*7430*/  @P3 FMUL.FTZ R9, R9, 0.69314718246459960938 ;  /* 0x3f31721809093820 */ /* 0x000fe20000410000 */
[----:B------:R-:W-:Y:S01]  /*7440*/  F2FP.BF16.F32.PACK_AB R126, R127, R126 ;  /* 0x0000007e7f7e723e */ /* 0x000fe200000010ff */
[----:B------:R-:W-:Y:S01]  /*7450*/  STS [R15+0x3000], R92 ;  /* 0x0030005c0f007388 */ /* 0x000fe20000000800 */
[----:B------:R-:W-:-:S02]  /*7460*/  F2FP.BF16.F32.PACK_AB R6, R135, R6 ;  /* 0x000000068706723e */ /* 0x000fc400000010ff */
[----:B------:R-:W-:Y:S01]  /*7470*/  SHF.L.U32 R18, R18, 0x7, RZ ;  /* 0x0000000712127819 */ /* 0x000fe200000006ff */
[----:B------:R-:W-:Y:S01]  /*7480*/  STS [R15+0x3200], R94 ;  /* 0x0032005e0f007388 */ /* 0x000fe20000000800 */
[----:B------:R-:W-:Y:S02]  /*7490*/  F2FP.BF16.F32.PACK_AB R132, R133, R132 ;  /* 0x000000848584723e */ /* 0x000fe400000010ff */
[----:B------:R-:W-:Y:S01]  /*74a0*/  @!P6 MOV R28, R23 ;  /* 0x00000017001ce202 */ /* 0x000fe20000000f00 */
[----:B------:R-:W-:Y:S01]  /*74b0*/  STS [R17+0x2000], R144 ;  /* 0x0020009011007388 */ /* 0x000fe20000000800 */
[----:B------:R-:W-:Y:S02]  /*74c0*/  @!P6 SHF.R.S32.HI R29, RZ, 0x1f, R23 ;  /* 0x0000001fff1de819 */ /* 0x000fe40000011417 */
[----:B------:R-:W-:Y:S01]  /*74d0*/  MOV R0, 0x7f800000 ;  /* 0x7f80000000007802 */ /* 0x000fe20000000f00 */
[----:B------:R-:W-:Y:S01]  /*74e0*/  STS [R17+0x2200], R146 ;  /* 0x0022009211007388 */ /* 0x000fe20000000800 */
[----:B------:R-:W-:-:S03]  /*74f0*/  SHF.R.S32.HI R23, RZ, 0x1f, R22 ;  /* 0x0000001fff177819 */ /* 0x000fc60000011416 */
[----:B------:R-:W-:Y:S04]  /*7500*/  STS [R19+0x2000], R108 ;  /* 0x0020006c13007388 */ /* 0x000fe80000000800 */
        /* <DEDUP_REMOVED lines=20> */
[----:B--2---:R-:W-:Y:S01]  /*7650*/  @P0 MOV R15, 0x1 ;  /* 0x00000001000f0802 */ /* 0x004fe20000000f00 */
[----:B------:R-:W-:-:S02]  /*7660*/  @!P0 IMAD R15, R21, R14, RZ ;  /* 0x0000000e150f8224 */ /* 0x000fc400078e02ff */
[----:B------:R-:W2:Y:S01]  /*7670*/  @P2 LDC R14, c[0x0][0x2e8] ;  /* 0x0000ba00ff0e2b82 */ /* 0x000ea20000000800 */
[----:B------:R4:W-:Y:S01]  /*7680*/  STS [R19+0x5200], R6 ;  /* 0x0052000613007388 */ /* 0x0009e20000000800 */
[----:B------:R-:W-:-:S03]  /*7690*/  IMAD R15, R12, R15, RZ ;  /* 0x0000000f0c0f7224 */ /* 0x000fc600078e02ff */
[----:B------:R5:W-:Y:S02]  /*76a0*/  STS [R19+0x5000], R132 ;  /* 0x0050008413007388 */ /* 0x000be40000000800 */
[----:B------:R-:W-:-:S05]  /*76b0*/  SEL R15, R15, RZ, P6 ;  /* 0x000000ff0f0f7207 */ /* 0x000fca0003000000 */
[----:B------:R-:W-:Y:S02]  /*76c0*/  IMAD R15, R4, R21, R15 ;  /* 0x00000015040f7224 */ /* 0x000fe400078e020f */
[----:B-1----:R-:W-:Y:S01]  /*76d0*/  @P5 FFMA.FTZ R0, R168, R11, R5 ;  /* 0x0000000ba8005223 */ /* 0x002fe20000010005 */
[----:B------:R-:W-:Y:S01]  /*76e0*/  MOV R5, 0x7f800000 ;  /* 0x7f80000000057802 */ /* 0x000fe20000000f00 */
[----:B------:R-:W-:Y:S01]  /*76f0*/  @P3 FFMA.FTZ R5, R166, R27, R9 ;  /* 0x0000001ba6053223 */ /* 0x000fe20000010009 */
[----:B---3--:R-:W-:Y:S01]  /*7700*/  MOV R17, 0x7f800000 ;  /* 0x7f80000000117802 */ /* 0x008fe20000000f00 */
[----:B----4-:R-:W-:Y:S01]  /*7710*/  @P2 FMUL.FTZ R6, R7, 0.69314718246459960938 ;  /* 0x3f31721807062820 */ /* 0x010fe20000410000 */
[----:B------:R-:W-:Y:S01]  /*7720*/  SHF.R.S32.HI R7, RZ, 0x1f, R18 ;  /* 0x0000001fff077819 */ /* 0x000fe20000011412 */
[----:B------:R-:W-:Y:S01]  /*7730*/  BAR.SYNC.DEFER_BLOCKING 0x0 ;  /* 0x0000000000007b1d */ /* 0x000fe20000010000 */
[--C-:B------:R-:W-:Y:S01]  /*7740*/  IADD3 R18, P1, P0, R18, R28, R15.reuse ;  /* 0x0000001c12127210 */ /* 0x100fe2000783e00f */
[----:B--2---:R-:W-:Y:S01]  /*7750*/  @P2 FFMA.FTZ R17, R165, R14, R6 ;  /* 0x0000000ea5112223 */ /* 0x004fe20000010006 */
[----:B------:R-:W-:-:S02]  /*7760*/  SHF.R.S32.HI R28, RZ, 0x1f, R15 ;  /* 0x0000001fff1c7819 */ /* 0x000fc4000001140f */
[----:B-----5:R-:W-:Y:S02]  /*7770*/  SHF.R.S32.HI R19, RZ, 0x1f, R12 ;  /* 0x0000001fff137819 */ /* 0x020fe4000001140c */
[----:B------:R-:W-:Y:S01]  /*7780*/  IADD3.X R28, R7, R29, R28, P1, P0 ;  /* 0x0000001d071c7210 */ /* 0x000fe20000fe041c */
[----:B------:R-:W-:Y:S06]  /*7790*/  @P4 BRA `(.L_x_41) ;  /* 0x0000000000b04947 */ /* 0x000fec0003800000 */
[----:B------:R-:W-:Y:S01]  /*77a0*/  SHF.R.S32.HI R7, RZ, 0x1f, R8 ;  /* 0x0000001fff077819 */ /* 0x000fe20000011408 */
[----:B------:R-:W-:Y:S01]  /*77b0*/  IMAD R13, R16, -0x80, R13 ;  /* 0xffffff80100d7824 */ /* 0x000fe200078e020d */
        /* <DEDUP_REMOVED lines=8> */
[CC--:B------:R-:W-:Y:S01]  /*7840*/  ISETP.GE.AND P6, PT, R32.reuse, R13.reuse, PT ;  /* 0x0000000d2000720c */ /* 0x0c0fe20003fc6270 */
        /* <DEDUP_REMOVED lines=8> */
[-C--:B------:R-:W-:Y:S01]  /*78d0*/  @!P4 IMAD R21, R26, R25.reuse, RZ ;  /* 0x000000191a15c224 */ /* 0x080fe200078e02ff */
[-C--:B------:R-:W-:Y:S01]  /*78e0*/  @!P6 IADD3 R13, P0, R31, R18.reuse, RZ ;  /* 0x000000121f0de210 */ /* 0x080fe20007f1e0ff */
[----:B------:R-:W2:Y:S01]  /*78f0*/  @!P5 LDC.64 R10, c[0x0][0x2b0] ;  /* 0x0000ac00ff0adb82 */ /* 0x000ea20000000a00 */
[----:B------:R-:W-:Y:S01]  /*7900*/  @!P3 IMAD R29, R24, R25, RZ ;  /* 0x00000019181db224 */ /* 0x000fe200078e02ff */
[-C--:B------:R-:W-:Y:S02]  /*7910*/  @!P5 IADD3 R25, P2, R27, R18.reuse, RZ ;  /* 0x000000121b19d210 */ /* 0x080fe40007f5e0ff */
[----:B------:R-:W-:Y:S02]  /*7920*/  @!P4 IADD3 R26, P1, R21, R18, RZ ;  /* 0x00000012151ac210 */ /* 0x000fe40007f3e0ff */
[----:B------:R-:W-:-:S02]  /*7930*/  @!P6 LEA.HI.X.SX32 R24, R31, R28, 0x1, P0 ;  /* 0x0000001c1f18e211 */ /* 0x000fc400000f0eff */
[----:B------:R-:W3:Y:S01]  /*7940*/  @!P4 LDC.64 R8, c[0x0][0x2b0] ;  /* 0x0000ac00ff08cb82 */ /* 0x000ee20000000a00 */
[-C--:B------:R-:W-:Y:S02]  /*7950*/  @!P4 LEA.HI.X.SX32 R21, R21, R28.reuse, 0x1, P1 ;  /* 0x0000001c1515c211 */ /* 0x080fe400008f0eff */
[----:B------:R-:W-:Y:S02]  /*7960*/  @!P5 LEA.HI.X.SX32 R30, R27, R28, 0x1, P2 ;  /* 0x0000001c1b1ed211 */ /* 0x000fe400010f0eff */
[----:B------:R-:W-:-:S03]  /*7970*/  @!P3 IADD3 R18, P0, R29, R18, RZ ;  /* 0x000000121d12b210 */ /* 0x000fc60007f1e0ff */
[----:B------:R-:W4:Y:S01]  /*7980*/  @!P3 LDC.64 R6, c[0x0][0x2b0] ;  /* 0x0000ac00ff06bb82 */ /* 0x000f220000000a00 */
[----:B-1----:R-:W-:Y:S02]  /*7990*/  @!P6 LEA R14, P2, R13, R14, 0x2 ;  /* 0x0000000e0d0ee211 */ /* 0x002fe400078410ff */
        /* <DEDUP_REMOVED lines=12> */
.L_x_41:
[----:B------:R-:W-:Y:S05]  /*7a60*/  BSYNC B0 ;  /* 0x0000000000007941 */ /* 0x000fea0003800000 */
.L_x_40:
[----:B------:R-:W-:Y:S01]  /*7a70*/  ULDC.64 UR4, c[0x0][0x290] ;  /* 0x0000a40000047ab9 */ /* 0x000fe20000000a00 */
[----:B-1----:R-:W-:Y:S01]  /*7a80*/  SHF.R.S32.HI R5, RZ, 0x1f, R4 ;  /* 0x0000001fff057819 */ /* 0x002fe20000011404 */
[----:B------:R-:W-:Y:S01]  /*7a90*/  IMAD R7, R19, UR4, RZ ;  /* 0x0000000413077c24 */ /* 0x000fe2000f8e02ff */
[----:B------:R-:W-:Y:S01]  /*7aa0*/  SHF.R.S32.HI R3, RZ, 0x1f, R2 ;  /* 0x0000001fff037819 */ /* 0x000fe20000011402 */
[C---:B------:R-:W-:Y:S01]  /*7ab0*/  IMAD.WIDE.U32 R22, R12.reuse, UR4, R22 ;  /* 0x000000040c167c25 */ /* 0x040fe2000f8e0016 */
[----:B------:R-:W1:Y:S01]  /*7ac0*/  LDS.128 R44, [R229] ;  /* 0x00000000e52c7984 */ /* 0x000e620000000c00 */
[----:B------:R-:W-:Y:S02]  /*7ad0*/  ULDC.64 UR6, c[0x0][0x298] ;  /* 0x0000a60000067ab9 */ /* 0x000fe40000000a00 */
[----:B------:R-:W-:Y:S01]  /*7ae0*/  IMAD R7, R12, UR5, R7 ;  /* 0x000000050c077c24 */ /* 0x000fe2000f8e0207 */
[----:B------:R-:W-:Y:S01]  /*7af0*/  ULDC.64 UR4, c[0x0][0x2a0] ;  /* 0x0000a80000047ab9 */ /* 0x000fe20000000a00 */
[----:B------:R-:W2:Y:S01]  /*7b00*/  LDS.128 R28, [R229+0x2000] ;  /* 0x00200000e51c7984 */ /* 0x000ea20000000c00 */
[----:B------:R-:W-:-:S02]  /*7b10*/  IMAD R5, R5, UR4, RZ ;  /* 0x0000000405057c24 */ /* 0x000fc4000f8e02ff */
[----:B------:R-:W-:Y:S01]  /*7b20*/  IADD3 R23, R23, R7, RZ ;  /* 0x0000000717177210 */ /* 0x000fe20007ffe0ff */
[----:B------:R-:W3:Y:S01]  /*7b30*/  LDS.128 R12, [R229+0x4000] ;  /* 0x00400000e50c7984 */ /* 0x000ee20000000c00 */
[----:B------:R-:W-:Y:S02]  /*7b40*/  IMAD R0, R4, UR5, R5 ;  /* 0x0000000504007c24 */ /* 0x000fe4000f8e0205 */
[----:B------:R-:W-:Y:S01]  /*7b50*/  IMAD.WIDE R2, R16, 0x80, R2 ;  /* 0x0000008010027825 */ /* 0x000fe200078e0202 */
[----:B------:R-:W4:Y:S03]  /*7b60*/  LDS.128 R40, [R229+0x800] ;  /* 0x00080000e5287984 */ /* 0x000f260000000c00 */
[----:B------:R-:W-:Y:S01]  /*7b70*/  IMAD.WIDE.U32 R52, R4, UR4, R22 ;  /* 0x0000000404347c25 */ /* 0x000fe2000f8e0016 */
[----:B------:R-:W5:Y:S01]  /*7b80*/  LDS.128 R24, [R229+0x2800] ;  /* 0x00280000e5187984 */ /* 0x000f620000000c00 */
[----:B------:R-:W-:-:S03]  /*7b90*/  ULDC.64 UR4, c[0x0][0x280] ;  /* 0x0000a00000047ab9 */ /* 0x000fc60000000a00 */
[----:B------:R-:W5:Y:S01]  /*7ba0*/  LDS.128 R8, [R229+0x4800] ;  /* 0x00480000e5087984 */ /* 0x000f620000000c00 */
[----:B------:R-:W-:Y:S01]  /*7bb0*/  IADD3 R53, R53, R0, RZ ;  /* 0x0000000035357210 */ /* 0x000fe20007ffe0ff */
[----:B------:R-:W-:Y:S02]  /*7bc0*/  IMAD R0, R3, UR6, RZ ;  /* 0x0000000603007c24 */ /* 0x000fe4000f8e02ff */
[----:B------:R-:W5:Y:S02]  /*7bd0*/  LDS.128 R36, [R229+0x1000] ;  /* 0x00100000e5247984 */ /* 0x000f640000000c00 */
[C---:B------:R-:W-:Y:S02]  /*7be0*/  IMAD R0, R2.reuse, UR7, R0 ;  /* 0x0000000702007c24 */ /* 0x040fe4000f8e0200 */
[----:B------:R-:W5:Y:S01]  /*7bf0*/  LDS.128 R20, [R229+0x3000] ;  /* 0x00300000e5147984 */ /* 0x000f620000000c00 */
[----:B------:R-:W-:-:S03]  /*7c00*/  IMAD.WIDE.U32 R2, R2, UR6, R52 ;  /* 0x0000000602027c25 */ /* 0x000fc6000f8e0034 */
[----:B------:R-:W5:Y:S01]  /*7c10*/  LDS.128 R4, [R229+0x5000] ;  /* 0x00500000e5047984 */ /* 0x000f620000000c00 */
[C---:B------:R-:W-:Y:S01]  /*7c20*/  LEA R52, P0, R2.reuse, UR4, 0x1 ;  /* 0x0000000402347c11 */ /* 0x040fe2000f8008ff */
[----:B------:R-:W-:Y:S02]  /*7c30*/  USHF.L.U32 UR4, UR6, 0x6, URZ ;  /* 0x0000000606047899 */ /* 0x000fe4000800063f */
[----:B------:R-:W5:Y:S01]  /*7c40*/  LDS.128 R32, [R229+0x1800] ;  /* 0x00180000e5207984 */ /* 0x000f620000000c00 */
[----:B------:R-:W-:Y:S01]  /*7c50*/  IADD3 R0, R3, R0, RZ ;  /* 0x0000000003007210 */ /* 0x000fe20007ffe0ff */
[----:B------:R-:W-:Y:S02]  /*7c60*/  USHF.L.U64.HI UR6, UR6, 0x6, UR7 ;  /* 0x0000000606067899 */ /* 0x000fe40008010207 */
[----:B------:R-:W5:Y:S01]  /*7c70*/  LDS.128 R16, [R229+0x3800] ;  /* 0x00380000e5107984 */ /* 0x000f620000000c00 */
[----:B------:R-:W-:Y:S02]  /*7c80*/  LEA.HI.X R53, R2, UR5, R0, 0x1, P0 ;  /* 0x0000000502357c11 */ /* 0x000fe400080f0c00 */
[----:B------:R-:W-:Y:S01]  /*7c90*/  IADD3 R2, P0, R52, UR4, RZ ;  /* 0x0000000434027c10 */ /* 0x000fe2000ff1e0ff */
[----:B------:R-:W5:Y:S03]  /*7ca0*/  LDS.128 R48, [R229+0x5800] ;  /* 0x00580000e5307984 */ /* 0x000f660000000c00 */
[----:B------:R-:W-:Y:S01]  /*7cb0*/  IADD3.X R3, R53, UR6, RZ, P0, !PT ;  /* 0x0000000635037c10 */ /* 0x000fe200087fe4ff */
[----:B-1----:R-:W-:Y:S01]  /*7cc0*/  STG.E.128 desc[UR16][R52.64], R44 ;  /* 0x0000002c34007986 */ /* 0x002fe2000c101d10 */
[----:B------:R-:W-:-:S03]  /*7cd0*/  IADD3 R54, P0, R2, UR4, RZ ;  /* 0x0000000402367c10 */ /* 0x000fc6000ff1e0ff */
[----:B--2---:R-:W-:Y:S01]  /*7ce0*/  STG.E.128 desc[UR16][R52.64+0x40], R28 ;  /* 0x0000401c34007986 */ /* 0x004fe2000c101d10 */
[----:B------:R-:W-:Y:S02]  /*7cf0*/  IADD3.X R55, R3, UR6, RZ, P0, !PT ;  /* 0x0000000603377c10 */ /* 0x000fe400087fe4ff */
[----:B------:R-:W-:Y:S01]  /*7d00*/  IADD3 R56, P0, R54, UR4, RZ ;  /* 0x0000000436387c10 */ /* 0x000fe2000ff1e0ff */
[----:B---3--:R-:W-:Y:S03]  /*7d10*/  STG.E.128 desc[UR16][R52.64+0x80], R12 ;  /* 0x0000800c34007986 */ /* 0x008fe6000c101d10 */
[----:B------:R-:W-:Y:S01]  /*7d20*/  IADD3.X R57, R55, UR6, RZ, P0, !PT ;  /* 0x0000000637397c10 */ /* 0x000fe200087fe4ff */
[----:B----4-:R-:W-:Y:S04]  /*7d30*/  STG.E.128 desc[UR16][R2.64], R40 ;  /* 0x0000002802007986 */ /* 0x010fe8000c101d10 */
[----:B-----5:R-:W-:Y:S04]  /*7d40*/  STG.E.128 desc[UR16][R2.64+0x40], R24 ;  /* 0x0000401802007986 */ /* 0x020fe8000c101d10 */
[----:B------:R-:W-:Y:S04]  /*7d50*/  STG.E.128 desc[UR16][R2.64+0x80], R8 ;  /* 0x0000800802007986 */ /* 0x000fe8000c101d10 */
[----:B------:R-:W-:Y:S04]  /*7d60*/  STG.E.128 desc[UR16][R54.64], R36 ;  /* 0x0000002436007986 */ /* 0x000fe8000c101d10 */
[----:B------:R-:W-:Y:S04]  /*7d70*/  STG.E.128 desc[UR16][R54.64+0x40], R20 ;  /* 0x0000401436007986 */ /* 0x000fe8000c101d10 */
[----:B------:R-:W-:Y:S04]  /*7d80*/  STG.E.128 desc[UR16][R54.64+0x80], R4 ;  /* 0x0000800436007986 */ /* 0x000fe8000c101d10 */
[----:B------:R-:W-:Y:S04]  /*7d90*/  STG.E.128 desc[UR16][R56.64], R32 ;  /* 0x0000002038007986 */ /* 0x000fe8000c101d10 */
[----:B------:R-:W-:Y:S04]  /*7da0*/  STG.E.128 desc[UR16][R56.64+0x40], R16 ;  /* 0x0000401038007986 */ /* 0x000fe8000c101d10 */
[----:B------:R-:W-:Y:S01]  /*7db0*/  STG.E.128 desc[UR16][R56.64+0x80], R48 ;  /* 0x0000803038007986 */ /* 0x000fe2000c101d10 */
[----:B------:R-:W-:Y:S05]  /*7dc0*/  EXIT ;  /* 0x000000000000794d */ /* 0x000fea0003800000 */
.L_x_42:
        /* <DEDUP_REMOVED lines=11> */
.L_x_1206:


//--------------------- .text._ZN5flash16flash_fwd_kernelI23Flash_fwd_kernel_traitsILi96ELi128ELi64ELi4ELb0ELb0EN7cutlass10bfloat16_tE19Flash_kernel_traitsILi96ELi128ELi64ELi4ES3_EELb0ELb0ELb0ELb0ELb0ELb0ELb0ELb0EEEvNS_16Flash_fwd_paramsE --------------------------
	.section	.text._ZN5flash16flash_fwd_kernelI23Flash_fwd_kernel_traitsILi96ELi128ELi64ELi4ELb0ELb0EN7cutlass10bfloat16_tE19Flash_kernel_traitsILi96ELi128ELi64ELi4ES3_EELb0ELb0ELb0ELb0ELb0ELb0ELb0ELb0EEEvNS_16Flash_fwd_paramsE,"ax",@progbits
	.align	128
        .global         _ZN5flash16flash_fwd_kernelI23Flash_fwd_kernel_traitsILi96ELi128ELi64ELi4ELb0ELb0EN7cutlass10bfloat16_tE19Flash_kernel_traitsILi96ELi128ELi64ELi4ES3_EELb0ELb0ELb0ELb0ELb0ELb0ELb0ELb0EEEvNS_16Flash_fwd_paramsE
        .type           _ZN5flash16flash_fwd_kernelI23Flash_fwd_kernel_traitsILi96ELi128ELi64ELi4ELb0ELb0EN7cutlass10bfloat16_tE19Flash_kernel_traitsILi96ELi128ELi64ELi4ES3_EELb0ELb0ELb0ELb0ELb0ELb0ELb0ELb0EEEvNS_16Flash_fwd_paramsE,@function
        .size           _ZN5flash16flash_fwd_kernelI23Flash_fwd_kernel_traitsILi96ELi128ELi64ELi4ELb0ELb0EN7cutlass10bfloat16_tE19Flash_kernel_traitsILi96ELi128ELi64ELi4ES3_EELb0ELb0ELb0ELb0ELb0ELb0ELb0ELb0EEEvNS_16Flash_fwd_paramsE,(.L_x_1207 - _ZN5flash16flash_fwd_kernelI23Flash_fwd_kernel_traitsILi96ELi128ELi64ELi4ELb0ELb0EN7cutlass10bfloat16_tE19Flash_kernel_traitsILi96ELi128ELi64ELi4ES3_EELb0ELb0ELb0ELb0ELb0ELb0ELb0ELb0EEEvNS_16Flash_fwd_paramsE)
        .other          _ZN5flash16flash_fwd_kernelI23Flash_fwd_kernel_traitsILi96ELi128ELi64ELi4ELb0ELb0EN7cutlass10bfloat16_tE19Flash_kernel_traitsILi96ELi128ELi64ELi4ES3_EELb0ELb0ELb0ELb0ELb0ELb0ELb0ELb0EEEvNS_16Flash_fwd_paramsE,@"STO_CUDA_ENTRY STV_DEFAULT"
_ZN5flash16flash_fwd_kernelI23Flash_fwd_kernel_traitsILi96ELi128ELi64ELi4ELb0ELb0EN7cutlass10bfloat16_tE19Flash_kernel_traitsILi96ELi128ELi64ELi4ES3_EELb0ELb0ELb0ELb0ELb0ELb0ELb0ELb0EEEvNS_16Flash_fwd_paramsE:
.text._ZN5flash16flash_fwd_kernelI23Flash_fwd_kernel_traitsILi96ELi128ELi64ELi4ELb0ELb0EN7cutlass10bfloat16_tE19Flash_kernel_traitsILi96ELi128ELi64ELi4ES3_EELb0ELb0ELb0ELb0ELb0ELb0ELb0ELb0EEEvNS_16Flash_fwd_paramsE:
        /* <DEDUP_REMOVED lines=18> */
[----:B------:R-:W1:Y:S01]  /*0120*/  @P1 LDC.64 R6, c[0x0][0x300] ;  /* 0x0000c000ff061b82 */ /* 0x000e620000000a00 */
[----:B------:R-:W-:Y:S02]  /*0130*/  IMAD.MOV.U32 R9, RZ, RZ, RZ ;  /* 0x000000ffff097224 */ /* 0x000fe400078e00ff */
[----:B-1----:R-:W-:-:S05]  /*0140*/  @P1 IMAD.WIDE R4, R27, 0x4, R6 ;  /* 0x000000041b041825 */ /* 0x002fca00078e0206 */
[----:B------:R1:W5:Y:S01]  /*0150*/  @P1 LDG.E R9, desc[UR8][R4.64] ;  /* 0x0000000804091981 */ /* 0x000362000c1e1900 */
[----:B------:R-:W-:Y:S02]  /*0160*/  ISETP.NE.AND P3, PT, R8, RZ, PT ;  /* 0x000000ff0800720c */ /* 0x000fe40003f65270 */
[----:B---3--:R-:W-:-:S04]  /*0170*/  ISETP.EQ.U32.AND P0, PT, R2, RZ, PT ;  /* 0x000000ff0200720c */ /* 0x008fc80003f02070 */
[----:B------:R-:W-:Y:S01]  /*0180*/  ISETP.EQ.OR.EX P0, PT, R3, RZ, !P3, P0 ;  /* 0x000000ff0300720c */ /* 0x000fe20005f02700 */
[----:B--2---:R-:W-:-:S04]  /*0190*/  IMAD.WIDE R6, R27, 0x4, R10 ;  /* 0x000000041b067825 */ /* 0x004fc800078e020a */
[----:B------:R-:W-:Y:S01]  /*01a0*/  IMAD.MOV.U32 R8, RZ, RZ, -0x1 ;  /* 0xffffffffff087424 */ /* 0x000fe200078e00ff */
[----:B------:R-:W2:Y:S01]  /*01b0*/  S2R R31, SR_CTAID.X ;  /* 0x00000000001f7919 */ /* 0x000ea20000002500 */
[----:B------:R-:W3:Y:S06]  /*01c0*/  S2R R29, SR_CTAID.Z ;  /* 0x00000000001d7919 */ /* 0x000eec0000002700 */
[----:B------:R1:W5:Y:S01]  /*01d0*/  @!P0 LDG.E R8, desc[UR8][R6.64] ;  /* 0x0000000806088981 */ /* 0x000362000c1e1900 */
[----:B------:R-:W-:Y:S01]  /*01e0*/  ISETP.NE.U32.AND P0, PT, R2, RZ, PT ;  /* 0x000000ff0200720c */ /* 0x000fe20003f05070 */
[----:B------:R-:W1:Y:S03]  /*01f0*/  S2R R46, SR_TID.X ;  /* 0x00000000002e7919 */ /* 0x000e660000002100 */
[----:B------:R-:W-:Y:S01]  /*0200*/  ISETP.NE.AND.EX P0, PT, R3, RZ, PT, P0 ;  /* 0x000000ff0300720c */ /* 0x000fe20003f05300 */
[----:B----4-:R-:W-:Y:S01]  /*0210*/  @P2 IMAD.IADD R11, R0, 0x1, -R13 ;  /* 0x00000001000b2824 */ /* 0x010fe200078e0a0d */
[----:B------:R4:W-:Y:S05]  /*0220*/  STL [R1+0x14], R13 ;  /* 0x0000140d01007387 */ /* 0x0009ea0000100800 */
[----:B------:R-:W1:Y:S06]  /*0230*/  @!P2 LDC R11, c[0x0][0x2c4] ;  /* 0x0000b100ff0bab82 */ /* 0x000e6c0000000800 */
[----:B--23--:R-:W-:Y:S05]  /*0240*/  @!P0 BRA `(.L_x_43) ;  /* 0x0000000000108947 */ /* 0x00cfea0003800000 */
[----:B------:R-:W1:Y:S02]  /*0250*/  @P3 LDG.E R0, desc[UR8][R6.64+0x4] ;  /* 0x0000040806003981 */ /* 0x000e64000c1e1900 */
[----:B-1---5:R-:W-:-:S06]  /*0260*/  @P3 IADD3 R4, R0, -R8, RZ ;  /* 0x8000000800043210 */ /* 0x022fcc0007ffe0ff */
[----:B------:R2:W5:Y:S01]  /*0270*/  @!P3 LDG.E R4, desc[UR8][R6.64] ;  /* 0x000000080604b981 */ /* 0x000562000c1e1900 */
[----:B------:R-:W-:Y:S05]  /*0280*/  BRA `(.L_x_44) ;  /* 0x0000000000047947 */ /* 0x000fea0003800000 */
.L_x_43:
[----:B-1----:R-:W1:Y:S02]  /*0290*/  LDC R4, c[0x0][0x2c8] ;  /* 0x0000b200ff047b82 */ /* 0x002e640000000800 */
.L_x_44:
[----:B------:R-:W3:Y:S02]  /*02a0*/  LDC.64 R2, c[0x0][0x308] ;  /* 0x0000c200ff027b82 */ /* 0x000ee40000000a00 */
[----:B---3--:R-:W-:-:S04]  /*02b0*/  ISETP.NE.U32.AND P2, PT, R2, RZ, PT ;  /* 0x000000ff0200720c */ /* 0x008fc80003f45070 */
[----:B------:R-:W-:-:S13]  /*02c0*/  ISETP.NE.AND.EX P2, PT, R3, RZ, PT, P2 ;  /* 0x000000ff0300720c */ /* 0x000fda0003f45320 */
[----:B------:R-:W3:Y:S08]  /*02d0*/  @P2 LDC.64 R2, c[0x0][0x308] ;  /* 0x0000c200ff022b82 */ /* 0x000ef00000000a00 */
[----:B------:R-:W4:Y:S01]  /*02e0*/  @!P2 LDC R5, c[0x0][0x2cc] ;  /* 0x0000b300ff05ab82 */ /* 0x000f220000000800 */
[----:B---3--:R-:W-:-:S05]  /*02f0*/  @P2 IMAD.WIDE R2, R27, 0x4, R2 ;  /* 0x000000041b022825 */ /* 0x008fca00078e0202 */
[----:B------:R-:W3:Y:S01]  /*0300*/  @P2 LDG.E R0, desc[UR8][R2.64] ;  /* 0x0000000802002981 */ /* 0x000ee2000c1e1900 */
[----:B------:R-:W-:-:S05]  /*0310*/  IMAD.SHL.U32 R28, R31, 0x80, RZ ;  /* 0x000000801f1c7824 */ /* 0x000fca00078e00ff */
[----:B------:R-:W-:Y:S01]  /*0320*/  ISETP.GT.AND P0, PT, R11, R28, PT ;  /* 0x0000001c0b00720c */ /* 0x000fe20003f04270 */
[----:B------:R-:W2:Y:S02]  /*0330*/  @!P2 LDC.64 R2, c[0x0][0x318] ;  /* 0x0000c600ff02ab82 */ /* 0x000ea40000000a00 */
[----:B--2---:R-:W-:-:S04]  /*0340*/  @!P2 ISETP.NE.U32.AND P1, PT, R2, RZ, PT ;  /* 0x000000ff0200a20c */ /* 0x004fc80003f25070 */
[----:B------:R-:W-:Y:S01]  /*0350*/  @!P2 ISETP.NE.AND.EX P1, PT, R3, RZ, PT, P1 ;  /* 0x000000ff0300a20c */ /* 0x000fe20003f25310 */
[----:B---3-5:R-:W-:-:S03]  /*0360*/  @P2 IMAD.IADD R44, R0, 0x1, -R9 ;  /* 0x00000001002c2824 */ /* 0x028fc600078e0a09 */
[----:B----4-:R-:W-:-:S04]  /*0370*/  @!P2 SEL R0, R5, RZ, P1 ;  /* 0x000000ff0500a207 */ /* 0x010fc80000800000 */
        /* <DEDUP_REMOVED lines=8> */
[----:B------:R-:W-:Y:S02]  /*0400*/  ISETP.NE.AND P3, PT, R13, -0x1, PT ;  /* 0xffffffff0d00780c */ /* 0x000fe40003f65270 */
[----:B------:R-:W-:Y:S02]  /*0410*/  IABS R5, R29 ;  /* 0x0000001d00057213 */ /* 0x000fe40000000000 */
[----:B------:R-:W-:Y:S02]  /*0420*/  SHF.R.S32.HI R22, RZ, 0x1f, R46 ;  /* 0x0000001fff167819 */ /* 0x000fe4000001142e */
[----:B------:R-:W-:Y:S02]  /*0430*/  ISETP.NE.AND P0, PT, R8, -0x1, PT ;  /* 0xffffffff0800780c */ /* 0x000fe40003f05270 */
[----:B------:R-:W-:Y:S02]  /*0440*/  LEA.HI R19, R22, R46, RZ, 0x3 ;  /* 0x0000002e16137211 */ /* 0x000fe400078f18ff */
[----:B------:R-:W-:-:S02]  /*0450*/  IADD3 R26, -R28, R11, RZ ;  /* 0x0000000b1c1a7210 */ /* 0x000fc40007ffe1ff */
[----:B------:R-:W-:Y:S01]  /*0460*/  SHF.R.S32.HI R30, RZ, 0x3, R19 ;  /* 0x00000003ff1e7819 */ /* 0x000fe20000011413 */
[----:B------:R-:W2:Y:S01]  /*0470*/  @P3 LDC.64 R14, c[0x0][0x240] ;  /* 0x00009000ff0e3b82 */ /* 0x000ea20000000a00 */
[----:B------:R-:W-:Y:S01]  /*0480*/  LEA.HI R47, R22, R46, RZ, 0x5 ;  /* 0x0000002e162f7211 */ /* 0x000fe200078f28ff */
[----:B------:R3:W-:Y:S01]  /*0490*/  STL [R1+0x28], R26 ;  /* 0x0000281a01007387 */ /* 0x0007e20000100800 */
[----:B------:R-:W-:Y:S02]  /*04a0*/  @!P3 SHF.R.S32.HI R6, RZ, 0x1f, R27 ;  /* 0x0000001fff06b819 */ /* 0x000fe4000001141b */
[----:B------:R-:W-:-:S03]  /*04b0*/  SHF.R.S32.HI R32, RZ, 0x5, R47 ;  /* 0x00000005ff207819 */ /* 0x000fc6000001142f */
[----:B------:R-:W4:Y:S01]  /*04c0*/  @!P3 LDC.64 R10, c[0x0][0x228] ;  /* 0x00008a00ff0abb82 */ /* 0x000f220000000a00 */
[----:B-1----:R-:W-:-:S04]  /*04d0*/  IABS R7, R17 ;  /* 0x0000001100077213 */ /* 0x002fc80000000000 */
[----:B------:R-:W1:Y:S03]  /*04e0*/  I2F.RP R2, R7 ;  /* 0x0000000700027306 */ /* 0x000e660000209400 */
[----:B------:R-:W5:Y:S08]  /*04f0*/  @P0 LDC.64 R24, c[0x0][0x250] ;  /* 0x00009400ff180b82 */ /* 0x000f700000000a00 */
[----:B------:R-:W3:Y:S01]  /*0500*/  @P0 LDC.64 R20, c[0x0][0x248] ;  /* 0x00009200ff140b82 */ /* 0x000ee20000000a00 */
[----:B-1----:R-:W1:Y:S01]  /*0510*/  MUFU.RCP R2, R2 ;  /* 0x0000000200027308 */ /* 0x002e620000001000 */
[----:B----4-:R-:W-:-:S04]  /*0520*/  @!P3 IMAD R6, R6, R10, RZ ;  /* 0x0000000a0606b224 */ /* 0x010fc800078e02ff */
[----:B------:R-:W-:Y:S02]  /*0530*/  @!P3 IMAD R11, R27, R11, R6 ;  /* 0x0000000b1b0bb224 */ /* 0x000fe400078e0206 */
[----:B-1----:R-:W-:-:S04]  /*0540*/  VIADD R2, R2, 0xffffffe ;  /* 0x0ffffffe02027836 */ /* 0x002fc80000000000 */
[----:B------:R-:W1:Y:S02]  /*0550*/  F2I.FTZ.U32.TRUNC.NTZ R3, R2 ;  /* 0x0000000200037305 */ /* 0x000e64000021f000 */
[----:B-1----:R-:W-:Y:S02]  /*0560*/  IMAD.MOV R0, RZ, RZ, -R3 ;  /* 0x000000ffff007224 */ /* 0x002fe400078e0a03 */
[----:B------:R-:W-:Y:S02]  /*0570*/  IMAD.MOV.U32 R2, RZ, RZ, RZ ;  /* 0x000000ffff027224 */ /* 0x000fe400078e00ff */
[----:B------:R-:W-:-:S04]  /*0580*/  IMAD R0, R0, R7, RZ ;  /* 0x0000000700007224 */ /* 0x000fc800078e02ff */
[----:B------:R-:W-:Y:S01]  /*0590*/  IMAD.HI.U32 R2, R3, R0, R2 ;  /* 0x0000000003027227 */ /* 0x000fe200078e0002 */
[----:B------:R-:W-:-:S04]  /*05a0*/  LEA.HI R3, R22, R46, RZ, 0x2 ;  /* 0x0000002e16037211 */ /* 0x000fc800078f10ff */
[----:B------:R-:W-:Y:S01]  /*05b0*/  SHF.R.S32.HI R36, RZ, 0x2, R3 ;  /* 0x00000002ff247819 */ /* 0x000fe20000011403 */
[----:B------:R-:W-:-:S03]  /*05c0*/  IMAD.HI.U32 R12, R2, R5, RZ ;  /* 0x00000005020c7227 */ /* 0x000fc600078e00ff */
[----:B------:R-:W-:Y:S01]  /*05d0*/  SHF.R.S32.HI R37, RZ, 0x1f, R36 ;  /* 0x0000001fff257819 */ /* 0x000fe20000011424 */
[----:B------:R-:W-:-:S04]  /*05e0*/  IMAD.MOV R0, RZ, RZ, -R12 ;  /* 0x000000ffff007224 */ /* 0x000fc800078e0a0c */
[----:B------:R-:W-:Y:S01]  /*05f0*/  IMAD R5, R7, R0, R5 ;  /* 0x0000000007057224 */ /* 0x000fe200078e0205 */
[----:B------:R-:W-:Y:S01]  /*0600*/  LOP3.LUT R0, R3, 0xfffffffc, RZ, 0xc0, !PT ;  /* 0xfffffffc03007812 */ /* 0x000fe200078ec0ff */
[----:B------:R-:W-:Y:S01]  /*0610*/  IMAD.WIDE R38, R31, 0x80, R36 ;  /* 0x000000801f267825 */ /* 0x000fe200078e0224 */
[----:B------:R-:W-:Y:S01]  /*0620*/  LEA.HI R3, R3, R36, RZ, 0x1 ;  /* 0x0000002403037211 */ /* 0x000fe200078f08ff */
[----:B------:R1:W-:Y:S01]  /*0630*/  STL.64 [R1+0x18], R36 ;  /* 0x0000182401007387 */ /* 0x0003e20000100a00 */
[----:B------:R-:W-:Y:S01]  /*0640*/  ISETP.GT.U32.AND P2, PT, R7, R5, PT ;  /* 0x000000050700720c */ /* 0x000fe20003f44070 */
[----:B------:R-:W-:Y:S02]  /*0650*/  IMAD.IADD R2, R46, 0x1, -R0 ;  /* 0x000000012e027824 */ /* 0x000fe400078e0a00 */
[----:B------:R-:W-:Y:S01]  /*0660*/  IMAD.SHL.U32 R0, R30, 0x40, RZ ;  /* 0x000000401e007824 */ /* 0x000fe200078e00ff */
[----:B------:R1:W-:Y:S02]  /*0670*/  STL.64 [R1+0x20], R38 ;  /* 0x0000202601007387 */ /* 0x0003e40000100a00 */
[----:B------:R-:W-:-:S02]  /*0680*/  SHF.L.U32 R248, R2, 0x3, RZ ;  /* 0x0000000302f87819 */ /* 0x000fc400000006ff */
[----:B------:R-:W-:Y:S02]  /*0690*/  LOP3.LUT R0, R0, 0xc0, RZ, 0xc0, !PT ;  /* 0x000000c000007812 */ /* 0x000fe400078ec0ff */
[----:B------:R-:W-:Y:S02]  /*06a0*/  LOP3.LUT R2, R3, 0x7fffffe, RZ, 0xc0, !PT ;  /* 0x07fffffe03027812 */ /* 0x000fe400078ec0ff */
[----:B------:R-:W-:Y:S01]  /*06b0*/  LOP3.LUT R3, R0, 0x18, R248, 0xf8, !PT ;  /* 0x0000001800037812 */ /* 0x000fe200078ef8f8 */
[----:B------:R-:W-:Y:S01]  /*06c0*/  @!P2 IMAD.IADD R5, R5, 0x1, -R7 ;  /* 0x000000010505a824 */ /* 0x000fe200078e0a07 */
[----:B------:R-:W-:Y:S01]  /*06d0*/  SHF.R.U32.HI R0, RZ, 0x3, R0 ;  /* 0x00000003ff007819 */ /* 0x000fe20000011600 */
[----:B------:R-:W-:Y:S01]  /*06e0*/  IMAD.IADD R2, R36, 0x1, -R2 ;  /* 0x0000000124027824 */ /* 0x000fe200078e0a02 */
[----:B------:R-:W-:Y:S02]  /*06f0*/  SHF.R.S32.HI R249, RZ, 0x1f, R248 ;  /* 0x0000001ffff97819 */ /* 0x000fe400000114f8 */
[----:B------:R-:W-:Y:S01]  /*0700*/  LOP3.LUT R4, R3, R0, RZ, 0x3c, !PT ;  /* 0x0000000003047212 */ /* 0x000fe200078e3cff */
[----:B------:R-:W-:Y:S01]  /*0710*/  IMAD R0, R32, 0x8, R2 ;  /* 0x0000000820007824 */ /* 0x000fe200078e0202 */
[----:B------:R-:W-:Y:S01]  /*0720*/  ISETP.GE.U32.AND P4, PT, R5, R7, PT ;  /* 0x000000070500720c */ /* 0x000fe20003f86070 */
[----:B--2---:R-:W-:-:S03]  /*0730*/  @P3 IMAD.WIDE.U32 R2, R13, R14, RZ ;  /* 0x0000000e0d023225 */ /* 0x004fc600078e00ff */
[----:B------:R-:W-:Y:S01]  /*0740*/  LEA R221, R0, R4, 0x5 ;  /* 0x0000000400dd7211 */ /* 0x000fe200078e28ff */
[----:B------:R-:W-:Y:S01]  /*0750*/  @P3 IMAD R16, R13, R15, R3 ;  /* 0x0000000f0d103224 */ /* 0x000fe200078e0203 */
[----:B------:R-:W-:Y:S01]  /*0760*/  LOP3.LUT R3, R29, R17, RZ, 0x3c, !PT ;  /* 0x000000111d037212 */ /* 0x000fe200078e3cff */
[C---:B------:R-:W-:Y:S01]  /*0770*/  @P0 IMAD.IADD R4, R9.reuse, 0x1, R8 ;  /* 0x0000000109040824 */ /* 0x040fe200078e0208 */
[----:B------:R-:W-:Y:S01]  /*0780*/  @P0 IADD3 R0, R9, R8, RZ ;  /* 0x0000000809000210 */ /* 0x000fe20007ffe0ff */
[----:B------:R-:W-:Y:S01]  /*0790*/  @P3 IMAD.MOV.U32 R15, RZ, RZ, R2 ;  /* 0x000000ffff0f3224 */ /* 0x000fe200078e0002 */
[----:B------:R-:W-:Y:S01]  /*07a0*/  ISETP.GE.AND P1, PT, R3, RZ, PT ;  /* 0x000000ff0300720c */ /* 0x000fe20003f26270 */
[----:B------:R-:W-:-:S04]  /*07b0*/  @!P3 IMAD.WIDE.U32 R6, R27, R10, RZ ;  /* 0x0000000a1b06b225 */ /* 0x000fc800078e00ff */
[C---:B-----5:R-:W-:Y:S01]  /*07c0*/  @P0 IMAD R8, R0.reuse, R25, RZ ;  /* 0x0000001900080224 */ /* 0x060fe200078e02ff */
[----:B------:R-:W-:Y:S01]  /*07d0*/  @!P3 MOV R15, R6 ;  /* 0x00000006000fb202 */ /* 0x000fe20000000f00 */
[----:B------:R-:W-:-:S04]  /*07e0*/  @P0 IMAD.WIDE.U32 R2, R0, R24, RZ ;  /* 0x0000001800020225 */ /* 0x000fc800078e00ff */
[C---:B---3--:R-:W-:Y:S02]  /*07f0*/  @P0 IMAD R0, R4.reuse, R21, RZ ;  /* 0x0000001504000224 */ /* 0x048fe400078e02ff */
[----:B------:R-:W-:-:S04]  /*0800*/  @P0 IMAD.WIDE.U32 R4, R4, R20, RZ ;  /* 0x0000001404040225 */ /* 0x000fc800078e00ff */
[----:B------:R-:W-:Y:S01]  /*0810*/  @!P3 IMAD.IADD R16, R7, 0x1, R11 ;  /* 0x000000010710b824 */ /* 0x000fe200078e020b */
[----:B------:R-:W-:Y:S01]  /*0820*/  @P0 IADD3 R13, R5, R0, RZ ;  /* 0x00000000050d0210 */ /* 0x000fe20007ffe0ff */
[----:B------:R-:W-:Y:S02]  /*0830*/  @P0 IMAD.IADD R14, R3, 0x1, R8 ;  /* 0x00000001030e0824 */ /* 0x000fe400078e0208 */
[----:B------:R-:W-:Y:S02]  /*0840*/  @P0 IMAD.MOV.U32 R11, RZ, RZ, R2 ;  /* 0x000000ffff0b0224 */ /* 0x000fe400078e0002 */
[----:B------:R-:W-:Y:S01]  /*0850*/  @P0 IMAD.MOV.U32 R10, RZ, RZ, R4 ;  /* 0x000000ffff0a0224 */ /* 0x000fe200078e0004 */
[----:B-1----:R-:W-:Y:S06]  /*0860*/  @P0 BRA `(.L_x_46) ;  /* 0x0000000000340947 */ /* 0x002fec0003800000 */
        /* <DEDUP_REMOVED lines=13> */
.L_x_46:
        /* <DEDUP_REMOVED lines=14> */
.L_x_47:
[----:B------:R-:W-:Y:S01]  /*0a20*/  @!P2 VIADD R12, R12, 0x1 ;  /* 0x000000010c0ca836 */ /* 0x000fe20000000000 */
[----:B------:R-:W-:Y:S01]  /*0a30*/  ISETP.NE.AND P2, PT, R17, RZ, PT ;  /* 0x000000ff1100720c */ /* 0x000fe20003f45270 */
[-C--:B------:R-:W-:Y:S01]  /*0a40*/  IMAD R7, R37, R20.reuse, RZ ;  /* 0x0000001425077224 */ /* 0x080fe200078e02ff */
[----:B------:R-:W-:Y:S01]  /*0a50*/  IADD3 R6, P0, R248, R15, RZ ;  /* 0x0000000ff8067210 */ /* 0x000fe20007f1e0ff */
[----:B------:R-:W-:Y:S01]  /*0a60*/  IMAD.WIDE.U32 R4, R36, R20, R248 ;  /* 0x0000001424047225 */ /* 0x000fe200078e00f8 */
[----:B------:R-:W-:Y:S01]  /*0a70*/  ULDC.64 UR4, c[0x0][0x258] ;  /* 0x0000960000047ab9 */ /* 0x000fe20000000a00 */
[----:B------:R-:W-:Y:S01]  /*0a80*/  ULDC.64 UR6, c[0x0][0x260] ;  /* 0x0000980000067ab9 */ /* 0x000fe20000000a00 */
[----:B------:R-:W1:Y:S01]  /*0a90*/  S2UR UR10, SR_CgaCtaId ;  /* 0x00000000000a79c3 */ /* 0x000e620000008800 */
[----:B------:R-:W-:Y:S01]  /*0aa0*/  @P4 VIADD R12, R12, 0x1 ;  /* 0x000000010c0c4836 */ /* 0x000fe20000000000 */
[----:B------:R-:W-:Y:S01]  /*0ab0*/  IADD3 R4, P3, R10, R4, RZ ;  /* 0x000000040a047210 */ /* 0x000fe20007f7e0ff */
[C---:B------:R-:W-:Y:S01]  /*0ac0*/  IMAD R9, R36.reuse, R21, R7 ;  /* 0x0000001524097224 */ /* 0x040fe200078e0207 */
[----:B------:R-:W-:Y:S01]  /*0ad0*/  IADD3.X R7, R249, R16, RZ, P0, !PT ;  /* 0x00000010f9077210 */ /* 0x000fe200007fe4ff */
[C---:B------:R-:W-:Y:S01]  /*0ae0*/  IMAD.WIDE.U32 R2, R36.reuse, R24, R248 ;  /* 0x0000001824027225 */ /* 0x040fe200078e00f8 */
[----:B------:R-:W-:Y:S01]  /*0af0*/  MOV R0, R12 ;  /* 0x0000000c00007202 */ /* 0x000fe20000000f00 */
[----:B------:R-:W-:Y:S01]  /*0b00*/  BSSY B0, `(.L_x_48) ;  /* 0x0000052000007945 */ /* 0x000fe20003800000 */
[----:B------:R-:W-:Y:S01]  /*0b10*/  IADD3.X R5, R13, R5, R9, P3, !PT ;  /* 0x000000050d057210 */ /* 0x000fe20001ffe409 */
[----:B------:R-:W-:Y:S01]  /*0b20*/  IMAD R8, R37, R24, RZ ;  /* 0x0000001825087224 */ /* 0x000fe200078e02ff */
[----:B------:R-:W-:Y:S01]  /*0b30*/  SHF.R.S32.HI R9, RZ, 0x1f, R29 ;  /* 0x0000001fff097819 */ /* 0x000fe2000001141d */
[----:B------:R-:W-:Y:S01]  /*0b40*/  @!P1 IMAD.MOV R0, RZ, RZ, -R0 ;  /* 0x000000ffff009224 */ /* 0x000fe200078e0a00 */
[----:B------:R-:W-:Y:S01]  /*0b50*/  IADD3 R2, P1, R11, R2, RZ ;  /* 0x000000020b027210 */ /* 0x000fe20007f3e0ff */
[C---:B------:R-:W-:Y:S01]  /*0b60*/  IMAD R8, R36.reuse, R25, R8 ;  /* 0x0000001924087224 */ /* 0x040fe200078e0208 */
[----:B------:R-:W-:Y:S01]  /*0b70*/  @!P2 LOP3.LUT R0, RZ, R17, RZ, 0x33, !PT ;  /* 0x00000011ff00a212 */ /* 0x000fe200078e33ff */
[----:B------:R-:W-:Y:S01]  /*0b80*/  IMAD R9, R9, UR4, RZ ;  /* 0x0000000409097c24 */ /* 0x000fe2000f8e02ff */
[----:B------:R-:W-:Y:S01]  /*0b90*/  IADD3 R27, R36, 0x40, RZ ;  /* 0x00000040241b7810 */ /* 0x000fe20007ffe0ff */
[----:B------:R-:W-:Y:S01]  /*0ba0*/  IMAD.WIDE.U32 R16, R29, UR4, R6 ;  /* 0x000000041d107c25 */ /* 0x000fe2000f8e0006 */
[----:B------:R-:W-:-:S02]  /*0bb0*/  IADD3.X R3, R14, R3, R8, P1, !PT ;  /* 0x000000030e037210 */ /* 0x000fc40000ffe408 */
[----:B------:R-:W-:Y:S01]  /*0bc0*/  ISETP.GE.AND P2, PT, R36, R26, PT ;  /* 0x0000001a2400720c */ /* 0x000fe20003f46270 */
[----:B------:R-:W-:Y:S01]  /*0bd0*/  IMAD R9, R29, UR5, R9 ;  /* 0x000000051d097c24 */ /* 0x000fe2000f8e0209 */
[----:B------:R-:W-:Y:S01]  /*0be0*/  ULDC.64 UR4, c[0x0][0x268] ;  /* 0x00009a0000047ab9 */ /* 0x000fe20000000a00 */
[----:B------:R-:W-:Y:S01]  /*0bf0*/  IMAD.WIDE.U32 R40, R0, UR6, R4 ;  /* 0x0000000600287c25 */ /* 0x000fe2000f8e0004 */
[----:B------:R-:W-:Y:S02]  /*0c00*/  SHF.R.S32.HI R8, RZ, 0x1f, R0 ;  /* 0x0000001fff087819 */ /* 0x000fe40000011400 */
[----:B------:R-:W-:Y:S01]  /*0c10*/  LEA.HI.SX32 R45, R222, 0xffffffff, 0x1a ;  /* 0xffffffffde2d7811 */ /* 0x000fe200078fd2ff */
[----:B------:R-:W-:Y:S01]  /*0c20*/  IMAD.WIDE.U32 R34, R0, UR4, R2 ;  /* 0x0000000400227c25 */ /* 0x000fe2000f8e0002 */
[----:B------:R2:W-:Y:S01]  /*0c30*/  STL.64 [R1+0x8], R40 ;  /* 0x0000082801007387 */ /* 0x0005e20000100a00 */
[----:B------:R-:W-:Y:S02]  /*0c40*/  LEA.HI R5, R22, R46, RZ, 0x4 ;  /* 0x0000002e16057211 */ /* 0x000fe400078f20ff */
[C---:B------:R-:W-:Y:S01]  /*0c50*/  VIADD R33, R36.reuse, 0x20 ;  /* 0x0000002024217836 */ /* 0x040fe20000000000 */
[----:B------:R2:W-:Y:S01]  /*0c60*/  STL.64 [R1], R34 ;  /* 0x0000002201007387 */ /* 0x0005e20000100a00 */
[----:B------:R-:W-:Y:S01]  /*0c70*/  VIADD R14, R36, 0x60 ;  /* 0x00000060240e7836 */ /* 0x000fe20000000000 */
[-C--:B------:R-:W-:Y:S01]  /*0c80*/  ISETP.GE.AND P0, PT, R27, R26.reuse, PT ;  /* 0x0000001a1b00720c */ /* 0x080fe20003f06270 */
[C---:B------:R-:W-:Y:S01]  /*0c90*/  IMAD R4, R8.reuse, UR4, RZ ;  /* 0x0000000408047c24 */ /* 0x040fe2000f8e02ff */
[----:B------:R2:W-:Y:S01]  /*0ca0*/  STL [R1+0x30], R33 ;  /* 0x0000302101007387 */ /* 0x0005e20000100800 */
[----:B------:R-:W-:Y:S01]  /*0cb0*/  UMOV UR4, 0x400 ;  /* 0x0000040000047882 */ /* 0x000fe20000000000 */
[----:B------:R-:W-:Y:S01]  /*0cc0*/  IMAD R6, R8, UR6, RZ ;  /* 0x0000000608067c24 */ /* 0x000fe2000f8e02ff */
[----:B-1----:R-:W-:Y:S01]  /*0cd0*/  ULEA UR4, UR10, UR4, 0x18 ;  /* 0x000000040a047291 */ /* 0x002fe2000f8ec03f */
[----:B------:R2:W-:Y:S01]  /*0ce0*/  STL [R1+0x38], R27 ;  /* 0x0000381b01007387 */ /* 0x0005e20000100800 */
[----:B------:R-:W-:Y:S01]  /*0cf0*/  IMAD R23, R45, -0x40, R44 ;  /* 0xffffffc02d177824 */ /* 0x000fe200078e022c */
[----:B------:R-:W-:Y:S01]  /*0d00*/  SHF.R.S32.HI R8, RZ, 0x4, R5 ;  /* 0x00000004ff087819 */ /* 0x000fe20000011405 */
[C---:B------:R-:W-:Y:S01]  /*0d10*/  IMAD R18, R0.reuse, UR7, R6 ;  /* 0x0000000700127c24 */ /* 0x040fe2000f8e0206 */
[----:B------:R2:W-:Y:S01]  /*0d20*/  STL [R1+0x34], R14 ;  /* 0x0000340e01007387 */ /* 0x0005e20000100800 */
[----:B------:R-:W-:Y:S01]  /*0d30*/  IMAD R31, R0, UR5, R4 ;  /* 0x00000005001f7c24 */ /* 0x000fe2000f8e0204 */
[----:B------:R-:W-:Y:S01]  /*0d40*/  ISETP.GE.AND P6, PT, R36, R23, PT ;  /* 0x000000172400720c */ /* 0x000fe20003fc6270 */
[----:B------:R-:W-:Y:S01]  /*0d50*/  VIADD R242, R248, 0x40 ;  /* 0x00000040f8f27836 */ /* 0x000fe20000000000 */
[----:B------:R-:W-:-:S02]  /*0d60*/  ISETP.GE.AND P1, PT, R33, R26, PT ;  /* 0x0000001a2100720c */ /* 0x000fc40003f26270 */
[C---:B------:R-:W-:Y:S02]  /*0d70*/  LOP3.LUT R13, R5.reuse, 0xfffffff0, RZ, 0xc0, !PT ;  /* 0xfffffff0050d7812 */ /* 0x040fe400078ec0ff */
[----:B------:R-:W-:Y:S02]  /*0d80*/  LEA.HI R12, R5, R8, RZ, 0x1 ;  /* 0x00000008050c7211 */ /* 0x000fe400078f08ff */
[----:B------:R-:W-:Y:S02]  /*0d90*/  IADD3 R241, R248, 0x20, RZ ;  /* 0x00000020f8f17810 */ /* 0x000fe40007ffe0ff */
[----:B------:R-:W-:Y:S02]  /*0da0*/  LEA R221, R221, UR4, 0x1 ;  /* 0x00000004dddd7c11 */ /* 0x000fe4000f8e08ff */
[----:B------:R-:W-:Y:S01]  /*0db0*/  IADD3 R11, R17, R9, RZ ;  /* 0x00000009110b7210 */ /* 0x000fe20007ffe0ff */
[----:B------:R-:W-:Y:S06]  /*0dc0*/  @P2 BRA `(.L_x_49) ;  /* 0x0000000000942947 */ /* 0x000fec0003800000 */
[----:B------:R-:W-:Y:S01]  /*0dd0*/  ULDC UR5, c[0x0][0x2d0] ;  /* 0x0000b40000057ab9 */ /* 0x000fe20000000800 */
[----:B------:R-:W-:Y:S01]  /*0de0*/  ULDC.64 UR6, c[0x0][0x240] ;  /* 0x0000900000067ab9 */ /* 0x000fe20000000a00 */
[----:B------:R-:W-:Y:S01]  /*0df0*/  ISETP.GE.AND P5, PT, R248, UR5, PT ;  /* 0x00000005f8007c0c */ /* 0x000fe2000bfa6270 */
[----:B------:R-:W-:Y:S01]  /*0e00*/  IMAD R0, R39, UR6, RZ ;  /* 0x0000000627007c24 */ /* 0x000fe2000f8e02ff */
[----:B------:R-:W-:Y:S01]  /*0e10*/  ISETP.GE.AND P4, PT, R241, UR5, PT ;  /* 0x00000005f1007c0c */ /* 0x000fe2000bf86270 */
[----:B------:R-:W-:Y:S01]  /*0e20*/  IMAD.MOV.U32 R10, RZ, RZ, R16 ;  /* 0x000000ffff0a7224 */ /* 0x000fe200078e0010 */
[----:B------:R-:W-:Y:S01]  /*0e30*/  ISETP.GE.AND P3, PT, R242, UR5, PT ;  /* 0x00000005f2007c0c */ /* 0x000fe2000bf66270 */
[C---:B------:R-:W-:Y:S02]  /*0e40*/  IMAD R0, R38.reuse, UR7, R0 ;  /* 0x0000000726007c24 */ /* 0x040fe4000f8e0200 */
[----:B------:R-:W-:-:S04]  /*0e50*/  IMAD.WIDE.U32 R6, R38, UR6, R10 ;  /* 0x0000000626067c25 */ /* 0x000fc8000f8e000a */
[----:B------:R-:W-:Y:S02]  /*0e60*/  IMAD.IADD R0, R7, 0x1, R0 ;  /* 0x0000000107007824 */ /* 0x000fe400078e0200 */
[----:B------:R-:W1:Y:S01]  /*0e70*/  @!P5 LDC.64 R4, c[0x0][0x210] ;  /* 0x00008400ff04db82 */ /* 0x000e620000000a00 */
[----:B------:R3:W-:Y:S04]  /*0e80*/  @P5 STS [R221], RZ ;  /* 0x000000ffdd005388 */ /* 0x0007e80000000800 */
[----:B------:R3:W-:Y:S03]  /*0e90*/  @P5 STS [R221+0x4], RZ ;  /* 0x000004ffdd005388 */ /* 0x0007e60000000800 */
[----:B------:R-:W4:Y:S01]  /*0ea0*/  @!P4 LDC.64 R2, c[0x0][0x210] ;  /* 0x00008400ff02cb82 */ /* 0x000f220000000a00 */
[----:B------:R3:W-:Y:S01]  /*0eb0*/  @P5 STS.64 [R221+0x8], RZ ;  /* 0x000008ffdd005388 */ /* 0x0007e20000000a00 */
[----:B-1----:R-:W-:-:S04]  /*0ec0*/  @!P5 LEA R4, P2, R6, R4, 0x1 ;  /* 0x000000040604d211 */ /* 0x002fc800078408ff */
[C---:B------:R-:W-:Y:S02]  /*0ed0*/  @!P5 LEA.HI.X R5, R6.reuse, R5, R0, 0x1, P2 ;  /* 0x000000050605d211 */ /* 0x040fe400010f0c00 */
[----:B----4-:R-:W-:-:S03]  /*0ee0*/  @!P4 LEA R2, P2, R6, R2, 0x1 ;  /* 0x000000020602c211 */ /* 0x010fc600078408ff */
[----:B------:R-:W-:Y:S01]  /*0ef0*/  @!PT LDS RZ, [RZ] ;  /* 0x00000000fffff984 */ /* 0x000fe20000000800 */
[----:B------:R-:W-:Y:S01]  /*0f00*/  @!PT LDS RZ, [RZ] ;  /* 0x00000000fffff984 */ /* 0x000fe20000000800 */
[----:B------:R-:W-:Y:S01]  /*0f10*/  @!PT LDS RZ, [RZ] ;  /* 0x00000000fffff984 */ /* 0x000fe20000000800 */
[----:B------:R3:W-:Y:S01]  /*0f20*/  @!P5 LDGSTS.E.BYPASS.LTC128B.128 [R221], desc[UR8][R4.64] ;  /* 0x0000000004dddfae */ /* 0x0007e2000b901d48 */
[----:B------:R-:W-:-:S03]  /*0f30*/  @!P4 LEA.HI.X R3, R6, R3, R0, 0x1, P2 ;  /* 0x000000030603c211 */ /* 0x000fc600010f0c00 */
[----:B------:R3:W-:Y:S04]  /*0f40*/  @P4 STS.128 [R221+0x2000], RZ ;  /* 0x002000ffdd004388 */ /* 0x0007e80000000c00 */
[----:B------:R-:W-:Y:S01]  /*0f50*/  @!PT LDS RZ, [RZ] ;  /* 0x00000000fffff984 */ /* 0x000fe20000000800 */
[----:B------:R-:W-:Y:S01]  /*0f60*/  @!PT LDS RZ, [RZ] ;  /* 0x00000000fffff984 */ /* 0x000fe20000000800 */
[----:B------:R-:W-:Y:S01]  /*0f70*/  @!PT LDS RZ, [RZ] ;  /* 0x00000000fffff984 */ /* 0x000fe20000000800 */
[----:B------:R3:W-:Y:S04]  /*0f80*/  @!P4 LDGSTS.E.BYPASS.LTC128B.128 [R221+0x2000], desc[UR8][R2.64+0x40] ;  /* 0x0200004002ddcfae */ /* 0x0007e8000b901d48 */
[----:B------:R3:W-:Y:S01]  /*0f90*/  @P3 STS.128 [R221+0x4000], RZ ;  /* 0x004000ffdd003388 */ /* 0x0007e20000000c00 */
[----:B------:R-:W-:Y:S05]  /*0fa0*/  @P3 BRA `(.L_x_49) ;  /* 0x00000000001c3947 */ /* 0x000fea0003800000 */
[----:B------:R-:W-:Y:S02]  /*0fb0*/  ULDC.64 UR6, c[0x0][0x210] ;  /* 0x0000840000067ab9 */ /* 0x000fe40000000a00 */
[----:B---3--:R-:W-:-:S04]  /*0fc0*/  LEA R2, P2, R6, UR6, 0x1 ;  /* 0x0000000606027c11 */ /* 0x008fc8000f8408ff */
[----:B------:R-:W-:-:S05]  /*0fd0*/  LEA.HI.X R3, R6, UR7, R0, 0x1, P2 ;  /* 0x0000000706037c11 */ /* 0x000fca00090f0c00 */
[----:B------:R-:W-:Y:S01]  /*0fe0*/  @!PT LDS RZ, [RZ] ;  /* 0x00000000fffff984 */ /* 0x000fe20000000800 */
[----:B------:R-:W-:Y:S01]  /*0ff0*/  @!PT LDS RZ, [RZ] ;  /* 0x00000000fffff984 */ /* 0x000fe20000000800 */
[----:B------:R-:W-:Y:S01]  /*1000*/  @!PT LDS RZ, [RZ] ;  /* 0x00000000fffff984 */ /* 0x000fe20000000800 */
[----:B------:R1:W-:Y:S04]  /*1010*/  LDGSTS.E.BYPASS.LTC128B.128 [R221+0x4000], desc[UR8][R2.64+0x80] ;  /* 0x0400008002dd7fae */ /* 0x0003e8000b901d48 */
.L_x_49:
[----:B------:R-:W-:Y:S05]  /*1020*/  BSYNC B0 ;  /* 0x0000000000007941 */ /* 0x000fea0003800000 */
.L_x_48:
[----:B-1-3--:R-:W-:Y:S01]  /*1030*/  LOP3.LUT R2, R12, 0xfffffffe, RZ, 0xc0, !PT ;  /* 0xfffffffe0c027812 */ /* 0x00afe200078ec0ff */
[----:B------:R-:W-:Y:S01]  /*1040*/  IMAD.IADD R9, R46, 0x1, -R13 ;  /* 0x000000012e097824 */ /* 0x000fe200078e0a0d */
[----:B------:R-:W-:Y:S01]  /*1050*/  LOP3.LUT R0, R19, 0xfffffff8, RZ, 0xc0, !PT ;  /* 0xfffffff813007812 */ /* 0x000fe200078ec0ff */
[----:B------:R-:W-:Y:S01]  /*1060*/  BSSY B0, `(.L_x_50) ;  /* 0x000002c000007945 */ /* 0x000fe20003800000 */
[----:B------:R-:W-:Y:S01]  /*1070*/  ISETP.GE.AND P4, PT, R14, R26, PT ;  /* 0x0000001a0e00720c */ /* 0x000fe20003f86270 */
[----:B------:R-:W-:Y:S01]  /*1080*/  IMAD.IADD R26, R8, 0x1, -R2 ;  /* 0x00000001081a7824 */ /* 0x000fe200078e0a02 */
[----:B------:R-:W-:Y:S01]  /*1090*/  LEA.HI R8, R9, R9, RZ, 0x1 ;  /* 0x0000000909087211 */ /* 0x000fe200078f08ff */
[----:B------:R-:W-:Y:S01]  /*10a0*/  IMAD.IADD R12, R46, 0x1, -R0 ;  /* 0x000000012e0c7824 */ /* 0x000fe200078e0a00 */
[----:B------:R-:W-:Y:S09]  /*10b0*/  @P1 BRA `(.L_x_51) ;  /* 0x0000000000981947 */ /* 0x000ff20003800000 */
[----:B------:R-:W-:Y:S01]  /*10c0*/  ULDC UR5, c[0x0][0x2d0] ;  /* 0x0000b40000057ab9 */ /* 0x000fe20000000800 */
[----:B------:R-:W-:Y:S01]  /*10d0*/  IADD3 R4, P1, R38, 0x20, RZ ;  /* 0x0000002026047810 */ /* 0x000fe20007f3e0ff */
[----:B------:R-:W-:Y:S01]  /*10e0*/  ULDC.64 UR6, c[0x0][0x240] ;  /* 0x0000900000067ab9 */ /* 0x000fe20000000a00 */
[----:B------:R-:W-:Y:S01]  /*10f0*/  ISETP.GE.AND P5, PT, R248, UR5, PT ;  /* 0x00000005f8007c0c */ /* 0x000fe2000bfa6270 */
[----:B------:R-:W-:Y:S01]  /*1100*/  IMAD.MOV.U32 R2, RZ, RZ, R16 ;  /* 0x000000ffff027224 */ /* 0x000fe200078e0010 */
[----:B------:R-:W-:Y:S01]  /*1110*/  ISETP.GE.AND P3, PT, R241, UR5, PT ;  /* 0x00000005f1007c0c */ /* 0x000fe2000bf66270 */
[----:B------:R-:W-:Y:S01]  /*1120*/  IMAD.X R0, RZ, RZ, R39, P1 ;  /* 0x000000ffff007224 */ /* 0x000fe200008e0627 */
[----:B------:R-:W-:Y:S01]  /*1130*/  ISETP.GE.AND P1, PT, R242, UR5, PT ;  /* 0x00000005f2007c0c */ /* 0x000fe2000bf26270 */
[----:B------:R-:W-:Y:S02]  /*1140*/  IMAD.MOV.U32 R3, RZ, RZ, R11 ;  /* 0x000000ffff037224 */ /* 0x000fe400078e000b */
[----:B------:R-:W-:-:S02]  /*1150*/  IMAD R0, R0, UR6, RZ ;  /* 0x0000000600007c24 */ /* 0x000fc4000f8e02ff */
[----:B------:R-:W-:-:S04]  /*1160*/  IMAD.WIDE.U32 R2, R4, UR6, R2 ;  /* 0x0000000604027c25 */ /* 0x000fc8000f8e0002 */
[----:B------:R-:W1:Y:S01]  /*1170*/  @!P5 LDC.64 R6, c[0x0][0x210] ;  /* 0x00008400ff06db82 */ /* 0x000e620000000a00 */
[----:B------:R-:W-:Y:S01]  /*1180*/  IMAD R0, R4, UR7, R0 ;  /* 0x0000000704007c24 */ /* 0x000fe2000f8e0200 */
[----:B------:R3:W-:Y:S03]  /*1190*/  @P5 STS.128 [R221+0x800], RZ ;  /* 0x000800ffdd005388 */ /* 0x0007e60000000c00 */
[----:B------:R-:W-:-:S03]  /*11a0*/  IMAD.IADD R0, R3, 0x1, R0 ;  /* 0x0000000103007824 */ /* 0x000fc600078e0200 */
[----:B--2---:R-:W2:Y:S01]  /*11b0*/  @!P3 LDC.64 R14, c[0x0][0x210] ;  /* 0x00008400ff0ebb82 */ /* 0x004ea20000000a00 */
[----:B-1----:R-:W-:-:S04]  /*11c0*/  @!P5 LEA R6, P2, R2, R6, 0x1 ;  /* 0x000000060206d211 */ /* 0x002fc800078408ff */
[C---:B------:R-:W-:Y:S02]  /*11d0*/  @!P5 LEA.HI.X R7, R2.reuse, R7, R0, 0x1, P2 ;  /* 0x000000070207d211 */ /* 0x040fe400010f0c00 */
[----:B--2---:R-:W-:-:S03]  /*11e0*/  @!P3 LEA R4, P2, R2, R14, 0x1 ;  /* 0x0000000e0204b211 */ /* 0x004fc600078408ff */
[----:B------:R-:W-:Y:S01]  /*11f0*/  @!PT LDS RZ, [RZ] ;  /* 0x00000000fffff984 */ /* 0x000fe20000000800 */
[----:B------:R-:W-:Y:S01]  /*1200*/  @!PT LDS RZ, [RZ] ;  /* 0x00000000fffff984 */ /* 0x000fe20000000800 */
[----:B------:R-:W-:Y:S01]  /*1210*/  @!PT LDS RZ, [RZ] ;  /* 0x00000000fffff984 */ /* 0x000fe20000000800 */
[----:B------:R3:W-:Y:S01]  /*1220*/  @!P5 LDGSTS.E.BYPASS.LTC128B.128 [R221+0x800], desc[UR8][R6.64] ;  /* 0x0080000006dddfae */ /* 0x0007e2000b901d48 */
        /* <DEDUP_REMOVED lines=15> */
.L_x_51:
[----:B------:R-:W-:Y:S05]  /*1320*/  BSYNC B0 ;  /* 0x0000000000007941 */ /* 0x000fea0003800000 */
.L_x_50:
[----:B------:R-:W-:Y:S01]  /*1330*/  LEA.HI R19, R12, R12, RZ, 0x1 ;  /* 0x0000000c0c137211 */ /* 0x000fe200078f08ff */
[----:B------:R-:W-:Y:S01]  /*1340*/  BSSY B0, `(.L_x_52) ;  /* 0x0000032000007945 */ /* 0x000fe20003800000 */
[----:B------:R-:W-:Y:S02]  /*1350*/  LOP3.LUT R2, R8, 0x7fffffe, RZ, 0xc0, !PT ;  /* 0x07fffffe08027812 */ /* 0x000fe400078ec0ff */
[----:B------:R-:W-:Y:S02]  /*1360*/  LOP3.LUT R0, R19, 0x3fffffe, RZ, 0xc0, !PT ;  /* 0x03fffffe13007812 */ /* 0x000fe400078ec0ff */
[----:B-1-3--:R-:W-:Y:S01]  /*1370*/  SHF.R.S32.HI R4, RZ, 0x1f, R9 ;  /* 0x0000001fff047819 */ /* 0x00afe20000011409 */
[----:B------:R-:W-:Y:S01]  /*1380*/  IMAD.IADD R149, R9, 0x1, -R2 ;  /* 0x0000000109957824 */ /* 0x000fe200078e0a02 */
[----:B------:R-:W-:Y:S01]  /*1390*/  SHF.R.S32.HI R13, RZ, 0x1, R8 ;  /* 0x00000001ff0d7819 */ /* 0x000fe20000011408 */
[----:B--2---:R-:W-:Y:S01]  /*13a0*/  IMAD.IADD R27, R12, 0x1, -R0 ;  /* 0x000000010c1b7824 */ /* 0x004fe200078e0a00 */
[----:B------:R-:W-:-:S02]  /*13b0*/  SHF.R.S32.HI R3, RZ, 0x1f, R8 ;  /* 0x0000001fff037819 */ /* 0x000fc40000011408 */
[----:B------:R-:W-:Y:S02]  /*13c0*/  ISETP.GE.AND P5, PT, R33, R23, PT ;  /* 0x000000172100720c */ /* 0x000fe40003fa6270 */
[----:B------:R-:W-:Y:S02]  /*13d0*/  LEA.HI R29, R4, R9, RZ, 0x3 ;  /* 0x00000009041d7211 */ /* 0x000fe400078f18ff */
[----:B------:R-:W-:Y:S01]  /*13e0*/  LEA.HI R12, R3, R13, RZ, 0x2 ;  /* 0x0000000d030c7211 */ /* 0x000fe200078f10ff */
[----:B------:R-:W-:Y:S08]  /*13f0*/  @P0 BRA `(.L_x_53) ;  /* 0x0000000000980947 */ /* 0x000ff00003800000 */
        /* <DEDUP_REMOVED lines=15> */
[----:B------:R-:W3:Y:S01]  /*14f0*/  @!P2 LDC.64 R8, c[0x0][0x210] ;  /* 0x00008400ff08ab82 */ /* 0x000ee20000000a00 */
[----:B-1----:R-:W-:-:S04]  /*1500*/  @!P3 LEA R6, P1, R2, R6, 0x1 ;  /* 0x000000060206b211 */ /* 0x002fc800078208ff */
[C---:B------:R-:W-:Y:S02]  /*1510*/  @!P3 LEA.HI.X R7, R2.reuse, R7, R0, 0x1, P1 ;  /* 0x000000070207b211 */ /* 0x040fe400008f0c00 */
[----:B---3--:R-:W-:-:S03]  /*1520*/  @!P2 LEA R4, P1, R2, R8, 0x1 ;  /* 0x000000080204a211 */ /* 0x008fc600078208ff */
        /* <DEDUP_REMOVED lines=13> */
[----:B--2---:R-:W-:-:S04]  /*1600*/  LEA R4, P0, R2, UR6, 0x1 ;  /* 0x0000000602047c11 */ /* 0x004fc8000f8008ff */
[----:B------:R-:W-:-:S05]  /*1610*/  LEA.HI.X R5, R2, UR7, R0, 0x1, P0 ;  /* 0x0000000702057c11 */ /* 0x000fca00080f0c00 */
[----:B------:R-:W-:Y:S01]  /*1620*/  @!PT LDS RZ, [RZ] ;  /* 0x00000000fffff984 */ /* 0x000fe20000000800 */
[----:B------:R-:W-:Y:S01]  /*1630*/  @!PT LDS RZ, [RZ] ;  /* 0x00000000fffff984 */ /* 0x000fe20000000800 */
[----:B------:R-:W-:Y:S01]  /*1640*/  @!PT LDS RZ, [RZ] ;  /* 0x00000000fffff984 */ /* 0x000fe20000000800 */
[----:B------:R1:W-:Y:S04]  /*1650*/  LDGSTS.E.BYPASS.LTC128B.128 [R221+0x5000], desc[UR8][R4.64+0x80] ;  /* 0x0500008004dd7fae */ /* 0x0003e8000b901d48 */
.L_x_53:
[----:B------:R-:W-:Y:S05]  /*1660*/  BSYNC B0 ;  /* 0x0000000000007941 */ /* 0x000fea0003800000 */
.L_x_52:
[C---:B------:R-:W-:Y:S01]  /*1670*/  SHF.L.U64.HI R150, R20.reuse, 0x6, R21 ;  /* 0x0000000614967819 */ /* 0x040fe20000010215 */
[----:B------:R-:W-:Y:S01]  /*1680*/  IMAD.IADD R251, R41, 0x1, R18 ;  /* 0x0000000129fb7824 */ /* 0x000fe200078e0212 */
[----:B------:R-:W-:Y:S01]  /*1690*/  SHF.R.S32.HI R22, RZ, 0x1f, R45 ;  /* 0x0000001fff167819 */ /* 0x000fe2000001142d */
[----:B------:R-:W-:Y:S01]  /*16a0*/  IMAD.SHL.U32 R145, R20, 0x40, RZ ;  /* 0x0000004014917824 */ /* 0x000fe200078e00ff */
[----:B------:R-:W-:Y:S01]  /*16b0*/  MOV R250, R40 ;  /* 0x0000002800fa7202 */ /* 0x000fe20000000f00 */
[----:B-12---:R-:W-:Y:S01]  /*16c0*/  IMAD R4, R150, R45, RZ ;  /* 0x0000002d96047224 */ /* 0x006fe200078e02ff */
[----:B------:R-:W-:Y:S01]  /*16d0*/  LOP3.LUT R0, R12, 0xfffffffc, RZ, 0xc0, !PT ;  /* 0xfffffffc0c007812 */ /* 0x000fe200078ec0ff */
[----:B------:R-:W-:Y:S02]  /*16e0*/  BSSY B0, `(.L_x_54) ;  /* 0x000002b000007945 */ /* 0x000fe40003800000 */
[----:B------:R-:W-:Y:S01]  /*16f0*/  IMAD.WIDE.U32 R2, R45, R145, R250 ;  /* 0x000000912d027225 */ /* 0x000fe200078e00fa */
[----:B------:R-:W-:-:S03]  /*1700*/  IADD3 R28, R13, -R0, RZ ;  /* 0x800000000d1c7210 */ /* 0x000fc60007ffe0ff */
[----:B------:R-:W-:Y:S01]  /*1710*/  IMAD R18, R22, R145, R4 ;  /* 0x0000009116127224 */ /* 0x000fe200078e0204 */
[----:B------:R-:W-:Y:S06]  /*1720*/  @P4 BRA `(.L_x_55) ;  /* 0x0000000000984947 */ /* 0x000fec0003800000 */
        /* <DEDUP_REMOVED lines=38> */
.L_x_55:
[----:B------:R-:W-:Y:S05]  /*1990*/  BSYNC B0 ;  /* 0x0000000000007941 */ /* 0x000fea0003800000 */
.L_x_54:
[----:B------:R-:W-:Y:S01]  /*19a0*/  BSSY B0, `(.L_x_56) ;  /* 0x0000023000007945 */ /* 0x000fe20003800000 */
[----:B------:R-:W-:Y:S02]  /*19b0*/  SHF.R.S32.HI R12, RZ, 0x1, R19 ;  /* 0x00000001ff0c7819 */ /* 0x000fe40000011413 */
[----:B------:R-:W-:Y:S01]  /*19c0*/  IADD3 R8, R3, R18, RZ ;  /* 0x0000001203087210 */ /* 0x000fe20007ffe0ff */
[----:B------:R-:W-:Y:S06]  /*19d0*/  @P6 BRA `(.L_x_57) ;  /* 0x00000000007c6947 */ /* 0x000fec0003800000 */
[----:B------:R-:W-:Y:S02]  /*19e0*/  ULDC UR5, c[0x0][0x2d0] ;  /* 0x0000b40000057ab9 */ /* 0x000fe40000000800 */
[----:B------:R-:W-:Y:S02]  /*19f0*/  ISETP.GE.AND P3, PT, R248, UR5, PT ;  /* 0x00000005f8007c0c */ /* 0x000fe4000bf66270 */
[----:B------:R-:W-:Y:S02]  /*1a00*/  ISETP.GE.AND P2, PT, R241, UR5, PT ;  /* 0x00000005f1007c0c */ /* 0x000fe4000bf46270 */
[----:B------:R-:W-:-:S09]  /*1a10*/  ISETP.GE.AND P0, PT, R242, UR5, PT ;  /* 0x00000005f2007c0c */ /* 0x000fd2000bf06270 */
[----:B--2---:R-:W2:Y:S01]  /*1a20*/  @!P3 LDC.64 R6, c[0x0][0x218] ;  /* 0x00008600ff06bb82 */ /* 0x004ea20000000a00 */
[----:B------:R3:W-:Y:S04]  /*1a30*/  @P3 STS [R221+0x6000], RZ ;  /* 0x006000ffdd003388 */ /* 0x0007e80000000800 */
[----:B------:R3:W-:Y:S03]  /*1a40*/  @P3 STS [R221+0x6004], RZ ;  /* 0x006004ffdd003388 */ /* 0x0007e60000000800 */
[----:B-1----:R-:W1:Y:S01]  /*1a50*/  @!P2 LDC.64 R4, c[0x0][0x218] ;  /* 0x00008600ff04ab82 */ /* 0x002e620000000a00 */
[----:B------:R3:W-:Y:S01]  /*1a60*/  @P3 STS.64 [R221+0x6008], RZ ;  /* 0x006008ffdd003388 */ /* 0x0007e20000000a00 */
[----:B--2---:R-:W-:-:S04]  /*1a70*/  @!P3 LEA R6, P4, R2, R6, 0x1 ;  /* 0x000000060206b211 */ /* 0x004fc800078808ff */
[C---:B------:R-:W-:Y:S02]  /*1a80*/  @!P3 LEA.HI.X R7, R2.reuse, R7, R8, 0x1, P4 ;  /* 0x000000070207b211 */ /* 0x040fe400020f0c08 */
[----:B-1----:R-:W-:-:S03]  /*1a90*/  @!P2 LEA R4, P1, R2, R4, 0x1 ;  /* 0x000000040204a211 */ /* 0x002fc600078208ff */
        /* <DEDUP_REMOVED lines=19> */
.L_x_57:
[----:B------:R-:W-:Y:S05]  /*1bd0*/  BSYNC B0 ;  /* 0x0000000000007941 */ /* 0x000fea0003800000 */
.L_x_56:
[----:B------:R-:W-:Y:S01]  /*1be0*/  BSSY B0, `(.L_x_58) ;  /* 0x0000023000007945 */ /* 0x000fe20003800000 */
[C---:B------:R-:W-:Y:S02]  /*1bf0*/  SHF.L.U64.HI R252, R20.reuse, 0x5, R21 ;  /* 0x0000000514fc7819 */ /* 0x040fe40000010215 */
[----:B------:R-:W-:Y:S01]  /*1c00*/  SHF.L.U32 R243, R20, 0x5, RZ ;  /* 0x0000000514f37819 */ /* 0x000fe200000006ff */
[----:B------:R-:W-:Y:S06]  /*1c10*/  @P5 BRA `(.L_x_59) ;  /* 0x00000000007c5947 */ /* 0x000fec0003800000 */
[----:B------:R-:W-:Y:S01]  /*1c20*/  ULDC UR5, c[0x0][0x2d0] ;  /* 0x0000b40000057ab9 */ /* 0x000fe20000000800 */
[----:B------:R-:W-:Y:S02]  /*1c30*/  IADD3 R0, P0, R243, R2, RZ ;  /* 0x00000002f3007210 */ /* 0x000fe40007f1e0ff */
[----:B------:R-:W-:Y:S02]  /*1c40*/  ISETP.GE.AND P3, PT, R248, UR5, PT ;  /* 0x00000005f8007c0c */ /* 0x000fe4000bf66270 */
[----:B------:R-:W-:Y:S01]  /*1c50*/  ISETP.GE.AND P2, PT, R241, UR5, PT ;  /* 0x00000005f1007c0c */ /* 0x000fe2000bf46270 */
[----:B--23--:R-:W-:Y:S01]  /*1c60*/  IMAD.X R6, R252, 0x1, R8, P0 ;  /* 0x00000001fc067824 */ /* 0x00cfe200000e0608 */
[----:B------:R-:W-:-:S09]  /*1c70*/  ISETP.GE.AND P0, PT, R242, UR5, PT ;  /* 0x00000005f2007c0c */ /* 0x000fd2000bf06270 */
[----:B-1--4-:R-:W1:Y:S01]  /*1c80*/  @!P3 LDC.64 R4, c[0x0][0x218] ;  /* 0x00008600ff04bb82 */ /* 0x012e620000000a00 */
[----:B------:R2:W-:Y:S07]  /*1c90*/  @P3 STS.128 [R221+0x6800], RZ ;  /* 0x006800ffdd003388 */ /* 0x0005ee0000000c00 */
        /* <DEDUP_REMOVED lines=23> */
.L_x_59:
[----:B------:R-:W-:Y:S05]  /*1e10*/  BSYNC B0 ;  /* 0x0000000000007941 */ /* 0x000fea0003800000 */
.L_x_58:
[----:B------:R-:W0:Y:S01]  /*1e20*/  LDGDEPBAR ;  /* 0x00000000000079af */ /* 0x000e220000000000 */
[-C--:B------:R-:W-:Y:S01]  /*1e30*/  ISETP.GE.AND P1, PT, R36, R23.reuse, PT ;  /* 0x000000172400720c */ /* 0x080fe20003f26270 */
[----:B------:R-:W-:Y:S01]  /*1e40*/  IMAD.SHL.U32 R0, R12, 0x40, RZ ;  /* 0x000000400c007824 */ /* 0x000fe200078e00ff */
[----:B------:R-:W-:Y:S01]  /*1e50*/  BSSY B0, `(.L_x_60) ;  /* 0x0000045000007945 */ /* 0x000fe20003800000 */
[----:B-12---:R-:W-:Y:S01]  /*1e60*/  IMAD.SHL.U32 R2, R28, 0x40, RZ ;  /* 0x000000401c027824 */ /* 0x006fe200078e00ff */
[----:B------:R-:W-:Y:S01]  /*1e70*/  ISETP.GE.AND P5, PT, R33, R23, PT ;  /* 0x000000172100720c */ /* 0x000fe20003fa6270 */
[----:B------:R-:W-:Y:S01]  /*1e80*/  IMAD.IADD R10, R35, 0x1, R31 ;  /* 0x00000001230a7824 */ /* 0x000fe200078e021f */
[----:B------:R-:W-:Y:S01]  /*1e90*/  LOP3.LUT R0, R0, 0xc0, RZ, 0xc0, !PT ;  /* 0x000000c000007812 */ /* 0x000fe200078ec0ff */
[----:B---34-:R-:W-:Y:S01]  /*1ea0*/  IMAD.SHL.U32 R5, R30, 0x8, RZ ;  /* 0x000000081e057824 */ /* 0x018fe200078e00ff */
[----:B------:R-:W-:Y:S01]  /*1eb0*/  LOP3.LUT R2, R2, 0xc0, RZ, 0xc0, !PT ;  /* 0x000000c002027812 */ /* 0x000fe200078ec0ff */
[----:B------:R-:W-:Y:S01]  /*1ec0*/  IMAD.SHL.U32 R4, R26, 0x8, RZ ;  /* 0x000000081a047824 */ /* 0x000fe200078e00ff */
[----:B------:R1:W-:Y:S01]  /*1ed0*/  STL [R1+0x10], R10 ;  /* 0x0000100a01007387 */ /* 0x0003e20000100800 */
[----:B------:R-:W-:Y:S01]  /*1ee0*/  IMAD.SHL.U32 R6, R29, 0x20, RZ ;  /* 0x000000201d067824 */ /* 0x000fe200078e00ff */
[----:B------:R-:W-:Y:S01]  /*1ef0*/  LOP3.LUT R5, R0, 0x8, R5, 0xf8, !PT ;  /* 0x0000000800057812 */ /* 0x000fe200078ef805 */
[----:B------:R-:W-:Y:S01]  /*1f00*/  IMAD R9, R26, 0x8, R27 ;  /* 0x000000081a097824 */ /* 0x000fe200078e021b */
[----:B------:R-:W-:-:S02]  /*1f10*/  SHF.R.U32.HI R3, RZ, 0x3, R0 ;  /* 0x00000003ff037819 */ /* 0x000fc40000011600 */
[----:B------:R-:W-:Y:S02]  /*1f20*/  LOP3.LUT R4, R2, 0x8, R4, 0xf8, !PT ;  /* 0x0000000802047812 */ /* 0x000fe400078ef804 */
[----:B------:R-:W-:Y:S01]  /*1f30*/  SHF.R.U32.HI R0, RZ, 0x3, R2 ;  /* 0x00000003ff007819 */ /* 0x000fe20000011602 */
[----:B------:R-:W-:Y:S01]  /*1f40*/  IMAD R2, R22, R24, RZ ;  /* 0x0000001816027224 */ /* 0x000fe200078e02ff */
[----:B------:R-:W-:Y:S02]  /*1f50*/  LOP3.LUT R146, R6, 0xffffff00, RZ, 0xc0, !PT ;  /* 0xffffff0006927812 */ /* 0x000fe400078ec0ff */
[----:B------:R-:W-:Y:S01]  /*1f60*/  LOP3.LUT R147, R4, R0, RZ, 0x3c, !PT ;  /* 0x0000000004937212 */ /* 0x000fe200078e3cff */
[----:B------:R-:W-:-:S04]  /*1f70*/  DEPBAR.LE SB0, 0x0 ;  /* 0x000080000000791a */ /* 0x000fc80000000000 */
[----:B------:R-:W-:Y:S01]  /*1f80*/  BAR.SYNC.DEFER_BLOCKING 0x0 ;  /* 0x0000000000007b1d */ /* 0x000fe20000010000 */
[----:B------:R-:W-:Y:S01]  /*1f90*/  IMAD R0, R32, 0x200, R146 ;  /* 0x0000020020007824 */ /* 0x000fe200078e0292 */
[----:B------:R-:W-:Y:S01]  /*1fa0*/  LOP3.LUT R8, R5, R3, RZ, 0x3c, !PT ;  /* 0x0000000305087212 */ /* 0x000fe200078e3cff */
[----:B------:R-:W-:-:S04]  /*1fb0*/  IMAD.WIDE.U32 R4, R45, R24, RZ ;  /* 0x000000182d047225 */ /* 0x000fc800078e00ff */
[----:B------:R-:W-:Y:S01]  /*1fc0*/  IMAD R2, R45, R25, R2 ;  /* 0x000000192d027224 */ /* 0x000fe200078e0202 */
[C---:B------:R-:W-:Y:S01]  /*1fd0*/  LEA R6, P0, R4.reuse, R34, 0x6 ;  /* 0x0000002204067211 */ /* 0x040fe200078030ff */
[----:B------:R-:W-:Y:S02]  /*1fe0*/  IMAD R3, R149, 0x20, R0 ;  /* 0x0000002095037824 */ /* 0x000fe400078e0200 */
[----:B------:R-:W-:Y:S02]  /*1ff0*/  IMAD.IADD R7, R5, 0x1, R2 ;  /* 0x0000000105077824 */ /* 0x000fe400078e0202 */
[----:B------:R-:W-:Y:S02]  /*2000*/  IMAD.U32 R0, R9, 0x20, R8 ;  /* 0x0000002009007824 */ /* 0x000fe400078e0008 */
[----:B------:R-:W-:Y:S01]  /*2010*/  IMAD.IADD R2, R147, 0x1, R3 ;  /* 0x0000000193027824 */ /* 0x000fe200078e0203 */
[----:B------:R-:W-:Y:S02]  /*2020*/  LEA.HI.X R7, R4, R10, R7, 0x6, P0 ;  /* 0x0000000a04077211 */ /* 0x000fe400000f3407 */
[----:B------:R-:W-:-:S02]  /*2030*/  LEA R216, R0, UR4, 0x1 ;  /* 0x0000000400d87c11 */ /* 0x000fc4000f8e08ff */
[----:B------:R-:W-:Y:S01]  /*2040*/  LEA R219, R2, UR4, 0x1 ;  /* 0x0000000402db7c11 */ /* 0x000fe2000f8e08ff */
[----:B------:R1:W-:Y:S04]  /*2050*/  @P1 STS [R221+0x9000], RZ ;  /* 0x009000ffdd001388 */ /* 0x0003e80000000800 */
[----:B------:R1:W-:Y:S04]  /*2060*/  @P1 STS [R221+0x9004], RZ ;  /* 0x009004ffdd001388 */ /* 0x0003e80000000800 */
[----:B------:R1:W-:Y:S04]  /*2070*/  @P1 STS.64 [R221+0x9008], RZ ;  /* 0x009008ffdd001388 */ /* 0x0003e80000000a00 */
[----:B------:R1:W-:Y:S04]  /*2080*/  @P1 STS.128 [R221+0xa000], RZ ;  /* 0x00a000ffdd001388 */ /* 0x0003e80000000c00 */
[----:B------:R1:W-:Y:S01]  /*2090*/  @P1 STS.128 [R221+0xb000], RZ ;  /* 0x00b000ffdd001388 */ /* 0x0003e20000000c00 */
[----:B------:R-:W-:Y:S05]  /*20a0*/  @P1 BRA `(.L_x_61) ;  /* 0x00000000007c1947 */ /* 0x000fea0003800000 */
[----:B------:R-:W-:Y:S02]  /*20b0*/  ULDC UR5, c[0x0][0x2d0] ;  /* 0x0000b40000057ab9 */ /* 0x000fe40000000800 */
[----:B------:R-:W-:Y:S02]  /*20c0*/  ISETP.GE.AND P3, PT, R248, UR5, PT ;  /* 0x00000005f8007c0c */ /* 0x000fe4000bf66270 */
[----:B------:R-:W-:Y:S02]  /*20d0*/  ISETP.GE.AND P2, PT, R241, UR5, PT ;  /* 0x00000005f1007c0c */ /* 0x000fe4000bf46270 */
[----:B------:R-:W-:-:S09]  /*20e0*/  ISETP.GE.AND P0, PT, R242, UR5, PT ;  /* 0x00000005f2007c0c */ /* 0x000fd2000bf06270 */
[----:B------:R-:W2:Y:S01]  /*20f0*/  @!P3 LDC.64 R4, c[0x0][0x220] ;  /* 0x00008800ff04bb82 */ /* 0x000ea20000000a00 */
[----:B------:R3:W-:Y:S04]  /*2100*/  @P3 STS [R221+0x9000], RZ ;  /* 0x009000ffdd003388 */ /* 0x0007e80000000800 */
[----:B------:R3:W-:Y:S03]  /*2110*/  @P3 STS [R221+0x9004], RZ ;  /* 0x009004ffdd003388 */ /* 0x0007e60000000800 */
[----:B------:R-:W4:Y:S01]  /*2120*/  @!P2 LDC.64 R2, c[0x0][0x220] ;  /* 0x00008800ff02ab82 */ /* 0x000f220000000a00 */
[----:B------:R3:W-:Y:S01]  /*2130*/  @P3 STS.64 [R221+0x9008], RZ ;  /* 0x009008ffdd003388 */ /* 0x0007e20000000a00 */
[----:B--2---:R-:W-:-:S04]  /*2140*/  @!P3 LEA R4, P4, R6, R4, 0x1 ;  /* 0x000000040604b211 */ /* 0x004fc800078808ff */
[C---:B------:R-:W-:Y:S02]  /*2150*/  @!P3 LEA.HI.X R5, R6.reuse, R5, R7, 0x1, P4 ;  /* 0x000000050605b211 */ /* 0x040fe400020f0c07 */
[----:B----4-:R-:W-:-:S03]  /*2160*/  @!P2 LEA R2, P1, R6, R2, 0x1 ;  /* 0x000000020602a211 */ /* 0x010fc600078208ff */
        /* <DEDUP_REMOVED lines=19> */
.L_x_61:
[----:B------:R-:W-:Y:S05]  /*22a0*/  BSYNC B0 ;  /* 0x0000000000007941 */ /* 0x000fea0003800000 */
.L_x_60:
[----:B------:R4:W-:Y:S01]  /*22b0*/  @P5 STS.128 [R221+0x9800], RZ ;  /* 0x009800ffdd005388 */ /* 0x0009e20000000c00 */
[----:B------:R-:W-:Y:S03]  /*22c0*/  BSSY B0, `(.L_x_62) ;  /* 0x0000025000007945 */ /* 0x000fe60003800000 */
[----:B------:R4:W-:Y:S04]  /*22d0*/  @P5 STS.128 [R221+0xa800], RZ ;  /* 0x00a800ffdd005388 */ /* 0x0009e80000000c00 */
[----:B------:R4:W-:Y:S01]  /*22e0*/  @P5 STS.128 [R221+0xb800], RZ ;  /* 0x00b800ffdd005388 */ /* 0x0009e20000000c00 */
[----:B------:R-:W-:Y:S05]  /*22f0*/  @P5 BRA `(.L_x_63) ;  /* 0x0000000000845947 */ /* 0x000fea0003800000 */
[----:B------:R-:W-:Y:S01]  /*2300*/  ULDC UR5, c[0x0][0x2d0] ;  /* 0x0000b40000057ab9 */ /* 0x000fe20000000800 */
[----:B--23--:R-:W-:Y:S01]  /*2310*/  IMAD.WIDE.U32 R2, R24, 0x20, RZ ;  /* 0x0000002018027825 */ /* 0x00cfe200078e00ff */
[----:B------:R-:W-:Y:S02]  /*2320*/  ISETP.GE.AND P3, PT, R248, UR5, PT ;  /* 0x00000005f8007c0c */ /* 0x000fe4000bf66270 */
[----:B------:R-:W-:Y:S01]  /*2330*/  ISETP.GE.AND P2, PT, R241, UR5, PT ;  /* 0x00000005f1007c0c */ /* 0x000fe2000bf46270 */
[----:B------:R-:W-:Y:S01]  /*2340*/  IMAD.SHL.U32 R4, R25, 0x20, RZ ;  /* 0x0000002019047824 */ /* 0x000fe200078e00ff */
[----:B------:R-:W-:-:S04]  /*2350*/  IADD3 R0, P0, R6, R2, RZ ;  /* 0x0000000206007210 */ /* 0x000fc80007f1e0ff */
[----:B------:R-:W-:Y:S02]  /*2360*/  IADD3.X R6, R7, R3, R4, P0, !PT ;  /* 0x0000000307067210 */ /* 0x000fe400007fe404 */
[----:B------:R-:W-:-:S03]  /*2370*/  ISETP.GE.AND P0, PT, R242, UR5, PT ;  /* 0x00000005f2007c0c */ /* 0x000fc6000bf06270 */
[----:B------:R-:W2:Y:S01]  /*2380*/  @!P3 LDC.64 R8, c[0x0][0x220] ;  /* 0x00008800ff08bb82 */ /* 0x000ea20000000a00 */
[----:B------:R3:W-:Y:S07]  /*2390*/  @P3 STS.128 [R221+0x9800], RZ ;  /* 0x009800ffdd003388 */ /* 0x0007ee0000000c00 */
[----:B-1----:R-:W1:Y:S01]  /*23a0*/  @!P2 LDC.64 R10, c[0x0][0x220] ;  /* 0x00008800ff0aab82 */ /* 0x002e620000000a00 */
        /* <DEDUP_REMOVED lines=22> */
.L_x_63:
[----:B------:R-:W-:Y:S05]  /*2510*/  BSYNC B0 ;  /* 0x0000000000007941 */ /* 0x000fea0003800000 */
.L_x_62:
[----:B-1----:R-:W-:Y:S01]  /*2520*/  LDSM.16.M88.4 R8, [R216+0x6000] ;  /* 0x00600000d808783b */ /* 0x002fe20000000200 */
[----:B------:R-:W-:Y:S01]  /*2530*/  IMAD.MOV.U32 R0, RZ, RZ, 0x20 ;  /* 0x00000020ff007424 */ /* 0x000fe200078e00ff */
[----:B------:R-:W-:Y:S01]  /*2540*/  LOP3.LUT P0, RZ, R12, 0x2, RZ, 0xc0, !PT ;  /* 0x000000020cff7812 */ /* 0x000fe2000780c0ff */
[----:B--23--:R-:W-:Y:S01]  /*2550*/  IMAD.MOV.U32 R2, RZ, RZ, 0x10 ;  /* 0x00000010ff027424 */ /* 0x00cfe200078e00ff */
[----:B------:R-:W1:Y:S01]  /*2560*/  LDSM.16.M88.4 R4, [R219+0x1000] ;  /* 0x00100000db04783b */ /* 0x000e620000000200 */
[----:B------:R-:W-:Y:S02]  /*2570*/  LOP3.LUT P1, RZ, R28, 0x2, RZ, 0xc0, !PT ;  /* 0x000000021cff7812 */ /* 0x000fe4000782c0ff */
[----:B------:R-:W-:Y:S01]  /*2580*/  SEL R0, R0, 0xffffffe0, !P0 ;  /* 0xffffffe000007807 */ /* 0x000fe20004000000 */
[----:B------:R-:W2:Y:S01]  /*2590*/  LDSM.16.M88.4 R20, [R216+0x6400] ;  /* 0x00640000d814783b */ /* 0x000ea20000000200 */
[----:B------:R-:W-:Y:S02]  /*25a0*/  SEL R2, R2, 0xfffffff0, !P1 ;  /* 0xfffffff002027807 */ /* 0x000fe40004800000 */
[----:B------:R-:W-:Y:S01]  /*25b0*/  LOP3.LUT R3, R47, 0xffffffe0, RZ, 0xc0, !PT ;  /* 0xffffffe02f037812 */ /* 0x000fe200078ec0ff */
[----:B------:R-:W3:Y:S01]  /*25c0*/  LDSM.16.M88.4 R32, [R216+0x6800] ;  /* 0x00680000d820783b */ /* 0x000ee20000000200 */
[----:B------:R-:W-:-:S02]  /*25d0*/  IMAD.IADD R218, R216, 0x1, R0 ;  /* 0x00000001d8da7824 */ /* 0x000fc400078e0200 */
[----:B------:R-:W-:Y:S01]  /*25e0*/  IMAD R220, R2, 0x2, R219 ;  /* 0x0000000202dc7824 */ /* 0x000fe200078e02db */
[----:B------:R-:W5:Y:S01]  /*25f0*/  LDSM.16.M88.4 R24, [R216+0x6c00] ;  /* 0x006c0000d818783b */ /* 0x000f620000000200 */
[C---:B------:R-:W-:Y:S02]  /*2600*/  IMAD.SHL.U32 R0, R46.reuse, 0x2, RZ ;  /* 0x000000022e007824 */ /* 0x040fe400078e00ff */
[----:B------:R-:W-:Y:S01]  /*2610*/  IMAD.IADD R3, R46, 0x1, -R3 ;  /* 0x000000012e037824 */ /* 0x000fe200078e0a03 */
[----:B------:R-:W4:Y:S02]  /*2620*/  LDSM.16.M88.4 R16, [R219] ;  /* 0x00000000db10783b */ /* 0x000f240000000200 */
[----:B------:R-:W-:Y:S02]  /*2630*/  LOP3.LUT R0, R0, 0x6, RZ, 0xc0, !PT ;  /* 0x0000000600007812 */ /* 0x000fe400078ec0ff */
[----:B------:R-:W-:Y:S03]  /*2640*/  LDSM.16.M88.4 R48, [R218+0x6000] ;  /* 0x00600000da30783b */ /* 0x000fe60000000200 */
[----:B------:R-:W-:Y:S01]  /*2650*/  IMAD R0, R45, 0x40, R0 ;  /* 0x000000402d007824 */ /* 0x000fe200078e0200 */
[----:B------:R-:W4:Y:S03]  /*2660*/  LDSM.16.M88.4 R12, [R220+0x1000] ;  /* 0x00100000dc0c783b */ /* 0x000f260000000200 */
[C---:B------:R-:W-:Y:S01]  /*2670*/  VIADD R45, R0.reuse, 0x11 ;  /* 0x00000011002d7836 */ /* 0x040fe20000000000 */
[----:B------:R-:W4:Y:S01]  /*2680*/  LDSM.16.M88.4 R40, [R218+0x6400] ;  /* 0x00640000da28783b */ /* 0x000f220000000200 */
[----:B------:R-:W-:-:S03]  /*2690*/  ISETP.GE.AND P1, PT, R0, R44, PT ;  /* 0x0000002c0000720c */ /* 0x000fc60003f26270 */
[----:B------:R-:W4:Y:S01]  /*26a0*/  LDSM.16.M88.4 R28, [R218+0x6c00] ;  /* 0x006c0000da1c783b */ /* 0x000f220000000200 */
[----:B------:R-:W-:-:S03]  /*26b0*/  ISETP.GE.AND P3, PT, R45, R44, PT ;  /* 0x0000002c2d00720c */ /* 0x000fc60003f66270 */
[----:B------:R-:W4:Y:S01]  /*26c0*/  LDSM.16.M88.4 R36, [R218+0x6800] ;  /* 0x00680000da24783b */ /* 0x000f220000000200 */
[C---:B-1----:R-:W-:Y:S03]  /*26d0*/  HMMA.16816.F32.BF16 R88, R4.reuse, R8, RZ ;  /* 0x000000080458723c */ /* 0x042fe600000418ff */
[----:B------:R-:W-:Y:S04]  /*26e0*/  LDSM.16.M88.4 R96, [R216+0x7c00] ;  /* 0x007c0000d860783b */ /* 0x000fe80000000200 */
[----:B------:R-:W-:Y:S01]  /*26f0*/  LDSM.16.M88.4 R52, [R216+0x7800] ;  /* 0x00780000d834783b */ /* 0x000fe20000000200 */
[C---:B------:R-:W-:Y:S03]  /*2700*/  HMMA.16816.F32.BF16 R104, R4.reuse, R10, RZ ;  /* 0x0000000a0468723c */ /* 0x040fe600000418ff */
[----:B------:R-:W-:Y:S03]  /*2710*/  LDSM.16.M88.4 R60, [R216+0x7000] ;  /* 0x00700000d83c783b */ /* 0x000fe60000000200 */
[C---:B--2---:R-:W-:Y:S01]  /*2720*/  HMMA.16816.F32.BF16 R84, R4.reuse, R20, RZ ;  /* 0x000000140454723c */ /* 0x044fe200000418ff */
[----:B------:R-:W-:Y:S04]  /*2730*/  LDSM.16.M88.4 R56, [R216+0x7400] ;  /* 0x00740000d838783b */ /* 0x000fe80000000200 */
[----:B------:R1:W-:Y:S01]  /*2740*/  STL [R1+0x2c], R3 ;  /* 0x00002c0301007387 */ /* 0x0003e20000100800 */
[C---:B---3--:R-:W-:Y:S03]  /*2750*/  HMMA.16816.F32.BF16 R80, R4.reuse, R32, RZ ;  /* 0x000000200450723c */ /* 0x048fe600000418ff */
[----:B------:R-:W0:Y:S03]  /*2760*/  LDGDEPBAR ;  /* 0x00000000000079af */ /* 0x000e260000000000 */
[C---:B-----5:R-:W-:Y:S06]  /*2770*/  HMMA.16816.F32.BF16 R76, R4.reuse, R24, RZ ;  /* 0x00000018044c723c */ /* 0x060fec00000418ff */
[C---:B------:R-:W-:Y:S06]  /*2780*/  HMMA.16816.F32.BF16 R100, R4.reuse, R22, RZ ;  /* 0x000000160464723c */ /* 0x040fec00000418ff */
[C---:B------:R-:W-:Y:S06]  /*2790*/  HMMA.16816.F32.BF16 R92, R4.reuse, R34, RZ ;  /* 0x00000022045c723c */ /* 0x040fec00000418ff */
[----:B------:R-:W-:Y:S01]  /*27a0*/  HMMA.16816.F32.BF16 R72, R4, R26, RZ ;  /* 0x0000001a0448723c */ /* 0x000fe200000418ff */
[----:B------:R-:W2:Y:S01]  /*27b0*/  LDSM.16.M88.4 R4, [R220] ;  /* 0x00000000dc04783b */ /* 0x000ea20000000200 */
[----:B-1----:R-:W-:-:S04]  /*27c0*/  VIADD R3, R0, 0x10 ;  /* 0x0000001000037836 */ /* 0x002fc80000000000 */
[----:B----4-:R-:W-:Y:S01]  /*27d0*/  HMMA.16816.F32.BF16 R116, R16, R8, RZ ;  /* 0x000000081074723c */ /* 0x010fe200000418ff */
[----:B------:R-:W-:Y:S01]  /*27e0*/  ISETP.GE.AND P4, PT, R3, R44, PT ;  /* 0x0000002c0300720c */ /* 0x000fe20003f86270 */
[----:B------:R-:W-:-:S04]  /*27f0*/  VIADD R3, R0, 0x18 ;  /* 0x0000001800037836 */ /* 0x000fc80000000000 */
[----:B------:R-:W-:Y:S01]  /*2800*/  HMMA.16816.F32.BF16 R132, R16, R10, RZ ;  /* 0x0000000a1084723c */ /* 0x000fe200000418ff */
[----:B------:R-:W1:Y:S01]  /*2810*/  LDSM.16.M88.4 R8, [R219+0x3000] ;  /* 0x00300000db08783b */ /* 0x000e620000000200 */
[----:B------:R-:W-:Y:S01]  /*2820*/  ISETP.GE.AND P2, PT, R3, R44, PT ;  /* 0x0000002c0300720c */ /* 0x000fe20003f46270 */
[----:B------:R-:W-:-:S03]  /*2830*/  VIADD R3, R0, 0x19 ;  /* 0x0000001900037836 */ /* 0x000fc60000000000 */
[C---:B------:R-:W-:Y:S06]  /*2840*/  HMMA.16816.F32.BF16 R68, R16.reuse, R20, RZ ;  /* 0x000000141044723c */ /* 0x040fec00000418ff */
[C---:B------:R-:W-:Y:S06]  /*2850*/  HMMA.16816.F32.BF16 R124, R16.reuse, R22, RZ ;  /* 0x00000016107c723c */ /* 0x040fec00000418ff */
[C---:B------:R-:W-:Y:S06]  /*2860*/  HMMA.16816.F32.BF16 R64, R16.reuse, R32, RZ ;  /* 0x000000201040723c */ /* 0x040fec00000418ff */
[C---:B------:R-:W-:Y:S06]  /*2870*/  HMMA.16816.F32.BF16 R120, R16.reuse, R34, RZ ;  /* 0x000000221078723c */ /* 0x040fec00000418ff */
[C---:B------:R-:W-:Y:S06]  /*2880*/  HMMA.16816.F32.BF16 R20, R16.reuse, R24, RZ ;  /* 0x000000181014723c */ /* 0x040fec00000418ff */
[----:B------:R-:W-:Y:S01]  /*2890*/  HMMA.16816.F32.BF16 R112, R16, R26, RZ ;  /* 0x0000001a1070723c */ /* 0x000fe200000418ff */
[----:B------:R-:W3:Y:S05]  /*28a0*/  LDSM.16.M88.4 R24, [R219+0x2000] ;  /* 0x00200000db18783b */ /* 0x000eea0000000200 */
[C---:B------:R-:W-:Y:S06]  /*28b0*/  HMMA.16816.F32.BF16 R108, R12.reuse, R48, R88 ;  /* 0x000000300c6c723c */ /* 0x040fec0000041858 */
[C---:B------:R-:W-:Y:S06]  /*28c0*/  HMMA.16816.F32.BF16 R88, R12.reuse, R40, R84 ;  /* 0x000000280c58723c */ /* 0x040fec0000041854 */
[C---:B------:R-:W-:Y:S06]  /*28d0*/  HMMA.16816.F32.BF16 R84, R12.reuse, R28, R76 ;  /* 0x0000001c0c54723c */ /* 0x040fec000004184c */
[C---:B------:R-:W-:Y:S06]  /*28e0*/  HMMA.16816.F32.BF16 R32, R12.reuse, R30, R72 ;  /* 0x0000001e0c20723c */ /* 0x040fec0000041848 */
[C---:B------:R-:W-:Y:S06]  /*28f0*/  HMMA.16816.F32.BF16 R80, R12.reuse, R36, R80 ;  /* 0x000000240c50723c */ /* 0x040fec0000041850 */
[C---:B------:R-:W-:Y:S06]  /*2900*/  HMMA.16816.F32.BF16 R104, R12.reuse, R50, R104 ;  /* 0x000000320c68723c */ /* 0x040fec0000041868 */
[C---:B------:R-:W-:Y:S06]  /*2910*/  HMMA.16816.F32.BF16 R100, R12.reuse, R42, R100 ;  /* 0x0000002a0c64723c */ /* 0x040fec0000041864 */
[----:B------:R-:W-:Y:S06]  /*2920*/  HMMA.16816.F32.BF16 R92, R12, R38, R92 ;  /* 0x000000260c5c723c */ /* 0x000fec000004185c */
[C---:B--2---:R-:W-:Y:S06]  /*2930*/  HMMA.16816.F32.BF16 R128, R4.reuse, R48, R116 ;  /* 0x000000300480723c */ /* 0x044fec0000041874 */
[C---:B------:R-:W-:Y:S06]  /*2940*/  HMMA.16816.F32.BF16 R116, R4.reuse, R40, R68 ;  /* 0x000000280474723c */ /* 0x040fec0000041844 */
[C---:B------:R-:W-:Y:S06]  /*2950*/  HMMA.16816.F32.BF16 R72, R4.reuse, R36, R64 ;  /* 0x000000240448723c */ /* 0x040fec0000041840 */
[C---:B------:R-:W-:Y:S01]  /*2960*/  HMMA.16816.F32.BF16 R68, R4.reuse, R28, R20 ;  /* 0x0000001c0444723c */ /* 0x040fe20000041814 */
[----:B------:R-:W-:Y:S05]  /*2970*/  LDSM.16.M88.4 R20, [R220+0x2000] ;  /* 0x00200000dc14783b */ /* 0x000fea0000000200 */
[C---:B------:R-:W-:Y:S06]  /*2980*/  HMMA.16816.F32.BF16 R48, R4.reuse, R50, R132 ;  /* 0x000000320430723c */ /* 0x040fec0000041884 */
[C---:B------:R-:W-:Y:S01]  /*2990*/  HMMA.16816.F32.BF16 R16, R4.reuse, R42, R124 ;  /* 0x0000002a0410723c */ /* 0x040fe2000004187c */
[----:B------:R-:W-:Y:S05]  /*29a0*/  LDSM.16.M88.4 R40, [R218+0x7400] ;  /* 0x00740000da28783b */ /* 0x000fea0000000200 */
[C---:B------:R-:W-:Y:S01]  /*29b0*/  HMMA.16816.F32.BF16 R12, R4.reuse, R38, R120 ;  /* 0x00000026040c723c */ /* 0x040fe20000041878 */
[----:B------:R-:W-:Y:S05]  /*29c0*/  LDSM.16.M88.4 R36, [R218+0x7000] ;  /* 0x00700000da24783b */ /* 0x000fea0000000200 */
[----:B------:R-:W-:Y:S01]  /*29d0*/  HMMA.16816.F32.BF16 R64, R4, R30, R112 ;  /* 0x0000001e0440723c */ /* 0x000fe20000041870 */
[----:B------:R-:W2:Y:S04]  /*29e0*/  LDSM.16.M88.4 R4, [R220+0x3000] ;  /* 0x00300000dc04783b */ /* 0x000ea80000000200 */
[----:B------:R-:W-:Y:S01]  /*29f0*/  LDSM.16.M88.4 R28, [R218+0x7c00] ;  /* 0x007c0000da1c783b */ /* 0x000fe20000000200 */
[C---:B-1----:R-:W-:Y:S06]  /*2a00*/  HMMA.16816.F32.BF16 R140, R8.reuse, R96, R84 ;  /* 0x00000060088c723c */ /* 0x042fec0000041854 */
[C---:B------:R-:W-:Y:S01]  /*2a10*/  HMMA.16816.F32.BF16 R84, R8.reuse, R98, R32 ;  /* 0x000000620854723c */ /* 0x040fe20000041820 */
[----:B------:R-:W1:Y:S05]  /*2a20*/  LDSM.16.M88.4 R32, [R218+0x7800] ;  /* 0x00780000da20783b */ /* 0x000e6a0000000200 */
[C---:B------:R-:W-:Y:S06]  /*2a30*/  HMMA.16816.F32.BF16 R112, R8.reuse, R52, R80 ;  /* 0x000000340870723c */ /* 0x040fec0000041850 */
[C---:B------:R-:W-:Y:S06]  /*2a40*/  HMMA.16816.F32.BF16 R76, R8.reuse, R60, R108 ;  /* 0x0000003c084c723c */ /* 0x040fec000004186c */
[C---:B------:R-:W-:Y:S06]  /*2a50*/  HMMA.16816.F32.BF16 R88, R8.reuse, R56, R88 ;  /* 0x000000380858723c */ /* 0x040fec0000041858 */
[C---:B------:R-:W-:Y:S06]  /*2a60*/  HMMA.16816.F32.BF16 R80, R8.reuse, R62, R104 ;  /* 0x0000003e0850723c */ /* 0x040fec0000041868 */
[C---:B------:R-:W-:Y:S06]  /*2a70*/  HMMA.16816.F32.BF16 R100, R8.reuse, R58, R100 ;  /* 0x0000003a0864723c */ /* 0x040fec0000041864 */
[----:B------:R-:W-:Y:S06]  /*2a80*/  HMMA.16816.F32.BF16 R92, R8, R54, R92 ;  /* 0x00000036085c723c */ /* 0x000fec000004185c */
[C---:B---3--:R-:W-:Y:S06]  /*2a90*/  HMMA.16816.F32.BF16 R8, R24.reuse, R60, R128 ;  /* 0x0000003c1808723c */ /* 0x048fec0000041880 */
[C---:B------:R-:W-:Y:S01]  /*2aa0*/  HMMA.16816.F32.BF16 R136, R24.reuse, R62, R48 ;  /* 0x0000003e1888723c */ /* 0x040fe20000041830 */
[----:B------:R-:W-:Y:S04]  /*2ab0*/  LDSM.16.M88.4 R60, [R216+0x8000] ;  /* 0x00800000d83c783b */ /* 0x000fe80000000200 */
[----:B------:R-:W-:Y:S01]  /*2ac0*/  LDSM.16.M88.4 R48, [R216+0x8c00] ;  /* 0x008c0000d830783b */ /* 0x000fe20000000200 */
[C---:B------:R-:W-:Y:S03]  /*2ad0*/  HMMA.16816.F32.BF16 R128, R24.reuse, R58, R16 ;  /* 0x0000003a1880723c */ /* 0x040fe60000041810 */
[----:B------:R-:W-:Y:S03]  /*2ae0*/  LDSM.16.M88.4 R16, [R219+0x4000] ;  /* 0x00400000db10783b */ /* 0x000fe60000000200 */
[C---:B------:R-:W-:Y:S01]  /*2af0*/  HMMA.16816.F32.BF16 R124, R24.reuse, R54, R12 ;  /* 0x00000036187c723c */ /* 0x040fe2000004180c */
[----:B------:R-:W3:Y:S05]  /*2b00*/  LDSM.16.M88.4 R12, [R219+0x5000] ;  /* 0x00500000db0c783b */ /* 0x000eea0000000200 */
[C---:B------:R-:W-:Y:S01]  /*2b10*/  HMMA.16816.F32.BF16 R132, R24.reuse, R56, R116 ;  /* 0x000000381884723c */ /* 0x040fe20000041874 */
[----:B------:R-:W4:Y:S05]  /*2b20*/  LDSM.16.M88.4 R56, [R216+0x8400] ;  /* 0x00840000d838783b */ /* 0x000f2a0000000200 */
[C---:B------:R-:W-:Y:S01]  /*2b30*/  HMMA.16816.F32.BF16 R116, R24.reuse, R52, R72 ;  /* 0x000000341874723c */ /* 0x040fe20000041848 */
[----:B------:R-:W5:Y:S05]  /*2b40*/  LDSM.16.M88.4 R52, [R216+0x8800] ;  /* 0x00880000d834783b */ /* 0x000f6a0000000200 */
[C---:B------:R-:W-:Y:S06]  /*2b50*/  HMMA.16816.F32.BF16 R104, R24.reuse, R96, R68 ;  /* 0x000000601868723c */ /* 0x040fec0000041844 */
[----:B------:R-:W-:Y:S01]  /*2b60*/  HMMA.16816.F32.BF16 R24, R24, R98, R64 ;  /* 0x000000621818723c */ /* 0x000fe20000041840 */
[----:B------:R-:W-:Y:S05]  /*2b70*/  LDSM.16.M88.4 R64, [R218+0x8000] ;  /* 0x00800000da40783b */ /* 0x000fea0000000200 */
[-C--:B--2---:R-:W-:Y:S06]  /*2b80*/  HMMA.16816.F32.BF16 R68, R4, R36.reuse, R76 ;  /* 0x000000240444723c */ /* 0x084fec000004184c */
[----:B------:R-:W-:Y:S01]  /*2b90*/  HMMA.16816.F32.BF16 R72, R20, R36, R8 ;  /* 0x000000241448723c */ /* 0x000fe20000041808 */
[----:B------:R-:W-:Y:S05]  /*2ba0*/  LDSM.16.M88.4 R8, [R220+0x4000] ;  /* 0x00400000dc08783b */ /* 0x000fea0000000200 */
[C---:B------:R-:W-:Y:S06]  /*2bb0*/  HMMA.16816.F32.BF16 R120, R4.reuse, R42, R100 ;  /* 0x0000002a0478723c */ /* 0x040fec0000041864 */
[C---:B------:R-:W-:Y:S06]  /*2bc0*/  HMMA.16816.F32.BF16 R76, R4.reuse, R38, R80 ;  /* 0x00000026044c723c */ /* 0x040fec0000041850 */
[C---:B------:R-:W-:Y:S06]  /*2bd0*/  HMMA.16816.F32.BF16 R88, R4.reuse, R40, R88 ;  /* 0x000000280458723c */ /* 0x040fec0000041858 */
[C---:B-1----:R-:W-:Y:S06]  /*2be0*/  HMMA.16816.F32.BF16 R112, R4.reuse, R32, R112 ;  /* 0x000000200470723c */ /* 0x042fec0000041870 */
[C---:B------:R-:W-:Y:S06]  /*2bf0*/  HMMA.16816.F32.BF16 R108, R4.reuse, R34, R92 ;  /* 0x00000022046c723c */ /* 0x040fec000004185c */
[C---:B------:R-:W-:Y:S06]  /*2c00*/  HMMA.16816.F32.BF16 R100, R4.reuse, R28, R140 ;  /* 0x0000001c0464723c */ /* 0x040fec000004188c */
[----:B------:R-:W-:Y:S01]  /*2c10*/  HMMA.16816.F32.BF16 R84, R4, R30, R84 ;  /* 0x0000001e0454723c */ /* 0x000fe20000041854 */
[----:B------:R-:W1:Y:S05]  /*2c20*/  LDSM.16.M88.4 R4, [R220+0x5000] ;  /* 0x00500000dc04783b */ /* 0x000e6a0000000200 */
[C---:B------:R-:W-:Y:S06]  /*2c30*/  HMMA.16816.F32.BF16 R80, R20.reuse, R38, R136 ;  /* 0x000000261450723c */ /* 0x040fec0000041888 */
[C---:B------:R-:W-:Y:S06]  /*2c40*/  HMMA.16816.F32.BF16 R104, R20.reuse, R28, R104 ;  /* 0x0000001c1468723c */ /* 0x040fec0000041868 */
[C---:B------:R-:W-:Y:S06]  /*2c50*/  HMMA.16816.F32.BF16 R92, R20.reuse, R40, R132 ;  /* 0x00000028145c723c */ /* 0x040fec0000041884 */
[C---:B------:R-:W-:Y:S06]  /*2c60*/  HMMA.16816.F32.BF16 R96, R20.reuse, R42, R128 ;  /* 0x0000002a1460723c */ /* 0x040fec0000041880 */
[C---:B------:R-:W-:Y:S06]  /*2c70*/  HMMA.16816.F32.BF16 R116, R20.reuse, R32, R116 ;  /* 0x000000201474723c */ /* 0x040fec0000041874 */
[C---:B------:R-:W-:Y:S06]  /*2c80*/  HMMA.16816.F32.BF16 R124, R20.reuse, R34, R124 ;  /* 0x00000022147c723c */ /* 0x040fec000004187c */
[----:B------:R-:W-:Y:S01]  /*2c90*/  HMMA.16816.F32.BF16 R28, R20, R30, R24 ;  /* 0x0000001e141c723c */ /* 0x000fe20000041818 */
[----:B------:R-:W2:Y:S05]  /*2ca0*/  LDSM.16.M88.4 R20, [R218+0x8400] ;  /* 0x00840000da14783b */ /* 0x000eaa0000000200 */
[-C--:B---3--:R-:W-:Y:S06]  /*2cb0*/  HMMA.16816.F32.BF16 R24, R12, R60.reuse, R68 ;  /* 0x0000003c0c18723c */ /* 0x088fec0000041844 */
[----:B------:R-:W-:Y:S06]  /*2cc0*/  HMMA.16816.F32.BF16 R32, R16, R60, R72 ;  /* 0x0000003c1020723c */ /* 0x000fec0000041848 */
[-C--:B------:R-:W-:Y:S06]  /*2cd0*/  HMMA.16816.F32.BF16 R36, R12, R62.reuse, R76 ;  /* 0x0000003e0c24723c */ /* 0x080fec000004184c */
[----:B------:R-:W-:Y:S06]  /*2ce0*/  HMMA.16816.F32.BF16 R60, R16, R62, R80 ;  /* 0x0000003e103c723c */ /* 0x000fec0000041850 */
[C---:B----4-:R-:W-:Y:S06]  /*2cf0*/  HMMA.16816.F32.BF16 R88, R12.reuse, R56, R88 ;  /* 0x000000380c58723c */ /* 0x050fec0000041858 */
[C---:B------:R-:W-:Y:S06]  /*2d00*/  HMMA.16816.F32.BF16 R120, R12.reuse, R58, R120 ;  /* 0x0000003a0c78723c */ /* 0x040fec0000041878 */
[C---:B-----5:R-:W-:Y:S06]  /*2d10*/  HMMA.16816.F32.BF16 R112, R12.reuse, R52, R112 ;  /* 0x000000340c70723c */ /* 0x060fec0000041870 */
[C---:B------:R-:W-:Y:S06]  /*2d20*/  HMMA.16816.F32.BF16 R108, R12.reuse, R54, R108 ;  /* 0x000000360c6c723c */ /* 0x040fec000004186c */
[C---:B------:R-:W-:Y:S06]  /*2d30*/  HMMA.16816.F32.BF16 R100, R12.reuse, R48, R100 ;  /* 0x000000300c64723c */ /* 0x040fec0000041864 */
[----:B------:R-:W-:Y:S01]  /*2d40*/  HMMA.16816.F32.BF16 R84, R12, R50, R84 ;  /* 0x000000320c54723c */ /* 0x000fe20000041854 */
[----:B------:R-:W3:Y:S05]  /*2d50*/  LDSM.16.M88.4 R12, [R218+0x8800] ;  /* 0x00880000da0c783b */ /* 0x000eea0000000200 */
[C---:B------:R-:W-:Y:S06]  /*2d60*/  HMMA.16816.F32.BF16 R40, R16.reuse, R56, R92 ;  /* 0x000000381028723c */ /* 0x040fec000004185c */
[C---:B------:R-:W-:Y:S06]  /*2d70*/  HMMA.16816.F32.BF16 R68, R16.reuse, R58, R96 ;  /* 0x0000003a1044723c */ /* 0x040fec0000041860 */
[C---:B------:R-:W-:Y:S06]  /*2d80*/  HMMA.16816.F32.BF16 R72, R16.reuse, R52, R116 ;  /* 0x000000341048723c */ /* 0x040fec0000041874 */
[C---:B------:R-:W-:Y:S06]  /*2d90*/  HMMA.16816.F32.BF16 R124, R16.reuse, R54, R124 ;  /* 0x00000036107c723c */ /* 0x040fec000004187c */
[C---:B------:R-:W-:Y:S06]  /*2da0*/  HMMA.16816.F32.BF16 R104, R16.reuse, R48, R104 ;  /* 0x000000301068723c */ /* 0x040fec0000041868 */
[----:B------:R-:W-:Y:S06]  /*2db0*/  HMMA.16816.F32.BF16 R76, R16, R50, R28 ;  /* 0x00000032104c723c */ /* 0x000fec000004181c */
[----:B-1----:R-:W-:Y:S01]  /*2dc0*/  HMMA.16816.F32.BF16 R24, R4, R64, R24 ;  /* 0x000000400418723c */ /* 0x002fe20000041818 */
[----:B------:R-:W-:-:S02]  /*2dd0*/  VIADD R18, R0, 0x1 ;  /* 0x0000000100127836 */ /* 0x000fc40000000000 */
[C---:B------:R-:W-:Y:S02]  /*2de0*/  VIADD R17, R0.reuse, 0x8 ;  /* 0x0000000800117836 */ /* 0x040fe40000000000 */
[----:B------:R-:W-:Y:S01]  /*2df0*/  VIADD R16, R0, 0x9 ;  /* 0x0000000900107836 */ /* 0x000fe20000000000 */
[----:B------:R-:W-:Y:S01]  /*2e00*/  HMMA.16816.F32.BF16 R28, R8, R64, R32 ;  /* 0x00000040081c723c */ /* 0x000fe20000041820 */
[-C--:B------:R-:W-:Y:S02]  /*2e10*/  ISETP.GE.AND P5, PT, R18, R44.reuse, PT ;  /* 0x0000002c1200720c */ /* 0x080fe40003fa6270 */
[-C--:B------:R-:W-:Y:S02]  /*2e20*/  ISETP.GE.AND P0, PT, R17, R44.reuse, PT ;  /* 0x0000002c1100720c */ /* 0x080fe40003f06270 */
[----:B------:R-:W-:Y:S01]  /*2e30*/  ISETP.GE.AND P6, PT, R16, R44, PT ;  /* 0x0000002c1000720c */ /* 0x000fe20003fc6270 */
[----:B------:R-:W-:Y:S01]  /*2e40*/  HMMA.16816.F32.BF16 R36, R4, R66, R36 ;  /* 0x000000420424723c */ /* 0x000fe20000041824 */
[----:B------:R-:W1:Y:S01]  /*2e50*/  LDSM.16.M88.4 R16, [R218+0x8c00] ;  /* 0x008c0000da10783b */ /* 0x000e620000000200 */
[----:B------:R-:W-:-:S04]  /*2e60*/  DEPBAR.LE SB0, 0x0 ;  /* 0x000080000000791a */ /* 0x000fc80000000000 */
[C---:B------:R-:W-:Y:S06]  /*2e70*/  HMMA.16816.F32.BF16 R32, R8.reuse, R66, R60 ;  /* 0x000000420820723c */ /* 0x040fec000004183c */
[-C--:B--2---:R-:W-:Y:S01]  /*2e80*/  HMMA.16816.F32.BF16 R56, R8, R20.reuse, R40 ;  /* 0x000000140838723c */ /* 0x084fe20000041828 */
[----:B------:R-:W-:Y:S02]  /*2e90*/  FSEL R65, R26, -INF , !P1 ;  /* 0xff8000001a417808 */ /* 0x000fe40004800000 */
[----:B------:R-:W-:Y:S02]  /*2ea0*/  FSEL R47, R24, -INF , !P1 ;  /* 0xff800000182f7808 */ /* 0x000fe40004800000 */
[----:B------:R-:W-:Y:S01]  /*2eb0*/  FSEL R64, R27, -INF , !P5 ;  /* 0xff8000001b407808 */ /* 0x000fe20006800000 */
[----:B------:R-:W-:Y:S01]  /*2ec0*/  HMMA.16816.F32.BF16 R40, R4, R20, R88 ;  /* 0x000000140428723c */ /* 0x000fe20000041858 */
[----:B------:R-:W-:-:S02]  /*2ed0*/  FSEL R80, R30, -INF , !P1 ;  /* 0xff8000001e507808 */ /* 0x000fc40004800000 */
[----:B------:R-:W-:Y:S02]  /*2ee0*/  FSEL R46, R28, -INF , !P1 ;  /* 0xff8000001c2e7808 */ /* 0x000fe40004800000 */
[----:B------:R-:W-:Y:S01]  /*2ef0*/  ISETP.GE.AND P1, PT, R3, R44, PT ;  /* 0x0000002c0300720c */ /* 0x000fe20003f26270 */
[----:B------:R-:W-:Y:S01]  /*2f00*/  VIADD R3, R0, 0x20 ;  /* 0x0000002000037836 */ /* 0x000fe20000000000 */
[C---:B------:R-:W-:Y:S01]  /*2f10*/  HMMA.16816.F32.BF16 R48, R8.reuse, R22, R68 ;  /* 0x000000160830723c */ /* 0x040fe20000041844 */
[----:B------:R-:W-:Y:S02]  /*2f20*/  FSEL R45, R25, -INF , !P5 ;  /* 0xff800000192d7808 */ /* 0x000fe40006800000 */
[----:B------:R-:W-:Y:S02]  /*2f30*/  FSEL R66, R29, -INF , !P5 ;  /* 0xff8000001d427808 */ /* 0x000fe40006800000 */
[----:B------:R-:W-:Y:S01]  /*2f40*/  FSEL R38, R38, -INF , !P0 ;  /* 0xff80000026267808 */ /* 0x000fe20004000000 */
[----:B---3--:R-:W-:Y:S01]  /*2f50*/  HMMA.16816.F32.BF16 R52, R8, R12, R72 ;  /* 0x0000000c0834723c */ /* 0x008fe20000041848 */
[----:B------:R-:W-:-:S02]  /*2f60*/  FSEL R69, R31, -INF , !P5 ;  /* 0xff8000001f457808 */ /* 0x000fc40006800000 */
[-C--:B------:R-:W-:Y:S01]  /*2f70*/  ISETP.GE.AND P5, PT, R3, R44.reuse, PT ;  /* 0x0000002c0300720c */ /* 0x080fe20003fa6270 */
[----:B------:R-:W-:Y:S01]  /*2f80*/  VIADD R3, R0, 0x21 ;  /* 0x0000002100037836 */ /* 0x000fe20000000000 */
[----:B------:R-:W-:Y:S01]  /*2f90*/  FSEL R36, R36, -INF , !P0 ;  /* 0xff80000024247808 */ /* 0x000fe20004000000 */
[C---:B------:R-:W-:Y:S01]  /*2fa0*/  HMMA.16816.F32.BF16 R28, R4.reuse, R12, R112 ;  /* 0x0000000c041c723c */ /* 0x040fe20000041870 */
[----:B------:R-:W-:Y:S02]  /*2fb0*/  FSEL R71, R34, -INF , !P0 ;  /* 0xff80000022477808 */ /* 0x000fe40004000000 */
[----:B------:R-:W-:Y:S02]  /*2fc0*/  FSEL R67, R32, -INF , !P0 ;  /* 0xff80000020437808 */ /* 0x000fe40004000000 */
        /* <DEDUP_REMOVED lines=15> */
[----:B------:R-:W-:Y:S01]  /*30c0*/  HMMA.16816.F32.BF16 R20, R4, R18, R84 ;  /* 0x000000120414723c */ /* 0x000fe20000041854 */
[----:B------:R-:W-:Y:S01]  /*30d0*/  ISETP.GE.AND P4, PT, R3, R44, PT ;  /* 0x0000002c0300720c */ /* 0x000fe20003f86270 */
[----:B------:R-:W-:Y:S01]  /*30e0*/  VIADD R3, R0, 0x30 ;  /* 0x0000003000037836 */ /* 0x000fe20000000000 */
[----:B------:R-:W-:Y:S02]  /*30f0*/  FSEL R128, R43, -INF , !P3 ;  /* 0xff8000002b807808 */ /* 0x000fe40005800000 */
[----:B------:R-:W-:Y:S01]  /*3100*/  FSEL R121, R41, -INF , !P3 ;  /* 0xff80000029797808 */ /* 0x000fe20005800000 */
[----:B------:R-:W-:Y:S01]  /*3110*/  HMMA.16816.F32.BF16 R12, R8, R14, R124 ;  /* 0x0000000e080c723c */ /* 0x000fe2000004187c */
[----:B------:R-:W-:-:S02]  /*3120*/  FSEL R148, R59, -INF , !P3 ;  /* 0xff8000003b947808 */ /* 0x000fc40005800000 */
[----:B------:R-:W-:Y:S02]  /*3130*/  FSEL R57, R57, -INF , !P3 ;  /* 0xff80000039397808 */ /* 0x000fe40005800000 */
[----:B------:R-:W-:Y:S01]  /*3140*/  ISETP.GE.AND P3, PT, R3, R44, PT ;  /* 0x0000002c0300720c */ /* 0x000fe20003f66270 */
[C---:B------:R-:W-:Y:S01]  /*3150*/  HMMA.16816.F32.BF16 R4, R8.reuse, R16, R104 ;  /* 0x000000100804723c */ /* 0x040fe20000041868 */
[----:B------:R-:W-:Y:S01]  /*3160*/  VIADD R3, R0, 0x31 ;  /* 0x0000003100037836 */ /* 0x000fe20000000000 */
[----:B------:R-:W-:Y:S02]  /*3170*/  FSEL R178, R54, -INF , !P5 ;  /* 0xff80000036b27808 */ /* 0x000fe40006800000 */
[----:B------:R-:W-:Y:S02]  /*3180*/  FSEL R168, R30, -INF , !P5 ;  /* 0xff8000001ea87808 */ /* 0x000fe40006800000 */
[----:B------:R-:W-:Y:S01]  /*3190*/  HMMA.16816.F32.BF16 R8, R8, R18, R76 ;  /* 0x000000120808723c */ /* 0x000fe2000004184c */
[----:B------:R-:W-:-:S02]  /*31a0*/  FSEL R163, R28, -INF , !P5 ;  /* 0xff8000001ca37808 */ /* 0x000fc40006800000 */
[----:B------:R-:W-:Y:S02]  /*31b0*/  FSEL R161, R52, -INF , !P5 ;  /* 0xff80000034a17808 */ /* 0x000fe40006800000 */
[----:B------:R-:W-:Y:S02]  /*31c0*/  ISETP.GE.AND P5, PT, R44, 0x41, PT ;  /* 0x000000412c00780c */ /* 0x000fe40003fa6270 */
[----:B------:R-:W-:Y:S02]  /*31d0*/  FSEL R133, R62, -INF , !P2 ;  /* 0xff8000003e857808 */ /* 0x000fe40005000000 */
[----:B------:R-:W-:Y:S02]  /*31e0*/  FSEL R60, R60, -INF , !P2 ;  /* 0xff8000003c3c7808 */ /* 0x000fe40005000000 */
[----:B------:R-:W-:Y:S02]  /*31f0*/  FSEL R152, R50, -INF , !P2 ;  /* 0xff80000032987808 */ /* 0x000fe40005000000 */
[----:B------:R-:W-:-:S02]  /*3200*/  FSEL R59, R48, -INF , !P2 ;  /* 0xff800000303b7808 */ /* 0x000fc40005000000 */
[-C--:B------:R-:W-:Y:S01]  /*3210*/  ISETP.GE.AND P2, PT, R3, R44.reuse, PT ;  /* 0x0000002c0300720c */ /* 0x080fe20003f46270 */
[C---:B------:R-:W-:Y:S01]  /*3220*/  VIADD R3, R0.reuse, 0x38 ;  /* 0x0000003800037836 */ /* 0x040fe20000000000 */
[----:B------:R-:W-:Y:S01]  /*3230*/  FSEL R137, R63, -INF , !P1 ;  /* 0xff8000003f897808 */ /* 0x000fe20004800000 */
[----:B------:R-:W-:Y:S01]  /*3240*/  VIADD R0, R0, 0x39 ;  /* 0x0000003900007836 */ /* 0x000fe20000000000 */
[----:B------:R-:W-:Y:S02]  /*3250*/  FSEL R61, R61, -INF , !P1 ;  /* 0xff8000003d3d7808 */ /* 0x000fe40004800000 */
[----:B------:R-:W-:Y:S02]  /*3260*/  FSEL R138, R51, -INF , !P1 ;  /* 0xff800000338a7808 */ /* 0x000fe40004800000 */
[----:B------:R-:W-:Y:S02]  /*3270*/  FSEL R58, R49, -INF , !P1 ;  /* 0xff800000313a7808 */ /* 0x000fe40004800000 */
[----:B------:R-:W-:Y:S01]  /*3280*/  ISETP.GE.AND P1, PT, R3, R44, PT ;  /* 0x0000002c0300720c */ /* 0x000fe20003f26270 */
[----:B------:R-:W-:Y:S01]  /*3290*/  IMAD R3, R149, 0x20, R146 ;  /* 0x0000002095037824 */ /* 0x000fe200078e0292 */
[----:B------:R-:W-:-:S02]  /*32a0*/  FSEL R179, R55, -INF , !P0 ;  /* 0xff80000037b37808 */ /* 0x000fc40004000000 */
[----:B------:R-:W-:Y:S02]  /*32b0*/  FSEL R173, R53, -INF , !P0 ;  /* 0xff80000035ad7808 */ /* 0x000fe40004000000 */
[----:B------:R-:W-:Y:S02]  /*32c0*/  FSEL R166, R31, -INF , !P0 ;  /* 0xff8000001fa67808 */ /* 0x000fe40004000000 */
[----:B------:R-:W-:Y:S02]  /*32d0*/  FSEL R162, R29, -INF , !P0 ;  /* 0xff8000001da27808 */ /* 0x000fe40004000000 */
[----:B------:R-:W-:Y:S01]  /*32e0*/  ISETP.GE.AND P0, PT, R0, R44, PT ;  /* 0x0000002c0000720c */ /* 0x000fe20003f06270 */
[----:B------:R-:W-:Y:S01]  /*32f0*/  IMAD.IADD R0, R147, 0x1, R3 ;  /* 0x0000000193007824 */ /* 0x000fe200078e0203 */
[----:B------:R-:W-:Y:S02]  /*3300*/  FSEL R165, R34, -INF , !P6 ;  /* 0xff80000022a57808 */ /* 0x000fe40007000000 */
[----:B------:R-:W-:-:S02]  /*3310*/  FSEL R160, R32, -INF , !P6 ;  /* 0xff80000020a07808 */ /* 0x000fc40007000000 */
[----:B------:R-:W-:Y:S02]  /*3320*/  FSEL R167, R35, -INF , !P4 ;  /* 0xff80000023a77808 */ /* 0x000fe40006000000 */
[----:B------:R-:W-:Y:S02]  /*3330*/  FSEL R164, R33, -INF , !P4 ;  /* 0xff80000021a47808 */ /* 0x000fe40006000000 */
[----:B------:R-:W-:Y:S02]  /*3340*/  FSEL R185, R14, -INF , !P6 ;  /* 0xff8000000eb97808 */ /* 0x000fe40007000000 */
[----:B------:R-:W-:Y:S02]  /*3350*/  FSEL R172, R12, -INF , !P6 ;  /* 0xff8000000cac7808 */ /* 0x000fe40007000000 */
        /* <DEDUP_REMOVED lines=17> */
[----:B------:R-:W-:Y:S01]  /*3470*/  FSEL R184, R9, -INF , !P0 ;  /* 0xff80000009b87808 */ /* 0x000fe20004000000 */
[----:B------:R-:W-:Y:S06]  /*3480*/  BAR.SYNC.DEFER_BLOCKING 0x0 ;  /* 0x0000000000007b1d */ /* 0x000fec0000010000 */
[----:B------:R-:W-:Y:S05]  /*3490*/  @!P5 BRA `(.L_x_64) ;  /* 0x000000040008d947 */ /* 0x000fea0003800000 */
[----:B------:R-:W-:Y:S01]  /*34a0*/  ULDC UR5, c[0x0][0x2d0] ;  /* 0x0000b40000057ab9 */ /* 0x000fe20000000800 */
[----:B------:R-:W-:Y:S01]  /*34b0*/  LEA.HI.SX32 R4, R222, 0xfffffffe, 0x1a ;  /* 0xfffffffede047811 */ /* 0x000fe200078fd2ff */
[----:B------:R-:W-:Y:S01]  /*34c0*/  BSSY B0, `(.L_x_65) ;  /* 0x000003e000007945 */ /* 0x000fe20003800000 */
[----:B------:R-:W-:Y:S02]  /*34d0*/  ISETP.GE.AND P3, PT, R241, UR5, PT ;  /* 0x00000005f1007c0c */ /* 0x000fe4000bf66270 */
[----:B------:R-:W-:Y:S01]  /*34e0*/  ISETP.GE.AND P4, PT, R248, UR5, PT ;  /* 0x00000005f8007c0c */ /* 0x000fe2000bf86270 */
[----:B------:R-:W-:Y:S01]  /*34f0*/  IMAD R3, R150, R4, RZ ;  /* 0x0000000496037224 */ /* 0x000fe200078e02ff */
[----:B------:R-:W-:Y:S02]  /*3500*/  ISETP.GE.AND P1, PT, R242, UR5, PT ;  /* 0x00000005f2007c0c */ /* 0x000fe4000bf26270 */
[----:B------:R-:W-:Y:S01]  /*3510*/  SHF.R.S32.HI R6, RZ, 0x1f, R4 ;  /* 0x0000001fff067819 */ /* 0x000fe20000011404 */
[----:B------:R-:W-:-:S04]  /*3520*/  IMAD.WIDE.U32 R4, R4, R145, R250 ;  /* 0x0000009104047225 */ /* 0x000fc800078e00fa */
[----:B------:R-:W-:Y:S02]  /*3530*/  IMAD R3, R6, R145, R3 ;  /* 0x0000009106037224 */ /* 0x000fe400078e0203 */
[----:B------:R-:W1:Y:S02]  /*3540*/  @!P3 LDC.64 R12, c[0x0][0x218] ;  /* 0x00008600ff0cbb82 */ /* 0x000e640000000a00 */
[----:B------:R-:W-:Y:S01]  /*3550*/  IMAD.IADD R5, R5, 0x1, R3 ;  /* 0x0000000105057824 */ /* 0x000fe200078e0203 */
[----:B------:R2:W-:Y:S04]  /*3560*/  @P4 STS [R221+0x6000], RZ ;  /* 0x006000ffdd004388 */ /* 0x0005e80000000800 */
[----:B------:R2:W-:Y:S01]  /*3570*/  @P4 STS [R221+0x6004], RZ ;  /* 0x006004ffdd004388 */ /* 0x0005e20000000800 */
[----:B------:R-:W3:Y:S03]  /*3580*/  @!P4 LDC.64 R14, c[0x0][0x218] ;  /* 0x00008600ff0ecb82 */ /* 0x000ee60000000a00 */
[----:B------:R2:W-:Y:S05]  /*3590*/  @P4 STS.64 [R221+0x6008], RZ ;  /* 0x006008ffdd004388 */ /* 0x0005ea0000000a00 */
[----:B------:R-:W4:Y:S08]  /*35a0*/  @!P1 LDC.64 R10, c[0x0][0x218] ;  /* 0x00008600ff0a9b82 */ /* 0x000f300000000a00 */
[----:B------:R-:W5:Y:S01]  /*35b0*/  @!P4 LDC.64 R8, c[0x0][0x218] ;  /* 0x00008600ff08cb82 */ /* 0x000f620000000a00 */
[----:B-1----:R-:W-:-:S04]  /*35c0*/  @!P3 LEA R12, P2, R4, R12, 0x1 ;  /* 0x0000000c040cb211 */ /* 0x002fc800078408ff */
[C---:B------:R-:W-:Y:S02]  /*35d0*/  @!P3 LEA.HI.X R13, R4.reuse, R13, R5, 0x1, P2 ;  /* 0x0000000d040db211 */ /* 0x040fe400010f0c05 */
[----:B------:R-:W-:Y:S01]  /*35e0*/  IADD3 R3, P2, R243, R4, RZ ;  /* 0x00000004f3037210 */ /* 0x000fe20007f5e0ff */
[----:B------:R-:W1:Y:S01]  /*35f0*/  @!P3 LDC.64 R16, c[0x0][0x218] ;  /* 0x00008600ff10bb82 */ /* 0x000e620000000a00 */
[----:B---3--:R-:W-:-:S04]  /*3600*/  @!P4 LEA R14, P6, R4, R14, 0x1 ;  /* 0x0000000e040ec211 */ /* 0x008fc800078c08ff */
[C---:B------:R-:W-:Y:S02]  /*3610*/  @!P4 LEA.HI.X R15, R4.reuse, R15, R5, 0x1, P6 ;  /* 0x0000000f040fc211 */ /* 0x040fe400030f0c05 */
[----:B----4-:R-:W-:-:S03]  /*3620*/  @!P1 LEA R10, P0, R4, R10, 0x1 ;  /* 0x0000000a040a9211 */ /* 0x010fc600078008ff */
[----:B------:R-:W-:Y:S01]  /*3630*/  @!PT LDS RZ, [RZ] ;  /* 0x00000000fffff984 */ /* 0x000fe20000000800 */
[----:B------:R-:W-:Y:S01]  /*3640*/  @!PT LDS RZ, [RZ] ;  /* 0x00000000fffff984 */ /* 0x000fe20000000800 */
[----:B------:R-:W-:Y:S01]  /*3650*/  @!PT LDS RZ, [RZ] ;  /* 0x00000000fffff984 */ /* 0x000fe20000000800 */
[----:B------:R2:W-:Y:S01]  /*3660*/  @!P4 LDGSTS.E.BYPASS.LTC128B.128 [R221+0x6000], desc[UR8][R14.64] ;  /* 0x060000000eddcfae */ /* 0x0005e2000b901d48 */
[--C-:B------:R-:W-:Y:S01]  /*3670*/  @!P1 LEA.HI.X R11, R4, R11, R5.reuse, 0x1, P0 ;  /* 0x0000000b040b9211 */ /* 0x100fe200000f0c05 */
[----:B------:R-:W-:Y:S02]  /*3680*/  IMAD.X R4, R252, 0x1, R5, P2 ;  /* 0x00000001fc047824 */ /* 0x000fe400010e0605 */
[----:B------:R2:W-:Y:S01]  /*3690*/  @P3 STS.128 [R221+0x7000], RZ ;  /* 0x007000ffdd003388 */ /* 0x0005e20000000c00 */
[----:B-----5:R-:W-:-:S03]  /*36a0*/  @!P4 LEA R8, P0, R3, R8, 0x1 ;  /* 0x000000080308c211 */ /* 0x020fc600078008ff */
[----:B------:R-:W-:Y:S01]  /*36b0*/  @!PT LDS RZ, [RZ] ;  /* 0x00000000fffff984 */ /* 0x000fe20000000800 */
[----:B------:R-:W-:Y:S01]  /*36c0*/  @!PT LDS RZ, [RZ] ;  /* 0x00000000fffff984 */ /* 0x000fe20000000800 */
[----:B------:R-:W-:Y:S01]  /*36d0*/  @!PT LDS RZ, [RZ] ;  /* 0x00000000fffff984 */ /* 0x000fe20000000800 */
[----:B------:R2:W-:Y:S01]  /*36e0*/  @!P3 LDGSTS.E.BYPASS.LTC128B.128 [R221+0x7000], desc[UR8][R12.64+0x40] ;  /* 0x070000400cddbfae */ /* 0x0005e2000b901d48 */
[----:B------:R-:W-:-:S03]  /*36f0*/  @!P4 LEA.HI.X R9, R3, R9, R4, 0x1, P0 ;  /* 0x000000090309c211 */ /* 0x000fc600000f0c04 */
[----:B------:R2:W-:Y:S01]  /*3700*/  @P1 STS.128 [R221+0x8000], RZ ;  /* 0x008000ffdd001388 */ /* 0x0005e20000000c00 */
        /* <DEDUP_REMOVED lines=25> */
.L_x_66:
[----:B------:R-:W-:Y:S05]  /*38a0*/  BSYNC B0 ;  /* 0x0000000000007941 */ /* 0x000fea0003800000 */
.L_x_65:
[----:B------:R-:W0:Y:S02]  /*38b0*/  LDGDEPBAR ;  /* 0x00000000000079af */ /* 0x000e240000000000 */
.L_x_64:
[----:B------:R-:W-:Y:S01]  /*38c0*/  FMNMX.FTZ R3, R46, R66, !PT ;  /* 0x000000422e037209 */ /* 0x000fe20007810000 */
[----:B------:R-:W-:Y:S01]  /*38d0*/  ULDC UR5, c[0x0][0x2ec] ;  /* 0x0000bb0000057ab9 */ /* 0x000fe20000000800 */
[----:B------:R-:W-:Y:S02]  /*38e0*/  LEA R139, R0, UR4, 0x1 ;  /* 0x00000004008b7c11 */ /* 0x000fe4000f8e08ff */
[----:B------:R-:W-:Y:S02]  /*38f0*/  FMNMX.FTZ R4, R67, R3, !PT ;  /* 0x0000000343047209 */ /* 0x000fe40007810000 */
[----:B------:R-:W-:Y:S01]  /*3900*/  FMNMX.FTZ R3, R47, R45, !PT ;  /* 0x0000002d2f037209 */ /* 0x000fe20007810000 */
[----:B------:R-:W-:Y:S01]  /*3910*/  LDSM.16.MT88.4 R24, [R139+0xa000] ;  /* 0x00a000008b18783b */ /* 0x000fe20000004200 */
[----:B------:R-:W-:Y:S02]  /*3920*/  FMNMX.FTZ R4, R68, R4, !PT ;  /* 0x0000000444047209 */ /* 0x000fe40007810000 */
[----:B------:R-:W-:Y:S01]  /*3930*/  FMNMX.FTZ R3, R36, R3, !PT ;  /* 0x0000000324037209 */ /* 0x000fe20007810000 */
[----:B------:R-:W-:Y:S01]  /*3940*/  LDSM.16.MT88.4 R16, [R139+0x9000] ;  /* 0x009000008b10783b */ /* 0x000fe20000004200 */
[----:B------:R-:W-:-:S02]  /*3950*/  FMNMX.FTZ R5, R56, R4, !PT ;  /* 0x0000000438057209 */ /* 0x000fc40007810000 */
[----:B------:R-:W-:Y:S01]  /*3960*/  FMNMX.FTZ R3, R37, R3, !PT ;  /* 0x0000000325037209 */ /* 0x000fe20007810000 */
[----:B------:R-:W-:Y:S01]  /*3970*/  LDSM.16.MT88.4 R40, [R139+0xb000] ;  /* 0x00b000008b28783b */ /* 0x000fe20000004200 */
[----:B------:R-:W-:Y:S02]  /*3980*/  FMNMX.FTZ R5, R57, R5, !PT ;  /* 0x0000000539057209 */ /* 0x000fe40007810000 */
[----:B------:R-:W-:Y:S01]  /*3990*/  FMNMX.FTZ R3, R120, R3, !PT ;  /* 0x0000000378037209 */ /* 0x000fe20007810000 */
[----:B------:R-:W-:Y:S01]  /*39a0*/  LDSM.16.MT88.4 R32, [R139+0xb400] ;  /* 0x00b400008b20783b */ /* 0x000fe20000004200 */
        /* <DEDUP_REMOVED lines=22> */
[----:B------:R-:W-:Y:S01]  /*3b10*/  FMNMX.FTZ R134, R162, R134, !PT ;  /* 0x00000086a2867209 */ /* 0x000fe20007810000 */
[----:B------:R-:W3:Y:S01]  /*3b20*/  SHFL.BFLY PT, R136, R4, 0x2, 0x1f ;  /* 0x0c401f0004887f89 */ /* 0x000ee200000e0000 */
        /* <DEDUP_REMOVED lines=12> */
[----:B---3--:R-:W-:Y:S02]  /*3bf0*/  FMNMX.FTZ R136, R4, R136, !PT ;  /* 0x0000008804887209 */ /* 0x008fe40007810000 */
[----:B------:R-:W-:Y:S01]  /*3c00*/  FMNMX.FTZ R4, R195, R3, !PT ;  /* 0x00000003c3047209 */ /* 0x000fe20007810000 */
[----:B------:R-:W3:Y:S01]  /*3c10*/  SHFL.BFLY PT, R5, R134, 0x2, 0x1f ;  /* 0x0c401f0086057f89 */ /* 0x000ee200000e0000 */
[----:B------:R-:W-:Y:S02]  /*3c20*/  FMNMX.FTZ R3, R80, R69, !PT ;  /* 0x0000004550037209 */ /* 0x000fe40007810000 */
[----:B------:R-:W-:Y:S01]  /*3c30*/  LEA R217, R2, R139, 0x1 ;  /* 0x0000008b02d97211 */ /* 0x000fe200078e08ff */
[----:B------:R-:W4:Y:S01]  /*3c40*/  SHFL.BFLY PT, R132, R4, 0x2, 0x1f ;  /* 0x0c401f0004847f89 */ /* 0x000f2200000e0000 */
[----:B------:R-:W-:-:S03]  /*3c50*/  FMNMX.FTZ R3, R71, R3, !PT ;  /* 0x0000000347037209 */ /* 0x000fc60007810000 */
[----:B-12---:R-:W1:Y:S01]  /*3c60*/  SHFL.BFLY PT, R6, R136, 0x1, 0x1f ;  /* 0x0c201f0088067f89 */ /* 0x006e6200000e0000 */
[----:B------:R-:W-:-:S03]  /*3c70*/  FMNMX.FTZ R3, R70, R3, !PT ;  /* 0x0000000346037209 */ /* 0x000fc60007810000 */
[----:B------:R-:W-:Y:S01]  /*3c80*/  LDSM.16.MT88.4 R20, [R217+0x9000] ;  /* 0x00900000d914783b */ /* 0x000fe20000004200 */
[----:B------:R-:W-:-:S03]  /*3c90*/  FMNMX.FTZ R3, R144, R3, !PT ;  /* 0x0000000390037209 */ /* 0x000fc60007810000 */
[----:B------:R-:W-:Y:S01]  /*3ca0*/  LDSM.16.MT88.4 R48, [R217+0xb000] ;  /* 0x00b00000d930783b */ /* 0x000fe20000004200 */
[----:B------:R-:W-:-:S04]  /*3cb0*/  FMNMX.FTZ R3, R148, R3, !PT ;  /* 0x0000000394037209 */ /* 0x000fc80007810000 */
[----:B------:R-:W-:Y:S02]  /*3cc0*/  FMNMX.FTZ R3, R152, R3, !PT ;  /* 0x0000000398037209 */ /* 0x000fe40007810000 */
[----:B---3--:R-:W-:Y:S02]  /*3cd0*/  FMNMX.FTZ R134, R134, R5, !PT ;  /* 0x0000000586867209 */ /* 0x008fe40007810000 */
[----:B------:R-:W-:Y:S02]  /*3ce0*/  FMNMX.FTZ R3, R138, R3, !PT ;  /* 0x000000038a037209 */ /* 0x000fe40007810000 */
[----:B----4-:R-:W-:Y:S01]  /*3cf0*/  FMNMX.FTZ R132, R4, R132, !PT ;  /* 0x0000008404847209 */ /* 0x010fe20007810000 */
[----:B------:R-:W2:Y:S01]  /*3d00*/  SHFL.BFLY PT, R7, R134, 0x1, 0x1f ;  /* 0x0c201f0086077f89 */ /* 0x000ea200000e0000 */
[----:B------:R-:W-:Y:S02]  /*3d10*/  FMNMX.FTZ R4, R178, R3, !PT ;  /* 0x00000003b2047209 */ /* 0x000fe40007810000 */
[----:B-1----:R-:W-:-:S02]  /*3d20*/  FMNMX.FTZ R136, R136, R6, !PT ;  /* 0x0000000688887209 */ /* 0x002fc40007810000 */
[----:B------:R-:W-:Y:S01]  /*3d30*/  FMNMX.FTZ R4, R179, R4, !PT ;  /* 0x00000004b3047209 */ /* 0x000fe20007810000 */
[----:B------:R-:W1:Y:S01]  /*3d40*/  SHFL.BFLY PT, R6, R132, 0x1, 0x1f ;  /* 0x0c201f0084067f89 */ /* 0x000e6200000e0000 */
[C---:B------:R-:W-:Y:S01]  /*3d50*/  FSETP.NEU.FTZ.AND P0, PT, R136.reuse, -INF , PT ;  /* 0xff8000008800780b */ /* 0x040fe20003f1d000 */
[----:B------:R-:W-:Y:S01]  /*3d60*/  FMUL.FTZ R5, R136, UR5 ;  /* 0x0000000588057c20 */ /* 0x000fe20008410000 */
[----:B------:R-:W-:-:S04]  /*3d70*/  FMNMX.FTZ R4, R185, R4, !PT ;  /* 0x00000004b9047209 */ /* 0x000fc80007810000 */
[----:B------:R-:W-:Y:S02]  /*3d80*/  FMNMX.FTZ R4, R186, R4, !PT ;  /* 0x00000004ba047209 */ /* 0x000fe40007810000 */
[----:B------:R-:W-:Y:S02]  /*3d90*/  FSEL R3, R5, RZ, P0 ;  /* 0x000000ff05037208 */ /* 0x000fe40000000000 */
[----:B------:R-:W-:-:S03]  /*3da0*/  FMNMX.FTZ R4, R187, R4, !PT ;  /* 0x00000004bb047209 */ /* 0x000fc60007810000 */
[----:B------:R-:W-:Y:S01]  /*3db0*/  FFMA.FTZ R5, R46, UR5, -R3 ;  /* 0x000000052e057c23 */ /* 0x000fe20008010803 */
[----:B------:R-:W-:Y:S02]  /*3dc0*/  FMNMX.FTZ R4, R197, R4, !PT ;  /* 0x00000004c5047209 */ /* 0x000fe40007810000 */
[----:B--2---:R-:W-:Y:S01]  /*3dd0*/  FMNMX.FTZ R134, R134, R7, !PT ;  /* 0x0000000786867209 */ /* 0x004fe20007810000 */
[----:B------:R2:W-:Y:S01]  /*3de0*/  MUFU.EX2 R14, R5 ;  /* 0x00000005000e7308 */ /* 0x0005e20000000800 */
[----:B------:R-:W-:Y:S02]  /*3df0*/  FMNMX.FTZ R4, R196, R4, !PT ;  /* 0x00000004c4047209 */ /* 0x000fe40007810000 */
[C---:B------:R-:W-:Y:S01]  /*3e00*/  FSETP.NEU.FTZ.AND P0, PT, R134.reuse, -INF , PT ;  /* 0xff8000008600780b */ /* 0x040fe20003f1d000 */
[----:B------:R-:W-:Y:S01]  /*3e10*/  FMUL.FTZ R13, R134, UR5 ;  /* 0x00000005860d7c20 */ /* 0x000fe20008410000 */
[----:B------:R-:W-:Y:S02]  /*3e20*/  FMNMX.FTZ R4, R198, R4, !PT ;  /* 0x00000004c6047209 */ /* 0x000fe40007810000 */
[----:B-1----:R-:W-:-:S02]  /*3e30*/  FMNMX.FTZ R132, R132, R6, !PT ;  /* 0x0000000684847209 */ /* 0x002fc40007810000 */
[----:B------:R-:W-:Y:S01]  /*3e40*/  FSEL R13, R13, RZ, P0 ;  /* 0x000000ff0d0d7208 */ /* 0x000fe20000000000 */
[----:B------:R-:W1:Y:S01]  /*3e50*/  SHFL.BFLY PT, R6, R4, 0x2, 0x1f ;  /* 0x0c401f0004067f89 */ /* 0x000e6200000e0000 */
[C---:B------:R-:W-:Y:S01]  /*3e60*/  FSETP.NEU.FTZ.AND P0, PT, R132.reuse, -INF , PT ;  /* 0xff8000008400780b */ /* 0x040fe20003f1d000 */
[----:B------:R-:W-:-:S05]  /*3e70*/  FMUL.FTZ R12, R132, UR5 ;  /* 0x00000005840c7c20 */ /* 0x000fca0008410000 */
[----:B------:R-:W-:Y:S01]  /*3e80*/  FSEL R12, R12, RZ, P0 ;  /* 0x000000ff0c0c7208 */ /* 0x000fe20000000000 */
[----:B--2---:R-:W-:-:S04]  /*3e90*/  FFMA.FTZ R5, R47, UR5, -R13 ;  /* 0x000000052f057c23 */ /* 0x004fc8000801080d */
[--C-:B------:R-:W-:Y:S01]  /*3ea0*/  FFMA.FTZ R0, R64, UR5, -R12.reuse ;  /* 0x0000000540007c23 */ /* 0x100fe2000801080c */
[----:B------:R-:W-:Y:S01]  /*3eb0*/  FFMA.FTZ R2, R39, UR5, -R12 ;  /* 0x0000000527027c23 */ /* 0x000fe2000801080c */
[----:B------:R2:W-:Y:S08]  /*3ec0*/  MUFU.EX2 R238, R5 ;  /* 0x0000000500ee7308 */ /* 0x0005f00000000800 */
[----:B------:R3:W-:Y:S08]  /*3ed0*/  MUFU.EX2 R240, R0 ;  /* 0x0000000000f07308 */ /* 0x0007f00000000800 */
[----:B------:R4:W-:Y:S01]  /*3ee0*/  MUFU.EX2 R200, R2 ;  /* 0x0000000200c87308 */ /* 0x0009e20000000800 */
[----:B--2---:R-:W-:-:S07]  /*3ef0*/  FFMA.FTZ R5, R45, UR5, -R13 ;  /* 0x000000052d057c23 */ /* 0x004fce000801080d */
[----:B------:R2:W5:Y:S01]  /*3f00*/  MUFU.EX2 R15, R5 ;  /* 0x00000005000f7308 */ /* 0x0005620000000800 */
[----:B---3--:R-:W-:-:S07]  /*3f10*/  FFMA.FTZ R0, R38, UR5, -R12 ;  /* 0x0000000526007c23 */ /* 0x008fce000801080c */
[----:B------:R1:W3:Y:S01]  /*3f20*/  MUFU.EX2 R202, R0 ;  /* 0x0000000000ca7308 */ /* 0x0002e20000000800 */
[----:B----4-:R-:W-:-:S07]  /*3f30*/  FFMA.FTZ R2, R66, UR5, -R3 ;  /* 0x0000000542027c23 */ /* 0x010fce0008010803 */
[----:B------:R4:W4:Y:S01]  /*3f40*/  MUFU.EX2 R236, R2 ;  /* 0x0000000200ec7308 */ /* 0x0009220000000800 */
[----:B--2---:R-:W-:-:S07]  /*3f50*/  FFMA.FTZ R5, R36, UR5, -R13 ;  /* 0x0000000524057c23 */ /* 0x004fce000801080d */
[----:B------:R2:W-:Y:S01]  /*3f60*/  MUFU.EX2 R169, R5 ;  /* 0x0000000500a97308 */ /* 0x0005e20000000800 */
[----:B-1----:R-:W-:Y:S02]  /*3f70*/  FMNMX.FTZ R0, R4, R6, !PT ;  /* 0x0000000604007209 */ /* 0x002fe40007810000 */
[----:B-----5:R-:W-:Y:S02]  /*3f80*/  F2FP.BF16.F32.PACK_AB R4, R15, R238 ;  /* 0x000000ee0f04723e */ /* 0x020fe400000010ff */
[----:B---3--:R-:W-:Y:S01]  /*3f90*/  F2FP.BF16.F32.PACK_AB R7, R200, R202 ;  /* 0x000000cac807723e */ /* 0x008fe200000010ff */
[----:B------:R-:W1:Y:S01]  /*3fa0*/  SHFL.BFLY PT, R8, R0, 0x1, 0x1f ;  /* 0x0c201f0000087f89 */ /* 0x000e6200000e0000 */
[----:B----4-:R-:W-:-:S04]  /*3fb0*/  FFMA.FTZ R2, R67, UR5, -R3 ;  /* 0x0000000543027c23 */ /* 0x010fc80008010803 */
[----:B------:R3:W-:Y:S01]  /*3fc0*/  MUFU.EX2 R246, R2 ;  /* 0x0000000200f67308 */ /* 0x0007e20000000800 */
[----:B--2---:R-:W-:Y:S02]  /*3fd0*/  FFMA.FTZ R5, R37, UR5, -R13 ;  /* 0x0000000525057c23 */ /* 0x004fe4000801080d */
[----:B------:R-:W2:Y:S05]  /*3fe0*/  LDSM.16.MT88.4 R36, [R217+0xa000] ;  /* 0x00a00000d924783b */ /* 0x000eaa0000004200 */
[----:B------:R4:W5:Y:S01]  /*3ff0*/  MUFU.EX2 R201, R5 ;  /* 0x0000000500c97308 */ /* 0x0009620000000800 */
[----:B---3--:R-:W-:Y:S01]  /*4000*/  FFMA.FTZ R2, R68, UR5, -R3 ;  /* 0x0000000544027c23 */ /* 0x008fe20008010803 */
[----:B-1----:R-:W-:-:S02]  /*4010*/  FMNMX.FTZ R135, R0, R8, !PT ;  /* 0x0000000800877209 */ /* 0x002fc40007810000 */
[----:B------:R-:W-:-:S04]  /*4020*/  F2FP.BF16.F32.PACK_AB R8, R236, R14 ;  /* 0x0000000eec08723e */ /* 0x000fc800000010ff */
[----:B------:R1:W3:Y:S01]  /*4030*/  MUFU.EX2 R247, R2 ;  /* 0x0000000200f77308 */ /* 0x0002e20000000800 */
[C---:B------:R-:W-:Y:S01]  /*4040*/  FSETP.NEU.FTZ.AND P0, PT, R135.reuse, -INF , PT ;  /* 0xff8000008700780b */ /* 0x040fe20003f1d000 */
[----:B------:R-:W-:Y:S01]  /*4050*/  FMUL.FTZ R0, R135, UR5 ;  /* 0x0000000587007c20 */ /* 0x000fe20008410000 */
[----:B----4-:R-:W-:Y:S01]  /*4060*/  FFMA.FTZ R5, R65, UR5, -R12 ;  /* 0x0000000541057c23 */ /* 0x010fe2000801080c */
[----:B-----5:R-:W-:-:S03]  /*4070*/  F2FP.BF16.F32.PACK_AB R6, R201, R169 ;  /* 0x000000a9c906723e */ /* 0x020fc600000010ff */
[----:B------:R-:W-:Y:S01]  /*4080*/  FSEL R0, R0, RZ, P0 ;  /* 0x000000ff00007208 */ /* 0x000fe20000000000 */
[----:B------:R-:W4:Y:S01]  /*4090*/  MUFU.EX2 R239, R5 ;  /* 0x0000000500ef7308 */ /* 0x000f220000000800 */
[----:B-1----:R-:W-:Y:S01]  /*40a0*/  FFMA.FTZ R2, R56, UR5, -R3 ;  /* 0x0000000538027c23 */ /* 0x002fe20008010803 */
[----:B---3--:R-:W-:-:S06]  /*40b0*/  F2FP.BF16.F32.PACK_AB R10, R247, R246 ;  /* 0x000000f6f70a723e */ /* 0x008fcc00000010ff */
[----:B------:R1:W-:Y:S01]  /*40c0*/  MUFU.EX2 R199, R2 ;  /* 0x0000000200c77308 */ /* 0x0003e20000000800 */
[----:B----4-:R-:W-:-:S07]  /*40d0*/  F2FP.BF16.F32.PACK_AB R5, R240, R239 ;  /* 0x000000eff005723e */ /* 0x010fce00000010ff */
[----:B------:R-:W-:Y:S01]  /*40e0*/  HMMA.16816.F32.BF16 R108, R4, R24, RZ ;  /* 0x00000018046c723c */ /* 0x000fe200000418ff */
[----:B-1----:R-:W-:-:S05]  /*40f0*/  FFMA.FTZ R2, R57, UR5, -R3 ;  /* 0x0000000539027c23 */ /* 0x002fca0008010803 */
[C---:B------:R-:W-:Y:S01]  /*4100*/  HMMA.16816.F32.BF16 R84, R4.reuse, R26, RZ ;  /* 0x0000001a0454723c */ /* 0x040fe200000418ff */
[----:B------:R1:W-:Y:S05]  /*4110*/  MUFU.EX2 R28, R2 ;  /* 0x00000002001c7308 */ /* 0x0003ea0000000800 */
[C---:B------:R-:W-:Y:S06]  /*4120*/  HMMA.16816.F32.BF16 R116, R4.reuse, R16, RZ ;  /* 0x000000100474723c */ /* 0x040fec00000418ff */
[C---:B------:R-:W-:Y:S06]  /*4130*/  HMMA.16816.F32.BF16 R92, R4.reuse, R18, RZ ;  /* 0x00000012045c723c */ /* 0x040fec00000418ff */
[----:B------:R-:W-:Y:S01]  /*4140*/  HMMA.16816.F32.BF16 R112, R4, R20, RZ ;  /* 0x000000140470723c */ /* 0x000fe200000418ff */
[----:B-1----:R-:W-:-:S04]  /*4150*/  FFMA.FTZ R2, R80, UR5, -R0 ;  /* 0x0000000550027c23 */ /* 0x002fc80008010800 */
[----:B------:R1:W-:Y:S01]  /*4160*/  MUFU.EX2 R233, R2 ;  /* 0x0000000200e97308 */ /* 0x0003e20000000800 */
[C---:B------:R-:W-:Y:S06]  /*4170*/  HMMA.16816.F32.BF16 R88, R4.reuse, R22, RZ ;  /* 0x000000160458723c */ /* 0x040fec00000418ff */
[C---:B------:R-:W-:Y:S06]  /*4180*/  HMMA.16816.F32.BF16 R100, R4.reuse, R40, RZ ;  /* 0x000000280464723c */ /* 0x040fec00000418ff */
[----:B--2---:R-:W-:Y:S01]  /*4190*/  HMMA.16816.F32.BF16 R80, R4, R38, RZ ;  /* 0x000000260450723c */ /* 0x004fe200000418ff */
[----:B-1----:R-:W-:-:S05]  /*41a0*/  FFMA.FTZ R2, R69, UR5, -R0 ;  /* 0x0000000545027c23 */ /* 0x002fca0008010800 */
[C---:B------:R-:W-:Y:S01]  /*41b0*/  HMMA.16816.F32.BF16 R72, R4.reuse, R50, RZ ;  /* 0x000000320448723c */ /* 0x040fe200000418ff */
[----:B------:R1:W2:Y:S05]  /*41c0*/  MUFU.EX2 R231, R2 ;  /* 0x0000000200e77308 */ /* 0x0002aa0000000800 */
[C---:B------:R-:W-:Y:S06]  /*41d0*/  HMMA.16816.F32.BF16 R104, R4.reuse, R36, RZ ;  /* 0x000000240468723c */ /* 0x040fec00000418ff */
[C---:B------:R-:W-:Y:S06]  /*41e0*/  HMMA.16816.F32.BF16 R96, R4.reuse, R48, RZ ;  /* 0x000000300460723c */ /* 0x040fec00000418ff */
[----:B------:R-:W-:Y:S01]  /*41f0*/  HMMA.16816.F32.BF16 R76, R4, R42, RZ ;  /* 0x0000002a044c723c */ /* 0x000fe200000418ff */
[----:B-1----:R-:W-:Y:S01]  /*4200*/  FFMA.FTZ R2, R71, UR5, -R0 ;  /* 0x0000000547027c23 */ /* 0x002fe20008010800 */
[----:B--2---:R-:W-:-:S03]  /*4210*/  F2FP.BF16.F32.PACK_AB R9, R231, R233 ;  /* 0x000000e9e709723e */ /* 0x004fc600000010ff */
[----:B------:R1:W-:Y:S02]  /*4220*/  MUFU.EX2 R232, R2 ;  /* 0x0000000200e87308 */ /* 0x0003e40000000800 */
[----:B-1----:R-:W-:-:S06]  /*4230*/  FFMA.FTZ R2, R70, UR5, -R0 ;  /* 0x0000000546027c23 */ /* 0x002fcc0008010800 */
[----:B------:R1:W2:Y:S02]  /*4240*/  MUFU.EX2 R235, R2 ;  /* 0x0000000200eb7308 */ /* 0x0002a40000000800 */
[----:B-1----:R-:W-:Y:S01]  /*4250*/  FFMA.FTZ R2, R59, UR5, -R3 ;  /* 0x000000053b027c23 */ /* 0x002fe20008010803 */
[----:B--2---:R-:W-:-:S05]  /*4260*/  F2FP.BF16.F32.PACK_AB R11, R235, R232 ;  /* 0x000000e8eb0b723e */ /* 0x004fca00000010ff */
[----:B------:R1:W-:Y:S02]  /*4270*/  MUFU.EX2 R44, R2 ;  /* 0x00000002002c7308 */ /* 0x0003e40000000800 */
[C---:B------:R-:W-:Y:S06]  /*4280*/  HMMA.16816.F32.BF16 R68, R8.reuse, R16, RZ ;  /* 0x000000100844723c */ /* 0x040fec00000418ff */
[C---:B------:R-:W-:Y:S06]  /*4290*/  HMMA.16816.F32.BF16 R64, R8.reuse, R20, RZ ;  /* 0x000000140840723c */ /* 0x040fec00000418ff */
[C---:B------:R-:W-:Y:S01]  /*42a0*/  HMMA.16816.F32.BF16 R124, R8.reuse, R22, RZ ;  /* 0x00000016087c723c */ /* 0x040fe200000418ff */
[----:B-1----:R-:W-:Y:S01]  /*42b0*/  FFMA.FTZ R2, R58, UR5, -R3 ;  /* 0x000000053a027c23 */ /* 0x002fe20008010803 */
[----:B------:R-:W1:Y:S03]  /*42c0*/  LDSM.16.MT88.4 R20, [R139+0x9400] ;  /* 0x009400008b14783b */ /* 0x000e660000004200 */
[----:B------:R2:W-:Y:S01]  /*42d0*/  MUFU.EX2 R153, R2 ;  /* 0x0000000200997308 */ /* 0x0005e20000000800 */
[C---:B------:R-:W-:Y:S06]  /*42e0*/  HMMA.16816.F32.BF16 R56, R8.reuse, R36, RZ ;  /* 0x000000240838723c */ /* 0x040fec00000418ff */
[C---:B------:R-:W-:Y:S06]  /*42f0*/  HMMA.16816.F32.BF16 R140, R8.reuse, R38, RZ ;  /* 0x00000026088c723c */ /* 0x040fec00000418ff */
[----:B------:R-:W-:Y:S01]  /*4300*/  HMMA.16816.F32.BF16 R52, R8, R40, RZ ;  /* 0x000000280834723c */ /* 0x000fe200000418ff */
[----:B--2---:R-:W-:-:S05]  /*4310*/  FFMA.FTZ R2, R120, UR5, -R13 ;  /* 0x0000000578027c23 */ /* 0x004fca000801080d */
[----:B------:R-:W-:Y:S01]  /*4320*/  HMMA.16816.F32.BF16 R36, R8, R48, RZ ;  /* 0x000000300824723c */ /* 0x000fe200000418ff */
[----:B------:R2:W-:Y:S02]  /*4330*/  MUFU.EX2 R234, R2 ;  /* 0x0000000200ea7308 */ /* 0x0005e40000000800 */
[----:B--2---:R-:W-:-:S03]  /*4340*/  FFMA.FTZ R2, R121, UR5, -R13 ;  /* 0x0000000579027c23 */ /* 0x004fc6000801080d */
[----:B------:R-:W-:Y:S01]  /*4350*/  HMMA.16816.F32.BF16 R120, R8, R18, RZ ;  /* 0x000000120878723c */ /* 0x000fe200000418ff */
[----:B------:R-:W2:Y:S02]  /*4360*/  LDSM.16.MT88.4 R16, [R217+0x9400] ;  /* 0x00940000d910783b */ /* 0x000ea40000004200 */
[----:B------:R3:W4:Y:S02]  /*4370*/  MUFU.EX2 R237, R2 ;  /* 0x0000000200ed7308 */ /* 0x0007240000000800 */
[----:B---3--:R-:W-:Y:S01]  /*4380*/  FFMA.FTZ R2, R60, UR5, -R13 ;  /* 0x000000053c027c23 */ /* 0x008fe2000801080d */
[----:B----4-:R-:W-:-:S05]  /*4390*/  F2FP.BF16.F32.PACK_AB R4, R237, R234 ;  /* 0x000000eaed04723e */ /* 0x010fca00000010ff */
[----:B------:R3:W-:Y:S02]  /*43a0*/  MUFU.EX2 R245, R2 ;  /* 0x0000000200f57308 */ /* 0x0007e40000000800 */
[----:B---3--:R-:W-:Y:S02]  /*43b0*/  FFMA.FTZ R2, R61, UR5, -R13 ;  /* 0x000000053d027c23 */ /* 0x008fe4000801080d */
[----:B------:R-:W-:Y:S04]  /*43c0*/  HMMA.16816.F32.BF16 R60, R8, R24, RZ ;  /* 0x00000018083c723c */ /* 0x000fe800000418ff */
[----:B------:R3:W4:Y:S02]  /*43d0*/  MUFU.EX2 R244, R2 ;  /* 0x0000000200f47308 */ /* 0x0007240000000800 */
[----:B---3--:R-:W-:Y:S01]  /*43e0*/  FFMA.FTZ R2, R129, UR5, -R12 ;  /* 0x0000000581027c23 */ /* 0x008fe2000801080c */
[----:B----4-:R-:W-:-:S05]  /*43f0*/  F2FP.BF16.F32.PACK_AB R6, R244, R245 ;  /* 0x000000f5f406723e */ /* 0x010fca00000010ff */
[----:B------:R3:W-:Y:S02]  /*4400*/  MUFU.EX2 R227, R2 ;  /* 0x0000000200e37308 */ /* 0x0007e40000000800 */
[--C-:B---3--:R-:W-:Y:S02]  /*4410*/  FFMA.FTZ R2, R128, UR5, -R12.reuse ;  /* 0x0000000580027c23 */ /* 0x108fe4000801080c */
[----:B------:R-:W-:Y:S01]  /*4420*/  HMMA.16816.F32.BF16 R128, R8, R26, RZ ;  /* 0x0000001a0880723c */ /* 0x000fe200000418ff */
[----:B------:R-:W-:Y:S03]  /*4430*/  LDSM.16.MT88.4 R24, [R139+0xa400] ;  /* 0x00a400008b18783b */ /* 0x000fe60000004200 */
[----:B------:R3:W4:Y:S02]  /*4440*/  MUFU.EX2 R230, R2 ;  /* 0x0000000200e67308 */ /* 0x0007240000000800 */
[----:B---3--:R-:W-:Y:S01]  /*4450*/  FFMA.FTZ R2, R133, UR5, -R12 ;  /* 0x0000000585027c23 */ /* 0x008fe2000801080c */
[----:B------:R-:W-:-:S02]  /*4460*/  MOV R133, R28 ;  /* 0x0000001c00857202 */ /* 0x000fc40000000f00 */
[----:B------:R-:W3:Y:S03]  /*4470*/  LDSM.16.MT88.4 R28, [R217+0xa400] ;  /* 0x00a40000d91c783b */ /* 0x000ee60000004200 */
[----:B------:R5:W-:Y:S01]  /*4480*/  MUFU.EX2 R229, R2 ;  /* 0x0000000200e57308 */ /* 0x000be20000000800 */
[----:B----4-:R-:W-:Y:S01]  /*4490*/  F2FP.BF16.F32.PACK_AB R5, R230, R227 ;  /* 0x000000e3e605723e */ /* 0x010fe200000010ff */
[----:B-----5:R-:W-:Y:S01]  /*44a0*/  FFMA.FTZ R2, R137, UR5, -R12 ;  /* 0x0000000589027c23 */ /* 0x020fe2000801080c */
[----:B------:R-:W-:Y:S02]  /*44b0*/  MOV R137, R44 ;  /* 0x0000002c00897202 */ /* 0x000fe40000000f00 */
[----:B------:R-:W4:Y:S03]  /*44c0*/  LDSM.16.MT88.4 R44, [R217+0xb400] ;  /* 0x00b40000d92c783b */ /* 0x000f260000004200 */
[----:B------:R5:W1:Y:S02]  /*44d0*/  MUFU.EX2 R228, R2 ;  /* 0x0000000200e47308 */ /* 0x000a640000000800 */
[--C-:B-----5:R-:W-:Y:S01]  /*44e0*/  FFMA.FTZ R2, R144, UR5, -R0.reuse ;  /* 0x0000000590027c23 */ /* 0x120fe20008010800 */
[----:B-1----:R-:W-:Y:S01]  /*44f0*/  F2FP.BF16.F32.PACK_AB R7, R228, R229 ;  /* 0x000000e5e407723e */ /* 0x002fe200000010ff */
[----:B------:R-:W-:Y:S01]  /*4500*/  HMMA.16816.F32.BF16 R144, R8, R42, RZ ;  /* 0x0000002a0890723c */ /* 0x000fe200000418ff */
[----:B------:R-:W-:Y:S03]  /*4510*/  LDSM.16.MT88.4 R40, [R217+0x9800] ;  /* 0x00980000d928783b */ /* 0x000fe60000004200 */
[----:B------:R1:W-:Y:S02]  /*4520*/  MUFU.EX2 R225, R2 ;  /* 0x0000000200e17308 */ /* 0x0003e40000000800 */
[C---:B------:R-:W-:Y:S06]  /*4530*/  HMMA.16816.F32.BF16 R116, R4.reuse, R20, R116 ;  /* 0x000000140474723c */ /* 0x040fec0000041874 */
[C---:B--2---:R-:W-:Y:S06]  /*4540*/  HMMA.16816.F32.BF16 R112, R4.reuse, R16, R112 ;  /* 0x000000100470723c */ /* 0x044fec0000041870 */
[----:B---3--:R-:W-:Y:S01]  /*4550*/  HMMA.16816.F32.BF16 R156, R4, R28, R104 ;  /* 0x0000001c049c723c */ /* 0x008fe20000041868 */
[----:B-1----:R-:W-:-:S04]  /*4560*/  FFMA.FTZ R2, R148, UR5, -R0 ;  /* 0x0000000594027c23 */ /* 0x002fc80008010800 */
[----:B------:R1:W2:Y:S01]  /*4570*/  MUFU.EX2 R226, R2 ;  /* 0x0000000200e27308 */ /* 0x0002a20000000800 */
[----:B------:R-:W-:Y:S01]  /*4580*/  HMMA.16816.F32.BF16 R148, R8, R50, RZ ;  /* 0x000000320894723c */ /* 0x000fe200000418ff */
[----:B------:R-:W3:Y:S05]  /*4590*/  LDSM.16.MT88.4 R48, [R139+0x9800] ;  /* 0x009800008b30783b */ /* 0x000eea0000004200 */
[----:B----4-:R-:W-:Y:S01]  /*45a0*/  HMMA.16816.F32.BF16 R104, R4, R44, R96 ;  /* 0x0000002c0468723c */ /* 0x010fe20000041860 */
[----:B------:R-:W-:-:S05]  /*45b0*/  F2FP.BF16.F32.PACK_AB R8, R133, R199 ;  /* 0x000000c78508723e */ /* 0x000fca00000010ff */
[----:B------:R-:W-:Y:S01]  /*45c0*/  HMMA.16816.F32.BF16 R96, R4, R26, R84 ;  /* 0x0000001a0460723c */ /* 0x000fe20000041854 */
[----:B-1----:R-:W-:Y:S01]  /*45d0*/  FFMA.FTZ R2, R152, UR5, -R0 ;  /* 0x0000000598027c23 */ /* 0x002fe20008010800 */
[----:B--2---:R-:W-:-:S04]  /*45e0*/  F2FP.BF16.F32.PACK_AB R9, R226, R225 ;  /* 0x000000e1e209723e */ /* 0x004fc800000010ff */
[C---:B------:R-:W-:Y:S01]  /*45f0*/  HMMA.16816.F32.BF16 R92, R4.reuse, R22, R92 ;  /* 0x00000016045c723c */ /* 0x040fe2000004185c */
[----:B------:R1:W-:Y:S05]  /*4600*/  MUFU.EX2 R224, R2 ;  /* 0x0000000200e07308 */ /* 0x0003ea0000000800 */
[----:B------:R-:W-:Y:S01]  /*4610*/  HMMA.16816.F32.BF16 R84, R4, R34, R76 ;  /* 0x000000220454723c */ /* 0x000fe2000004184c */
[----:B-1----:R-:W-:Y:S01]  /*4620*/  FFMA.FTZ R2, R138, UR5, -R0 ;  /* 0x000000058a027c23 */ /* 0x002fe20008010800 */
[----:B------:R-:W-:-:S04]  /*4630*/  MOV R138, R153 ;  /* 0x00000099008a7202 */ /* 0x000fc80000000f00 */
[----:B------:R-:W-:Y:S01]  /*4640*/  HMMA.16816.F32.BF16 R152, R4, R24, R108 ;  /* 0x000000180498723c */ /* 0x000fe2000004186c */
[----:B------:R1:W2:Y:S01]  /*4650*/  MUFU.EX2 R223, R2 ;  /* 0x0000000200df7308 */ /* 0x0002a20000000800 */
[----:B------:R-:W-:-:S04]  /*4660*/  F2FP.BF16.F32.PACK_AB R10, R138, R137 ;  /* 0x000000898a0a723e */ /* 0x000fc800000010ff */
[C---:B------:R-:W-:Y:S06]  /*4670*/  HMMA.16816.F32.BF16 R108, R4.reuse, R32, R100 ;  /* 0x00000020046c723c */ /* 0x040fec0000041864 */
[----:B------:R-:W-:Y:S01]  /*4680*/  HMMA.16816.F32.BF16 R100, R4, R18, R88 ;  /* 0x000000120464723c */ /* 0x000fe20000041858 */
[----:B-1----:R-:W-:Y:S01]  /*4690*/  FFMA.FTZ R2, R161, UR5, -R3 ;  /* 0x00000005a1027c23 */ /* 0x002fe20008010803 */
[----:B--2---:R-:W-:-:S04]  /*46a0*/  F2FP.BF16.F32.PACK_AB R11, R223, R224 ;  /* 0x000000e0df0b723e */ /* 0x004fc800000010ff */
[C---:B------:R-:W-:Y:S01]  /*46b0*/  HMMA.16816.F32.BF16 R88, R4.reuse, R30, R80 ;  /* 0x0000001e0458723c */ /* 0x040fe20000041850 */
[----:B------:R1:W-:Y:S05]  /*46c0*/  MUFU.EX2 R215, R2 ;  /* 0x0000000200d77308 */ /* 0x0003ea0000000800 */
[----:B------:R-:W-:Y:S06]  /*46d0*/  HMMA.16816.F32.BF16 R80, R4, R46, R72 ;  /* 0x0000002e0450723c */ /* 0x000fec0000041848 */
[C---:B------:R-:W-:Y:S06]  /*46e0*/  HMMA.16816.F32.BF16 R72, R8.reuse, R20, R68 ;  /* 0x000000140848723c */ /* 0x040fec0000041844 */
[----:B------:R-:W-:Y:S01]  /*46f0*/  HMMA.16816.F32.BF16 R68, R8, R16, R64 ;  /* 0x000000100844723c */ /* 0x000fe20000041840 */
[----:B-1----:R-:W-:-:S04]  /*4700*/  FFMA.FTZ R2, R163, UR5, -R13 ;  /* 0x00000005a3027c23 */ /* 0x002fc8000801080d */
[----:B------:R1:W-:Y:S01]  /*4710*/  MUFU.EX2 R214, R2 ;  /* 0x0000000200d67308 */ /* 0x0003e20000000800 */
[C---:B------:R-:W-:Y:S06]  /*4720*/  HMMA.16816.F32.BF16 R64, R8.reuse, R24, R60 ;  /* 0x000000180840723c */ /* 0x040fec000004183c */
[C---:B------:R-:W-:Y:S01]  /*4730*/  HMMA.16816.F32.BF16 R60, R8.reuse, R22, R120 ;  /* 0x00000016083c723c */ /* 0x040fe20000041878 */
[----:B------:R-:W-:Y:S05]  /*4740*/  LDSM.16.MT88.4 R20, [R217+0xa800] ;  /* 0x00a80000d914783b */ /* 0x000fea0000004200 */
[----:B------:R-:W-:Y:S01]  /*4750*/  HMMA.16816.F32.BF16 R180, R8, R32, R52 ;  /* 0x0000002008b4723c */ /* 0x000fe20000041834 */
[----:B------:R-:W-:-:S02]  /*4760*/  MOV R123, R201 ;  /* 0x000000c9007b7202 */ /* 0x000fc40000000f00 */
[----:B------:R-:W-:Y:S01]  /*4770*/  MOV R122, R200 ;  /* 0x000000c8007a7202 */ /* 0x000fe20000000f00 */
[--C-:B-1----:R-:W-:Y:S01]  /*4780*/  FFMA.FTZ R2, R162, UR5, -R13.reuse ;  /* 0x00000005a2027c23 */ /* 0x102fe2000801080d */
[----:B------:R-:W-:Y:S01]  /*4790*/  MOV R121, R199 ;  /* 0x000000c700797202 */ /* 0x000fe20000000f00 */
[C---:B------:R-:W-:Y:S01]  /*47a0*/  HMMA.16816.F32.BF16 R52, R8.reuse, R26, R128 ;  /* 0x0000001a0834723c */ /* 0x040fe20000041880 */
[----:B------:R-:W-:Y:S01]  /*47b0*/  LDSM.16.MT88.4 R24, [R217+0xb800] ;  /* 0x00b80000d918783b */ /* 0x000fe20000004200 */
[----:B------:R1:W2:Y:S04]  /*47c0*/  MUFU.EX2 R213, R2 ;  /* 0x0000000200d57308 */ /* 0x0002a80000000800 */
[----:B------:R-:W-:Y:S01]  /*47d0*/  HMMA.16816.F32.BF16 R32, R8, R34, R144 ;  /* 0x000000220820723c */ /* 0x000fe20000041890 */
[----:B-1----:R-:W-:Y:S01]  /*47e0*/  FFMA.FTZ R2, R160, UR5, -R13 ;  /* 0x00000005a0027c23 */ /* 0x002fe2000801080d */
[----:B--2---:R-:W-:-:S04]  /*47f0*/  F2FP.BF16.F32.PACK_AB R4, R213, R214 ;  /* 0x000000d6d504723e */ /* 0x004fc800000010ff */
[C---:B------:R-:W-:Y:S01]  /*4800*/  HMMA.16816.F32.BF16 R160, R8.reuse, R28, R56 ;  /* 0x0000001c08a0723c */ /* 0x040fe20000041838 */
[----:B------:R1:W-:Y:S05]  /*4810*/  MUFU.EX2 R212, R2 ;  /* 0x0000000200d47308 */ /* 0x0003ea0000000800 */
[C---:B------:R-:W-:Y:S01]  /*4820*/  HMMA.16816.F32.BF16 R56, R8.reuse, R18, R124 ;  /* 0x000000120838723c */ /* 0x040fe2000004187c */
[----:B------:R-:W-:Y:S05]  /*4830*/  LDSM.16.MT88.4 R16, [R139+0xb800] ;  /* 0x00b800008b10783b */ /* 0x000fea0000004200 */
[----:B------:R-:W-:Y:S01]  /*4840*/  HMMA.16816.F32.BF16 R28, R8, R30, R140 ;  /* 0x0000001e081c723c */ /* 0x000fe2000004188c */
[----:B-1----:R-:W-:Y:S01]  /*4850*/  FFMA.FTZ R2, R164, UR5, -R13 ;  /* 0x00000005a4027c23 */ /* 0x002fe2000801080d */
[----:B------:R-:W-:-:S03]  /*4860*/  MOV R164, R169 ;  /* 0x000000a900a47202 */ /* 0x000fc60000000f00 */
[----:B------:R1:W2:Y:S02]  /*4870*/  MUFU.EX2 R211, R2 ;  /* 0x0000000200d37308 */ /* 0x0002a40000000800 */
[--C-:B-1----:R-:W-:Y:S01]  /*4880*/  FFMA.FTZ R2, R168, UR5, -R12.reuse ;  /* 0x00000005a8027c23 */ /* 0x102fe2000801080c */
[----:B--2---:R-:W-:Y:S01]  /*4890*/  F2FP.BF16.F32.PACK_AB R6, R211, R212 ;  /* 0x000000d4d306723e */ /* 0x004fe200000010ff */
[C---:B------:R-:W-:Y:S01]  /*48a0*/  HMMA.16816.F32.BF16 R168, R8.reuse, R44, R36 ;  /* 0x0000002c08a8723c */ /* 0x040fe20000041824 */
[----:B------:R-:W1:Y:S03]  /*48b0*/  LDSM.16.MT88.4 R36, [R139+0xa800] ;  /* 0x00a800008b24783b */ /* 0x000e660000004200 */
[----:B------:R2:W-:Y:S02]  /*48c0*/  MUFU.EX2 R210, R2 ;  /* 0x0000000200d27308 */ /* 0x0005e40000000800 */
[----:B------:R-:W-:Y:S01]  /*48d0*/  HMMA.16816.F32.BF16 R44, R8, R46, R148 ;  /* 0x0000002e082c723c */ /* 0x000fe20000041894 */
[----:B--2---:R-:W-:Y:S01]  /*48e0*/  FFMA.FTZ R2, R166, UR5, -R12 ;  /* 0x00000005a6027c23 */ /* 0x004fe2000801080c */
[----:B------:R-:W-:-:S04]  /*48f0*/  MOV R166, R202 ;  /* 0x000000ca00a67202 */ /* 0x000fc80000000f00 */
[----:B------:R2:W4:Y:S02]  /*4900*/  MUFU.EX2 R209, R2 ;  /* 0x0000000200d17308 */ /* 0x0005240000000800 */
[----:B--2---:R-:W-:Y:S01]  /*4910*/  FFMA.FTZ R2, R165, UR5, -R12 ;  /* 0x00000005a5027c23 */ /* 0x004fe2000801080c */
[----:B----4-:R-:W-:-:S05]  /*4920*/  F2FP.BF16.F32.PACK_AB R5, R209, R210 ;  /* 0x000000d2d105723e */ /* 0x010fca00000010ff */
[----:B------:R2:W-:Y:S02]  /*4930*/  MUFU.EX2 R208, R2 ;  /* 0x0000000200d07308 */ /* 0x0005e40000000800 */
[----:B--2---:R-:W-:-:S06]  /*4940*/  FFMA.FTZ R2, R167, UR5, -R12 ;  /* 0x00000005a7027c23 */ /* 0x004fcc000801080c */
[----:B------:R2:W4:Y:S02]  /*4950*/  MUFU.EX2 R207, R2 ;  /* 0x0000000200cf7308 */ /* 0x0005240000000800 */
[----:B--2---:R-:W-:Y:S01]  /*4960*/  FFMA.FTZ R2, R173, UR5, -R3 ;  /* 0x00000005ad027c23 */ /* 0x004fe20008010803 */
[----:B----4-:R-:W-:-:S05]  /*4970*/  F2FP.BF16.F32.PACK_AB R7, R207, R208 ;  /* 0x000000d0cf07723e */ /* 0x010fca00000010ff */
[----:B------:R2:W4:Y:S02]  /*4980*/  MUFU.EX2 R206, R2 ;  /* 0x0000000200ce7308 */ /* 0x0005240000000800 */
[C---:B---3--:R-:W-:Y:S06]  /*4990*/  HMMA.16816.F32.BF16 R140, R4.reuse, R48, R116 ;  /* 0x00000030048c723c */ /* 0x048fec0000041874 */
[C---:B------:R-:W-:Y:S06]  /*49a0*/  HMMA.16816.F32.BF16 R112, R4.reuse, R40, R112 ;  /* 0x000000280470723c */ /* 0x040fec0000041870 */
[----:B------:R-:W-:Y:S01]  /*49b0*/  HMMA.16816.F32.BF16 R148, R4, R50, R92 ;  /* 0x000000320494723c */ /* 0x000fe2000004185c */
[----:B--2---:R-:W-:Y:S01]  /*49c0*/  FFMA.FTZ R2, R172, UR5, -R3 ;  /* 0x00000005ac027c23 */ /* 0x004fe20008010803 */
[----:B----4-:R-:W-:-:S03]  /*49d0*/  F2FP.BF16.F32.PACK_AB R8, R206, R215 ;  /* 0x000000d7ce08723e */ /* 0x010fc600000010ff */
[----:B------:R2:W-:Y:S01]  /*49e0*/  MUFU.EX2 R205, R2 ;  /* 0x0000000200cd7308 */ /* 0x0005e20000000800 */
[C---:B-1----:R-:W-:Y:S01]  /*49f0*/  HMMA.16816.F32.BF16 R92, R4.reuse, R38, R96 ;  /* 0x00000026045c723c */ /* 0x042fe20000041860 */
[----:B------:R-:W-:Y:S05]  /*4a00*/  LDSM.16.MT88.4 R96, [R139+0xac00] ;  /* 0x00ac00008b60783b */ /* 0x000fea0000004200 */
[C---:B------:R-:W-:Y:S06]  /*4a10*/  HMMA.16816.F32.BF16 R116, R4.reuse, R18, R84 ;  /* 0x000000120474723c */ /* 0x040fec0000041854 */
[----:B------:R-:W-:Y:S01]  /*4a20*/  HMMA.16816.F32.BF16 R124, R4, R36, R152 ;  /* 0x00000024047c723c */ /* 0x000fe20000041898 */
[----:B------:R-:W-:Y:S01]  /*4a30*/  LDSM.16.MT88.4 R152, [R139+0x9c00] ;  /* 0x009c00008b98783b */ /* 0x000fe20000004200 */
[----:B--2---:R-:W-:-:S04]  /*4a40*/  FFMA.FTZ R2, R174, UR5, -R3 ;  /* 0x00000005ae027c23 */ /* 0x004fc80008010803 */
[C---:B------:R-:W-:Y:S01]  /*4a50*/  HMMA.16816.F32.BF16 R128, R4.reuse, R20, R156 ;  /* 0x000000140480723c */ /* 0x040fe2000004189c */
[----:B------:R1:W2:Y:S05]  /*4a60*/  MUFU.EX2 R204, R2 ;  /* 0x0000000200cc7308 */ /* 0x0002aa0000000800 */
[C---:B------:R-:W-:Y:S06]  /*4a70*/  HMMA.16816.F32.BF16 R76, R4.reuse, R42, R100 ;  /* 0x0000002a044c723c */ /* 0x040fec0000041864 */
[----:B------:R-:W-:Y:S01]  /*4a80*/  HMMA.16816.F32.BF16 R84, R4, R26, R80 ;  /* 0x0000001a0454723c */ /* 0x000fe20000041850 */
[----:B------:R-:W-:Y:S01]  /*4a90*/  LDSM.16.MT88.4 R80, [R217+0x9c00] ;  /* 0x009c0000d950783b */ /* 0x000fe20000004200 */
[----:B-1----:R-:W-:Y:S01]  /*4aa0*/  FFMA.FTZ R2, R176, UR5, -R3 ;  /* 0x00000005b0027c23 */ /* 0x002fe20008010803 */
[----:B--2---:R-:W-:-:S03]  /*4ab0*/  F2FP.BF16.F32.PACK_AB R10, R204, R205 ;  /* 0x000000cdcc0a723e */ /* 0x004fc600000010ff */
[----:B------:R1:W-:Y:S02]  /*4ac0*/  MUFU.EX2 R203, R2 ;  /* 0x0000000200cb7308 */ /* 0x0003e40000000800 */
[----:B-1----:R-:W-:-:S06]  /*4ad0*/  FFMA.FTZ R2, R177, UR5, -R3 ;  /* 0x00000005b1027c23 */ /* 0x002fcc0008010803 */
[----:B------:R1:W-:Y:S02]  /*4ae0*/  MUFU.EX2 R202, R2 ;  /* 0x0000000200ca7308 */ /* 0x0003e40000000800 */
[--C-:B-1----:R-:W-:Y:S01]  /*4af0*/  FFMA.FTZ R2, R175, UR5, -R3.reuse ;  /* 0x00000005af027c23 */ /* 0x102fe20008010803 */
[----:B------:R-:W-:Y:S01]  /*4b00*/  FFMA.FTZ R3, R184, UR5, -R3 ;  /* 0x00000005b8037c23 */ /* 0x000fe20008010803 */
[----:B------:R-:W-:Y:S01]  /*4b10*/  HMMA.16816.F32.BF16 R172, R4, R16, R108 ;  /* 0x0000001004ac723c */ /* 0x000fe2000004186c */
[----:B------:R-:W1:Y:S03]  /*4b20*/  LDSM.16.MT88.4 R108, [R217+0xac00] ;  /* 0x00ac0000d96c783b */ /* 0x000e660000004200 */
[----:B------:R2:W-:Y:S08]  /*4b30*/  MUFU.EX2 R201, R2 ;  /* 0x0000000200c97308 */ /* 0x0005f00000000800 */
[----:B------:R3:W-:Y:S01]  /*4b40*/  MUFU.EX2 R184, R3 ;  /* 0x0000000300b87308 */ /* 0x0007e20000000800 */
[----:B--2---:R-:W-:-:S07]  /*4b50*/  FFMA.FTZ R2, R178, UR5, -R0 ;  /* 0x00000005b2027c23 */ /* 0x004fce0008010800 */
[----:B------:R2:W-:Y:S01]  /*4b60*/  MUFU.EX2 R200, R2 ;  /* 0x0000000200c87308 */ /* 0x0005e20000000800 */
[----:B---3--:R-:W-:-:S05]  /*4b70*/  MOV R3, R14 ;  /* 0x0000000e00037202 */ /* 0x008fca0000000f00 */
[----:B------:R-:W-:-:S04]  /*4b80*/  FADD.FTZ R3, R3, R236 ;  /* 0x000000ec03037221 */ /* 0x000fc80000010000 */
[----:B------:R-:W-:Y:S01]  /*4b90*/  FADD.FTZ R3, R246, R3 ;  /* 0x00000003f6037221 */ /* 0x000fe20000010000 */
[----:B--2---:R-:W-:-:S03]  /*4ba0*/  FFMA.FTZ R2, R179, UR5, -R0 ;  /* 0x00000005b3027c23 */ /* 0x004fc60008010800 */
[----:B------:R-:W-:Y:S01]  /*4bb0*/  FADD.FTZ R3, R247, R3 ;  /* 0x00000003f7037221 */ /* 0x000fe20000010000 */
[C---:B------:R-:W-:Y:S01]  /*4bc0*/  HMMA.16816.F32.BF16 R176, R4.reuse, R24, R104 ;  /* 0x0000001804b0723c */ /* 0x040fe20000041868 */
[----:B------:R2:W3:Y:S05]  /*4bd0*/  MUFU.EX2 R199, R2 ;  /* 0x0000000200c77308 */ /* 0x0004ea0000000800 */
[----:B------:R-:W-:Y:S01]  /*4be0*/  HMMA.16816.F32.BF16 R104, R4, R22, R88 ;  /* 0x000000160468723c */ /* 0x000fe20000041858 */
[----:B------:R-:W4:Y:S01]  /*4bf0*/  LDSM.16.MT88.4 R4, [R217+0xbc00] ;  /* 0x00bc0000d904783b */ /* 0x000f220000004200 */
[----:B--2---:R-:W-:Y:S01]  /*4c00*/  FFMA.FTZ R2, R185, UR5, -R0 ;  /* 0x00000005b9027c23 */ /* 0x004fe20008010800 */
[----:B---3--:R-:W-:-:S03]  /*4c10*/  F2FP.BF16.F32.PACK_AB R9, R199, R200 ;  /* 0x000000c8c709723e */ /* 0x008fc600000010ff */
[----:B------:R2:W-:Y:S02]  /*4c20*/  MUFU.EX2 R185, R2 ;  /* 0x0000000200b97308 */ /* 0x0005e40000000800 */
[----:B--2---:R-:W-:Y:S01]  /*4c30*/  FFMA.FTZ R2, R186, UR5, -R0 ;  /* 0x00000005ba027c23 */ /* 0x004fe20008010800 */
[----:B------:R-:W-:-:S05]  /*4c40*/  MOV R186, R138 ;  /* 0x0000008a00ba7202 */ /* 0x000fca0000000f00 */
[----:B------:R2:W3:Y:S02]  /*4c50*/  MUFU.EX2 R138, R2 ;  /* 0x00000002008a7308 */ /* 0x0004e40000000800 */
[----:B--2---:R-:W-:Y:S01]  /*4c60*/  FFMA.FTZ R2, R187, UR5, -R0 ;  /* 0x00000005bb027c23 */ /* 0x004fe20008010800 */
[----:B------:R-:W-:Y:S02]  /*4c70*/  MOV R187, R137 ;  /* 0x0000008900bb7202 */ /* 0x000fe40000000f00 */
[----:B---3--:R-:W-:-:S03]  /*4c80*/  F2FP.BF16.F32.PACK_AB R11, R138, R185 ;  /* 0x000000b98a0b723e */ /* 0x008fc600000010ff */
[----:B------:R2:W-:Y:S04]  /*4c90*/  MUFU.EX2 R137, R2 ;  /* 0x0000000200897308 */ /* 0x0005e80000000800 */
[C---:B------:R-:W-:Y:S06]  /*4ca0*/  HMMA.16816.F32.BF16 R144, R8.reuse, R48, R72 ;  /* 0x000000300890723c */ /* 0x040fec0000041848 */
[----:B------:R-:W-:Y:S01]  /*4cb0*/  HMMA.16816.F32.BF16 R68, R8, R40, R68 ;  /* 0x000000280844723c */ /* 0x000fe20000041844 */
[----:B--2---:R-:W-:Y:S01]  /*4cc0*/  FFMA.FTZ R2, R188, UR5, -R13 ;  /* 0x00000005bc027c23 */ /* 0x004fe2000801080d */
[----:B------:R-:W-:-:S04]  /*4cd0*/  MOV R188, R133 ;  /* 0x0000008500bc7202 */ /* 0x000fc80000000f00 */
[C---:B------:R-:W-:Y:S01]  /*4ce0*/  HMMA.16816.F32.BF16 R56, R8.reuse, R42, R56 ;  /* 0x0000002a0838723c */ /* 0x040fe20000041838 */
[----:B------:R-:W-:Y:S01]  /*4cf0*/  MOV R41, R164 ;  /* 0x000000a400297202 */ /* 0x000fe20000000f00 */
[----:B------:R2:W-:Y:S04]  /*4d00*/  MUFU.EX2 R133, R2 ;  /* 0x0000000200857308 */ /* 0x0005e80000000800 */
[----:B------:R-:W-:Y:S01]  /*4d10*/  HMMA.16816.F32.BF16 R156, R8, R20, R160 ;  /* 0x00000014089c723c */ /* 0x000fe200000418a0 */
[----:B------:R-:W-:Y:S02]  /*4d20*/  MOV R43, R240 ;  /* 0x000000f0002b7202 */ /* 0x000fe40000000f00 */
[----:B------:R-:W-:-:S03]  /*4d30*/  MOV R42, R238 ;  /* 0x000000ee002a7202 */ /* 0x000fc60000000f00 */
[C---:B------:R-:W-:Y:S06]  /*4d40*/  HMMA.16816.F32.BF16 R60, R8.reuse, R50, R60 ;  /* 0x00000032083c723c */ /* 0x040fec000004183c */
[C---:B------:R-:W-:Y:S01]  /*4d50*/  HMMA.16816.F32.BF16 R64, R8.reuse, R36, R64 ;  /* 0x000000240840723c */ /* 0x040fe20000041840 */
[----:B--2---:R-:W-:Y:S01]  /*4d60*/  FFMA.FTZ R2, R189, UR5, -R13 ;  /* 0x00000005bd027c23 */ /* 0x004fe2000801080d */
[----:B------:R-:W-:Y:S02]  /*4d70*/  MOV R50, R123 ;  /* 0x0000007b00327202 */ /* 0x000fe40000000f00 */
[----:B------:R-:W-:Y:S01]  /*4d80*/  MOV R51, R122 ;  /* 0x0000007a00337202 */ /* 0x000fe20000000f00 */
[----:B------:R2:W3:Y:S01]  /*4d90*/  MUFU.EX2 R49, R2 ;  /* 0x0000000200317308 */ /* 0x0004e20000000800 */
[----:B------:R-:W-:Y:S01]  /*4da0*/  HMMA.16816.F32.BF16 R52, R8, R38, R52 ;  /* 0x000000260834723c */ /* 0x000fe20000041834 */
[----:B------:R-:W-:-:S02]  /*4db0*/  MOV R189, R121 ;  /* 0x0000007900bd7202 */ /* 0x000fc40000000f00 */
[----:B------:R-:W5:Y:S03]  /*4dc0*/  LDSM.16.MT88.4 R120, [R139+0xbc00] ;  /* 0x00bc00008b78783b */ /* 0x000f660000004200 */
[----:B------:R-:W-:Y:S01]  /*4dd0*/  HMMA.16816.F32.BF16 R28, R8, R22, R28 ;  /* 0x00000016081c723c */ /* 0x000fe2000004181c */
[----:B------:R-:W-:-:S04]  /*4de0*/  FADD.FTZ R3, R189, R3 ;  /* 0x00000003bd037221 */ /* 0x000fc80000010000 */
[----:B------:R-:W-:Y:S01]  /*4df0*/  FADD.FTZ R3, R188, R3 ;  /* 0x00000003bc037221 */ /* 0x000fe20000010000 */
[----:B------:R-:W-:Y:S01]  /*4e00*/  HMMA.16816.F32.BF16 R160, R8, R16, R180 ;  /* 0x0000001008a0723c */ /* 0x000fe200000418b4 */
[----:B--2---:R-:W-:Y:S01]  /*4e10*/  FFMA.FTZ R2, R190, UR5, -R13 ;  /* 0x00000005be027c23 */ /* 0x004fe2000801080d */
[----:B------:R-:W-:-:S04]  /*4e20*/  MOV R190, R166 ;  /* 0x000000a600be7202 */ /* 0x000fc80000000f00 */
[C---:B------:R-:W-:Y:S01]  /*4e30*/  HMMA.16816.F32.BF16 R32, R8.reuse, R18, R32 ;  /* 0x000000120820723c */ /* 0x040fe20000041820 */
[----:B------:R2:W-:Y:S05]  /*4e40*/  MUFU.EX2 R48, R2 ;  /* 0x0000000200307308 */ /* 0x0005ea0000000800 */
[C---:B------:R-:W-:Y:S06]  /*4e50*/  HMMA.16816.F32.BF16 R164, R8.reuse, R24, R168 ;  /* 0x0000001808a4723c */ /* 0x040fec00000418a8 */
[----:B------:R-:W-:Y:S01]  /*4e60*/  HMMA.16816.F32.BF16 R24, R8, R26, R44 ;  /* 0x0000001a0818723c */ /* 0x000fe2000004182c */
[----:B---3--:R-:W-:Y:S01]  /*4e70*/  F2FP.BF16.F32.PACK_AB R168, R49, R133 ;  /* 0x0000008531a8723e */ /* 0x008fe200000010ff */
[----:B--2---:R-:W-:Y:S01]  /*4e80*/  FFMA.FTZ R2, R191, UR5, -R13 ;  /* 0x00000005bf027c23 */ /* 0x004fe2000801080d */
[----:B------:R-:W-:-:S03]  /*4e90*/  MOV R191, R239 ;  /* 0x000000ef00bf7202 */ /* 0x000fc60000000f00 */
[----:B------:R2:W3:Y:S02]  /*4ea0*/  MUFU.EX2 R239, R2 ;  /* 0x0000000200ef7308 */ /* 0x0004e40000000800 */
[----:B------:R-:W-:-:S04]  /*4eb0*/  FADD.FTZ R8, R191, R43 ;  /* 0x0000002bbf087221 */ /* 0x000fc80000010000 */
[----:B------:R-:W-:Y:S01]  /*4ec0*/  FADD.FTZ R8, R190, R8 ;  /* 0x00000008be087221 */ /* 0x000fe20000010000 */
[--C-:B--2---:R-:W-:Y:S01]  /*4ed0*/  FFMA.FTZ R2, R192, UR5, -R12.reuse ;  /* 0x00000005c0027c23 */ /* 0x104fe2000801080c */
[----:B------:R-:W-:Y:S02]  /*4ee0*/  MOV R192, R15 ;  /* 0x0000000f00c07202 */ /* 0x000fe40000000f00 */
[----:B---3--:R-:W-:Y:S01]  /*4ef0*/  F2FP.BF16.F32.PACK_AB R170, R239, R48 ;  /* 0x00000030efaa723e */ /* 0x008fe200000010ff */
[----:B------:R2:W-:Y:S02]  /*4f00*/  MUFU.EX2 R40, R2 ;  /* 0x0000000200287308 */ /* 0x0005e40000000800 */
[----:B--2---:R-:W-:-:S06]  /*4f10*/  FFMA.FTZ R2, R193, UR5, -R12 ;  /* 0x00000005c1027c23 */ /* 0x004fcc000801080c */
[----:B------:R2:W3:Y:S02]  /*4f20*/  MUFU.EX2 R15, R2 ;  /* 0x00000002000f7308 */ /* 0x0004e40000000800 */
[----:B--2---:R-:W-:Y:S01]  /*4f30*/  FFMA.FTZ R2, R194, UR5, -R12 ;  /* 0x00000005c2027c23 */ /* 0x004fe2000801080c */
[----:B---3--:R-:W-:-:S05]  /*4f40*/  F2FP.BF16.F32.PACK_AB R169, R15, R40 ;  /* 0x000000280fa9723e */ /* 0x008fca00000010ff */
[----:B------:R2:W-:Y:S02]  /*4f50*/  MUFU.EX2 R14, R2 ;  /* 0x00000002000e7308 */ /* 0x0005e40000000800 */
[----:B--2---:R-:W-:-:S06]  /*4f60*/  FFMA.FTZ R2, R195, UR5, -R12 ;  /* 0x00000005c3027c23 */ /* 0x004fcc000801080c */
[----:B------:R2:W3:Y:S02]  /*4f70*/  MUFU.EX2 R240, R2 ;  /* 0x0000000200f07308 */ /* 0x0004e40000000800 */
[----:B--2---:R-:W-:Y:S01]  /*4f80*/  FFMA.FTZ R2, R197, UR5, -R0 ;  /* 0x00000005c5027c23 */ /* 0x004fe20008010800 */
[----:B---3--:R-:W-:-:S05]  /*4f90*/  F2FP.BF16.F32.PACK_AB R171, R240, R14 ;  /* 0x0000000ef0ab723e */ /* 0x008fca00000010ff */
[----:B------:R2:W3:Y:S02]  /*4fa0*/  MUFU.EX2 R13, R2 ;  /* 0x00000002000d7308 */ /* 0x0004e40000000800 */
[C---:B-1----:R-:W-:Y:S06]  /*4fb0*/  HMMA.16816.F32.BF16 R100, R168.reuse, R108, R128 ;  /* 0x0000006ca864723c */ /* 0x042fec0000041880 */
[----:B------:R-:W-:Y:S01]  /*4fc0*/  HMMA.16816.F32.BF16 R88, R168, R96, R124 ;  /* 0x00000060a858723c */ /* 0x000fe2000004187c */
[----:B------:R-:W-:Y:S02]  /*4fd0*/  F2FP.BF16.F32.PACK_AB R128, R202, R203 ;  /* 0x000000cbca80723e */ /* 0x000fe400000010ff */
[----:B------:R-:W-:-:S03]  /*4fe0*/  F2FP.BF16.F32.PACK_AB R130, R184, R201 ;  /* 0x000000c9b882723e */ /* 0x000fc600000010ff */
[C---:B----4-:R-:W-:Y:S01]  /*4ff0*/  HMMA.16816.F32.BF16 R124, R168.reuse, R4, R176 ;  /* 0x00000004a87c723c */ /* 0x050fe200000418b0 */
[--C-:B--2---:R-:W-:Y:S01]  /*5000*/  FFMA.FTZ R2, R196, UR5, -R0.reuse ;  /* 0x00000005c4027c23 */ /* 0x104fe20008010800 */
[----:B------:R-:W-:Y:S01]  /*5010*/  FFMA.FTZ R0, R198, UR5, -R0 ;  /* 0x00000005c6007c23 */ /* 0x000fe20008010800 */
[----:B---3--:R-:W-:Y:S02]  /*5020*/  F2FP.BF16.F32.PACK_AB R129, R13, R137 ;  /* 0x000000890d81723e */ /* 0x008fe400000010ff */
[----:B------:R1:W-:Y:S01]  /*5030*/  MUFU.EX2 R12, R2 ;  /* 0x00000002000c7308 */ /* 0x0003e20000000800 */
[C---:B------:R-:W-:Y:S06]  /*5040*/  HMMA.16816.F32.BF16 R72, R168.reuse, R80, R112 ;  /* 0x00000050a848723c */ /* 0x040fec0000041870 */
[C---:B------:R-:W-:Y:S01]  /*5050*/  HMMA.16816.F32.BF16 R140, R168.reuse, R152, R140 ;  /* 0x00000098a88c723c */ /* 0x040fe2000004188c */
[----:B------:R2:W3:Y:S05]  /*5060*/  MUFU.EX2 R238, R0 ;  /* 0x0000000000ee7308 */ /* 0x0004ea0000000800 */
[----:B------:R-:W-:Y:S01]  /*5070*/  HMMA.16816.F32.BF16 R148, R168, R154, R148 ;  /* 0x0000009aa894723c */ /* 0x000fe20000041894 */
[----:B-1----:R-:W-:-:S05]  /*5080*/  FADD.FTZ R2, R233, R231 ;  /* 0x000000e7e9027221 */ /* 0x002fca0000010000 */
[C---:B------:R-:W-:Y:S01]  /*5090*/  HMMA.16816.F32.BF16 R76, R168.reuse, R82, R76 ;  /* 0x00000052a84c723c */ /* 0x040fe2000004184c */
[----:B------:R-:W-:Y:S01]  /*50a0*/  FADD.FTZ R2, R232, R2 ;  /* 0x00000002e8027221 */ /* 0x000fe20000010000 */
[----:B--2---:R-:W-:Y:S01]  /*50b0*/  FADD.FTZ R0, R42, R192 ;  /* 0x000000c02a007221 */ /* 0x004fe20000010000 */
[----:B---3--:R-:W-:Y:S02]  /*50c0*/  F2FP.BF16.F32.PACK_AB R131, R238, R12 ;  /* 0x0000000cee83723e */ /* 0x008fe400000010ff */
[----:B------:R-:W-:Y:S01]  /*50d0*/  FADD.FTZ R2, R235, R2 ;  /* 0x00000002eb027221 */ /* 0x000fe20000010000 */
[----:B------:R-:W-:Y:S01]  /*50e0*/  HMMA.16816.F32.BF16 R92, R168, R98, R92 ;  /* 0x00000062a85c723c */ /* 0x000fe2000004185c */
[----:B------:R-:W-:Y:S02]  /*50f0*/  FADD.FTZ R0, R41, R0 ;  /* 0x0000000029007221 */ /* 0x000fe40000010000 */
[----:B------:R-:W-:Y:S02]  /*5100*/  FADD.FTZ R2, R225, R2 ;  /* 0x00000002e1027221 */ /* 0x000fe40000010000 */
[----:B------:R-:W-:Y:S01]  /*5110*/  FADD.FTZ R0, R50, R0 ;  /* 0x0000000032007221 */ /* 0x000fe20000010000 */
[----:B------:R-:W-:Y:S01]  /*5120*/  HMMA.16816.F32.BF16 R164, R128, R4, R164 ;  /* 0x0000000480a4723c */ /* 0x000fe200000418a4 */
[----:B------:R-:W-:-:S02]  /*5130*/  FADD.FTZ R2, R226, R2 ;  /* 0x00000002e2027221 */ /* 0x000fc40000010000 */
[----:B------:R-:W-:-:S03]  /*5140*/  FADD.FTZ R0, R234, R0 ;  /* 0x00000000ea007221 */ /* 0x000fc60000010000 */
[C---:B------:R-:W-:Y:S01]  /*5150*/  HMMA.16816.F32.BF16 R104, R168.reuse, R110, R104 ;  /* 0x0000006ea868723c */ /* 0x040fe20000041868 */
        /* <DEDUP_REMOVED lines=34> */
[C---:B-----5:R-:W-:Y:S01]  /*5380*/  HMMA.16816.F32.BF16 R112, R168.reuse, R120, R172 ;  /* 0x00000078a870723c */ /* 0x060fe200000418ac */
        /* <DEDUP_REMOVED lines=9> */
[----:B------:R-:W-:-:S03]  /*5420*/  FADD.FTZ R0, R14, R0 ;  /* 0x000000000e007221 */ /* 0x000fc60000010000 */
        /* <DEDUP_REMOVED lines=15> */
[----:B------:R-:W-:Y:S01]  /*5520*/  ULDC UR4, c[0x0][0x2d0] ;  /* 0x0000b40000047ab9 */ /* 0x000fe20000000800 */
[----:B------:R-:W1:Y:S01]  /*5530*/  LDC.64 R224, c[0x0][0x250] ;  /* 0x00009400ffe07b82 */ /* 0x000e620000000a00 */
[----:B------:R-:W-:Y:S01]  /*5540*/  ISETP.GE.AND P4, PT, R248, UR4, PT ;  /* 0x00000004f8007c0c */ /* 0x000fe2000bf86270 */
[----:B------:R-:W-:Y:S01]  /*5550*/  IMAD.MOV.U32 R133, RZ, RZ, R135 ;  /* 0x000000ffff857224 */ /* 0x000fe200078e0087 */
[----:B------:R-:W-:Y:S01]  /*5560*/  LEA.HI.SX32 R222, R222, 0xfffffffe, 0x1a ;  /* 0xfffffffedede7811 */ /* 0x000fe200078fd2ff */
[----:B------:R-:W-:Y:S01]  /*5570*/  IMAD.MOV.U32 R3, RZ, RZ, R136 ;  /* 0x000000ffff037224 */ /* 0x000fe200078e0088 */
[----:B------:R-:W-:Y:S01]  /*5580*/  MOV R138, R132 ;  /* 0x00000084008a7202 */ /* 0x000fe20000000f00 */
[----:B------:R-:W-:Y:S01]  /*5590*/  IMAD.MOV.U32 R137, RZ, RZ, R134 ;  /* 0x000000ffff897224 */ /* 0x000fe200078e0086 */
[----:B------:R-:W-:Y:S01]  /*55a0*/  ULDC UR5, c[0x0][0x2d0] ;  /* 0x0000b40000057ab9 */ /* 0x000fe20000000800 */
[----:B------:R-:W-:Y:S01]  /*55b0*/  ULDC UR4, c[0x0][0x2ec] ;  /* 0x0000bb0000047ab9 */ /* 0x000fe20000000800 */
[----:B------:R-:W-:-:S05]  /*55c0*/  ULDC.64 UR6, c[0x0][0x248] ;  /* 0x0000920000067ab9 */ /* 0x000fca0000000a00 */
[----:B------:R-:W2:Y:S08]  /*55d0*/  @!P4 LDC.64 R246, c[0x0][0x220] ;  /* 0x00008800fff6cb82 */ /* 0x000eb00000000a00 */
[----:B------:R-:W3:Y:S01]  /*55e0*/  @!P4 LDC.64 R244, c[0x0][0x220] ;  /* 0x00008800fff4cb82 */ /* 0x000ee20000000a00 */
[----:B------:R-:W-:Y:S05]  /*55f0*/  BRA `(.L_x_68) ;  /* 0x0000000000fc7947 */ /* 0x000fea0003800000 */
.L_x_70:
[----:B------:R-:W2:Y:S01]  /*5600*/  LDL.64 R226, [R1+0x8] ;  /* 0x0000080001e27983 */ /* 0x000ea20000100a00 */
[----:B------:R-:W1:Y:S01]  /*5610*/  @!P4 LDC.64 R172, c[0x0][0x218] ;  /* 0x00008600ffaccb82 */ /* 0x000e620000000a00 */
[----:B------:R-:W-:Y:S02]  /*5620*/  VIADD R0, R222, 0xffffffff ;  /* 0xffffffffde007836 */ /* 0x000fe40000000000 */
[----:B------:R3:W-:Y:S02]  /*5630*/  @P4 STS [R221+0x6000], RZ ;  /* 0x006000ffdd004388 */ /* 0x0007e40000000800 */
[----:B------:R-:W-:Y:S01]  /*5640*/  IMAD.WIDE.U32 R134, R0, UR6, RZ ;  /* 0x0000000600867c25 */ /* 0x000fe2000f8e00ff */
[----:B------:R-:W-:Y:S01]  /*5650*/  SHF.R.S32.HI R2, RZ, 0x1f, R0 ;  /* 0x0000001fff027819 */ /* 0x000fe20000011400 */
[----:B------:R3:W-:Y:S01]  /*5660*/  @P4 STS [R221+0x6004], RZ ;  /* 0x006004ffdd004388 */ /* 0x0007e20000000800 */
[----:B------:R-:W4:Y:S03]  /*5670*/  @!P3 LDC.64 R178, c[0x0][0x218] ;  /* 0x00008600ffb2bb82 */ /* 0x000f260000000a00 */
[----:B------:R3:W-:Y:S01]  /*5680*/  @P4 STS.64 [R221+0x6008], RZ ;  /* 0x006008ffdd004388 */ /* 0x0007e20000000a00 */
[----:B------:R-:W-:Y:S04]  /*5690*/  IMAD R2, R2, UR6, RZ ;  /* 0x0000000602027c24 */ /* 0x000fe8000f8e02ff */
[----:B------:R-:W-:Y:S01]  /*56a0*/  IMAD R2, R0, UR7, R2 ;  /* 0x0000000700027c24 */ /* 0x000fe2000f8e0202 */
[----:B------:R-:W5:Y:S03]  /*56b0*/  @!P2 LDC.64 R176, c[0x0][0x218] ;  /* 0x00008600ffb0ab82 */ /* 0x000f660000000a00 */
[----:B------:R-:W-:Y:S05]  /*56c0*/  IMAD.IADD R2, R135, 0x1, R2 ;  /* 0x0000000187027824 */ /* 0x000fea00078e0202 */
[----:B------:R-:W3:Y:S08]  /*56d0*/  @!P4 LDC.64 R174, c[0x0][0x218] ;  /* 0x00008600ffaecb82 */ /* 0x000ef00000000a00 */
[----:B------:R-:W3:Y:S08]  /*56e0*/  @!P3 LDC.64 R180, c[0x0][0x218] ;  /* 0x00008600ffb4bb82 */ /* 0x000ef00000000a00 */
[----:B------:R-:W3:Y:S01]  /*56f0*/  @!P2 LDC.64 R182, c[0x0][0x218] ;  /* 0x00008600ffb6ab82 */ /* 0x000ee20000000a00 */
[C---:B--2---:R-:W-:Y:S04]  /*5700*/  LEA R0, P0, R134.reuse, R226, 0x6 ;  /* 0x000000e286007211 */ /* 0x044fe800078030ff */
[----:B------:R-:W-:Y:S02]  /*5710*/  LEA.HI.X R132, R134, R251, R2, 0x6, P0 ;  /* 0x000000fb86847211 */ /* 0x000fe400000f3402 */
[C---:B-1----:R-:W-:Y:S02]  /*5720*/  @!P4 LEA R134, P0, R0.reuse, R172, 0x1 ;  /* 0x000000ac0086c211 */ /* 0x042fe400078008ff */
[C---:B----4-:R-:W-:Y:S02]  /*5730*/  @!P3 LEA R178, P6, R0.reuse, R178, 0x1 ;  /* 0x000000b200b2b211 */ /* 0x050fe400078c08ff */
[C-C-:B------:R-:W-:Y:S02]  /*5740*/  @!P4 LEA.HI.X R135, R0.reuse, R173, R132.reuse, 0x1, P0 ;  /* 0x000000ad0087c211 */ /* 0x140fe400000f0c84 */
[C-C-:B------:R-:W-:Y:S02]  /*5750*/  @!P3 LEA.HI.X R179, R0.reuse, R179, R132.reuse, 0x1, P6 ;  /* 0x000000b300b3b211 */ /* 0x140fe400030f0c84 */
[C---:B-----5:R-:W-:Y:S01]  /*5760*/  @!P2 LEA R176, P1, R0.reuse, R176, 0x1 ;  /* 0x000000b000b0a211 */ /* 0x060fe200078208ff */
[----:B------:R-:W-:Y:S01]  /*5770*/  @!PT LDS RZ, [RZ] ;  /* 0x00000000fffff984 */ /* 0x000fe20000000800 */
[----:B------:R-:W-:Y:S01]  /*5780*/  @!PT LDS RZ, [RZ] ;  /* 0x00000000fffff984 */ /* 0x000fe20000000800 */
[----:B------:R-:W-:Y:S01]  /*5790*/  @!PT LDS RZ, [RZ] ;  /* 0x00000000fffff984 */ /* 0x000fe20000000800 */
[----:B------:R1:W-:Y:S01]  /*57a0*/  @!P4 LDGSTS.E.BYPASS.LTC128B.128 [R221+0x6000], desc[UR8][R134.64] ;  /* 0x0600000086ddcfae */ /* 0x0003e2000b901d48 */
[----:B------:R-:W-:Y:S02]  /*57b0*/  IADD3 R2, P0, R243, R0, RZ ;  /* 0x00000000f3027210 */ /* 0x000fe40007f1e0ff */
[--C-:B------:R-:W-:Y:S01]  /*57c0*/  @!P2 LEA.HI.X R177, R0, R177, R132.reuse, 0x1, P1 ;  /* 0x000000b100b1a211 */ /* 0x100fe200008f0c84 */
[----:B------:R2:W-:Y:S01]  /*57d0*/  @P3 STS.128 [R221+0x7000], RZ ;  /* 0x007000ffdd003388 */ /* 0x0005e20000000c00 */
[----:B---3--:R-:W-:Y:S01]  /*57e0*/  @!P4 LEA R174, P6, R2, R174, 0x1 ;  /* 0x000000ae02aec211 */ /* 0x008fe200078c08ff */
[----:B------:R-:W-:Y:S01]  /*57f0*/  IMAD.X R132, R252, 0x1, R132, P0 ;  /* 0x00000001fc847824 */ /* 0x000fe200000e0684 */
[C---:B------:R-:W-:Y:S01]  /*5800*/  @!P3 LEA R172, P1, R2.reuse, R180, 0x1 ;  /* 0x000000b402acb211 */ /* 0x040fe200078208ff */
[----:B------:R-:W-:Y:S01]  /*5810*/  @!PT LDS RZ, [RZ] ;  /* 0x00000000fffff984 */ /* 0x000fe20000000800 */
[----:B------:R-:W-:Y:S01]  /*5820*/  @!PT LDS RZ, [RZ] ;  /* 0x00000000fffff984 */ /* 0x000fe20000000800 */
[----:B------:R-:W-:Y:S01]  /*5830*/  @!PT LDS RZ, [RZ] ;  /* 0x00000000fffff984 */ /* 0x000fe20000000800 */
[----:B------:R2:W-:Y:S03]  /*5840*/  @!P3 LDGSTS.E.BYPASS.LTC128B.128 [R221+0x7000], desc[UR8][R178.64+0x40] ;  /* 0x07000040b2ddbfae */ /* 0x0005e6000b901d48 */
[C-C-:B------:R-:W-:Y:S01]  /*5850*/  @!P4 LEA.HI.X R175, R2.reuse, R175, R132.reuse, 0x1, P6 ;  /* 0x000000af02afc211 */ /* 0x140fe200030f0c84 */
[----:B------:R2:W-:Y:S01]  /*5860*/  @P2 STS.128 [R221+0x8000], RZ ;  /* 0x008000ffdd002388 */ /* 0x0005e20000000c00 */
[C-C-:B------:R-:W-:Y:S03]  /*5870*/  @!P3 LEA.HI.X R173, R2.reuse, R181, R132.reuse, 0x1, P1 ;  /* 0x000000b502adb211 */ /* 0x140fe600008f0c84 */
        /* <DEDUP_REMOVED lines=8> */
[----:B------:R2:W-:Y:S01]  /*5900*/  @!P4 LDGSTS.E.BYPASS.LTC128B.128 [R221+0x6800], desc[UR8][R174.64] ;  /* 0x06800000aeddcfae */ /* 0x0005e2000b901d48 */
[C---:B-1----:R-:W-:Y:S03]  /*5910*/  @!P2 LEA R134, P0, R2.reuse, R182, 0x1 ;  /* 0x000000b60286a211 */ /* 0x042fe600078008ff */
[----:B------:R2:W-:Y:S01]  /*5920*/  @P3 STS.128 [R221+0x7800], RZ ;  /* 0x007800ffdd003388 */ /* 0x0005e20000000c00 */
[----:B------:R-:W-:Y:S03]  /*5930*/  @!P2 LEA.HI.X R135, R2, R183, R132, 0x1, P0 ;  /* 0x000000b70287a211 */ /* 0x000fe600000f0c84 */
        /* <DEDUP_REMOVED lines=9> */
[----:B------:R-:W0:Y:S01]  /*59d0*/  LDGDEPBAR ;  /* 0x00000000000079af */ /* 0x000e220000000000 */
[----:B------:R-:W-:Y:S05]  /*59e0*/  BRA `(.L_x_69) ;  /* 0x0000001000007947 */ /* 0x000fea0003800000 */
.L_x_68:
[----:B------:R-:W4:Y:S01]  /*59f0*/  LDL.64 R8, [R1] ;  /* 0x0000000001087983 */ /* 0x000f220000100a00 */
[----:B------:R-:W-:Y:S01]  /*5a00*/  ISETP.GE.AND P3, PT, R241, UR5, PT ;  /* 0x00000005f1007c0c */ /* 0x000fe2000bf66270 */
[----:B------:R-:W-:Y:S04]  /*5a10*/  DEPBAR.LE SB0, 0x0 ;  /* 0x000080000000791a */ /* 0x000fe80000000000 */
[----:B------:R-:W5:Y:S01]  /*5a20*/  LDL R6, [R1+0x10] ;  /* 0x0000100001067983 */ /* 0x000f620000100800 */
[----:B------:R-:W-:Y:S01]  /*5a30*/  BAR.SYNC.DEFER_BLOCKING 0x0 ;  /* 0x0000000000007b1d */ /* 0x000fe20000010000 */
[----:B------:R-:W-:Y:S01]  /*5a40*/  ISETP.GE.AND P2, PT, R242, UR5, PT ;  /* 0x00000005f2007c0c */ /* 0x000fe2000bf46270 */
[-C--:B-1----:R-:W-:Y:S01]  /*5a50*/  IMAD.WIDE.U32 R4, R222, R224.reuse, RZ ;  /* 0x000000e0de047225 */ /* 0x082fe200078e00ff */
[----:B------:R-:W-:Y:S05]  /*5a60*/  SHF.R.S32.HI R0, RZ, 0x1f, R222 ;  /* 0x0000001fff007819 */ /* 0x000fea00000114de */
[----:B------:R-:W-:Y:S04]  /*5a70*/  IMAD R0, R0, R224, RZ ;  /* 0x000000e000007224 */ /* 0x000fe800078e02ff */
[----:B------:R-:W-:Y:S04]  /*5a80*/  IMAD R2, R222, R225, R0 ;  /* 0x000000e1de027224 */ /* 0x000fe800078e0200 */
[----:B------:R-:W-:Y:S01]  /*5a90*/  IMAD.IADD R2, R5, 0x1, R2 ;  /* 0x0000000105027824 */ /* 0x000fe200078e0202 */
[----:B------:R-:W-:Y:S01]  /*5aa0*/  @P4 STS [R221+0x9000], RZ ;  /* 0x009000ffdd004388 */ /* 0x000fe20000000800 */
[----:B------:R-:W1:Y:S04]  /*5ab0*/  @!P3 LDC.64 R14, c[0x0][0x220] ;  /* 0x00008800ff0ebb82 */ /* 0x000e680000000a00 */
[----:B------:R-:W-:Y:S05]  /*5ac0*/  @P4 STS [R221+0x9004], RZ ;  /* 0x009004ffdd004388 */ /* 0x000fea0000000800 */
[----:B------:R-:W-:Y:S01]  /*5ad0*/  @P4 STS.64 [R221+0x9008], RZ ;  /* 0x009008ffdd004388 */ /* 0x000fe20000000a00 */
[----:B------:R-:W3:Y:S08]  /*5ae0*/  @!P2 LDC.64 R12, c[0x0][0x220] ;  /* 0x00008800ff0cab82 */ /* 0x000ef00000000a00 */
[----:B------:R-:W3:Y:S01]  /*5af0*/  @!P2 LDC.64 R16, c[0x0][0x220] ;  /* 0x00008800ff10ab82 */ /* 0x000ee20000000a00 */
[----:B----4-:R-:W-:Y:S07]  /*5b00*/  LEA R0, P0, R4, R8, 0x6 ;  /* 0x0000000804007211 */ /* 0x010fee00078030ff */
[----:B------:R-:W4:Y:S01]  /*5b10*/  @!P3 LDC.64 R8, c[0x0][0x220] ;  /* 0x00008800ff08bb82 */ /* 0x000f220000000a00 */
[----:B-1----:R-:W-:Y:S02]  /*5b20*/  @!P3 LEA R14, P1, R0, R14, 0x1 ;  /* 0x0000000e000eb211 */ /* 0x002fe400078208ff */
[----:B-----5:R-:W-:Y:S02]  /*5b30*/  LEA.HI.X R4, R4, R6, R2, 0x6, P0 ;  /* 0x0000000604047211 */ /* 0x020fe400000f3402 */
[C---:B--2---:R-:W-:Y:S02]  /*5b40*/  @!P4 LEA R6, P0, R0.reuse, R246, 0x1 ;  /* 0x000000f60006c211 */ /* 0x044fe400078008ff */
[C-C-:B------:R-:W-:Y:S02]  /*5b50*/  @!P3 LEA.HI.X R15, R0.reuse, R15, R4.reuse, 0x1, P1 ;  /* 0x0000000f000fb211 */ /* 0x140fe400008f0c04 */
[C-C-:B------:R-:W-:Y:S02]  /*5b60*/  @!P4 LEA.HI.X R7, R0.reuse, R247, R4.reuse, 0x1, P0 ;  /* 0x000000f70007c211 */ /* 0x140fe400000f0c04 */
[----:B---3--:R-:W-:Y:S02]  /*5b70*/  @!P2 LEA R12, P0, R0, R12, 0x1 ;  /* 0x0000000c000ca211 */ /* 0x008fe400078008ff */
[----:B------:R-:W-:Y:S01]  /*5b80*/  LEA R2, P6, R224, R0, 0x5 ;  /* 0x00000000e0027211 */ /* 0x000fe200078c28ff */
[----:B------:R-:W-:Y:S01]  /*5b90*/  @!PT LDS RZ, [RZ] ;  /* 0x00000000fffff984 */ /* 0x000fe20000000800 */
[----:B------:R-:W-:Y:S01]  /*5ba0*/  @!PT LDS RZ, [RZ] ;  /* 0x00000000fffff984 */ /* 0x000fe20000000800 */
[----:B------:R-:W-:Y:S01]  /*5bb0*/  @!PT LDS RZ, [RZ] ;  /* 0x00000000fffff984 */ /* 0x000fe20000000800 */
[----:B------:R1:W-:Y:S01]  /*5bc0*/  @!P4 LDGSTS.E.BYPASS.LTC128B.128 [R221+0x9000], desc[UR8][R6.64] ;  /* 0x0900000006ddcfae */ /* 0x0003e2000b901d48 */
[----:B------:R-:W-:Y:S02]  /*5bd0*/  @!P2 LEA.HI.X R13, R0, R13, R4, 0x1, P0 ;  /* 0x0000000d000da211 */ /* 0x000fe400000f0c04 */
[----:B------:R-:W-:Y:S02]  /*5be0*/  @!P4 LEA R10, P5, R2, R244, 0x1 ;  /* 0x000000f4020ac211 */ /* 0x000fe400078a08ff */
[----:B------:R-:W-:Y:S01]  /*5bf0*/  @P3 STS.128 [R221+0xa000], RZ ;  /* 0x00a000ffdd003388 */ /* 0x000fe20000000c00 */
[----:B------:R-:W-:Y:S04]  /*5c00*/  LEA.HI.X R4, R224, R4, R225, 0x5, P6 ;  /* 0x00000004e0047211 */ /* 0x000fe800030f2ce1 */
[----:B------:R-:W-:Y:S01]  /*5c10*/  @!PT LDS RZ, [RZ] ;  /* 0x00000000fffff984 */ /* 0x000fe20000000800 */
[----:B------:R-:W-:Y:S01]  /*5c20*/  @!PT LDS RZ, [RZ] ;  /* 0x00000000fffff984 */ /* 0x000fe20000000800 */
[----:B------:R-:W-:Y:S01]  /*5c30*/  @!PT LDS RZ, [RZ] ;  /* 0x00000000fffff984 */ /* 0x000fe20000000800 */
[----:B------:R-:W-:Y:S01]  /*5c40*/  @!P3 LDGSTS.E.BYPASS.LTC128B.128 [R221+0xa000], desc[UR8][R14.64+0x40] ;  /* 0x0a0000400eddbfae */ /* 0x000fe2000b901d48 */
[C-C-:B------:R-:W-:Y:S02]  /*5c50*/  @!P4 LEA.HI.X R11, R2.reuse, R245, R4.reuse, 0x1, P5 ;  /* 0x000000f5020bc211 */ /* 0x140fe400028f0c04 */
[----:B----4-:R-:W-:Y:S02]  /*5c60*/  @!P3 LEA R8, P1, R2, R8, 0x1 ;  /* 0x000000080208b211 */ /* 0x010fe400078208ff */
[----:B------:R-:W-:Y:S01]  /*5c70*/  @P2 STS.128 [R221+0xb000], RZ ;  /* 0x00b000ffdd002388 */ /* 0x000fe20000000c00 */
[----:B------:R-:W-:Y:S02]  /*5c80*/  ISETP.GT.AND P5, PT, R222, RZ, PT ;  /* 0x000000ffde00720c */ /* 0x000fe40003fa4270 */
[C-C-:B------:R-:W-:Y:S02]  /*5c90*/  @!P3 LEA.HI.X R9, R2.reuse, R9, R4.reuse, 0x1, P1 ;  /* 0x000000090209b211 */ /* 0x140fe400008f0c04 */
[----:B------:R-:W-:Y:S01]  /*5ca0*/  @!PT LDS RZ, [RZ] ;  /* 0x00000000fffff984 */ /* 0x000fe20000000800 */
[----:B------:R-:W-:Y:S01]  /*5cb0*/  @!PT LDS RZ, [RZ] ;  /* 0x00000000fffff984 */ /* 0x000fe20000000800 */
[----:B------:R-:W-:Y:S01]  /*5cc0*/  @!PT LDS RZ, [RZ] ;  /* 0x00000000fffff984 */ /* 0x000fe20000000800 */
[----:B------:R-:W-:Y:S05]  /*5cd0*/  @!P2 LDGSTS.E.BYPASS.LTC128B.128 [R221+0xb000], desc[UR8][R12.64+0x80] ;  /* 0x0b0000800cddafae */ /* 0x000fea000b901d48 */
[----:B------:R-:W-:Y:S05]  /*5ce0*/  @P4 STS.128 [R221+0x9800], RZ ;  /* 0x009800ffdd004388 */ /* 0x000fea0000000c00 */
[----:B------:R-:W-:Y:S01]  /*5cf0*/  @!PT LDS RZ, [RZ] ;  /* 0x00000000fffff984 */ /* 0x000fe20000000800 */
[----:B------:R-:W-:Y:S01]  /*5d00*/  @!PT LDS RZ, [RZ] ;  /* 0x00000000fffff984 */ /* 0x000fe20000000800 */
[----:B------:R-:W-:Y:S01]  /*5d10*/  @!PT LDS RZ, [RZ] ;  /* 0x00000000fffff984 */ /* 0x000fe20000000800 */
[----:B------:R-:W-:Y:S01]  /*5d20*/  @!P4 LDGSTS.E.BYPASS.LTC128B.128 [R221+0x9800], desc[UR8][R10.64] ;  /* 0x098000000addcfae */ /* 0x000fe2000b901d48 */
[C---:B-1----:R-:W-:Y:S04]  /*5d30*/  @!P2 LEA R6, P0, R2.reuse, R16, 0x1 ;  /* 0x000000100206a211 */ /* 0x042fe800078008ff */
[----:B------:R-:W-:Y:S01]  /*5d40*/  @P3 STS.128 [R221+0xa800], RZ ;  /* 0x00a800ffdd003388 */ /* 0x000fe20000000c00 */
[----:B------:R-:W-:Y:S04]  /*5d50*/  @!P2 LEA.HI.X R7, R2, R17, R4, 0x1, P0 ;  /* 0x000000110207a211 */ /* 0x000fe800000f0c04 */
        /* <DEDUP_REMOVED lines=8> */
[----:B------:R1:W-:Y:S05]  /*5de0*/  @!P2 LDGSTS.E.BYPASS.LTC128B.128 [R221+0xb800], desc[UR8][R6.64+0x80] ;  /* 0x0b80008006ddafae */ /* 0x0003ea000b901d48 */
[----:B------:R-:W-:Y:S05]  /*5df0*/  LDSM.16.M88.4 R64, [R219] ;  /* 0x00000000db40783b */ /* 0x000fea0000000200 */
[----:B------:R-:W1:Y:S05]  /*5e00*/  LDSM.16.M88.4 R16, [R216+0x6000] ;  /* 0x00600000d810783b */ /* 0x000e6a0000000200 */
[----:B------:R-:W2:Y:S05]  /*5e10*/  LDSM.16.M88.4 R60, [R219+0x1000] ;  /* 0x00100000db3c783b */ /* 0x000eaa0000000200 */
[----:B------:R-:W3:Y:S05]  /*5e20*/  LDSM.16.M88.4 R32, [R216+0x6400] ;  /* 0x00640000d820783b */ /* 0x000eea0000000200 */
[----:B------:R-:W0:Y:S05]  /*5e30*/  LDGDEPBAR ;  /* 0x00000000000079af */ /* 0x000e2a0000000000 */
[----:B------:R-:W4:Y:S05]  /*5e40*/  LDSM.16.M88.4 R48, [R216+0x6800] ;  /* 0x00680000d830783b */ /* 0x000f2a0000000200 */
[----:B------:R-:W5:Y:S05]  /*5e50*/  LDSM.16.M88.4 R172, [R216+0x6c00] ;  /* 0x006c0000d8ac783b */ /* 0x000f6a0000000200 */
[----:B------:R-:W-:Y:S05]  /*5e60*/  LDSM.16.M88.4 R176, [R220] ;  /* 0x00000000dcb0783b */ /* 0x000fea0000000200 */
[----:B------:R-:W5:Y:S05]  /*5e70*/  LDSM.16.M88.4 R180, [R218+0x6000] ;  /* 0x00600000dab4783b */ /* 0x000f6a0000000200 */
[----:B------:R-:W5:Y:S01]  /*5e80*/  LDSM.16.M88.4 R184, [R220+0x1000] ;  /* 0x00100000dcb8783b */ /* 0x000f620000000200 */
[-C--:B-1----:R-:W-:Y:S04]  /*5e90*/  HMMA.16816.F32.BF16 R4, R64, R16.reuse, RZ ;  /* 0x000000104004723c */ /* 0x082fe800000418ff */
[----:B------:R-:W1:Y:S02]  /*5ea0*/  LDSM.16.M88.4 R188, [R218+0x6400] ;  /* 0x00640000dabc783b */ /* 0x000e640000000200 */
[C---:B--2---:R-:W-:Y:S03]  /*5eb0*/  HMMA.16816.F32.BF16 R8, R60.reuse, R16, RZ ;  /* 0x000000103c08723c */ /* 0x044fe600000418ff */
[----:B------:R-:W2:Y:S03]  /*5ec0*/  LDSM.16.M88.4 R192, [R218+0x6800] ;  /* 0x00680000dac0783b */ /* 0x000ea60000000200 */
[-C--:B------:R-:W-:Y:S02]  /*5ed0*/  HMMA.16816.F32.BF16 R12, R60, R18.reuse, RZ ;  /* 0x000000123c0c723c */ /* 0x080fe400000418ff */
[----:B------:R-:W2:Y:S04]  /*5ee0*/  LDSM.16.M88.4 R196, [R218+0x6c00] ;  /* 0x006c0000dac4783b */ /* 0x000ea80000000200 */
[C---:B------:R-:W-:Y:S01]  /*5ef0*/  HMMA.16816.F32.BF16 R16, R64.reuse, R18, RZ ;  /* 0x000000124010723c */ /* 0x040fe200000418ff */
[----:B------:R-:W-:Y:S05]  /*5f00*/  LDSM.16.M88.4 R200, [R219+0x2000] ;  /* 0x00200000dbc8783b */ /* 0x000fea0000000200 */
[-C--:B---3--:R-:W-:Y:S01]  /*5f10*/  HMMA.16816.F32.BF16 R20, R64, R32.reuse, RZ ;  /* 0x000000204014723c */ /* 0x088fe200000418ff */
[----:B------:R-:W3:Y:S05]  /*5f20*/  LDSM.16.M88.4 R204, [R216+0x7000] ;  /* 0x00700000d8cc783b */ /* 0x000eea0000000200 */
[C---:B------:R-:W-:Y:S01]  /*5f30*/  HMMA.16816.F32.BF16 R24, R60.reuse, R32, RZ ;  /* 0x000000203c18723c */ /* 0x040fe200000418ff */
[----:B------:R-:W3:Y:S05]  /*5f40*/  LDSM.16.M88.4 R208, [R219+0x3000] ;  /* 0x00300000dbd0783b */ /* 0x000eea0000000200 */
[-C--:B------:R-:W-:Y:S01]  /*5f50*/  HMMA.16816.F32.BF16 R28, R60, R34.reuse, RZ ;  /* 0x000000223c1c723c */ /* 0x080fe200000418ff */
[----:B------:R-:W-:Y:S05]  /*5f60*/  LDSM.16.M88.4 R212, [R218+0x7c00] ;  /* 0x007c0000dad4783b */ /* 0x000fea0000000200 */
[C---:B------:R-:W-:Y:S06]  /*5f70*/  HMMA.16816.F32.BF16 R32, R64.reuse, R34, RZ ;  /* 0x000000224020723c */ /* 0x040fec00000418ff */
[-C--:B----4-:R-:W-:Y:S06]  /*5f80*/  HMMA.16816.F32.BF16 R36, R64, R48.reuse, RZ ;  /* 0x000000304024723c */ /* 0x090fec00000418ff */
        /* <DEDUP_REMOVED lines=8> */
[-C--:B------:R-:W-:Y:S06]  /*6010*/  HMMA.16816.F32.BF16 R4, R176, R180.reuse, R4 ;  /* 0x000000b4b004723c */ /* 0x080fec0000041804 */
[C---:B------:R-:W-:Y:S06]  /*6020*/  HMMA.16816.F32.BF16 R8, R184.reuse, R180, R8 ;  /* 0x000000b4b808723c */ /* 0x040fec0000041808 */
[-C--:B------:R-:W-:Y:S06]  /*6030*/  HMMA.16816.F32.BF16 R12, R184, R182.reuse, R12 ;  /* 0x000000b6b80c723c */ /* 0x080fec000004180c */
[C---:B------:R-:W-:Y:S01]  /*6040*/  HMMA.16816.F32.BF16 R16, R176.reuse, R182, R16 ;  /* 0x000000b6b010723c */ /* 0x040fe20000041810 */
[----:B------:R-:W5:Y:S05]  /*6050*/  LDSM.16.M88.4 R180, [R216+0x7800] ;  /* 0x00780000d8b4783b */ /* 0x000f6a0000000200 */
[-C--:B-1----:R-:W-:Y:S06]  /*6060*/  HMMA.16816.F32.BF16 R20, R176, R188.reuse, R20 ;  /* 0x000000bcb014723c */ /* 0x082fec0000041814 */
[C---:B------:R-:W-:Y:S06]  /*6070*/  HMMA.16816.F32.BF16 R24, R184.reuse, R188, R24 ;  /* 0x000000bcb818723c */ /* 0x040fec0000041818 */
[-C--:B------:R-:W-:Y:S06]  /*6080*/  HMMA.16816.F32.BF16 R28, R184, R190.reuse, R28 ;  /* 0x000000beb81c723c */ /* 0x080fec000004181c */
[C---:B------:R-:W-:Y:S01]  /*6090*/  HMMA.16816.F32.BF16 R32, R176.reuse, R190, R32 ;  /* 0x000000beb020723c */ /* 0x040fe20000041820 */
[----:B------:R-:W1:Y:S05]  /*60a0*/  LDSM.16.M88.4 R188, [R216+0x7c00] ;  /* 0x007c0000d8bc783b */ /* 0x000e6a0000000200 */
[-C--:B--2---:R-:W-:Y:S06]  /*60b0*/  HMMA.16816.F32.BF16 R36, R176, R192.reuse, R36 ;  /* 0x000000c0b024723c */ /* 0x084fec0000041824 */
[C---:B------:R-:W-:Y:S06]  /*60c0*/  HMMA.16816.F32.BF16 R40, R184.reuse, R192, R40 ;  /* 0x000000c0b828723c */ /* 0x040fec0000041828 */
[-C--:B------:R-:W-:Y:S06]  /*60d0*/  HMMA.16816.F32.BF16 R44, R184, R194.reuse, R44 ;  /* 0x000000c2b82c723c */ /* 0x080fec000004182c */
[C---:B------:R-:W-:Y:S01]  /*60e0*/  HMMA.16816.F32.BF16 R48, R176.reuse, R194, R48 ;  /* 0x000000c2b030723c */ /* 0x040fe20000041830 */
[----:B------:R-:W-:Y:S05]  /*60f0*/  LDSM.16.M88.4 R192, [R220+0x3000] ;  /* 0x00300000dcc0783b */ /* 0x000fea0000000200 */
[-C--:B------:R-:W-:Y:S06]  /*6100*/  HMMA.16816.F32.BF16 R52, R176, R196.reuse, R52 ;  /* 0x000000c4b034723c */ /* 0x080fec0000041834 */
[C---:B------:R-:W-:Y:S06]  /*6110*/  HMMA.16816.F32.BF16 R56, R184.reuse, R196, R56 ;  /* 0x000000c4b838723c */ /* 0x040fec0000041838 */
[-C--:B------:R-:W-:Y:S01]  /*6120*/  HMMA.16816.F32.BF16 R60, R184, R198.reuse, R60 ;  /* 0x000000c6b83c723c */ /* 0x080fe2000004183c */
[----:B------:R-:W-:Y:S05]  /*6130*/  LDSM.16.M88.4 R184, [R218+0x7000] ;  /* 0x00700000dab8783b */ /* 0x000fea0000000200 */
[----:B------:R-:W-:Y:S01]  /*6140*/  HMMA.16816.F32.BF16 R64, R176, R198, R64 ;  /* 0x000000c6b040723c */ /* 0x000fe20000041840 */
[----:B------:R-:W2:Y:S05]  /*6150*/  LDSM.16.M88.4 R176, [R220+0x2000] ;  /* 0x00200000dcb0783b */ /* 0x000eaa0000000200 */
[-C--:B---3--:R-:W-:Y:S01]  /*6160*/  HMMA.16816.F32.BF16 R4, R200, R204.reuse, R4 ;  /* 0x000000ccc804723c */ /* 0x088fe20000041804 */
[----:B------:R-:W3:Y:S05]  /*6170*/  LDSM.16.M88.4 R196, [R218+0x7400] ;  /* 0x00740000dac4783b */ /* 0x000eea0000000200 */
[C---:B------:R-:W-:Y:S06]  /*6180*/  HMMA.16816.F32.BF16 R8, R208.reuse, R204, R8 ;  /* 0x000000ccd008723c */ /* 0x040fec0000041808 */
[-C--:B------:R-:W-:Y:S06]  /*6190*/  HMMA.16816.F32.BF16 R12, R208, R206.reuse, R12 ;  /* 0x000000ced00c723c */ /* 0x080fec000004180c */
[C---:B------:R-:W-:Y:S01]  /*61a0*/  HMMA.16816.F32.BF16 R16, R200.reuse, R206, R16 ;  /* 0x000000cec810723c */ /* 0x040fe20000041810 */
[----:B------:R-:W3:Y:S05]  /*61b0*/  LDSM.16.M88.4 R204, [R218+0x7800] ;  /* 0x00780000dacc783b */ /* 0x000eea0000000200 */
[-C--:B----4-:R-:W-:Y:S06]  /*61c0*/  HMMA.16816.F32.BF16 R20, R200, R172.reuse, R20 ;  /* 0x000000acc814723c */ /* 0x090fec0000041814 */
[C---:B------:R-:W-:Y:S06]  /*61d0*/  HMMA.16816.F32.BF16 R24, R208.reuse, R172, R24 ;  /* 0x000000acd018723c */ /* 0x040fec0000041818 */
[-C--:B------:R-:W-:Y:S06]  /*61e0*/  HMMA.16816.F32.BF16 R28, R208, R174.reuse, R28 ;  /* 0x000000aed01c723c */ /* 0x080fec000004181c */
[C---:B------:R-:W-:Y:S01]  /*61f0*/  HMMA.16816.F32.BF16 R32, R200.reuse, R174, R32 ;  /* 0x000000aec820723c */ /* 0x040fe20000041820 */
[----:B------:R-:W-:Y:S05]  /*6200*/  LDSM.16.M88.4 R172, [R219+0x4000] ;  /* 0x00400000dbac783b */ /* 0x000fea0000000200 */
[-C--:B-----5:R-:W-:Y:S06]  /*6210*/  HMMA.16816.F32.BF16 R36, R200, R180.reuse, R36 ;  /* 0x000000b4c824723c */ /* 0x0a0fec0000041824 */
[C---:B------:R-:W-:Y:S06]  /*6220*/  HMMA.16816.F32.BF16 R40, R208.reuse, R180, R40 ;  /* 0x000000b4d028723c */ /* 0x040fec0000041828 */
[-C--:B------:R-:W-:Y:S06]  /*6230*/  HMMA.16816.F32.BF16 R44, R208, R182.reuse, R44 ;  /* 0x000000b6d02c723c */ /* 0x080fec000004182c */
[C---:B------:R-:W-:Y:S01]  /*6240*/  HMMA.16816.F32.BF16 R48, R200.reuse, R182, R48 ;  /* 0x000000b6c830723c */ /* 0x040fe20000041830 */
[----:B------:R-:W4:Y:S05]  /*6250*/  LDSM.16.M88.4 R180, [R216+0x8000] ;  /* 0x00800000d8b4783b */ /* 0x000f2a0000000200 */
[-C--:B-1----:R-:W-:Y:S06]  /*6260*/  HMMA.16816.F32.BF16 R52, R200, R188.reuse, R52 ;  /* 0x000000bcc834723c */ /* 0x082fec0000041834 */
[C---:B------:R-:W-:Y:S06]  /*6270*/  HMMA.16816.F32.BF16 R56, R208.reuse, R188, R56 ;  /* 0x000000bcd038723c */ /* 0x040fec0000041838 */
[-C--:B------:R-:W-:Y:S01]  /*6280*/  HMMA.16816.F32.BF16 R60, R208, R190.reuse, R60 ;  /* 0x000000bed03c723c */ /* 0x080fe2000004183c */
[----:B------:R-:W-:Y:S05]  /*6290*/  LDSM.16.M88.4 R208, [R218+0x8400] ;  /* 0x00840000dad0783b */ /* 0x000fea0000000200 */
[----:B------:R-:W-:Y:S01]  /*62a0*/  HMMA.16816.F32.BF16 R64, R200, R190, R64 ;  /* 0x000000bec840723c */ /* 0x000fe20000041840 */
[----:B------:R-:W1:Y:S05]  /*62b0*/  LDSM.16.M88.4 R188, [R219+0x5000] ;  /* 0x00500000dbbc783b */ /* 0x000e6a0000000200 */
[-C--:B--2---:R-:W-:Y:S01]  /*62c0*/  HMMA.16816.F32.BF16 R4, R176, R184.reuse, R4 ;  /* 0x000000b8b004723c */ /* 0x084fe20000041804 */
[----:B------:R-:W-:Y:S05]  /*62d0*/  LDSM.16.M88.4 R200, [R218+0x8000] ;  /* 0x00800000dac8783b */ /* 0x000fea0000000200 */
[C---:B------:R-:W-:Y:S06]  /*62e0*/  HMMA.16816.F32.BF16 R8, R192.reuse, R184, R8 ;  /* 0x000000b8c008723c */ /* 0x040fec0000041808 */
[-C--:B------:R-:W-:Y:S06]  /*62f0*/  HMMA.16816.F32.BF16 R12, R192, R186.reuse, R12 ;  /* 0x000000bac00c723c */ /* 0x080fec000004180c */
[C---:B------:R-:W-:Y:S01]  /*6300*/  HMMA.16816.F32.BF16 R16, R176.reuse, R186, R16 ;  /* 0x000000bab010723c */ /* 0x040fe20000041810 */
[----:B------:R-:W2:Y:S05]  /*6310*/  LDSM.16.M88.4 R184, [R216+0x8400] ;  /* 0x00840000d8b8783b */ /* 0x000eaa0000000200 */
[-C--:B---3--:R-:W-:Y:S06]  /*6320*/  HMMA.16816.F32.BF16 R20, R176, R196.reuse, R20 ;  /* 0x000000c4b014723c */ /* 0x088fec0000041814 */
        /* <DEDUP_REMOVED lines=12> */
[----:B------:R-:W3:Y:S05]  /*63f0*/  LDSM.16.M88.4 R192, [R216+0x8800] ;  /* 0x00880000d8c0783b */ /* 0x000eea0000000200 */
[----:B------:R-:W-:Y:S01]  /*6400*/  HMMA.16816.F32.BF16 R64, R176, R214, R64 ;  /* 0x000000d6b040723c */ /* 0x000fe20000041840 */
[----:B------:R-:W5:Y:S05]  /*6410*/  LDSM.16.M88.4 R176, [R220+0x4000] ;  /* 0x00400000dcb0783b */ /* 0x000f6a0000000200 */
[-C--:B----4-:R-:W-:Y:S01]  /*6420*/  HMMA.16816.F32.BF16 R4, R172, R180.reuse, R4 ;  /* 0x000000b4ac04723c */ /* 0x090fe20000041804 */
[----:B------:R-:W-:Y:S05]  /*6430*/  LDSM.16.M88.4 R212, [R218+0x8c00] ;  /* 0x008c0000dad4783b */ /* 0x000fea0000000200 */
[C---:B-1----:R-:W-:Y:S06]  /*6440*/  HMMA.16816.F32.BF16 R8, R188.reuse, R180, R8 ;  /* 0x000000b4bc08723c */ /* 0x042fec0000041808 */
[-C--:B------:R-:W-:Y:S06]  /*6450*/  HMMA.16816.F32.BF16 R12, R188, R182.reuse, R12 ;  /* 0x000000b6bc0c723c */ /* 0x080fec000004180c */
[C---:B------:R-:W-:Y:S01]  /*6460*/  HMMA.16816.F32.BF16 R16, R172.reuse, R182, R16 ;  /* 0x000000b6ac10723c */ /* 0x040fe20000041810 */
[----:B------:R-:W1:Y:S01]  /*6470*/  LDSM.16.M88.4 R180, [R218+0x8800] ;  /* 0x00880000dab4783b */ /* 0x000e620000000200 */
        /* <DEDUP_REMOVED lines=87> */
.L_x_69:
[----:B--2---:R-:W-:Y:S01]  /*69f0*/  SHFL.BFLY PT, R135, R136, 0x2, 0x1f ;  /* 0x0c401f0088877f89 */ /* 0x004fe200000e0000 */
        /* <DEDUP_REMOVED lines=493> */
.L_x_67:
[----:B------:R-:W2:Y:S01]  /*88d0*/  LDL R13, [R1+0x14] ;  /* 0x00001400010d7983 */ /* 0x000ea20000100800 */
[----:B------:R-:W1:Y:S01]  /*88e0*/  S2UR UR4, SR_CgaCtaId ;  /* 0x00000000000479c3 */ /* 0x000e620000008800 */
[----:B------:R-:W-:Y:S01]  /*88f0*/  UMOV UR5, 0x400 ;  /* 0x0000040000057882 */ /* 0x000fe20000000000 */
[----:B------:R-:W3:Y:S01]  /*8900*/  S2R R12, SR_TID.X ;  /* 0x00000000000c7919 */ /* 0x000ee20000002100 */
[----:B------:R-:W4:Y:S04]  /*8910*/  SHFL.BFLY PT, R2, R237, 0x2, 0x1f ;  /* 0x0c401f00ed027f89 */ /* 0x000f2800000e0000 */
[----:B------:R-:W5:Y:S04]  /*8920*/  SHFL.BFLY PT, R0, R238, 0x2, 0x1f ;  /* 0x0c401f00ee007f89 */ /* 0x000f6800000e0000 */
[----:B------:R-:W3:Y:S04]  /*8930*/  SHFL.BFLY PT, R7, R239, 0x2, 0x1f ;  /* 0x0c401f00ef077f89 */ /* 0x000ee800000e0000 */
[----:B------:R-:W3:Y:S01]  /*8940*/  SHFL.BFLY PT, R6, R240, 0x2, 0x1f ;  /* 0x0c401f00f0067f89 */ /* 0x000ee200000e0000 */
[----:B-1----:R-:W-:Y:S01]  /*8950*/  ULEA UR4, UR4, UR5, 0x18 ;  /* 0x0000000504047291 */ /* 0x002fe2000f8ec03f */
[----:B----4-:R-:W-:Y:S01]  /*8960*/  FADD.FTZ R2, R2, R237 ;  /* 0x000000ed02027221 */ /* 0x010fe20000010000 */
[----:B-----5:R-:W-:Y:S01]  /*8970*/  FADD.FTZ R0, R0, R238 ;  /* 0x000000ee00007221 */ /* 0x020fe20000010000 */
[----:B---3--:R-:W-:-:S03]  /*8980*/  SHF.R.S32.HI R51, RZ, 0x1f, R12 ;  /* 0x0000001fff337819 */ /* 0x008fc6000001140c */
[----:B------:R-:W1:Y:S01]  /*8990*/  SHFL.BFLY PT, R5, R2, 0x1, 0x1f ;  /* 0x0c201f0002057f89 */ /* 0x000e6200000e0000 */
[----:B------:R-:W-:Y:S01]  /*89a0*/  FADD.FTZ R7, R7, R239 ;  /* 0x000000ef07077221 */ /* 0x000fe20000010000 */
[CC--:B------:R-:W-:Y:S02]  /*89b0*/  LEA.HI R10, R51.reuse, R12.reuse, RZ, 0x2 ;  /* 0x0000000c330a7211 */ /* 0x0c0fe400078f10ff */
[----:B------:R-:W3:Y:S01]  /*89c0*/  SHFL.BFLY PT, R4, R0, 0x1, 0x1f ;  /* 0x0c201f0000047f89 */ /* 0x000ee200000e0000 */
[----:B------:R-:W-:Y:S01]  /*89d0*/  LEA.HI R51, R51, R12, RZ, 0x5 ;  /* 0x0000000c33337211 */ /* 0x000fe200078f28ff */
[----:B------:R-:W-:Y:S01]  /*89e0*/  FADD.FTZ R6, R6, R240 ;  /* 0x000000f006067221 */ /* 0x000fe20000010000 */
[----:B------:R-:W-:Y:S01]  /*89f0*/  SHF.R.S32.HI R11, RZ, 0x2, R10 ;  /* 0x00000002ff0b7819 */ /* 0x000fe2000001140a */
[----:B------:R-:W4:Y:S01]  /*8a00*/  SHFL.BFLY PT, R55, R7, 0x1, 0x1f ;  /* 0x0c201f0007377f89 */ /* 0x000f2200000e0000 */
[----:B------:R-:W-:Y:S02]  /*8a10*/  SHF.R.S32.HI R51, RZ, 0x5, R51 ;  /* 0x00000005ff337819 */ /* 0x000fe40000011433 */
[----:B------:R-:W-:Y:S01]  /*8a20*/  SHF.R.S32.HI R3, RZ, 0x1f, R11 ;  /* 0x0000001fff037819 */ /* 0x000fe2000001140b */
[----:B------:R-:W5:Y:S03]  /*8a30*/  SHFL.BFLY PT, R56, R6, 0x1, 0x1f ;  /* 0x0c201f0006387f89 */ /* 0x000f6600000e0000 */
[----:B------:R-:W-:-:S04]  /*8a40*/  LEA.HI R3, R3, R11, RZ, 0x3 ;  /* 0x0000000b03037211 */ /* 0x000fc800078f18ff */
[----:B------:R-:W-:-:S04]  /*8a50*/  LOP3.LUT R3, R3, 0xfffffff8, RZ, 0xc0, !PT ;  /* 0xfffffff803037812 */ /* 0x000fc800078ec0ff */
[----:B------:R-:W-:Y:S01]  /*8a60*/  IADD3 R3, R11, -R3, RZ ;  /* 0x800000030b037210 */ /* 0x000fe20007ffe0ff */
[----:B-1----:R-:W-:Y:S01]  /*8a70*/  FADD.FTZ R58, R2, R5 ;  /* 0x00000005023a7221 */ /* 0x002fe20000010000 */
[----:B------:R-:W-:Y:S01]  /*8a80*/  LOP3.LUT R2, R10, 0xfffffffc, RZ, 0xc0, !PT ;  /* 0xfffffffc0a027812 */ /* 0x000fe200078ec0ff */
[----:B---3--:R-:W-:Y:S01]  /*8a90*/  FADD.FTZ R57, R0, R4 ;  /* 0x0000000400397221 */ /* 0x008fe20000010000 */
[----:B------:R-:W-:Y:S02]  /*8aa0*/  LEA.HI R0, R3, R3, RZ, 0x1 ;  /* 0x0000000303007211 */ /* 0x000fe400078f08ff */
[----:B------:R-:W-:Y:S01]  /*8ab0*/  IADD3 R5, -R2, R12, RZ ;  /* 0x0000000c02057210 */ /* 0x000fe20007ffe1ff */
[----:B----4-:R-:W-:Y:S01]  /*8ac0*/  FADD.FTZ R55, R7, R55 ;  /* 0x0000003707377221 */ /* 0x010fe20000010000 */
[----:B------:R-:W-:Y:S02]  /*8ad0*/  SHF.R.S32.HI R2, RZ, 0x1, R0 ;  /* 0x00000001ff027819 */ /* 0x000fe40000011400 */
[----:B------:R-:W-:Y:S01]  /*8ae0*/  LOP3.LUT R4, R0, 0x3fffffe, RZ, 0xc0, !PT ;  /* 0x03fffffe00047812 */ /* 0x000fe200078ec0ff */
[----:B-----5:R-:W-:Y:S01]  /*8af0*/  FADD.FTZ R56, R6, R56 ;  /* 0x0000003806387221 */ /* 0x020fe20000010000 */
[----:B------:R-:W-:-:S02]  /*8b00*/  SHF.L.U32 R11, R2, 0x6, RZ ;  /* 0x00000006020b7819 */ /* 0x000fc400000006ff */
[----:B------:R-:W-:Y:S02]  /*8b10*/  FSETP.NE.FTZ.AND P5, PT, R58, RZ, PT ;  /* 0x000000ff3a00720b */ /* 0x000fe40003fb5000 */
[----:B------:R-:W-:Y:S02]  /*8b20*/  IADD3 R4, R3, -R4, RZ ;  /* 0x8000000403047210 */ /* 0x000fe40007ffe0ff */
[----:B------:R-:W-:Y:S02]  /*8b30*/  LEA R3, R51, R5, 0x8 ;  /* 0x0000000533037211 */ /* 0x000fe400078e40ff */
[----:B------:R-:W-:Y:S02]  /*8b40*/  LOP3.LUT R11, R11, 0xc0, RZ, 0xc0, !PT ;  /* 0x000000c00b0b7812 */ /* 0x000fe400078ec0ff */
[----:B------:R-:W-:Y:S02]  /*8b50*/  FSETP.NE.FTZ.AND P4, PT, R57, RZ, PT ;  /* 0x000000ff3900720b */ /* 0x000fe40003f95000 */
[----:B------:R-:W-:-:S02]  /*8b60*/  MOV R0, 0x3f800000 ;  /* 0x3f80000000007802 */ /* 0x000fc40000000f00 */
[----:B------:R-:W-:Y:S02]  /*8b70*/  LEA R3, R4, R3, 0x4 ;  /* 0x0000000304037211 */ /* 0x000fe400078e20ff */
[----:B------:R-:W-:Y:S02]  /*8b80*/  LEA.HI R11, R11, R11, RZ, 0x1d ;  /* 0x0000000b0b0b7211 */ /* 0x000fe400078fe8ff */
[----:B------:R-:W1:Y:S02]  /*8b90*/  @P5 MUFU.RCP R0, R58 ;  /* 0x0000003a00005308 */ /* 0x000e640000001000 */
[----:B------:R-:W-:Y:S02]  /*8ba0*/  LEA R11, R3, R11, 0x1 ;  /* 0x0000000b030b7211 */ /* 0x000fe400078e08ff */
[----:B------:R-:W-:Y:S02]  /*8bb0*/  MOV R3, 0x3f800000 ;  /* 0x3f80000000037802 */ /* 0x000fe40000000f00 */
[----:B------:R-:W-:-:S04]  /*8bc0*/  LEA R11, R11, UR4, 0x1 ;  /* 0x000000040b0b7c11 */ /* 0x000fc8000f8e08ff */
[----:B------:R3:W4:Y:S01]  /*8bd0*/  @P4 MUFU.RCP R3, R57 ;  /* 0x0000003900034308 */ /* 0x0007220000001000 */
        /* <DEDUP_REMOVED lines=23> */
[----:B--2---:R-:W-:-:S13]  /*8d50*/  ISETP.NE.AND P1, PT, R13, -0x1, PT ;  /* 0xffffffff0d00780c */ /* 0x004fda0003f25270 */
[----:B------:R-:W1:Y:S02]  /*8d60*/  @P1 LDC.64 R8, c[0x0][0x298] ;  /* 0x0000a600ff081b82 */ /* 0x000e640000000a00 */
[----:B-1----:R-:W-:-:S04]  /*8d70*/  @P1 IMAD.WIDE.U32 R4, R13, R8, RZ ;  /* 0x000000080d041225 */ /* 0x002fc800078e00ff */
[----:B------:R-:W-:Y:S01]  /*8d80*/  @P1 IMAD R60, R13, R9, R5 ;  /* 0x000000090d3c1224 */ /* 0x000fe200078e0205 */
[----:B------:R-:W-:Y:S01]  /*8d90*/  @P1 MOV R59, R4 ;  /* 0x00000004003b1202 */ /* 0x000fe20000000f00 */
[----:B---34-:R-:W-:Y:S06]  /*8da0*/  @P1 BRA `(.L_x_71) ;  /* 0x0000000000201947 */ /* 0x018fec0003800000 */
        /* <DEDUP_REMOVED lines=8> */
.L_x_71:
        /* <DEDUP_REMOVED lines=23> */
.L_x_72:
[----:B------:R-:W2:Y:S04]  /*8fa0*/  LDL R62, [R1+0x2c] ;  /* 0x00002c00013e7983 */ /* 0x000ea80000100800 */
[----:B------:R1:W5:Y:S01]  /*8fb0*/  LDL R61, [R1+0x28] ;  /* 0x00002800013d7983 */ /* 0x0003620000100800 */
[----:B------:R-:W-:Y:S01]  /*8fc0*/  ISETP.NE.AND P1, PT, RZ, UR4, PT ;  /* 0x00000004ff007c0c */ /* 0x000fe2000bf25270 */
[----:B------:R-:W-:Y:S01]  /*8fd0*/  FMUL.FTZ R82, R3, R82 ;  /* 0x0000005203527220 */ /* 0x000fe20000410000 */
[----:B------:R-:W-:Y:S01]  /*8fe0*/  IADD3 R10, R11, -0x10, RZ ;  /* 0xfffffff00b0a7810 */ /* 0x000fe20007ffe0ff */
[----:B------:R-:W-:Y:S01]  /*8ff0*/  FMUL.FTZ R7, R3, R83 ;  /* 0x0000005303077220 */ /* 0x000fe20000410000 */
        /* <DEDUP_REMOVED lines=22> */
[----:B------:R-:W3:Y:S01]  /*9160*/  @P3 MUFU.RCP R2, R55 ;  /* 0x0000003700023308 */ /* 0x000ee20000001000 */
[C---:B------:R-:W-:Y:S01]  /*9170*/  FMUL.FTZ R166, R3.reuse, R166 ;  /* 0x000000a603a67220 */ /* 0x040fe20000410000 */
[C---:B------:R-:W-:Y:S01]  /*9180*/  FMUL.FTZ R42, R3.reuse, R167 ;  /* 0x000000a7032a7220 */ /* 0x040fe20000410000 */
[C---:B------:R-:W-:Y:S01]  /*9190*/  FMUL.FTZ R130, R3.reuse, R130 ;  /* 0x0000008203827220 */ /* 0x040fe20000410000 */
[----:B------:R-:W-:Y:S01]  /*91a0*/  FMUL.FTZ R39, R3, R131 ;  /* 0x0000008303277220 */ /* 0x000fe20000410000 */
[----:B------:R-:W-:Y:S01]  /*91b0*/  F2FP.BF16.F32.PACK_AB R5, R145, R144 ;  /* 0x000000909105723e */ /* 0x000fe200000010ff */
[----:B------:R-:W4:Y:S01]  /*91c0*/  S2UR UR4, SR_CTAID.X ;  /* 0x00000000000479c3 */ /* 0x000f220000002500 */
[----:B------:R-:W-:Y:S01]  /*91d0*/  F2FP.BF16.F32.PACK_AB R4, R4, R146 ;  /* 0x000000920404723e */ /* 0x000fe200000010ff */
[----:B------:R-:W1:Y:S01]  /*91e0*/  @P2 MUFU.RCP R0, R56 ;  /* 0x0000003800002308 */ /* 0x000e620000001000 */
[----:B------:R-:W-:Y:S01]  /*91f0*/  F2FP.BF16.F32.PACK_AB R12, R12, R68 ;  /* 0x000000440c0c723e */ /* 0x000fe200000010ff */
[----:B------:R-:W-:Y:S01]  /*9200*/  STS [R11], R5 ;  /* 0x000000050b007388 */ /* 0x000fe20000000800 */
[----:B------:R-:W-:Y:S01]  /*9210*/  F2FP.BF16.F32.PACK_AB R9, R9, R70 ;  /* 0x000000460909723e */ /* 0x000fe200000010ff */
[----:B------:R-:W-:Y:S01]  /*9220*/  BSSY B0, `(.L_x_73) ;  /* 0x00000e7000007945 */ /* 0x000fe20003800000 */
[----:B------:R-:W-:Y:S01]  /*9230*/  F2FP.BF16.F32.PACK_AB R8, R81, R80 ;  /* 0x000000505108723e */ /* 0x000fe200000010ff */
[----:B------:R4:W-:Y:S01]  /*9240*/  STS [R11+0x200], R4 ;  /* 0x000200040b007388 */ /* 0x0009e20000000800 */
[----:B------:R-:W-:Y:S01]  /*9250*/  F2FP.BF16.F32.PACK_AB R7, R7, R82 ;  /* 0x000000520707723e */ /* 0x000fe200000010ff */
[C---:B---3--:R-:W-:Y:S01]  /*9260*/  FMUL.FTZ R140, R2.reuse, R140 ;  /* 0x0000008c028c7220 */ /* 0x048fe20000410000 */
        /* <DEDUP_REMOVED lines=48> */
[----:B----4-:R-:W1:Y:S01]  /*9570*/  @P1 LDC.64 R4, c[0x0][0x2c0] ;  /* 0x0000b000ff041b82 */ /* 0x010e620000000a00 */
[----:B------:R-:W-:-:S02]  /*9580*/  F2FP.BF16.F32.PACK_AB R0, R155, R154 ;  /* 0x0000009a9b00723e */ /* 0x000fc400000010ff */
[----:B------:R-:W-:Y:S01]  /*9590*/  F2FP.BF16.F32.PACK_AB R3, R3, R140 ;  /* 0x0000008c0303723e */ /* 0x000fe200000010ff */
[----:B------:R3:W-:Y:S01]  /*95a0*/  STS [R10], R2 ;  /* 0x000000020a007388 */ /* 0x0007e20000000800 */
        /* <DEDUP_REMOVED lines=8> */
[----:B------:R1:W-:Y:S01]  /*9630*/  STS [R11+0x1200], R6 ;  /* 0x001200060b007388 */ /* 0x0003e20000000800 */
[----:B------:R-:W-:Y:S02]  /*9640*/  F2FP.BF16.F32.PACK_AB R35, R79, R35 ;  /* 0x000000234f23723e */ /* 0x000fe400000010ff */
[----:B------:R-:W-:Y:S01]  /*9650*/  F2FP.BF16.F32.PACK_AB R34, R34, R84 ;  /* 0x000000542222723e */ /* 0x000fe200000010ff */
[----:B------:R-:W-:Y:S01]  /*9660*/  STS [R10+0x1000], R14 ;  /* 0x0010000e0a007388 */ /* 0x000fe20000000800 */
[----:B------:R-:W-:Y:S02]  /*9670*/  F2FP.BF16.F32.PACK_AB R33, R33, R86 ;  /* 0x000000562121723e */ /* 0x000fe400000010ff */
[----:B------:R-:W-:Y:S01]  /*9680*/  F2FP.BF16.F32.PACK_AB R30, R30, R96 ;  /* 0x000000601e1e723e */ /* 0x000fe200000010ff */
[----:B------:R-:W-:Y:S01]  /*9690*/  STS [R10+0x1200], R13 ;  /* 0x0012000d0a007388 */ /* 0x000fe20000000800 */
[----:B------:R-:W-:-:S02]  /*96a0*/  F2FP.BF16.F32.PACK_AB R29, R29, R98 ;  /* 0x000000621d1d723e */ /* 0x000fc400000010ff */
[----:B------:R-:W-:Y:S02]  /*96b0*/  F2FP.BF16.F32.PACK_AB R32, R32, R88 ;  /* 0x000000582020723e */ /* 0x000fe400000010ff */
[----:B---3--:R-:W-:Y:S02]  /*96c0*/  IADD3 R2, R11, R54, RZ ;  /* 0x000000360b027210 */ /* 0x008fe40007ffe0ff */
[----:B------:R-:W-:Y:S02]  /*96d0*/  F2FP.BF16.F32.PACK_AB R31, R91, R31 ;  /* 0x0000001f5b1f723e */ /* 0x000fe400000010ff */
[----:B----4-:R-:W-:Y:S01]  /*96e0*/  IADD3 R0, R54, R10, RZ ;  /* 0x0000000a36007210 */ /* 0x010fe20007ffe0ff */
[----:B------:R3:W-:Y:S01]  /*96f0*/  STS [R2], R12 ;  /* 0x0000000c02007388 */ /* 0x0007e20000000800 */
[----:B------:R-:W-:Y:S02]  /*9700*/  F2FP.BF16.F32.PACK_AB R28, R28, R92 ;  /* 0x0000005c1c1c723e */ /* 0x000fe400000010ff */
[----:B------:R-:W-:Y:S01]  /*9710*/  F2FP.BF16.F32.PACK_AB R27, R95, R27 ;  /* 0x0000001b5f1b723e */ /* 0x000fe200000010ff */
[----:B------:R4:W-:Y:S01]  /*9720*/  STS [R2+0x200], R9 ;  /* 0x0002000902007388 */ /* 0x0009e20000000800 */
[----:B------:R-:W-:Y:S01]  /*9730*/  F2FP.BF16.F32.PACK_AB R26, R26, R156 ;  /* 0x0000009c1a1a723e */ /* 0x000fe200000010ff */
[----:B------:R-:W4:Y:S01]  /*9740*/  @!P1 LDC R3, c[0x0][0x2c4] ;  /* 0x0000b100ff039b82 */ /* 0x000f220000000800 */
[----:B------:R-:W-:Y:S01]  /*9750*/  F2FP.BF16.F32.PACK_AB R25, R25, R158 ;  /* 0x0000009e1919723e */ /* 0x000fe200000010ff */
[----:B------:R-:W-:Y:S01]  /*9760*/  STS [R0], R8 ;  /* 0x0000000800007388 */ /* 0x000fe20000000800 */
[----:B------:R-:W-:-:S02]  /*9770*/  F2FP.BF16.F32.PACK_AB R22, R22, R108 ;  /* 0x0000006c1616723e */ /* 0x000fc400000010ff */
[----:B------:R-:W-:Y:S01]  /*9780*/  F2FP.BF16.F32.PACK_AB R21, R21, R110 ;  /* 0x0000006e1515723e */ /* 0x000fe200000010ff */
[----:B------:R4:W-:Y:S01]  /*9790*/  STS [R0+0x200], R7 ;  /* 0x0002000700007388 */ /* 0x0009e20000000800 */
[----:B------:R-:W-:Y:S01]  /*97a0*/  F2FP.BF16.F32.PACK_AB R24, R24, R100 ;  /* 0x000000641818723e */ /* 0x000fe200000010ff */
[----:B-1----:R-:W1:Y:S01]  /*97b0*/  @P1 LDC R6, c[0x0][0x2c0] ;  /* 0x0000b000ff061b82 */ /* 0x002e620000000800 */
[----:B------:R-:W-:Y:S01]  /*97c0*/  F2FP.BF16.F32.PACK_AB R23, R103, R23 ;  /* 0x000000176717723e */ /* 0x000fe200000010ff */
[----:B------:R-:W-:Y:S01]  /*97d0*/  STS [R2+0x1000], R38 ;  /* 0x0010002602007388 */ /* 0x000fe20000000800 */
[----:B------:R-:W-:Y:S02]  /*97e0*/  F2FP.BF16.F32.PACK_AB R20, R20, R104 ;  /* 0x000000681414723e */ /* 0x000fe400000010ff */
[----:B------:R-:W-:Y:S01]  /*97f0*/  F2FP.BF16.F32.PACK_AB R19, R107, R19 ;  /* 0x000000136b13723e */ /* 0x000fe200000010ff */
[----:B------:R-:W-:Y:S01]  /*9800*/  STS [R2+0x1200], R37 ;  /* 0x0012002502007388 */ /* 0x000fe20000000800 */
[----:B------:R-:W-:-:S02]  /*9810*/  F2FP.BF16.F32.PACK_AB R18, R18, R160 ;  /* 0x000000a01212723e */ /* 0x000fc400000010ff */
[----:B------:R-:W-:Y:S01]  /*9820*/  F2FP.BF16.F32.PACK_AB R17, R17, R162 ;  /* 0x000000a21111723e */ /* 0x000fe200000010ff */
[----:B------:R-:W-:Y:S01]  /*9830*/  STS [R0+0x1000], R36 ;  /* 0x0010002400007388 */ /* 0x000fe20000000800 */
[----:B------:R-:W-:Y:S01]  /*9840*/  F2FP.BF16.F32.PACK_AB R16, R16, R120 ;  /* 0x000000781010723e */ /* 0x000fe200000010ff */
[----:B---3--:R-:W3:Y:S01]  /*9850*/  @!P1 LDC R12, c[0x0][0x270] ;  /* 0x00009c00ff0c9b82 */ /* 0x008ee20000000800 */
[----:B------:R-:W-:Y:S01]  /*9860*/  F2FP.BF16.F32.PACK_AB R15, R15, R122 ;  /* 0x0000007a0f0f723e */ /* 0x000fe200000010ff */
[----:B------:R-:W-:Y:S01]  /*9870*/  STS [R0+0x1200], R35 ;  /* 0x0012002300007388 */ /* 0x000fe20000000800 */
[----:B------:R-:W-:Y:S01]  /*9880*/  F2FP.BF16.F32.PACK_AB R47, R47, R112 ;  /* 0x000000702f2f723e */ /* 0x000fe200000010ff */
[----:B----4-:R-:W-:Y:S01]  /*9890*/  @P4 MUFU.LG2 R9, R57 ;  /* 0x0000003900094308 */ /* 0x010fe20000000c00 */
[----:B------:R-:W-:Y:S01]  /*98a0*/  F2FP.BF16.F32.PACK_AB R46, R115, R46 ;  /* 0x0000002e732e723e */ /* 0x000fe200000010ff */
[----:B------:R-:W-:Y:S01]  /*98b0*/  STS [R11+0x2000], R34 ;  /* 0x002000220b007388 */ /* 0x000fe20000000800 */
[----:B------:R-:W-:Y:S01]  /*98c0*/  F2FP.BF16.F32.PACK_AB R45, R45, R116 ;  /* 0x000000742d2d723e */ /* 0x000fe200000010ff */
[----:B------:R-:W3:Y:S01]  /*98d0*/  @P0 LDC R3, c[0x0][0x2e4] ;  /* 0x0000b900ff030b82 */ /* 0x000ee20000000800 */
[----:B------:R-:W-:Y:S01]  /*98e0*/  F2FP.BF16.F32.PACK_AB R44, R119, R44 ;  /* 0x0000002c772c723e */ /* 0x000fe200000010ff */
[----:B------:R-:W-:Y:S01]  /*98f0*/  STS [R11+0x2200], R33 ;  /* 0x002200210b007388 */ /* 0x000fe20000000800 */
[----:B------:R-:W-:Y:S01]  /*9900*/  F2FP.BF16.F32.PACK_AB R43, R43, R164 ;  /* 0x000000a42b2b723e */ /* 0x000fe200000010ff */
[----:B------:R-:W4:Y:S01]  /*9910*/  @P5 MUFU.LG2 R7, R58 ;  /* 0x0000003a00075308 */ /* 0x000f220000000c00 */
[----:B------:R-:W-:Y:S01]  /*9920*/  F2FP.BF16.F32.PACK_AB R42, R42, R166 ;  /* 0x000000a62a2a723e */ /* 0x000fe200000010ff */
[----:B------:R-:W-:Y:S01]  /*9930*/  STS [R10+0x2000], R30 ;  /* 0x0020001e0a007388 */ /* 0x000fe20000000800 */
[----:B------:R-:W-:Y:S01]  /*9940*/  F2FP.BF16.F32.PACK_AB R40, R40, R128 ;  /* 0x000000802828723e */ /* 0x000fe200000010ff */
[----:B------:R-:W1:Y:S01]  /*9950*/  @P5 LDC R8, c[0x0][0x2e8] ;  /* 0x0000ba00ff085b82 */ /* 0x000e620000000800 */
        /* <DEDUP_REMOVED lines=8> */
[----:B------:R-:W-:-:S03]  /*99e0*/  @!P1 MOV R6, 0x1 ;  /* 0x0000000100069802 */ /* 0x000fc60000000f00 */
[----:B------:R-:W-:Y:S04]  /*99f0*/  STS [R10+0x3000], R28 ;  /* 0x0030001c0a007388 */ /* 0x000fe80000000800 */
[----:B------:R-:W-:Y:S04]  /*9a00*/  STS [R10+0x3200], R27 ;  /* 0x0032001b0a007388 */ /* 0x000fe80000000800 */
[----:B------:R-:W-:Y:S04]  /*9a10*/  STS [R2+0x2000], R26 ;  /* 0x0020001a02007388 */ /* 0x000fe80000000800 */
[----:B------:R4:W-:Y:S04]  /*9a20*/  STS [R2+0x2200], R25 ;  /* 0x0022001902007388 */ /* 0x0009e80000000800 */
[----:B------:R3:W-:Y:S04]  /*9a30*/  STS [R0+0x2000], R22 ;  /* 0x0020001600007388 */ /* 0x0007e80000000800 */
[----:B------:R-:W-:Y:S04]  /*9a40*/  STS [R0+0x2200], R21 ;  /* 0x0022001500007388 */ /* 0x000fe80000000800 */
[----:B------:R1:W-:Y:S04]  /*9a50*/  STS [R2+0x3000], R24 ;  /* 0x0030001802007388 */ /* 0x0003e80000000800 */
[----:B------:R1:W-:Y:S04]  /*9a60*/  STS [R2+0x3200], R23 ;  /* 0x0032001702007388 */ /* 0x0003e80000000800 */
[----:B------:R-:W-:Y:S04]  /*9a70*/  STS [R0+0x3000], R20 ;  /* 0x0030001400007388 */ /* 0x000fe80000000800 */
[----:B------:R-:W-:Y:S01]  /*9a80*/  STS [R0+0x3200], R19 ;  /* 0x0032001300007388 */ /* 0x000fe20000000800 */
[----:B----4-:R-:W-:-:S03]  /*9a90*/  MOV R25, 0x7f800000 ;  /* 0x7f80000000197802 */ /* 0x010fc60000000f00 */
[----:B------:R-:W-:Y:S01]  /*9aa0*/  STS [R11+0x4000], R18 ;  /* 0x004000120b007388 */ /* 0x000fe20000000800 */
[----:B---3--:R-:W-:-:S03]  /*9ab0*/  MOV R22, 0x7f800000 ;  /* 0x7f80000000167802 */ /* 0x008fc60000000f00 */
[----:B------:R-:W-:Y:S04]  /*9ac0*/  STS [R11+0x4200], R17 ;  /* 0x004200110b007388 */ /* 0x000fe80000000800 */
[----:B------:R-:W-:Y:S01]  /*9ad0*/  STS [R10+0x4000], R16 ;  /* 0x004000100a007388 */ /* 0x000fe20000000800 */
[----:B-1----:R-:W-:-:S03]  /*9ae0*/  MOV R24, 0x7f800000 ;  /* 0x7f80000000187802 */ /* 0x002fc60000000f00 */
[----:B------:R-:W-:Y:S01]  /*9af0*/  STS [R10+0x4200], R15 ;  /* 0x0042000f0a007388 */ /* 0x000fe20000000800 */
[----:B------:R-:W-:-:S03]  /*9b00*/  MOV R23, 0x7f800000 ;  /* 0x7f80000000177802 */ /* 0x000fc60000000f00 */
[----:B------:R-:W-:Y:S04]  /*9b10*/  STS [R11+0x5000], R47 ;  /* 0x0050002f0b007388 */ /* 0x000fe80000000800 */
[----:B------:R1:W-:Y:S04]  /*9b20*/  STS [R11+0x5200], R46 ;  /* 0x0052002e0b007388 */ /* 0x0003e80000000800 */
[----:B------:R-:W-:Y:S04]  /*9b30*/  STS [R10+0x5000], R45 ;  /* 0x0050002d0a007388 */ /* 0x000fe80000000800 */
[----:B------:R-:W-:Y:S04]  /*9b40*/  STS [R10+0x5200], R44 ;  /* 0x0052002c0a007388 */ /* 0x000fe80000000800 */
[----:B------:R-:W-:Y:S04]  /*9b50*/  STS [R2+0x4000], R43 ;  /* 0x0040002b02007388 */ /* 0x000fe80000000800 */
[----:B------:R-:W-:Y:S04]  /*9b60*/  STS [R2+0x4200], R42 ;  /* 0x0042002a02007388 */ /* 0x000fe80000000800 */
[----:B------:R-:W-:Y:S04]  /*9b70*/  STS [R0+0x4000], R40 ;  /* 0x0040002800007388 */ /* 0x000fe80000000800 */
[----:B------:R-:W-:Y:S01]  /*9b80*/  STS [R0+0x4200], R39 ;  /* 0x0042002700007388 */ /* 0x000fe20000000800 */
[----:B-1----:R-:W1:Y:S03]  /*9b90*/  @P4 LDC R11, c[0x0][0x2e8] ;  /* 0x0000ba00ff0b4b82 */ /* 0x002e660000000800 */
[----:B------:R-:W-:Y:S04]  /*9ba0*/  STS [R2+0x5000], R41 ;  /* 0x0050002902007388 */ /* 0x000fe80000000800 */
[----:B------:R3:W-:Y:S04]  /*9bb0*/  STS [R2+0x5200], R48 ;  /* 0x0052003002007388 */ /* 0x0007e80000000800 */
[----:B------:R-:W-:Y:S04]  /*9bc0*/  STS [R0+0x5000], R49 ;  /* 0x0050003100007388 */ /* 0x000fe80000000800 */
[----:B------:R4:W-:Y:S01]  /*9bd0*/  STS [R0+0x5200], R50 ;  /* 0x0052003200007388 */ /* 0x0009e20000000800 */
[----:B------:R-:W-:Y:S06]  /*9be0*/  BAR.SYNC.DEFER_BLOCKING 0x0 ;  /* 0x0000000000007b1d */ /* 0x000fec0000010000 */
[----:B------:R-:W1:Y:S01]  /*9bf0*/  S2R R13, SR_CTAID.Y ;  /* 0x00000000000d7919 */ /* 0x000e620000002600 */
[----:B------:R-:W1:Y:S01]  /*9c00*/  S2R R26, SR_CTAID.Z ;  /* 0x00000000001a7919 */ /* 0x000e620000002700 */
[----:B---3--:R-:W-:Y:S01]  /*9c10*/  @P1 MOV R2, 0x1 ;  /* 0x0000000100021802 */ /* 0x008fe20000000f00 */
[----:B------:R-:W-:-:S02]  /*9c20*/  @!P1 IMAD R2, R3, R12, RZ ;  /* 0x0000000c03029224 */ /* 0x000fc400078e02ff */
[----:B------:R-:W3:Y:S01]  /*9c30*/  @P2 LDC R12, c[0x0][0x2e8] ;  /* 0x0000ba00ff0c2b82 */ /* 0x000ee20000000800 */
[----:B----4-:R-:W-:Y:S01]  /*9c40*/  @P1 IMAD R0, R5, R4, RZ ;  /* 0x0000000405001224 */ /* 0x010fe200078e02ff */
[----:B------:R-:W-:Y:S01]  /*9c50*/  @!P1 MOV R0, R3 ;  /* 0x0000000300009202 */ /* 0x000fe20000000f00 */
[----:B------:R-:W4:Y:S01]  /*9c60*/  @P3 MUFU.LG2 R5, R55 ;  /* 0x0000003700053308 */ /* 0x000f220000000c00 */
[----:B------:R3:W3:Y:S01]  /*9c70*/  LDS.128 R32, [R221+0x1800] ;  /* 0x00180000dd207984 */ /* 0x0006e20000000c00 */
[----:B------:R-:W-:-:S03]  /*9c80*/  @P5 FMUL.FTZ R3, R7, 0.69314718246459960938 ;  /* 0x3f31721807035820 */ /* 0x000fc60000410000 */
[----:B------:R3:W3:Y:S01]  /*9c90*/  LDS.128 R28, [R221+0x3800] ;  /* 0x00380000dd1c7984 */ /* 0x0006e20000000c00 */
[----:B------:R-:W-:Y:S01]  /*9ca0*/  @P5 FFMA.FTZ R25, R136, R8, R3 ;  /* 0x0000000888195223 */ /* 0x000fe20000010003 */
[----:B--2---:R-:W-:Y:S01]  /*9cb0*/  LOP3.LUT P5, RZ, R62, 0x3, RZ, 0xc0, !PT ;  /* 0x000000033eff7812 */ /* 0x004fe200078ac0ff */
[----:B------:R-:W2:Y:S01]  /*9cc0*/  @P2 MUFU.LG2 R4, R56 ;  /* 0x0000003800042308 */ /* 0x000ea20000000c00 */
[----:B-1----:R-:W-:Y:S02]  /*9cd0*/  IMAD R2, R13, R2, RZ ;  /* 0x000000020d027224 */ /* 0x002fe400078e02ff */
[----:B----4-:R-:W-:Y:S01]  /*9ce0*/  @P3 FMUL.FTZ R5, R5, 0.69314718246459960938 ;  /* 0x3f31721805053820 */ /* 0x010fe20000410000 */
[----:B------:R-:W1:Y:S02]  /*9cf0*/  @P3 LDC R13, c[0x0][0x2e8] ;  /* 0x0000ba00ff0d3b82 */ /* 0x000e640000000800 */
[----:B------:R-:W-:Y:S01]  /*9d00*/  SEL R2, R2, RZ, !P6 ;  /* 0x000000ff02027207 */ /* 0x000fe20007000000 */
[----:B--2---:R-:W-:-:S04]  /*9d10*/  @P2 FMUL.FTZ R4, R4, 0.69314718246459960938 ;  /* 0x3f31721804042820 */ /* 0x004fc80000410000 */
[----:B------:R-:W-:Y:S02]  /*9d20*/  IMAD R0, R26, R0, R2 ;  /* 0x000000001a007224 */ /* 0x000fe400078e0202 */
[----:B------:R-:W-:Y:S02]  /*9d30*/  IMAD R2, R6, UR4, RZ ;  /* 0x0000000406027c24 */ /* 0x000fe4000f8e02ff */
[----:B---3--:R-:W-:-:S03]  /*9d40*/  @P2 FFMA.FTZ R23, R132, R12, R4 ;  /* 0x0000000c84172223 */ /* 0x008fc60000010004 */
[----:B------:R-:W-:Y:S01]  /*9d50*/  SHF.L.U32 R3, R2, 0x7, RZ ;  /* 0x0000000702037819 */ /* 0x000fe200000006ff */
[----:B------:R-:W-:-:S03]  /*9d60*/  @P4 FMUL.FTZ R2, R9, 0.69314718246459960938 ;  /* 0x3f31721809024820 */ /* 0x000fc60000410000 */
[----:B------:R-:W-:Y:S01]  /*9d70*/  IADD3 R7, P1, P0, R3, R52, R0 ;  /* 0x0000003403077210 */ /* 0x000fe2000783e000 */
[----:B------:R-:W-:Y:S01]  /*9d80*/  @P4 FFMA.FTZ R24, R135, R11, R2 ;  /* 0x0000000b87184223 */ /* 0x000fe20000010002 */
[----:B------:R-:W-:Y:S02]  /*9d90*/  SHF.R.S32.HI R10, RZ, 0x1f, R3 ;  /* 0x0000001fff0a7819 */ /* 0x000fe40000011403 */
[----:B------:R-:W-:Y:S01]  /*9da0*/  SHF.R.S32.HI R0, RZ, 0x1f, R0 ;  /* 0x0000001fff007819 */ /* 0x000fe20000011400 */
[----:B-1----:R-:W-:-:S03]  /*9db0*/  @P3 FFMA.FTZ R22, R134, R13, R5 ;  /* 0x0000000d86163223 */ /* 0x002fc60000010005 */
        /* <DEDUP_REMOVED lines=23> */
[-C--:B------:R-:W-:Y:S01]  /*9f30*/  @!P5 IADD3 R3, P2, R2, R7.reuse, RZ ;  /* 0x000000070203d210 */ /* 0x080fe20007f5e0ff */
[----:B------:R-:W-:Y:S01]  /*9f40*/  @!P3 IMAD R5, R5, R6, RZ ;  /* 0x000000060505b224 */ /* 0x000fe200078e02ff */
[----:B------:R-:W-:Y:S02]  /*9f50*/  @!P4 IADD3 R12, P1, R0, R7, RZ ;  /* 0x00000007000cc210 */ /* 0x000fe40007f3e0ff */
[-C--:B------:R-:W-:Y:S02]  /*9f60*/  @!P5 LEA.HI.X.SX32 R2, R2, R10.reuse, 0x1, P2 ;  /* 0x0000000a0202d211 */ /* 0x080fe400010f0eff */
[-C--:B------:R-:W-:Y:S01]  /*9f70*/  @!P4 LEA.HI.X.SX32 R13, R0, R10.reuse, 0x1, P1 ;  /* 0x0000000a000dc211 */ /* 0x080fe200008f0eff */
[----:B------:R-:W3:Y:S01]  /*9f80*/  @!P4 LDC.64 R18, c[0x0][0x2b0] ;  /* 0x0000ac00ff12cb82 */ /* 0x000ee20000000a00 */
[----:B------:R-:W-:-:S02]  /*9f90*/  @!P6 LEA.HI.X.SX32 R4, R4, R10, 0x1, P0 ;  /* 0x0000000a0404e211 */ /* 0x000fc400000f0eff */
[----:B------:R-:W-:-:S04]  /*9fa0*/  @!P3 IADD3 R11, P0, R5, R7, RZ ;  /* 0x00000007050bb210 */ /* 0x000fc80007f1e0ff */
[----:B------:R-:W-:Y:S01]  /*9fb0*/  @!P3 LEA.HI.X.SX32 R0, R5, R10, 0x1, P0 ;  /* 0x0000000a0500b211 */ /* 0x000fe200000f0eff */
[----:B------:R-:W4:Y:S01]  /*9fc0*/  @!P3 LDC.64 R20, c[0x0][0x2b0] ;  /* 0x0000ac00ff14bb82 */ /* 0x000f220000000a00 */
[----:B-1----:R-:W-:-:S04]  /*9fd0*/  @!P6 LEA R8, P2, R9, R14, 0x2 ;  /* 0x0000000e0908e211 */ /* 0x002fc800078410ff */
        /* <DEDUP_REMOVED lines=11> */
.L_x_74:
[----:B------:R-:W-:Y:S05]  /*a090*/  BSYNC B0 ;  /* 0x0000000000007941 */ /* 0x000fea0003800000 */
.L_x_73:
[----:B-1----:R-:W2:Y:S01]  /*a0a0*/  LDL.LU.64 R8, [R1+0x18] ;  /* 0x0000180001087983 */ /* 0x002ea20000300a00 */
[----:B------:R-:W-:Y:S01]  /*a0b0*/  IADD3 R2, P0, R248, R59, RZ ;  /* 0x0000003bf8027210 */ /* 0x000fe20007f1e0ff */
[----:B------:R-:W-:Y:S02]  /*a0c0*/  ULDC.64 UR4, c[0x0][0x2a0] ;  /* 0x0000a80000047ab9 */ /* 0x000fe40000000a00 */
[----:B------:R-:W3:Y:S04]  /*a0d0*/  LDL.LU R7, [R1+0x30] ;  /* 0x0000300001077983 */ /* 0x000ee80000300800 */
[----:B------:R-:W4:Y:S04]  /*a0e0*/  LDL.LU R5, [R1+0x38] ;  /* 0x0000380001057983 */ /* 0x000f280000300800 */
[----:B------:R-:W4:Y:S04]  /*a0f0*/  LDL.LU R4, [R1+0x34] ;  /* 0x0000340001047983 */ /* 0x000f280000300800 */
[----:B------:R1:W5:Y:S01]  /*a100*/  LDL.64 R24, [R1+0x20] ;  /* 0x0000200001187983 */ /* 0x0003620000100a00 */
[----:B------:R-:W-:Y:S01]  /*a110*/  SHF.R.S32.HI R0, RZ, 0x1f, R26 ;  /* 0x0000001fff007819 */ /* 0x000fe2000001141a */
[----:B------:R-:W-:Y:S01]  /*a120*/  IMAD.X R3, R249, 0x1, R60, P0 ;  /* 0x00000001f9037824 */ /* 0x000fe200000e063c */
[----:B------:R-:W-:Y:S01]  /*a130*/  BSSY B0, `(.L_x_75) ;  /* 0x000001d000007945 */ /* 0x000fe20003800000 */
[----:B------:R1:W1:Y:S02]  /*a140*/  LDS.128 R20, [R221] ;  /* 0x00000000dd147984 */ /* 0x0002640000000c00 */
[----:B------:R-:W-:-:S02]  /*a150*/  IMAD R0, R0, UR4, RZ ;  /* 0x0000000400007c24 */ /* 0x000fc4000f8e02ff */
[----:B------:R1:W1:Y:S02]  /*a160*/  LDS.128 R16, [R221+0x2000] ;  /* 0x00200000dd107984 */ /* 0x0002640000000c00 */
[----:B------:R-:W-:Y:S02]  /*a170*/  IMAD R0, R26, UR5, R0 ;  /* 0x000000051a007c24 */ /* 0x000fe4000f8e0200 */
[----:B------:R1:W1:Y:S01]  /*a180*/  LDS.128 R12, [R221+0x4000] ;  /* 0x00400000dd0c7984 */ /* 0x0002620000000c00 */
[-C--:B--2--5:R-:W-:Y:S01]  /*a190*/  ISETP.GE.AND P3, PT, R8, R61.reuse, PT ;  /* 0x0000003d0800720c */ /* 0x0a4fe20003f66270 */
[----:B------:R-:W-:Y:S01]  /*a1a0*/  IMAD.WIDE.U32 R8, R26, UR4, R2 ;  /* 0x000000041a087c25 */ /* 0x000fe2000f8e0002 */
[----:B---3--:R-:W-:-:S03]  /*a1b0*/  ISETP.GE.AND P2, PT, R7, R61, PT ;  /* 0x0000003d0700720c */ /* 0x008fc60003f46270 */
[----:B------:R-:W-:Y:S01]  /*a1c0*/  IMAD.IADD R7, R9, 0x1, R0 ;  /* 0x0000000109077824 */ /* 0x000fe200078e0200 */
[-C--:B----4-:R-:W-:Y:S02]  /*a1d0*/  ISETP.GE.AND P1, PT, R5, R61.reuse, PT ;  /* 0x0000003d0500720c */ /* 0x090fe40003f26270 */
[----:B------:R-:W-:-:S05]  /*a1e0*/  ISETP.GE.AND P0, PT, R4, R61, PT ;  /* 0x0000003d0400720c */ /* 0x000fca0003f06270 */
[----:B-1----:R-:W-:Y:S08]  /*a1f0*/  @P3 BRA `(.L_x_76) ;  /* 0x0000000000403947 */ /* 0x002ff00003800000 */
[----:B------:R-:W-:Y:S01]  /*a200*/  ULDC.64 UR4, c[0x0][0x298] ;  /* 0x0000a60000047ab9 */ /* 0x000fe20000000a00 */
[----:B------:R-:W-:Y:S01]  /*a210*/  IMAD.MOV.U32 R6, RZ, RZ, R8 ;  /* 0x000000ffff067224 */ /* 0x000fe200078e0008 */
[----:B------:R-:W-:Y:S01]  /*a220*/  ULDC UR6, c[0x0][0x2d0] ;  /* 0x0000b40000067ab9 */ /* 0x000fe20000000800 */
[----:B------:R-:W-:Y:S01]  /*a230*/  IMAD R0, R25, UR4, RZ ;  /* 0x0000000419007c24 */ /* 0x000fe2000f8e02ff */
[----:B------:R-:W-:Y:S01]  /*a240*/  ISETP.GE.AND P6, PT, R248, UR6, PT ;  /* 0x00000006f8007c0c */ /* 0x000fe2000bfc6270 */
[----:B------:R-:W-:Y:S01]  /*a250*/  IMAD.WIDE.U32 R4, R24, UR4, R6 ;  /* 0x0000000418047c25 */ /* 0x000fe2000f8e0006 */
[----:B------:R-:W-:Y:S02]  /*a260*/  ISETP.GE.AND P5, PT, R241, UR6, PT ;  /* 0x00000006f1007c0c */ /* 0x000fe4000bfa6270 */
[----:B------:R-:W-:Y:S01]  /*a270*/  ISETP.GE.AND P4, PT, R242, UR6, PT ;  /* 0x00000006f2007c0c */ /* 0x000fe2000bf86270 */
[----:B------:R-:W-:Y:S01]  /*a280*/  IMAD R0, R24, UR5, R0 ;  /* 0x0000000518007c24 */ /* 0x000fe2000f8e0200 */
[----:B------:R-:W-:-:S02]  /*a290*/  ULDC.64 UR4, c[0x0][0x280] ;  /* 0x0000a00000047ab9 */ /* 0x000fc40000000a00 */
[----:B------:R-:W-:Y:S01]  /*a2a0*/  LEA R2, P3, R4, UR4, 0x1 ;  /* 0x0000000404027c11 */ /* 0x000fe2000f8608ff */
[----:B------:R-:W-:-:S05]  /*a2b0*/  IMAD.IADD R0, R5, 0x1, R0 ;  /* 0x0000000105007824 */ /* 0x000fca00078e0200 */
[----:B------:R-:W-:-:S05]  /*a2c0*/  LEA.HI.X R3, R4, UR5, R0, 0x1, P3 ;  /* 0x0000000504037c11 */ /* 0x000fca00098f0c00 */
[----:B------:R1:W-:Y:S04]  /*a2d0*/  @!P6 STG.E.128 desc[UR8][R2.64], R20 ;  /* 0x000000140200e986 */ /* 0x0003e8000c101d08 */
[----:B------:R1:W-:Y:S04]  /*a2e0*/  @!P5 STG.E.128 desc[UR8][R2.64+0x40], R16 ;  /* 0x000040100200d986 */ /* 0x0003e8000c101d08 */
[----:B------:R1:W-:Y:S02]  /*a2f0*/  @!P4 STG.E.128 desc[UR8][R2.64+0x80], R12 ;  /* 0x0000800c0200c986 */ /* 0x0003e4000c101d08 */
.L_x_76:
[----:B------:R-:W-:Y:S05]  /*a300*/  BSYNC B0 ;  /* 0x0000000000007941 */ /* 0x000fea0003800000 */
.L_x_75:
[----:B-1----:R1:W2:Y:S01]  /*a310*/  LDS.128 R20, [R221+0x800] ;  /* 0x00080000dd147984 */ /* 0x0022a20000000c00 */
[----:B------:R-:W-:Y:S03]  /*a320*/  BSSY B0, `(.L_x_77) ;  /* 0x0000017000007945 */ /* 0x000fe60003800000 */
[----:B------:R1:W3:Y:S04]  /*a330*/  LDS.128 R16, [R221+0x2800] ;  /* 0x00280000dd107984 */ /* 0x0002e80000000c00 */
[----:B------:R1:W4:Y:S01]  /*a340*/  LDS.128 R12, [R221+0x4800] ;  /* 0x00480000dd0c7984 */ /* 0x0003220000000c00 */
[----:B------:R-:W-:Y:S05]  /*a350*/  @P2 BRA `(.L_x_78) ;  /* 0x00000000004c2947 */ /* 0x000fea0003800000 */
[----:B------:R-:W-:Y:S01]  /*a360*/  IADD3 R0, P2, R24, 0x20, RZ ;  /* 0x0000002018007810 */ /* 0x000fe20007f5e0ff */
[----:B------:R-:W-:Y:S01]  /*a370*/  ULDC.64 UR4, c[0x0][0x298] ;  /* 0x0000a60000047ab9 */ /* 0x000fe20000000a00 */
[----:B------:R-:W-:Y:S01]  /*a380*/  MOV R3, R7 ;  /* 0x0000000700037202 */ /* 0x000fe20000000f00 */
[----:B------:R-:W-:Y:S02]  /*a390*/  ULDC UR6, c[0x0][0x2d0] ;  /* 0x0000b40000067ab9 */ /* 0x000fe40000000800 */
[----:B------:R-:W-:Y:S01]  /*a3a0*/  IMAD.X R2, RZ, RZ, R25, P2 ;  /* 0x000000ffff027224 */ /* 0x000fe200010e0619 */
[----:B------:R-:W-:Y:S02]  /*a3b0*/  ISETP.GE.AND P4, PT, R248, UR6, PT ;  /* 0x00000006f8007c0c */ /* 0x000fe4000bf86270 */
[----:B------:R-:W-:Y:S01]  /*a3c0*/  ISETP.GE.AND P3, PT, R241, UR6, PT ;  /* 0x00000006f1007c0c */ /* 0x000fe2000bf66270 */
[----:B------:R-:W-:Y:S01]  /*a3d0*/  IMAD R10, R2, UR4, RZ ;  /* 0x00000004020a7c24 */ /* 0x000fe2000f8e02ff */
[----:B------:R-:W-:Y:S01]  /*a3e0*/  ISETP.GE.AND P2, PT, R242, UR6, PT ;  /* 0x00000006f2007c0c */ /* 0x000fe2000bf46270 */
[----:B------:R-:W-:-:S04]  /*a3f0*/  IMAD.MOV.U32 R2, RZ, RZ, R8 ;  /* 0x000000ffff027224 */ /* 0x000fc800078e0008 */
[----:B------:R-:W-:-:S04]  /*a400*/  IMAD.WIDE.U32 R4, R0, UR4, R2 ;  /* 0x0000000400047c25 */ /* 0x000fc8000f8e0002 */
[----:B------:R-:W-:Y:S01]  /*a410*/  IMAD R0, R0, UR5, R10 ;  /* 0x0000000500007c24 */ /* 0x000fe2000f8e020a */
[----:B------:R-:W-:Y:S02]  /*a420*/  ULDC.64 UR4, c[0x0][0x280] ;  /* 0x0000a00000047ab9 */ /* 0x000fe40000000a00 */
[----:B------:R-:W-:Y:S01]  /*a430*/  LEA R2, P5, R4, UR4, 0x1 ;  /* 0x0000000404027c11 */ /* 0x000fe2000f8a08ff */
[----:B------:R-:W-:-:S05]  /*a440*/  IMAD.IADD R0, R5, 0x1, R0 ;  /* 0x0000000105007824 */ /* 0x000fca00078e0200 */
[----:B------:R-:W-:-:S05]  /*a450*/  LEA.HI.X R3, R4, UR5, R0, 0x1, P5 ;  /* 0x0000000504037c11 */ /* 0x000fca000a8f0c00 */
[----:B--2---:R2:W-:Y:S04]  /*a460*/  @!P4 STG.E.128 desc[UR8][R2.64], R20 ;  /* 0x000000140200c986 */ /* 0x0045e8000c101d08 */
[----:B---3--:R2:W-:Y:S04]  /*a470*/  @!P3 STG.E.128 desc[UR8][R2.64+0x40], R16 ;  /* 0x000040100200b986 */ /* 0x0085e8000c101d08 */
[----:B----4-:R2:W-:Y:S02]  /*a480*/  @!P2 STG.E.128 desc[UR8][R2.64+0x80], R12 ;  /* 0x0000800c0200a986 */ /* 0x0105e4000c101d08 */
.L_x_78:
[----:B------:R-:W-:Y:S05]  /*a490*/  BSYNC B0 ;  /* 0x0000000000007941 */ /* 0x000fea0003800000 */
.L_x_77:
[----:B--2---:R2:W1:Y:S01]  /*a4a0*/  LDS.128 R20, [R221+0x1000] ;  /* 0x00100000dd147984 */ /* 0x0044620000000c00 */
[----:B------:R-:W-:Y:S03]  /*a4b0*/  BSSY B0, `(.L_x_79) ;  /* 0x0000017000007945 */ /* 0x000fe60003800000 */
[----:B---3--:R2:W3:Y:S04]  /*a4c0*/  LDS.128 R16, [R221+0x3000] ;  /* 0x00300000dd107984 */ /* 0x0084e80000000c00 */
[----:B----4-:R2:W4:Y:S01]  /*a4d0*/  LDS.128 R12, [R221+0x5000] ;  /* 0x00500000dd0c7984 */ /* 0x0105220000000c00 */
        /* <DEDUP_REMOVED lines=17> */
[----:B-1----:R1:W-:Y:S04]  /*a5f0*/  @!P3 STG.E.128 desc[UR8][R2.64], R20 ;  /* 0x000000140200b986 */ /* 0x0023e8000c101d08 */
[----:B---3--:R1:W-:Y:S04]  /*a600*/  @!P2 STG.E.128 desc[UR8][R2.64+0x40], R16 ;  /* 0x000040100200a986 */ /* 0x0083e8000c101d08 */
[----:B----4-:R1:W-:Y:S02]  /*a610*/  @!P1 STG.E.128 desc[UR8][R2.64+0x80], R12 ;  /* 0x0000800c02009986 */ /* 0x0103e4000c101d08 */
.L_x_80:
[----:B------:R-:W-:Y:S05]  /*a620*/  BSYNC B0 ;  /* 0x0000000000007941 */ /* 0x000fea0003800000 */
.L_x_79:
[----:B-1--4-:R1:W4:Y:S01]  /*a630*/  LDS.128 R12, [R221+0x5800] ;  /* 0x00580000dd0c7984 */ /* 0x0123220000000c00 */
[----:B------:R-:W-:Y:S05]  /*a640*/  @P0 EXIT ;  /* 0x000000000000094d */ /* 0x000fea0003800000 */
        /* <DEDUP_REMOVED lines=16> */
[----:B------:R1:W-:Y:S04]  /*a750*/  @!P2 STG.E.128 desc[UR8][R2.64], R32 ;  /* 0x000000200200a986 */ /* 0x0003e8000c101d08 */
[----:B------:R1:W-:Y:S01]  /*a760*/  @!P1 STG.E.128 desc[UR8][R2.64+0x40], R28 ;  /* 0x0000401c02009986 */ /* 0x0003e2000c101d08 */
[----:B------:R-:W-:Y:S05]  /*a770*/  @P0 EXIT ;  /* 0x000000000000094d */ /* 0x000fea0003800000 */
[----:B----4-:R-:W-:Y:S01]  /*a780*/  STG.E.128 desc[UR8][R2.64+0x80], R12 ;  /* 0x0000800c02007986 */ /* 0x010fe2000c101d08 */
[----:B------:R-:W-:Y:S05]  /*a790*/  EXIT ;  /* 0x000000000000794d */ /* 0x000fea0003800000 */
.L_x_45:
[----:B------:R-:W2:Y:S01]  /*a7a0*/  LDL R30, [R1+0x14] ;  /* 0x00001400011e7983 */ /* 0x000ea20000100800 */
[----:B------:R-:W1:Y:S01]  /*a7b0*/  LDC.U8 R2, c[0x0][0x3d9] ;  /* 0x0000f640ff027b82 */ /* 0x000e620000000000 */
[----:B------:R-:W-:Y:S01]  /*a7c0*/  SHF.R.S32.HI R10, RZ, 0x1f, R46 ;  /* 0x0000001fff0a7819 */ /* 0x000fe2000001142e */
[----:B------:R-:W-:Y:S01]  /*a7d0*/  ULDC.64 UR4, c[0x0][0x2a0] ;  /* 0x0000a80000047ab9 */ /* 0x000fe20000000a00 */
[----:B------:R-:W-:Y:S02]  /*a7e0*/  BSSY B0, `(.L_x_81) ;  /* 0x000003c000007945 */ /* 0x000fe40003800000 */
[----:B------:R-:W-:-:S03]  /*a7f0*/  LEA.HI R10, R10, R46, RZ, 0x2 ;  /* 0x0000002e0a0a7211 */ /* 0x000fc600078f10ff */
[----:B------:R-:W3:Y:S01]  /*a800*/  LDC.U8 R8, c[0x0][0x3d8] ;  /* 0x0000f600ff087b82 */ /* 0x000ee20000000000 */
[----:B-1----:R-:W-:Y:S02]  /*a810*/  ISETP.NE.AND P0, PT, R2, RZ, PT ;  /* 0x000000ff0200720c */ /* 0x002fe40003f05270 */
[C---:B---3--:R-:W-:Y:S02]  /*a820*/  ISETP.NE.AND P2, PT, R8.reuse, RZ, PT ;  /* 0x000000ff0800720c */ /* 0x048fe40003f45270 */
[----:B------:R-:W-:Y:S02]  /*a830*/  ISETP.NE.AND P1, PT, R8, RZ, !P0 ;  /* 0x000000ff0800720c */ /* 0x000fe40004725270 */
[----:B------:R-:W-:-:S07]  /*a840*/  ISETP.NE.OR P2, PT, R2, RZ, !P2 ;  /* 0x000000ff0200720c */ /* 0x000fce0005745670 */
[----:B------:R-:W1:Y:S01]  /*a850*/  @!P0 LDC R18, c[0x0][0x2c4] ;  /* 0x0000b100ff128b82 */ /* 0x000e620000000800 */
[----:B------:R-:W-:-:S05]  /*a860*/  SHF.R.S32.HI R8, RZ, 0x1f, R29 ;  /* 0x0000001fff087819 */ /* 0x000fca000001141d */
[----:B------:R-:W-:Y:S02]  /*a870*/  IMAD R8, R8, UR4, RZ ;  /* 0x0000000408087c24 */ /* 0x000fe4000f8e02ff */
[----:B------:R-:W3:Y:S02]  /*a880*/  @!P0 LDC R19, c[0x0][0x270] ;  /* 0x00009c00ff138b82 */ /* 0x000ee40000000800 */
[----:B------:R-:W-:-:S06]  /*a890*/  IMAD R8, R29, UR5, R8 ;  /* 0x000000051d087c24 */ /* 0x000fcc000f8e0208 */
[----:B------:R-:W4:Y:S08]  /*a8a0*/  @P0 LDC R17, c[0x0][0x2c0] ;  /* 0x0000b000ff110b82 */ /* 0x000f300000000800 */
[----:B-1----:R-:W1:Y:S08]  /*a8b0*/  @P1 LDC R18, c[0x0][0x2e4] ;  /* 0x0000b900ff121b82 */ /* 0x002e700000000800 */
[----:B------:R-:W1:Y:S08]  /*a8c0*/  @P0 LDC.64 R22, c[0x0][0x2c0] ;  /* 0x0000b000ff160b82 */ /* 0x000e700000000a00 */
[----:B------:R-:W1:Y:S01]  /*a8d0*/  @!P2 LDC R26, c[0x0][0x2c4] ;  /* 0x0000b100ff1aab82 */ /* 0x000e620000000800 */
[----:B--2---:R-:W-:-:S13]  /*a8e0*/  ISETP.NE.AND P3, PT, R30, -0x1, PT ;  /* 0xffffffff1e00780c */ /* 0x004fda0003f65270 */
[----:B------:R-:W2:Y:S01]  /*a8f0*/  @P3 LDC.64 R6, c[0x0][0x298] ;  /* 0x0000a600ff063b82 */ /* 0x000ea20000000a00 */
[----:B------:R-:W-:-:S07]  /*a900*/  @!P3 SHF.R.S32.HI R0, RZ, 0x1f, R27 ;  /* 0x0000001fff00b819 */ /* 0x000fce000001141b */
[----:B------:R-:W5:Y:S01]  /*a910*/  @!P3 LDC.64 R4, c[0x0][0x290] ;  /* 0x0000a400ff04bb82 */ /* 0x000f620000000a00 */
[----:B--2---:R-:W-:-:S04]  /*a920*/  @P3 IMAD.WIDE.U32 R2, R30, R6, RZ ;  /* 0x000000061e023225 */ /* 0x004fc800078e00ff */
[----:B------:R-:W-:Y:S01]  /*a930*/  @P3 IMAD R7, R30, R7, R3 ;  /* 0x000000071e073224 */ /* 0x000fe200078e0203 */
[----:B------:R-:W-:Y:S02]  /*a940*/  LOP3.LUT R3, R10, 0xfffffffc, RZ, 0xc0, !PT ;  /* 0xfffffffc0a037812 */ /* 0x000fe400078ec0ff */
[----:B------:R-:W-:Y:S01]  /*a950*/  SHF.R.S32.HI R10, RZ, 0x2, R10 ;  /* 0x00000002ff0a7819 */ /* 0x000fe2000001140a */
[-C--:B-----5:R-:W-:Y:S02]  /*a960*/  @!P3 IMAD R0, R0, R4.reuse, RZ ;  /* 0x000000040000b224 */ /* 0x0a0fe400078e02ff */
[----:B------:R-:W-:Y:S02]  /*a970*/  IMAD.IADD R16, R46, 0x1, -R3 ;  /* 0x000000012e107824 */ /* 0x000fe400078e0a03 */
[C---:B------:R-:W-:Y:S02]  /*a980*/  @!P3 IMAD R0, R27.reuse, R5, R0 ;  /* 0x000000051b00b224 */ /* 0x040fe400078e0200 */
[----:B------:R-:W-:-:S04]  /*a990*/  @!P3 IMAD.WIDE.U32 R4, R27, R4, RZ ;  /* 0x000000041b04b225 */ /* 0x000fc800078e00ff */
[----:B------:R-:W-:Y:S02]  /*a9a0*/  @!P3 IMAD.MOV.U32 R2, RZ, RZ, R4 ;  /* 0x000000ffff02b224 */ /* 0x000fe400078e0004 */
[----:B------:R-:W-:Y:S02]  /*a9b0*/  IMAD.SHL.U32 R14, R16, 0x8, RZ ;  /* 0x00000008100e7824 */ /* 0x000fe400078e00ff */
[----:B------:R-:W-:Y:S01]  /*a9c0*/  @!P3 IMAD.IADD R7, R5, 0x1, R0 ;  /* 0x000000010507b824 */ /* 0x000fe200078e0200 */
[----:B------:R-:W-:Y:S01]  /*a9d0*/  IADD3 R0, -R28, R11, RZ ;  /* 0x0000000b1c007210 */ /* 0x000fe20007ffe1ff */
[----:B------:R-:W-:Y:S01]  /*a9e0*/  VIADD R21, R10, 0x20 ;  /* 0x000000200a157836 */ /* 0x000fe20000000000 */
[C---:B------:R-:W-:Y:S01]  /*a9f0*/  IADD3 R2, P1, R14.reuse, R2, RZ ;  /* 0x000000020e027210 */ /* 0x040fe20007f3e0ff */
[C---:B------:R-:W-:Y:S01]  /*aa00*/  VIADD R25, R14.reuse, 0x20 ;  /* 0x000000200e197836 */ /* 0x040fe20000000000 */
[----:B------:R-:W-:Y:S02]  /*aa10*/  SHF.R.S32.HI R11, RZ, 0x1f, R10 ;  /* 0x0000001fff0b7819 */ /* 0x000fe4000001140a */
[----:B------:R-:W-:-:S02]  /*aa20*/  LEA.HI.X.SX32 R3, R14, R7, 0x1, P1 ;  /* 0x000000070e037211 */ /* 0x000fc400008f0eff */
[-C--:B------:R-:W-:Y:S01]  /*aa30*/  ISETP.GE.AND P1, PT, R10, R0.reuse, PT ;  /* 0x000000000a00720c */ /* 0x080fe20003f26270 */
[----:B------:R-:W-:Y:S01]  /*aa40*/  IMAD.WIDE R4, R31, 0x80, R10 ;  /* 0x000000801f047825 */ /* 0x000fe200078e020a */
[----:B------:R-:W-:Y:S02]  /*aa50*/  ISETP.GE.AND P3, PT, R21, R0, PT ;  /* 0x000000001500720c */ /* 0x000fe40003f66270 */
[----:B------:R-:W-:Y:S01]  /*aa60*/  IADD3 R24, R14, 0x40, RZ ;  /* 0x000000400e187810 */ /* 0x000fe20007ffe0ff */
[----:B------:R-:W-:-:S04]  /*aa70*/  IMAD.WIDE.U32 R12, R29, UR4, R2 ;  /* 0x000000041d0c7c25 */ /* 0x000fc8000f8e0002 */
[----:B------:R-:W-:-:S04]  /*aa80*/  IMAD.IADD R9, R8, 0x1, R13 ;  /* 0x0000000108097824 */ /* 0x000fc800078e020d */
[----:B-1-34-:R-:W-:Y:S05]  /*aa90*/  @P1 BRA `(.L_x_82) ;  /* 0x0000000000401947 */ /* 0x01afea0003800000 */
        /* <DEDUP_REMOVED lines=13> */
[----:B------:R1:W-:Y:S04]  /*ab70*/  @!P5 STG.E.128 desc[UR8][R2.64], RZ ;  /* 0x000000ff0200d986 */ /* 0x0003e8000c101d08 */
[----:B------:R1:W-:Y:S04]  /*ab80*/  @!P4 STG.E.128 desc[UR8][R2.64+0x40], RZ ;  /* 0x000040ff0200c986 */ /* 0x0003e8000c101d08 */
[----:B------:R1:W-:Y:S02]  /*ab90*/  @!P1 STG.E.128 desc[UR8][R2.64+0x80], RZ ;  /* 0x000080ff02009986 */ /* 0x0003e4000c101d08 */
.L_x_82:
[----:B------:R-:W-:Y:S05]  /*aba0*/  BSYNC B0 ;  /* 0x0000000000007941 */ /* 0x000fea0003800000 */
.L_x_81:
[----:B------:R-:W-:Y:S01]  /*abb0*/  BSSY B0, `(.L_x_83) ;  /* 0x0000018000007945 */ /* 0x000fe20003800000 */
[----:B------:R-:W-:Y:S01]  /*abc0*/  ISETP.NE.OR P1, PT, R30, -0x1, P2 ;  /* 0xffffffff1e00780c */ /* 0x000fe20001725670 */
[----:B------:R-:W-:Y:S01]  /*abd0*/  @P0 IMAD.MOV.U32 R15, RZ, RZ, 0x1 ;  /* 0x00000001ff0f0424 */ /* 0x000fe200078e00ff */
[----:B------:R-:W-:Y:S01]  /*abe0*/  IADD3 R20, R10, 0x40, RZ ;  /* 0x000000400a147810 */ /* 0x000fe20007ffe0ff */
[----:B------:R-:W-:Y:S05]  /*abf0*/  @P3 BRA `(.L_x_84) ;  /* 0x00000000004c3947 */ /* 0x000fea0003800000 */
[----:B-1----:R-:W-:Y:S01]  /*ac00*/  IADD3 R2, P3, R4, 0x20, RZ ;  /* 0x0000002004027810 */ /* 0x002fe20007f7e0ff */
[----:B------:R-:W-:Y:S01]  /*ac10*/  ULDC.64 UR4, c[0x0][0x298] ;  /* 0x0000a60000047ab9 */ /* 0x000fe20000000a00 */
[----:B------:R-:W-:Y:S01]  /*ac20*/  MOV R7, R9 ;  /* 0x0000000900077202 */ /* 0x000fe20000000f00 */
[----:B------:R-:W-:Y:S01]  /*ac30*/  IMAD.MOV.U32 R6, RZ, RZ, R12 ;  /* 0x000000ffff067224 */ /* 0x000fe200078e000c */
[----:B------:R-:W-:Y:S01]  /*ac40*/  ULDC UR6, c[0x0][0x2d0] ;  /* 0x0000b40000067ab9 */ /* 0x000fe20000000800 */
[----:B------:R-:W-:Y:S01]  /*ac50*/  IMAD.X R3, RZ, RZ, R5, P3 ;  /* 0x000000ffff037224 */ /* 0x000fe200018e0605 */
[----:B------:R-:W-:Y:S01]  /*ac60*/  ISETP.GE.AND P5, PT, R14, UR6, PT ;  /* 0x000000060e007c0c */ /* 0x000fe2000bfa6270 */
[----:B------:R-:W-:Y:S01]  /*ac70*/  IMAD.WIDE.U32 R6, R2, UR4, R6 ;  /* 0x0000000402067c25 */ /* 0x000fe2000f8e0006 */
[----:B------:R-:W-:Y:S02]  /*ac80*/  ISETP.GE.AND P4, PT, R25, UR6, PT ;  /* 0x0000000619007c0c */ /* 0x000fe4000bf86270 */
[----:B------:R-:W-:Y:S01]  /*ac90*/  ISETP.GE.AND P3, PT, R24, UR6, PT ;  /* 0x0000000618007c0c */ /* 0x000fe2000bf66270 */
[----:B------:R-:W-:-:S04]  /*aca0*/  IMAD R3, R3, UR4, RZ ;  /* 0x0000000403037c24 */ /* 0x000fc8000f8e02ff */
[----:B------:R-:W-:Y:S01]  /*acb0*/  IMAD R3, R2, UR5, R3 ;  /* 0x0000000502037c24 */ /* 0x000fe2000f8e0203 */
[----:B------:R-:W-:Y:S02]  /*acc0*/  ULDC.64 UR4, c[0x0][0x280] ;  /* 0x0000a00000047ab9 */ /* 0x000fe40000000a00 */
[----:B------:R-:W-:Y:S01]  /*acd0*/  LEA R2, P6, R6, UR4, 0x1 ;  /* 0x0000000406027c11 */ /* 0x000fe2000f8c08ff */
[----:B------:R-:W-:-:S05]  /*ace0*/  IMAD.IADD R3, R7, 0x1, R3 ;  /* 0x0000000107037824 */ /* 0x000fca00078e0203 */
[----:B------:R-:W-:-:S05]  /*acf0*/  LEA.HI.X R3, R6, UR5, R3, 0x1, P6 ;  /* 0x0000000506037c11 */ /* 0x000fca000b0f0c03 */
[----:B------:R2:W-:Y:S04]  /*ad00*/  @!P5 STG.E.128 desc[UR8][R2.64], RZ ;  /* 0x000000ff0200d986 */ /* 0x0005e8000c101d08 */
[----:B------:R2:W-:Y:S04]  /*ad10*/  @!P4 STG.E.128 desc[UR8][R2.64+0x40], RZ ;  /* 0x000040ff0200c986 */ /* 0x0005e8000c101d08 */
[----:B------:R2:W-:Y:S02]  /*ad20*/  @!P3 STG.E.128 desc[UR8][R2.64+0x80], RZ ;  /* 0x000080ff0200b986 */ /* 0x0005e4000c101d08 */
.L_x_84:
[----:B------:R-:W-:Y:S05]  /*ad30*/  BSYNC B0 ;  /* 0x0000000000007941 */ /* 0x000fea0003800000 */
.L_x_83:
[----:B------:R-:W-:Y:S01]  /*ad40*/  @!P1 IMAD R30, R27, R26, RZ ;  /* 0x0000001a1b1e9224 */ /* 0x000fe200078e02ff */
[----:B------:R-:W-:Y:S01]  /*ad50*/  ISETP.GE.AND P4, PT, R20, R0, PT ;  /* 0x000000001400720c */ /* 0x000fe20003f86270 */
[----:B------:R-:W-:Y:S01]  /*ad60*/  @!P0 IMAD R15, R18, R19, RZ ;  /* 0x00000013120f8224 */ /* 0x000fe200078e02ff */
[----:B------:R-:W-:Y:S01]  /*ad70*/  BSSY B0, `(.L_x_85) ;  /* 0x000001b000007945 */ /* 0x000fe20003800000 */
[----:B------:R-:W-:Y:S01]  /*ad80*/  ISETP.NE.AND P3, PT, R16, RZ, PT ;  /* 0x000000ff1000720c */ /* 0x000fe20003f65270 */
[----:B------:R3:W-:Y:S01]  /*ad90*/  @!P1 STL [R1+0x14], R30 ;  /* 0x0000141e01009387 */ /* 0x0007e20000100800 */
[----:B------:R-:W-:Y:S01]  /*ada0*/  @P0 IMAD R16, R23, R22, RZ ;  /* 0x0000001617100224 */ /* 0x000fe200078e02ff */
[----:B------:R-:W-:Y:S01]  /*adb0*/  @!P0 MOV R16, R18 ;  /* 0x0000001200108202 */ /* 0x000fe20000000f00 */
[----:B------:R-:W-:Y:S01]  /*adc0*/  IMAD R15, R27, R15, RZ ;  /* 0x0000000f1b0f7224 */ /* 0x000fe200078e02ff */
[----:B------:R-:W-:-:S05]  /*add0*/  IADD3 R19, R10, 0x60, RZ ;  /* 0x000000600a137810 */ /* 0x000fca0007ffe0ff */
[----:B------:R-:W-:Y:S05]  /*ade0*/  @P4 BRA `(.L_x_86) ;  /* 0x00000000004c4947 */ /* 0x000fea0003800000 */
[----:B-12---:R-:W-:Y:S01]  /*adf0*/  IADD3 R2, P1, R4, 0x40, RZ ;  /* 0x0000004004027810 */ /* 0x006fe20007f3e0ff */
        /* <DEDUP_REMOVED lines=18> */
.L_x_86:
[----:B------:R-:W-:Y:S05]  /*af20*/  BSYNC B0 ;  /* 0x0000000000007941 */ /* 0x000fea0003800000 */
.L_x_85:
[-C--:B------:R-:W-:Y:S01]  /*af30*/  ISETP.GE.AND P1, PT, R19, R0.reuse, PT ;  /* 0x000000001300720c */ /* 0x080fe20003f26270 */
[----:B------:R-:W-:Y:S01]  /*af40*/  @!P0 IMAD.MOV.U32 R17, RZ, RZ, 0x1 ;  /* 0x00000001ff118424 */ /* 0x000fe200078e00ff */
[----:B-12-4-:R-:W-:Y:S01]  /*af50*/  SEL R2, R15, RZ, P2 ;  /* 0x000000ff0f027207 */ /* 0x016fe20001000000 */
[----:B------:R-:W-:Y:S01]  /*af60*/  BSSY B0, `(.L_x_87) ;  /* 0x000001d000007945 */ /* 0x000fe20003800000 */
[-C--:B------:R-:W-:Y:S02]  /*af70*/  ISETP.GE.OR P6, PT, R10, R0.reuse, P3 ;  /* 0x000000000a00720c */ /* 0x080fe40001fc6670 */
[----:B------:R-:W-:Y:S02]  /*af80*/  CS2R R6, SRZ ;  /* 0x0000000000067805 */ /* 0x000fe4000001ff00 */
[----:B------:R-:W-:Y:S01]  /*af90*/  ISETP.GE.OR P5, PT, R21, R0, P3 ;  /* 0x000000001500720c */ /* 0x000fe20001fa6670 */
[----:B------:R-:W-:Y:S01]  /*afa0*/  IMAD R16, R29, R16, R2 ;  /* 0x000000101d107224 */ /* 0x000fe200078e0202 */
[-C--:B------:R-:W-:Y:S01]  /*afb0*/  ISETP.GE.OR P4, PT, R20, R0.reuse, P3 ;  /* 0x000000001400720c */ /* 0x080fe20001f86670 */
[----:B------:R-:W-:Y:S01]  /*afc0*/  IMAD R15, R28, R17, RZ ;  /* 0x000000111c0f7224 */ /* 0x000fe200078e02ff */
[----:B------:R-:W-:-:S02]  /*afd0*/  ISETP.GE.OR P3, PT, R19, R0, P3 ;  /* 0x000000001300720c */ /* 0x000fc40001f66670 */
[----:B------:R-:W-:Y:S01]  /*afe0*/  @!P2 SHF.R.S32.HI R18, RZ, 0x1f, R30 ;  /* 0x0000001fff12a819 */ /* 0x000fe2000001141e */
[----:B------:R-:W-:Y:S10]  /*aff0*/  @P1 BRA `(.L_x_88) ;  /* 0x00000000004c1947 */ /* 0x000ff40003800000 */
[----:B------:R-:W-:Y:S01]  /*b000*/  IADD3 R0, P0, R4, 0x60, RZ ;  /* 0x0000006004007810 */ /* 0x000fe20007f1e0ff */
[----:B------:R-:W-:Y:S01]  /*b010*/  ULDC.64 UR4, c[0x0][0x298] ;  /* 0x0000a60000047ab9 */ /* 0x000fe20000000a00 */
[----:B------:R-:W-:Y:S01]  /*b020*/  MOV R3, R9 ;  /* 0x0000000900037202 */ /* 0x000fe20000000f00 */
[----:B------:R-:W-:Y:S01]  /*b030*/  IMAD.MOV.U32 R2, RZ, RZ, R12 ;  /* 0x000000ffff027224 */ /* 0x000fe200078e000c */
[----:B------:R-:W-:Y:S01]  /*b040*/  ULDC UR6, c[0x0][0x2d0] ;  /* 0x0000b40000067ab9 */ /* 0x000fe20000000800 */
[----:B------:R-:W-:Y:S01]  /*b050*/  IMAD.X R4, RZ, RZ, R5, P0 ;  /* 0x000000ffff047224 */ /* 0x000fe200000e0605 */
[----:B------:R-:W-:-:S03]  /*b060*/  ISETP.GE.AND P0, PT, R14, UR6, PT ;  /* 0x000000060e007c0c */ /* 0x000fc6000bf06270 */
[----:B------:R-:W-:Y:S02]  /*b070*/  IMAD R8, R4, UR4, RZ ;  /* 0x0000000404087c24 */ /* 0x000fe4000f8e02ff */
[----:B------:R-:W-:-:S04]  /*b080*/  IMAD.WIDE.U32 R4, R0, UR4, R2 ;  /* 0x0000000400047c25 */ /* 0x000fc8000f8e0002 */
[----:B------:R-:W-:Y:S01]  /*b090*/  IMAD R0, R0, UR5, R8 ;  /* 0x0000000500007c24 */ /* 0x000fe2000f8e0208 */
[----:B------:R-:W-:Y:S02]  /*b0a0*/  ULDC.64 UR4, c[0x0][0x280] ;  /* 0x0000a00000047ab9 */ /* 0x000fe40000000a00 */
[----:B------:R-:W-:Y:S01]  /*b0b0*/  LEA R2, P1, R4, UR4, 0x1 ;  /* 0x0000000404027c11 */ /* 0x000fe2000f8208ff */
[----:B------:R-:W-:-:S05]  /*b0c0*/  IMAD.IADD R0, R5, 0x1, R0 ;  /* 0x0000000105007824 */ /* 0x000fca00078e0200 */
[----:B------:R-:W-:Y:S02]  /*b0d0*/  LEA.HI.X R3, R4, UR5, R0, 0x1, P1 ;  /* 0x0000000504037c11 */ /* 0x000fe400088f0c00 */
[----:B------:R-:W-:-:S03]  /*b0e0*/  ISETP.GE.AND P1, PT, R25, UR6, PT ;  /* 0x0000000619007c0c */ /* 0x000fc6000bf26270 */
[----:B------:R1:W-:Y:S01]  /*b0f0*/  @!P0 STG.E.128 desc[UR8][R2.64], RZ ;  /* 0x000000ff02008986 */ /* 0x0003e2000c101d08 */
[----:B------:R-:W-:-:S09]  /*b100*/  ISETP.GE.AND P0, PT, R24, UR6, PT ;  /* 0x0000000618007c0c */ /* 0x000fd2000bf06270 */
[----:B------:R1:W-:Y:S04]  /*b110*/  @!P1 STG.E.128 desc[UR8][R2.64+0x40], RZ ;  /* 0x000040ff02009986 */ /* 0x0003e8000c101d08 */
[----:B------:R1:W-:Y:S02]  /*b120*/  @!P0 STG.E.128 desc[UR8][R2.64+0x80], RZ ;  /* 0x000080ff02008986 */ /* 0x0003e4000c101d08 */
.L_x_88:
[----:B------:R-:W-:Y:S05]  /*b130*/  BSYNC B0 ;  /* 0x0000000000007941 */ /* 0x000fea0003800000 */
.L_x_87:
[----:B------:R-:W-:Y:S01]  /*b140*/  @!P2 IMAD.MOV.U32 R6, RZ, RZ, R30 ;  /* 0x000000ffff06a224 */ /* 0x000fe200078e001e */
[----:B------:R-:W-:Y:S01]  /*b150*/  SHF.R.S32.HI R0, RZ, 0x1f, R15 ;  /* 0x0000001fff007819 */ /* 0x000fe2000001140f */
[----:B------:R-:W-:Y:S01]  /*b160*/  @!P2 IMAD.MOV.U32 R7, RZ, RZ, R18 ;  /* 0x000000ffff07a224 */ /* 0x000fe200078e0012 */
[--C-:B-1----:R-:W-:Y:S01]  /*b170*/  SHF.R.S32.HI R2, RZ, 0x1f, R16.reuse ;  /* 0x0000001fff027819 */ /* 0x102fe20000011410 */
[----:B------:R-:W-:Y:S01]  /*b180*/  BSSY B0, `(.L_x_89) ;  /* 0x000000c000007945 */ /* 0x000fe20003800000 */
[----:B------:R-:W-:-:S04]  /*b190*/  IADD3 R4, P1, P0, R15, R6, R16 ;  /* 0x000000060f047210 */ /* 0x000fc8000783e010 */
[----:B------:R-:W-:Y:S01]  /*b1a0*/  IADD3.X R6, R0, R7, R2, P1, P0 ;  /* 0x0000000700067210 */ /* 0x000fe20000fe0402 */
[----:B------:R-:W-:Y:S08]  /*b1b0*/  @P6 BRA `(.L_x_90) ;  /* 0x0000000000206947 */ /* 0x000ff00003800000 */
[----:B------:R-:W-:Y:S01]  /*b1c0*/  IMAD R0, R10, R17, RZ ;  /* 0x000000110a007224 */ /* 0x000fe200078e02ff */
[----:B------:R-:W-:-:S04]  /*b1d0*/  ULDC.64 UR4, c[0x0][0x2b0] ;  /* 0x0000ac0000047ab9 */ /* 0x000fc80000000a00 */
[----:B------:R-:W-:-:S04]  /*b1e0*/  IADD3 R3, P0, R0, R4, RZ ;  /* 0x0000000400037210 */ /* 0x000fc80007f1e0ff */
[----:B------:R-:W-:Y:S02]  /*b1f0*/  LEA.HI.X.SX32 R0, R0, R6, 0x1, P0 ;  /* 0x0000000600007211 */ /* 0x000fe400000f0eff */
[----:B------:R-:W-:-:S04]  /*b200*/  LEA R2, P0, R3, UR4, 0x2 ;  /* 0x0000000403027c11 */ /* 0x000fc8000f8010ff */
[----:B------:R-:W-:Y:S01]  /*b210*/  LEA.HI.X R3, R3, UR5, R0, 0x2, P0 ;  /* 0x0000000503037c11 */ /* 0x000fe200080f1400 */
[----:B------:R-:W-:-:S05]  /*b220*/  IMAD.MOV.U32 R0, RZ, RZ, 0x7f800000 ;  /* 0x7f800000ff007424 */ /* 0x000fca00078e00ff */
[----:B------:R1:W-:Y:S03]  /*b230*/  STG.E desc[UR8][R2.64], R0 ;  /* 0x0000000002007986 */ /* 0x0003e6000c101908 */
.L_x_90:
[----:B------:R-:W-:Y:S05]  /*b240*/  BSYNC B0 ;  /* 0x0000000000007941 */ /* 0x000fea0003800000 */
.L_x_89:
[----:B------:R-:W-:Y:S04]  /*b250*/  BSSY B0, `(.L_x_91) ;  /* 0x000000a000007945 */ /* 0x000fe80003800000 */
[----:B------:R-:W-:Y:S05]  /*b260*/  @P5 BRA `(.L_x_92) ;  /* 0x0000000000205947 */ /* 0x000fea0003800000 */
[----:B-1----:R-:W-:Y:S01]  /*b270*/  IMAD R0, R21, R17, RZ ;  /* 0x0000001115007224 */ /* 0x002fe200078e02ff */
[----:B------:R-:W-:-:S04]  /*b280*/  ULDC.64 UR4, c[0x0][0x2b0] ;  /* 0x0000ac0000047ab9 */ /* 0x000fc80000000a00 */
[----:B------:R-:W-:-:S04]  /*b290*/  IADD3 R3, P0, R0, R4, RZ ;  /* 0x0000000400037210 */ /* 0x000fc80007f1e0ff */
[----:B------:R-:W-:Y:S02]  /*b2a0*/  LEA.HI.X.SX32 R0, R0, R6, 0x1, P0 ;  /* 0x0000000600007211 */ /* 0x000fe400000f0eff */
[----:B------:R-:W-:-:S04]  /*b2b0*/  LEA R2, P0, R3, UR4, 0x2 ;  /* 0x0000000403027c11 */ /* 0x000fc8000f8010ff */
[----:B------:R-:W-:Y:S01]  /*b2c0*/  LEA.HI.X R3, R3, UR5, R0, 0x2, P0 ;  /* 0x0000000503037c11 */ /* 0x000fe200080f1400 */
[----:B------:R-:W-:-:S05]  /*b2d0*/  IMAD.MOV.U32 R0, RZ, RZ, 0x7f800000 ;  /* 0x7f800000ff007424 */ /* 0x000fca00078e00ff */
[----:B------:R2:W-:Y:S03]  /*b2e0*/  STG.E desc[UR8][R2.64], R0 ;  /* 0x0000000002007986 */ /* 0x0005e6000c101908 */
.L_x_92:
[----:B------:R-:W-:Y:S05]  /*b2f0*/  BSYNC B0 ;  /* 0x0000000000007941 */ /* 0x000fea0003800000 */
.L_x_91:
[----:B------:R-:W-:Y:S04]  /*b300*/  BSSY B0, `(.L_x_93) ;  /* 0x000000a000007945 */ /* 0x000fe80003800000 */
[----:B------:R-:W-:Y:S05]  /*b310*/  @P4 BRA `(.L_x_94) ;  /* 0x0000000000204947 */ /* 0x000fea0003800000 */
[----:B-12---:R-:W-:Y:S01]  /*b320*/  IMAD R0, R20, R17, RZ ;  /* 0x0000001114007224 */ /* 0x006fe200078e02ff */
[----:B------:R-:W-:-:S04]  /*b330*/  ULDC.64 UR4, c[0x0][0x2b0] ;  /* 0x0000ac0000047ab9 */ /* 0x000fc80000000a00 */
[----:B------:R-:W-:-:S04]  /*b340*/  IADD3 R3, P0, R0, R4, RZ ;  /* 0x0000000400037210 */ /* 0x000fc80007f1e0ff */
[----:B------:R-:W-:Y:S02]  /*b350*/  LEA.HI.X.SX32 R0, R0, R6, 0x1, P0 ;  /* 0x0000000600007211 */ /* 0x000fe400000f0eff */
[----:B------:R-:W-:-:S04]  /*b360*/  LEA R2, P0, R3, UR4, 0x2 ;  /* 0x0000000403027c11 */ /* 0x000fc8000f8010ff */
[----:B------:R-:W-:Y:S01]  /*b370*/  LEA.HI.X R3, R3, UR5, R0, 0x2, P0 ;  /* 0x0000000503037c11 */ /* 0x000fe200080f1400 */
[----:B------:R-:W-:-:S05]  /*b380*/  IMAD.MOV.U32 R0, RZ, RZ, 0x7f800000 ;  /* 0x7f800000ff007424 */ /* 0x000fca00078e00ff */
[----:B------:R4:W-:Y:S03]  /*b390*/  STG.E desc[UR8][R2.64], R0 ;  /* 0x0000000002007986 */ /* 0x0009e6000c101908 */
.L_x_94:
[----:B------:R-:W-:Y:S05]  /*b3a0*/  BSYNC B0 ;  /* 0x0000000000007941 */ /* 0x000fea0003800000 */
.L_x_93:
[----:B------:R-:W-:Y:S05]  /*b3b0*/  @P3 EXIT ;  /* 0x000000000000394d */ /* 0x000fea0003800000 */
[----:B-12-4-:R-:W-:Y:S01]  /*b3c0*/  IMAD R0, R19, R17, RZ ;  /* 0x0000001113007224 */ /* 0x016fe200078e02ff */
        /* <DEDUP_REMOVED lines=8> */
.L_x_95:
        /* <DEDUP_REMOVED lines=11> */
.L_x_1207:


//--------------------- .text._ZN5flash16flash_fwd_kernelI23Flash_fwd_kernel_traitsILi96ELi128ELi64ELi4ELb0ELb0EN7cutlass10bfloat16_tE19Flash_kernel_traitsILi96ELi128ELi64ELi4ES3_EELb0ELb0ELb0ELb1ELb0ELb0ELb0ELb0EEEvNS_16Flash_fwd_paramsE --------------------------
	.section	.text._ZN5flash16flash_fwd_kernelI23Flash_fwd_kernel_traitsILi96ELi128ELi64ELi4ELb0ELb0EN7cutlass10bfloat16_tE19Flash_kernel_traitsILi96ELi128ELi64ELi4ES3_EELb0ELb0ELb0ELb1ELb0ELb0ELb0ELb0EEEvNS_16Flash_fwd_paramsE,"ax",@progbits
	.align	128
        .global         _ZN5flash16flash_fwd_kernelI23Flash_fwd_kernel_traitsILi96ELi128ELi64ELi4ELb0ELb0EN7cutlass10bfloat16_tE19Flash_kernel_traitsILi96ELi128ELi64ELi4ES3_EELb0ELb0ELb0ELb1ELb0ELb0ELb0ELb0EEEvNS_16Flash_fwd_paramsE
        .type           _ZN5flash16flash_fwd_kernelI23Flash_fwd_kernel_traitsILi96ELi128ELi64ELi4ELb0ELb0EN7cutlass10bfloat16_tE19Flash_kernel_traitsILi96ELi128ELi64ELi4ES3_EELb0ELb0ELb0ELb1ELb0ELb0ELb0ELb0EEEvNS_16Flash_fwd_paramsE,@function
        .size           _ZN5flash16flash_fwd_kernelI23Flash_fwd_kernel_traitsILi96ELi128ELi64ELi4ELb0ELb0EN7cutlass10bfloat16_tE19Flash_kernel_traitsILi96ELi128ELi64ELi4ES3_EELb0ELb0ELb0ELb1ELb0ELb0ELb0ELb0EEEvNS_16Flash_fwd_paramsE,(.L_x_1208 - _ZN5flash16flash_fwd_kernelI23Flash_fwd_kernel_traitsILi96ELi128ELi64ELi4ELb0ELb0EN7cutlass10bfloat16_tE19Flash_kernel_traitsILi96ELi128ELi64ELi4ES3_EELb0ELb0ELb0ELb1ELb0ELb0ELb0ELb0EEEvNS_16Flash_fwd_paramsE)
        .other          _ZN5flash16flash_fwd_kernelI23Flash_fwd_kernel_traitsILi96ELi128ELi64ELi4ELb0ELb0EN7cutlass10bfloat16_tE19Flash_kernel_traitsILi96ELi128ELi64ELi4ES3_EELb0ELb0ELb0ELb1ELb0ELb0ELb0ELb0EEEvNS_16Flash_fwd_paramsE,@"STO_CUDA_ENTRY STV_DEFAULT"
_ZN5flash16flash_fwd_kernelI23Flash_fwd_kernel_traitsILi96ELi128ELi64ELi4ELb0ELb0EN7cutlass10bfloat16_tE19Flash_kernel_traitsILi96ELi128ELi64ELi4ES3_EELb0ELb0ELb0ELb1ELb0ELb0ELb0ELb0EEEvNS_16Flash_fwd_paramsE:
.text._ZN5flash16flash_fwd_kernelI23Flash_fwd_kernel_traitsILi96ELi128ELi64ELi4ELb0ELb0EN7cutlass10bfloat16_tE19Flash_kernel_traitsILi96ELi128ELi64ELi4ES3_EELb0ELb0ELb0ELb1ELb0ELb0ELb0ELb0EEEvNS_16Flash_fwd_paramsE:
        /* <DEDUP_REMOVED lines=41> */
.L_x_96:
[----:B-1----:R-:W1:Y:S02]  /*0290*/  LDC R4, c[0x0][0x2c8] ;  /* 0x0000b200ff047b82 */ /* 0x002e640000000800 */
.L_x_97:
        /* <DEDUP_REMOVED lines=16> */
[----:B------:R-:W-:-:S13]  /*03a0*/  ISETP.GE.AND P0, PT, R134, 0x1, PT ;  /* 0x000000018600780c */ /* 0x000fda0003f06270 */
[----:B------:R-:W-:Y:S05]  /*03b0*/  @!P0 BRA `(.L_x_98) ;  /* 0x000000c800208947 */ /* 0x000fea0003800000 */
[----:B------:R-:W1:Y:S01]  /*03c0*/  LDC R22, c[0x0][0x278] ;  /* 0x00009e00ff167b82 */ /* 0x000e620000000800 */
[----:B------:R-:W-:Y:S02]  /*03d0*/  IABS R4, R20 ;  /* 0x0000001400047213 */ /* 0x000fe40000000000 */
[----:B------:R-:W-:Y:S02]  /*03e0*/  ISETP.NE.AND P3, PT, R23, -0x1, PT ;  /* 0xffffffff1700780c */ /* 0x000fe40003f65270 */
[----:B------:R-:W-:Y:S02]  /*03f0*/  SHF.R.S32.HI R6, RZ, 0x1f, R158 ;  /* 0x0000001fff067819 */ /* 0x000fe4000001149e */
[----:B------:R-:W-:Y:S01]  /*0400*/  ISETP.NE.AND P0, PT, R9, -0x1, PT ;  /* 0xffffffff0900780c */ /* 0x000fe20003f05270 */
[----:B------:R-:W2:Y:S01]  /*0410*/  LDC.64 R34, c[0x0][0x3c8] ;  /* 0x0000f200ff227b82 */ /* 0x000ea20000000a00 */
[CC--:B------:R-:W-:Y:S02]  /*0420*/  LEA.HI R18, R6.reuse, R158.reuse, RZ, 0x3 ;  /* 0x0000009e06127211 */ /* 0x0c0fe400078f18ff */
[----:B------:R-:W-:-:S02]  /*0430*/  LEA.HI R19, R6, R158, RZ, 0x4 ;  /* 0x0000009e06137211 */ /* 0x000fc400078f20ff */
[----:B------:R-:W-:Y:S02]  /*0440*/  SHF.R.S32.HI R26, RZ, 0x3, R18 ;  /* 0x00000003ff1a7819 */ /* 0x000fe40000011412 */
[----:B------:R-:W-:Y:S01]  /*0450*/  LEA.HI R133, R6, R158, RZ, 0x5 ;  /* 0x0000009e06857211 */ /* 0x000fe200078f28ff */
[----:B------:R-:W3:Y:S01]  /*0460*/  @P3 LDC.64 R14, c[0x0][0x240] ;  /* 0x00009000ff0e3b82 */ /* 0x000ee20000000a00 */
[----:B------:R-:W-:Y:S02]  /*0470*/  @!P3 SHF.R.S32.HI R12, RZ, 0x1f, R40 ;  /* 0x0000001fff0cb819 */ /* 0x000fe40000011428 */
[----:B------:R-:W-:Y:S02]  /*0480*/  SHF.R.S32.HI R157, RZ, 0x5, R133 ;  /* 0x00000005ff9d7819 */ /* 0x000fe40000011485 */
[----:B-1----:R-:W-:-:S03]  /*0490*/  IABS R13, R22 ;  /* 0x00000016000d7213 */ /* 0x002fc60000000000 */
[----:B------:R-:W1:Y:S01]  /*04a0*/  @!P3 LDC.64 R10, c[0x0][0x228] ;  /* 0x00008a00ff0abb82 */ /* 0x000e620000000a00 */
[----:B------:R-:W4:Y:S07]  /*04b0*/  I2F.RP R2, R13 ;  /* 0x0000000d00027306 */ /* 0x000f2e0000209400 */
[----:B------:R-:W5:Y:S08]  /*04c0*/  @P0 LDC.64 R24, c[0x0][0x248] ;  /* 0x00009200ff180b82 */ /* 0x000f700000000a00 */
[----:B------:R-:W2:Y:S01]  /*04d0*/  @P0 LDC.64 R28, c[0x0][0x250] ;  /* 0x00009400ff1c0b82 */ /* 0x000ea20000000a00 */
[----:B----4-:R-:W4:Y:S01]  /*04e0*/  MUFU.RCP R2, R2 ;  /* 0x0000000200027308 */ /* 0x010f220000001000 */
[----:B-1----:R-:W-:-:S04]  /*04f0*/  @!P3 IMAD.WIDE.U32 R16, R40, R10, RZ ;  /* 0x0000000a2810b225 */ /* 0x002fc800078e00ff */
[----:B----4-:R-:W-:-:S04]  /*0500*/  VIADD R2, R2, 0xffffffe ;  /* 0x0ffffffe02027836 */ /* 0x010fc80000000000 */
[----:B------:R-:W1:Y:S02]  /*0510*/  F2I.FTZ.U32.TRUNC.NTZ R3, R2 ;  /* 0x0000000200037305 */ /* 0x000e64000021f000 */
[----:B-1----:R-:W-:Y:S02]  /*0520*/  IMAD.MOV R0, RZ, RZ, -R3 ;  /* 0x000000ffff007224 */ /* 0x002fe400078e0a03 */
[----:B------:R-:W-:Y:S02]  /*0530*/  IMAD.MOV.U32 R2, RZ, RZ, RZ ;  /* 0x000000ffff027224 */ /* 0x000fe400078e00ff */
[----:B------:R-:W-:-:S04]  /*0540*/  IMAD R0, R0, R13, RZ ;  /* 0x0000000d00007224 */ /* 0x000fc800078e02ff */
[----:B------:R-:W-:-:S04]  /*0550*/  IMAD.HI.U32 R3, R3, R0, R2 ;  /* 0x0000000003037227 */ /* 0x000fc800078e0002 */
[----:B------:R-:W-:Y:S02]  /*0560*/  IMAD.MOV.U32 R0, RZ, RZ, R4 ;  /* 0x000000ffff007224 */ /* 0x000fe400078e0004 */
[----:B------:R-:W-:Y:S02]  /*0570*/  VIADD R2, R134, 0x3f ;  /* 0x0000003f86027836 */ /* 0x000fe40000000000 */
[----:B------:R-:W-:-:S03]  /*0580*/  IMAD.HI.U32 R7, R3, R0, RZ ;  /* 0x0000000003077227 */ /* 0x000fc600078e00ff */
[----:B------:R-:W-:Y:S02]  /*0590*/  SHF.R.S32.HI R4, RZ, 0x1f, R2 ;  /* 0x0000001fff047819 */ /* 0x000fe40000011402 */
[----:B------:R-:W-:Y:S02]  /*05a0*/  IADD3 R3, -R7, RZ, RZ ;  /* 0x000000ff07037210 */ /* 0x000fe40007ffe1ff */
[----:B------:R-:W-:-:S03]  /*05b0*/  LEA.HI R159, R4, R2, RZ, 0x6 ;  /* 0x00000002049f7211 */ /* 0x000fc600078f30ff */
[----:B------:R-:W-:Y:S01]  /*05c0*/  IMAD R5, R13, R3, R0 ;  /* 0x000000030d057224 */ /* 0x000fe200078e0200 */
[----:B------:R-:W-:Y:S01]  /*05d0*/  LEA.HI R3, R6, R158, RZ, 0x2 ;  /* 0x0000009e06037211 */ /* 0x000fe200078f10ff */
[----:B------:R1:W-:Y:S01]  /*05e0*/  STL [R1+0x20], R159 ;  /* 0x0000209f01007387 */ /* 0x0003e20000100800 */
[----:B------:R-:W-:Y:S02]  /*05f0*/  SHF.R.S32.HI R6, RZ, 0x4, R19 ;  /* 0x00000004ff067819 */ /* 0x000fe40000011413 */
[----:B------:R-:W-:Y:S02]  /*0600*/  LOP3.LUT R0, R3, 0xfffffffc, RZ, 0xc0, !PT ;  /* 0xfffffffc03007812 */ /* 0x000fe400078ec0ff */
[----:B------:R-:W-:Y:S02]  /*0610*/  SHF.R.S32.HI R42, RZ, 0x2, R3 ;  /* 0x00000002ff2a7819 */ /* 0x000fe40000011403 */
[----:B------:R-:W-:Y:S01]  /*0620*/  ISETP.GT.U32.AND P2, PT, R13, R5, PT ;  /* 0x000000050d00720c */ /* 0x000fe20003f44070 */
[----:B------:R-:W-:Y:S01]  /*0630*/  IMAD.IADD R2, R158, 0x1, -R0 ;  /* 0x000000019e027824 */ /* 0x000fe200078e0a00 */
[----:B------:R-:W-:Y:S01]  /*0640*/  LEA.HI R3, R3, R42, RZ, 0x1 ;  /* 0x0000002a03037211 */ /* 0x000fe200078f08ff */
[----:B------:R-:W-:Y:S01]  /*0650*/  IMAD.SHL.U32 R0, R26, 0x40, RZ ;  /* 0x000000401a007824 */ /* 0x000fe200078e00ff */
[----:B------:R-:W-:Y:S01]  /*0660*/  SHF.R.S32.HI R43, RZ, 0x1f, R42 ;  /* 0x0000001fff2b7819 */ /* 0x000fe2000001142a */
[----:B------:R-:W-:Y:S01]  /*0670*/  IMAD.SHL.U32 R244, R2, 0x8, RZ ;  /* 0x0000000802f47824 */ /* 0x000fe200078e00ff */
[----:B------:R-:W-:-:S02]  /*0680*/  LOP3.LUT R2, R3, 0x7fffffe, RZ, 0xc0, !PT ;  /* 0x07fffffe03027812 */ /* 0x000fc400078ec0ff */
[----:B------:R-:W-:Y:S01]  /*0690*/  LOP3.LUT R0, R0, 0xc0, RZ, 0xc0, !PT ;  /* 0x000000c000007812 */ /* 0x000fe200078ec0ff */
[----:B------:R-:W-:Y:S01]  /*06a0*/  IMAD.WIDE R44, R21, 0x80, R42 ;  /* 0x00000080152c7825 */ /* 0x000fe200078e022a */
[----:B------:R-:W-:Y:S01]  /*06b0*/  LEA.HI R4, R19, R6, RZ, 0x1 ;  /* 0x0000000613047211 */ /* 0x000fe200078f08ff */
[----:B------:R1:W-:Y:S01]  /*06c0*/  STL.64 [R1+0x8], R42 ;  /* 0x0000082a01007387 */ /* 0x0003e20000100a00 */
[----:B------:R-:W-:Y:S01]  /*06d0*/  LOP3.LUT R3, R0, 0x18, R244, 0xf8, !PT ;  /* 0x0000001800037812 */ /* 0x000fe200078ef8f4 */
[----:B------:R-:W-:Y:S01]  /*06e0*/  IMAD.IADD R2, R42, 0x1, -R2 ;  /* 0x000000012a027824 */ /* 0x000fe200078e0a02 */
[----:B------:R-:W-:Y:S01]  /*06f0*/  SHF.R.U32.HI R0, RZ, 0x3, R0 ;  /* 0x00000003ff007819 */ /* 0x000fe20000011600 */
[----:B------:R-:W-:Y:S01]  /*0700*/  @!P2 IMAD.IADD R5, R5, 0x1, -R13 ;  /* 0x000000010505a824 */ /* 0x000fe200078e0a0d */
[----:B------:R-:W-:Y:S01]  /*0710*/  LOP3.LUT R4, R4, 0xfffffffe, RZ, 0xc0, !PT ;  /* 0xfffffffe04047812 */ /* 0x000fe200078ec0ff */
[----:B------:R1:W-:Y:S01]  /*0720*/  STL.64 [R1+0x10], R44 ;  /* 0x0000102c01007387 */ /* 0x0003e20000100a00 */
[----:B------:R-:W-:-:S02]  /*0730*/  LOP3.LUT R0, R3, R0, RZ, 0x3c, !PT ;  /* 0x0000000003007212 */ /* 0x000fc400078e3cff */
[----:B------:R-:W-:Y:S01]  /*0740*/  LEA R2, R157, R2, 0x3 ;  /* 0x000000029d027211 */ /* 0x000fe200078e18ff */
[----:B------:R-:W-:Y:S01]  /*0750*/  IMAD.IADD R38, R6, 0x1, -R4 ;  /* 0x0000000106267824 */ /* 0x000fe200078e0a04 */
[----:B------:R-:W-:Y:S01]  /*0760*/  ISETP.GE.U32.AND P4, PT, R5, R13, PT ;  /* 0x0000000d0500720c */ /* 0x000fe20003f86070 */
[----:B------:R-:W-:Y:S01]  /*0770*/  @!P3 IMAD R4, R12, R10, RZ ;  /* 0x0000000a0c04b224 */ /* 0x000fe200078e02ff */
[----:B------:R-:W-:Y:S01]  /*0780*/  LOP3.LUT R5, R20, R22, RZ, 0x3c, !PT ;  /* 0x0000001614057212 */ /* 0x000fe200078e3cff */
[----:B------:R-:W-:Y:S01]  /*0790*/  IMAD.U32 R222, R2, 0x20, R0 ;  /* 0x0000002002de7824 */ /* 0x000fe200078e0000 */
[----:B------:R-:W-:Y:S01]  /*07a0*/  @!P2 IADD3 R7, R7, 0x1, RZ ;  /* 0x000000010707a810 */ /* 0x000fe20007ffe0ff */
[----:B---3--:R-:W-:Y:S01]  /*07b0*/  @P3 IMAD.WIDE.U32 R2, R23, R14, RZ ;  /* 0x0000000e17023225 */ /* 0x008fe200078e00ff */
[----:B------:R-:W-:Y:S02]  /*07c0*/  ISETP.GE.AND P1, PT, R5, RZ, PT ;  /* 0x000000ff0500720c */ /* 0x000fe40003f26270 */
[----:B------:R-:W-:Y:S01]  /*07d0*/  ISETP.NE.AND P2, PT, R22, RZ, PT ;  /* 0x000000ff1600720c */ /* 0x000fe20003f45270 */
[----:B------:R-:W-:Y:S01]  /*07e0*/  @P3 IMAD R15, R23, R15, R3 ;  /* 0x0000000f170f3224 */ /* 0x000fe200078e0203 */
[----:B------:R-:W-:Y:S01]  /*07f0*/  @P0 IADD3 R3, R8, R9, RZ ;  /* 0x0000000908030210 */ /* 0x000fe20007ffe0ff */
[----:B------:R-:W-:Y:S01]  /*0800*/  @!P3 IMAD R0, R40, R11, R4 ;  /* 0x0000000b2800b224 */ /* 0x000fe200078e0204 */
[----:B------:R-:W-:Y:S01]  /*0810*/  SHF.R.S32.HI R245, RZ, 0x1f, R244 ;  /* 0x0000001ffff57819 */ /* 0x000fe200000114f4 */
[----:B------:R-:W-:-:S02]  /*0820*/  @P0 IMAD.IADD R4, R8, 0x1, R9 ;  /* 0x0000000108040824 */ /* 0x000fc400078e0209 */
[----:B------:R-:W-:Y:S02]  /*0830*/  @!P3 IMAD.IADD R15, R17, 0x1, R0 ;  /* 0x00000001110fb824 */ /* 0x000fe400078e0200 */
[----:B------:R-:W-:Y:S02]  /*0840*/  @P3 IMAD.MOV.U32 R14, RZ, RZ, R2 ;  /* 0x000000ffff0e3224 */ /* 0x000fe400078e0002 */
[C---:B--2---:R-:W-:Y:S02]  /*0850*/  @P0 IMAD R6, R3.reuse, R29, RZ ;  /* 0x0000001d03060224 */ /* 0x044fe400078e02ff */
[----:B-----5:R-:W-:Y:S02]  /*0860*/  @P0 IMAD R0, R4, R25, RZ ;  /* 0x0000001904000224 */ /* 0x020fe400078e02ff */
[----:B------:R-:W-:-:S04]  /*0870*/  @P0 IMAD.WIDE.U32 R2, R3, R28, RZ ;  /* 0x0000001c03020225 */ /* 0x000fc800078e00ff */
[----:B------:R-:W-:-:S04]  /*0880*/  @P0 IMAD.WIDE.U32 R4, R4, R24, RZ ;  /* 0x0000001804040225 */ /* 0x000fc800078e00ff */
[----:B------:R-:W-:Y:S01]  /*0890*/  @P4 VIADD R7, R7, 0x1 ;  /* 0x0000000107074836 */ /* 0x000fe20000000000 */
[----:B------:R-:W-:Y:S01]  /*08a0*/  @P0 IADD3 R12, R5, R0, RZ ;  /* 0x00000000050c0210 */ /* 0x000fe20007ffe0ff */
[----:B------:R-:W-:Y:S02]  /*08b0*/  @P0 IMAD.IADD R13, R3, 0x1, R6 ;  /* 0x00000001030d0824 */ /* 0x000fe400078e0206 */
[----:B------:R-:W-:Y:S02]  /*08c0*/  @P0 IMAD.MOV.U32 R11, RZ, RZ, R2 ;  /* 0x000000ffff0b0224 */ /* 0x000fe400078e0002 */
[----:B------:R-:W-:Y:S02]  /*08d0*/  IMAD.MOV.U32 R9, RZ, RZ, R7 ;  /* 0x000000ffff097224 */ /* 0x000fe400078e0007 */
        /* <DEDUP_REMOVED lines=15> */
.L_x_99:
        /* <DEDUP_REMOVED lines=14> */
.L_x_100:
[-C--:B------:R-:W-:Y:S01]  /*0ab0*/  IMAD R0, R43, R24.reuse, RZ ;  /* 0x000000182b007224 */ /* 0x080fe200078e02ff */
[----:B------:R-:W-:Y:S01]  /*0ac0*/  ISETP.NE.U32.AND P4, PT, R34, RZ, PT ;  /* 0x000000ff2200720c */ /* 0x000fe20003f85070 */
[----:B------:R-:W-:Y:S01]  /*0ad0*/  IMAD.WIDE.U32 R4, R42, R24, R244 ;  /* 0x000000182a047225 */ /* 0x000fe200078e00f4 */
[----:B------:R-:W-:Y:S01]  /*0ae0*/  ULDC.64 UR4, c[0x0][0x260] ;  /* 0x0000980000047ab9 */ /* 0x000fe20000000a00 */
[----:B------:R-:W1:Y:S01]  /*0af0*/  S2UR UR10, SR_CgaCtaId ;  /* 0x00000000000a79c3 */ /* 0x000e620000008800 */
[----:B------:R-:W-:Y:S01]  /*0b00*/  ISETP.NE.AND.EX P4, PT, R35, RZ, PT, P4 ;  /* 0x000000ff2300720c */ /* 0x000fe20003f85340 */
[----:B------:R-:W-:Y:S01]  /*0b10*/  @!P1 IMAD.MOV R9, RZ, RZ, -R9 ;  /* 0x000000ffff099224 */ /* 0x000fe200078e0a09 */
[----:B------:R-:W-:Y:S01]  /*0b20*/  IADD3 R6, P1, R6, R4, RZ ;  /* 0x0000000406067210 */ /* 0x000fe20007f3e0ff */
[----:B------:R-:W-:Y:S01]  /*0b30*/  IMAD R7, R43, R28, RZ ;  /* 0x0000001c2b077224 */ /* 0x000fe200078e02ff */
[----:B------:R-:W-:Y:S01]  /*0b40*/  @!P2 LOP3.LUT R9, RZ, R22, RZ, 0x33, !PT ;  /* 0x00000016ff09a212 */ /* 0x000fe200078e33ff */
[C---:B------:R-:W-:Y:S01]  /*0b50*/  IMAD R10, R42.reuse, R25, R0 ;  /* 0x000000192a0a7224 */ /* 0x040fe200078e0200 */
[----:B------:R-:W-:Y:S01]  /*0b60*/  ULDC.64 UR6, c[0x0][0x268] ;  /* 0x00009a0000067ab9 */ /* 0x000fe20000000a00 */
[C---:B------:R-:W-:Y:S01]  /*0b70*/  IMAD.WIDE.U32 R2, R42.reuse, R28, R244 ;  /* 0x0000001c2a027225 */ /* 0x040fe200078e00f4 */
[----:B------:R-:W-:Y:S01]  /*0b80*/  SHF.R.S32.HI R8, RZ, 0x1f, R9 ;  /* 0x0000001fff087819 */ /* 0x000fe20000011409 */
[----:B------:R-:W-:Y:S01]  /*0b90*/  BSSY B0, `(.L_x_101) ;  /* 0x0000053000007945 */ /* 0x000fe20003800000 */
[----:B------:R-:W-:Y:S01]  /*0ba0*/  SHF.R.S32.HI R21, RZ, 0x1f, R20 ;  /* 0x0000001fff157819 */ /* 0x000fe20000011414 */
[----:B------:R-:W-:Y:S01]  /*0bb0*/  IMAD R0, R42, R29, R7 ;  /* 0x0000001d2a007224 */ /* 0x000fe200078e0207 */
[----:B------:R-:W-:Y:S01]  /*0bc0*/  IADD3.X R7, R12, R5, R10, P1, !PT ;  /* 0x000000050c077210 */ /* 0x000fe20000ffe40a */
[----:B------:R-:W-:Y:S01]  /*0bd0*/  IMAD.IADD R23, R207, 0x1, -R228 ;  /* 0x00000001cf177824 */ /* 0x000fe200078e0ae4 */
[----:B------:R-:W-:Y:S01]  /*0be0*/  IADD3 R4, P0, R11, R2, RZ ;  /* 0x000000020b047210 */ /* 0x000fe20007f1e0ff */
[----:B------:R-:W-:Y:S01]  /*0bf0*/  VIADD R41, R42, 0x20 ;  /* 0x000000202a297836 */ /* 0x000fe20000000000 */
[----:B------:R-:W2:Y:S01]  /*0c00*/  @P4 LDC.64 R30, c[0x0][0x3d0] ;  /* 0x0000f400ff1e4b82 */ /* 0x000ea20000000a00 */
[----:B------:R-:W-:Y:S01]  /*0c10*/  IMAD.WIDE.U32 R46, R9, UR4, R6 ;  /* 0x00000004092e7c25 */ /* 0x000fe2000f8e0006 */
[----:B------:R-:W-:-:S02]  /*0c20*/  IADD3.X R5, R13, R3, R0, P0, !PT ;  /* 0x000000030d057210 */ /* 0x000fc400007fe400 */
[----:B------:R-:W-:Y:S01]  /*0c30*/  SHF.L.U32 R26, R26, 0x3, RZ ;  /* 0x000000031a1a7819 */ /* 0x000fe200000006ff */
[C---:B------:R-:W-:Y:S01]  /*0c40*/  IMAD R0, R8.reuse, UR4, RZ ;  /* 0x0000000408007c24 */ /* 0x040fe2000f8e02ff */
[----:B------:R3:W-:Y:S01]  /*0c50*/  STL.64 [R1], R46 ;  /* 0x0000002e01007387 */ /* 0x0007e20000100a00 */
[----:B------:R-:W-:Y:S01]  /*0c60*/  IMAD R6, R8, UR6, RZ ;  /* 0x0000000608067c24 */ /* 0x000fe2000f8e02ff */
[----:B------:R-:W-:Y:S01]  /*0c70*/  ISETP.GE.AND P2, PT, R41, R23, PT ;  /* 0x000000172900720c */ /* 0x000fe20003f46270 */
[C---:B------:R-:W-:Y:S01]  /*0c80*/  VIADD R27, R42.reuse, 0x40 ;  /* 0x000000402a1b7836 */ /* 0x040fe20000000000 */
[----:B------:R3:W-:Y:S01]  /*0c90*/  STL [R1+0x1c], R23 ;  /* 0x00001c1701007387 */ /* 0x0007e20000100800 */
[----:B------:R-:W-:Y:S01]  /*0ca0*/  @!P3 IMAD.MOV.U32 R14, RZ, RZ, R16 ;  /* 0x000000ffff0eb224 */ /* 0x000fe200078e0010 */
[----:B------:R-:W-:Y:S01]  /*0cb0*/  LEA.HI.SX32 R108, R159, 0xffffffff, 0x1a ;  /* 0xffffffff9f6c7811 */ /* 0x000fe200078fd2ff */
[----:B------:R-:W-:Y:S01]  /*0cc0*/  VIADD R8, R42, 0x60 ;  /* 0x000000602a087836 */ /* 0x000fe20000000000 */
[----:B------:R3:W-:Y:S01]  /*0cd0*/  STL [R1+0x24], R41 ;  /* 0x0000242901007387 */ /* 0x0007e20000100800 */
[----:B------:R-:W-:Y:S01]  /*0ce0*/  IMAD R32, R9, UR5, R0 ;  /* 0x0000000509207c24 */ /* 0x000fe2000f8e0200 */
[----:B------:R-:W-:Y:S01]  /*0cf0*/  IADD3 R2, P0, R244, R14, RZ ;  /* 0x0000000ef4027210 */ /* 0x000fe20007f1e0ff */
[----:B------:R-:W-:Y:S01]  /*0d00*/  ULDC.64 UR4, c[0x0][0x258] ;  /* 0x0000960000047ab9 */ /* 0x000fe20000000a00 */
[----:B------:R3:W-:Y:S01]  /*0d10*/  STL [R1+0x30], R27 ;  /* 0x0000301b01007387 */ /* 0x0007e20000100800 */
[----:B------:R-:W-:Y:S01]  /*0d20*/  IMAD R0, R21, UR4, RZ ;  /* 0x0000000415007c24 */ /* 0x000fe2000f8e02ff */
[----:B------:R-:W-:Y:S01]  /*0d30*/  IADD3.X R3, R245, R15, RZ, P0, !PT ;  /* 0x0000000ff5037210 */ /* 0x000fe200007fe4ff */
[----:B------:R-:W-:Y:S01]  /*0d40*/  IMAD.WIDE.U32 R250, R9, UR6, R4 ;  /* 0x0000000609fa7c25 */ /* 0x000fe2000f8e0004 */
[----:B------:R3:W-:Y:S01]  /*0d50*/  STL [R1+0x2c], R8 ;  /* 0x00002c0801007387 */ /* 0x0007e20000100800 */
[----:B------:R-:W-:-:S02]  /*0d60*/  ISETP.GE.AND P0, PT, R42, R23, PT ;  /* 0x000000172a00720c */ /* 0x000fc40003f06270 */
[----:B------:R-:W-:Y:S01]  /*0d70*/  IMAD.WIDE.U32 R12, R20, UR4, R2 ;  /* 0x00000004140c7c25 */ /* 0x000fe2000f8e0002 */
[----:B------:R-:W-:Y:S01]  /*0d80*/  LOP3.LUT R2, R18, 0xfffffff8, RZ, 0xc0, !PT ;  /* 0xfffffff812027812 */ /* 0x000fe200078ec0ff */
[----:B------:R-:W-:Y:S01]  /*0d90*/  UMOV UR4, 0x400 ;  /* 0x0000040000047882 */ /* 0x000fe20000000000 */
[----:B------:R-:W-:Y:S01]  /*0da0*/  LOP3.LUT R3, R19, 0xfffffff0, RZ, 0xc0, !PT ;  /* 0xfffffff013037812 */ /* 0x000fe200078ec0ff */
[----:B-1----:R-:W-:Y:S01]  /*0db0*/  ULEA UR4, UR10, UR4, 0x18 ;  /* 0x000000040a047291 */ /* 0x002fe2000f8ec03f */
[----:B------:R-:W-:Y:S01]  /*0dc0*/  IMAD R0, R20, UR5, R0 ;  /* 0x0000000514007c24 */ /* 0x000fe2000f8e0200 */
[-C--:B------:R-:W-:Y:S01]  /*0dd0*/  IADD3 R22, -R2, R158.reuse, RZ ;  /* 0x0000009e02167210 */ /* 0x080fe20007ffe1ff */
[----:B------:R-:W-:Y:S01]  /*0de0*/  IMAD R39, R9, UR7, R6 ;  /* 0x0000000709277c24 */ /* 0x000fe2000f8e0206 */
[----:B------:R-:W-:Y:S01]  /*0df0*/  IADD3 R9, -R3, R158, RZ ;  /* 0x0000009e03097210 */ /* 0x000fe20007ffe1ff */
[----:B------:R-:W-:Y:S01]  /*0e00*/  VIADD R239, R244, 0x40 ;  /* 0x00000040f4ef7836 */ /* 0x000fe20000000000 */
[----:B------:R-:W-:-:S02]  /*0e10*/  ISETP.GE.AND P1, PT, R27, R23, PT ;  /* 0x000000171b00720c */ /* 0x000fc40003f26270 */
        /* <DEDUP_REMOVED lines=18> */
[----:B------:R-:W5:Y:S01]  /*0f40*/  @!P5 LDC.64 R2, c[0x0][0x210] ;  /* 0x00008400ff02db82 */ /* 0x000f620000000a00 */
[----:B------:R4:W-:Y:S01]  /*0f50*/  @P6 STS.64 [R222+0x8], RZ ;  /* 0x000008ffde006388 */ /* 0x0009e20000000a00 */
[----:B-1----:R-:W-:-:S04]  /*0f60*/  @!P6 LEA R4, P0, R6, R4, 0x1 ;  /* 0x000000040604e211 */ /* 0x002fc800078008ff */
[C---:B------:R-:W-:Y:S02]  /*0f70*/  @!P6 LEA.HI.X R5, R6.reuse, R5, R0, 0x1, P0 ;  /* 0x000000050605e211 */ /* 0x040fe400000f0c00 */
[----:B-----5:R-:W-:-:S03]  /*0f80*/  @!P5 LEA R2, P0, R6, R2, 0x1 ;  /* 0x000000020602d211 */ /* 0x020fc600078008ff */
        /* <DEDUP_REMOVED lines=13> */
[----:B----4-:R-:W-:-:S04]  /*1060*/  LEA R2, P0, R6, UR6, 0x1 ;  /* 0x0000000606027c11 */ /* 0x010fc8000f8008ff */
[----:B------:R-:W-:-:S05]  /*1070*/  LEA.HI.X R3, R6, UR7, R0, 0x1, P0 ;  /* 0x0000000706037c11 */ /* 0x000fca00080f0c00 */
[----:B------:R-:W-:Y:S01]  /*1080*/  @!PT LDS RZ, [RZ] ;  /* 0x00000000fffff984 */ /* 0x000fe20000000800 */
[----:B------:R-:W-:Y:S01]  /*1090*/  @!PT LDS RZ, [RZ] ;  /* 0x00000000fffff984 */ /* 0x000fe20000000800 */
[----:B------:R-:W-:Y:S01]  /*10a0*/  @!PT LDS RZ, [RZ] ;  /* 0x00000000fffff984 */ /* 0x000fe20000000800 */
[----:B------:R1:W-:Y:S04]  /*10b0*/  LDGSTS.E.BYPASS.LTC128B.128 [R222+0x4000], desc[UR8][R2.64+0x80] ;  /* 0x0400008002de7fae */ /* 0x0003e8000b901d48 */
.L_x_102:
[----:B------:R-:W-:Y:S05]  /*10c0*/  BSYNC B0 ;  /* 0x0000000000007941 */ /* 0x000fea0003800000 */
.L_x_101:
[----:B------:R-:W-:Y:S01]  /*10d0*/  ISETP.GE.AND P0, PT, R8, R23, PT ;  /* 0x000000170800720c */ /* 0x000fe20003f06270 */
[----:B------:R-:W-:Y:S01]  /*10e0*/  BSSY B0, `(.L_x_103) ;  /* 0x000002f000007945 */ /* 0x000fe20003800000 */
[----:B------:R-:W-:Y:S01]  /*10f0*/  SHF.R.S32.HI R37, RZ, 0x1, R19 ;  /* 0x00000001ff257819 */ /* 0x000fe20000011413 */
[----:B---3--:R-:W-:Y:S01]  /*1100*/  IMAD R23, R108, -0x40, R134 ;  /* 0xffffffc06c177824 */ /* 0x008fe200078e0286 */
[----:B------:R-:W-:Y:S02]  /*1110*/  LEA.HI R8, R9, R9, RZ, 0x1 ;  /* 0x0000000909087211 */ /* 0x000fe400078f08ff */
[----:B------:R-:W-:Y:S01]  /*1120*/  SHF.R.S32.HI R27, RZ, 0x1f, R9 ;  /* 0x0000001fff1b7819 */ /* 0x000fe20000011409 */
[----:B------:R-:W-:Y:S01]  /*1130*/  IMAD.SHL.U32 R18, R37, 0x40, RZ ;  /* 0x0000004025127824 */ /* 0x000fe200078e00ff */
[--C-:B------:R-:W-:Y:S02]  /*1140*/  SHF.R.S32.HI R14, RZ, 0x1, R8.reuse ;  /* 0x00000001ff0e7819 */ /* 0x100fe40000011408 */
[----:B------:R-:W-:Y:S01]  /*1150*/  SHF.R.S32.HI R15, RZ, 0x1f, R8 ;  /* 0x0000001fff0f7819 */ /* 0x000fe20000011408 */
[----:B------:R-:W-:Y:S05]  /*1160*/  @P2 BRA `(.L_x_104) ;  /* 0x0000000000982947 */ /* 0x000fea0003800000 */
[----:B------:R-:W-:Y:S01]  /*1170*/  ULDC UR5, c[0x0][0x2d0] ;  /* 0x0000b40000057ab9 */ /* 0x000fe20000000800 */
[----:B----4-:R-:W-:Y:S01]  /*1180*/  IADD3 R4, P2, R44, 0x20, RZ ;  /* 0x000000202c047810 */ /* 0x010fe20007f5e0ff */
[----:B------:R-:W-:Y:S01]  /*1190*/  ULDC.64 UR6, c[0x0][0x240] ;  /* 0x0000900000067ab9 */ /* 0x000fe20000000a00 */
[----:B------:R-:W-:Y:S01]  /*11a0*/  ISETP.GE.AND P6, PT, R244, UR5, PT ;  /* 0x00000005f4007c0c */ /* 0x000fe2000bfc6270 */
[----:B-1----:R-:W-:Y:S01]  /*11b0*/  IMAD.MOV.U32 R2, RZ, RZ, R12 ;  /* 0x000000ffff027224 */ /* 0x002fe200078e000c */
        /* <DEDUP_REMOVED lines=10> */
[----:B------:R-:W4:Y:S01]  /*1260*/  @!P5 LDC.64 R16, c[0x0][0x210] ;  /* 0x00008400ff10db82 */ /* 0x000f220000000a00 */
[----:B-1----:R-:W-:-:S04]  /*1270*/  @!P6 LEA R6, P3, R2, R6, 0x1 ;  /* 0x000000060206e211 */ /* 0x002fc800078608ff */
        /* <DEDUP_REMOVED lines=21> */
.L_x_104:
[----:B------:R-:W-:Y:S05]  /*13d0*/  BSYNC B0 ;  /* 0x0000000000007941 */ /* 0x000fea0003800000 */
.L_x_103:
[----:B-1--4-:R-:W-:Y:S01]  /*13e0*/  LEA.HI R2, R15, R14, RZ, 0x2 ;  /* 0x0000000e0f027211 */ /* 0x012fe200078f10ff */
[----:B------:R-:W-:Y:S01]  /*13f0*/  BSSY B0, `(.L_x_105) ;  /* 0x0000035000007945 */ /* 0x000fe20003800000 */
[----:B------:R-:W-:Y:S02]  /*1400*/  LOP3.LUT R0, R18, 0xc0, RZ, 0xc0, !PT ;  /* 0x000000c012007812 */ /* 0x000fe400078ec0ff */
[----:B------:R-:W-:Y:S02]  /*1410*/  LOP3.LUT R3, R2, 0xfffffffc, RZ, 0xc0, !PT ;  /* 0xfffffffc02037812 */ /* 0x000fe400078ec0ff */
[----:B------:R-:W-:Y:S02]  /*1420*/  LOP3.LUT R8, R8, 0x7fffffe, RZ, 0xc0, !PT ;  /* 0x07fffffe08087812 */ /* 0x000fe400078ec0ff */
[----:B---3--:R-:W-:Y:S01]  /*1430*/  LOP3.LUT R4, R19, 0x3fffffe, RZ, 0xc0, !PT ;  /* 0x03fffffe13047812 */ /* 0x008fe200078ec0ff */
[----:B------:R-:W-:Y:S01]  /*1440*/  IMAD.IADD R36, R14, 0x1, -R3 ;  /* 0x000000010e247824 */ /* 0x000fe200078e0a03 */
[----:B------:R-:W-:Y:S01]  /*1450*/  LOP3.LUT R2, R0, 0x8, R26, 0xf8, !PT ;  /* 0x0000000800027812 */ /* 0x000fe200078ef81a */
[----:B------:R-:W-:Y:S01]  /*1460*/  IMAD.IADD R111, R9, 0x1, -R8 ;  /* 0x00000001096f7824 */ /* 0x000fe200078e0a08 */
[----:B------:R-:W-:Y:S01]  /*1470*/  SHF.R.U32.HI R0, RZ, 0x3, R0 ;  /* 0x00000003ff007819 */ /* 0x000fe20000011600 */
[----:B------:R-:W-:Y:S01]  /*1480*/  IMAD.IADD R26, R22, 0x1, -R4 ;  /* 0x00000001161a7824 */ /* 0x000fe200078e0a04 */
[----:B------:R-:W-:-:S02]  /*1490*/  ISETP.GE.AND P6, PT, R42, R23, PT ;  /* 0x000000172a00720c */ /* 0x000fc40003fc6270 */
[----:B------:R-:W-:Y:S02]  /*14a0*/  LEA.HI R27, R27, R9, RZ, 0x3 ;  /* 0x000000091b1b7211 */ /* 0x000fe400078f18ff */
[----:B------:R-:W-:Y:S02]  /*14b0*/  LOP3.LUT R33, R2, R0, RZ, 0x3c, !PT ;  /* 0x0000000002217212 */ /* 0x000fe400078e3cff */
[----:B------:R-:W-:Y:S01]  /*14c0*/  @P4 SHF.R.S32.HI R19, RZ, 0x1f, R40 ;  /* 0x0000001fff134819 */ /* 0x000fe20000011428 */
        /* <DEDUP_REMOVED lines=39> */
.L_x_106:
[----:B------:R-:W-:Y:S05]  /*1740*/  BSYNC B0 ;  /* 0x0000000000007941 */ /* 0x000fea0003800000 */
.L_x_105:
[C---:B------:R-:W-:Y:S01]  /*1750*/  SHF.L.U64.HI R156, R24.reuse, 0x6, R25 ;  /* 0x00000006189c7819 */ /* 0x040fe20000010219 */
[----:B------:R-:W-:Y:S01]  /*1760*/  BSSY B0, `(.L_x_107) ;  /* 0x0000031000007945 */ /* 0x000fe20003800000 */
[----:B------:R-:W-:Y:S01]  /*1770*/  IADD3 R247, R47, R32, RZ ;  /* 0x000000202ff77210 */ /* 0x000fe20007ffe0ff */
[----:B--2---:R-:W-:Y:S01]  /*1780*/  @P4 IMAD R19, R19, R30, RZ ;  /* 0x0000001e13134224 */ /* 0x004fe200078e02ff */
[----:B------:R-:W-:Y:S01]  /*1790*/  SHF.L.U32 R110, R24, 0x6, RZ ;  /* 0x00000006186e7819 */ /* 0x000fe200000006ff */
[----:B------:R-:W-:Y:S01]  /*17a0*/  IMAD R0, R156, R108, RZ ;  /* 0x0000006c9c007224 */ /* 0x000fe200078e02ff */
[----:B------:R-:W-:Y:S02]  /*17b0*/  SHF.R.S32.HI R22, RZ, 0x1f, R108 ;  /* 0x0000001fff167819 */ /* 0x000fe4000001146c */
[----:B------:R-:W-:Y:S02]  /*17c0*/  MOV R246, R46 ;  /* 0x0000002e00f67202 */ /* 0x000fe40000000f00 */
[----:B------:R-:W-:Y:S01]  /*17d0*/  ISETP.GE.AND P5, PT, R41, R23, PT ;  /* 0x000000172900720c */ /* 0x000fe20003fa6270 */
[----:B------:R-:W-:-:S02]  /*17e0*/  IMAD R18, R22, R110, R0 ;  /* 0x0000006e16127224 */ /* 0x000fc400078e0200 */
[----:B------:R-:W-:Y:S01]  /*17f0*/  IMAD.WIDE.U32 R2, R108, R110, R246 ;  /* 0x0000006e6c027225 */ /* 0x000fe200078e00f6 */
[----:B------:R-:W-:Y:S09]  /*1800*/  @P0 BRA `(.L_x_108) ;  /* 0x0000000000980947 */ /* 0x000ff20003800000 */
[----:B------:R-:W-:Y:S01]  /*1810*/  ULDC UR5, c[0x0][0x2d0] ;  /* 0x0000b40000057ab9 */ /* 0x000fe20000000800 */
[----:B---3--:R-:W-:Y:S01]  /*1820*/  IADD3 R6, P0, R44, 0x60, RZ ;  /* 0x000000602c067810 */ /* 0x008fe20007f1e0ff */
        /* <DEDUP_REMOVED lines=36> */
.L_x_108:
[----:B------:R-:W-:Y:S05]  /*1a70*/  BSYNC B0 ;  /* 0x0000000000007941 */ /* 0x000fea0003800000 */
.L_x_107:
[----:B------:R-:W-:Y:S01]  /*1a80*/  BSSY B0, `(.L_x_109) ;  /* 0x0000024000007945 */ /* 0x000fe20003800000 */
[----:B------:R-:W-:Y:S01]  /*1a90*/  @P4 IMAD.WIDE.U32 R10, R40, R30, R20 ;  /* 0x0000001e280a4225 */ /* 0x000fe200078e0014 */
[----:B------:R-:W-:-:S03]  /*1aa0*/  IADD3 R8, R3, R18, RZ ;  /* 0x0000001203087210 */ /* 0x000fc60007ffe0ff */
[----:B------:R-:W-:Y:S01]  /*1ab0*/  @P4 IMAD R19, R40, R31, R19 ;  /* 0x0000001f28134224 */ /* 0x000fe200078e0213 */
[----:B------:R-:W-:Y:S06]  /*1ac0*/  @P6 BRA `(.L_x_110) ;  /* 0x00000000007c6947 */ /* 0x000fec0003800000 */
[----:B------:R-:W-:Y:S02]  /*1ad0*/  ULDC UR5, c[0x0][0x2d0] ;  /* 0x0000b40000057ab9 */ /* 0x000fe40000000800 */
[----:B------:R-:W-:Y:S02]  /*1ae0*/  ISETP.GE.AND P3, PT, R244, UR5, PT ;  /* 0x00000005f4007c0c */ /* 0x000fe4000bf66270 */
[----:B------:R-:W-:Y:S02]  /*1af0*/  ISETP.GE.AND P2, PT, R238, UR5, PT ;  /* 0x00000005ee007c0c */ /* 0x000fe4000bf46270 */
[----:B------:R-:W-:-:S09]  /*1b00*/  ISETP.GE.AND P0, PT, R239, UR5, PT ;  /* 0x00000005ef007c0c */ /* 0x000fd2000bf06270 */
[----:B--23--:R-:W2:Y:S01]  /*1b10*/  @!P3 LDC.64 R6, c[0x0][0x218] ;  /* 0x00008600ff06bb82 */ /* 0x00cea20000000a00 */
[----:B------:R3:W-:Y:S04]  /*1b20*/  @P3 STS [R222+0x6000], RZ ;  /* 0x006000ffde003388 */ /* 0x0007e80000000800 */
[----:B------:R3:W-:Y:S03]  /*1b30*/  @P3 STS [R222+0x6004], RZ ;  /* 0x006004ffde003388 */ /* 0x0007e60000000800 */
[----:B-1--4-:R-:W1:Y:S01]  /*1b40*/  @!P2 LDC.64 R4, c[0x0][0x218] ;  /* 0x00008600ff04ab82 */ /* 0x012e620000000a00 */
        /* <DEDUP_REMOVED lines=23> */
.L_x_110:
[----:B------:R-:W-:Y:S05]  /*1cc0*/  BSYNC B0 ;  /* 0x0000000000007941 */ /* 0x000fea0003800000 */
.L_x_109:
        /* <DEDUP_REMOVED lines=35> */
.L_x_112:
[----:B------:R-:W-:Y:S05]  /*1f00*/  BSYNC B0 ;  /* 0x0000000000007941 */ /* 0x000fea0003800000 */
.L_x_111:
[----:B------:R-:W0:Y:S01]  /*1f10*/  LDGDEPBAR ;  /* 0x00000000000079af */ /* 0x000e220000000000 */
[----:B-12---:R-:W-:Y:S01]  /*1f20*/  @P4 IMAD.IADD R3, R11, 0x1, R19 ;  /* 0x000000010b034824 */ /* 0x006fe200078e0213 */
[----:B------:R-:W-:Y:S01]  /*1f30*/  @P4 LEA R2, P0, R10, R34, 0x2 ;  /* 0x000000220a024211 */ /* 0x000fe200078010ff */
[----:B---34-:R-:W-:Y:S02]  /*1f40*/  IMAD.SHL.U32 R4, R27, 0x20, RZ ;  /* 0x000000201b047824 */ /* 0x018fe400078e00ff */
[----:B------:R-:W-:Y:S01]  /*1f50*/  IMAD.SHL.U32 R0, R36, 0x40, RZ ;  /* 0x0000004024007824 */ /* 0x000fe200078e00ff */
[----:B------:R-:W-:Y:S01]  /*1f60*/  @P4 LEA.HI.X R3, R10, R35, R3, 0x2, P0 ;  /* 0x000000230a034211 */ /* 0x000fe200000f1403 */
[----:B------:R-:W-:Y:S01]  /*1f70*/  IMAD.SHL.U32 R5, R38, 0x8, RZ ;  /* 0x0000000826057824 */ /* 0x000fe200078e00ff */
[----:B------:R-:W-:Y:S01]  /*1f80*/  ISETP.GE.AND P1, PT, R42, R23, PT ;  /* 0x000000172a00720c */ /* 0x000fe20003f26270 */
[----:B------:R-:W-:Y:S01]  /*1f90*/  IMAD R8, R38, 0x8, R26 ;  /* 0x0000000826087824 */ /* 0x000fe200078e021a */
[----:B------:R-:W-:Y:S01]  /*1fa0*/  LOP3.LUT R0, R0, 0xc0, RZ, 0xc0, !PT ;  /* 0x000000c000007812 */ /* 0x000fe200078ec0ff */
[----:B------:R1:W5:Y:S01]  /*1fb0*/  @P4 LDG.E R135, desc[UR8][R2.64] ;  /* 0x0000000802874981 */ /* 0x000362000c1e1900 */
[----:B------:R-:W-:-:S02]  /*1fc0*/  LOP3.LUT R109, R4, 0xffffff00, RZ, 0xc0, !PT ;  /* 0xffffff00046d7812 */ /* 0x000fc400078ec0ff */
[----:B------:R-:W-:Y:S02]  /*1fd0*/  LOP3.LUT R5, R0, 0x8, R5, 0xf8, !PT ;  /* 0x0000000800057812 */ /* 0x000fe400078ef805 */
[----:B------:R-:W-:Y:S01]  /*1fe0*/  SHF.R.U32.HI R4, RZ, 0x3, R0 ;  /* 0x00000003ff047819 */ /* 0x000fe20000011600 */
[----:B------:R-:W-:-:S04]  /*1ff0*/  DEPBAR.LE SB0, 0x0 ;  /* 0x000080000000791a */ /* 0x000fc80000000000 */
[----:B------:R-:W-:Y:S01]  /*2000*/  BAR.SYNC.DEFER_BLOCKING 0x0 ;  /* 0x0000000000007b1d */ /* 0x000fe20000010000 */
[----:B------:R-:W-:Y:S01]  /*2010*/  IMAD R0, R22, R28, RZ ;  /* 0x0000001c16007224 */ /* 0x000fe200078e02ff */
[----:B------:R-:W-:Y:S01]  /*2020*/  LOP3.LUT R132, R5, R4, RZ, 0x3c, !PT ;  /* 0x0000000405847212 */ /* 0x000fe200078e3cff */
[----:B------:R-:W-:Y:S01]  /*2030*/  IMAD.WIDE.U32 R4, R108, R28, RZ ;  /* 0x0000001c6c047225 */ /* 0x000fe200078e00ff */
[----:B-1----:R-:W-:-:S03]  /*2040*/  LEA R2, R157, R109, 0x9 ;  /* 0x0000006d9d027211 */ /* 0x002fc600078e48ff */
[----:B------:R-:W-:Y:S02]  /*2050*/  IMAD R0, R108, R29, R0 ;  /* 0x0000001d6c007224 */ /* 0x000fe400078e0200 */
[----:B------:R-:W-:Y:S01]  /*2060*/  IMAD R2, R111, 0x20, R2 ;  /* 0x000000206f027824 */ /* 0x000fe200078e0202 */
[----:B------:R1:W-:Y:S04]  /*2070*/  @P1 STS [R222+0x9000], RZ ;  /* 0x009000ffde001388 */ /* 0x0003e80000000800 */
[----:B------:R1:W-:Y:S04]  /*2080*/  @P1 STS [R222+0x9004], RZ ;  /* 0x009004ffde001388 */ /* 0x0003e80000000800 */
[----:B------:R1:W-:Y:S04]  /*2090*/  @P1 STS.64 [R222+0x9008], RZ ;  /* 0x009008ffde001388 */ /* 0x0003e80000000a00 */
[----:B------:R1:W-:Y:S04]  /*20a0*/  @P1 STS.128 [R222+0xa000], RZ ;  /* 0x00a000ffde001388 */ /* 0x0003e80000000c00 */
[----:B------:R1:W-:Y:S01]  /*20b0*/  @P1 STS.128 [R222+0xb000], RZ ;  /* 0x00b000ffde001388 */ /* 0x0003e20000000c00 */
[----:B------:R-:W-:Y:S01]  /*20c0*/  IMAD.IADD R252, R251, 0x1, R39 ;  /* 0x00000001fbfc7824 */ /* 0x000fe200078e0227 */
[----:B------:R-:W-:Y:S01]  /*20d0*/  LEA R6, P0, R4, R250, 0x6 ;  /* 0x000000fa04067211 */ /* 0x000fe200078030ff */
[----:B------:R-:W-:Y:S01]  /*20e0*/  IMAD.IADD R7, R5, 0x1, R0 ;  /* 0x0000000105077824 */ /* 0x000fe200078e0200 */
[----:B------:R-:W-:Y:S01]  /*20f0*/  LEA R0, R8, R33, 0x5 ;  /* 0x0000002108007211 */ /* 0x000fe200078e28ff */
[----:B------:R-:W-:Y:S01]  /*2100*/  IMAD.IADD R2, R132, 0x1, R2 ;  /* 0x0000000184027824 */ /* 0x000fe200078e0202 */
[----:B------:R-:W-:Y:S01]  /*2110*/  BSSY B0, `(.L_x_113) ;  /* 0x0000025000007945 */ /* 0x000fe20003800000 */
[----:B------:R-:W-:-:S02]  /*2120*/  ISETP.GE.AND P6, PT, R41, R23, PT ;  /* 0x000000172900720c */ /* 0x000fc40003fc6270 */
[----:B------:R-:W-:Y:S02]  /*2130*/  LEA.HI.X R7, R4, R252, R7, 0x6, P0 ;  /* 0x000000fc04077211 */ /* 0x000fe400000f3407 */
[----:B------:R-:W-:Y:S02]  /*2140*/  LEA R217, R0, UR4, 0x1 ;  /* 0x0000000400d97c11 */ /* 0x000fe4000f8e08ff */
[----:B------:R-:W-:Y:S01]  /*2150*/  LEA R220, R2, UR4, 0x1 ;  /* 0x0000000402dc7c11 */ /* 0x000fe2000f8e08ff */
[----:B------:R-:W-:Y:S06]  /*2160*/  @P1 BRA `(.L_x_114) ;  /* 0x00000000007c1947 */ /* 0x000fec0003800000 */
        /* <DEDUP_REMOVED lines=31> */
.L_x_114:
[----:B------:R-:W-:Y:S05]  /*2360*/  BSYNC B0 ;  /* 0x0000000000007941 */ /* 0x000fea0003800000 */
.L_x_113:
        /* <DEDUP_REMOVED lines=15> */
[----:B------:R-:W1:Y:S01]  /*2460*/  @!P2 LDC.64 R10, c[0x0][0x220] ;  /* 0x00008800ff0aab82 */ /* 0x000e620000000a00 */
        /* <DEDUP_REMOVED lines=22> */
.L_x_116:
[----:B------:R-:W-:Y:S05]  /*25d0*/  BSYNC B0 ;  /* 0x0000000000007941 */ /* 0x000fea0003800000 */
.L_x_115:
[----:B------:R-:W-:Y:S01]  /*25e0*/  LDSM.16.M88.4 R32, [R217+0x6000] ;  /* 0x00600000d920783b */ /* 0x000fe20000000200 */
[----:B------:R-:W-:Y:S01]  /*25f0*/  IMAD.MOV.U32 R0, RZ, RZ, 0x20 ;  /* 0x00000020ff007424 */ /* 0x000fe200078e00ff */
[----:B------:R-:W-:Y:S01]  /*2600*/  LOP3.LUT P0, RZ, R37, 0x2, RZ, 0xc0, !PT ;  /* 0x0000000225ff7812 */ /* 0x000fe2000780c0ff */
[----:B-123--:R-:W-:Y:S01]  /*2610*/  IMAD.MOV.U32 R2, RZ, RZ, 0x10 ;  /* 0x00000010ff027424 */ /* 0x00efe200078e00ff */
[----:B------:R-:W1:Y:S01]  /*2620*/  LDSM.16.M88.4 R4, [R220+0x1000] ;  /* 0x00100000dc04783b */ /* 0x000e620000000200 */
[----:B------:R-:W-:Y:S02]  /*2630*/  LOP3.LUT P1, RZ, R36, 0x2, RZ, 0xc0, !PT ;  /* 0x0000000224ff7812 */ /* 0x000fe4000782c0ff */
[----:B------:R-:W-:Y:S01]  /*2640*/  SEL R0, R0, 0xffffffe0, !P0 ;  /* 0xffffffe000007807 */ /* 0x000fe20004000000 */
[----:B------:R-:W2:Y:S01]  /*2650*/  LDSM.16.M88.4 R28, [R217+0x6400] ;  /* 0x00640000d91c783b */ /* 0x000ea20000000200 */
[----:B------:R-:W-:-:S03]  /*2660*/  SEL R2, R2, 0xfffffff0, !P1 ;  /* 0xfffffff002027807 */ /* 0x000fc60004800000 */
[----:B------:R-:W3:Y:S01]  /*2670*/  LDSM.16.M88.4 R24, [R217+0x6800] ;  /* 0x00680000d918783b */ /* 0x000ee20000000200 */
[----:B------:R-:W-:Y:S01]  /*2680*/  IMAD.IADD R219, R217, 0x1, R0 ;  /* 0x00000001d9db7824 */ /* 0x000fe200078e0200 */
[----:B------:R-:W-:Y:S01]  /*2690*/  LOP3.LUT R0, R133, 0xffffffe0, RZ, 0xc0, !PT ;  /* 0xffffffe085007812 */ /* 0x000fe200078ec0ff */
[----:B------:R-:W-:Y:S01]  /*26a0*/  IMAD R221, R2, 0x2, R220 ;  /* 0x0000000202dd7824 */ /* 0x000fe200078e02dc */
[----:B------:R-:W4:Y:S01]  /*26b0*/  LDSM.16.M88.4 R20, [R217+0x6c00] ;  /* 0x006c0000d914783b */ /* 0x000f220000000200 */
[----:B------:R-:W-:Y:S02]  /*26c0*/  IMAD.MOV.U32 R133, RZ, RZ, RZ ;  /* 0x000000ffff857224 */ /* 0x000fe400078e00ff */
[----:B------:R-:W-:Y:S01]  /*26d0*/  IMAD.IADD R0, R158, 0x1, -R0 ;  /* 0x000000019e007824 */ /* 0x000fe200078e0a00 */
[----:B------:R-:W4:Y:S04]  /*26e0*/  LDSM.16.M88.4 R8, [R220] ;  /* 0x00000000dc08783b */ /* 0x000f280000000200 */
[----:B------:R-:W-:Y:S01]  /*26f0*/  LDSM.16.M88.4 R36, [R219+0x6000] ;  /* 0x00600000db24783b */ /* 0x000fe20000000200 */
[----:B------:R-:W-:-:S03]  /*2700*/  SHF.R.S32.HI R3, RZ, 0x1f, R0 ;  /* 0x0000001fff037819 */ /* 0x000fc60000011400 */
[----:B------:R-:W4:Y:S01]  /*2710*/  LDSM.16.M88.4 R12, [R221+0x1000] ;  /* 0x00100000dd0c783b */ /* 0x000f220000000200 */
[----:B------:R-:W-:-:S03]  /*2720*/  LEA.HI R0, R3, R0, RZ, 0x2 ;  /* 0x0000000003007211 */ /* 0x000fc600078f10ff */
[----:B------:R-:W4:Y:S01]  /*2730*/  LDSM.16.M88.4 R44, [R219+0x6400] ;  /* 0x00640000db2c783b */ /* 0x000f220000000200 */
[----:B------:R-:W-:-:S03]  /*2740*/  SHF.R.S32.HI R160, RZ, 0x2, R0 ;  /* 0x00000002ffa07819 */ /* 0x000fc60000011400 */
[----:B------:R-:W4:Y:S02]  /*2750*/  LDSM.16.M88.4 R40, [R219+0x6800] ;  /* 0x00680000db28783b */ /* 0x000f240000000200 */
[----:B------:R-:W-:Y:S02]  /*2760*/  IMAD R0, R157, 0x10, R160 ;  /* 0x000000109d007824 */ /* 0x000fe400078e02a0 */
[----:B------:R-:W4:Y:S02]  /*2770*/  LDSM.16.M88.4 R48, [R219+0x6c00] ;  /* 0x006c0000db30783b */ /* 0x000f240000000200 */
[----:B------:R-:W-:Y:S01]  /*2780*/  IMAD.IADD R228, R228, 0x1, R0 ;  /* 0x00000001e4e47824 */ /* 0x000fe200078e0200 */
[C---:B-1----:R-:W-:Y:S01]  /*2790*/  HMMA.16816.F32.BF16 R88, R4.reuse, R34, RZ ;  /* 0x000000220458723c */ /* 0x042fe200000418ff */
[----:B------:R-:W1:Y:S03]  /*27a0*/  LDSM.16.M88.4 R16, [R221] ;  /* 0x00000000dd10783b */ /* 0x000e660000000200 */
[----:B------:R-:W-:Y:S01]  /*27b0*/  IADD3 R0, R134, R228, -R207 ;  /* 0x000000e486007210 */ /* 0x000fe20007ffe8cf */
[----:B------:R-:W-:Y:S01]  /*27c0*/  LDSM.16.M88.4 R84, [R217+0x7000] ;  /* 0x00700000d954783b */ /* 0x000fe20000000200 */
[C---:B------:R-:W-:Y:S03]  /*27d0*/  HMMA.16816.F32.BF16 R92, R4.reuse, R32, RZ ;  /* 0x00000020045c723c */ /* 0x040fe600000418ff */
[----:B------:R-:W-:Y:S03]  /*27e0*/  LDSM.16.M88.4 R96, [R217+0x7400] ;  /* 0x00740000d960783b */ /* 0x000fe60000000200 */
[C---:B--2---:R-:W-:Y:S01]  /*27f0*/  HMMA.16816.F32.BF16 R76, R4.reuse, R28, RZ ;  /* 0x0000001c044c723c */ /* 0x044fe200000418ff */
[----:B------:R-:W-:Y:S04]  /*2800*/  LDSM.16.M88.4 R104, [R217+0x7800] ;  /* 0x00780000d968783b */ /* 0x000fe80000000200 */
[----:B------:R-:W-:Y:S01]  /*2810*/  LDSM.16.M88.4 R112, [R217+0x7c00] ;  /* 0x007c0000d970783b */ /* 0x000fe20000000200 */
[C---:B---3--:R-:W-:Y:S03]  /*2820*/  HMMA.16816.F32.BF16 R68, R4.reuse, R24, RZ ;  /* 0x000000180444723c */ /* 0x048fe600000418ff */
[----:B------:R-:W-:Y:S03]  /*2830*/  STL [R1+0x28], R160 ;  /* 0x000028a001007387 */ /* 0x000fe60000100800 */
[C---:B----4-:R-:W-:Y:S01]  /*2840*/  HMMA.16816.F32.BF16 R60, R4.reuse, R20, RZ ;  /* 0x00000014043c723c */ /* 0x050fe200000418ff */
[----:B------:R-:W0:Y:S05]  /*2850*/  LDGDEPBAR ;  /* 0x00000000000079af */ /* 0x000e2a0000000000 */
        /* <DEDUP_REMOVED lines=11> */
[----:B------:R-:W2:Y:S04]  /*2910*/  LDSM.16.M88.4 R8, [R220+0x3000] ;  /* 0x00300000dc08783b */ /* 0x000ea80000000200 */
[----:B------:R-:W-:Y:S01]  /*2920*/  LDSM.16.M88.4 R20, [R219+0x7400] ;  /* 0x00740000db14783b */ /* 0x000fe20000000200 */
[C---:B------:R-:W-:Y:S06]  /*2930*/  HMMA.16816.F32.BF16 R136, R12.reuse, R38, R88 ;  /* 0x000000260c88723c */ /* 0x040fec0000041858 */
[C---:B------:R-:W-:Y:S06]  /*2940*/  HMMA.16816.F32.BF16 R140, R12.reuse, R36, R92 ;  /* 0x000000240c8c723c */ /* 0x040fec000004185c */
[C---:B------:R-:W-:Y:S06]  /*2950*/  HMMA.16816.F32.BF16 R128, R12.reuse, R44, R76 ;  /* 0x0000002c0c80723c */ /* 0x040fec000004184c */
[C---:B------:R-:W-:Y:S01]  /*2960*/  HMMA.16816.F32.BF16 R124, R12.reuse, R40, R68 ;  /* 0x000000280c7c723c */ /* 0x040fe20000041844 */
[----:B------:R-:W-:Y:S05]  /*2970*/  LDSM.16.M88.4 R68, [R219+0x7c00] ;  /* 0x007c0000db44783b */ /* 0x000fea0000000200 */
[C---:B------:R-:W-:Y:S06]  /*2980*/  HMMA.16816.F32.BF16 R120, R12.reuse, R48, R60 ;  /* 0x000000300c78723c */ /* 0x040fec000004183c */
[C---:B------:R-:W-:Y:S06]  /*2990*/  HMMA.16816.F32.BF16 R148, R12.reuse, R46, R72 ;  /* 0x0000002e0c94723c */ /* 0x040fec0000041848 */
[C---:B------:R-:W-:Y:S06]  /*29a0*/  HMMA.16816.F32.BF16 R144, R12.reuse, R42, R64 ;  /* 0x0000002a0c90723c */ /* 0x040fec0000041840 */
[----:B------:R-:W-:Y:S01]  /*29b0*/  HMMA.16816.F32.BF16 R88, R12, R50, R52 ;  /* 0x000000320c58723c */ /* 0x000fe20000041834 */
[----:B------:R-:W3:Y:S05]  /*29c0*/  LDSM.16.M88.4 R12, [R220+0x2000] ;  /* 0x00200000dc0c783b */ /* 0x000eea0000000200 */
[C---:B-1----:R-:W-:Y:S06]  /*29d0*/  HMMA.16816.F32.BF16 R64, R16.reuse, R36, R100 ;  /* 0x000000241040723c */ /* 0x042fec0000041864 */
[C---:B------:R-:W-:Y:S06]  /*29e0*/  HMMA.16816.F32.BF16 R76, R16.reuse, R38, R80 ;  /* 0x00000026104c723c */ /* 0x040fec0000041850 */
[C---:B------:R-:W-:Y:S06]  /*29f0*/  HMMA.16816.F32.BF16 R100, R16.reuse, R44, R32 ;  /* 0x0000002c1064723c */ /* 0x040fec0000041820 */
[C---:B------:R-:W-:Y:S06]  /*2a00*/  HMMA.16816.F32.BF16 R80, R16.reuse, R46, R56 ;  /* 0x0000002e1050723c */ /* 0x040fec0000041838 */
[C---:B------:R-:W-:Y:S01]  /*2a10*/  HMMA.16816.F32.BF16 R152, R16.reuse, R40, R28 ;  /* 0x000000281098723c */ /* 0x040fe2000004181c */
[----:B------:R-:W-:Y:S05]  /*2a20*/  LDSM.16.M88.4 R28, [R219+0x7000] ;  /* 0x00700000db1c783b */ /* 0x000fea0000000200 */
[C---:B------:R-:W-:Y:S01]  /*2a30*/  HMMA.16816.F32.BF16 R92, R16.reuse, R48, R4 ;  /* 0x00000030105c723c */ /* 0x040fe20000041804 */
[----:B------:R-:W-:Y:S05]  /*2a40*/  LDSM.16.M88.4 R4, [R221+0x3000] ;  /* 0x00300000dd04783b */ /* 0x000fea0000000200 */
[C---:B------:R-:W-:Y:S01]  /*2a50*/  HMMA.16816.F32.BF16 R72, R16.reuse, R42, R24 ;  /* 0x0000002a1048723c */ /* 0x040fe20000041818 */
[----:B------:R-:W1:Y:S05]  /*2a60*/  LDSM.16.M88.4 R24, [R219+0x7800] ;  /* 0x00780000db18783b */ /* 0x000e6a0000000200 */
[----:B------:R-:W-:Y:S01]  /*2a70*/  HMMA.16816.F32.BF16 R60, R16, R50, R116 ;  /* 0x00000032103c723c */ /* 0x000fe20000041874 */
[----:B------:R-:W4:Y:S05]  /*2a80*/  LDSM.16.M88.4 R16, [R221+0x2000] ;  /* 0x00200000dd10783b */ /* 0x000f2a0000000200 */
[C---:B--2---:R-:W-:Y:S06]  /*2a90*/  HMMA.16816.F32.BF16 R56, R8.reuse, R84, R140 ;  /* 0x000000540838723c */ /* 0x044fec000004188c */
[C---:B------:R-:W-:Y:S06]  /*2aa0*/  HMMA.16816.F32.BF16 R48, R8.reuse, R96, R128 ;  /* 0x000000600830723c */ /* 0x040fec0000041880 */
[C---:B------:R-:W-:Y:S06]  /*2ab0*/  HMMA.16816.F32.BF16 R40, R8.reuse, R104, R124 ;  /* 0x000000680828723c */ /* 0x040fec000004187c */
[C---:B------:R-:W-:Y:S06]  /*2ac0*/  HMMA.16816.F32.BF16 R32, R8.reuse, R112, R120 ;  /* 0x000000700820723c */ /* 0x040fec0000041878 */
[C---:B------:R-:W-:Y:S06]  /*2ad0*/  HMMA.16816.F32.BF16 R52, R8.reuse, R86, R136 ;  /* 0x000000560834723c */ /* 0x040fec0000041888 */
[C---:B------:R-:W-:Y:S06]  /*2ae0*/  HMMA.16816.F32.BF16 R44, R8.reuse, R98, R148 ;  /* 0x00000062082c723c */ /* 0x040fec0000041894 */
[C---:B------:R-:W-:Y:S06]  /*2af0*/  HMMA.16816.F32.BF16 R36, R8.reuse, R106, R144 ;  /* 0x0000006a0824723c */ /* 0x040fec0000041890 */
[----:B------:R-:W-:Y:S06]  /*2b00*/  HMMA.16816.F32.BF16 R8, R8, R114, R88 ;  /* 0x000000720808723c */ /* 0x000fec0000041858 */
[C---:B---3--:R-:W-:Y:S06]  /*2b10*/  HMMA.16816.F32.BF16 R64, R12.reuse, R84, R64 ;  /* 0x000000540c40723c */ /* 0x048fec0000041840 */
[C---:B------:R-:W-:Y:S06]  /*2b20*/  HMMA.16816.F32.BF16 R76, R12.reuse, R86, R76 ;  /* 0x000000560c4c723c */ /* 0x040fec000004184c */
[C---:B------:R-:W-:Y:S06]  /*2b30*/  HMMA.16816.F32.BF16 R88, R12.reuse, R96, R100 ;  /* 0x000000600c58723c */ /* 0x040fec0000041864 */
[C---:B------:R-:W-:Y:S06]  /*2b40*/  HMMA.16816.F32.BF16 R84, R12.reuse, R98, R80 ;  /* 0x000000620c54723c */ /* 0x040fec0000041850 */
[C---:B------:R-:W-:Y:S06]  /*2b50*/  HMMA.16816.F32.BF16 R96, R12.reuse, R112, R92 ;  /* 0x000000700c60723c */ /* 0x040fec000004185c */
[C---:B------:R-:W-:Y:S06]  /*2b60*/  HMMA.16816.F32.BF16 R92, R12.reuse, R104, R152 ;  /* 0x000000680c5c723c */ /* 0x040fec0000041898 */
[C---:B------:R-:W-:Y:S06]  /*2b70*/  HMMA.16816.F32.BF16 R104, R12.reuse, R106, R72 ;  /* 0x0000006a0c68723c */ /* 0x040fec0000041848 */
[----:B------:R-:W-:Y:S01]  /*2b80*/  HMMA.16816.F32.BF16 R112, R12, R114, R60 ;  /* 0x000000720c70723c */ /* 0x000fe2000004183c */
[----:B------:R-:W-:Y:S05]  /*2b90*/  LDSM.16.M88.4 R12, [R220+0x4000] ;  /* 0x00400000dc0c783b */ /* 0x000fea0000000200 */
[C---:B-1----:R-:W-:Y:S01]  /*2ba0*/  HMMA.16816.F32.BF16 R120, R4.reuse, R24, R40 ;  /* 0x000000180478723c */ /* 0x042fe20000041828 */
[----:B------:R-:W1:Y:S05]  /*2bb0*/  LDSM.16.M88.4 R40, [R217+0x8000] ;  /* 0x00800000d928783b */ /* 0x000e6a0000000200 */
[----:B------:R-:W-:Y:S01]  /*2bc0*/  HMMA.16816.F32.BF16 R116, R4, R26, R36 ;  /* 0x0000001a0474723c */ /* 0x000fe20000041824 */
[----:B------:R-:W2:Y:S05]  /*2bd0*/  LDSM.16.M88.4 R36, [R217+0x8400] ;  /* 0x00840000d924783b */ /* 0x000eaa0000000200 */
[----:B----4-:R-:W-:Y:S06]  /*2be0*/  HMMA.16816.F32.BF16 R80, R16, R28, R64 ;  /* 0x0000001c1050723c */ /* 0x010fec0000041840 */
[C---:B------:R-:W-:Y:S06]  /*2bf0*/  HMMA.16816.F32.BF16 R128, R4.reuse, R20, R48 ;  /* 0x000000140480723c */ /* 0x040fec0000041830 */
[C---:B------:R-:W-:Y:S06]  /*2c00*/  HMMA.16816.F32.BF16 R124, R4.reuse, R22, R44 ;  /* 0x00000016047c723c */ /* 0x040fec000004182c */
[----:B------:R-:W-:Y:S01]  /*2c10*/  HMMA.16816.F32.BF16 R144, R4, R68, R32 ;  /* 0x000000440490723c */ /* 0x000fe20000041820 */
[----:B------:R-:W3:Y:S05]  /*2c20*/  LDSM.16.M88.4 R32, [R217+0x8800] ;  /* 0x00880000d920783b */ /* 0x000eea0000000200 */
[C---:B------:R-:W-:Y:S06]  /*2c30*/  HMMA.16816.F32.BF16 R64, R16.reuse, R20, R88 ;  /* 0x000000141040723c */ /* 0x040fec0000041858 */
[----:B------:R-:W-:Y:S01]  /*2c40*/  HMMA.16816.F32.BF16 R60, R16, R22, R84 ;  /* 0x00000016103c723c */ /* 0x000fe20000041854 */
[----:B------:R-:W4:Y:S05]  /*2c50*/  LDSM.16.M88.4 R20, [R217+0x8c00] ;  /* 0x008c0000d914783b */ /* 0x000f2a0000000200 */
[C---:B------:R-:W-:Y:S01]  /*2c60*/  HMMA.16816.F32.BF16 R100, R4.reuse, R70, R8 ;  /* 0x000000460464723c */ /* 0x040fe20000041808 */
[----:B------:R-:W4:Y:S05]  /*2c70*/  LDSM.16.M88.4 R8, [R220+0x5000] ;  /* 0x00500000dc08783b */ /* 0x000f2a0000000200 */
[C---:B------:R-:W-:Y:S06]  /*2c80*/  HMMA.16816.F32.BF16 R140, R4.reuse, R28, R56 ;  /* 0x0000001c048c723c */ /* 0x040fec0000041838 */
[-C--:B------:R-:W-:Y:S01]  /*2c90*/  HMMA.16816.F32.BF16 R136, R4, R30.reuse, R52 ;  /* 0x0000001e0488723c */ /* 0x080fe20000041834 */
[----:B------:R-:W-:Y:S05]  /*2ca0*/  LDSM.16.M88.4 R4, [R221+0x4000] ;  /* 0x00400000dd04783b */ /* 0x000fea0000000200 */
[C---:B------:R-:W-:Y:S01]  /*2cb0*/  HMMA.16816.F32.BF16 R72, R16.reuse, R30, R76 ;  /* 0x0000001e1048723c */ /* 0x040fe2000004184c */
[----:B------:R-:W-:Y:S05]  /*2cc0*/  LDSM.16.M88.4 R28, [R219+0x8400] ;  /* 0x00840000db1c783b */ /* 0x000fea0000000200 */
[C---:B------:R-:W-:Y:S06]  /*2cd0*/  HMMA.16816.F32.BF16 R56, R16.reuse, R26, R104 ;  /* 0x0000001a1038723c */ /* 0x040fec0000041868 */
[C---:B------:R-:W-:Y:S06]  /*2ce0*/  HMMA.16816.F32.BF16 R44, R16.reuse, R70, R112 ;  /* 0x00000046102c723c */ /* 0x040fec0000041870 */
[C---:B------:R-:W-:Y:S01]  /*2cf0*/  HMMA.16816.F32.BF16 R48, R16.reuse, R24, R92 ;  /* 0x000000181030723c */ /* 0x040fe2000004185c */
[----:B------:R-:W4:Y:S04]  /*2d00*/  LDSM.16.M88.4 R24, [R219+0x8000] ;  /* 0x00800000db18783b */ /* 0x000f280000000200 */
[----:B------:R-:W-:Y:S01]  /*2d10*/  LDSM.16.M88.4 R92, [R219+0x8c00] ;  /* 0x008c0000db5c783b */ /* 0x000fe20000000200 */
[----:B------:R-:W-:Y:S03]  /*2d20*/  HMMA.16816.F32.BF16 R52, R16, R68, R96 ;  /* 0x000000441034723c */ /* 0x000fe60000041860 */
[----:B------:R-:W4:Y:S03]  /*2d30*/  LDSM.16.M88.4 R16, [R219+0x8800] ;  /* 0x00880000db10783b */ /* 0x000f260000000200 */
[C---:B-1----:R-:W-:Y:S06]  /*2d40*/  HMMA.16816.F32.BF16 R88, R12.reuse, R40, R80 ;  /* 0x000000280c58723c */ /* 0x042fec0000041850 */
[C---:B--2---:R-:W-:Y:S06]  /*2d50*/  HMMA.16816.F32.BF16 R76, R12.reuse, R38, R60 ;  /* 0x000000260c4c723c */ /* 0x044fec000004183c */
[C---:B------:R-:W-:Y:S06]  /*2d60*/  HMMA.16816.F32.BF16 R84, R12.reuse, R42, R72 ;  /* 0x0000002a0c54723c */ /* 0x040fec0000041848 */
[C---:B------:R-:W-:Y:S06]  /*2d70*/  HMMA.16816.F32.BF16 R80, R12.reuse, R36, R64 ;  /* 0x000000240c50723c */ /* 0x040fec0000041840 */
[C---:B---3--:R-:W-:Y:S06]  /*2d80*/  HMMA.16816.F32.BF16 R68, R12.reuse, R34, R56 ;  /* 0x000000220c44723c */ /* 0x048fec0000041838 */
[C---:B----4-:R-:W-:Y:S06]  /*2d90*/  HMMA.16816.F32.BF16 R60, R12.reuse, R22, R44 ;  /* 0x000000160c3c723c */ /* 0x050fec000004182c */
[----:B------:R-:W-:Y:S01]  /*2da0*/  HMMA.16816.F32.BF16 R72, R12, R32, R48 ;  /* 0x000000200c48723c */ /* 0x000fe20000041830 */
[----:B------:R-:W1:Y:S01]  /*2db0*/  LDSM.16.M88.4 R48, [R221+0x5000] ;  /* 0x00500000dd30783b */ /* 0x000e620000000200 */
[----:B------:R-:W-:-:S04]  /*2dc0*/  DEPBAR.LE SB0, 0x0 ;  /* 0x000080000000791a */ /* 0x000fc80000000000 */
        /* <DEDUP_REMOVED lines=9> */
[----:B------:R-:W2:Y:S01]  /*2e60*/  @P4 LDC R8, c[0x0][0x2e8] ;  /* 0x0000ba00ff084b82 */ /* 0x000ea20000000800 */
[----:B------:R-:W-:-:S04]  /*2e70*/  IMAD.SHL.U32 R20, R158, 0x2, RZ ;  /* 0x000000029e147824 */ /* 0x000fc800078e00ff */
[----:B------:R-:W-:Y:S01]  /*2e80*/  HMMA.16816.F32.BF16 R88, R4, R24, R88 ;  /* 0x000000180458723c */ /* 0x000fe20000041858 */
[----:B------:R-:W-:-:S05]  /*2e90*/  LOP3.LUT R20, R20, 0x6, RZ, 0xc0, !PT ;  /* 0x0000000614147812 */ /* 0x000fca00078ec0ff */
[----:B------:R-:W-:Y:S01]  /*2ea0*/  HMMA.16816.F32.BF16 R84, R4, R26, R84 ;  /* 0x0000001a0454723c */ /* 0x000fe20000041854 */
[----:B------:R-:W-:-:S04]  /*2eb0*/  IMAD R20, R108, 0x40, R20 ;  /* 0x000000406c147824 */ /* 0x000fc800078e0214 */
[----:B------:R-:W-:Y:S01]  /*2ec0*/  IMAD.IADD R3, R0, 0x1, -R20 ;  /* 0x0000000100037824 */ /* 0x000fe200078e0a14 */
[----:B------:R-:W-:Y:S01]  /*2ed0*/  HMMA.16816.F32.BF16 R80, R4, R28, R80 ;  /* 0x0000001c0450723c */ /* 0x000fe20000041850 */
[----:B------:R-:W-:-:S03]  /*2ee0*/  ISETP.GE.AND P1, PT, R20, R134, PT ;  /* 0x000000861400720c */ /* 0x000fc60003f26270 */
[----:B------:R-:W-:Y:S02]  /*2ef0*/  IABS R3, R3 ;  /* 0x0000000300037213 */ /* 0x000fe40000000000 */
[----:B------:R-:W-:Y:S02]  /*2f00*/  HMMA.16816.F32.BF16 R76, R4, R30, R76 ;  /* 0x0000001e044c723c */ /* 0x000fe4000004184c */
[----:B------:R-:W-:-:S04]  /*2f10*/  I2FP.F32.S32 R3, R3 ;  /* 0x0000000300037245 */ /* 0x000fc80000201400 */
[C---:B------:R-:W-:Y:S06]  /*2f20*/  HMMA.16816.F32.BF16 R100, R4.reuse, R16, R72 ;  /* 0x000000100464723c */ /* 0x040fec0000041848 */
[----:B------:R-:W-:Y:S01]  /*2f30*/  HMMA.16816.F32.BF16 R140, R4, R18, R68 ;  /* 0x00000012048c723c */ /* 0x000fe20000041844 */
[----:B------:R-:W-:-:S05]  /*2f40*/  IMAD R72, R111, 0x20, R109 ;  /* 0x000000206f487824 */ /* 0x000fca00078e026d */
[C---:B------:R-:W-:Y:S06]  /*2f50*/  HMMA.16816.F32.BF16 R148, R4.reuse, R92, R64 ;  /* 0x0000005c0494723c */ /* 0x040fec0000041840 */
[----:B------:R-:W-:Y:S01]  /*2f60*/  HMMA.16816.F32.BF16 R144, R4, R94, R60 ;  /* 0x0000005e0490723c */ /* 0x000fe2000004183c */
[----:B--2---:R-:W2:Y:S05]  /*2f70*/  @P4 MUFU.RCP R5, R8 ;  /* 0x0000000800054308 */ /* 0x004eaa0000001000 */
[----:B-1----:R-:W-:Y:S01]  /*2f80*/  HMMA.16816.F32.BF16 R60, R48, R28, R12 ;  /* 0x0000001c303c723c */ /* 0x002fe2000004180c */
[----:B------:R-:W-:-:S04]  /*2f90*/  SHF.R.S32.HI R4, RZ, 0x1f, R157 ;  /* 0x0000001fff047819 */ /* 0x000fc8000001149d */
[----:B------:R-:W-:Y:S01]  /*2fa0*/  LEA.HI R4, R4, R157, RZ, 0x2 ;  /* 0x0000009d04047211 */ /* 0x000fe200078f10ff */
[C---:B------:R-:W-:Y:S01]  /*2fb0*/  HMMA.16816.F32.BF16 R120, R48.reuse, R18, R52 ;  /* 0x000000123078723c */ /* 0x040fe20000041834 */
[----:B------:R-:W-:Y:S02]  /*2fc0*/  VIADD R12, R20, 0x1 ;  /* 0x00000001140c7836 */ /* 0x000fe40000000000 */
[----:B------:R-:W-:Y:S01]  /*2fd0*/  LOP3.LUT R4, R4, 0xfffffffc, RZ, 0xc0, !PT ;  /* 0xfffffffc04047812 */ /* 0x000fe200078ec0ff */
[C---:B------:R-:W-:Y:S02]  /*2fe0*/  VIADD R13, R20.reuse, 0x8 ;  /* 0x00000008140d7836 */ /* 0x040fe40000000000 */
[----:B--2--5:R-:W-:Y:S01]  /*2ff0*/  @P4 FMUL.FTZ R133, R135, R5 ;  /* 0x0000000587854220 */ /* 0x024fe20000410000 */
[----:B------:R-:W-:Y:S01]  /*3000*/  VIADD R14, R20, 0x9 ;  /* 0x00000009140e7836 */ /* 0x000fe20000000000 */
[----:B------:R-:W-:Y:S01]  /*3010*/  HMMA.16816.F32.BF16 R96, R48, R16, R36 ;  /* 0x000000103060723c */ /* 0x000fe20000041824 */
[----:B------:R-:W-:-:S02]  /*3020*/  IMAD.IADD R4, R157, 0x1, -R4 ;  /* 0x000000019d047824 */ /* 0x000fc400078e0a04 */
[----:B------:R-:W-:Y:S01]  /*3030*/  FFMA.FTZ R55, R3, -R133, R88 ;  /* 0x8000008503377223 */ /* 0x000fe20000010058 */
[----:B------:R-:W-:Y:S01]  /*3040*/  VIADD R15, R20, 0x10 ;  /* 0x00000010140f7836 */ /* 0x000fe20000000000 */
[-C--:B------:R-:W-:Y:S01]  /*3050*/  ISETP.GE.AND P0, PT, R12, R134.reuse, PT ;  /* 0x000000860c00720c */ /* 0x080fe20003f06270 */
[----:B------:R-:W-:Y:S01]  /*3060*/  IMAD.IADD R3, R0, 0x1, -R13 ;  /* 0x0000000100037824 */ /* 0x000fe200078e0a0d */
[----:B------:R1:W-:Y:S01]  /*3070*/  STL [R1+0x34], R4 ;  /* 0x0000340401007387 */ /* 0x0003e20000100800 */
[----:B------:R-:W-:Y:S01]  /*3080*/  VIADD R17, R20, 0x11 ;  /* 0x0000001114117836 */ /* 0x000fe20000000000 */
[C---:B------:R-:W-:Y:S01]  /*3090*/  HMMA.16816.F32.BF16 R68, R48.reuse, R30, R40 ;  /* 0x0000001e3044723c */ /* 0x040fe20000041828 */
[C---:B------:R-:W-:Y:S01]  /*30a0*/  IMAD.IADD R5, R0.reuse, 0x1, -R14 ;  /* 0x0000000100057824 */ /* 0x040fe200078e0a0e */
[-C--:B------:R-:W-:Y:S01]  /*30b0*/  ISETP.GE.AND P5, PT, R13, R134.reuse, PT ;  /* 0x000000860d00720c */ /* 0x080fe20003fa6270 */
[----:B------:R-:W-:Y:S01]  /*30c0*/  IMAD.IADD R7, R0, 0x1, -R15 ;  /* 0x0000000100077824 */ /* 0x000fe200078e0a0f */
[-C--:B------:R-:W-:Y:S01]  /*30d0*/  ISETP.GE.AND P6, PT, R14, R134.reuse, PT ;  /* 0x000000860e00720c */ /* 0x080fe20003fc6270 */
[----:B------:R-:W-:Y:S01]  /*30e0*/  IMAD.IADD R8, R0, 0x1, -R17 ;  /* 0x0000000100087824 */ /* 0x000fe200078e0a11 */
[C---:B------:R-:W-:Y:S01]  /*30f0*/  HMMA.16816.F32.BF16 R56, R48.reuse, R24, R56 ;  /* 0x000000183038723c */ /* 0x040fe20000041838 */
[C---:B------:R-:W-:Y:S01]  /*3100*/  VIADD R16, R20.reuse, 0x18 ;  /* 0x0000001814107836 */ /* 0x040fe20000000000 */
[----:B------:R-:W-:Y:S01]  /*3110*/  ISETP.GE.AND P3, PT, R17, R134, PT ;  /* 0x000000861100720c */ /* 0x000fe20003f66270 */
[C---:B------:R-:W-:Y:S01]  /*3120*/  VIADD R29, R20.reuse, 0x19 ;  /* 0x00000019141d7836 */ /* 0x040fe20000000000 */
[----:B------:R-:W-:Y:S01]  /*3130*/  IABS R8, R8 ;  /* 0x0000000800087213 */ /* 0x000fe20000000000 */
[----:B------:R-:W-:Y:S01]  /*3140*/  VIADD R30, R20, 0x20 ;  /* 0x00000020141e7836 */ /* 0x000fe20000000000 */
[----:B------:R-:W-:Y:S01]  /*3150*/  HMMA.16816.F32.BF16 R44, R48, R26, R44 ;  /* 0x0000001a302c723c */ /* 0x000fe2000004182c */
[----:B------:R-:W-:Y:S01]  /*3160*/  BAR.SYNC.DEFER_BLOCKING 0x0 ;  /* 0x0000000000007b1d */ /* 0x000fe20000010000 */
[----:B------:R-:W-:-:S02]  /*3170*/  ISETP.GE.AND P2, PT, R16, R134, PT ;  /* 0x000000861000720c */ /* 0x000fc40003f46270 */
[----:B------:R-:W-:Y:S02]  /*3180*/  ISETP.GE.AND P4, PT, R15, R134, PT ;  /* 0x000000860f00720c */ /* 0x000fe40003f86270 */
[----:B------:R-:W-:Y:S01]  /*3190*/  HMMA.16816.F32.BF16 R128, R48, R92, R32 ;  /* 0x0000005c3080723c */ /* 0x000fe20000041820 */
[----:B-1----:R-:W-:-:S05]  /*31a0*/  IMAD.IADD R4, R0, 0x1, -R12 ;  /* 0x0000000100047824 */ /* 0x002fca00078e0a0c */
[----:B------:R-:W-:Y:S01]  /*31b0*/  HMMA.16816.F32.BF16 R48, R48, R94, R136 ;  /* 0x0000005e3030723c */ /* 0x000fe20000041888 */
[----:B------:R-:W-:Y:S02]  /*31c0*/  IABS R6, R4 ;  /* 0x0000000400067213 */ /* 0x000fe40000000000 */
[----:B------:R-:W-:Y:S02]  /*31d0*/  IABS R4, R3 ;  /* 0x0000000300047213 */ /* 0x000fe40000000000 */
[----:B------:R-:W-:Y:S02]  /*31e0*/  IABS R3, R5 ;  /* 0x0000000500037213 */ /* 0x000fe40000000000 */
[----:B------:R-:W-:Y:S01]  /*31f0*/  IABS R5, R7 ;  /* 0x0000000700057213 */ /* 0x000fe20000000000 */
[----:B------:R-:W-:Y:S02]  /*3200*/  IMAD.MOV.U32 R7, RZ, RZ, R6 ;  /* 0x000000ffff077224 */ /* 0x000fe400078e0006 */
[----:B------:R-:W-:-:S02]  /*3210*/  IMAD.MOV.U32 R6, RZ, RZ, R4 ;  /* 0x000000ffff067224 */ /* 0x000fc400078e0004 */
[----:B------:R-:W-:Y:S01]  /*3220*/  IMAD.MOV.U32 R4, RZ, RZ, R5 ;  /* 0x000000ffff047224 */ /* 0x000fe200078e0005 */
[----:B------:R-:W-:Y:S01]  /*3230*/  I2FP.F32.S32 R5, R3 ;  /* 0x0000000300057245 */ /* 0x000fe20000201400 */
[----:B------:R-:W-:Y:S01]  /*3240*/  IMAD.MOV.U32 R3, RZ, RZ, R8 ;  /* 0x000000ffff037224 */ /* 0x000fe200078e0008 */
[----:B------:R-:W-:Y:S02]  /*3250*/  I2FP.F32.S32 R6, R6 ;  /* 0x0000000600067245 */ /* 0x000fe40000201400 */
[----:B------:R-:W-:Y:S01]  /*3260*/  I2FP.F32.S32 R7, R7 ;  /* 0x0000000700077245 */ /* 0x000fe20000201400 */
[----:B------:R-:W-:Y:S01]  /*3270*/  FFMA.FTZ R65, R5, -R133, R85 ;  /* 0x8000008505417223 */ /* 0x000fe20000010055 */
[----:B------:R-:W-:Y:S01]  /*3280*/  I2FP.F32.S32 R3, R3 ;  /* 0x0000000300037245 */ /* 0x000fe20000201400 */
[-C--:B------:R-:W-:Y:S01]  /*3290*/  FFMA.FTZ R67, R6, -R133.reuse, R84 ;  /* 0x8000008506437223 */ /* 0x080fe20000010054 */
[C---:B------:R-:W-:Y:S02]  /*32a0*/  IMAD.IADD R6, R0.reuse, 0x1, -R16 ;  /* 0x0000000100067824 */ /* 0x040fe400078e0a10 */
[-C--:B------:R-:W-:Y:S01]  /*32b0*/  FFMA.FTZ R43, R7, -R133.reuse, R89 ;  /* 0x80000085072b7223 */ /* 0x080fe20000010059 */
[----:B------:R-:W-:Y:S01]  /*32c0*/  I2FP.F32.S32 R4, R4 ;  /* 0x0000000400047245 */ /* 0x000fe20000201400 */
[----:B------:R-:W-:Y:S01]  /*32d0*/  FFMA.FTZ R64, R3, -R133, R81 ;  /* 0x8000008503407223 */ /* 0x000fe20000010051 */
[C---:B------:R-:W-:Y:S01]  /*32e0*/  IMAD.IADD R3, R0.reuse, 0x1, -R29 ;  /* 0x0000000100037824 */ /* 0x040fe200078e0a1d */
[----:B------:R-:W-:Y:S01]  /*32f0*/  IABS R8, R6 ;  /* 0x0000000600087213 */ /* 0x000fe20000000000 */
[----:B------:R-:W-:-:S02]  /*3300*/  IMAD.IADD R7, R0, 0x1, -R30 ;  /* 0x0000000100077824 */ /* 0x000fc400078e0a1e */
[----:B------:R-:W-:Y:S01]  /*3310*/  FFMA.FTZ R66, R4, -R133, R80 ;  /* 0x8000008504427223 */ /* 0x000fe20000010050 */
[C---:B------:R-:W-:Y:S01]  /*3320*/  VIADD R5, R0.reuse, 0x8 ;  /* 0x0000000800057836 */ /* 0x040fe20000000000 */
[----:B------:R-:W-:Y:S01]  /*3330*/  IABS R6, R3 ;  /* 0x0000000300067213 */ /* 0x000fe20000000000 */
[----:B------:R-:W-:Y:S01]  /*3340*/  VIADD R4, R0, 0x40 ;  /* 0x0000004000047836 */ /* 0x000fe20000000000 */
[----:B------:R-:W-:Y:S01]  /*3350*/  IABS R3, R7 ;  /* 0x0000000700037213 */ /* 0x000fe20000000000 */
[----:B------:R-:W-:Y:S01]  /*3360*/  IMAD.IADD R7, R5, 0x1, -R20 ;  /* 0x0000000105077824 */ /* 0x000fe200078e0a14 */
[----:B------:R-:W-:Y:S01]  /*3370*/  FSEL R114, R66, -INF , !P4 ;  /* 0xff80000042727808 */ /* 0x000fe20006000000 */
[----:B------:R-:W-:Y:S01]  /*3380*/  IMAD.MOV.U32 R9, RZ, RZ, R8 ;  /* 0x000000ffff097224 */ /* 0x000fe200078e0008 */
[----:B------:R-:W-:Y:S01]  /*3390*/  FSEL R108, R65, -INF , !P6 ;  /* 0xff800000416c7808 */ /* 0x000fe20007000000 */
[----:B------:R-:W-:Y:S01]  /*33a0*/  IMAD.IADD R10, R4, 0x1, -R20 ;  /* 0x00000001040a7824 */ /* 0x000fe200078e0a14 */
[----:B------:R-:W-:Y:S01]  /*33b0*/  FSEL R104, R67, -INF , !P5 ;  /* 0xff80000043687808 */ /* 0x000fe20006800000 */
[----:B------:R-:W-:Y:S01]  /*33c0*/  IMAD.MOV.U32 R8, RZ, RZ, R6 ;  /* 0x000000ffff087224 */ /* 0x000fe200078e0006 */
[----:B------:R-:W-:Y:S01]  /*33d0*/  IABS R6, R7 ;  /* 0x0000000700067213 */ /* 0x000fe20000000000 */
[----:B------:R-:W-:Y:S01]  /*33e0*/  IMAD.MOV.U32 R11, RZ, RZ, R3 ;  /* 0x000000ffff0b7224 */ /* 0x000fe200078e0003 */
[----:B------:R-:W-:-:S02]  /*33f0*/  I2FP.F32.S32 R7, R9 ;  /* 0x0000000900077245 */ /* 0x000fc40000201400 */
[----:B------:R-:W-:Y:S02]  /*3400*/  IABS R3, R10 ;  /* 0x0000000a00037213 */ /* 0x000fe40000000000 */
[----:B------:R-:W-:Y:S01]  /*3410*/  I2FP.F32.S32 R9, R8 ;  /* 0x0000000800097245 */ /* 0x000fe20000201400 */
[----:B------:R-:W-:Y:S01]  /*3420*/  FFMA.FTZ R54, R7, -R133, R76 ;  /* 0x8000008507367223 */ /* 0x000fe2000001004c */
[----:B------:R-:W-:Y:S02]  /*3430*/  I2FP.F32.S32 R7, R6 ;  /* 0x0000000600077245 */ /* 0x000fe40000201400 */
[----:B------:R-:W-:Y:S01]  /*3440*/  I2FP.F32.S32 R6, R3 ;  /* 0x0000000300067245 */ /* 0x000fe20000201400 */
[----:B------:R-:W-:Y:S01]  /*3450*/  VIADD R3, R0, 0x48 ;  /* 0x0000004800037836 */ /* 0x000fe20000000000 */
[----:B------:R-:W-:Y:S01]  /*3460*/  I2FP.F32.S32 R8, R11 ;  /* 0x0000000b00087245 */ /* 0x000fe20000201400 */
[----:B------:R-:W-:Y:S01]  /*3470*/  FFMA.FTZ R41, R7, -R133, R90 ;  /* 0x8000008507297223 */ /* 0x000fe2000001005a */
[----:B------:R-:W-:-:S02]  /*3480*/  IMAD.IADD R7, R5, 0x1, -R12 ;  /* 0x0000000105077824 */ /* 0x000fc400078e0a0c */
[-C--:B------:R-:W-:Y:S01]  /*3490*/  FFMA.FTZ R40, R6, -R133.reuse, R56 ;  /* 0x8000008506287223 */ /* 0x080fe20000010038 */
[----:B------:R-:W-:Y:S02]  /*34a0*/  IMAD.IADD R6, R3, 0x1, -R20 ;  /* 0x0000000103067824 */ /* 0x000fe400078e0a14 */
[-C--:B------:R-:W-:Y:S01]  /*34b0*/  FFMA.FTZ R52, R8, -R133.reuse, R100 ;  /* 0x8000008508347223 */ /* 0x080fe20000010064 */
[--C-:B------:R-:W-:Y:S02]  /*34c0*/  IMAD.IADD R8, R4, 0x1, -R12.reuse ;  /* 0x0000000104087824 */ /* 0x100fe400078e0a0c */
[----:B------:R-:W-:Y:S01]  /*34d0*/  FFMA.FTZ R53, R9, -R133, R77 ;  /* 0x8000008509357223 */ /* 0x000fe2000001004d */
[----:B------:R-:W-:Y:S01]  /*34e0*/  IMAD.IADD R10, R3, 0x1, -R12 ;  /* 0x00000001030a7824 */ /* 0x000fe200078e0a0c */
[----:B------:R-:W-:Y:S01]  /*34f0*/  IABS R9, R6 ;  /* 0x0000000600097213 */ /* 0x000fe20000000000 */
[----:B------:R-:W-:Y:S01]  /*3500*/  IMAD.IADD R11, R5, 0x1, -R13 ;  /* 0x00000001050b7824 */ /* 0x000fe200078e0a0d */
[----:B------:R-:W-:-:S02]  /*3510*/  IABS R7, R7 ;  /* 0x0000000700077213 */ /* 0x000fc40000000000 */
[----:B------:R-:W-:Y:S02]  /*3520*/  IABS R6, R8 ;  /* 0x0000000800067213 */ /* 0x000fe40000000000 */
[----:B------:R-:W-:Y:S02]  /*3530*/  IABS R8, R10 ;  /* 0x0000000a00087213 */ /* 0x000fe40000000000 */
[----:B------:R-:W-:Y:S01]  /*3540*/  IABS R10, R11 ;  /* 0x0000000b000a7213 */ /* 0x000fe20000000000 */
[----:B------:R-:W-:Y:S01]  /*3550*/  IMAD.MOV.U32 R11, RZ, RZ, R9 ;  /* 0x000000ffff0b7224 */ /* 0x000fe200078e0009 */
[----:B------:R-:W-:Y:S01]  /*3560*/  FSEL R119, R41, -INF , !P1 ;  /* 0xff80000029777808 */ /* 0x000fe20004800000 */
[----:B------:R-:W-:Y:S01]  /*3570*/  IMAD.MOV.U32 R9, RZ, RZ, R7 ;  /* 0x000000ffff097224 */ /* 0x000fe200078e0007 */
[----:B------:R-:W-:Y:S01]  /*3580*/  FSEL R112, R54, -INF , !P2 ;  /* 0xff80000036707808 */ /* 0x000fe20005000000 */
[----:B------:R-:W-:Y:S01]  /*3590*/  IMAD.MOV.U32 R7, RZ, RZ, R6 ;  /* 0x000000ffff077224 */ /* 0x000fe200078e0006 */
[----:B------:R-:W-:Y:S01]  /*35a0*/  I2FP.F32.S32 R11, R11 ;  /* 0x0000000b000b7245 */ /* 0x000fe20000201400 */
[----:B------:R-:W-:Y:S01]  /*35b0*/  IMAD.MOV.U32 R6, RZ, RZ, R8 ;  /* 0x000000ffff067224 */ /* 0x000fe200078e0008 */
[----:B------:R-:W-:Y:S01]  /*35c0*/  FSEL R113, R64, -INF , !P3 ;  /* 0xff80000040717808 */ /* 0x000fe20005800000 */
[----:B------:R-:W-:Y:S01]  /*35d0*/  IMAD.MOV.U32 R8, RZ, RZ, R10 ;  /* 0x000000ffff087224 */ /* 0x000fe200078e000a */
[----:B------:R-:W-:Y:S01]  /*35e0*/  I2FP.F32.S32 R10, R9 ;  /* 0x00000009000a7245 */ /* 0x000fe20000201400 */
[----:B------:R-:W-:Y:S01]  /*35f0*/  FFMA.FTZ R34, R11, -R133, R58 ;  /* 0x800000850b227223 */ /* 0x000fe2000001003a */
[----:B------:R-:W-:Y:S01]  /*3600*/  I2FP.F32.S32 R9, R7 ;  /* 0x0000000700097245 */ /* 0x000fe20000201400 */
[--C-:B------:R-:W-:Y:S01]  /*3610*/  IMAD.IADD R11, R3, 0x1, -R14.reuse ;  /* 0x00000001030b7824 */ /* 0x100fe200078e0a0e */
[----:B------:R-:W-:Y:S01]  /*3620*/  I2FP.F32.S32 R7, R8 ;  /* 0x0000000800077245 */ /* 0x000fe20000201400 */
[-C--:B------:R-:W-:Y:S01]  /*3630*/  FFMA.FTZ R33, R10, -R133.reuse, R91 ;  /* 0x800000850a217223 */ /* 0x080fe2000001005b */
[----:B------:R-:W-:Y:S01]  /*3640*/  I2FP.F32.S32 R6, R6 ;  /* 0x0000000600067245 */ /* 0x000fe20000201400 */
[----:B------:R-:W-:Y:S01]  /*3650*/  FFMA.FTZ R32, R9, -R133, R57 ;  /* 0x8000008509207223 */ /* 0x000fe20000010039 */
[----:B------:R-:W-:-:S02]  /*3660*/  IMAD.IADD R9, R4, 0x1, -R14 ;  /* 0x0000000104097824 */ /* 0x000fc400078e0a0e */
[-C--:B------:R-:W-:Y:S01]  /*3670*/  FFMA.FTZ R42, R7, -R133.reuse, R86 ;  /* 0x80000085072a7223 */ /* 0x080fe20000010056 */
[----:B------:R-:W-:Y:S02]  /*3680*/  IMAD.IADD R7, R4, 0x1, -R13 ;  /* 0x0000000104077824 */ /* 0x000fe400078e0a0d */
[----:B------:R-:W-:Y:S01]  /*3690*/  FFMA.FTZ R31, R6, -R133, R59 ;  /* 0x80000085061f7223 */ /* 0x000fe2000001003b */
[----:B------:R-:W-:Y:S01]  /*36a0*/  IMAD.IADD R6, R3, 0x1, -R13 ;  /* 0x0000000103067824 */ /* 0x000fe200078e0a0d */
[----:B------:R-:W-:Y:S01]  /*36b0*/  FSEL R59, R43, -INF , !P0 ;  /* 0xff8000002b3b7808 */ /* 0x000fe20004000000 */
[----:B------:R-:W-:Y:S01]  /*36c0*/  IMAD.IADD R8, R5, 0x1, -R14 ;  /* 0x0000000105087824 */ /* 0x000fe200078e0a0e */
[----:B------:R-:W-:Y:S02]  /*36d0*/  IABS R10, R7 ;  /* 0x00000007000a7213 */ /* 0x000fe40000000000 */
[----:B------:R-:W-:Y:S02]  /*36e0*/  IABS R6, R6 ;  /* 0x0000000600067213 */ /* 0x000fe40000000000 */
[----:B------:R-:W-:-:S02]  /*36f0*/  IABS R7, R9 ;  /* 0x0000000900077213 */ /* 0x000fc40000000000 */
[----:B------:R-:W-:Y:S01]  /*3700*/  IABS R9, R11 ;  /* 0x0000000b00097213 */ /* 0x000fe20000000000 */
[----:B------:R-:W-:Y:S01]  /*3710*/  IMAD.MOV.U32 R11, RZ, RZ, R10 ;  /* 0x000000ffff0b7224 */ /* 0x000fe200078e000a */
[----:B------:R-:W-:Y:S01]  /*3720*/  IABS R8, R8 ;  /* 0x0000000800087213 */ /* 0x000fe20000000000 */
[----:B------:R-:W-:Y:S01]  /*3730*/  IMAD.MOV.U32 R10, RZ, RZ, R6 ;  /* 0x000000ffff0a7224 */ /* 0x000fe200078e0006 */
[----:B------:R-:W-:Y:S01]  /*3740*/  I2FP.F32.S32 R7, R7 ;  /* 0x0000000700077245 */ /* 0x000fe20000201400 */
[----:B------:R-:W-:Y:S01]  /*3750*/  IMAD.MOV.U32 R6, RZ, RZ, R9 ;  /* 0x000000ffff067224 */ /* 0x000fe200078e0009 */
[----:B------:R-:W-:Y:S01]  /*3760*/  I2FP.F32.S32 R8, R8 ;  /* 0x0000000800087245 */ /* 0x000fe20000201400 */
[----:B------:R-:W-:Y:S01]  /*3770*/  IMAD.IADD R9, R5, 0x1, -R17 ;  /* 0x0000000105097824 */ /* 0x000fe200078e0a11 */
[----:B------:R-:W-:Y:S01]  /*3780*/  I2FP.F32.S32 R11, R11 ;  /* 0x0000000b000b7245 */ /* 0x000fe20000201400 */
[-C--:B------:R-:W-:Y:S01]  /*3790*/  FFMA.FTZ R36, R7, -R133.reuse, R45 ;  /* 0x8000008507247223 */ /* 0x080fe2000001002d */
[----:B------:R-:W-:Y:S01]  /*37a0*/  I2FP.F32.S32 R6, R6 ;  /* 0x0000000600067245 */ /* 0x000fe20000201400 */
[----:B------:R-:W-:Y:S01]  /*37b0*/  IMAD.IADD R7, R5, 0x1, -R15 ;  /* 0x0000000105077824 */ /* 0x000fe200078e0a0f */
[----:B------:R-:W-:Y:S01]  /*37c0*/  I2FP.F32.S32 R10, R10 ;  /* 0x0000000a000a7245 */ /* 0x000fe20000201400 */
[----:B------:R-:W-:Y:S01]  /*37d0*/  FFMA.FTZ R37, R8, -R133, R87 ;  /* 0x8000008508257223 */ /* 0x000fe20000010057 */
[----:B------:R-:W-:-:S02]  /*37e0*/  IMAD.IADD R8, R3, 0x1, -R15 ;  /* 0x0000000103087824 */ /* 0x000fc400078e0a0f */
[-C--:B------:R-:W-:Y:S01]  /*37f0*/  FFMA.FTZ R35, R6, -R133.reuse, R47 ;  /* 0x8000008506237223 */ /* 0x080fe2000001002f */
[----:B------:R-:W-:Y:S02]  /*3800*/  IMAD.IADD R6, R4, 0x1, -R15 ;  /* 0x0000000104067824 */ /* 0x000fe400078e0a0f */
[-C--:B------:R-:W-:Y:S01]  /*3810*/  FFMA.FTZ R39, R11, -R133.reuse, R44 ;  /* 0x800000850b277223 */ /* 0x080fe2000001002c */
[----:B------:R-:W-:Y:S01]  /*3820*/  FFMA.FTZ R38, R10, -R133, R46 ;  /* 0x800000850a267223 */ /* 0x000fe2000001002e */
[----:B------:R-:W-:Y:S01]  /*3830*/  IMAD.IADD R11, R4, 0x1, -R17 ;  /* 0x00000001040b7824 */ /* 0x000fe200078e0a11 */
[----:B------:R-:W-:Y:S02]  /*3840*/  IABS R10, R7 ;  /* 0x00000007000a7213 */ /* 0x000fe40000000000 */
[----:B------:R-:W-:Y:S02]  /*3850*/  IABS R7, R6 ;  /* 0x0000000600077213 */ /* 0x000fe40000000000 */
[----:B------:R-:W-:-:S02]  /*3860*/  IABS R6, R8 ;  /* 0x0000000800067213 */ /* 0x000fc40000000000 */
        /* <DEDUP_REMOVED lines=9> */
[----:B------:R-:W-:-:S02]  /*3900*/  I2FP.F32.S32 R9, R6 ;  /* 0x0000000600097245 */ /* 0x000fc40000201400 */
[----:B------:R-:W-:Y:S01]  /*3910*/  I2FP.F32.S32 R7, R7 ;  /* 0x0000000700077245 */ /* 0x000fe20000201400 */
[-C--:B------:R-:W-:Y:S01]  /*3920*/  FFMA.FTZ R28, R11, -R133.reuse, R82 ;  /* 0x800000850b1c7223 */ /* 0x080fe20000010052 */
[----:B------:R-:W-:Y:S01]  /*3930*/  I2FP.F32.S32 R6, R8 ;  /* 0x0000000800067245 */ /* 0x000fe20000201400 */
[-C--:B------:R-:W-:Y:S01]  /*3940*/  FFMA.FTZ R26, R9, -R133.reuse, R62 ;  /* 0x80000085091a7223 */ /* 0x080fe2000001003e */
[----:B------:R-:W-:Y:S01]  /*3950*/  I2FP.F32.S32 R10, R10 ;  /* 0x0000000a000a7245 */ /* 0x000fe20000201400 */
[-C--:B------:R-:W-:Y:S01]  /*3960*/  FFMA.FTZ R25, R7, -R133.reuse, R83 ;  /* 0x8000008507197223 */ /* 0x080fe20000010053 */
[----:B------:R-:W-:Y:S02]  /*3970*/  IMAD.IADD R7, R5, 0x1, -R16 ;  /* 0x0000000105077824 */ /* 0x000fe400078e0a10 */
[-C--:B------:R-:W-:Y:S01]  /*3980*/  FFMA.FTZ R24, R6, -R133.reuse, R61 ;  /* 0x8000008506187223 */ /* 0x080fe2000001003d */
[C---:B------:R-:W-:Y:S02]  /*3990*/  IMAD.IADD R6, R3.reuse, 0x1, -R17 ;  /* 0x0000000103067824 */ /* 0x040fe400078e0a11 */
[----:B------:R-:W-:Y:S01]  /*39a0*/  FFMA.FTZ R27, R10, -R133, R60 ;  /* 0x800000850a1b7223 */ /* 0x000fe2000001003c */
[--C-:B------:R-:W-:Y:S01]  /*39b0*/  IMAD.IADD R8, R4, 0x1, -R16.reuse ;  /* 0x0000000104087824 */ /* 0x100fe200078e0a10 */
[----:B------:R-:W-:Y:S01]  /*39c0*/  IABS R7, R7 ;  /* 0x0000000700077213 */ /* 0x000fe20000000000 */
[----:B------:R-:W-:Y:S01]  /*39d0*/  IMAD.IADD R9, R3, 0x1, -R16 ;  /* 0x0000000103097824 */ /* 0x000fe200078e0a10 */
[----:B------:R-:W-:Y:S01]  /*39e0*/  IABS R6, R6 ;  /* 0x0000000600067213 */ /* 0x000fe20000000000 */
[----:B------:R-:W-:Y:S01]  /*39f0*/  IMAD.IADD R10, R5, 0x1, -R29 ;  /* 0x00000001050a7824 */ /* 0x000fe200078e0a1d */
[----:B------:R-:W-:Y:S01]  /*3a00*/  IABS R12, R8 ;  /* 0x00000008000c7213 */ /* 0x000fe20000000000 */
[----:B------:R-:W-:Y:S01]  /*3a10*/  IMAD.MOV.U32 R11, RZ, RZ, R7 ;  /* 0x000000ffff0b7224 */ /* 0x000fe200078e0007 */
[----:B------:R-:W-:-:S02]  /*3a20*/  IABS R9, R9 ;  /* 0x0000000900097213 */ /* 0x000fc40000000000 */
[----:B------:R-:W-:Y:S01]  /*3a30*/  IABS R10, R10 ;  /* 0x0000000a000a7213 */ /* 0x000fe20000000000 */
[----:B------:R-:W-:Y:S01]  /*3a40*/  IMAD.MOV.U32 R7, RZ, RZ, R12 ;  /* 0x000000ffff077224 */ /* 0x000fe200078e000c */
[----:B------:R-:W-:Y:S01]  /*3a50*/  I2FP.F32.S32 R8, R6 ;  /* 0x0000000600087245 */ /* 0x000fe20000201400 */
[----:B------:R-:W-:Y:S01]  /*3a60*/  IMAD.MOV.U32 R6, RZ, RZ, R9 ;  /* 0x000000ffff067224 */ /* 0x000fe200078e0009 */
[----:B------:R-:W-:Y:S01]  /*3a70*/  I2FP.F32.S32 R11, R11 ;  /* 0x0000000b000b7245 */ /* 0x000fe20000201400 */
[----:B------:R-:W-:Y:S01]  /*3a80*/  IMAD.MOV.U32 R9, RZ, RZ, R10 ;  /* 0x000000ffff097224 */ /* 0x000fe200078e000a */
[----:B------:R-:W-:Y:S01]  /*3a90*/  FSEL R62, R31, -INF , !P0 ;  /* 0xff8000001f3e7808 */ /* 0x000fe20004000000 */
[----:B------:R-:W-:Y:S01]  /*3aa0*/  FFMA.FTZ R23, R8, -R133, R63 ;  /* 0x8000008508177223 */ /* 0x000fe2000001003f */
[----:B------:R-:W-:Y:S01]  /*3ab0*/  I2FP.F32.S32 R8, R7 ;  /* 0x0000000700087245 */ /* 0x000fe20000201400 */
[----:B------:R-:W-:Y:S01]  /*3ac0*/  FFMA.FTZ R22, R11, -R133, R78 ;  /* 0x800000850b167223 */ /* 0x000fe2000001004e */
[----:B------:R-:W-:Y:S01]  /*3ad0*/  I2FP.F32.S32 R7, R9 ;  /* 0x0000000900077245 */ /* 0x000fe20000201400 */
[--C-:B------:R-:W-:Y:S01]  /*3ae0*/  IMAD.IADD R9, R4, 0x1, -R30.reuse ;  /* 0x0000000104097824 */ /* 0x100fe200078e0a1e */
[----:B------:R-:W-:Y:S01]  /*3af0*/  I2FP.F32.S32 R6, R6 ;  /* 0x0000000600067245 */ /* 0x000fe20000201400 */
[----:B------:R-:W-:-:S02]  /*3b00*/  IMAD.IADD R11, R3, 0x1, -R30 ;  /* 0x00000001030b7824 */ /* 0x000fc400078e0a1e */
[-C--:B------:R-:W-:Y:S01]  /*3b10*/  FFMA.FTZ R21, R8, -R133.reuse, R68 ;  /* 0x8000008508157223 */ /* 0x080fe20000010044 */
[-C--:B------:R-:W-:Y:S01]  /*3b20*/  FFMA.FTZ R18, R7, -R133.reuse, R79 ;  /* 0x8000008507127223 */ /* 0x080fe2000001004f */
[--C-:B------:R-:W-:Y:S02]  /*3b30*/  IMAD.IADD R7, R4, 0x1, -R29.reuse ;  /* 0x0000000104077824 */ /* 0x100fe400078e0a1d */
[----:B------:R-:W-:Y:S01]  /*3b40*/  FFMA.FTZ R19, R6, -R133, R70 ;  /* 0x8000008506137223 */ /* 0x000fe20000010046 */
[----:B------:R-:W-:Y:S01]  /*3b50*/  IMAD.IADD R6, R3, 0x1, -R29 ;  /* 0x0000000103067824 */ /* 0x000fe200078e0a1d */
[----:B------:R-:W-:Y:S01]  /*3b60*/  ISETP.GE.AND P0, PT, R30, R134, PT ;  /* 0x000000861e00720c */ /* 0x000fe20003f06270 */
[----:B------:R-:W-:Y:S01]  /*3b70*/  IMAD.IADD R8, R5, 0x1, -R30 ;  /* 0x0000000105087824 */ /* 0x000fe200078e0a1e */
[----:B------:R-:W-:Y:S01]  /*3b80*/  IABS R10, R7 ;  /* 0x00000007000a7213 */ /* 0x000fe20000000000 */
[----:B------:R-:W-:Y:S01]  /*3b90*/  VIADD R12, R20, 0x39 ;  /* 0x00000039140c7836 */ /* 0x000fe20000000000 */
[----:B------:R-:W-:-:S02]  /*3ba0*/  IABS R6, R6 ;  /* 0x0000000600067213 */ /* 0x000fc40000000000 */
[----:B------:R-:W-:Y:S01]  /*3bb0*/  IABS R7, R9 ;  /* 0x0000000900077213 */ /* 0x000fe20000000000 */
[----:B------:R-:W-:Y:S01]  /*3bc0*/  IMAD.IADD R43, R4, 0x1, -R12 ;  /* 0x00000001042b7824 */ /* 0x000fe200078e0a0c */
[----:B------:R-:W-:Y:S01]  /*3bd0*/  IABS R9, R11 ;  /* 0x0000000b00097213 */ /* 0x000fe20000000000 */
[----:B------:R-:W-:Y:S01]  /*3be0*/  IMAD.MOV.U32 R11, RZ, RZ, R10 ;  /* 0x000000ffff0b7224 */ /* 0x000fe200078e000a */
[----:B------:R-:W-:Y:S01]  /*3bf0*/  IABS R8, R8 ;  /* 0x0000000800087213 */ /* 0x000fe20000000000 */
[----:B------:R-:W-:Y:S01]  /*3c00*/  IMAD.MOV.U32 R10, RZ, RZ, R6 ;  /* 0x000000ffff0a7224 */ /* 0x000fe200078e0006 */
[----:B------:R-:W-:Y:S01]  /*3c10*/  I2FP.F32.S32 R7, R7 ;  /* 0x0000000700077245 */ /* 0x000fe20000201400 */
[----:B------:R-:W-:Y:S01]  /*3c20*/  IMAD.MOV.U32 R6, RZ, RZ, R9 ;  /* 0x000000ffff067224 */ /* 0x000fe200078e0009 */
[----:B------:R-:W-:Y:S01]  /*3c30*/  I2FP.F32.S32 R11, R11 ;  /* 0x0000000b000b7245 */ /* 0x000fe20000201400 */
[----:B------:R-:W-:Y:S01]  /*3c40*/  VIADD R9, R20, 0x29 ;  /* 0x0000002914097836 */ /* 0x000fe20000000000 */
[----:B------:R-:W-:Y:S01]  /*3c50*/  I2FP.F32.S32 R10, R10 ;  /* 0x0000000a000a7245 */ /* 0x000fe20000201400 */
[-C--:B------:R-:W-:Y:S01]  /*3c60*/  FFMA.FTZ R14, R7, -R133.reuse, R96 ;  /* 0x80000085070e7223 */ /* 0x080fe20000010060 */
[----:B------:R-:W-:Y:S01]  /*3c70*/  I2FP.F32.S32 R6, R6 ;  /* 0x0000000600067245 */ /* 0x000fe20000201400 */
[-C--:B------:R-:W-:Y:S01]  /*3c80*/  FFMA.FTZ R17, R11, -R133.reuse, R69 ;  /* 0x800000850b117223 */ /* 0x080fe20000010045 */
[----:B------:R-:W-:Y:S01]  /*3c90*/  I2FP.F32.S32 R8, R8 ;  /* 0x0000000800087245 */ /* 0x000fe20000201400 */
[----:B------:R-:W-:Y:S01]  /*3ca0*/  FFMA.FTZ R16, R10, -R133, R71 ;  /* 0x800000850a107223 */ /* 0x000fe20000010047 */
[----:B------:R-:W-:-:S02]  /*3cb0*/  VIADD R11, R20, 0x21 ;  /* 0x00000021140b7836 */ /* 0x000fc40000000000 */
[-C--:B------:R-:W-:Y:S01]  /*3cc0*/  FFMA.FTZ R13, R6, -R133.reuse, R98 ;  /* 0x80000085060d7223 */ /* 0x080fe20000010062 */
[----:B------:R-:W-:Y:S01]  /*3cd0*/  FSEL R60, R55, -INF , !P1 ;  /* 0xff800000373c7808 */ /* 0x000fe20004800000 */
[----:B------:R-:W-:Y:S01]  /*3ce0*/  FFMA.FTZ R15, R8, -R133, R102 ;  /* 0x80000085080f7223 */ /* 0x000fe20000010066 */
[----:B------:R-:W-:Y:S01]  /*3cf0*/  FSEL R61, R40, -INF , !P1 ;  /* 0xff800000283d7808 */ /* 0x000fe20004800000 */
[----:B------:R-:W-:Y:S01]  /*3d00*/  VIADD R10, R20, 0x28 ;  /* 0x00000028140a7836 */ /* 0x000fe20000000000 */
[----:B------:R-:W-:Y:S01]  /*3d10*/  FSEL R63, R34, -INF , !P1 ;  /* 0xff800000223f7808 */ /* 0x000fe20004800000 */
[C---:B------:R-:W-:Y:S01]  /*3d20*/  VIADD R8, R20.reuse, 0x30 ;  /* 0x0000003014087836 */ /* 0x040fe20000000000 */
[----:B------:R-:W-:Y:S01]  /*3d30*/  ISETP.GE.AND P1, PT, R29, R134, PT ;  /* 0x000000861d00720c */ /* 0x000fe20003f26270 */
[C---:B------:R-:W-:Y:S01]  /*3d40*/  VIADD R7, R20.reuse, 0x31 ;  /* 0x0000003114077836 */ /* 0x040fe20000000000 */
[----:B------:R-:W-:Y:S01]  /*3d50*/  FSEL R201, R13, -INF , !P0 ;  /* 0xff8000000dc97808 */ /* 0x000fe20004000000 */
[----:B------:R-:W-:Y:S01]  /*3d60*/  VIADD R6, R20, 0x38 ;  /* 0x0000003814067836 */ /* 0x000fe20000000000 */
[----:B------:R-:W-:Y:S01]  /*3d70*/  FSEL R163, R14, -INF , !P0 ;  /* 0xff8000000ea37808 */ /* 0x000fe20004000000 */
[C---:B------:R-:W-:Y:S01]  /*3d80*/  IMAD.IADD R13, R0.reuse, 0x1, -R11 ;  /* 0x00000001000d7824 */ /* 0x040fe200078e0a0b */
[----:B------:R-:W-:Y:S01]  /*3d90*/  FSEL R115, R53, -INF , !P1 ;  /* 0xff80000035737808 */ /* 0x000fe20004800000 */
[C---:B------:R-:W-:Y:S01]  /*3da0*/  IMAD.IADD R14, R0.reuse, 0x1, -R10 ;  /* 0x00000001000e7824 */ /* 0x040fe200078e0a0a */
[----:B------:R-:W-:Y:S01]  /*3db0*/  FSEL R206, R15, -INF , !P0 ;  /* 0xff8000000fce7808 */ /* 0x000fe20004000000 */
[C---:B------:R-:W-:Y:S01]  /*3dc0*/  IMAD.IADD R15, R0.reuse, 0x1, -R9 ;  /* 0x00000001000f7824 */ /* 0x040fe200078e0a09 */
[----:B------:R-:W-:Y:S01]  /*3dd0*/  FSEL R76, R19, -INF , !P2 ;  /* 0xff800000134c7808 */ /* 0x000fe20005000000 */
[----:B------:R-:W-:Y:S01]  /*3de0*/  IMAD.IADD R19, R0, 0x1, -R6 ;  /* 0x0000000100137824 */ /* 0x000fe200078e0a06 */
[----:B------:R-:W-:Y:S01]  /*3df0*/  FSEL R162, R18, -INF , !P1 ;  /* 0xff80000012a27808 */ /* 0x000fe20004800000 */
[C---:B------:R-:W-:Y:S01]  /*3e00*/  IMAD.IADD R18, R0.reuse, 0x1, -R12 ;  /* 0x0000000100127824 */ /* 0x040fe200078e0a0c */
[----:B------:R-:W-:Y:S01]  /*3e10*/  FSEL R53, R17, -INF , !P1 ;  /* 0xff80000011357808 */ /* 0x000fe20004800000 */
[----:B------:R-:W-:Y:S01]  /*3e20*/  IMAD.IADD R17, R0, 0x1, -R7 ;  /* 0x0000000100117824 */ /* 0x000fe200078e0a07 */
[----:B------:R-:W-:Y:S01]  /*3e30*/  FSEL R96, R16, -INF , !P1 ;  /* 0xff80000010607808 */ /* 0x000fe20004800000 */
[----:B------:R-:W-:Y:S01]  /*3e40*/  IMAD.IADD R16, R0, 0x1, -R8 ;  /* 0x0000000100107824 */ /* 0x000fe200078e0a08 */
[----:B------:R-:W-:Y:S01]  /*3e50*/  IABS R0, R13 ;  /* 0x0000000d00007213 */ /* 0x000fe20000000000 */
[C---:B------:R-:W-:Y:S01]  /*3e60*/  IMAD.IADD R20, R4.reuse, 0x1, -R11 ;  /* 0x0000000104147824 */ /* 0x040fe200078e0a0b */
[----:B------:R-:W-:Y:S01]  /*3e70*/  IABS R13, R14 ;  /* 0x0000000e000d7213 */ /* 0x000fe20000000000 */
[----:B------:R-:W-:Y:S01]  /*3e80*/  IMAD.IADD R44, R4, 0x1, -R6 ;  /* 0x00000001042c7824 */ /* 0x000fe200078e0a06 */
        /* <DEDUP_REMOVED lines=9> */
[----:B------:R-:W-:Y:S01]  /*3f20*/  IMAD.MOV.U32 R4, RZ, RZ, R0 ;  /* 0x000000ffff047224 */ /* 0x000fe200078e0000 */
[----:B------:R-:W-:Y:S01]  /*3f30*/  FSEL R66, R27, -INF , !P4 ;  /* 0xff8000001b427808 */ /* 0x000fe20006000000 */
[----:B------:R-:W-:Y:S01]  /*3f40*/  IMAD.MOV.U32 R0, RZ, RZ, R13 ;  /* 0x000000ffff007224 */ /* 0x000fe200078e000d */
[----:B------:R-:W-:Y:S01]  /*3f50*/  FSEL R68, R23, -INF , !P3 ;  /* 0xff80000017447808 */ /* 0x000fe20005800000 */
[----:B------:R-:W-:Y:S01]  /*3f60*/  IMAD.IADD R15, R5, 0x1, -R11 ;  /* 0x00000001050f7824 */ /* 0x000fe200078e0a0b */
[----:B------:R-:W-:Y:S01]  /*3f70*/  FSEL R54, R21, -INF , !P2 ;  /* 0xff80000015367808 */ /* 0x000fe20005000000 */
[C---:B------:R-:W-:Y:S01]  /*3f80*/  IMAD.IADD R21, R5.reuse, 0x1, -R10 ;  /* 0x0000000105157824 */ /* 0x040fe200078e0a0a */
[-C--:B------:R-:W-:Y:S01]  /*3f90*/  ISETP.GE.AND P1, PT, R6, R134.reuse, PT ;  /* 0x000000860600720c */ /* 0x080fe20003f26270 */
        /* <DEDUP_REMOVED lines=9> */
[----:B------:R-:W-:Y:S01]  /*4030*/  FSEL R65, R35, -INF , !P6 ;  /* 0xff80000023417808 */ /* 0x000fe20007000000 */
[----:B------:R-:W-:Y:S01]  /*4040*/  IMAD.MOV.U32 R5, RZ, RZ, R14 ;  /* 0x000000ffff057224 */ /* 0x000fe200078e000e */
[----:B------:R-:W-:Y:S01]  /*4050*/  ISETP.GE.AND P5, PT, R11, R134, PT ;  /* 0x000000860b00720c */ /* 0x000fe20003fa6270 */
[C---:B------:R-:W-:Y:S01]  /*4060*/  IMAD.IADD R41, R3.reuse, 0x1, -R6 ;  /* 0x0000000103297824 */ /* 0x040fe200078e0a06 */
[----:B------:R-:W-:Y:S01]  /*4070*/  I2FP.F32.S32 R6, R4 ;  /* 0x0000000400067245 */ /* 0x000fe20000201400 */
[C---:B------:R-:W-:Y:S01]  /*4080*/  IMAD.IADD R11, R3.reuse, 0x1, -R11 ;  /* 0x00000001030b7824 */ /* 0x040fe200078e0a0b */
[----:B------:R-:W-:Y:S01]  /*4090*/  ISETP.GE.AND P6, PT, R10, R134, PT ;  /* 0x000000860a00720c */ /* 0x000fe20003fc6270 */
[C---:B------:R-:W-:Y:S01]  /*40a0*/  IMAD.IADD R10, R3.reuse, 0x1, -R10 ;  /* 0x00000001030a7824 */ /* 0x040fe200078e0a0a */
[----:B------:R-:W-:Y:S01]  /*40b0*/  FSEL R64, R24, -INF , !P3 ;  /* 0xff80000018407808 */ /* 0x000fe20005800000 */
[C---:B------:R-:W-:Y:S01]  /*40c0*/  IMAD.IADD R24, R3.reuse, 0x1, -R9 ;  /* 0x0000000103187824 */ /* 0x040fe200078e0a09 */
[----:B------:R-:W-:Y:S01]  /*40d0*/  I2FP.F32.S32 R4, R0 ;  /* 0x0000000000047245 */ /* 0x000fe20000201400 */
[----:B------:R-:W-:-:S02]  /*40e0*/  IMAD.IADD R30, R3, 0x1, -R8 ;  /* 0x00000001031e7824 */ /* 0x000fc400078e0a08 */
[----:B------:R-:W-:Y:S01]  /*40f0*/  FFMA.FTZ R47, R6, -R133, R101 ;  /* 0x80000085062f7223 */ /* 0x000fe20000010065 */
[C---:B------:R-:W-:Y:S01]  /*4100*/  IMAD.IADD R42, R3.reuse, 0x1, -R7 ;  /* 0x00000001032a7824 */ /* 0x040fe200078e0a07 */
[----:B------:R-:W-:Y:S01]  /*4110*/  IABS R6, R18 ;  /* 0x0000001200067213 */ /* 0x000fe20000000000 */
[----:B------:R-:W-:Y:S01]  /*4120*/  IMAD.IADD R40, R3, 0x1, -R12 ;  /* 0x0000000103287824 */ /* 0x000fe200078e0a0c */
[----:B------:R-:W-:Y:S01]  /*4130*/  I2FP.F32.S32 R3, R5 ;  /* 0x0000000500037245 */ /* 0x000fe20000201400 */
[-C--:B------:R-:W-:Y:S01]  /*4140*/  FFMA.FTZ R46, R4, -R133.reuse, R140 ;  /* 0x80000085042e7223 */ /* 0x080fe2000001008c */
[----:B------:R-:W-:Y:S01]  /*4150*/  IABS R4, R16 ;  /* 0x0000001000047213 */ /* 0x000fe20000000000 */
[----:B------:R-:W-:Y:S01]  /*4160*/  IMAD.IADD R0, R132, 0x1, R72 ;  /* 0x0000000184007824 */ /* 0x000fe200078e0248 */
[-C--:B------:R-:W-:Y:S01]  /*4170*/  ISETP.GE.AND P3, PT, R8, R134.reuse, PT ;  /* 0x000000860800720c */ /* 0x080fe20003f66270 */
[----:B------:R-:W-:Y:S01]  /*4180*/  FFMA.FTZ R45, R3, -R133, R141 ;  /* 0x80000085032d7223 */ /* 0x000fe2000001008d */
[----:B------:R-:W-:Y:S01]  /*4190*/  IABS R3, R17 ;  /* 0x0000001100037213 */ /* 0x000fe20000000000 */
[----:B------:R-:W-:Y:S01]  /*41a0*/  IMAD.MOV.U32 R8, RZ, RZ, R4 ;  /* 0x000000ffff087224 */ /* 0x000fe200078e0004 */
[----:B------:R-:W-:Y:S01]  /*41b0*/  ISETP.GE.AND P2, PT, R7, R134, PT ;  /* 0x000000860700720c */ /* 0x000fe20003f46270 */
[----:B------:R-:W-:Y:S01]  /*41c0*/  IMAD.MOV.U32 R4, RZ, RZ, R6 ;  /* 0x000000ffff047224 */ /* 0x000fe200078e0006 */
[----:B------:R-:W-:Y:S01]  /*41d0*/  IABS R5, R19 ;  /* 0x0000001300057213 */ /* 0x000fe20000000000 */
[----:B------:R-:W-:Y:S01]  /*41e0*/  IMAD.MOV.U32 R7, RZ, RZ, R3 ;  /* 0x000000ffff077224 */ /* 0x000fe200078e0003 */
[----:B------:R-:W-:-:S02]  /*41f0*/  IABS R3, R15 ;  /* 0x0000000f00037213 */ /* 0x000fc40000000000 */
[----:B------:R-:W-:Y:S02]  /*4200*/  I2FP.F32.S32 R4, R4 ;  /* 0x0000000400047245 */ /* 0x000fe40000201400 */
[----:B------:R-:W-:Y:S02]  /*4210*/  I2FP.F32.S32 R5, R5 ;  /* 0x0000000500057245 */ /* 0x000fe40000201400 */
[----:B------:R-:W-:Y:S01]  /*4220*/  I2FP.F32.S32 R3, R3 ;  /* 0x0000000300037245 */ /* 0x000fe20000201400 */
[-C--:B------:R-:W-:Y:S01]  /*4230*/  FFMA.FTZ R35, R4, -R133.reuse, R145 ;  /* 0x8000008504237223 */ /* 0x080fe20000010091 */
[----:B------:R-:W-:Y:S01]  /*4240*/  I2FP.F32.S32 R6, R8 ;  /* 0x0000000800067245 */ /* 0x000fe20000201400 */
[----:B------:R-:W-:Y:S01]  /*4250*/  FFMA.FTZ R37, R5, -R133, R144 ;  /* 0x8000008505257223 */ /* 0x000fe20000010090 */
[----:B------:R-:W-:Y:S01]  /*4260*/  I2FP.F32.S32 R7, R7 ;  /* 0x0000000700077245 */ /* 0x000fe20000201400 */
[-C--:B------:R-:W-:Y:S01]  /*4270*/  FFMA.FTZ R32, R3, -R133.reuse, R103 ;  /* 0x8000008503207223 */ /* 0x080fe20000010067 */
[----:B------:R-:W-:Y:S01]  /*4280*/  IABS R4, R20 ;  /* 0x0000001400047213 */ /* 0x000fe20000000000 */
[----:B------:R-:W-:Y:S01]  /*4290*/  FFMA.FTZ R39, R6, -R133, R148 ;  /* 0x8000008506277223 */ /* 0x000fe20000010094 */
[----:B------:R-:W-:Y:S01]  /*42a0*/  IABS R3, R11 ;  /* 0x0000000b00037213 */ /* 0x000fe20000000000 */
[----:B------:R-:W-:Y:S01]  /*42b0*/  FFMA.FTZ R38, R7, -R133, R149 ;  /* 0x8000008507267223 */ /* 0x000fe20000010095 */
[----:B------:R-:W-:-:S02]  /*42c0*/  IABS R5, R21 ;  /* 0x0000001500057213 */ /* 0x000fc40000000000 */
[----:B------:R-:W-:Y:S01]  /*42d0*/  IABS R6, R22 ;  /* 0x0000001600067213 */ /* 0x000fe20000000000 */
[----:B------:R-:W-:Y:S01]  /*42e0*/  IMAD.MOV.U32 R7, RZ, RZ, R3 ;  /* 0x000000ffff077224 */ /* 0x000fe200078e0003 */
[----:B------:R-:W-:Y:S02]  /*42f0*/  FSEL R67, R26, -INF , !P4 ;  /* 0xff8000001a437808 */ /* 0x000fe40006000000 */
[----:B------:R-:W-:Y:S01]  /*4300*/  ISETP.GE.AND P4, PT, R9, R134, PT ;  /* 0x000000860900720c */ /* 0x000fe20003f86270 */
[----:B------:R-:W-:Y:S01]  /*4310*/  IMAD.MOV.U32 R9, RZ, RZ, R4 ;  /* 0x000000ffff097224 */ /* 0x000fe200078e0004 */
[----:B------:R-:W-:Y:S01]  /*4320*/  IABS R8, R10 ;  /* 0x0000000a00087213 */ /* 0x000fe20000000000 */
[----:B------:R-:W-:Y:S01]  /*4330*/  IMAD.MOV.U32 R4, RZ, RZ, R5 ;  /* 0x000000ffff047224 */ /* 0x000fe200078e0005 */
[----:B------:R-:W-:Y:S01]  /*4340*/  I2FP.F32.S32 R7, R7 ;  /* 0x0000000700077245 */ /* 0x000fe20000201400 */
[----:B------:R-:W-:Y:S01]  /*4350*/  IMAD.MOV.U32 R3, RZ, RZ, R6 ;  /* 0x000000ffff037224 */ /* 0x000fe200078e0006 */
[----:B------:R-:W-:Y:S01]  /*4360*/  I2FP.F32.S32 R9, R9 ;  /* 0x0000000900097245 */ /* 0x000fe20000201400 */
[----:B------:R-:W-:Y:S01]  /*4370*/  IMAD.MOV.U32 R5, RZ, RZ, R8 ;  /* 0x000000ffff057224 */ /* 0x000fe200078e0008 */
[----:B------:R-:W-:Y:S01]  /*4380*/  I2FP.F32.S32 R6, R4 ;  /* 0x0000000400067245 */ /* 0x000fe20000201400 */
[----:B------:R-:W-:Y:S01]  /*4390*/  FFMA.FTZ R26, R7, -R133, R99 ;  /* 0x80000085071a7223 */ /* 0x000fe20000010063 */
[----:B------:R-:W-:Y:S01]  /*43a0*/  I2FP.F32.S32 R4, R3 ;  /* 0x0000000300047245 */ /* 0x000fe20000201400 */
[----:B------:R-:W-:Y:S01]  /*43b0*/  FFMA.FTZ R29, R9, -R133, R97 ;  /* 0x80000085091d7223 */ /* 0x000fe20000010061 */
[----:B------:R-:W-:Y:S01]  /*43c0*/  I2FP.F32.S32 R3, R5 ;  /* 0x0000000500037245 */ /* 0x000fe20000201400 */
[----:B------:R-:W-:Y:S01]  /*43d0*/  FFMA.FTZ R22, R6, -R133, R142 ;  /* 0x8000008506167223 */ /* 0x000fe2000001008e */
[----:B------:R-:W-:Y:S01]  /*43e0*/  IABS R5, R23 ;  /* 0x0000001700057213 */ /* 0x000fe20000000000 */
[-C--:B------:R-:W-:Y:S01]  /*43f0*/  FFMA.FTZ R21, R4, -R133.reuse, R120 ;  /* 0x8000008504157223 */ /* 0x080fe20000010078 */
[----:B------:R-:W-:Y:S01]  /*4400*/  IABS R8, R28 ;  /* 0x0000001c00087213 */ /* 0x000fe20000000000 */
[----:B------:R-:W-:Y:S01]  /*4410*/  FFMA.FTZ R20, R3, -R133, R122 ;  /* 0x8000008503147223 */ /* 0x000fe2000001007a */
[----:B------:R-:W-:Y:S01]  /*4420*/  IABS R4, R25 ;  /* 0x0000001900047213 */ /* 0x000fe20000000000 */
[----:B------:R-:W-:Y:S01]  /*4430*/  IMAD.MOV.U32 R9, RZ, RZ, R5 ;  /* 0x000000ffff097224 */ /* 0x000fe200078e0005 */
[----:B------:R-:W-:Y:S01]  /*4440*/  IABS R6, R27 ;  /* 0x0000001b00067213 */ /* 0x000fe20000000000 */
[----:B------:R-:W-:Y:S01]  /*4450*/  IMAD.MOV.U32 R5, RZ, RZ, R8 ;  /* 0x000000ffff057224 */ /* 0x000fe200078e0008 */
[----:B------:R-:W-:Y:S01]  /*4460*/  IABS R3, R24 ;  /* 0x0000001800037213 */ /* 0x000fe20000000000 */
[----:B------:R-:W-:Y:S01]  /*4470*/  IMAD.MOV.U32 R7, RZ, RZ, R4 ;  /* 0x000000ffff077224 */ /* 0x000fe200078e0004 */
[----:B------:R-:W-:Y:S01]  /*4480*/  I2FP.F32.S32 R9, R9 ;  /* 0x0000000900097245 */ /* 0x000fe20000201400 */
[----:B------:R-:W-:Y:S01]  /*4490*/  IMAD.MOV.U32 R4, RZ, RZ, R6 ;  /* 0x000000ffff047224 */ /* 0x000fe200078e0006 */
[----:B------:R-:W-:-:S02]  /*44a0*/  I2FP.F32.S32 R6, R3 ;  /* 0x0000000300067245 */ /* 0x000fc40000201400 */
[----:B------:R-:W-:Y:S01]  /*44b0*/  I2FP.F32.S32 R3, R5 ;  /* 0x0000000500037245 */ /* 0x000fe20000201400 */
[----:B------:R-:W-:Y:S01]  /*44c0*/  FFMA.FTZ R19, R9, -R133, R143 ;  /* 0x8000008509137223 */ /* 0x000fe2000001008f */
[----:B------:R-:W-:Y:S01]  /*44d0*/  I2FP.F32.S32 R7, R7 ;  /* 0x0000000700077245 */ /* 0x000fe20000201400 */
[-C--:B------:R-:W-:Y:S01]  /*44e0*/  FFMA.FTZ R17, R6, -R133.reuse, R123 ;  /* 0x8000008506117223 */ /* 0x080fe2000001007b */
[----:B------:R-:W-:Y:S01]  /*44f0*/  I2FP.F32.S32 R4, R4 ;  /* 0x0000000400047245 */ /* 0x000fe20000201400 */
[-C--:B------:R-:W-:Y:S01]  /*4500*/  FFMA.FTZ R15, R3, -R133.reuse, R128 ;  /* 0x80000085030f7223 */ /* 0x080fe20000010080 */
[----:B------:R-:W-:Y:S01]  /*4510*/  IABS R3, R30 ;  /* 0x0000001e00037213 */ /* 0x000fe20000000000 */
[----:B------:R-:W-:Y:S01]  /*4520*/  FFMA.FTZ R18, R7, -R133, R121 ;  /* 0x8000008507127223 */ /* 0x000fe20000010079 */
        /* <DEDUP_REMOVED lines=8> */
[----:B------:R-:W-:Y:S01]  /*45b0*/  FSEL R205, R52, -INF , !P0 ;  /* 0xff80000034cd7808 */ /* 0x000fe20004000000 */
[----:B------:R-:W-:Y:S01]  /*45c0*/  IMAD.MOV.U32 R5, RZ, RZ, R8 ;  /* 0x000000ffff057224 */ /* 0x000fe200078e0008 */
[----:B------:R-:W-:-:S02]  /*45d0*/  I2FP.F32.S32 R6, R4 ;  /* 0x0000000400067245 */ /* 0x000fc40000201400 */
[----:B------:R-:W-:Y:S02]  /*45e0*/  I2FP.F32.S32 R4, R3 ;  /* 0x0000000300047245 */ /* 0x000fe40000201400 */
[----:B------:R-:W-:Y:S02]  /*45f0*/  I2FP.F32.S32 R3, R5 ;  /* 0x0000000500037245 */ /* 0x000fe40000201400 */
[----:B------:R-:W-:Y:S01]  /*4600*/  I2FP.F32.S32 R7, R7 ;  /* 0x0000000700077245 */ /* 0x000fe20000201400 */
[-C--:B------:R-:W-:Y:S01]  /*4610*/  FFMA.FTZ R11, R4, -R133.reuse, R147 ;  /* 0x80000085040b7223 */ /* 0x080fe20000010093 */
[----:B------:R-:W-:Y:S01]  /*4620*/  ISETP.GE.AND P0, PT, R12, R134, PT ;  /* 0x000000860c00720c */ /* 0x000fe20003f06270 */
[----:B------:R-:W-:Y:S01]  /*4630*/  FFMA.FTZ R10, R3, -R133, R129 ;  /* 0x80000085030a7223 */ /* 0x000fe20000010081 */
[----:B------:R-:W-:Y:S01]  /*4640*/  IABS R4, R43 ;  /* 0x0000002b00047213 */ /* 0x000fe20000000000 */
[----:B------:R-:W-:Y:S01]  /*4650*/  FFMA.FTZ R12, R6, -R133, R146 ;  /* 0x80000085060c7223 */ /* 0x000fe20000010092 */
[----:B------:R-:W-:Y:S01]  /*4660*/  I2FP.F32.S32 R9, R9 ;  /* 0x0000000900097245 */ /* 0x000fe20000201400 */
[-C--:B------:R-:W-:Y:S01]  /*4670*/  FFMA.FTZ R13, R7, -R133.reuse, R151 ;  /* 0x80000085070d7223 */ /* 0x080fe20000010097 */
[----:B------:R-:W-:Y:S01]  /*4680*/  IABS R3, R42 ;  /* 0x0000002a00037213 */ /* 0x000fe20000000000 */
[----:B------:R-:W-:Y:S01]  /*4690*/  IMAD.MOV.U32 R7, RZ, RZ, R4 ;  /* 0x000000ffff077224 */ /* 0x000fe200078e0004 */
[----:B------:R-:W-:Y:S01]  /*46a0*/  IABS R5, R44 ;  /* 0x0000002c00057213 */ /* 0x000fe20000000000 */
[----:B------:R-:W-:Y:S01]  /*46b0*/  FFMA.FTZ R14, R9, -R133, R130 ;  /* 0x80000085090e7223 */ /* 0x000fe20000010082 */
[----:B------:R-:W-:Y:S01]  /*46c0*/  IABS R6, R41 ;  /* 0x0000002900067213 */ /* 0x000fe20000000000 */
[----:B------:R-:W-:Y:S01]  /*46d0*/  IMAD.MOV.U32 R4, RZ, RZ, R3 ;  /* 0x000000ffff047224 */ /* 0x000fe200078e0003 */
[----:B------:R-:W-:Y:S01]  /*46e0*/  IABS R8, R40 ;  /* 0x0000002800087213 */ /* 0x000fe20000000000 */
[----:B------:R-:W-:Y:S01]  /*46f0*/  IMAD.MOV.U32 R9, RZ, RZ, R5 ;  /* 0x000000ffff097224 */ /* 0x000fe200078e0005 */
[----:B------:R-:W-:Y:S01]  /*4700*/  FSEL R138, R47, -INF , !P5 ;  /* 0xff8000002f8a7808 */ /* 0x000fe20006800000 */
[----:B------:R-:W-:Y:S01]  /*4710*/  IMAD.MOV.U32 R3, RZ, RZ, R6 ;  /* 0x000000ffff037224 */ /* 0x000fe200078e0006 */
[----:B------:R-:W-:Y:S01]  /*4720*/  FSEL R187, R32, -INF , !P5 ;  /* 0xff80000020bb7808 */ /* 0x000fe20006800000 */
[----:B------:R-:W-:Y:S01]  /*4730*/  IMAD.MOV.U32 R5, RZ, RZ, R8 ;  /* 0x000000ffff057224 */ /* 0x000fe200078e0008 */
[----:B------:R-:W-:-:S02]  /*4740*/  FSEL R120, R29, -INF , !P5 ;  /* 0xff8000001d787808 */ /* 0x000fc40006800000 */
[----:B------:R-:W-:Y:S02]  /*4750*/  FSEL R122, R26, -INF , !P5 ;  /* 0xff8000001a7a7808 */ /* 0x000fe40006800000 */
[----:B------:R-:W-:Y:S02]  /*4760*/  ISETP.GE.AND P5, PT, R134, 0x41, PT ;  /* 0x000000418600780c */ /* 0x000fe40003fa6270 */
[----:B------:R-:W-:Y:S02]  /*4770*/  I2FP.F32.S32 R6, R4 ;  /* 0x0000000400067245 */ /* 0x000fe40000201400 */
[----:B------:R-:W-:Y:S02]  /*4780*/  I2FP.F32.S32 R4, R3 ;  /* 0x0000000300047245 */ /* 0x000fe40000201400 */
[----:B------:R-:W-:Y:S02]  /*4790*/  I2FP.F32.S32 R8, R9 ;  /* 0x0000000900087245 */ /* 0x000fe40000201400 */
[----:B------:R-:W-:Y:S01]  /*47a0*/  I2FP.F32.S32 R7, R7 ;  /* 0x0000000700077245 */ /* 0x000fe20000201400 */
[----:B------:R-:W-:Y:S01]  /*47b0*/  FFMA.FTZ R4, R4, -R133, R50 ;  /* 0x8000008504047223 */ /* 0x000fe20000010032 */
[----:B------:R-:W-:Y:S01]  /*47c0*/  I2FP.F32.S32 R3, R5 ;  /* 0x0000000500037245 */ /* 0x000fe20000201400 */
[-C--:B------:R-:W-:Y:S01]  /*47d0*/  FFMA.FTZ R8, R8, -R133.reuse, R48 ;  /* 0x8000008508087223 */ /* 0x080fe20000010030 */
[-C--:B------:R-:W-:Y:S01]  /*47e0*/  FFMA.FTZ R5, R6, -R133.reuse, R131 ;  /* 0x8000008506057223 */ /* 0x080fe20000010083 */
[-C--:B------:R-:W-:Y:S01]  /*47f0*/  FFMA.FTZ R7, R7, -R133.reuse, R49 ;  /* 0x8000008507077223 */ /* 0x080fe20000010031 */
[----:B------:R-:W-:Y:S01]  /*4800*/  FSEL R191, R19, -INF , !P4 ;  /* 0xff80000013bf7808 */ /* 0x000fe20006000000 */
[----:B------:R-:W-:Y:S01]  /*4810*/  FFMA.FTZ R3, R3, -R133, R51 ;  /* 0x8000008503037223 */ /* 0x000fe20000010033 */
        /* <DEDUP_REMOVED lines=23> */
[----:B------:R-:W-:Y:S06]  /*4990*/  @!P5 BRA `(.L_x_117) ;  /* 0x000000040008d947 */ /* 0x000fec0003800000 */
        /* <DEDUP_REMOVED lines=19> */
[----:B------:R-:W-:Y:S02]  /*4ad0*/  @!P3 LEA.HI.X R13, R4, R13, R5, 0x1, P2 ;  /* 0x0000000d040db211 */ /* 0x000fe400010f0c05 */
        /* <DEDUP_REMOVED lines=38> */
[----:B------:R-:W-:-:S04]  /*4d40*/  LEA R4, P0, R3, UR6, 0x1 ;  /* 0x0000000603047c11 */ /* 0x000fc8000f8008ff */
[----:B------:R-:W-:-:S05]  /*4d50*/  LEA.HI.X R5, R3, UR7, R5, 0x1, P0 ;  /* 0x0000000703057c11 */ /* 0x000fca00080f0c05 */
[----:B------:R-:W-:Y:S01]  /*4d60*/  @!PT LDS RZ, [RZ] ;  /* 0x00000000fffff984 */ /* 0x000fe20000000800 */
[----:B------:R-:W-:Y:S01]  /*4d70*/  @!PT LDS RZ, [RZ] ;  /* 0x00000000fffff984 */ /* 0x000fe20000000800 */
[----:B------:R-:W-:Y:S01]  /*4d80*/  @!PT LDS RZ, [RZ] ;  /* 0x00000000fffff984 */ /* 0x000fe20000000800 */
[----:B------:R1:W-:Y:S04]  /*4d90*/  LDGSTS.E.BYPASS.LTC128B.128 [R222+0x8800], desc[UR8][R4.64+0x80] ;  /* 0x0880008004de7fae */ /* 0x0003e8000b901d48 */
.L_x_119:
[----:B------:R-:W-:Y:S05]  /*4da0*/  BSYNC B0 ;  /* 0x0000000000007941 */ /* 0x000fea0003800000 */
.L_x_118:
[----:B------:R-:W0:Y:S02]  /*4db0*/  LDGDEPBAR ;  /* 0x00000000000079af */ /* 0x000e240000000000 */
.L_x_117:
[----:B------:R-:W-:Y:S01]  /*4dc0*/  FMNMX.FTZ R3, R60, R59, !PT ;  /* 0x0000003b3c037209 */ /* 0x000fe20007810000 */
[----:B------:R-:W-:Y:S01]  /*4dd0*/  ULDC UR5, c[0x0][0x2ec] ;  /* 0x0000bb0000057ab9 */ /* 0x000fe20000000800 */
[----:B------:R-:W-:Y:S02]  /*4de0*/  LEA R216, R0, UR4, 0x1 ;  /* 0x0000000400d87c11 */ /* 0x000fe4000f8e08ff */
[----:B-1----:R-:W-:Y:S02]  /*4df0*/  FMNMX.FTZ R4, R104, R3, !PT ;  /* 0x0000000368047209 */ /* 0x002fe40007810000 */
        /* <DEDUP_REMOVED lines=34> */
[----:B------:R-:W-:Y:S01]  /*5020*/  FMNMX.FTZ R4, R194, R4, !PT ;  /* 0x00000004c2047209 */ /* 0x000fe20007810000 */
[----:B------:R-:W1:Y:S01]  /*5030*/  SHFL.BFLY PT, R137, R5, 0x2, 0x1f ;  /* 0x0c401f0005897f89 */ /* 0x000e6200000e0000 */
[----:B------:R-:W-:Y:S02]  /*5040*/  FMNMX.FTZ R3, R96, R3, !PT ;  /* 0x0000000360037209 */ /* 0x000fe40007810000 */
[----:B------:R-:W-:-:S02]  /*5050*/  FMNMX.FTZ R4, R195, R4, !PT ;  /* 0x00000004c3047209 */ /* 0x000fc40007810000 */
[----:B------:R-:W-:Y:S02]  /*5060*/  FMNMX.FTZ R3, R201, R3, !PT ;  /* 0x00000003c9037209 */ /* 0x000fe40007810000 */
[----:B------:R-:W-:Y:S02]  /*5070*/  FMNMX.FTZ R4, R196, R4, !PT ;  /* 0x00000004c4047209 */ /* 0x000fe40007810000 */
[----:B------:R-:W-:Y:S02]  /*5080*/  FMNMX.FTZ R3, R122, R3, !PT ;  /* 0x000000037a037209 */ /* 0x000fe40007810000 */
[----:B------:R-:W-:Y:S01]  /*5090*/  LEA R218, R2, R216, 0x1 ;  /* 0x000000d802da7211 */ /* 0x000fe200078e08ff */
[----:B------:R-:W3:Y:S01]  /*50a0*/  SHFL.BFLY PT, R135, R4, 0x2, 0x1f ;  /* 0x0c401f0004877f89 */ /* 0x000ee200000e0000 */
[----:B------:R-:W-:-:S03]  /*50b0*/  FMNMX.FTZ R3, R123, R3, !PT ;  /* 0x000000037b037209 */ /* 0x000fc60007810000 */
[----:B------:R-:W-:Y:S01]  /*50c0*/  LDSM.16.MT88.4 R72, [R218+0xa000] ;  /* 0x00a00000da48783b */ /* 0x000fe20000004200 */
[----:B------:R-:W-:-:S03]  /*50d0*/  FMNMX.FTZ R3, R19, R3, !PT ;  /* 0x0000000313037209 */ /* 0x000fc60007810000 */
[----:B------:R-:W-:Y:S01]  /*50e0*/  LDSM.16.MT88.4 R48, [R218+0x9000] ;  /* 0x00900000da30783b */ /* 0x000fe20000004200 */
[----:B------:R-:W-:Y:S02]  /*50f0*/  FMNMX.FTZ R3, R197, R3, !PT ;  /* 0x00000003c5037209 */ /* 0x000fe40007810000 */
[----:B-1----:R-:W-:Y:S01]  /*5100*/  FMNMX.FTZ R137, R5, R137, !PT ;  /* 0x0000008905897209 */ /* 0x002fe20007810000 */
[----:B------:R-:W-:Y:S01]  /*5110*/  LDSM.16.MT88.4 R88, [R218+0xb000] ;  /* 0x00b00000da58783b */ /* 0x000fe20000004200 */
[----:B------:R-:W-:-:S03]  /*5120*/  FMNMX.FTZ R3, R198, R3, !PT ;  /* 0x00000003c6037209 */ /* 0x000fc60007810000 */
[----:B------:R-:W1:Y:S01]  /*5130*/  SHFL.BFLY PT, R5, R137, 0x1, 0x1f ;  /* 0x0c201f0089057f89 */ /* 0x000e6200000e0000 */
[----:B------:R-:W-:-:S03]  /*5140*/  FMNMX.FTZ R3, R199, R3, !PT ;  /* 0x00000003c7037209 */ /* 0x000fc60007810000 */
[----:B------:R-:W-:Y:S01]  /*5150*/  LDSM.16.MT88.4 R100, [R218+0xa400] ;  /* 0x00a40000da64783b */ /* 0x000fe20000004200 */
[----:B------:R-:W-:Y:S02]  /*5160*/  FMNMX.FTZ R3, R200, R3, !PT ;  /* 0x00000003c8037209 */ /* 0x000fe40007810000 */
[----:B---3--:R-:W-:Y:S01]  /*5170*/  FMNMX.FTZ R135, R4, R135, !PT ;  /* 0x0000008704877209 */ /* 0x008fe20007810000 */
[----:B------:R-:W-:Y:S04]  /*5180*/  LDSM.16.MT88.4 R92, [R218+0x9400] ;  /* 0x00940000da5c783b */ /* 0x000fe80000004200 */
[----:B------:R-:W3:Y:S04]  /*5190*/  SHFL.BFLY PT, R132, R3, 0x2, 0x1f ;  /* 0x0c401f0003847f89 */ /* 0x000ee800000e0000 */
[----:B--2---:R-:W2:Y:S01]  /*51a0*/  SHFL.BFLY PT, R6, R135, 0x1, 0x1f ;  /* 0x0c201f0087067f89 */ /* 0x004ea200000e0000 */
[----:B-1----:R-:W-:-:S04]  /*51b0*/  FMNMX.FTZ R137, R137, R5, !PT ;  /* 0x0000000589897209 */ /* 0x002fc80007810000 */
[C---:B------:R-:W-:Y:S01]  /*51c0*/  FSETP.NEU.FTZ.AND P0, PT, R137.reuse, -INF , PT ;  /* 0xff8000008900780b */ /* 0x040fe20003f1d000 */
[----:B------:R-:W-:Y:S01]  /*51d0*/  FMUL.FTZ R4, R137, UR5 ;  /* 0x0000000589047c20 */ /* 0x000fe20008410000 */
[----:B---3--:R-:W-:-:S04]  /*51e0*/  FMNMX.FTZ R132, R3, R132, !PT ;  /* 0x0000008403847209 */ /* 0x008fc80007810000 */
[----:B------:R-:W-:Y:S02]  /*51f0*/  FSEL R3, R4, RZ, P0 ;  /* 0x000000ff04037208 */ /* 0x000fe40000000000 */
[----:B--2---:R-:W-:Y:S01]  /*5200*/  FMNMX.FTZ R135, R135, R6, !PT ;  /* 0x0000000687877209 */ /* 0x004fe20007810000 */
[----:B------:R-:W1:Y:S02]  /*5210*/  SHFL.BFLY PT, R5, R132, 0x1, 0x1f ;  /* 0x0c201f0084057f89 */ /* 0x000e6400000e0000 */
[--C-:B------:R-:W-:Y:S01]  /*5220*/  FFMA.FTZ R4, R60, UR5, -R3.reuse ;  /* 0x000000053c047c23 */ /* 0x100fe20008010803 */
[C---:B------:R-:W-:Y:S01]  /*5230*/  FSETP.NEU.FTZ.AND P0, PT, R135.reuse, -INF , PT ;  /* 0xff8000008700780b */ /* 0x040fe20003f1d000 */
[----:B------:R-:W-:Y:S02]  /*5240*/  FMUL.FTZ R17, R135, UR5 ;  /* 0x0000000587117c20 */ /* 0x000fe40008410000 */
[----:B------:R2:W-:Y:S03]  /*5250*/  MUFU.EX2 R237, R4 ;  /* 0x0000000400ed7308 */ /* 0x0005e60000000800 */
[----:B------:R-:W-:Y:S01]  /*5260*/  FSEL R17, R17, RZ, P0 ;  /* 0x000000ff11117208 */ /* 0x000fe20000000000 */
[----:B--2---:R-:W-:Y:S01]  /*5270*/  FFMA.FTZ R4, R59, UR5, -R3 ;  /* 0x000000053b047c23 */ /* 0x004fe20008010803 */
[----:B-1----:R-:W-:-:S02]  /*5280*/  FMNMX.FTZ R132, R132, R5, !PT ;  /* 0x0000000584847209 */ /* 0x002fc40007810000 */
[----:B------:R-:W-:Y:S01]  /*5290*/  FMNMX.FTZ R5, R119, R124, !PT ;  /* 0x0000007c77057209 */ /* 0x000fe20007810000 */
[----:B------:R1:W-:Y:S01]  /*52a0*/  MUFU.EX2 R235, R4 ;  /* 0x0000000400eb7308 */ /* 0x0003e20000000800 */
[C---:B------:R-:W-:Y:S01]  /*52b0*/  FSETP.NEU.FTZ.AND P0, PT, R132.reuse, -INF , PT ;  /* 0xff8000008400780b */ /* 0x040fe20003f1d000 */
[----:B------:R-:W-:-:S05]  /*52c0*/  FMUL.FTZ R16, R132, UR5 ;  /* 0x0000000584107c20 */ /* 0x000fca0008410000 */
[----:B------:R-:W-:-:S05]  /*52d0*/  FSEL R16, R16, RZ, P0 ;  /* 0x000000ff10107208 */ /* 0x000fca0000000000 */
[----:B------:R-:W-:-:S04]  /*52e0*/  FFMA.FTZ R2, R57, UR5, -R16 ;  /* 0x0000000539027c23 */ /* 0x000fc80008010810 */
[----:B------:R2:W-:Y:S01]  /*52f0*/  MUFU.EX2 R209, R2 ;  /* 0x0000000200d17308 */ /* 0x0005e20000000800 */
[----:B-1----:R-:W-:-:S07]  /*5300*/  FFMA.FTZ R4, R61, UR5, -R17 ;  /* 0x000000053d047c23 */ /* 0x002fce0008010811 */
[----:B------:R1:W-:Y:S01]  /*5310*/  MUFU.EX2 R223, R4 ;  /* 0x0000000400df7308 */ /* 0x0003e20000000800 */
[----:B--2---:R-:W-:-:S07]  /*5320*/  FFMA.FTZ R2, R65, UR5, -R16 ;  /* 0x0000000541027c23 */ /* 0x004fce0008010810 */
[----:B------:R2:W3:Y:S01]  /*5330*/  MUFU.EX2 R212, R2 ;  /* 0x0000000200d47308 */ /* 0x0004e20000000800 */
[----:B-1----:R-:W-:-:S07]  /*5340*/  FFMA.FTZ R4, R58, UR5, -R17 ;  /* 0x000000053a047c23 */ /* 0x002fce0008010811 */
[----:B------:R1:W-:Y:S01]  /*5350*/  MUFU.EX2 R166, R4 ;  /* 0x0000000400a67308 */ /* 0x0003e20000000800 */
[----:B--2---:R-:W-:Y:S01]  /*5360*/  FFMA.FTZ R2, R66, UR5, -R17 ;  /* 0x0000000542027c23 */ /* 0x004fe20008010811 */
[----:B---3--:R-:W-:-:S06]  /*5370*/  F2FP.BF16.F32.PACK_AB R7, R212, R209 ;  /* 0x000000d1d407723e */ /* 0x008fcc00000010ff */
[----:B------:R-:W-:Y:S01]  /*5380*/  MUFU.EX2 R14, R2 ;  /* 0x00000002000e7308 */ /* 0x000fe20000000800 */
[----:B-1----:R-:W-:-:S07]  /*5390*/  FFMA.FTZ R4, R56, UR5, -R17 ;  /* 0x0000000538047c23 */ /* 0x002fce0008010811 */
[----:B------:R1:W-:Y:S02]  /*53a0*/  MUFU.EX2 R214, R4 ;  /* 0x0000000400d67308 */ /* 0x0003e40000000800 */
[----:B-1----:R-:W-:-:S06]  /*53b0*/  FFMA.FTZ R4, R55, UR5, -R17 ;  /* 0x0000000537047c23 */ /* 0x002fcc0008010811 */
[----:B------:R1:W2:Y:S02]  /*53c0*/  MUFU.EX2 R213, R4 ;  /* 0x0000000400d57308 */ /* 0x0002a40000000800 */
[----:B-1----:R-:W-:Y:S01]  /*53d0*/  FMNMX.FTZ R4, R116, R5, !PT ;  /* 0x0000000574047209 */ /* 0x002fe20007810000 */
[----:B------:R-:W-:Y:S01]  /*53e0*/  FFMA.FTZ R5, R63, UR5, -R16 ;  /* 0x000000053f057c23 */ /* 0x000fe20008010810 */
[----:B--2---:R-:W-:Y:S02]  /*53f0*/  F2FP.BF16.F32.PACK_AB R6, R213, R214 ;  /* 0x000000d6d506723e */ /* 0x004fe400000010ff */
[----:B------:R-:W-:Y:S02]  /*5400*/  FMNMX.FTZ R4, R117, R4, !PT ;  /* 0x0000000475047209 */ /* 0x000fe40007810000 */
[----:B------:R1:W-:Y:S02]  /*5410*/  MUFU.EX2 R164, R5 ;  /* 0x0000000500a47308 */ /* 0x0003e40000000800 */
[----:B------:R-:W-:-:S04]  /*5420*/  FMNMX.FTZ R4, R118, R4, !PT ;  /* 0x0000000476047209 */ /* 0x000fc80007810000 */
[----:B------:R-:W-:Y:S02]  /*5430*/  FMNMX.FTZ R0, R160, R4, !PT ;  /* 0x00000004a0007209 */ /* 0x000fe40007810000 */
[----:B------:R-:W-:Y:S02]  /*5440*/  F2FP.BF16.F32.PACK_AB R4, R166, R223 ;  /* 0x000000dfa604723e */ /* 0x000fe400000010ff */
[----:B------:R-:W-:-:S04]  /*5450*/  FMNMX.FTZ R0, R161, R0, !PT ;  /* 0x00000000a1007209 */ /* 0x000fc80007810000 */
[----:B------:R-:W-:Y:S01]  /*5460*/  FMNMX.FTZ R0, R162, R0, !PT ;  /* 0x00000000a2007209 */ /* 0x000fe20007810000 */
[----:B-1----:R-:W-:-:S03]  /*5470*/  FFMA.FTZ R5, R62, UR5, -R16 ;  /* 0x000000053e057c23 */ /* 0x002fc60008010810 */
[----:B------:R-:W-:Y:S01]  /*5480*/  FMNMX.FTZ R0, R206, R0, !PT ;  /* 0x00000000ce007209 */ /* 0x000fe20007810000 */
[----:B------:R-:W1:Y:S01]  /*5490*/  LDSM.16.MT88.4 R60, [R216+0xa000] ;  /* 0x00a00000d83c783b */ /* 0x000e620000004200 */
[----:B------:R-:W2:Y:S02]  /*54a0*/  MUFU.EX2 R225, R5 ;  /* 0x0000000500e17308 */ /* 0x000ea40000000800 */
[----:B------:R-:W-:-:S04]  /*54b0*/  FMNMX.FTZ R0, R187, R0, !PT ;  /* 0x00000000bb007209 */ /* 0x000fc80007810000 */
[----:B------:R-:W-:-:S04]  /*54c0*/  FMNMX.FTZ R0, R189, R0, !PT ;  /* 0x00000000bd007209 */ /* 0x000fc80007810000 */
[----:B------:R-:W-:-:S04]  /*54d0*/  FMNMX.FTZ R0, R191, R0, !PT ;  /* 0x00000000bf007209 */ /* 0x000fc80007810000 */
[----:B------:R-:W-:Y:S01]  /*54e0*/  FMNMX.FTZ R2, R192, R0, !PT ;  /* 0x00000000c0027209 */ /* 0x000fe20007810000 */
[--C-:B------:R-:W-:Y:S01]  /*54f0*/  FFMA.FTZ R0, R64, UR5, -R17.reuse ;  /* 0x0000000540007c23 */ /* 0x100fe20008010811 */
[----:B--2---:R-:W-:Y:S02]  /*5500*/  F2FP.BF16.F32.PACK_AB R5, R225, R164 ;  /* 0x000000a4e105723e */ /* 0x004fe400000010ff */
[----:B------:R-:W-:Y:S01]  /*5510*/  FMNMX.FTZ R2, R202, R2, !PT ;  /* 0x00000002ca027209 */ /* 0x000fe20007810000 */
[----:B------:R2:W-:Y:S03]  /*5520*/  MUFU.EX2 R227, R0 ;  /* 0x0000000000e37308 */ /* 0x0005e60000000800 */
[----:B------:R-:W-:Y:S01]  /*5530*/  FMNMX.FTZ R2, R203, R2, !PT ;  /* 0x00000002cb027209 */ /* 0x000fe20007810000 */
[C---:B------:R-:W-:Y:S06]  /*5540*/  HMMA.16816.F32.BF16 R24, R4.reuse, R74, RZ ;  /* 0x0000004a0418723c */ /* 0x040fec00000418ff */
[C---:B------:R-:W-:Y:S06]  /*5550*/  HMMA.16816.F32.BF16 R20, R4.reuse, R40, RZ ;  /* 0x000000280414723c */ /* 0x040fec00000418ff */
[----:B------:R-:W-:Y:S01]  /*5560*/  HMMA.16816.F32.BF16 R44, R4, R48, RZ ;  /* 0x00000030042c723c */ /* 0x000fe200000418ff */
[----:B--2---:R-:W-:-:S04]  /*5570*/  FFMA.FTZ R0, R54, UR5, -R17 ;  /* 0x0000000536007c23 */ /* 0x004fc80008010811 */
[----:B------:R2:W-:Y:S01]  /*5580*/  MUFU.EX2 R229, R0 ;  /* 0x0000000000e57308 */ /* 0x0005e20000000800 */
[C---:B-1----:R-:W-:Y:S06]  /*5590*/  HMMA.16816.F32.BF16 R28, R4.reuse, R62, RZ ;  /* 0x0000003e041c723c */ /* 0x042fec00000418ff */
[C---:B------:R-:W-:Y:S06]  /*55a0*/  HMMA.16816.F32.BF16 R32, R4.reuse, R60, RZ ;  /* 0x0000003c0420723c */ /* 0x040fec00000418ff */
[----:B------:R-:W-:Y:S01]  /*55b0*/  HMMA.16816.F32.BF16 R56, R4, R72, RZ ;  /* 0x000000480438723c */ /* 0x000fe200000418ff */
[----:B--2---:R-:W-:Y:S01]  /*55c0*/  FMNMX.FTZ R0, R204, R2, !PT ;  /* 0x00000002cc007209 */ /* 0x004fe20007810000 */
[----:B------:R-:W-:-:S04]  /*55d0*/  FFMA.FTZ R2, R53, UR5, -R17 ;  /* 0x0000000535027c23 */ /* 0x000fc80008010811 */
[C---:B------:R-:W-:Y:S01]  /*55e0*/  HMMA.16816.F32.BF16 R36, R4.reuse, R50, RZ ;  /* 0x000000320424723c */ /* 0x040fe200000418ff */
[----:B------:R-:W1:Y:S01]  /*55f0*/  SHFL.BFLY PT, R8, R0, 0x2, 0x1f ;  /* 0x0c401f0000087f89 */ /* 0x000e6200000e0000 */
[----:B------:R2:W3:Y:S04]  /*5600*/  MUFU.EX2 R167, R2 ;  /* 0x0000000200a77308 */ /* 0x0004e80000000800 */
[----:B------:R-:W-:Y:S01]  /*5610*/  HMMA.16816.F32.BF16 R52, R4, R82, RZ ;  /* 0x000000520434723c */ /* 0x000fe200000418ff */
[----:B--2---:R-:W-:Y:S01]  /*5620*/  FFMA.FTZ R2, R67, UR5, -R16 ;  /* 0x0000000543027c23 */ /* 0x004fe20008010810 */
[----:B---3--:R-:W-:-:S04]  /*5630*/  F2FP.BF16.F32.PACK_AB R10, R167, R229 ;  /* 0x000000e5a70a723e */ /* 0x008fc800000010ff */
[----:B------:R-:W-:Y:S01]  /*5640*/  HMMA.16816.F32.BF16 R64, R4, R88, RZ ;  /* 0x000000580440723c */ /* 0x000fe200000418ff */
[----:B------:R2:W-:Y:S01]  /*5650*/  MUFU.EX2 R13, R2 ;  /* 0x00000002000d7308 */ /* 0x0005e20000000800 */
[----:B-1----:R-:W-:Y:S02]  /*5660*/  FMNMX.FTZ R0, R0, R8, !PT ;  /* 0x0000000800007209 */ /* 0x002fe40007810000 */
[----:B------:R-:W-:-:S03]  /*5670*/  F2FP.BF16.F32.PACK_AB R8, R227, R14 ;  /* 0x0000000ee308723e */ /* 0x000fc600000010ff */
[----:B------:R-:W1:Y:S01]  /*5680*/  SHFL.BFLY PT, R12, R0, 0x1, 0x1f ;  /* 0x0c201f00000c7f89 */ /* 0x000e6200000e0000 */
[--C-:B--2---:R-:W-:Y:S02]  /*5690*/  FFMA.FTZ R2, R68, UR5, -R16.reuse ;  /* 0x0000000544027c23 */ /* 0x104fe40008010810 */
[C---:B------:R-:W-:Y:S02]  /*56a0*/  HMMA.16816.F32.BF16 R68, R4.reuse, R80, RZ ;  /* 0x000000500444723c */ /* 0x040fe400000418ff */
[----:B------:R2:W3:Y:S01]  /*56b0*/  MUFU.EX2 R211, R2 ;  /* 0x0000000200d37308 */ /* 0x0004e20000000800 */
[----:B-1----:R-:W-:Y:S02]  /*56c0*/  FMNMX.FTZ R136, R0, R12, !PT ;  /* 0x0000000c00887209 */ /* 0x002fe40007810000 */
[----:B------:R-:W-:Y:S02]  /*56d0*/  F2FP.BF16.F32.PACK_AB R12, R235, R237 ;  /* 0x000000edeb0c723e */ /* 0x000fe400000010ff */
[C---:B------:R-:W-:Y:S01]  /*56e0*/  FSETP.NEU.FTZ.AND P0, PT, R136.reuse, -INF , PT ;  /* 0xff8000008800780b */ /* 0x040fe20003f1d000 */
[----:B------:R-:W-:Y:S01]  /*56f0*/  FMUL.FTZ R0, R136, UR5 ;  /* 0x0000000588007c20 */ /* 0x000fe20008410000 */
[--C-:B--2---:R-:W-:Y:S01]  /*5700*/  FFMA.FTZ R2, R76, UR5, -R16.reuse ;  /* 0x000000054c027c23 */ /* 0x104fe20008010810 */
[----:B---3--:R-:W-:Y:S01]  /*5710*/  F2FP.BF16.F32.PACK_AB R9, R211, R13 ;  /* 0x0000000dd309723e */ /* 0x008fe200000010ff */
[C---:B------:R-:W-:Y:S02]  /*5720*/  HMMA.16816.F32.BF16 R76, R4.reuse, R42, RZ ;  /* 0x0000002a044c723c */ /* 0x040fe400000418ff */
[----:B------:R-:W-:Y:S01]  /*5730*/  FSEL R0, R0, RZ, P0 ;  /* 0x000000ff00007208 */ /* 0x000fe20000000000 */
[----:B------:R1:W-:Y:S03]  /*5740*/  MUFU.EX2 R208, R2 ;  /* 0x0000000200d07308 */ /* 0x0003e60000000800 */
[----:B------:R-:W-:Y:S01]  /*5750*/  HMMA.16816.F32.BF16 R4, R4, R90, RZ ;  /* 0x0000005a0404723c */ /* 0x000fe200000418ff */
[----:B-1----:R-:W-:-:S02]  /*5760*/  FFMA.FTZ R2, R96, UR5, -R16 ;  /* 0x0000000560027c23 */ /* 0x002fc40008010810 */
[----:B------:R-:W1:Y:S02]  /*5770*/  LDSM.16.MT88.4 R96, [R216+0xa400] ;  /* 0x00a40000d860783b */ /* 0x000e640000004200 */
[----:B------:R2:W3:Y:S02]  /*5780*/  MUFU.EX2 R165, R2 ;  /* 0x0000000200a57308 */ /* 0x0004e40000000800 */
[--C-:B--2---:R-:W-:Y:S01]  /*5790*/  FFMA.FTZ R2, R104, UR5, -R3.reuse ;  /* 0x0000000568027c23 */ /* 0x104fe20008010803 */
[----:B---3--:R-:W-:Y:S01]  /*57a0*/  F2FP.BF16.F32.PACK_AB R11, R165, R208 ;  /* 0x000000d0a50b723e */ /* 0x008fe200000010ff */
[----:B------:R-:W2:Y:S04]  /*57b0*/  LDSM.16.MT88.4 R104, [R216+0xb400] ;  /* 0x00b40000d868783b */ /* 0x000ea80000004200 */
[----:B------:R3:W-:Y:S02]  /*57c0*/  MUFU.EX2 R226, R2 ;  /* 0x0000000200e27308 */ /* 0x0007e40000000800 */
[C---:B------:R-:W-:Y:S06]  /*57d0*/  HMMA.16816.F32.BF16 R156, R8.reuse, R102, R24 ;  /* 0x00000066089c723c */ /* 0x040fec0000041818 */
[C---:B------:R-:W-:Y:S06]  /*57e0*/  HMMA.16816.F32.BF16 R140, R8.reuse, R84, R20 ;  /* 0x00000054088c723c */ /* 0x040fec0000041814 */
[----:B------:R-:W-:Y:S01]  /*57f0*/  HMMA.16816.F32.BF16 R180, R8, R92, R44 ;  /* 0x0000005c08b4723c */ /* 0x000fe2000004182c */
[----:B---3--:R-:W-:-:S02]  /*5800*/  FFMA.FTZ R2, R108, UR5, -R3 ;  /* 0x000000056c027c23 */ /* 0x008fc40008010803 */
[----:B------:R-:W3:Y:S02]  /*5810*/  LDSM.16.MT88.4 R108, [R218+0xb400] ;  /* 0x00b40000da6c783b */ /* 0x000ee40000004200 */
[----:B------:R4:W5:Y:S01]  /*5820*/  MUFU.EX2 R210, R2 ;  /* 0x0000000200d27308 */ /* 0x0009620000000800 */
[C---:B-1----:R-:W-:Y:S06]  /*5830*/  HMMA.16816.F32.BF16 R152, R8.reuse, R98, R28 ;  /* 0x000000620898723c */ /* 0x042fec000004181c */
[C---:B------:R-:W-:Y:S06]  /*5840*/  HMMA.16816.F32.BF16 R172, R8.reuse, R96, R32 ;  /* 0x0000006008ac723c */ /* 0x040fec0000041820 */
[----:B------:R-:W-:Y:S01]  /*5850*/  HMMA.16816.F32.BF16 R148, R8, R100, R56 ;  /* 0x000000640894723c */ /* 0x000fe20000041838 */
[----:B----4-:R-:W-:Y:S01]  /*5860*/  FFMA.FTZ R2, R114, UR5, -R3 ;  /* 0x0000000572027c23 */ /* 0x010fe20008010803 */
[----:B------:R-:W-:Y:S01]  /*5870*/  IMAD.MOV.U32 R114, RZ, RZ, R14 ;  /* 0x000000ffff727224 */ /* 0x000fe200078e000e */
[----:B-----5:R-:W-:-:S03]  /*5880*/  F2FP.BF16.F32.PACK_AB R14, R210, R226 ;  /* 0x000000e2d20e723e */ /* 0x020fc600000010ff */
[C---:B--2---:R-:W-:Y:S01]  /*5890*/  HMMA.16816.F32.BF16 R176, R8.reuse, R106, R52 ;  /* 0x0000006a08b0723c */ /* 0x044fe20000041834 */
[----:B------:R1:W-:Y:S05]  /*58a0*/  MUFU.EX2 R236, R2 ;  /* 0x0000000200ec7308 */ /* 0x0003ea0000000800 */
[C---:B------:R-:W-:Y:S06]  /*58b0*/  HMMA.16816.F32.BF16 R144, R8.reuse, R104, R68 ;  /* 0x000000680890723c */ /* 0x040fec0000041844 */
[----:B------:R-:W-:Y:S01]  /*58c0*/  HMMA.16816.F32.BF16 R76, R8, R86, R76 ;  /* 0x00000056084c723c */ /* 0x000fe2000004184c */
[----:B-1----:R-:W-:Y:S01]  /*58d0*/  FFMA.FTZ R2, R113, UR5, -R3 ;  /* 0x0000000571027c23 */ /* 0x002fe20008010803 */
[----:B------:R-:W-:-:S04]  /*58e0*/  MOV R113, R13 ;  /* 0x0000000d00717202 */ /* 0x000fc80000000f00 */
[C---:B---3--:R-:W-:Y:S01]  /*58f0*/  HMMA.16816.F32.BF16 R128, R8.reuse, R108, R64 ;  /* 0x0000006c0880723c */ /* 0x048fe20000041840 */
[----:B------:R1:W2:Y:S05]  /*5900*/  MUFU.EX2 R215, R2 ;  /* 0x0000000200d77308 */ /* 0x0002aa0000000800 */
[----:B------:R-:W-:Y:S01]  /*5910*/  HMMA.16816.F32.BF16 R168, R8, R94, R36 ;  /* 0x0000005e08a8723c */ /* 0x000fe20000041824 */
[----:B-1----:R-:W-:-:S04]  /*5920*/  FFMA.FTZ R2, R112, UR5, -R3 ;  /* 0x0000000570027c23 */ /* 0x002fc80008010803 */
[----:B------:R1:W-:Y:S02]  /*5930*/  MUFU.EX2 R224, R2 ;  /* 0x0000000200e07308 */ /* 0x0003e40000000800 */
[----:B-1----:R-:W-:-:S06]  /*5940*/  FFMA.FTZ R2, R119, UR5, -R0 ;  /* 0x0000000577027c23 */ /* 0x002fcc0008010800 */
[----:B------:R1:W-:Y:S02]  /*5950*/  MUFU.EX2 R242, R2 ;  /* 0x0000000200f27308 */ /* 0x0003e40000000800 */
[--C-:B-1----:R-:W-:Y:S02]  /*5960*/  FFMA.FTZ R2, R124, UR5, -R0.reuse ;  /* 0x000000057c027c23 */ /* 0x102fe40008010800 */
[----:B------:R-:W-:Y:S04]  /*5970*/  HMMA.16816.F32.BF16 R124, R8, R110, R4 ;  /* 0x0000006e087c723c */ /* 0x000fe80000041804 */
[----:B------:R1:W3:Y:S03]  /*5980*/  MUFU.EX2 R241, R2 ;  /* 0x0000000200f17308 */ /* 0x0002e60000000800 */
[----:B--2---:R-:W-:Y:S01]  /*5990*/  F2FP.BF16.F32.PACK_AB R4, R215, R236 ;  /* 0x000000ecd704723e */ /* 0x004fe200000010ff */
[----:B-1----:R-:W-:Y:S01]  /*59a0*/  FFMA.FTZ R2, R116, UR5, -R0 ;  /* 0x0000000574027c23 */ /* 0x002fe20008010800 */
[----:B---3--:R-:W-:-:S03]  /*59b0*/  F2FP.BF16.F32.PACK_AB R13, R241, R242 ;  /* 0x000000f2f10d723e */ /* 0x008fc600000010ff */
[----:B------:R1:W-:Y:S02]  /*59c0*/  MUFU.EX2 R240, R2 ;  /* 0x0000000200f07308 */ /* 0x0003e40000000800 */
[----:B-1----:R-:W-:-:S06]  /*59d0*/  FFMA.FTZ R2, R117, UR5, -R0 ;  /* 0x0000000575027c23 */ /* 0x002fcc0008010800 */
[----:B------:R1:W2:Y:S02]  /*59e0*/  MUFU.EX2 R234, R2 ;  /* 0x0000000200ea7308 */ /* 0x0002a40000000800 */
[----:B-1----:R-:W-:Y:S01]  /*59f0*/  FFMA.FTZ R2, R115, UR5, -R3 ;  /* 0x0000000573027c23 */ /* 0x002fe20008010803 */
[----:B--2---:R-:W-:-:S05]  /*5a00*/  F2FP.BF16.F32.PACK_AB R15, R234, R240 ;  /* 0x000000f0ea0f723e */ /* 0x004fca00000010ff */
[----:B------:R1:W2:Y:S02]  /*5a10*/  MUFU.EX2 R243, R2 ;  /* 0x0000000200f37308 */ /* 0x0002a40000000800 */
[C---:B------:R-:W-:Y:S06]  /*5a20*/  HMMA.16816.F32.BF16 R28, R12.reuse, R40, RZ ;  /* 0x000000280c1c723c */ /* 0x040fec00000418ff */
[C---:B------:R-:W-:Y:S06]  /*5a30*/  HMMA.16816.F32.BF16 R24, R12.reuse, R72, RZ ;  /* 0x000000480c18723c */ /* 0x040fec00000418ff */
[----:B------:R-:W-:Y:S01]  /*5a40*/  HMMA.16816.F32.BF16 R52, R12, R74, RZ ;  /* 0x0000004a0c34723c */ /* 0x000fe200000418ff */
[----:B-1----:R-:W-:Y:S01]  /*5a50*/  FFMA.FTZ R2, R118, UR5, -R0 ;  /* 0x0000000576027c23 */ /* 0x002fe20008010800 */
[----:B------:R-:W-:Y:S01]  /*5a60*/  IMAD.MOV.U32 R73, RZ, RZ, R229 ;  /* 0x000000ffff497224 */ /* 0x000fe200078e00e5 */
[----:B------:R-:W-:-:S02]  /*5a70*/  MOV R72, R227 ;  /* 0x000000e300487202 */ /* 0x000fc40000000f00 */
[----:B------:R1:W-:Y:S01]  /*5a80*/  MUFU.EX2 R233, R2 ;  /* 0x0000000200e97308 */ /* 0x0003e20000000800 */
[C---:B------:R-:W-:Y:S01]  /*5a90*/  HMMA.16816.F32.BF16 R8, R12.reuse, R48, RZ ;  /* 0x000000300c08723c */ /* 0x040fe200000418ff */
[----:B------:R-:W-:Y:S01]  /*5aa0*/  IMAD.MOV.U32 R75, RZ, RZ, R226 ;  /* 0x000000ffff4b7224 */ /* 0x000fe200078e00e2 */
[----:B--2---:R-:W-:Y:S02]  /*5ab0*/  F2FP.BF16.F32.PACK_AB R6, R243, R224 ;  /* 0x000000e0f306723e */ /* 0x004fe400000010ff */
[----:B------:R-:W-:Y:S02]  /*5ac0*/  MOV R74, R225 ;  /* 0x000000e1004a7202 */ /* 0x000fe40000000f00 */
[C---:B------:R-:W-:Y:S06]  /*5ad0*/  HMMA.16816.F32.BF16 R44, R12.reuse, R50, RZ ;  /* 0x000000320c2c723c */ /* 0x040fec00000418ff */
[----:B------:R-:W-:Y:S01]  /*5ae0*/  HMMA.16816.F32.BF16 R40, R12, R42, RZ ;  /* 0x0000002a0c28723c */ /* 0x000fe200000418ff */
[----:B-1----:R-:W-:-:S05]  /*5af0*/  FFMA.FTZ R2, R160, UR5, -R0 ;  /* 0x00000005a0027c23 */ /* 0x002fca0008010800 */
[C---:B------:R-:W-:Y:S01]  /*5b00*/  HMMA.16816.F32.BF16 R36, R12.reuse, R88, RZ ;  /* 0x000000580c24723c */ /* 0x040fe200000418ff */
[----:B------:R1:W2:Y:S05]  /*5b10*/  MUFU.EX2 R232, R2 ;  /* 0x0000000200e87308 */ /* 0x0002aa0000000800 */
[----:B------:R-:W-:Y:S01]  /*5b20*/  HMMA.16816.F32.BF16 R48, R12, R62, RZ ;  /* 0x0000003e0c30723c */ /* 0x000fe200000418ff */
[----:B------:R-:W-:Y:S01]  /*5b30*/  IMAD.MOV.U32 R88, RZ, RZ, R165 ;  /* 0x000000ffff587224 */ /* 0x000fe200078e00a5 */
[----:B------:R-:W-:-:S04]  /*5b40*/  MOV R89, R164 ;  /* 0x000000a400597202 */ /* 0x000fc80000000f00 */
[C---:B------:R-:W-:Y:S06]  /*5b50*/  HMMA.16816.F32.BF16 R20, R12.reuse, R60, RZ ;  /* 0x0000003c0c14723c */ /* 0x040fec00000418ff */
[----:B------:R-:W-:Y:S01]  /*5b60*/  HMMA.16816.F32.BF16 R32, R12, R80, RZ ;  /* 0x000000500c20723c */ /* 0x000fe200000418ff */
[----:B-1----:R-:W-:Y:S01]  /*5b70*/  FFMA.FTZ R2, R161, UR5, -R0 ;  /* 0x00000005a1027c23 */ /* 0x002fe20008010800 */
[----:B--2---:R-:W-:-:S03]  /*5b80*/  F2FP.BF16.F32.PACK_AB R5, R232, R233 ;  /* 0x000000e9e805723e */ /* 0x004fc600000010ff */
[----:B------:R1:W-:Y:S01]  /*5b90*/  MUFU.EX2 R231, R2 ;  /* 0x0000000200e77308 */ /* 0x0003e20000000800 */
[C---:B------:R-:W-:Y:S06]  /*5ba0*/  HMMA.16816.F32.BF16 R64, R12.reuse, R90, RZ ;  /* 0x0000005a0c40723c */ /* 0x040fec00000418ff */
[----:B------:R-:W-:Y:S01]  /*5bb0*/  HMMA.16816.F32.BF16 R60, R12, R82, RZ ;  /* 0x000000520c3c723c */ /* 0x000fe200000418ff */
[----:B------:R-:W-:Y:S01]  /*5bc0*/  MOV R90, R167 ;  /* 0x000000a7005a7202 */ /* 0x000fe20000000f00 */
[----:B------:R-:W-:Y:S01]  /*5bd0*/  LDSM.16.MT88.4 R12, [R218+0x9800] ;  /* 0x00980000da0c783b */ /* 0x000fe20000004200 */
[----:B------:R-:W-:Y:S01]  /*5be0*/  MOV R91, R166 ;  /* 0x000000a6005b7202 */ /* 0x000fe20000000f00 */
[----:B-1----:R-:W-:-:S04]  /*5bf0*/  FFMA.FTZ R2, R162, UR5, -R0 ;  /* 0x00000005a2027c23 */ /* 0x002fc80008010800 */
[----:B------:R1:W2:Y:S02]  /*5c00*/  MUFU.EX2 R230, R2 ;  /* 0x0000000200e67308 */ /* 0x0002a40000000800 */
[----:B-1----:R-:W-:Y:S01]  /*5c10*/  FFMA.FTZ R2, R163, UR5, -R17 ;  /* 0x00000005a3027c23 */ /* 0x002fe20008010811 */
[----:B--2---:R-:W-:-:S05]  /*5c20*/  F2FP.BF16.F32.PACK_AB R7, R230, R231 ;  /* 0x000000e7e607723e */ /* 0x004fca00000010ff */
[----:B------:R1:W-:Y:S02]  /*5c30*/  MUFU.EX2 R229, R2 ;  /* 0x0000000200e57308 */ /* 0x0003e40000000800 */
[C---:B------:R-:W-:Y:S06]  /*5c40*/  HMMA.16816.F32.BF16 R116, R4.reuse, R84, R28 ;  /* 0x000000540474723c */ /* 0x040fec000004181c */
[C---:B------:R-:W-:Y:S01]  /*5c50*/  HMMA.16816.F32.BF16 R68, R4.reuse, R100, R24 ;  /* 0x000000640444723c */ /* 0x040fe20000041818 */
[----:B------:R-:W-:Y:S01]  /*5c60*/  IMAD.MOV.U32 R29, RZ, RZ, R224 ;  /* 0x000000ffff1d7224 */ /* 0x000fe200078e00e0 */
[----:B------:R-:W-:Y:S01]  /*5c70*/  MOV R30, R223 ;  /* 0x000000df001e7202 */ /* 0x000fe20000000f00 */
[----:B------:R-:W-:Y:S01]  /*5c80*/  IMAD.MOV.U32 R31, RZ, RZ, R215 ;  /* 0x000000ffff1f7224 */ /* 0x000fe200078e00d7 */
[----:B------:R-:W-:Y:S01]  /*5c90*/  MOV R85, R114 ;  /* 0x0000007200557202 */ /* 0x000fe20000000f00 */
[----:B------:R-:W-:Y:S01]  /*5ca0*/  IMAD.MOV.U32 R84, RZ, RZ, R113 ;  /* 0x000000ffff547224 */ /* 0x000fe200078e0071 */
[C---:B------:R-:W-:Y:S01]  /*5cb0*/  HMMA.16816.F32.BF16 R44, R4.reuse, R94, R44 ;  /* 0x0000005e042c723c */ /* 0x040fe2000004182c */
[----:B-1----:R-:W-:Y:S01]  /*5cc0*/  FFMA.FTZ R2, R120, UR5, -R17 ;  /* 0x0000000578027c23 */ /* 0x002fe20008010811 */
[----:B------:R-:W-:Y:S01]  /*5cd0*/  IMAD.MOV.U32 R100, RZ, RZ, R212 ;  /* 0x000000ffff647224 */ /* 0x000fe200078e00d4 */
[----:B------:R-:W-:Y:S01]  /*5ce0*/  LDSM.16.MT88.4 R24, [R216+0xa800] ;  /* 0x00a80000d818783b */ /* 0x000fe20000004200 */
[----:B------:R-:W-:Y:S01]  /*5cf0*/  IMAD.MOV.U32 R120, RZ, RZ, R91 ;  /* 0x000000ffff787224 */ /* 0x000fe200078e005b */
[----:B------:R1:W2:Y:S01]  /*5d00*/  MUFU.EX2 R227, R2 ;  /* 0x0000000200e37308 */ /* 0x0002a20000000800 */
[----:B------:R-:W-:Y:S01]  /*5d10*/  HMMA.16816.F32.BF16 R112, R4, R92, R8 ;  /* 0x0000005c0470723c */ /* 0x000fe20000041808 */
[----:B------:R-:W-:Y:S01]  /*5d20*/  MOV R95, R211 ;  /* 0x000000d3005f7202 */ /* 0x000fe20000000f00 */
[----:B------:R-:W-:Y:S01]  /*5d30*/  LDSM.16.MT88.4 R8, [R216+0x9800] ;  /* 0x00980000d808783b */ /* 0x000fe20000004200 */
[----:B------:R-:W-:-:S02]  /*5d40*/  MOV R94, R208 ;  /* 0x000000d0005e7202 */ /* 0x000fc40000000f00 */
[----:B------:R-:W-:Y:S01]  /*5d50*/  MOV R101, R75 ;  /* 0x0000004b00657202 */ /* 0x000fe20000000f00 */
[----:B------:R-:W-:Y:S01]  /*5d60*/  HMMA.16816.F32.BF16 R56, R4, R86, R40 ;  /* 0x000000560438723c */ /* 0x000fe20000041828 */
[----:B------:R-:W-:Y:S02]  /*5d70*/  MOV R93, R214 ;  /* 0x000000d6005d7202 */ /* 0x000fe40000000f00 */
[----:B------:R-:W-:-:S03]  /*5d80*/  MOV R92, R213 ;  /* 0x000000d5005c7202 */ /* 0x000fc60000000f00 */
[C---:B------:R-:W-:Y:S01]  /*5d90*/  HMMA.16816.F32.BF16 R164, R4.reuse, R108, R36 ;  /* 0x0000006c04a4723c */ /* 0x040fe20000041824 */
[----:B------:R-:W-:Y:S01]  /*5da0*/  IMAD.MOV.U32 R86, RZ, RZ, R209 ;  /* 0x000000ffff567224 */ /* 0x000fe200078e00d1 */
[----:B------:R-:W-:Y:S01]  /*5db0*/  MOV R87, R72 ;  /* 0x0000004800577202 */ /* 0x000fe20000000f00 */
[----:B-1----:R-:W-:Y:S01]  /*5dc0*/  FFMA.FTZ R2, R121, UR5, -R17 ;  /* 0x0000000579027c23 */ /* 0x002fe20008010811 */
[----:B------:R-:W-:Y:S02]  /*5dd0*/  IMAD.MOV.U32 R121, RZ, RZ, R30 ;  /* 0x000000ffff797224 */ /* 0x000fe400078e001e */
[----:B------:R-:W-:Y:S01]  /*5de0*/  HMMA.16816.F32.BF16 R36, R4, R98, R48 ;  /* 0x000000620424723c */ /* 0x000fe20000041830 */
[----:B------:R-:W-:Y:S01]  /*5df0*/  MOV R108, R89 ;  /* 0x00000059006c7202 */ /* 0x000fe20000000f00 */
[----:B------:R1:W-:Y:S01]  /*5e00*/  MUFU.EX2 R226, R2 ;  /* 0x0000000200e27308 */ /* 0x0003e20000000800 */
[----:B------:R-:W-:-:S03]  /*5e10*/  IMAD.MOV.U32 R109, RZ, RZ, R74 ;  /* 0x000000ffff6d7224 */ /* 0x000fc600078e004a */
[C---:B------:R-:W-:Y:S01]  /*5e20*/  HMMA.16816.F32.BF16 R80, R4.reuse, R96, R20 ;  /* 0x000000600450723c */ /* 0x040fe20000041814 */
[----:B------:R-:W-:Y:S01]  /*5e30*/  MOV R49, R29 ;  /* 0x0000001d00317202 */ /* 0x000fe20000000f00 */
[----:B------:R-:W-:Y:S01]  /*5e40*/  LDSM.16.MT88.4 R20, [R218+0xb800] ;  /* 0x00b80000da14783b */ /* 0x000fe20000004200 */
[----:B------:R-:W-:Y:S01]  /*5e50*/  IMAD.MOV.U32 R48, RZ, RZ, R73 ;  /* 0x000000ffff307224 */ /* 0x000fe200078e0049 */
[----:B------:R-:W-:Y:S01]  /*5e60*/  MOV R51, R100 ;  /* 0x0000006400337202 */ /* 0x000fe20000000f00 */
[----:B------:R-:W-:Y:S01]  /*5e70*/  IMAD.MOV.U32 R50, RZ, RZ, R95 ;  /* 0x000000ffff327224 */ /* 0x000fe200078e005f */
[----:B------:R-:W-:Y:S01]  /*5e80*/  HMMA.16816.F32.BF16 R160, R4, R104, R32 ;  /* 0x0000006804a0723c */ /* 0x000fe20000041820 */
[----:B------:R-:W-:Y:S01]  /*5e90*/  LDSM.16.MT88.4 R32, [R216+0xb800] ;  /* 0x00b80000d820783b */ /* 0x000fe20000004200 */
[----:B------:R-:W-:Y:S01]  /*5ea0*/  MOV R97, R90 ;  /* 0x0000005a00617202 */ /* 0x000fe20000000f00 */
[----:B------:R-:W-:Y:S01]  /*5eb0*/  IMAD.MOV.U32 R100, RZ, RZ, R93 ;  /* 0x000000ffff647224 */ /* 0x000fe200078e005d */
[----:B------:R-:W-:-:S02]  /*5ec0*/  MOV R96, R88 ;  /* 0x0000005800607202 */ /* 0x000fc40000000f00 */
[C---:B------:R-:W-:Y:S01]  /*5ed0*/  HMMA.16816.F32.BF16 R40, R4.reuse, R102, R52 ;  /* 0x000000660428723c */ /* 0x040fe20000041834 */
[----:B-1----:R-:W-:Y:S01]  /*5ee0*/  FFMA.FTZ R2, R18, UR5, -R17 ;  /* 0x0000000512027c23 */ /* 0x002fe20008010811 */
[----:B------:R-:W-:Y:S02]  /*5ef0*/  MOV R18, R31 ;  /* 0x0000001f00127202 */ /* 0x000fe40000000f00 */
[----:B------:R-:W1:Y:S01]  /*5f00*/  LDSM.16.MT88.4 R28, [R218+0xa800] ;  /* 0x00a80000da1c783b */ /* 0x000e620000004200 */
[----:B------:R3:W4:Y:S01]  /*5f10*/  MUFU.EX2 R225, R2 ;  /* 0x0000000200e17308 */ /* 0x0007220000000800 */
[----:B------:R-:W-:Y:S01]  /*5f20*/  HMMA.16816.F32.BF16 R60, R4, R106, R60 ;  /* 0x0000006a043c723c */ /* 0x000fe2000004183c */
[----:B------:R-:W-:-:S05]  /*5f30*/  MOV R98, R51 ;  /* 0x0000003300627202 */ /* 0x000fca0000000f00 */
[----:B------:R-:W-:Y:S07]  /*5f40*/  HMMA.16816.F32.BF16 R64, R4, R110, R64 ;  /* 0x0000006e0440723c */ /* 0x000fee0000041840 */
[----:B--2---:R-:W-:Y:S01]  /*5f50*/  F2FP.BF16.F32.PACK_AB R4, R227, R229 ;  /* 0x000000e5e304723e */ /* 0x004fe200000010ff */
[----:B---3--:R-:W-:Y:S01]  /*5f60*/  FFMA.FTZ R2, R201, UR5, -R16 ;  /* 0x00000005c9027c23 */ /* 0x008fe20008010810 */
[----:B----4-:R-:W-:-:S03]  /*5f70*/  F2FP.BF16.F32.PACK_AB R6, R225, R226 ;  /* 0x000000e2e106723e */ /* 0x010fc600000010ff */
[----:B------:R2:W-:Y:S02]  /*5f80*/  MUFU.EX2 R224, R2 ;  /* 0x0000000200e07308 */ /* 0x0005e40000000800 */
[----:B--2---:R-:W-:Y:S01]  /*5f90*/  FFMA.FTZ R2, R122, UR5, -R16 ;  /* 0x000000057a027c23 */ /* 0x004fe20008010810 */
[----:B------:R-:W-:-:S05]  /*5fa0*/  MOV R122, R210 ;  /* 0x000000d2007a7202 */ /* 0x000fca0000000f00 */
[----:B------:R2:W3:Y:S02]  /*5fb0*/  MUFU.EX2 R223, R2 ;  /* 0x0000000200df7308 */ /* 0x0004e40000000800 */
[----:B--2---:R-:W-:Y:S01]  /*5fc0*/  FFMA.FTZ R2, R123, UR5, -R16 ;  /* 0x000000057b027c23 */ /* 0x004fe20008010810 */
[----:B---3--:R-:W-:Y:S02]  /*5fd0*/  F2FP.BF16.F32.PACK_AB R5, R223, R224 ;  /* 0x000000e0df05723e */ /* 0x008fe400000010ff */
[----:B------:R-:W-:-:S03]  /*5fe0*/  MOV R123, R92 ;  /* 0x0000005c007b7202 */ /* 0x000fc60000000f00 */
[----:B------:R2:W-:Y:S01]  /*5ff0*/  MUFU.EX2 R215, R2 ;  /* 0x0000000200d77308 */ /* 0x0005e20000000800 */
[----:B------:R-:W-:Y:S01]  /*6000*/  MOV R99, R123 ;  /* 0x0000007b00637202 */ /* 0x000fe20000000f00 */
[----:B------:R-:W-:Y:S01]  /*6010*/  IMAD.MOV.U32 R123, RZ, RZ, R122 ;  /* 0x000000ffff7b7224 */ /* 0x000fe200078e007a */
[----:B------:R-:W-:Y:S01]  /*6020*/  MOV R122, R86 ;  /* 0x00000056007a7202 */ /* 0x000fe20000000f00 */
[----:B--2---:R-:W-:-:S04]  /*6030*/  FFMA.FTZ R2, R19, UR5, -R16 ;  /* 0x0000000513027c23 */ /* 0x004fc80008010810 */
[----:B------:R2:W3:Y:S02]  /*6040*/  MUFU.EX2 R214, R2 ;  /* 0x0000000200d67308 */ /* 0x0004e40000000800 */
[----:B--2---:R-:W-:Y:S01]  /*6050*/  FFMA.FTZ R2, R205, UR5, -R3 ;  /* 0x00000005cd027c23 */ /* 0x004fe20008010803 */
[----:B---3--:R-:W-:-:S05]  /*6060*/  F2FP.BF16.F32.PACK_AB R7, R214, R215 ;  /* 0x000000d7d607723e */ /* 0x008fca00000010ff */
[----:B------:R2:W-:Y:S02]  /*6070*/  MUFU.EX2 R212, R2 ;  /* 0x0000000200d47308 */ /* 0x0005e40000000800 */
[C---:B-1----:R-:W-:Y:S06]  /*6080*/  HMMA.16816.F32.BF16 R104, R4.reuse, R28, R148 ;  /* 0x0000001c0468723c */ /* 0x042fec0000041894 */
[C---:B------:R-:W-:Y:S06]  /*6090*/  HMMA.16816.F32.BF16 R72, R4.reuse, R12, R180 ;  /* 0x0000000c0448723c */ /* 0x040fec00000418b4 */
[----:B------:R-:W-:Y:S01]  /*60a0*/  HMMA.16816.F32.BF16 R88, R4, R24, R172 ;  /* 0x000000180458723c */ /* 0x000fe200000418ac */
[----:B--2---:R-:W-:-:S04]  /*60b0*/  FFMA.FTZ R2, R138, UR5, -R3 ;  /* 0x000000058a027c23 */ /* 0x004fc80008010803 */
[----:B------:R1:W-:Y:S01]  /*60c0*/  MUFU.EX2 R213, R2 ;  /* 0x0000000200d57308 */ /* 0x0003e20000000800 */
[C---:B------:R-:W-:Y:S06]  /*60d0*/  HMMA.16816.F32.BF16 R148, R4.reuse, R10, R76 ;  /* 0x0000000a0494723c */ /* 0x040fec000004184c */
[C---:B------:R-:W-:Y:S06]  /*60e0*/  HMMA.16816.F32.BF16 R140, R4.reuse, R8, R140 ;  /* 0x00000008048c723c */ /* 0x040fec000004188c */
[----:B------:R-:W-:Y:S01]  /*60f0*/  HMMA.16816.F32.BF16 R52, R4, R32, R144 ;  /* 0x000000200434723c */ /* 0x000fe20000041890 */
[----:B-1----:R-:W-:-:S05]  /*6100*/  FFMA.FTZ R2, R139, UR5, -R3 ;  /* 0x000000058b027c23 */ /* 0x002fca0008010803 */
[C---:B------:R-:W-:Y:S01]  /*6110*/  HMMA.16816.F32.BF16 R180, R4.reuse, R20, R128 ;  /* 0x0000001404b4723c */ /* 0x040fe20000041880 */
[----:B------:R1:W-:Y:S05]  /*6120*/  MUFU.EX2 R211, R2 ;  /* 0x0000000200d37308 */ /* 0x0003ea0000000800 */
[C---:B------:R-:W-:Y:S06]  /*6130*/  HMMA.16816.F32.BF16 R76, R4.reuse, R14, R168 ;  /* 0x0000000e044c723c */ /* 0x040fec00000418a8 */
[C---:B------:R-:W-:Y:S06]  /*6140*/  HMMA.16816.F32.BF16 R156, R4.reuse, R30, R156 ;  /* 0x0000001e049c723c */ /* 0x040fec000004189c */
[----:B------:R-:W-:Y:S01]  /*6150*/  HMMA.16816.F32.BF16 R176, R4, R34, R176 ;  /* 0x0000002204b0723c */ /* 0x000fe200000418b0 */
[----:B-1----:R-:W-:-:S04]  /*6160*/  FFMA.FTZ R2, R184, UR5, -R3 ;  /* 0x00000005b8027c23 */ /* 0x002fc80008010803 */
[----:B------:R1:W-:Y:S01]  /*6170*/  MUFU.EX2 R210, R2 ;  /* 0x0000000200d27308 */ /* 0x0003e20000000800 */
[----:B------:R-:W-:Y:S01]  /*6180*/  HMMA.16816.F32.BF16 R172, R4, R22, R124 ;  /* 0x0000001604ac723c */ /* 0x000fe2000004187c */
[----:B-1----:R-:W-:-:S06]  /*6190*/  FFMA.FTZ R2, R185, UR5, -R3 ;  /* 0x00000005b9027c23 */ /* 0x002fcc0008010803 */
[----:B------:R1:W-:Y:S02]  /*61a0*/  MUFU.EX2 R209, R2 ;  /* 0x0000000200d17308 */ /* 0x0003e40000000800 */
[----:B-1----:R-:W-:-:S06]  /*61b0*/  FFMA.FTZ R2, R186, UR5, -R3 ;  /* 0x00000005ba027c23 */ /* 0x002fcc0008010803 */
[----:B------:R1:W2:Y:S02]  /*61c0*/  MUFU.EX2 R208, R2 ;  /* 0x0000000200d07308 */ /* 0x0002a40000000800 */
[----:B-1----:R-:W-:Y:S01]  /*61d0*/  FFMA.FTZ R2, R206, UR5, -R0 ;  /* 0x00000005ce027c23 */ /* 0x002fe20008010800 */
[----:B------:R-:W-:Y:S02]  /*61e0*/  MOV R206, R96 ;  /* 0x0000006000ce7202 */ /* 0x000fe40000000f00 */
[----:B--2---:R-:W-:-:S03]  /*61f0*/  F2FP.BF16.F32.PACK_AB R128, R208, R209 ;  /* 0x000000d1d080723e */ /* 0x004fc600000010ff */
[----:B------:R1:W-:Y:S02]  /*6200*/  MUFU.EX2 R205, R2 ;  /* 0x0000000200cd7308 */ /* 0x0003e40000000800 */
[----:B-1----:R-:W-:-:S06]  /*6210*/  FFMA.FTZ R2, R187, UR5, -R0 ;  /* 0x00000005bb027c23 */ /* 0x002fcc0008010800 */
[----:B------:R1:W2:Y:S02]  /*6220*/  MUFU.EX2 R201, R2 ;  /* 0x0000000200c97308 */ /* 0x0002a40000000800 */
[----:B-1----:R-:W-:Y:S01]  /*6230*/  FFMA.FTZ R2, R189, UR5, -R0 ;  /* 0x00000005bd027c23 */ /* 0x002fe20008010800 */
[----:B------:R-:W-:-:S05]  /*6240*/  IMAD.MOV.U32 R189, RZ, RZ, R97 ;  /* 0x000000ffffbd7224 */ /* 0x000fca00078e0061 */
[----:B------:R1:W-:Y:S02]  /*6250*/  MUFU.EX2 R187, R2 ;  /* 0x0000000200bb7308 */ /* 0x0003e40000000800 */
[----:B-1----:R-:W-:Y:S01]  /*6260*/  FFMA.FTZ R2, R191, UR5, -R0 ;  /* 0x00000005bf027c23 */ /* 0x002fe20008010800 */
[----:B------:R-:W-:Y:S02]  /*6270*/  MOV R191, R94 ;  /* 0x0000005e00bf7202 */ /* 0x000fe40000000f00 */
[----:B------:R-:W-:Y:S03]  /*6280*/  HMMA.16816.F32.BF16 R92, R4, R26, R152 ;  /* 0x0000001a045c723c */ /* 0x000fe60000041898 */
[----:B------:R1:W3:Y:S01]  /*6290*/  MUFU.EX2 R185, R2 ;  /* 0x0000000200b97308 */ /* 0x0002e20000000800 */
[----:B------:R-:W4:Y:S03]  /*62a0*/  LDSM.16.MT88.4 R152, [R216+0x9c00] ;  /* 0x009c0000d898783b */ /* 0x000f260000004200 */
[----:B------:R-:W-:-:S02]  /*62b0*/  F2FP.BF16.F32.PACK_AB R4, R213, R212 ;  /* 0x000000d4d504723e */ /* 0x000fc400000010ff */
[----:B--2---:R-:W-:Y:S02]  /*62c0*/  F2FP.BF16.F32.PACK_AB R5, R201, R205 ;  /* 0x000000cdc905723e */ /* 0x004fe400000010ff */
[----:B------:R-:W-:Y:S01]  /*62d0*/  F2FP.BF16.F32.PACK_AB R6, R210, R211 ;  /* 0x000000d3d206723e */ /* 0x000fe200000010ff */
[--C-:B-1----:R-:W-:Y:S01]  /*62e0*/  FFMA.FTZ R2, R188, UR5, -R3.reuse ;  /* 0x00000005bc027c23 */ /* 0x102fe20008010803 */
[----:B---3--:R-:W-:Y:S01]  /*62f0*/  F2FP.BF16.F32.PACK_AB R7, R185, R187 ;  /* 0x000000bbb907723e */ /* 0x008fe200000010ff */
[----:B------:R-:W-:Y:S01]  /*6300*/  FFMA.FTZ R3, R190, UR5, -R3 ;  /* 0x00000005be037c23 */ /* 0x000fe20008010803 */
[----:B------:R-:W-:Y:S01]  /*6310*/  MOV R188, R48 ;  /* 0x0000003000bc7202 */ /* 0x000fe20000000f00 */
[----:B------:R1:W-:Y:S01]  /*6320*/  MUFU.EX2 R186, R2 ;  /* 0x0000000200ba7308 */ /* 0x0003e20000000800 */
[----:B------:R-:W-:-:S03]  /*6330*/  MOV R190, R49 ;  /* 0x0000003100be7202 */ /* 0x000fc60000000f00 */
[C---:B------:R-:W-:Y:S04]  /*6340*/  HMMA.16816.F32.BF16 R44, R4.reuse, R14, R44 ;  /* 0x0000000e042c723c */ /* 0x040fe8000004182c */
[----:B------:R2:W3:Y:S02]  /*6350*/  MUFU.EX2 R184, R3 ;  /* 0x0000000300b87308 */ /* 0x0004e40000000800 */
[C---:B------:R-:W-:Y:S06]  /*6360*/  HMMA.16816.F32.BF16 R40, R4.reuse, R30, R40 ;  /* 0x0000001e0428723c */ /* 0x040fec0000041828 */
[----:B------:R-:W-:Y:S01]  /*6370*/  HMMA.16816.F32.BF16 R36, R4, R26, R36 ;  /* 0x0000001a0424723c */ /* 0x000fe20000041824 */
[----:B-1----:R-:W-:Y:S01]  /*6380*/  FFMA.FTZ R2, R192, UR5, -R0 ;  /* 0x00000005c0027c23 */ /* 0x002fe20008010800 */
[----:B------:R-:W-:Y:S01]  /*6390*/  IMAD.MOV.U32 R192, RZ, RZ, R50 ;  /* 0x000000ffffc07224 */ /* 0x000fe200078e0032 */
[----:B------:R-:W-:-:S02]  /*63a0*/  MOV R30, R235 ;  /* 0x000000eb001e7202 */ /* 0x000fc40000000f00 */
[----:B------:R1:W-:Y:S01]  /*63b0*/  MUFU.EX2 R139, R2 ;  /* 0x00000002008b7308 */ /* 0x0003e20000000800 */
[C---:B------:R-:W-:Y:S01]  /*63c0*/  HMMA.16816.F32.BF16 R48, R4.reuse, R12, R112 ;  /* 0x0000000c0430723c */ /* 0x040fe20000041870 */
[----:B------:R-:W-:Y:S02]  /*63d0*/  MOV R26, R100 ;  /* 0x00000064001a7202 */ /* 0x000fe40000000f00 */
[----:B--2---:R-:W-:Y:S02]  /*63e0*/  MOV R3, R237 ;  /* 0x000000ed00037202 */ /* 0x004fe40000000f00 */
[----:B------:R-:W-:Y:S01]  /*63f0*/  MOV R31, R120 ;  /* 0x00000078001f7202 */ /* 0x000fe20000000f00 */
[----:B------:R-:W-:Y:S01]  /*6400*/  HMMA.16816.F32.BF16 R144, R4, R8, R116 ;  /* 0x000000080490723c */ /* 0x000fe20000041874 */
[----:B------:R-:W-:Y:S01]  /*6410*/  MOV R27, R122 ;  /* 0x0000007a001b7202 */ /* 0x000fe20000000f00 */
[----:B------:R-:W-:Y:S01]  /*6420*/  FADD.FTZ R3, R3, R30 ;  /* 0x0000001e03037221 */ /* 0x000fe20000010000 */
[----:B---3--:R-:W-:-:S03]  /*6430*/  F2FP.BF16.F32.PACK_AB R130, R184, R186 ;  /* 0x000000bab882723e */ /* 0x008fc600000010ff */
[----:B------:R-:W-:Y:S01]  /*6440*/  HMMA.16816.F32.BF16 R56, R4, R10, R56 ;  /* 0x0000000a0438723c */ /* 0x000fe20000041838 */
[----:B------:R-:W-:Y:S01]  /*6450*/  LDSM.16.MT88.4 R8, [R218+0xbc00] ;  /* 0x00bc0000da08783b */ /* 0x000fe20000004200 */
[----:B-1----:R-:W-:Y:S01]  /*6460*/  FFMA.FTZ R2, R193, UR5, -R17 ;  /* 0x00000005c1027c23 */ /* 0x002fe20008010811 */
[----:B------:R-:W-:-:S03]  /*6470*/  MOV R193, R87 ;  /* 0x0000005700c17202 */ /* 0x000fc60000000f00 */
[C---:B------:R-:W-:Y:S01]  /*6480*/  HMMA.16816.F32.BF16 R160, R4.reuse, R32, R160 ;  /* 0x0000002004a0723c */ /* 0x040fe200000418a0 */
[----:B------:R1:W-:Y:S05]  /*6490*/  MUFU.EX2 R138, R2 ;  /* 0x00000002008a7308 */ /* 0x0003ea0000000800 */
[C---:B------:R-:W-:Y:S06]  /*64a0*/  HMMA.16816.F32.BF16 R60, R4.reuse, R34, R60 ;  /* 0x00000022043c723c */ /* 0x040fec000004183c */
[C---:B------:R-:W-:Y:S06]  /*64b0*/  HMMA.16816.F32.BF16 R164, R4.reuse, R20, R164 ;  /* 0x0000001404a4723c */ /* 0x040fec00000418a4 */
[----:B------:R-:W-:Y:S01]  /*64c0*/  HMMA.16816.F32.BF16 R64, R4, R22, R64 ;  /* 0x000000160440723c */ /* 0x000fe20000041840 */
[----:B-1----:R-:W-:Y:S01]  /*64d0*/  FFMA.FTZ R2, R194, UR5, -R17 ;  /* 0x00000005c2027c23 */ /* 0x002fe20008010811 */
[----:B------:R-:W-:-:S03]  /*64e0*/  IMAD.MOV.U32 R194, RZ, RZ, R18 ;  /* 0x000000ffffc27224 */ /* 0x000fc600078e0012 */
[----:B------:R1:W2:Y:S02]  /*64f0*/  MUFU.EX2 R19, R2 ;  /* 0x0000000200137308 */ /* 0x0002a40000000800 */
[----:B-1----:R-:W-:Y:S01]  /*6500*/  FFMA.FTZ R2, R195, UR5, -R17 ;  /* 0x00000005c3027c23 */ /* 0x002fe20008010811 */
[----:B------:R-:W-:Y:S02]  /*6510*/  MOV R195, R84 ;  /* 0x0000005400c37202 */ /* 0x000fe40000000f00 */
[----:B--2---:R-:W-:-:S03]  /*6520*/  F2FP.BF16.F32.PACK_AB R168, R19, R138 ;  /* 0x0000008a13a8723e */ /* 0x004fc600000010ff */
[----:B------:R1:W-:Y:S02]  /*6530*/  MUFU.EX2 R18, R2 ;  /* 0x0000000200127308 */ /* 0x0003e40000000800 */
[----:B-1----:R-:W-:Y:S01]  /*6540*/  FFMA.FTZ R2, R196, UR5, -R17 ;  /* 0x00000005c4027c23 */ /* 0x002fe20008010811 */
[----:B------:R-:W-:Y:S01]  /*6550*/  IMAD.MOV.U32 R196, RZ, RZ, R236 ;  /* 0x000000ffffc47224 */ /* 0x000fe200078e00ec */
[----:B------:R-:W-:-:S04]  /*6560*/  MOV R17, R85 ;  /* 0x0000005500117202 */ /* 0x000fc80000000f00 */
[----:B------:R1:W2:Y:S01]  /*6570*/  MUFU.EX2 R236, R2 ;  /* 0x0000000200ec7308 */ /* 0x0002a20000000800 */
[----:B------:R-:W-:Y:S01]  /*6580*/  HMMA.16816.F32.BF16 R84, R4, R24, R80 ;  /* 0x000000180454723c */ /* 0x000fe20000041850 */
[----:B------:R-:W3:Y:S06]  /*6590*/  LDSM.16.MT88.4 R80, [R218+0x9c00] ;  /* 0x009c0000da50783b */ /* 0x000eec0000004200 */
[----:B------:R-:W-:Y:S02]  /*65a0*/  MOV R24, R99 ;  /* 0x0000006300187202 */ /* 0x000fe40000000f00 */
[----:B------:R-:W-:-:S02]  /*65b0*/  MOV R25, R98 ;  /* 0x0000006200197202 */ /* 0x000fc40000000f00 */
[----:B------:R-:W5:Y:S01]  /*65c0*/  LDSM.16.MT88.4 R96, [R216+0xac00] ;  /* 0x00ac0000d860783b */ /* 0x000f620000004200 */
[--C-:B-1----:R-:W-:Y:S01]  /*65d0*/  FFMA.FTZ R2, R197, UR5, -R16.reuse ;  /* 0x00000005c5027c23 */ /* 0x102fe20008010810 */
[----:B------:R-:W-:Y:S01]  /*65e0*/  IMAD.MOV.U32 R197, RZ, RZ, R123 ;  /* 0x000000ffffc57224 */ /* 0x000fe200078e007b */
[----:B--2---:R-:W-:Y:S02]  /*65f0*/  F2FP.BF16.F32.PACK_AB R170, R236, R18 ;  /* 0x00000012ecaa723e */ /* 0x004fe400000010ff */
[----:B------:R1:W-:Y:S02]  /*6600*/  MUFU.EX2 R15, R2 ;  /* 0x00000002000f7308 */ /* 0x0003e40000000800 */
[----:B-1----:R-:W-:Y:S01]  /*6610*/  FFMA.FTZ R2, R198, UR5, -R16 ;  /* 0x00000005c6027c23 */ /* 0x002fe20008010810 */
[----:B------:R-:W-:Y:S02]  /*6620*/  IMAD.MOV.U32 R198, RZ, RZ, R101 ;  /* 0x000000ffffc67224 */ /* 0x000fe400078e0065 */
[----:B------:R-:W-:Y:S03]  /*6630*/  HMMA.16816.F32.BF16 R100, R4, R28, R68 ;  /* 0x0000001c0464723c */ /* 0x000fe60000041844 */
[----:B------:R1:W2:Y:S01]  /*6640*/  MUFU.EX2 R14, R2 ;  /* 0x00000002000e7308 */ /* 0x0002a20000000800 */
[----:B------:R-:W-:-:S04]  /*6650*/  FADD.FTZ R3, R198, R3 ;  /* 0x00000003c6037221 */ /* 0x000fc80000010000 */
[----:B------:R-:W-:Y:S01]  /*6660*/  FADD.FTZ R3, R197, R3 ;  /* 0x00000003c5037221 */ /* 0x000fe20000010000 */
[----:B------:R-:W-:Y:S02]  /*6670*/  MOV R29, R108 ;  /* 0x0000006c001d7202 */ /* 0x000fe40000000f00 */
[----:B------:R-:W-:Y:S01]  /*6680*/  MOV R28, R109 ;  /* 0x0000006d001c7202 */ /* 0x000fe20000000f00 */
[----:B------:R-:W-:Y:S01]  /*6690*/  FADD.FTZ R3, R196, R3 ;  /* 0x00000003c4037221 */ /* 0x000fe20000010000 */
[----:B------:R-:W5:Y:S03]  /*66a0*/  LDSM.16.MT88.4 R108, [R218+0xac00] ;  /* 0x00ac0000da6c783b */ /* 0x000f660000004200 */
[----:B------:R-:W-:Y:S01]  /*66b0*/  FADD.FTZ R4, R29, R28 ;  /* 0x0000001c1d047221 */ /* 0x000fe20000010000 */
[----:B------:R-:W-:Y:S01]  /*66c0*/  FADD.FTZ R3, R194, R3 ;  /* 0x00000003c2037221 */ /* 0x000fe20000010000 */
[----:B-1----:R-:W-:Y:S01]  /*66d0*/  FFMA.FTZ R2, R199, UR5, -R16 ;  /* 0x00000005c7027c23 */ /* 0x002fe20008010810 */
[----:B------:R-:W-:-:S02]  /*66e0*/  IMAD.MOV.U32 R199, RZ, RZ, R121 ;  /* 0x000000ffffc77224 */ /* 0x000fc400078e0079 */
[----:B------:R-:W-:Y:S01]  /*66f0*/  FADD.FTZ R4, R27, R4 ;  /* 0x000000041b047221 */ /* 0x000fe20000010000 */
[----:B------:R-:W1:Y:S01]  /*6700*/  LDSM.16.MT88.4 R120, [R216+0xbc00] ;  /* 0x00bc0000d878783b */ /* 0x000e620000004200 */
[----:B------:R4:W-:Y:S01]  /*6710*/  MUFU.EX2 R13, R2 ;  /* 0x00000002000d7308 */ /* 0x0009e20000000800 */
[----:B--2---:R-:W-:Y:S01]  /*6720*/  F2FP.BF16.F32.PACK_AB R169, R14, R15 ;  /* 0x0000000f0ea9723e */ /* 0x004fe200000010ff */
[----:B------:R-:W-:-:S04]  /*6730*/  FADD.FTZ R4, R25, R4 ;  /* 0x0000000419047221 */ /* 0x000fc80000010000 */
[----:B------:R-:W-:-:S04]  /*6740*/  FADD.FTZ R4, R195, R4 ;  /* 0x00000004c3047221 */ /* 0x000fc80000010000 */
[----:B------:R-:W-:Y:S01]  /*6750*/  FADD.FTZ R4, R192, R4 ;  /* 0x00000004c0047221 */ /* 0x000fe20000010000 */
[----:B----4-:R-:W-:-:S04]  /*6760*/  FFMA.FTZ R2, R200, UR5, -R16 ;  /* 0x00000005c8027c23 */ /* 0x010fc80008010810 */
[----:B------:R2:W4:Y:S02]  /*6770*/  MUFU.EX2 R237, R2 ;  /* 0x0000000200ed7308 */ /* 0x0005240000000800 */
[----:B--2---:R-:W-:Y:S01]  /*6780*/  FFMA.FTZ R2, R202, UR5, -R0 ;  /* 0x00000005ca027c23 */ /* 0x004fe20008010800 */
[----:B----4-:R-:W-:-:S05]  /*6790*/  F2FP.BF16.F32.PACK_AB R171, R237, R13 ;  /* 0x0000000dedab723e */ /* 0x010fca00000010ff */
[----:B------:R2:W4:Y:S02]  /*67a0*/  MUFU.EX2 R12, R2 ;  /* 0x00000002000c7308 */ /* 0x0005240000000800 */
[C---:B------:R-:W-:Y:S06]  /*67b0*/  HMMA.16816.F32.BF16 R140, R168.reuse, R152, R140 ;  /* 0x00000098a88c723c */ /* 0x040fec000004188c */
[C---:B------:R-:W-:Y:S06]  /*67c0*/  HMMA.16816.F32.BF16 R148, R168.reuse, R154, R148 ;  /* 0x0000009aa894723c */ /* 0x040fec0000041894 */
[----:B---3--:R-:W-:Y:S01]  /*67d0*/  HMMA.16816.F32.BF16 R72, R168, R80, R72 ;  /* 0x00000050a848723c */ /* 0x008fe20000041848 */
[--C-:B--2---:R-:W-:Y:S01]  /*67e0*/  FFMA.FTZ R2, R203, UR5, -R0.reuse ;  /* 0x00000005cb027c23 */ /* 0x104fe20008010800 */
[----:B------:R-:W-:Y:S01]  /*67f0*/  FFMA.FTZ R0, R204, UR5, -R0 ;  /* 0x00000005cc007c23 */ /* 0x000fe20008010800 */
[----:B----4-:R-:W-:-:S02]  /*6800*/  F2FP.BF16.F32.PACK_AB R129, R12, R139 ;  /* 0x0000008b0c81723e */ /* 0x010fc400000010ff */
[----:B------:R2:W-:Y:S01]  /*6810*/  MUFU.EX2 R5, R2 ;  /* 0x0000000200057308 */ /* 0x0005e20000000800 */
[C---:B------:R-:W-:Y:S06]  /*6820*/  HMMA.16816.F32.BF16 R76, R168.reuse, R82, R76 ;  /* 0x00000052a84c723c */ /* 0x040fec000004184c */
[C---:B-----5:R-:W-:Y:S01]  /*6830*/  HMMA.16816.F32.BF16 R88, R168.reuse, R96, R88 ;  /* 0x00000060a858723c */ /* 0x060fe20000041858 */
[----:B------:R3:W4:Y:S05]  /*6840*/  MUFU.EX2 R235, R0 ;  /* 0x0000000000eb7308 */ /* 0x00072a0000000800 */
[----:B------:R-:W-:Y:S01]  /*6850*/  HMMA.16816.F32.BF16 R92, R168, R98, R92 ;  /* 0x00000062a85c723c */ /* 0x000fe2000004185c */
[----:B--2---:R-:W-:-:S05]  /*6860*/  FADD.FTZ R2, R242, R241 ;  /* 0x000000f1f2027221 */ /* 0x004fca0000010000 */
[----:B------:R-:W-:Y:S01]  /*6870*/  HMMA.16816.F32.BF16 R104, R168, R108, R104 ;  /* 0x0000006ca868723c */ /* 0x000fe20000041868 */
[----:B------:R-:W-:Y:S01]  /*6880*/  FADD.FTZ R2, R240, R2 ;  /* 0x00000002f0027221 */ /* 0x000fe20000010000 */
[----:B---3--:R-:W-:-:S03]  /*6890*/  FADD.FTZ R0, R199, R31 ;  /* 0x0000001fc7007221 */ /* 0x008fc60000010000 */
[----:B------:R-:W-:Y:S01]  /*68a0*/  FADD.FTZ R2, R234, R2 ;  /* 0x00000002ea027221 */ /* 0x000fe20000010000 */
[----:B------:R-:W-:Y:S01]  /*68b0*/  FADD.FTZ R234, R190, R3 ;  /* 0x00000003beea7221 */ /* 0x000fe20000010000 */
[----:B----4-:R-:W-:Y:S01]  /*68c0*/  F2FP.BF16.F32.PACK_AB R131, R235, R5 ;  /* 0x00000005eb83723e */ /* 0x010fe200000010ff */
[----:B------:R-:W-:Y:S01]  /*68d0*/  FADD.FTZ R0, R26, R0 ;  /* 0x000000001a007221 */ /* 0x000fe20000010000 */
[----:B------:R-:W-:Y:S01]  /*68e0*/  FADD.FTZ R2, R233, R2 ;  /* 0x00000002e9027221 */ /* 0x000fe20000010000 */
[----:B------:R-:W-:Y:S01]  /*68f0*/  FADD.FTZ R234, R243, R234 ;  /* 0x000000eaf3ea7221 */ /* 0x000fe20000010000 */
[C---:B------:R-:W-:Y:S01]  /*6900*/  HMMA.16816.F32.BF16 R156, R168.reuse, R110, R156 ;  /* 0x0000006ea89c723c */ /* 0x040fe2000004189c */
[----:B------:R-:W-:Y:S01]  /*6910*/  FADD.FTZ R0, R24, R0 ;  /* 0x0000000018007221 */ /* 0x000fe20000010000 */
[----:B------:R-:W-:Y:S01]  /*6920*/  FADD.FTZ R2, R232, R2 ;  /* 0x00000002e8027221 */ /* 0x000fe20000010000 */
[----:B------:R-:W-:Y:S02]  /*6930*/  FADD.FTZ R234, R212, R234 ;  /* 0x000000ead4ea7221 */ /* 0x000fe40000010000 */
[----:B------:R-:W-:Y:S01]  /*6940*/  FADD.FTZ R0, R17, R0 ;  /* 0x0000000011007221 */ /* 0x000fe20000010000 */
[----:B------:R-:W-:Y:S01]  /*6950*/  FADD.FTZ R3, R231, R2 ;  /* 0x00000002e7037221 */ /* 0x000fe20000010000 */
[----:B------:R-:W-:Y:S01]  /*6960*/  FADD.FTZ R234, R213, R234 ;  /* 0x000000ead5ea7221 */ /* 0x000fe20000010000 */
[----:B-1----:R-:W-:Y:S01]  /*6970*/  HMMA.16816.F32.BF16 R112, R168, R120, R52 ;  /* 0x00000078a870723c */ /* 0x002fe20000041834 */
[----:B------:R-:W-:Y:S01]  /*6980*/  FADD.FTZ R0, R193, R0 ;  /* 0x00000000c1007221 */ /* 0x000fe20000010000 */
[----:B------:R-:W-:Y:S01]  /*6990*/  FADD.FTZ R3, R230, R3 ;  /* 0x00000003e6037221 */ /* 0x000fe20000010000 */
[----:B------:R-:W-:-:S02]  /*69a0*/  FADD.FTZ R234, R211, R234 ;  /* 0x000000ead3ea7221 */ /* 0x000fc40000010000 */
        /* <DEDUP_REMOVED lines=19> */
[----:B------:R-:W-:Y:S01]  /*6ae0*/  FADD.FTZ R234, R186, R234 ;  /* 0x000000eabaea7221 */ /* 0x000fe20000010000 */
        /* <DEDUP_REMOVED lines=15> */
[----:B------:R-:W-:Y:S01]  /*6be0*/  FADD.FTZ R236, R236, R2 ;  /* 0x00000002ecec7221 */ /* 0x000fe20000010000 */
[----:B------:R-:W-:-:S04]  /*6bf0*/  FADD.FTZ R237, R237, R0 ;  /* 0x00000000eded7221 */ /* 0x000fc80000010000 */
[C---:B------:R-:W-:Y:S06]  /*6c00*/  HMMA.16816.F32.BF16 R100, R128.reuse, R108, R100 ;  /* 0x0000006c8064723c */ /* 0x040fec0000041864 */
[----:B------:R-:W-:Y:S06]  /*6c10*/  HMMA.16816.F32.BF16 R160, R128, R120, R160 ;  /* 0x0000007880a0723c */ /* 0x000fec00000418a0 */
[----:B------:R-:W-:Y:S06]  /*6c20*/  HMMA.16816.F32.BF16 R124, R168, R8, R180 ;  /* 0x00000008a87c723c */ /* 0x000fec00000418b4 */
[C---:B------:R-:W-:Y:S06]  /*6c30*/  HMMA.16816.F32.BF16 R152, R128.reuse, R154, R56 ;  /* 0x0000009a8098723c */ /* 0x040fec0000041838 */
[C---:B------:R-:W-:Y:S06]  /*6c40*/  HMMA.16816.F32.BF16 R80, R128.reuse, R82, R44 ;  /* 0x000000528050723c */ /* 0x040fec000004182c */
[C---:B------:R-:W-:Y:S06]  /*6c50*/  HMMA.16816.F32.BF16 R96, R128.reuse, R98, R36 ;  /* 0x000000628060723c */ /* 0x040fec0000041824 */
[C---:B------:R-:W-:Y:S06]  /*6c60*/  HMMA.16816.F32.BF16 R108, R128.reuse, R110, R40 ;  /* 0x0000006e806c723c */ /* 0x040fec0000041828 */
[C---:B------:R-:W-:Y:S06]  /*6c70*/  HMMA.16816.F32.BF16 R120, R128.reuse, R122, R60 ;  /* 0x0000007a8078723c */ /* 0x040fec000004183c */
[----:B------:R-:W-:Y:S06]  /*6c80*/  HMMA.16816.F32.BF16 R164, R128, R8, R164 ;  /* 0x0000000880a4723c */ /* 0x000fec00000418a4 */
[-C--:B------:R-:W-:Y:S06]  /*6c90*/  HMMA.16816.F32.BF16 R168, R168, R10.reuse, R172 ;  /* 0x0000000aa8a8723c */ /* 0x080fec00000418ac */
[----:B------:R-:W-:Y:S01]  /*6ca0*/  HMMA.16816.F32.BF16 R128, R128, R10, R64 ;  /* 0x0000000a8080723c */ /* 0x000fe20000041840 */
[----:B------:R-:W-:-:S08]  /*6cb0*/  NOP ;  /* 0x0000000000007918 */ /* 0x000fd00000000000 */
[----:B------:R-:W-:-:S15]  /*6cc0*/  @!P5 BRA `(.L_x_120) ;  /* 0x000000400038d947 */ /* 0x000fde0003800000 */
[----:B------:R-:W2:Y:S01]  /*6cd0*/  LDL.LU R206, [R1+0x20] ;  /* 0x0000200001ce7983 */ /* 0x000ea20000300800 */
[----:B------:R-:W-:Y:S01]  /*6ce0*/  ULDC UR4, c[0x0][0x2d0] ;  /* 0x0000b40000047ab9 */ /* 0x000fe20000000800 */
[----:B------:R-:W1:Y:S01]  /*6cf0*/  LDC.64 R226, c[0x0][0x250] ;  /* 0x00009400ffe27b82 */ /* 0x000e620000000a00 */
[----:B------:R-:W-:Y:S01]  /*6d00*/  ISETP.GE.AND P4, PT, R244, UR4, PT ;  /* 0x00000004f4007c0c */ /* 0x000fe2000bf86270 */
[----:B------:R-:W3:Y:S01]  /*6d10*/  S2R R189, SR_TID.X ;  /* 0x0000000000bd7919 */ /* 0x000ee20000002100 */
[----:B------:R-:W-:Y:S01]  /*6d20*/  IMAD.MOV.U32 R3, RZ, RZ, R137 ;  /* 0x000000ffff037224 */ /* 0x000fe200078e0089 */
[----:B------:R-:W-:Y:S01]  /*6d30*/  MOV R139, R132 ;  /* 0x00000084008b7202 */ /* 0x000fe20000000f00 */
[----:B------:R-:W-:Y:S01]  /*6d40*/  IMAD.MOV.U32 R138, RZ, RZ, R135 ;  /* 0x000000ffff8a7224 */ /* 0x000fe200078e0087 */
[----:B------:R-:W-:Y:S01]  /*6d50*/  ULDC UR5, c[0x0][0x2d0] ;  /* 0x0000b40000057ab9 */ /* 0x000fe20000000800 */
[----:B------:R-:W-:Y:S01]  /*6d60*/  ULDC UR4, c[0x0][0x2ec] ;  /* 0x0000bb0000047ab9 */ /* 0x000fe20000000800 */
[----:B------:R-:W-:-:S06]  /*6d70*/  ULDC.64 UR6, c[0x0][0x248] ;  /* 0x0000920000067ab9 */ /* 0x000fcc0000000a00 */
[----:B------:R-:W4:Y:S08]  /*6d80*/  @!P4 LDC.64 R242, c[0x0][0x220] ;  /* 0x00008800fff2cb82 */ /* 0x000f300000000a00 */
[----:B------:R-:W1:Y:S01]  /*6d90*/  @!P4 LDC.64 R240, c[0x0][0x220] ;  /* 0x00008800fff0cb82 */ /* 0x000e620000000a00 */
[----:B---3--:R-:W-:-:S05]  /*6da0*/  LOP3.LUT R189, R189, 0x3, RZ, 0xc0, !PT ;  /* 0x00000003bdbd7812 */ /* 0x008fca00078ec0ff */
[----:B------:R-:W-:-:S05]  /*6db0*/  IMAD R224, R189, -0x2, R228 ;  /* 0xfffffffebde07824 */ /* 0x000fca00078e02e4 */
[----:B------:R-:W-:Y:S01]  /*6dc0*/  IADD3 R224, R134, R224, -R207 ;  /* 0x000000e086e07210 */ /* 0x000fe20007ffe8cf */
[----:B------:R-:W-:Y:S01]  /*6dd0*/  IMAD.MOV.U32 R134, RZ, RZ, R136 ;  /* 0x000000ffff867224 */ /* 0x000fe200078e0088 */
[----:B--2---:R-:W-:Y:S01]  /*6de0*/  LEA.HI.SX32 R223, R206, 0xfffffffe, 0x1a ;  /* 0xfffffffecedf7811 */ /* 0x004fe200078fd2ff */
[----:B-1--4-:R-:W-:Y:S06]  /*6df0*/  BRA `(.L_x_121) ;  /* 0x0000000000fc7947 */ /* 0x012fec0003800000 */
.L_x_123:
[----:B------:R-:W2:Y:S01]  /*6e00*/  LDL.64 R214, [R1] ;  /* 0x0000000001d67983 */ /* 0x000ea20000100a00 */
        /* <DEDUP_REMOVED lines=21> */
[----:B-----5:R-:W-:Y:S01]  /*6f60*/  @!P2 LEA R176, P1, R2, R176, 0x1 ;  /* 0x000000b002b0a211 */ /* 0x020fe200078208ff */
[----:B------:R-:W-:Y:S01]  /*6f70*/  @!PT LDS RZ, [RZ] ;  /* 0x00000000fffff984 */ /* 0x000fe20000000800 */
[----:B------:R-:W-:Y:S01]  /*6f80*/  @!PT LDS RZ, [RZ] ;  /* 0x00000000fffff984 */ /* 0x000fe20000000800 */
[----:B------:R-:W-:Y:S01]  /*6f90*/  @!PT LDS RZ, [RZ] ;  /* 0x00000000fffff984 */ /* 0x000fe20000000800 */
[----:B------:R1:W-:Y:S01]  /*6fa0*/  @!P4 LDGSTS.E.BYPASS.LTC128B.128 [R222+0x6000], desc[UR8][R136.64] ;  /* 0x0600000088decfae */ /* 0x0003e2000b901d48 */
[----:B------:R-:W-:Y:S02]  /*6fb0*/  IADD3 R132, P0, R248, R2, RZ ;  /* 0x00000002f8847210 */ /* 0x000fe40007f1e0ff */
[--C-:B------:R-:W-:Y:S01]  /*6fc0*/  @!P2 LEA.HI.X R177, R2, R177, R135.reuse, 0x1, P1 ;  /* 0x000000b102b1a211 */ /* 0x100fe200008f0c87 */
[----:B------:R2:W-:Y:S01]  /*6fd0*/  @P3 STS.128 [R222+0x7000], RZ ;  /* 0x007000ffde003388 */ /* 0x0005e20000000c00 */
[C---:B---3--:R-:W-:Y:S01]  /*6fe0*/  @!P4 LEA R174, P6, R132.reuse, R174, 0x1 ;  /* 0x000000ae84aec211 */ /* 0x048fe200078c08ff */
        /* <DEDUP_REMOVED lines=32> */
.L_x_121:
[----:B------:R-:W-:Y:S04]  /*71f0*/  DEPBAR.LE SB0, 0x0 ;  /* 0x000080000000791a */ /* 0x000fe80000000000 */
[----:B------:R-:W-:Y:S01]  /*7200*/  BAR.SYNC.DEFER_BLOCKING 0x0 ;  /* 0x0000000000007b1d */ /* 0x000fe20000010000 */
[----:B------:R-:W-:Y:S01]  /*7210*/  ISETP.GE.AND P3, PT, R238, UR5, PT ;  /* 0x00000005ee007c0c */ /* 0x000fe2000bf66270 */
[-C--:B------:R-:W-:Y:S01]  /*7220*/  IMAD.WIDE.U32 R4, R223, R226.reuse, RZ ;  /* 0x000000e2df047225 */ /* 0x080fe200078e00ff */
[----:B------:R-:W-:Y:S02]  /*7230*/  SHF.R.S32.HI R0, RZ, 0x1f, R223 ;  /* 0x0000001fff007819 */ /* 0x000fe400000114df */
[----:B------:R-:W-:Y:S01]  /*7240*/  ISETP.GE.AND P2, PT, R239, UR5, PT ;  /* 0x00000005ef007c0c */ /* 0x000fe2000bf46270 */
[----:B------:R-:W-:Y:S02]  /*7250*/  IMAD.MOV.U32 R136, RZ, RZ, -0x40 ;  /* 0xffffffc0ff887424 */ /* 0x000fe400078e00ff */
[----:B------:R-:W-:Y:S04]  /*7260*/  IMAD R0, R0, R226, RZ ;  /* 0x000000e200007224 */ /* 0x000fe800078e02ff */
[----:B------:R-:W-:Y:S01]  /*7270*/  IMAD R2, R223, R227, R0 ;  /* 0x000000e3df027224 */ /* 0x000fe200078e0200 */
[C---:B------:R-:W-:Y:S03]  /*7280*/  LEA R0, P0, R4.reuse, R250, 0x6 ;  /* 0x000000fa04007211 */ /* 0x040fe600078030ff */
[----:B------:R-:W-:Y:S05]  /*7290*/  IMAD.IADD R2, R5, 0x1, R2 ;  /* 0x0000000105027824 */ /* 0x000fea00078e0202 */
[----:B------:R-:W-:Y:S02]  /*72a0*/  LEA.HI.X R4, R4, R252, R2, 0x6, P0 ;  /* 0x000000fc04047211 */ /* 0x000fe400000f3402 */
[----:B------:R-:W-:Y:S01]  /*72b0*/  @!P4 LEA R6, P0, R0, R242, 0x1 ;  /* 0x000000f20006c211 */ /* 0x000fe200078008ff */
[----:B------:R-:W1:Y:S01]  /*72c0*/  @!P3 LDC.64 R14, c[0x0][0x220] ;  /* 0x00008800ff0ebb82 */ /* 0x000e620000000a00 */
[----:B------:R-:W-:Y:S01]  /*72d0*/  @P4 STS.64 [R222+0x9008], RZ ;  /* 0x009008ffde004388 */ /* 0x000fe20000000a00 */
[----:B------:R-:W-:Y:S02]  /*72e0*/  LEA R2, P6, R226, R0, 0x5 ;  /* 0x00000000e2027211 */ /* 0x000fe400078c28ff */
[--C-:B------:R-:W-:Y:S04]  /*72f0*/  @!P4 LEA.HI.X R7, R0, R243, R4.reuse, 0x1, P0 ;  /* 0x000000f30007c211 */ /* 0x100fe800000f0c04 */
[----:B------:R-:W2:Y:S01]  /*7300*/  @!P2 LDC.64 R12, c[0x0][0x220] ;  /* 0x00008800ff0cab82 */ /* 0x000ea20000000a00 */
[----:B------:R-:W-:Y:S01]  /*7310*/  @P4 STS [R222+0x9000], RZ ;  /* 0x009000ffde004388 */ /* 0x000fe20000000800 */
[----:B------:R-:W-:Y:S03]  /*7320*/  @!P4 LEA R10, P5, R2, R240, 0x1 ;  /* 0x000000f0020ac211 */ /* 0x000fe600078a08ff */
[----:B------:R-:W-:Y:S03]  /*7330*/  @P4 STS [R222+0x9004], RZ ;  /* 0x009004ffde004388 */ /* 0x000fe60000000800 */
[----:B------:R-:W3:Y:S01]  /*7340*/  @!P3 LDC.64 R8, c[0x0][0x220] ;  /* 0x00008800ff08bb82 */ /* 0x000ee20000000a00 */
[----:B------:R-:W-:Y:S01]  /*7350*/  @!PT LDS RZ, [RZ] ;  /* 0x00000000fffff984 */ /* 0x000fe20000000800 */
[----:B------:R-:W-:Y:S01]  /*7360*/  @!PT LDS RZ, [RZ] ;  /* 0x00000000fffff984 */ /* 0x000fe20000000800 */
[----:B------:R-:W-:Y:S01]  /*7370*/  @!PT LDS RZ, [RZ] ;  /* 0x00000000fffff984 */ /* 0x000fe20000000800 */
[----:B------:R4:W-:Y:S07]  /*7380*/  @!P4 LDGSTS.E.BYPASS.LTC128B.128 [R222+0x9000], desc[UR8][R6.64] ;  /* 0x0900000006decfae */ /* 0x0009ee000b901d48 */
[----:B------:R-:W4:Y:S01]  /*7390*/  @!P2 LDC.64 R16, c[0x0][0x220] ;  /* 0x00008800ff10ab82 */ /* 0x000f220000000a00 */
[----:B------:R-:W-:Y:S01]  /*73a0*/  @P3 STS.128 [R222+0xa000], RZ ;  /* 0x00a000ffde003388 */ /* 0x000fe20000000c00 */
[C---:B-1----:R-:W-:Y:S04]  /*73b0*/  @!P3 LEA R14, P1, R0.reuse, R14, 0x1 ;  /* 0x0000000e000eb211 */ /* 0x042fe800078208ff */
[C-C-:B------:R-:W-:Y:S02]  /*73c0*/  @!P3 LEA.HI.X R15, R0.reuse, R15, R4.reuse, 0x1, P1 ;  /* 0x0000000f000fb211 */ /* 0x140fe400008f0c04 */
[C---:B--2---:R-:W-:Y:S03]  /*73d0*/  @!P2 LEA R12, P0, R0.reuse, R12, 0x1 ;  /* 0x0000000c000ca211 */ /* 0x044fe600078008ff */
[----:B------:R-:W-:Y:S01]  /*73e0*/  @!PT LDS RZ, [RZ] ;  /* 0x00000000fffff984 */ /* 0x000fe20000000800 */
[----:B------:R-:W-:Y:S01]  /*73f0*/  @!PT LDS RZ, [RZ] ;  /* 0x00000000fffff984 */ /* 0x000fe20000000800 */
[----:B------:R-:W-:Y:S01]  /*7400*/  @!PT LDS RZ, [RZ] ;  /* 0x00000000fffff984 */ /* 0x000fe20000000800 */
[----:B------:R-:W-:Y:S01]  /*7410*/  @!P3 LDGSTS.E.BYPASS.LTC128B.128 [R222+0xa000], desc[UR8][R14.64+0x40] ;  /* 0x0a0000400edebfae */ /* 0x000fe2000b901d48 */
[----:B------:R-:W-:Y:S01]  /*7420*/  @!P2 LEA.HI.X R13, R0, R13, R4, 0x1, P0 ;  /* 0x0000000d000da211 */ /* 0x000fe200000f0c04 */
[C---:B------:R-:W-:Y:S01]  /*7430*/  IMAD R0, R223.reuse, R136, 0x40 ;  /* 0x00000040df007424 */ /* 0x040fe200078e0288 */
[----:B------:R-:W-:Y:S02]  /*7440*/  LEA.HI.X R4, R226, R4, R227, 0x5, P6 ;  /* 0x00000004e2047211 */ /* 0x000fe400030f2ce3 */
[----:B---3--:R-:W-:Y:S01]  /*7450*/  @!P3 LEA R8, P1, R2, R8, 0x1 ;  /* 0x000000080208b211 */ /* 0x008fe200078208ff */
[----:B------:R-:W-:Y:S01]  /*7460*/  IMAD.IADD R0, R224, 0x1, R0 ;  /* 0x00000001e0007824 */ /* 0x000fe200078e0200 */
[C-C-:B------:R-:W-:Y:S01]  /*7470*/  @!P4 LEA.HI.X R11, R2.reuse, R241, R4.reuse, 0x1, P5 ;  /* 0x000000f1020bc211 */ /* 0x140fe200028f0c04 */
[----:B------:R-:W-:Y:S01]  /*7480*/  @P2 STS.128 [R222+0xb000], RZ ;  /* 0x00b000ffde002388 */ /* 0x000fe20000000c00 */
[C-C-:B------:R-:W-:Y:S02]  /*7490*/  @!P3 LEA.HI.X R9, R2.reuse, R9, R4.reuse, 0x1, P1 ;  /* 0x000000090209b211 */ /* 0x140fe400008f0c04 */
[C---:B----4-:R-:W-:Y:S04]  /*74a0*/  @!P2 LEA R6, P0, R2.reuse, R16, 0x1 ;  /* 0x000000100206a211 */ /* 0x050fe800078008ff */
[----:B------:R-:W-:Y:S01]  /*74b0*/  @!P2 LEA.HI.X R7, R2, R17, R4, 0x1, P0 ;  /* 0x000000110207a211 */ /* 0x000fe200000f0c04 */
[----:B------:R-:W-:Y:S01]  /*74c0*/  @!PT LDS RZ, [RZ] ;  /* 0x00000000fffff984 */ /* 0x000fe20000000800 */
[----:B------:R-:W-:Y:S01]  /*74d0*/  @!PT LDS RZ, [RZ] ;  /* 0x00000000fffff984 */ /* 0x000fe20000000800 */
[----:B------:R-:W-:Y:S01]  /*74e0*/  @!PT LDS RZ, [RZ] ;  /* 0x00000000fffff984 */ /* 0x000fe20000000800 */
[----:B------:R-:W-:Y:S01]  /*74f0*/  @!P2 LDGSTS.E.BYPASS.LTC128B.128 [R222+0xb000], desc[UR8][R12.64+0x80] ;  /* 0x0b0000800cdeafae */ /* 0x000fe2000b901d48 */
[----:B------:R-:W-:Y:S04]  /*7500*/  IMAD R2, R223, -0x40, R224 ;  /* 0xffffffc0df027824 */ /* 0x000fe800078e02e0 */
[C---:B------:R-:W-:Y:S02]  /*7510*/  VIADD R137, R2.reuse, 0x8 ;  /* 0x0000000802897836 */ /* 0x040fe40000000000 */
[C---:B------:R-:W-:Y:S01]  /*7520*/  VIADD R132, R2.reuse, 0x48 ;  /* 0x0000004802847836 */ /* 0x040fe20000000000 */
[----:B------:R-:W-:Y:S01]  /*7530*/  @P4 STS.128 [R222+0x9800], RZ ;  /* 0x009800ffde004388 */ /* 0x000fe20000000c00 */
[C---:B------:R-:W-:Y:S02]  /*7540*/  VIADD R136, R2.reuse, 0x7 ;  /* 0x0000000702887836 */ /* 0x040fe40000000000 */
[----:B------:R-:W-:Y:S01]  /*7550*/  VIADD R135, R2, 0x3f ;  /* 0x0000003f02877836 */ /* 0x000fe20000000000 */
[----:B------:R-:W-:Y:S04]  /*7560*/  ISETP.GE.AND P0, PT, R132, RZ, PT ;  /* 0x000000ff8400720c */ /* 0x000fe80003f06270 */
[----:B------:R-:W-:Y:S01]  /*7570*/  @!PT LDS RZ, [RZ] ;  /* 0x00000000fffff984 */ /* 0x000fe20000000800 */
[----:B------:R-:W-:Y:S01]  /*7580*/  @!PT LDS RZ, [RZ] ;  /* 0x00000000fffff984 */ /* 0x000fe20000000800 */
[----:B------:R-:W-:Y:S01]  /*7590*/  @!PT LDS RZ, [RZ] ;  /* 0x00000000fffff984 */ /* 0x000fe20000000800 */
[----:B------:R-:W-:Y:S01]  /*75a0*/  @!P4 LDGSTS.E.BYPASS.LTC128B.128 [R222+0x9800], desc[UR8][R10.64] ;  /* 0x098000000adecfae */ /* 0x000fe2000b901d48 */
[----:B------:R-:W-:Y:S07]  /*75b0*/  ISETP.GE.AND P1, PT, R135, RZ, PT ;  /* 0x000000ff8700720c */ /* 0x000fee0003f26270 */
[----:B------:R-:W-:Y:S01]  /*75c0*/  @P3 STS.128 [R222+0xa800], RZ ;  /* 0x00a800ffde003388 */ /* 0x000fe20000000c00 */
[C---:B------:R-:W-:Y:S04]  /*75d0*/  @!P0 IADD3 R132, -R0.reuse, -0x8, RZ ;  /* 0xfffffff800848810 */ /* 0x040fe80007ffe1ff */
[----:B------:R-:W-:Y:S02]  /*75e0*/  I2FP.F32.S32 R132, R132 ;  /* 0x0000008400847245 */ /* 0x000fe40000201400 */
[----:B------:R-:W-:Y:S01]  /*75f0*/  @!P1 IADD3 R135, -R0, 0x1, RZ ;  /* 0x0000000100879810 */ /* 0x000fe20007ffe1ff */
[----:B------:R-:W-:Y:S01]  /*7600*/  @!PT LDS RZ, [RZ] ;  /* 0x00000000fffff984 */ /* 0x000fe20000000800 */
[----:B------:R-:W-:Y:S01]  /*7610*/  @!PT LDS RZ, [RZ] ;  /* 0x00000000fffff984 */ /* 0x000fe20000000800 */
[----:B------:R-:W-:Y:S01]  /*7620*/  @!PT LDS RZ, [RZ] ;  /* 0x00000000fffff984 */ /* 0x000fe20000000800 */
[----:B------:R-:W-:Y:S03]  /*7630*/  @!P3 LDGSTS.E.BYPASS.LTC128B.128 [R222+0xa800], desc[UR8][R8.64+0x40] ;  /* 0x0a80004008debfae */ /* 0x000fe6000b901d48 */
[----:B------:R-:W-:Y:S05]  /*7640*/  I2FP.F32.S32 R135, R135 ;  /* 0x0000008700877245 */ /* 0x000fea0000201400 */
[----:B------:R-:W-:Y:S08]  /*7650*/  @P2 STS.128 [R222+0xb800], RZ ;  /* 0x00b800ffde002388 */ /* 0x000ff00000000c00 */
[----:B------:R-:W-:Y:S01]  /*7660*/  @!PT LDS RZ, [RZ] ;  /* 0x00000000fffff984 */ /* 0x000fe20000000800 */
[----:B------:R-:W-:Y:S01]  /*7670*/  @!PT LDS RZ, [RZ] ;  /* 0x00000000fffff984 */ /* 0x000fe20000000800 */
[----:B------:R-:W-:Y:S01]  /*7680*/  @!PT LDS RZ, [RZ] ;  /* 0x00000000fffff984 */ /* 0x000fe20000000800 */
[----:B------:R1:W-:Y:S08]  /*7690*/  @!P2 LDGSTS.E.BYPASS.LTC128B.128 [R222+0xb800], desc[UR8][R6.64+0x80] ;  /* 0x0b80008006deafae */ /* 0x0003f0000b901d48 */
[----:B------:R-:W-:Y:S08]  /*76a0*/  LDSM.16.M88.4 R64, [R220] ;  /* 0x00000000dc40783b */ /* 0x000ff00000000200 */
[----:B------:R-:W1:Y:S08]  /*76b0*/  LDSM.16.M88.4 R16, [R217+0x6000] ;  /* 0x00600000d910783b */ /* 0x000e700000000200 */
[----:B------:R-:W2:Y:S08]  /*76c0*/  LDSM.16.M88.4 R60, [R220+0x1000] ;  /* 0x00100000dc3c783b */ /* 0x000eb00000000200 */
[----:B------:R-:W3:Y:S08]  /*76d0*/  LDSM.16.M88.4 R32, [R217+0x6400] ;  /* 0x00640000d920783b */ /* 0x000ef00000000200 */
[----:B------:R-:W0:Y:S08]  /*76e0*/  LDGDEPBAR ;  /* 0x00000000000079af */ /* 0x000e300000000000 */
[----:B------:R-:W4:Y:S08]  /*76f0*/  LDSM.16.M88.4 R48, [R217+0x6800] ;  /* 0x00680000d930783b */ /* 0x000f300000000200 */
[----:B------:R-:W5:Y:S01]  /*7700*/  LDSM.16.M88.4 R172, [R217+0x6c00] ;  /* 0x006c0000d9ac783b */ /* 0x000f620000000200 */
[-C--:B-1----:R-:W-:Y:S07]  /*7710*/  HMMA.16816.F32.BF16 R4, R64, R16.reuse, RZ ;  /* 0x000000104004723c */ /* 0x082fee00000418ff */
[----:B------:R-:W-:Y:S01]  /*7720*/  LDSM.16.M88.4 R176, [R221] ;  /* 0x00000000ddb0783b */ /* 0x000fe20000000200 */
[C---:B--2---:R-:W-:Y:S07]  /*7730*/  HMMA.16816.F32.BF16 R8, R60.reuse, R16, RZ ;  /* 0x000000103c08723c */ /* 0x044fee00000418ff */
[----:B------:R-:W1:Y:S01]  /*7740*/  LDSM.16.M88.4 R180, [R219+0x6000] ;  /* 0x00600000dbb4783b */ /* 0x000e620000000200 */
[-C--:B------:R-:W-:Y:S06]  /*7750*/  HMMA.16816.F32.BF16 R12, R60, R18.reuse, RZ ;  /* 0x000000123c0c723c */ /* 0x080fec00000418ff */
[C---:B------:R-:W-:Y:S01]  /*7760*/  HMMA.16816.F32.BF16 R16, R64.reuse, R18, RZ ;  /* 0x000000124010723c */ /* 0x040fe200000418ff */
[----:B------:R-:W2:Y:S05]  /*7770*/  LDSM.16.M88.4 R184, [R221+0x1000] ;  /* 0x00100000ddb8783b */ /* 0x000eaa0000000200 */
[-C--:B---3--:R-:W-:Y:S03]  /*7780*/  HMMA.16816.F32.BF16 R20, R64, R32.reuse, RZ ;  /* 0x000000204014723c */ /* 0x088fe600000418ff */
[----:B------:R-:W3:Y:S03]  /*7790*/  LDSM.16.M88.4 R188, [R219+0x6400] ;  /* 0x00640000dbbc783b */ /* 0x000ee60000000200 */
[C---:B------:R-:W-:Y:S05]  /*77a0*/  HMMA.16816.F32.BF16 R24, R60.reuse, R32, RZ ;  /* 0x000000203c18723c */ /* 0x040fea00000418ff */
[----:B------:R-:W3:Y:S01]  /*77b0*/  LDSM.16.M88.4 R192, [R219+0x6800] ;  /* 0x00680000dbc0783b */ /* 0x000ee20000000200 */
[-C--:B------:R-:W-:Y:S06]  /*77c0*/  HMMA.16816.F32.BF16 R28, R60, R34.reuse, RZ ;  /* 0x000000223c1c723c */ /* 0x080fec00000418ff */
[C---:B------:R-:W-:Y:S01]  /*77d0*/  HMMA.16816.F32.BF16 R32, R64.reuse, R34, RZ ;  /* 0x000000224020723c */ /* 0x040fe200000418ff */
[----:B------:R-:W3:Y:S05]  /*77e0*/  LDSM.16.M88.4 R196, [R219+0x6c00] ;  /* 0x006c0000dbc4783b */ /* 0x000eea0000000200 */
[-C--:B----4-:R-:W-:Y:S03]  /*77f0*/  HMMA.16816.F32.BF16 R36, R64, R48.reuse, RZ ;  /* 0x000000304024723c */ /* 0x090fe600000418ff */
[----:B------:R-:W-:Y:S03]  /*7800*/  LDSM.16.M88.4 R200, [R220+0x3000] ;  /* 0x00300000dcc8783b */ /* 0x000fe60000000200 */
[C---:B------:R-:W-:Y:S05]  /*7810*/  HMMA.16816.F32.BF16 R40, R60.reuse, R48, RZ ;  /* 0x000000303c28723c */ /* 0x040fea00000418ff */
[----:B------:R-:W-:Y:S01]  /*7820*/  LDSM.16.M88.4 R204, [R217+0x7400] ;  /* 0x00740000d9cc783b */ /* 0x000fe20000000200 */
[-C--:B------:R-:W-:Y:S06]  /*7830*/  HMMA.16816.F32.BF16 R44, R60, R50.reuse, RZ ;  /* 0x000000323c2c723c */ /* 0x080fec00000418ff */
[C---:B------:R-:W-:Y:S01]  /*7840*/  HMMA.16816.F32.BF16 R48, R64.reuse, R50, RZ ;  /* 0x000000324030723c */ /* 0x040fe200000418ff */
[----:B------:R-:W-:Y:S05]  /*7850*/  LDSM.16.M88.4 R208, [R221+0x2000] ;  /* 0x00200000ddd0783b */ /* 0x000fea0000000200 */
[-C--:B-----5:R-:W-:Y:S03]  /*7860*/  HMMA.16816.F32.BF16 R52, R64, R172.reuse, RZ ;  /* 0x000000ac4034723c */ /* 0x0a0fe600000418ff */
[----:B------:R-:W-:Y:S03]  /*7870*/  LDSM.16.M88.4 R212, [R219+0x7000] ;  /* 0x00700000dbd4783b */ /* 0x000fe60000000200 */
[C---:B------:R-:W-:Y:S06]  /*7880*/  HMMA.16816.F32.BF16 R56, R60.reuse, R172, RZ ;  /* 0x000000ac3c38723c */ /* 0x040fec00000418ff */
[-C--:B------:R-:W-:Y:S06]  /*7890*/  HMMA.16816.F32.BF16 R60, R60, R174.reuse, RZ ;  /* 0x000000ae3c3c723c */ /* 0x080fec00000418ff */
[----:B------:R-:W-:Y:S01]  /*78a0*/  HMMA.16816.F32.BF16 R64, R64, R174, RZ ;  /* 0x000000ae4040723c */ /* 0x000fe200000418ff */
[----:B------:R-:W-:Y:S05]  /*78b0*/  LDSM.16.M88.4 R172, [R220+0x2000] ;  /* 0x00200000dcac783b */ /* 0x000fea0000000200 */
[-C--:B-1----:R-:W-:Y:S06]  /*78c0*/  HMMA.16816.F32.BF16 R4, R176, R180.reuse, R4 ;  /* 0x000000b4b004723c */ /* 0x082fec0000041804 */
[C---:B--2---:R-:W-:Y:S06]  /*78d0*/  HMMA.16816.F32.BF16 R8, R184.reuse, R180, R8 ;  /* 0x000000b4b808723c */ /* 0x044fec0000041808 */
[-C--:B------:R-:W-:Y:S06]  /*78e0*/  HMMA.16816.F32.BF16 R12, R184, R182.reuse, R12 ;  /* 0x000000b6b80c723c */ /* 0x080fec000004180c */
[C---:B------:R-:W-:Y:S01]  /*78f0*/  HMMA.16816.F32.BF16 R16, R176.reuse, R182, R16 ;  /* 0x000000b6b010723c */ /* 0x040fe20000041810 */
[----:B------:R-:W1:Y:S05]  /*7900*/  LDSM.16.M88.4 R180, [R217+0x7000] ;  /* 0x00700000d9b4783b */ /* 0x000e6a0000000200 */
[-C--:B---3--:R-:W-:Y:S06]  /*7910*/  HMMA.16816.F32.BF16 R20, R176, R188.reuse, R20 ;  /* 0x000000bcb014723c */ /* 0x088fec0000041814 */
        /* <DEDUP_REMOVED lines=8> */
[----:B------:R-:W3:Y:S05]  /*79a0*/  LDSM.16.M88.4 R192, [R217+0x7c00] ;  /* 0x007c0000d9c0783b */ /* 0x000eea0000000200 */
[-C--:B------:R-:W-:Y:S06]  /*79b0*/  HMMA.16816.F32.BF16 R52, R176, R196.reuse, R52 ;  /* 0x000000c4b034723c */ /* 0x080fec0000041834 */
[C---:B------:R-:W-:Y:S06]  /*79c0*/  HMMA.16816.F32.BF16 R56, R184.reuse, R196, R56 ;  /* 0x000000c4b838723c */ /* 0x040fec0000041838 */
[-C--:B------:R-:W-:Y:S01]  /*79d0*/  HMMA.16816.F32.BF16 R60, R184, R198.reuse, R60 ;  /* 0x000000c6b83c723c */ /* 0x080fe2000004183c */
[----:B------:R-:W4:Y:S05]  /*79e0*/  LDSM.16.M88.4 R184, [R221+0x3000] ;  /* 0x00300000ddb8783b */ /* 0x000f2a0000000200 */
[----:B------:R-:W-:Y:S03]  /*79f0*/  HMMA.16816.F32.BF16 R64, R176, R198, R64 ;  /* 0x000000c6b040723c */ /* 0x000fe60000041840 */
[----:B------:R-:W5:Y:S03]  /*7a00*/  LDSM.16.M88.4 R176, [R219+0x7400] ;  /* 0x00740000dbb0783b */ /* 0x000f660000000200 */
[-C--:B-1----:R-:W-:Y:S05]  /*7a10*/  HMMA.16816.F32.BF16 R4, R172, R180.reuse, R4 ;  /* 0x000000b4ac04723c */ /* 0x082fea0000041804 */
[----:B------:R-:W-:Y:S01]  /*7a20*/  LDSM.16.M88.4 R196, [R220+0x5000] ;  /* 0x00500000dcc4783b */ /* 0x000fe20000000200 */
[C---:B------:R-:W-:Y:S06]  /*7a30*/  HMMA.16816.F32.BF16 R8, R200.reuse, R180, R8 ;  /* 0x000000b4c808723c */ /* 0x040fec0000041808 */
[-C--:B------:R-:W-:Y:S06]  /*7a40*/  HMMA.16816.F32.BF16 R12, R200, R182.reuse, R12 ;  /* 0x000000b6c80c723c */ /* 0x080fec000004180c */
[C---:B------:R-:W-:Y:S01]  /*7a50*/  HMMA.16816.F32.BF16 R16, R172.reuse, R182, R16 ;  /* 0x000000b6ac10723c */ /* 0x040fe20000041810 */
[----:B------:R-:W1:Y:S05]  /*7a60*/  LDSM.16.M88.4 R180, [R219+0x7800] ;  /* 0x00780000dbb4783b */ /* 0x000e6a0000000200 */
[-C--:B------:R-:W-:Y:S06]  /*7a70*/  HMMA.16816.F32.BF16 R20, R172, R204.reuse, R20 ;  /* 0x000000ccac14723c */ /* 0x080fec0000041814 */
[C---:B------:R-:W-:Y:S06]  /*7a80*/  HMMA.16816.F32.BF16 R24, R200.reuse, R204, R24 ;  /* 0x000000ccc818723c */ /* 0x040fec0000041818 */
[-C--:B------:R-:W-:Y:S06]  /*7a90*/  HMMA.16816.F32.BF16 R28, R200, R206.reuse, R28 ;  /* 0x000000cec81c723c */ /* 0x080fec000004181c */
[C---:B------:R-:W-:Y:S01]  /*7aa0*/  HMMA.16816.F32.BF16 R32, R172.reuse, R206, R32 ;  /* 0x000000ceac20723c */ /* 0x040fe20000041820 */
[----:B------:R-:W-:Y:S05]  /*7ab0*/  LDSM.16.M88.4 R204, [R217+0x8800] ;  /* 0x00880000d9cc783b */ /* 0x000fea0000000200 */
[-C--:B--2---:R-:W-:Y:S06]  /*7ac0*/  HMMA.16816.F32.BF16 R36, R172, R188.reuse, R36 ;  /* 0x000000bcac24723c */ /* 0x084fec0000041824 */
        /* <DEDUP_REMOVED lines=8> */
[----:B------:R-:W-:Y:S03]  /*7b50*/  HMMA.16816.F32.BF16 R64, R172, R194, R64 ;  /* 0x000000c2ac40723c */ /* 0x000fe60000041840 */
[----:B------:R-:W2:Y:S03]  /*7b60*/  LDSM.16.M88.4 R172, [R219+0x7c00] ;  /* 0x007c0000dbac783b */ /* 0x000ea60000000200 */
[-C--:B------:R-:W-:Y:S05]  /*7b70*/  HMMA.16816.F32.BF16 R4, R208, R212.reuse, R4 ;  /* 0x000000d4d004723c */ /* 0x080fea0000041804 */
[----:B------:R-:W3:Y:S01]  /*7b80*/  LDSM.16.M88.4 R192, [R217+0x8000] ;  /* 0x00800000d9c0783b */ /* 0x000ee20000000200 */
[C---:B----4-:R-:W-:Y:S06]  /*7b90*/  HMMA.16816.F32.BF16 R8, R184.reuse, R212, R8 ;  /* 0x000000d4b808723c */ /* 0x050fec0000041808 */
[-C--:B------:R-:W-:Y:S05]  /*7ba0*/  HMMA.16816.F32.BF16 R12, R184, R214.reuse, R12 ;  /* 0x000000d6b80c723c */ /* 0x080fea000004180c */
[C---:B------:R-:W-:Y:S01]  /*7bb0*/  VIADD R212, R2.reuse, 0xffffffd0 ;  /* 0xffffffd002d47836 */ /* 0x040fe20000000000 */
[C---:B------:R-:W-:Y:S05]  /*7bc0*/  HMMA.16816.F32.BF16 R16, R208.reuse, R214, R16 ;  /* 0x000000d6d010723c */ /* 0x040fea0000041810 */
[C---:B------:R-:W-:Y:S01]  /*7bd0*/  VIADD R213, R2.reuse, 0xffffffcf ;  /* 0xffffffcf02d57836 */ /* 0x040fe20000000000 */
[-C--:B-----5:R-:W-:Y:S06]  /*7be0*/  HMMA.16816.F32.BF16 R20, R208, R176.reuse, R20 ;  /* 0x000000b0d014723c */ /* 0x0a0fec0000041814 */
[C---:B------:R-:W-:Y:S06]  /*7bf0*/  HMMA.16816.F32.BF16 R24, R184.reuse, R176, R24 ;  /* 0x000000b0b818723c */ /* 0x040fec0000041818 */
[-C--:B------:R-:W-:Y:S06]  /*7c00*/  HMMA.16816.F32.BF16 R28, R184, R178.reuse, R28 ;  /* 0x000000b2b81c723c */ /* 0x080fec000004181c */
[C---:B------:R-:W-:Y:S01]  /*7c10*/  HMMA.16816.F32.BF16 R32, R208.reuse, R178, R32 ;  /* 0x000000b2d020723c */ /* 0x040fe20000041820 */
[----:B------:R-:W4:Y:S05]  /*7c20*/  LDSM.16.M88.4 R176, [R217+0x8c00] ;  /* 0x008c0000d9b0783b */ /* 0x000f2a0000000200 */
[-C--:B-1----:R-:W-:Y:S06]  /*7c30*/  HMMA.16816.F32.BF16 R36, R208, R180.reuse, R36 ;  /* 0x000000b4d024723c */ /* 0x082fec0000041824 */
[C---:B------:R-:W-:Y:S06]  /*7c40*/  HMMA.16816.F32.BF16 R40, R184.reuse, R180, R40 ;  /* 0x000000b4b828723c */ /* 0x040fec0000041828 */
[-C--:B------:R-:W-:Y:S06]  /*7c50*/  HMMA.16816.F32.BF16 R44, R184, R182.reuse, R44 ;  /* 0x000000b6b82c723c */ /* 0x080fec000004182c */
[C---:B------:R-:W-:Y:S01]  /*7c60*/  HMMA.16816.F32.BF16 R48, R208.reuse, R182, R48 ;  /* 0x000000b6d030723c */ /* 0x040fe20000041830 */
[----:B------:R-:W-:Y:S05]  /*7c70*/  LDSM.16.M88.4 R180, [R219+0x8000] ;  /* 0x00800000dbb4783b */ /* 0x000fea0000000200 */
[-C--:B--2---:R-:W-:Y:S06]  /*7c80*/  HMMA.16816.F32.BF16 R52, R208, R172.reuse, R52 ;  /* 0x000000acd034723c */ /* 0x084fec0000041834 */
[C---:B------:R-:W-:Y:S06]  /*7c90*/  HMMA.16816.F32.BF16 R56, R184.reuse, R172, R56 ;  /* 0x000000acb838723c */ /* 0x040fec0000041838 */
[-C--:B------:R-:W-:Y:S01]  /*7ca0*/  HMMA.16816.F32.BF16 R60, R184, R174.reuse, R60 ;  /* 0x000000aeb83c723c */ /* 0x080fe2000004183c */
[----:B------:R-:W-:Y:S05]  /*7cb0*/  LDSM.16.M88.4 R184, [R221+0x5000] ;  /* 0x00500000ddb8783b */ /* 0x000fea0000000200 */
[----:B------:R-:W-:Y:S03]  /*7cc0*/  HMMA.16816.F32.BF16 R64, R208, R174, R64 ;  /* 0x000000aed040723c */ /* 0x000fe60000041840 */
[----:B------:R-:W1:Y:S03]  /*7cd0*/  LDSM.16.M88.4 R172, [R221+0x4000] ;  /* 0x00400000ddac783b */ /* 0x000e660000000200 */
[-C--:B---3--:R-:W-:Y:S05]  /*7ce0*/  HMMA.16816.F32.BF16 R4, R188, R192.reuse, R4 ;  /* 0x000000c0bc04723c */ /* 0x088fea0000041804 */
[C---:B------:R-:W-:Y:S01]  /*7cf0*/  VIADD R210, R2.reuse, 0xffffffd8 ;  /* 0xffffffd802d27836 */ /* 0x040fe20000000000 */
[C---:B------:R-:W-:Y:S05]  /*7d00*/  HMMA.16816.F32.BF16 R8, R196.reuse, R192, R8 ;  /* 0x000000c0c408723c */ /* 0x040fea0000041808 */
[C---:B------:R-:W-:Y:S01]  /*7d10*/  VIADD R211, R2.reuse, 0xffffffd7 ;  /* 0xffffffd702d37836 */ /* 0x040fe20000000000 */
[-C--:B------:R-:W-:Y:S05]  /*7d20*/  HMMA.16816.F32.BF16 R12, R196, R194.reuse, R12 ;  /* 0x000000c2c40c723c */ /* 0x080fea000004180c */
[----:B------:R-:W-:Y:S01]  /*7d30*/  VIADD R192, R2, 0xffffffff ;  /* 0xffffffff02c07836 */ /* 0x000fe20000000000 */
[C---:B------:R-:W-:Y:S04]  /*7d40*/  HMMA.16816.F32.BF16 R16, R188.reuse, R194, R16 ;  /* 0x000000c2bc10723c */ /* 0x040fe80000041810 */
[----:B------:R-:W-:Y:S01]  /*7d50*/  ISETP.GE.AND P6, PT, R192, RZ, PT ;  /* 0x000000ffc000720c */ /* 0x000fe20003fc6270 */
[C---:B------:R-:W-:Y:S01]  /*7d60*/  VIADD R193, R2.reuse, 0xffffffdf ;  /* 0xffffffdf02c17836 */ /* 0x040fe20000000000 */
[-C--:B------:R-:W-:Y:S05]  /*7d70*/  HMMA.16816.F32.BF16 R20, R188, R200.reuse, R20 ;  /* 0x000000c8bc14723c */ /* 0x080fea0000041814 */
[C---:B------:R-:W-:Y:S01]  /*7d80*/  VIADD R194, R2.reuse, 0x30 ;  /* 0x0000003002c27836 */ /* 0x040fe20000000000 */
[C---:B------:R-:W-:Y:S05]  /*7d90*/  HMMA.16816.F32.BF16 R24, R196.reuse, R200, R24 ;  /* 0x000000c8c418723c */ /* 0x040fea0000041818 */
[C---:B------:R-:W-:Y:S01]  /*7da0*/  @!P6 IADD3 R192, -R2.reuse, 0x1, RZ ;  /* 0x0000000102c0e810 */ /* 0x040fe20007ffe1ff */
[-C--:B------:R-:W-:Y:S05]  /*7db0*/  HMMA.16816.F32.BF16 R28, R196, R202.reuse, R28 ;  /* 0x000000cac41c723c */ /* 0x080fea000004181c */
[C---:B------:R-:W-:Y:S01]  /*7dc0*/  VIADD R201, R2.reuse, 0x20 ;  /* 0x0000002002c97836 */ /* 0x040fe20000000000 */
[C---:B------:R-:W-:Y:S05]  /*7dd0*/  HMMA.16816.F32.BF16 R32, R188.reuse, R202, R32 ;  /* 0x000000cabc20723c */ /* 0x040fea0000041820 */
[----:B------:R-:W-:Y:S01]  /*7de0*/  VIADD R200, R2, 0xfffffff8 ;  /* 0xfffffff802c87836 */ /* 0x000fe20000000000 */
[-C--:B------:R-:W-:Y:S04]  /*7df0*/  HMMA.16816.F32.BF16 R36, R188, R204.reuse, R36 ;  /* 0x000000ccbc24723c */ /* 0x080fe80000041824 */
[----:B------:R-:W-:Y:S01]  /*7e00*/  ISETP.GE.AND P5, PT, R200, RZ, PT ;  /* 0x000000ffc800720c */ /* 0x000fe20003fa6270 */
[C---:B------:R-:W-:Y:S01]  /*7e10*/  VIADD R203, R2.reuse, 0x47 ;  /* 0x0000004702cb7836 */ /* 0x040fe20000000000 */
[C---:B------:R-:W-:Y:S04]  /*7e20*/  HMMA.16816.F32.BF16 R40, R196.reuse, R204, R40 ;  /* 0x000000ccc428723c */ /* 0x040fe80000041828 */
[----:B------:R-:W-:Y:S01]  /*7e30*/  ISETP.GE.AND P0, PT, R203, RZ, PT ;  /* 0x000000ffcb00720c */ /* 0x000fe20003f06270 */
[C---:B------:R-:W-:Y:S01]  /*7e40*/  VIADD R195, R2.reuse, 0xffffffef ;  /* 0xffffffef02c37836 */ /* 0x040fe20000000000 */
[-C--:B------:R-:W-:Y:S05]  /*7e50*/  HMMA.16816.F32.BF16 R44, R196, R206.reuse, R44 ;  /* 0x000000cec42c723c */ /* 0x080fea000004182c */
[----:B------:R-:W-:Y:S01]  /*7e60*/  @!P5 IADD3 R200, -R2, 0x8, RZ ;  /* 0x0000000802c8d810 */ /* 0x000fe20007ffe1ff */
[C---:B------:R-:W-:Y:S05]  /*7e70*/  HMMA.16816.F32.BF16 R48, R188.reuse, R206, R48 ;  /* 0x000000cebc30723c */ /* 0x040fea0000041830 */
[----:B------:R-:W-:Y:S01]  /*7e80*/  @!P0 IADD3 R203, -R0, -0x7, RZ ;  /* 0xfffffff900cb8810 */ /* 0x000fe20007ffe1ff */
[-C--:B----4-:R-:W-:Y:S05]  /*7e90*/  HMMA.16816.F32.BF16 R52, R188, R176.reuse, R52 ;  /* 0x000000b0bc34723c */ /* 0x090fea0000041834 */
[----:B------:R-:W-:Y:S01]  /*7ea0*/  I2FP.F32.S32 R203, R203 ;  /* 0x000000cb00cb7245 */ /* 0x000fe20000201400 */
[C---:B------:R-:W-:Y:S05]  /*7eb0*/  HMMA.16816.F32.BF16 R56, R196.reuse, R176, R56 ;  /* 0x000000b0c438723c */ /* 0x040fea0000041838 */
[C---:B------:R-:W-:Y:S01]  /*7ec0*/  VIADD R204, R2.reuse, 0x1f ;  /* 0x0000001f02cc7836 */ /* 0x040fe20000000000 */
[-C--:B------:R-:W-:Y:S05]  /*7ed0*/  HMMA.16816.F32.BF16 R60, R196, R178.reuse, R60 ;  /* 0x000000b2c43c723c */ /* 0x080fea000004183c */
[----:B------:R-:W-:Y:S01]  /*7ee0*/  VIADD R206, R2, 0x37 ;  /* 0x0000003702ce7836 */ /* 0x000fe20000000000 */
[----:B------:R-:W-:Y:S01]  /*7ef0*/  HMMA.16816.F32.BF16 R64, R188, R178, R64 ;  /* 0x000000b2bc40723c */ /* 0x000fe20000041840 */
[----:B------:R-:W2:Y:S03]  /*7f00*/  LDSM.16.M88.4 R176, [R219+0x8400] ;  /* 0x00840000dbb0783b */ /* 0x000ea60000000200 */
[----:B------:R-:W-:Y:S01]  /*7f10*/  ISETP.GE.AND P6, PT, R206, RZ, PT ;  /* 0x000000ffce00720c */ /* 0x000fe20003fc6270 */
[C---:B------:R-:W-:Y:S01]  /*7f20*/  VIADD R198, R2.reuse, 0xffffffe8 ;  /* 0xffffffe802c67836 */ /* 0x040fe20000000000 */
[-C--:B-1----:R-:W-:Y:S05]  /*7f30*/  HMMA.16816.F32.BF16 R4, R172, R180.reuse, R4 ;  /* 0x000000b4ac04723c */ /* 0x082fea0000041804 */
[----:B------:R-:W-:Y:S01]  /*7f40*/  VIADD R199, R2, 0xffffffe7 ;  /* 0xffffffe702c77836 */ /* 0x000fe20000000000 */
[C---:B------:R-:W-:Y:S05]  /*7f50*/  HMMA.16816.F32.BF16 R8, R184.reuse, R180, R8 ;  /* 0x000000b4b808723c */ /* 0x040fea0000041808 */
[----:B------:R-:W-:Y:S01]  /*7f60*/  @!P6 IADD3 R206, -R0, 0x9, RZ ;  /* 0x0000000900cee810 */ /* 0x000fe20007ffe1ff */
[-C--:B------:R-:W-:Y:S03]  /*7f70*/  HMMA.16816.F32.BF16 R12, R184, R182.reuse, R12 ;  /* 0x000000b6b80c723c */ /* 0x080fe6000004180c */
[----:B------:R-:W-:Y:S02]  /*7f80*/  ISETP.GE.AND P6, PT, R194, RZ, PT ;  /* 0x000000ffc200720c */ /* 0x000fe40003fc6270 */
[C---:B------:R-:W-:Y:S01]  /*7f90*/  IADD3 R180, -R2.reuse, -0x7, RZ ;  /* 0xfffffff902b47810 */ /* 0x040fe20007ffe1ff */
[C---:B------:R-:W-:Y:S05]  /*7fa0*/  HMMA.16816.F32.BF16 R16, R172.reuse, R182, R16 ;  /* 0x000000b6ac10723c */ /* 0x040fea0000041810 */
[C---:B------:R-:W-:Y:S01]  /*7fb0*/  IADD3 R181, -R2.reuse, -0x8, RZ ;  /* 0xfffffff802b57810 */ /* 0x040fe20007ffe1ff */
[C---:B------:R-:W-:Y:S02]  /*7fc0*/  VIADD R197, R2.reuse, 0x2f ;  /* 0x0000002f02c57836 */ /* 0x040fe40000000000 */
[----:B------:R-:W-:Y:S03]  /*7fd0*/  VIADD R207, R2, 0xfffffff7 ;  /* 0xfffffff702cf7836 */ /* 0x000fe60000000000 */
[----:B------:R-:W-:Y:S01]  /*7fe0*/  @!P6 IADD3 R194, -R0, 0x10, RZ ;  /* 0x0000001000c2e810 */ /* 0x000fe20007ffe1ff */
[-C--:B------:R-:W-:Y:S01]  /*7ff0*/  FFMA.FTZ R10, R132, -R133.reuse, R10 ;  /* 0x80000085840a7223 */ /* 0x080fe2000001000a */
[----:B------:R-:W-:Y:S01]  /*8000*/  ISETP.GE.AND P5, PT, R207, RZ, PT ;  /* 0x000000ffcf00720c */ /* 0x000fe20003fa6270 */
[----:B------:R-:W-:Y:S01]  /*8010*/  VIADD R205, R2, 0x38 ;  /* 0x0000003802cd7836 */ /* 0x000fe20000000000 */
[----:B------:R-:W-:Y:S01]  /*8020*/  ISETP.GE.AND P6, PT, R198, RZ, PT ;  /* 0x000000ffc600720c */ /* 0x000fe20003fc6270 */
[-C--:B------:R-:W-:Y:S01]  /*8030*/  FFMA.FTZ R9, R135, -R133.reuse, R9 ;  /* 0x8000008587097223 */ /* 0x080fe20000010009 */
[-C--:B--2---:R-:W-:Y:S03]  /*8040*/  HMMA.16816.F32.BF16 R20, R172, R176.reuse, R20 ;  /* 0x000000b0ac14723c */ /* 0x084fe60000041814 */
[----:B------:R-:W-:Y:S01]  /*8050*/  ISETP.GE.AND P1, PT, R205, RZ, PT ;  /* 0x000000ffcd00720c */ /* 0x000fe20003f26270 */
[----:B------:R-:W-:Y:S02]  /*8060*/  VIADD R196, R2, 0xfffffff0 ;  /* 0xfffffff002c47836 */ /* 0x000fe40000000000 */
[-C--:B------:R-:W-:Y:S01]  /*8070*/  FFMA.FTZ R15, R135, -R133.reuse, R15 ;  /* 0x80000085870f7223 */ /* 0x080fe2000001000f */
[C---:B------:R-:W-:Y:S04]  /*8080*/  HMMA.16816.F32.BF16 R24, R184.reuse, R176, R24 ;  /* 0x000000b0b818723c */ /* 0x040fe80000041818 */
[----:B------:R-:W-:Y:S01]  /*8090*/  ISETP.GE.AND P0, PT, R196, RZ, PT ;  /* 0x000000ffc400720c */ /* 0x000fe20003f06270 */
[C---:B------:R-:W-:Y:S01]  /*80a0*/  VIADD R191, R2.reuse, 0x28 ;  /* 0x0000002802bf7836 */ /* 0x040fe20000000000 */
[C---:B------:R-:W-:Y:S01]  /*80b0*/  @!P5 IADD3 R207, -R2.reuse, 0x9, RZ ;  /* 0x0000000902cfd810 */ /* 0x040fe20007ffe1ff */
[-C--:B------:R-:W-:Y:S03]  /*80c0*/  HMMA.16816.F32.BF16 R28, R184, R178.reuse, R28 ;  /* 0x000000b2b81c723c */ /* 0x080fe6000004181c */
[----:B------:R-:W-:Y:S01]  /*80d0*/  ISETP.GE.AND P5, PT, R197, RZ, PT ;  /* 0x000000ffc500720c */ /* 0x000fe20003fa6270 */
[C---:B------:R-:W-:Y:S01]  /*80e0*/  VIADD R190, R2.reuse, 0x27 ;  /* 0x0000002702be7836 */ /* 0x040fe20000000000 */
[----:B------:R-:W-:Y:S01]  /*80f0*/  IABS R176, R2 ;  /* 0x0000000200b07213 */ /* 0x000fe20000000000 */
[C---:B------:R-:W-:Y:S05]  /*8100*/  HMMA.16816.F32.BF16 R32, R172.reuse, R178, R32 ;  /* 0x000000b2ac20723c */ /* 0x040fea0000041820 */
[----:B------:R-:W-:Y:S01]  /*8110*/  @!P6 IADD3 R198, -R2, 0x18, RZ ;  /* 0x0000001802c6e810 */ /* 0x000fe20007ffe1ff */
[----:B------:R-:W-:Y:S01]  /*8120*/  IMAD.MOV.U32 R132, RZ, RZ, R176 ;  /* 0x000000ffff847224 */ /* 0x000fe200078e00b0 */
[----:B------:R-:W-:Y:S01]  /*8130*/  ISETP.GE.AND P6, PT, R201, RZ, PT ;  /* 0x000000ffc900720c */ /* 0x000fe20003fc6270 */
[----:B------:R-:W1:Y:S03]  /*8140*/  LDSM.16.M88.4 R176, [R219+0x8800] ;  /* 0x00880000dbb0783b */ /* 0x000e660000000200 */
[----:B------:R-:W-:Y:S01]  /*8150*/  @!P5 IADD3 R197, -R0, 0x11, RZ ;  /* 0x0000001100c5d810 */ /* 0x000fe20007ffe1ff */
[C---:B------:R-:W-:Y:S01]  /*8160*/  VIADD R202, R2.reuse, 0xffffffe0 ;  /* 0xffffffe002ca7836 */ /* 0x040fe20000000000 */
[----:B------:R-:W-:Y:S01]  /*8170*/  ISETP.GE.AND P5, PT, R199, RZ, PT ;  /* 0x000000ffc700720c */ /* 0x000fe20003fa6270 */
[----:B------:R-:W-:Y:S01]  /*8180*/  VIADD R208, R2, 0xffffffc8 ;  /* 0xffffffc802d07836 */ /* 0x000fe20000000000 */
[----:B------:R-:W-:Y:S01]  /*8190*/  @!P1 IADD3 R205, -R0, 0x8, RZ ;  /* 0x0000000800cd9810 */ /* 0x000fe20007ffe1ff */
[C---:B------:R-:W-:Y:S01]  /*81a0*/  VIADD R209, R2.reuse, 0xffffffc7 ;  /* 0xffffffc702d17836 */ /* 0x040fe20000000000 */
[----:B------:R-:W-:Y:S01]  /*81b0*/  ISETP.GE.AND P1, PT, R195, RZ, PT ;  /* 0x000000ffc300720c */ /* 0x000fe20003f26270 */
[C---:B------:R-:W-:Y:S01]  /*81c0*/  VIADD R135, R2.reuse, 0x18 ;  /* 0x0000001802877836 */ /* 0x040fe20000000000 */
[C---:B------:R-:W-:Y:S01]  /*81d0*/  @!P0 IADD3 R196, -R2.reuse, 0x10, RZ ;  /* 0x0000001002c48810 */ /* 0x040fe20007ffe1ff */
[----:B------:R-:W-:Y:S01]  /*81e0*/  VIADD R189, R2, 0x10 ;  /* 0x0000001002bd7836 */ /* 0x000fe20000000000 */
[----:B------:R-:W-:Y:S01]  /*81f0*/  @!P6 IADD3 R201, -R0, 0x20, RZ ;  /* 0x0000002000c9e810 */ /* 0x000fe20007ffe1ff */
[C---:B------:R-:W-:Y:S01]  /*8200*/  VIADD R188, R2.reuse, 0xf ;  /* 0x0000000f02bc7836 */ /* 0x040fe20000000000 */
[----:B------:R-:W-:Y:S01]  /*8210*/  ISETP.GE.AND P6, PT, R137, RZ, PT ;  /* 0x000000ff8900720c */ /* 0x000fe20003fc6270 */
[----:B------:R-:W-:Y:S01]  /*8220*/  FFMA.FTZ R11, R203, -R133, R11 ;  /* 0x80000085cb0b7223 */ /* 0x000fe2000001000b */
[----:B------:R-:W-:Y:S02]  /*8230*/  ISETP.GE.AND P0, PT, R191, RZ, PT ;  /* 0x000000ffbf00720c */ /* 0x000fe40003f06270 */
[----:B------:R-:W-:Y:S02]  /*8240*/  @!P5 IADD3 R199, -R2, 0x19, RZ ;  /* 0x0000001902c7d810 */ /* 0x000fe40007ffe1ff */
[----:B------:R-:W-:Y:S02]  /*8250*/  ISETP.GE.AND P5, PT, R204, RZ, PT ;  /* 0x000000ffcc00720c */ /* 0x000fe40003fa6270 */
[----:B------:R-:W-:Y:S02]  /*8260*/  SEL R181, R181, R137, !P6 ;  /* 0x00000089b5b57207 */ /* 0x000fe40007000000 */
[----:B------:R-:W-:Y:S02]  /*8270*/  @!P1 IADD3 R195, -R2, 0x11, RZ ;  /* 0x0000001102c39810 */ /* 0x000fe40007ffe1ff */
[----:B------:R-:W-:Y:S02]  /*8280*/  I2FP.F32.S32 R181, R181 ;  /* 0x000000b500b57245 */ /* 0x000fe40000201400 */
[----:B------:R-:W-:Y:S02]  /*8290*/  ISETP.GE.AND P1, PT, R190, RZ, PT ;  /* 0x000000ffbe00720c */ /* 0x000fe40003f26270 */
[----:B------:R-:W-:Y:S01]  /*82a0*/  @!P0 IADD3 R191, -R0, 0x18, RZ ;  /* 0x0000001800bf8810 */ /* 0x000fe20007ffe1ff */
[-C--:B------:R-:W-:Y:S01]  /*82b0*/  FFMA.FTZ R6, R181, -R133.reuse, R6 ;  /* 0x80000085b5067223 */ /* 0x080fe20000010006 */
[----:B------:R-:W-:Y:S02]  /*82c0*/  ISETP.GE.AND P0, PT, R202, RZ, PT ;  /* 0x000000ffca00720c */ /* 0x000fe40003f06270 */
[----:B------:R-:W-:Y:S02]  /*82d0*/  @!P5 IADD3 R204, -R0, 0x21, RZ ;  /* 0x0000002100ccd810 */ /* 0x000fe40007ffe1ff */
[----:B------:R-:W-:Y:S02]  /*82e0*/  ISETP.GE.AND P5, PT, R136, RZ, PT ;  /* 0x000000ff8800720c */ /* 0x000fe40003fa6270 */
[----:B------:R-:W-:Y:S01]  /*82f0*/  I2FP.F32.S32 R132, R132 ;  /* 0x0000008400847245 */ /* 0x000fe20000201400 */
[-C--:B-1----:R-:W-:Y:S03]  /*8300*/  HMMA.16816.F32.BF16 R36, R172, R176.reuse, R36 ;  /* 0x000000b0ac24723c */ /* 0x082fe60000041824 */
[----:B------:R-:W-:Y:S01]  /*8310*/  SEL R180, R180, R136, !P5 ;  /* 0x00000088b4b47207 */ /* 0x000fe20006800000 */
[-C--:B------:R-:W-:Y:S01]  /*8320*/  FFMA.FTZ R4, R132, -R133.reuse, R4 ;  /* 0x8000008584047223 */ /* 0x080fe20000010004 */
[----:B------:R-:W-:Y:S01]  /*8330*/  @!P1 IADD3 R190, -R0, 0x19, RZ ;  /* 0x0000001900be9810 */ /* 0x000fe20007ffe1ff */
[-C--:B------:R-:W-:Y:S01]  /*8340*/  FFMA.FTZ R18, R132, -R133.reuse, R18 ;  /* 0x8000008584127223 */ /* 0x080fe20000010012 */
[----:B------:R-:W-:Y:S01]  /*8350*/  I2FP.F32.S32 R180, R180 ;  /* 0x000000b400b47245 */ /* 0x000fe20000201400 */
[C---:B------:R-:W-:Y:S01]  /*8360*/  VIADD R132, R2.reuse, 0x17 ;  /* 0x0000001702847836 */ /* 0x040fe20000000000 */
[----:B------:R-:W-:Y:S01]  /*8370*/  ISETP.GE.AND P1, PT, R193, RZ, PT ;  /* 0x000000ffc100720c */ /* 0x000fe20003f26270 */
[C---:B------:R-:W-:Y:S04]  /*8380*/  HMMA.16816.F32.BF16 R40, R184.reuse, R176, R40 ;  /* 0x000000b0b828723c */ /* 0x040fe80000041828 */
[----:B------:R-:W-:Y:S01]  /*8390*/  @!P0 IADD3 R202, -R2, 0x20, RZ ;  /* 0x0000002002ca8810 */ /* 0x000fe20007ffe1ff */
[-C--:B------:R-:W-:Y:S01]  /*83a0*/  FFMA.FTZ R7, R180, -R133.reuse, R7 ;  /* 0x80000085b4077223 */ /* 0x080fe20000010007 */
[----:B------:R-:W-:Y:S01]  /*83b0*/  I2FP.F32.S32 R180, R192 ;  /* 0x000000c000b47245 */ /* 0x000fe20000201400 */
[-C--:B------:R-:W-:Y:S03]  /*83c0*/  HMMA.16816.F32.BF16 R44, R184, R178.reuse, R44 ;  /* 0x000000b2b82c723c */ /* 0x080fe6000004182c */
[----:B------:R-:W-:Y:S01]  /*83d0*/  ISETP.GE.AND P0, PT, R210, RZ, PT ;  /* 0x000000ffd200720c */ /* 0x000fe20003f06270 */
[-C--:B------:R-:W-:Y:S01]  /*83e0*/  FFMA.FTZ R5, R180, -R133.reuse, R5 ;  /* 0x80000085b4057223 */ /* 0x080fe20000010005 */
[----:B------:R-:W-:Y:S01]  /*83f0*/  @!P1 IADD3 R193, -R2, 0x21, RZ ;  /* 0x0000002102c19810 */ /* 0x000fe20007ffe1ff */
[----:B------:R-:W-:Y:S01]  /*8400*/  FFMA.FTZ R19, R180, -R133, R19 ;  /* 0x80000085b4137223 */ /* 0x000fe20000010013 */
[----:B------:R-:W-:Y:S01]  /*8410*/  ISETP.GE.AND P1, PT, R211, RZ, PT ;  /* 0x000000ffd300720c */ /* 0x000fe20003f26270 */
[----:B------:R-:W1:Y:S01]  /*8420*/  LDSM.16.M88.4 R180, [R219+0x8c00] ;  /* 0x008c0000dbb4783b */ /* 0x000e620000000200 */
[----:B------:R-:W-:Y:S04]  /*8430*/  DEPBAR.LE SB0, 0x0 ;  /* 0x000080000000791a */ /* 0x000fe80000000000 */
[----:B------:R-:W-:Y:S01]  /*8440*/  @!P6 IADD3 R137, -R0, 0x38, RZ ;  /* 0x000000380089e810 */ /* 0x000fe20007ffe1ff */
[C---:B------:R-:W-:Y:S01]  /*8450*/  HMMA.16816.F32.BF16 R48, R172.reuse, R178, R48 ;  /* 0x000000b2ac30723c */ /* 0x040fe20000041830 */
[----:B------:R-:W-:Y:S04]  /*8460*/  BAR.SYNC.DEFER_BLOCKING 0x0 ;  /* 0x0000000000007b1d */ /* 0x000fe80000010000 */
[C---:B------:R-:W-:Y:S02]  /*8470*/  @!P0 IADD3 R210, -R2.reuse, 0x28, RZ ;  /* 0x0000002802d28810 */ /* 0x040fe40007ffe1ff */
[----:B------:R-:W-:Y:S02]  /*8480*/  @!P1 IADD3 R211, -R2, 0x29, RZ ;  /* 0x0000002902d39810 */ /* 0x000fe40007ffe1ff */
[----:B------:R-:W-:Y:S02]  /*8490*/  ISETP.GE.AND P0, PT, R212, RZ, PT ;  /* 0x000000ffd400720c */ /* 0x000fe40003f06270 */
[----:B------:R-:W-:Y:S02]  /*84a0*/  ISETP.GE.AND P1, PT, R213, RZ, PT ;  /* 0x000000ffd500720c */ /* 0x000fe40003f26270 */
[----:B------:R-:W-:Y:S02]  /*84b0*/  @!P5 IADD3 R136, -R0, 0x39, RZ ;  /* 0x000000390088d810 */ /* 0x000fe40007ffe1ff */
[----:B------:R-:W-:Y:S02]  /*84c0*/  I2FP.F32.S32 R177, R205 ;  /* 0x000000cd00b17245 */ /* 0x000fe40000201400 */
[----:B------:R-:W-:Y:S02]  /*84d0*/  I2FP.F32.S32 R176, R206 ;  /* 0x000000ce00b07245 */ /* 0x000fe40000201400 */
[----:B------:R-:W-:Y:S01]  /*84e0*/  I2FP.F32.S32 R196, R196 ;  /* 0x000000c400c47245 */ /* 0x000fe20000201400 */
[C---:B------:R-:W-:Y:S01]  /*84f0*/  FFMA.FTZ R12, R177.reuse, -R133, R12 ;  /* 0x80000085b10c7223 */ /* 0x040fe2000001000c */
[----:B------:R-:W-:Y:S01]  /*8500*/  I2FP.F32.S32 R137, R137 ;  /* 0x0000008900897245 */ /* 0x000fe20000201400 */
[-C--:B------:R-:W-:Y:S01]  /*8510*/  FFMA.FTZ R26, R177, -R133.reuse, R26 ;  /* 0x80000085b11a7223 */ /* 0x080fe2000001001a */
[----:B------:R-:W-:Y:S01]  /*8520*/  @!P0 IADD3 R212, -R2, 0x30, RZ ;  /* 0x0000003002d48810 */ /* 0x000fe20007ffe1ff */
[-C--:B------:R-:W-:Y:S01]  /*8530*/  FFMA.FTZ R13, R176, -R133.reuse, R13 ;  /* 0x80000085b00d7223 */ /* 0x080fe2000001000d */
[----:B------:R-:W-:Y:S01]  /*8540*/  @!P1 IADD3 R213, -R2, 0x31, RZ ;  /* 0x0000003102d59810 */ /* 0x000fe20007ffe1ff */
[-C--:B------:R-:W-:Y:S01]  /*8550*/  FFMA.FTZ R27, R176, -R133.reuse, R27 ;  /* 0x80000085b01b7223 */ /* 0x080fe2000001001b */
[----:B------:R-:W-:Y:S01]  /*8560*/  ISETP.GE.AND P0, PT, R208, RZ, PT ;  /* 0x000000ffd000720c */ /* 0x000fe20003f06270 */
[CC--:B------:R-:W-:Y:S01]  /*8570*/  FFMA.FTZ R20, R196.reuse, -R133.reuse, R20 ;  /* 0x80000085c4147223 */ /* 0x0c0fe20000010014 */
[----:B------:R-:W-:Y:S01]  /*8580*/  ISETP.GE.AND P1, PT, R209, RZ, PT ;  /* 0x000000ffd100720c */ /* 0x000fe20003f26270 */
[----:B------:R-:W-:Y:S01]  /*8590*/  FFMA.FTZ R34, R196, -R133, R34 ;  /* 0x80000085c4227223 */ /* 0x000fe20000010022 */
[----:B------:R-:W-:Y:S02]  /*85a0*/  I2FP.F32.S32 R195, R195 ;  /* 0x000000c300c37245 */ /* 0x000fe40000201400 */
[----:B------:R-:W-:Y:S01]  /*85b0*/  I2FP.F32.S32 R178, R202 ;  /* 0x000000ca00b27245 */ /* 0x000fe20000201400 */
[-C--:B-1----:R-:W-:Y:S03]  /*85c0*/  HMMA.16816.F32.BF16 R52, R172, R180.reuse, R52 ;  /* 0x000000b4ac34723c */ /* 0x082fe60000041834 */
[----:B------:R-:W-:Y:S01]  /*85d0*/  I2FP.F32.S32 R191, R191 ;  /* 0x000000bf00bf7245 */ /* 0x000fe20000201400 */
[----:B------:R-:W-:Y:S01]  /*85e0*/  FFMA.FTZ R21, R195, -R133, R21 ;  /* 0x80000085c3157223 */ /* 0x000fe20000010015 */
[----:B------:R-:W-:Y:S01]  /*85f0*/  I2FP.F32.S32 R179, R193 ;  /* 0x000000c100b37245 */ /* 0x000fe20000201400 */
[C---:B------:R-:W-:Y:S04]  /*8600*/  HMMA.16816.F32.BF16 R56, R184.reuse, R180, R56 ;  /* 0x000000b4b838723c */ /* 0x040fe80000041838 */
[----:B------:R-:W-:Y:S01]  /*8610*/  ISETP.GT.AND P5, PT, R223, RZ, PT ;  /* 0x000000ffdf00720c */ /* 0x000fe20003fa4270 */
[-C--:B------:R-:W-:Y:S01]  /*8620*/  FFMA.FTZ R35, R195, -R133.reuse, R35 ;  /* 0x80000085c3237223 */ /* 0x080fe20000010023 */
[----:B------:R-:W-:Y:S01]  /*8630*/  @!P0 IADD3 R208, -R2, 0x38, RZ ;  /* 0x0000003802d08810 */ /* 0x000fe20007ffe1ff */
[-C--:B------:R-:W-:Y:S03]  /*8640*/  HMMA.16816.F32.BF16 R60, R184, R182.reuse, R60 ;  /* 0x000000b6b83c723c */ /* 0x080fe6000004183c */
[----:B------:R-:W-:Y:S01]  /*8650*/  ISETP.GE.AND P0, PT, R135, RZ, PT ;  /* 0x000000ff8700720c */ /* 0x000fe20003f06270 */
[-C--:B------:R-:W-:Y:S01]  /*8660*/  FFMA.FTZ R36, R178, -R133.reuse, R36 ;  /* 0x80000085b2247223 */ /* 0x080fe20000010024 */
[----:B------:R-:W-:Y:S01]  /*8670*/  @!P1 IADD3 R209, -R2, 0x39, RZ ;  /* 0x0000003902d19810 */ /* 0x000fe20007ffe1ff */
[----:B------:R-:W-:Y:S04]  /*8680*/  HMMA.16816.F32.BF16 R64, R172, R182, R64 ;  /* 0x000000b6ac40723c */ /* 0x000fe80000041840 */
[----:B------:R-:W-:Y:S01]  /*8690*/  ISETP.GE.AND P1, PT, R132, RZ, PT ;  /* 0x000000ff8400720c */ /* 0x000fe20003f26270 */
[-C--:B------:R-:W-:Y:S01]  /*86a0*/  FFMA.FTZ R28, R191, -R133.reuse, R28 ;  /* 0x80000085bf1c7223 */ /* 0x080fe2000001001c */
[----:B------:R-:W-:Y:S01]  /*86b0*/  I2FP.F32.S32 R2, R200 ;  /* 0x000000c800027245 */ /* 0x000fe20000201400 */
[-C--:B------:R-:W-:Y:S01]  /*86c0*/  FFMA.FTZ R37, R179, -R133.reuse, R37 ;  /* 0x80000085b3257223 */ /* 0x080fe20000010025 */
[----:B------:R-:W-:Y:S03]  /*86d0*/  I2FP.F32.S32 R190, R190 ;  /* 0x000000be00be7245 */ /* 0x000fe60000201400 */
[----:B------:R-:W-:Y:S01]  /*86e0*/  @!P0 IADD3 R135, -R0, 0x28, RZ ;  /* 0x0000002800878810 */ /* 0x000fe20007ffe1ff */
[CC--:B------:R-:W-:Y:S01]  /*86f0*/  FFMA.FTZ R16, R2.reuse, -R133.reuse, R16 ;  /* 0x8000008502107223 */ /* 0x0c0fe20000010010 */
[----:B------:R-:W-:Y:S01]  /*8700*/  ISETP.GE.AND P0, PT, R189, RZ, PT ;  /* 0x000000ffbd00720c */ /* 0x000fe20003f06270 */
[-C--:B------:R-:W-:Y:S01]  /*8710*/  FFMA.FTZ R22, R2, -R133.reuse, R22 ;  /* 0x8000008502167223 */ /* 0x080fe20000010016 */
[----:B------:R-:W-:Y:S01]  /*8720*/  I2FP.F32.S32 R2, R194 ;  /* 0x000000c200027245 */ /* 0x000fe20000201400 */
[-C--:B------:R-:W-:Y:S01]  /*8730*/  FFMA.FTZ R29, R190, -R133.reuse, R29 ;  /* 0x80000085be1d7223 */ /* 0x080fe2000001001d */
[----:B------:R-:W-:Y:S01]  /*8740*/  @!P1 IADD3 R132, -R0, 0x29, RZ ;  /* 0x0000002900849810 */ /* 0x000fe20007ffe1ff */
[-C--:B------:R-:W-:Y:S01]  /*8750*/  FFMA.FTZ R60, R137, -R133.reuse, R60 ;  /* 0x80000085893c7223 */ /* 0x080fe2000001003c */
[----:B------:R-:W-:Y:S01]  /*8760*/  ISETP.GE.AND P1, PT, R188, RZ, PT ;  /* 0x000000ffbc00720c */ /* 0x000fe20003f26270 */
[CC--:B------:R-:W-:Y:S01]  /*8770*/  FFMA.FTZ R24, R2.reuse, -R133.reuse, R24 ;  /* 0x8000008502187223 */ /* 0x0c0fe20000010018 */
[----:B------:R-:W-:Y:S01]  /*8780*/  I2FP.F32.S32 R177, R132 ;  /* 0x0000008400b17245 */ /* 0x000fe20000201400 */
[-C--:B------:R-:W-:Y:S01]  /*8790*/  FFMA.FTZ R30, R2, -R133.reuse, R30 ;  /* 0x80000085021e7223 */ /* 0x080fe2000001001e */
[----:B------:R-:W-:Y:S01]  /*87a0*/  I2FP.F32.S32 R2, R198 ;  /* 0x000000c600027245 */ /* 0x000fe20000201400 */
[-C--:B------:R-:W-:Y:S01]  /*87b0*/  FFMA.FTZ R50, R178, -R133.reuse, R50 ;  /* 0x80000085b2327223 */ /* 0x080fe20000010032 */
[----:B------:R-:W-:Y:S01]  /*87c0*/  I2FP.F32.S32 R132, R212 ;  /* 0x000000d400847245 */ /* 0x000fe20000201400 */
[-C--:B------:R-:W-:Y:S01]  /*87d0*/  FFMA.FTZ R42, R191, -R133.reuse, R42 ;  /* 0x80000085bf2a7223 */ /* 0x080fe2000001002a */
[----:B------:R-:W-:Y:S01]  /*87e0*/  @!P0 IADD3 R189, -R0, 0x30, RZ ;  /* 0x0000003000bd8810 */ /* 0x000fe20007ffe1ff */
[C---:B------:R-:W-:Y:S01]  /*87f0*/  FFMA.FTZ R32, R2.reuse, -R133, R32 ;  /* 0x8000008502207223 */ /* 0x040fe20000010020 */
[----:B------:R-:W-:Y:S01]  /*8800*/  I2FP.F32.S32 R176, R135 ;  /* 0x0000008700b07245 */ /* 0x000fe20000201400 */
[----:B------:R-:W-:Y:S01]  /*8810*/  FFMA.FTZ R38, R2, -R133, R38 ;  /* 0x8000008502267223 */ /* 0x000fe20000010026 */
[----:B------:R-:W-:Y:S01]  /*8820*/  I2FP.F32.S32 R2, R201 ;  /* 0x000000c900027245 */ /* 0x000fe20000201400 */
[-C--:B------:R-:W-:Y:S01]  /*8830*/  FFMA.FTZ R52, R132, -R133.reuse, R52 ;  /* 0x8000008584347223 */ /* 0x080fe20000010034 */
[----:B------:R-:W-:Y:S01]  /*8840*/  @!P1 IADD3 R188, -R0, 0x31, RZ ;  /* 0x0000003100bc9810 */ /* 0x000fe20007ffe1ff */
[-C--:B------:R-:W-:Y:S01]  /*8850*/  FFMA.FTZ R66, R132, -R133.reuse, R66 ;  /* 0x8000008584427223 */ /* 0x080fe20000010042 */
[----:B------:R-:W-:Y:S01]  /*8860*/  IABS R0, R0 ;  /* 0x0000000000007213 */ /* 0x000fe20000000000 */
[CC--:B------:R-:W-:Y:S01]  /*8870*/  FFMA.FTZ R40, R2.reuse, -R133.reuse, R40 ;  /* 0x8000008502287223 */ /* 0x0c0fe20000010028 */
[----:B------:R-:W-:Y:S01]  /*8880*/  I2FP.F32.S32 R135, R210 ;  /* 0x000000d200877245 */ /* 0x000fe20000201400 */
[-C--:B------:R-:W-:Y:S01]  /*8890*/  FFMA.FTZ R46, R2, -R133.reuse, R46 ;  /* 0x80000085022e7223 */ /* 0x080fe2000001002e */
[----:B------:R-:W-:Y:S01]  /*88a0*/  I2FP.F32.S32 R0, R0 ;  /* 0x0000000000007245 */ /* 0x000fe20000201400 */
[----:B------:R-:W-:Y:S01]  /*88b0*/  FFMA.FTZ R51, R179, -R133, R51 ;  /* 0x80000085b3337223 */ /* 0x000fe20000010033 */
[----:B------:R-:W-:Y:S01]  /*88c0*/  I2FP.F32.S32 R2, R213 ;  /* 0x000000d500027245 */ /* 0x000fe20000201400 */
[----:B------:R-:W-:Y:S01]  /*88d0*/  FFMA.FTZ R48, R135, -R133, R48 ;  /* 0x8000008587307223 */ /* 0x000fe20000010030 */
[----:B------:R-:W-:Y:S01]  /*88e0*/  FMNMX.FTZ R132, R4, R3, !PT ;  /* 0x0000000304847209 */ /* 0x000fe20007810000 */
[CC--:B------:R-:W-:Y:S01]  /*88f0*/  FFMA.FTZ R8, R0.reuse, -R133.reuse, R8 ;  /* 0x8000008500087223 */ /* 0x0c0fe20000010008 */
[----:B------:R-:W-:Y:S01]  /*8900*/  I2FP.F32.S32 R172, R208 ;  /* 0x000000d000ac7245 */ /* 0x000fe20000201400 */
[----:B------:R-:W-:Y:S01]  /*8910*/  FFMA.FTZ R14, R0, -R133, R14 ;  /* 0x80000085000e7223 */ /* 0x000fe2000001000e */
[----:B------:R-:W-:Y:S01]  /*8920*/  I2FP.F32.S32 R0, R207 ;  /* 0x000000cf00007245 */ /* 0x000fe20000201400 */
[CC--:B------:R-:W-:Y:S01]  /*8930*/  FFMA.FTZ R53, R2.reuse, -R133.reuse, R53 ;  /* 0x8000008502357223 */ /* 0x0c0fe20000010035 */
[----:B------:R-:W-:Y:S01]  /*8940*/  FMNMX.FTZ R132, R5, R132, !PT ;  /* 0x0000008405847209 */ /* 0x000fe20007810000 */
[-C--:B------:R-:W-:Y:S01]  /*8950*/  FFMA.FTZ R67, R2, -R133.reuse, R67 ;  /* 0x8000008502437223 */ /* 0x080fe20000010043 */
[----:B------:R-:W-:Y:S01]  /*8960*/  FMNMX.FTZ R2, R6, R134, !PT ;  /* 0x0000008606027209 */ /* 0x000fe20007810000 */
[-C--:B------:R-:W-:Y:S01]  /*8970*/  FFMA.FTZ R17, R0, -R133.reuse, R17 ;  /* 0x8000008500117223 */ /* 0x080fe20000010011 */
[----:B------:R-:W-:Y:S01]  /*8980*/  FMNMX.FTZ R132, R16, R132, !PT ;  /* 0x0000008410847209 */ /* 0x000fe20007810000 */
[----:B------:R-:W-:Y:S01]  /*8990*/  FFMA.FTZ R23, R0, -R133, R23 ;  /* 0x8000008500177223 */ /* 0x000fe20000010017 */
[----:B------:R-:W-:Y:S01]  /*89a0*/  I2FP.F32.S32 R0, R197 ;  /* 0x000000c500007245 */ /* 0x000fe20000201400 */
[----:B------:R-:W-:Y:S01]  /*89b0*/  FFMA.FTZ R54, R135, -R133, R54 ;  /* 0x8000008587367223 */ /* 0x000fe20000010036 */
[----:B------:R-:W-:Y:S01]  /*89c0*/  I2FP.F32.S32 R135, R209 ;  /* 0x000000d100877245 */ /* 0x000fe20000201400 */
[-C--:B------:R-:W-:Y:S01]  /*89d0*/  FFMA.FTZ R43, R190, -R133.reuse, R43 ;  /* 0x80000085be2b7223 */ /* 0x080fe2000001002b */
[----:B------:R-:W-:Y:S01]  /*89e0*/  FMNMX.FTZ R2, R7, R2, !PT ;  /* 0x0000000207027209 */ /* 0x000fe20007810000 */
[CC--:B------:R-:W-:Y:S01]  /*89f0*/  FFMA.FTZ R25, R0.reuse, -R133.reuse, R25 ;  /* 0x8000008500197223 */ /* 0x0c0fe20000010019 */
[----:B------:R-:W-:Y:S01]  /*8a00*/  FMNMX.FTZ R137, R17, R132, !PT ;  /* 0x0000008411897209 */ /* 0x000fe20007810000 */
[----:B------:R-:W-:Y:S01]  /*8a10*/  FFMA.FTZ R31, R0, -R133, R31 ;  /* 0x80000085001f7223 */ /* 0x000fe2000001001f */
[----:B------:R-:W-:Y:S01]  /*8a20*/  I2FP.F32.S32 R0, R199 ;  /* 0x000000c700007245 */ /* 0x000fe20000201400 */
[-C--:B------:R-:W-:Y:S01]  /*8a30*/  FFMA.FTZ R65, R135, -R133.reuse, R65 ;  /* 0x8000008587417223 */ /* 0x080fe20000010041 */
[----:B------:R-:W-:Y:S01]  /*8a40*/  FMNMX.FTZ R135, R8, R138, !PT ;  /* 0x0000008a08877209 */ /* 0x000fe20007810000 */
[----:B------:R-:W-:Y:S01]  /*8a50*/  FFMA.FTZ R44, R176, -R133, R44 ;  /* 0x80000085b02c7223 */ /* 0x000fe2000001002c */
[----:B------:R-:W-:Y:S01]  /*8a60*/  FMNMX.FTZ R137, R20, R137, !PT ;  /* 0x0000008914897209 */ /* 0x000fe20007810000 */
[C---:B------:R-:W-:Y:S01]  /*8a70*/  FFMA.FTZ R33, R0.reuse, -R133, R33 ;  /* 0x8000008500217223 */ /* 0x040fe20000010021 */
[----:B------:R-:W-:Y:S01]  /*8a80*/  FMNMX.FTZ R132, R9, R135, !PT ;  /* 0x0000008709847209 */ /* 0x000fe20007810000 */
[-C--:B------:R-:W-:Y:S01]  /*8a90*/  FFMA.FTZ R39, R0, -R133.reuse, R39 ;  /* 0x8000008500277223 */ /* 0x080fe20000010027 */
[----:B------:R-:W-:Y:S01]  /*8aa0*/  I2FP.F32.S32 R0, R204 ;  /* 0x000000cc00007245 */ /* 0x000fe20000201400 */
[-C--:B------:R-:W-:Y:S01]  /*8ab0*/  FFMA.FTZ R45, R177, -R133.reuse, R45 ;  /* 0x80000085b12d7223 */ /* 0x080fe2000001002d */
[----:B------:R-:W-:Y:S01]  /*8ac0*/  FMNMX.FTZ R132, R12, R132, !PT ;  /* 0x000000840c847209 */ /* 0x000fe20007810000 */
[----:B------:R-:W-:Y:S01]  /*8ad0*/  FFMA.FTZ R64, R172, -R133, R64 ;  /* 0x80000085ac407223 */ /* 0x000fe20000010040 */
[----:B------:R-:W-:Y:S01]  /*8ae0*/  FMNMX.FTZ R180, R21, R137, !PT ;  /* 0x0000008915b47209 */ /* 0x000fe20007810000 */
[CC--:B------:R-:W-:Y:S01]  /*8af0*/  FFMA.FTZ R41, R0.reuse, -R133.reuse, R41 ;  /* 0x8000008500297223 */ /* 0x0c0fe20000010029 */
[----:B------:R-:W-:Y:S01]  /*8b00*/  FMNMX.FTZ R132, R13, R132, !PT ;  /* 0x000000840d847209 */ /* 0x000fe20007810000 */
[----:B------:R-:W-:Y:S01]  /*8b10*/  FFMA.FTZ R47, R0, -R133, R47 ;  /* 0x80000085002f7223 */ /* 0x000fe2000001002f */
[----:B------:R-:W-:Y:S01]  /*8b20*/  I2FP.F32.S32 R0, R211 ;  /* 0x000000d300007245 */ /* 0x000fe20000201400 */
[-C--:B------:R-:W-:Y:S01]  /*8b30*/  FFMA.FTZ R58, R176, -R133.reuse, R58 ;  /* 0x80000085b03a7223 */ /* 0x080fe2000001003a */
[----:B------:R-:W-:Y:S01]  /*8b40*/  FMNMX.FTZ R180, R32, R180, !PT ;  /* 0x000000b420b47209 */ /* 0x000fe20007810000 */
[-C--:B------:R-:W-:Y:S01]  /*8b50*/  FFMA.FTZ R59, R177, -R133.reuse, R59 ;  /* 0x80000085b13b7223 */ /* 0x080fe2000001003b */
[----:B------:R-:W-:Y:S01]  /*8b60*/  FMNMX.FTZ R132, R24, R132, !PT ;  /* 0x0000008418847209 */ /* 0x000fe20007810000 */
[CC--:B------:R-:W-:Y:S01]  /*8b70*/  FFMA.FTZ R49, R0.reuse, -R133.reuse, R49 ;  /* 0x8000008500317223 */ /* 0x0c0fe20000010031 */
[----:B------:R-:W-:Y:S01]  /*8b80*/  FMNMX.FTZ R180, R33, R180, !PT ;  /* 0x000000b421b47209 */ /* 0x000fe20007810000 */
[-C--:B------:R-:W-:Y:S01]  /*8b90*/  FFMA.FTZ R55, R0, -R133.reuse, R55 ;  /* 0x8000008500377223 */ /* 0x080fe20000010037 */
[----:B------:R-:W-:Y:S02]  /*8ba0*/  I2FP.F32.S32 R0, R188 ;  /* 0x000000bc00007245 */ /* 0x000fe40000201400 */
[----:B------:R-:W-:Y:S02]  /*8bb0*/  I2FP.F32.S32 R188, R136 ;  /* 0x0000008800bc7245 */ /* 0x000fe40000201400 */
[----:B------:R-:W-:Y:S01]  /*8bc0*/  FMNMX.FTZ R136, R18, R2, !PT ;  /* 0x0000000212887209 */ /* 0x000fe20007810000 */
[----:B------:R-:W-:Y:S01]  /*8bd0*/  FFMA.FTZ R57, R0, -R133, R57 ;  /* 0x8000008500397223 */ /* 0x000fe20000010039 */
        /* <DEDUP_REMOVED lines=28> */
[----:B------:R-:W-:Y:S02]  /*8da0*/  I2FP.F32.S32 R189, R189 ;  /* 0x000000bd00bd7245 */ /* 0x000fe40000201400 */
[----:B------:R-:W-:Y:S02]  /*8db0*/  FMNMX.FTZ R2, R43, R2, !PT ;  /* 0x000000022b027209 */ /* 0x000fe40007810000 */
        /* <DEDUP_REMOVED lines=13> */
.L_x_122:
[----:B--2---:R-:W1:Y:S01]  /*8e90*/  SHFL.BFLY PT, R137, R180, 0x2, 0x1f ;  /* 0x0c401f00b4897f89 */ /* 0x004e6200000e0000 */
[----:B------:R-:W-:Y:S01]  /*8ea0*/  FMNMX.FTZ R136, R67, R186, !PT ;  /* 0x000000ba43887209 */ /* 0x000fe20007810000 */
[----:B------:R-:W-:Y:S01]  /*8eb0*/  FFMA.FTZ R61, R188, -R133, R61 ;  /* 0x80000085bc3d7223 */ /* 0x000fe2000001003d */
[----:B------:R-:W-:Y:S01]  /*8ec0*/  FMNMX.FTZ R132, R57, R181, !PT ;  /* 0x000000b539847209 */ /* 0x000fe20007810000 */
[----:B------:R-:W-:Y:S01]  /*8ed0*/  FFMA.FTZ R62, R189, -R133, R62 ;  /* 0x80000085bd3e7223 */ /* 0x000fe2000001003e */
[----:B------:R-:W-:Y:S03]  /*8ee0*/  FMNMX.FTZ R2, R58, R187, !PT ;  /* 0x000000bb3a027209 */ /* 0x000fe60007810000 */
[----:B------:R-:W2:Y:S01]  /*8ef0*/  SHFL.BFLY PT, R172, R136, 0x2, 0x1f ;  /* 0x0c401f0088ac7f89 */ /* 0x000ea200000e0000 */
[----:B------:R-:W-:Y:S01]  /*8f00*/  FMNMX.FTZ R132, R60, R132, !PT ;  /* 0x000000843c847209 */ /* 0x000fe20007810000 */
[----:B------:R-:W-:Y:S01]  /*8f10*/  FFMA.FTZ R63, R0, -R133, R63 ;  /* 0x80000085003f7223 */ /* 0x000fe2000001003f */
[----:B------:R-:W-:Y:S05]  /*8f20*/  FMNMX.FTZ R2, R59, R2, !PT ;  /* 0x000000023b027209 */ /* 0x000fea0007810000 */
[----:B------:R-:W-:Y:S01]  /*8f30*/  LDSM.16.MT88.4 R176, [R218+0x9000] ;  /* 0x00900000dab0783b */ /* 0x000fe20000004200 */
[----:B------:R-:W-:Y:S02]  /*8f40*/  FMNMX.FTZ R174, R61, R132, !PT ;  /* 0x000000843dae7209 */ /* 0x000fe40007810000 */
[----:B------:R-:W-:Y:S04]  /*8f50*/  FMNMX.FTZ R0, R62, R2, !PT ;  /* 0x000000023e007209 */ /* 0x000fe80007810000 */
[----:B------:R-:W-:Y:S01]  /*8f60*/  FMNMX.FTZ R0, R63, R0, !PT ;  /* 0x000000003f007209 */ /* 0x000fe20007810000 */
[----:B------:R-:W3:Y:S08]  /*8f70*/  SHFL.BFLY PT, R132, R174, 0x2, 0x1f ;  /* 0x0c401f00ae847f89 */ /* 0x000ef000000e0000 */
[----:B------:R-:W4:Y:S01]  /*8f80*/  SHFL.BFLY PT, R2, R0, 0x2, 0x1f ;  /* 0x0c401f0000027f89 */ /* 0x000f2200000e0000 */
[----:B-1----:R-:W-:Y:S07]  /*8f90*/  FMNMX.FTZ R137, R180, R137, !PT ;  /* 0x00000089b4897209 */ /* 0x002fee0007810000 */
[----:B------:R-:W1:Y:S01]  /*8fa0*/  SHFL.BFLY PT, R135, R137, 0x1, 0x1f ;  /* 0x0c201f0089877f89 */ /* 0x000e6200000e0000 */
[----:B--2---:R-:W-:Y:S07]  /*8fb0*/  FMNMX.FTZ R136, R136, R172, !PT ;  /* 0x000000ac88887209 */ /* 0x004fee0007810000 */
[----:B------:R-:W2:Y:S01]  /*8fc0*/  SHFL.BFLY PT, R172, R136, 0x1, 0x1f ;  /* 0x0c201f0088ac7f89 */ /* 0x000ea200000e0000 */
[----:B---3--:R-:W-:Y:S02]  /*8fd0*/  FMNMX.FTZ R174, R174, R132, !PT ;  /* 0x00000084aeae7209 */ /* 0x008fe40007810000 */
[----:B----4-:R-:W-:Y:S05]  /*8fe0*/  FMNMX.FTZ R2, R0, R2, !PT ;  /* 0x0000000200027209 */ /* 0x010fea0007810000 */
[----:B------:R-:W3:Y:S08]  /*8ff0*/  SHFL.BFLY PT, R173, R174, 0x1, 0x1f ;  /* 0x0c201f00aead7f89 */ /* 0x000ef000000e0000 */
[----:B------:R-:W4:Y:S01]  /*9000*/  SHFL.BFLY PT, R132, R2, 0x1, 0x1f ;  /* 0x0c201f0002847f89 */ /* 0x000f2200000e0000 */
[----:B-1----:R-:W-:Y:S04]  /*9010*/  FMNMX.FTZ R137, R137, R135, !PT ;  /* 0x0000008789897209 */ /* 0x002fe80007810000 */
[C---:B------:R-:W-:Y:S01]  /*9020*/  FSETP.NEU.FTZ.AND P0, PT, R137.reuse, -INF , PT ;  /* 0xff8000008900780b */ /* 0x040fe20003f1d000 */
[----:B------:R-:W-:Y:S01]  /*9030*/  FADD.FTZ R0, -R137, R3 ;  /* 0x0000000389007221 */ /* 0x000fe20000010100 */
[----:B--2---:R-:W-:Y:S03]  /*9040*/  FMNMX.FTZ R136, R136, R172, !PT ;  /* 0x000000ac88887209 */ /* 0x004fe60007810000 */
[----:B------:R-:W-:Y:S02]  /*9050*/  FMUL.FTZ R3, R0, UR4 ;  /* 0x0000000400037c20 */ /* 0x000fe40008410000 */
[----:B------:R-:W-:Y:S02]  /*9060*/  FADD.FTZ R0, -R136, R134 ;  /* 0x0000008688007221 */ /* 0x000fe40000010100 */
[----:B------:R1:W2:Y:S01]  /*9070*/  MUFU.EX2 R134, R3 ;  /* 0x0000000300867308 */ /* 0x0002a20000000800 */
[----:B---3--:R-:W-:Y:S02]  /*9080*/  FMNMX.FTZ R135, R174, R173, !PT ;  /* 0x000000adae877209 */ /* 0x008fe40007810000 */
[----:B------:R-:W3:Y:S01]  /*9090*/  LDSM.16.MT88.4 R172, [R216+0x9000] ;  /* 0x00900000d8ac783b */ /* 0x000ee20000004200 */
[----:B----4-:R-:W-:Y:S02]  /*90a0*/  FMNMX.FTZ R132, R2, R132, !PT ;  /* 0x0000008402847209 */ /* 0x010fe40007810000 */
[C---:B------:R-:W-:Y:S03]  /*90b0*/  FMUL.FTZ R180, R135.reuse, UR4 ;  /* 0x0000000487b47c20 */ /* 0x040fe60008410000 */
[----:B------:R-:W-:Y:S01]  /*90c0*/  FMUL.FTZ R181, R132, UR4 ;  /* 0x0000000484b57c20 */ /* 0x000fe20008410000 */
[----:B-1----:R-:W-:Y:S01]  /*90d0*/  FMUL.FTZ R3, R0, UR4 ;  /* 0x0000000400037c20 */ /* 0x002fe20008410000 */
[----:B------:R-:W-:Y:S01]  /*90e0*/  FADD.FTZ R0, -R135, R138 ;  /* 0x0000008a87007221 */ /* 0x000fe20000010100 */
[----:B------:R-:W-:Y:S01]  /*90f0*/  FMUL.FTZ R138, R137, UR4 ;  /* 0x00000004898a7c20 */ /* 0x000fe20008410000 */
[C---:B--2---:R-:W-:Y:S01]  /*9100*/  FMUL.FTZ R68, R134.reuse, R68 ;  /* 0x0000004486447220 */ /* 0x044fe20000410000 */
[----:B------:R-:W-:Y:S01]  /*9110*/  FMUL.FTZ R69, R134, R69 ;  /* 0x0000004586457220 */ /* 0x000fe20000410000 */
[----:B------:R-:W-:Y:S01]  /*9120*/  FMUL.FTZ R2, R0, UR4 ;  /* 0x0000000400027c20 */ /* 0x000fe20008410000 */
[----:B------:R-:W-:Y:S01]  /*9130*/  FADD.FTZ R0, -R132, R139 ;  /* 0x0000008b84007221 */ /* 0x000fe20000010100 */
[----:B------:R-:W-:Y:S01]  /*9140*/  FSEL R138, R138, RZ, P0 ;  /* 0x000000ff8a8a7208 */ /* 0x000fe20000000000 */
[C---:B------:R-:W-:Y:S01]  /*9150*/  FMUL.FTZ R139, R136.reuse, UR4 ;  /* 0x00000004888b7c20 */ /* 0x040fe20008410000 */
[----:B------:R-:W-:Y:S01]  /*9160*/  FSETP.NEU.FTZ.AND P0, PT, R136, -INF , PT ;  /* 0xff8000008800780b */ /* 0x000fe20003f1d000 */
[----:B------:R-:W-:Y:S01]  /*9170*/  FMUL.FTZ R0, R0, UR4 ;  /* 0x0000000400007c20 */ /* 0x000fe20008410000 */
[----:B------:R-:W1:Y:S01]  /*9180*/  MUFU.EX2 R2, R2 ;  /* 0x0000000200027308 */ /* 0x000e620000000800 */
        /* <DEDUP_REMOVED lines=15> */
[----:B------:R-:W2:Y:S01]  /*9280*/  MUFU.EX2 R0, R0 ;  /* 0x0000000000007308 */ /* 0x000ea20000000800 */
[--C-:B------:R-:W-:Y:S01]  /*9290*/  FFMA.FTZ R12, R12, UR4, -R180.reuse ;  /* 0x000000040c0c7c23 */ /* 0x100fe200080108b4 */
[----:B------:R-:W-:Y:S01]  /*92a0*/  FFMA.FTZ R13, R13, UR4, -R180 ;  /* 0x000000040d0d7c23 */ /* 0x000fe200080108b4 */
[--C-:B------:R-:W-:Y:S01]  /*92b0*/  FFMA.FTZ R10, R10, UR4, -R181.reuse ;  /* 0x000000040a0a7c23 */ /* 0x100fe200080108b5 */
[--C-:B------:R-:W-:Y:S01]  /*92c0*/  FFMA.FTZ R11, R11, UR4, -R181.reuse ;  /* 0x000000040b0b7c23 */ /* 0x100fe200080108b5 */
[--C-:B------:R-:W-:Y:S01]  /*92d0*/  FFMA.FTZ R14, R14, UR4, -R181.reuse ;  /* 0x000000040e0e7c23 */ /* 0x100fe200080108b5 */
[----:B------:R-:W-:Y:S01]  /*92e0*/  FFMA.FTZ R15, R15, UR4, -R181 ;  /* 0x000000040f0f7c23 */ /* 0x000fe200080108b5 */
[C---:B-1----:R-:W-:Y:S03]  /*92f0*/  FMUL.FTZ R72, R2.reuse, R72 ;  /* 0x0000004802487220 */ /* 0x042fe60000410000 */
        /* <DEDUP_REMOVED lines=9> */
[C---:B--2---:R-:W-:Y:S01]  /*9390*/  FMUL.FTZ R74, R0.reuse, R74 ;  /* 0x0000004a004a7220 */ /* 0x044fe20000410000 */
[C---:B------:R-:W-:Y:S01]  /*93a0*/  FMUL.FTZ R75, R0.reuse, R75 ;  /* 0x0000004b004b7220 */ /* 0x040fe20000410000 */
[C---:B------:R-:W-:Y:S01]  /*93b0*/  FMUL.FTZ R78, R0.reuse, R78 ;  /* 0x0000004e004e7220 */ /* 0x040fe20000410000 */
[----:B------:R-:W-:Y:S01]  /*93c0*/  FMUL.FTZ R79, R0, R79 ;  /* 0x0000004f004f7220 */ /* 0x000fe20000410000 */
[C---:B------:R-:W-:Y:S01]  /*93d0*/  FMUL.FTZ R88, R2.reuse, R88 ;  /* 0x0000005802587220 */ /* 0x040fe20000410000 */
[----:B------:R-:W-:Y:S01]  /*93e0*/  FMUL.FTZ R89, R2, R89 ;  /* 0x0000005902597220 */ /* 0x000fe20000410000 */
[----:B------:R-:W-:Y:S03]  /*93f0*/  FMUL.FTZ R90, R0, R90 ;  /* 0x0000005a005a7220 */ /* 0x000fe60000410000 */
[----:B------:R2:W-:Y:S01]  /*9400*/  MUFU.EX2 R207, R10 ;  /* 0x0000000a00cf7308 */ /* 0x0005e20000000800 */
[----:B-1----:R-:W-:Y:S01]  /*9410*/  FMUL.FTZ R8, R2, R140 ;  /* 0x0000008c02087220 */ /* 0x002fe20000410000 */
[----:B------:R-:W-:Y:S01]  /*9420*/  FMUL.FTZ R91, R0, R91 ;  /* 0x0000005b005b7220 */ /* 0x000fe20000410000 */
[C---:B------:R-:W-:Y:S01]  /*9430*/  FMUL.FTZ R92, R2.reuse, R92 ;  /* 0x0000005c025c7220 */ /* 0x040fe20000410000 */
[----:B------:R-:W-:Y:S01]  /*9440*/  FMUL.FTZ R93, R2, R93 ;  /* 0x0000005d025d7220 */ /* 0x000fe20000410000 */
[C---:B------:R-:W-:Y:S01]  /*9450*/  FMUL.FTZ R94, R0.reuse, R94 ;  /* 0x0000005e005e7220 */ /* 0x040fe20000410000 */
[----:B------:R-:W-:Y:S01]  /*9460*/  FMUL.FTZ R95, R0, R95 ;  /* 0x0000005f005f7220 */ /* 0x000fe20000410000 */
[--C-:B------:R-:W-:Y:S03]  /*9470*/  FFMA.FTZ R36, R36, UR4, -R138.reuse ;  /* 0x0000000424247c23 */ /* 0x100fe6000801088a */
[----:B------:R1:W-:Y:S01]  /*9480*/  MUFU.EX2 R211, R11 ;  /* 0x0000000b00d37308 */ /* 0x0003e20000000800 */
[----:B----4-:R-:W-:Y:S01]  /*9490*/  FMUL.FTZ R9, R2, R141 ;  /* 0x0000008d02097220 */ /* 0x010fe20000410000 */
[--C-:B------:R-:W-:Y:S01]  /*94a0*/  FFMA.FTZ R37, R37, UR4, -R138.reuse ;  /* 0x0000000425257c23 */ /* 0x100fe2000801088a */
[--C-:B------:R-:W-:Y:S01]  /*94b0*/  FFMA.FTZ R38, R38, UR4, -R139.reuse ;  /* 0x0000000426267c23 */ /* 0x100fe2000801088b */
[--C-:B------:R-:W-:Y:S01]  /*94c0*/  FFMA.FTZ R39, R39, UR4, -R139.reuse ;  /* 0x0000000427277c23 */ /* 0x100fe2000801088b */
[--C-:B------:R-:W-:Y:S01]  /*94d0*/  FFMA.FTZ R48, R48, UR4, -R138.reuse ;  /* 0x0000000430307c23 */ /* 0x100fe2000801088a */
[----:B------:R-:W-:Y:S01]  /*94e0*/  FFMA.FTZ R49, R49, UR4, -R138 ;  /* 0x0000000431317c23 */ /* 0x000fe2000801088a */
[--C-:B------:R-:W-:Y:S03]  /*94f0*/  FFMA.FTZ R50, R50, UR4, -R139.reuse ;  /* 0x0000000432327c23 */ /* 0x100fe6000801088b */
[----:B------:R-:W4:Y:S01]  /*9500*/  MUFU.EX2 R3, R3 ;  /* 0x0000000300037308 */ /* 0x000f220000000800 */
[----:B--2---:R-:W-:Y:S01]  /*9510*/  FMUL.FTZ R10, R0, R142 ;  /* 0x0000008e000a7220 */ /* 0x004fe20000410000 */
[----:B------:R-:W-:Y:S01]  /*9520*/  FFMA.FTZ R51, R51, UR4, -R139 ;  /* 0x0000000433337c23 */ /* 0x000fe2000801088b */
[--C-:B------:R-:W-:Y:S01]  /*9530*/  FFMA.FTZ R40, R40, UR4, -R180.reuse ;  /* 0x0000000428287c23 */ /* 0x100fe200080108b4 */
[----:B------:R-:W-:Y:S01]  /*9540*/  FFMA.FTZ R41, R41, UR4, -R180 ;  /* 0x0000000429297c23 */ /* 0x000fe200080108b4 */
[--C-:B------:R-:W-:Y:S01]  /*9550*/  FFMA.FTZ R42, R42, UR4, -R181.reuse ;  /* 0x000000042a2a7c23 */ /* 0x100fe200080108b5 */
[----:B------:R-:W-:Y:S01]  /*9560*/  FFMA.FTZ R43, R43, UR4, -R181 ;  /* 0x000000042b2b7c23 */ /* 0x000fe200080108b5 */
[--C-:B------:R-:W-:Y:S03]  /*9570*/  FFMA.FTZ R52, R52, UR4, -R138.reuse ;  /* 0x0000000434347c23 */ /* 0x100fe6000801088a */
[----:B------:R2:W-:Y:S01]  /*9580*/  MUFU.EX2 R232, R16 ;  /* 0x0000001000e87308 */ /* 0x0005e20000000800 */
[----:B-1----:R-:W-:Y:S01]  /*9590*/  FMUL.FTZ R11, R0, R143 ;  /* 0x0000008f000b7220 */ /* 0x002fe20000410000 */
[----:B------:R-:W-:Y:S01]  /*95a0*/  FFMA.FTZ R53, R53, UR4, -R138 ;  /* 0x0000000435357c23 */ /* 0x000fe2000801088a */
[--C-:B------:R-:W-:Y:S01]  /*95b0*/  FFMA.FTZ R54, R54, UR4, -R139.reuse ;  /* 0x0000000436367c23 */ /* 0x100fe2000801088b */
[----:B------:R-:W-:Y:S01]  /*95c0*/  FFMA.FTZ R55, R55, UR4, -R139 ;  /* 0x0000000437377c23 */ /* 0x000fe2000801088b */
[--C-:B------:R-:W-:Y:S01]  /*95d0*/  FFMA.FTZ R56, R56, UR4, -R180.reuse ;  /* 0x0000000438387c23 */ /* 0x100fe200080108b4 */
[----:B------:R-:W-:Y:S01]  /*95e0*/  FFMA.FTZ R57, R57, UR4, -R180 ;  /* 0x0000000439397c23 */ /* 0x000fe200080108b4 */
[--C-:B------:R-:W-:Y:S03]  /*95f0*/  FFMA.FTZ R58, R58, UR4, -R181.reuse ;  /* 0x000000043a3a7c23 */ /* 0x100fe600080108b5 */
[----:B------:R-:W1:Y:S01]  /*9600*/  MUFU.EX2 R233, R17 ;  /* 0x0000001100e97308 */ /* 0x000e620000000800 */
[C---:B----4-:R-:W-:Y:S01]  /*9610*/  FMUL.FTZ R70, R3.reuse, R70 ;  /* 0x0000004603467220 */ /* 0x050fe20000410000 */
[C---:B------:R-:W-:Y:S01]  /*9620*/  FMUL.FTZ R71, R3.reuse, R71 ;  /* 0x0000004703477220 */ /* 0x040fe20000410000 */
[C---:B------:R-:W-:Y:S01]  /*9630*/  FMUL.FTZ R82, R3.reuse, R82 ;  /* 0x0000005203527220 */ /* 0x040fe20000410000 */
[C---:B------:R-:W-:Y:S01]  /*9640*/  FMUL.FTZ R83, R3.reuse, R83 ;  /* 0x0000005303537220 */ /* 0x040fe20000410000 */
[C---:B------:R-:W-:Y:S01]  /*9650*/  FMUL.FTZ R86, R3.reuse, R86 ;  /* 0x0000005603567220 */ /* 0x040fe20000410000 */
[----:B------:R-:W-:Y:S01]  /*9660*/  FMUL.FTZ R87, R3, R87 ;  /* 0x0000005703577220 */ /* 0x000fe20000410000 */
[----:B------:R-:W-:Y:S03]  /*9670*/  FFMA.FTZ R59, R59, UR4, -R181 ;  /* 0x000000043b3b7c23 */ /* 0x000fe600080108b5 */
[----:B------:R4:W-:Y:S01]  /*9680*/  MUFU.EX2 R228, R18 ;  /* 0x0000001200e47308 */ /* 0x0009e20000000800 */
[----:B--2---:R-:W-:Y:S01]  /*9690*/  FMUL.FTZ R16, R134, R152 ;  /* 0x0000009886107220 */ /* 0x004fe20000410000 */
[--C-:B------:R-:W-:Y:S01]  /*96a0*/  FFMA.FTZ R21, R21, UR4, -R138.reuse ;  /* 0x0000000415157c23 */ /* 0x100fe2000801088a */
[--C-:B------:R-:W-:Y:S01]  /*96b0*/  FFMA.FTZ R22, R22, UR4, -R139.reuse ;  /* 0x0000000416167c23 */ /* 0x100fe2000801088b */
[--C-:B------:R-:W-:Y:S01]  /*96c0*/  FFMA.FTZ R23, R23, UR4, -R139.reuse ;  /* 0x0000000417177c23 */ /* 0x100fe2000801088b */
[C---:B------:R-:W-:Y:S01]  /*96d0*/  FMUL.FTZ R96, R134.reuse, R96 ;  /* 0x0000006086607220 */ /* 0x040fe20000410000 */
[C---:B------:R-:W-:Y:S01]  /*96e0*/  FMUL.FTZ R97, R134.reuse, R97 ;  /* 0x0000006186617220 */ /* 0x040fe20000410000 */
[----:B------:R-:W-:Y:S03]  /*96f0*/  FMUL.FTZ R98, R3, R98 ;  /* 0x0000006203627220 */ /* 0x000fe60000410000 */
[----:B------:R-:W2:Y:S01]  /*9700*/  MUFU.EX2 R230, R19 ;  /* 0x0000001300e67308 */ /* 0x000ea20000000800 */
[----:B-1----:R-:W-:Y:S01]  /*9710*/  F2FP.BF16.F32.PACK_AB R142, R233, R232 ;  /* 0x000000e8e98e723e */ /* 0x002fe200000010ff */
[C---:B------:R-:W-:Y:S01]  /*9720*/  FMUL.FTZ R17, R134.reuse, R153 ;  /* 0x0000009986117220 */ /* 0x040fe20000410000 */
[C---:B------:R-:W-:Y:S01]  /*9730*/  FMUL.FTZ R99, R3.reuse, R99 ;  /* 0x0000006303637220 */ /* 0x040fe20000410000 */
[C---:B------:R-:W-:Y:S01]  /*9740*/  FMUL.FTZ R100, R134.reuse, R100 ;  /* 0x0000006486647220 */ /* 0x040fe20000410000 */
[----:B------:R-:W-:Y:S01]  /*9750*/  FMUL.FTZ R101, R134, R101 ;  /* 0x0000006586657220 */ /* 0x000fe20000410000 */
[C---:B------:R-:W-:Y:S01]  /*9760*/  FMUL.FTZ R102, R3.reuse, R102 ;  /* 0x0000006603667220 */ /* 0x040fe20000410000 */
[C---:B------:R-:W-:Y:S03]  /*9770*/  FMUL.FTZ R103, R3.reuse, R103 ;  /* 0x0000006703677220 */ /* 0x040fe60000410000 */
[----:B------:R1:W-:Y:S01]  /*9780*/  MUFU.EX2 R229, R4 ;  /* 0x0000000400e57308 */ /* 0x0003e20000000800 */
[C---:B----4-:R-:W-:Y:S01]  /*9790*/  FMUL.FTZ R18, R3.reuse, R154 ;  /* 0x0000009a03127220 */ /* 0x050fe20000410000 */
[C---:B------:R-:W-:Y:S01]  /*97a0*/  FMUL.FTZ R104, R2.reuse, R104 ;  /* 0x0000006802687220 */ /* 0x040fe20000410000 */
[----:B------:R-:W-:Y:S01]  /*97b0*/  FMUL.FTZ R105, R2, R105 ;  /* 0x0000006902697220 */ /* 0x000fe20000410000 */
[C---:B------:R-:W-:Y:S01]  /*97c0*/  FMUL.FTZ R106, R0.reuse, R106 ;  /* 0x0000006a006a7220 */ /* 0x040fe20000410000 */
[----:B------:R-:W-:Y:S01]  /*97d0*/  FMUL.FTZ R107, R0, R107 ;  /* 0x0000006b006b7220 */ /* 0x000fe20000410000 */
[C---:B------:R-:W-:Y:S01]  /*97e0*/  FMUL.FTZ R108, R134.reuse, R108 ;  /* 0x0000006c866c7220 */ /* 0x040fe20000410000 */
[----:B------:R-:W-:Y:S03]  /*97f0*/  FMUL.FTZ R109, R134, R109 ;  /* 0x0000006d866d7220 */ /* 0x000fe60000410000 */
[----:B------:R-:W4:Y:S01]  /*9800*/  MUFU.EX2 R231, R5 ;  /* 0x0000000500e77308 */ /* 0x000f220000000800 */
[----:B--2---:R-:W-:Y:S01]  /*9810*/  F2FP.BF16.F32.PACK_AB R143, R230, R228 ;  /* 0x000000e4e68f723e */ /* 0x004fe200000010ff */
[C---:B------:R-:W-:Y:S01]  /*9820*/  FMUL.FTZ R19, R3.reuse, R155 ;  /* 0x0000009b03137220 */ /* 0x040fe20000410000 */
[C---:B------:R-:W-:Y:S01]  /*9830*/  FMUL.FTZ R110, R3.reuse, R110 ;  /* 0x0000006e036e7220 */ /* 0x040fe20000410000 */
[----:B------:R-:W-:Y:S01]  /*9840*/  LDSM.16.MT88.4 R152, [R218+0xa000] ;  /* 0x00a00000da98783b */ /* 0x000fe20000004200 */
[----:B------:R-:W-:Y:S01]  /*9850*/  FMUL.FTZ R111, R3, R111 ;  /* 0x0000006f036f7220 */ /* 0x000fe20000410000 */
[C---:B------:R-:W-:Y:S01]  /*9860*/  FMUL.FTZ R112, R2.reuse, R112 ;  /* 0x0000007002707220 */ /* 0x040fe20000410000 */
[----:B------:R-:W-:Y:S03]  /*9870*/  FMUL.FTZ R113, R2, R113 ;  /* 0x0000007102717220 */ /* 0x000fe60000410000 */
[----:B------:R2:W-:Y:S01]  /*9880*/  MUFU.EX2 R215, R6 ;  /* 0x0000000600d77308 */ /* 0x0005e20000000800 */
[----:B-1----:R-:W-:Y:S01]  /*9890*/  FMUL.FTZ R4, R134, R144 ;  /* 0x0000009086047220 */ /* 0x002fe20000410000 */
[----:B------:R-:W-:Y:S01]  /*98a0*/  F2FP.BF16.F32.PACK_AB R144, R214, R209 ;  /* 0x000000d1d690723e */ /* 0x000fe200000010ff */
[C---:B------:R-:W-:Y:S01]  /*98b0*/  FMUL.FTZ R114, R0.reuse, R114 ;  /* 0x0000007200727220 */ /* 0x040fe20000410000 */
[----:B------:R-:W-:Y:S01]  /*98c0*/  FMUL.FTZ R115, R0, R115 ;  /* 0x0000007300737220 */ /* 0x000fe20000410000 */
[C---:B------:R-:W-:Y:S01]  /*98d0*/  FMUL.FTZ R116, R2.reuse, R116 ;  /* 0x0000007402747220 */ /* 0x040fe20000410000 */
[----:B------:R-:W-:Y:S01]  /*98e0*/  FMUL.FTZ R117, R2, R117 ;  /* 0x0000007502757220 */ /* 0x000fe20000410000 */
[----:B------:R-:W-:Y:S03]  /*98f0*/  FMUL.FTZ R118, R0, R118 ;  /* 0x0000007600767220 */ /* 0x000fe60000410000 */
[----:B------:R-:W1:Y:S01]  /*9900*/  MUFU.EX2 R225, R7 ;  /* 0x0000000700e17308 */ /* 0x000e620000000800 */
[----:B----4-:R-:W-:Y:S01]  /*9910*/  F2FP.BF16.F32.PACK_AB R140, R231, R229 ;  /* 0x000000e5e78c723e */ /* 0x010fe200000010ff */
[----:B------:R-:W-:Y:S01]  /*9920*/  FMUL.FTZ R5, R134, R145 ;  /* 0x0000009186057220 */ /* 0x000fe20000410000 */
[----:B------:R-:W-:Y:S01]  /*9930*/  F2FP.BF16.F32.PACK_AB R145, R211, R207 ;  /* 0x000000cfd391723e */ /* 0x000fe200000010ff */
[----:B------:R-:W-:Y:S01]  /*9940*/  FMUL.FTZ R119, R0, R119 ;  /* 0x0000007700777220 */ /* 0x000fe20000410000 */
[C---:B------:R-:W-:Y:S01]  /*9950*/  FMUL.FTZ R120, R134.reuse, R120 ;  /* 0x0000007886787220 */ /* 0x040fe20000410000 */
[----:B------:R-:W-:Y:S01]  /*9960*/  FMUL.FTZ R121, R134, R121 ;  /* 0x0000007986797220 */ /* 0x000fe20000410000 */
[C---:B------:R-:W-:Y:S03]  /*9970*/  FMUL.FTZ R122, R3.reuse, R122 ;  /* 0x0000007a037a7220 */ /* 0x040fe60000410000 */
[----:B------:R4:W-:Y:S01]  /*9980*/  MUFU.EX2 R212, R12 ;  /* 0x0000000c00d47308 */ /* 0x0009e20000000800 */
[C---:B--2---:R-:W-:Y:S01]  /*9990*/  FMUL.FTZ R6, R3.reuse, R146 ;  /* 0x0000009203067220 */ /* 0x044fe20000410000 */
[----:B------:R-:W-:Y:S01]  /*99a0*/  FMUL.FTZ R123, R3, R123 ;  /* 0x0000007b037b7220 */ /* 0x000fe20000410000 */
[C---:B------:R-:W-:Y:S01]  /*99b0*/  FMUL.FTZ R124, R2.reuse, R124 ;  /* 0x0000007c027c7220 */ /* 0x040fe20000410000 */
[----:B------:R-:W-:Y:S01]  /*99c0*/  FMUL.FTZ R125, R2, R125 ;  /* 0x0000007d027d7220 */ /* 0x000fe20000410000 */
[C---:B------:R-:W-:Y:S01]  /*99d0*/  FMUL.FTZ R126, R0.reuse, R126 ;  /* 0x0000007e007e7220 */ /* 0x040fe20000410000 */
[----:B------:R-:W-:Y:S01]  /*99e0*/  FMUL.FTZ R127, R0, R127 ;  /* 0x0000007f007f7220 */ /* 0x000fe20000410000 */
[C---:B------:R-:W-:Y:S03]  /*99f0*/  FMUL.FTZ R128, R134.reuse, R128 ;  /* 0x0000008086807220 */ /* 0x040fe60000410000 */
[----:B------:R-:W2:Y:S01]  /*9a00*/  MUFU.EX2 R213, R13 ;  /* 0x0000000d00d57308 */ /* 0x000ea20000000800 */
[----:B-1----:R-:W-:Y:S01]  /*9a10*/  F2FP.BF16.F32.PACK_AB R141, R225, R215 ;  /* 0x000000d7e18d723e */ /* 0x002fe200000010ff */
[C---:B------:R-:W-:Y:S01]  /*9a20*/  FMUL.FTZ R7, R3.reuse, R147 ;  /* 0x0000009303077220 */ /* 0x040fe20000410000 */
[----:B------:R-:W-:Y:S01]  /*9a30*/  FMUL.FTZ R129, R134, R129 ;  /* 0x0000008186817220 */ /* 0x000fe20000410000 */
[C---:B------:R-:W-:Y:S01]  /*9a40*/  FMUL.FTZ R130, R3.reuse, R130 ;  /* 0x0000008203827220 */ /* 0x040fe20000410000 */
[----:B------:R-:W-:Y:S01]  /*9a50*/  FMUL.FTZ R131, R3, R131 ;  /* 0x0000008303837220 */ /* 0x000fe20000410000 */
[--C-:B------:R-:W-:Y:S01]  /*9a60*/  FFMA.FTZ R64, R64, UR4, -R138.reuse ;  /* 0x0000000440407c23 */ /* 0x100fe2000801088a */
[--C-:B------:R-:W-:Y:S03]  /*9a70*/  FFMA.FTZ R66, R66, UR4, -R139.reuse ;  /* 0x0000000442427c23 */ /* 0x100fe6000801088b */
[----:B------:R1:W-:Y:S01]  /*9a80*/  MUFU.EX2 R208, R14 ;  /* 0x0000000e00d07308 */ /* 0x0003e20000000800 */
[-C--:B---3--:R-:W-:Y:S05]  /*9a90*/  HMMA.16816.F32.BF16 R4, R140, R172.reuse, R4 ;  /* 0x000000ac8c04723c */ /* 0x088fea0000041804 */
[----:B----4-:R-:W-:Y:S01]  /*9aa0*/  FMUL.FTZ R12, R2, R148 ;  /* 0x00000094020c7220 */ /* 0x010fe20000410000 */
[--C-:B------:R-:W-:Y:S03]  /*9ab0*/  FFMA.FTZ R20, R20, UR4, -R138.reuse ;  /* 0x0000000414147c23 */ /* 0x100fe6000801088a */
[----:B------:R-:W3:Y:S02]  /*9ac0*/  MUFU.EX2 R210, R15 ;  /* 0x0000000f00d27308 */ /* 0x000ee40000000800 */
[----:B--2---:R-:W-:Y:S01]  /*9ad0*/  F2FP.BF16.F32.PACK_AB R146, R213, R212 ;  /* 0x000000d4d592723e */ /* 0x004fe200000010ff */
[----:B------:R-:W-:Y:S01]  /*9ae0*/  FMUL.FTZ R13, R2, R149 ;  /* 0x00000095020d7220 */ /* 0x000fe20000410000 */
[--C-:B------:R-:W-:Y:S01]  /*9af0*/  FFMA.FTZ R32, R32, UR4, -R138.reuse ;  /* 0x0000000420207c23 */ /* 0x100fe2000801088a */
[--C-:B------:R-:W-:Y:S01]  /*9b00*/  FFMA.FTZ R33, R33, UR4, -R138.reuse ;  /* 0x0000000421217c23 */ /* 0x100fe2000801088a */
[----:B------:R-:W-:Y:S04]  /*9b10*/  FFMA.FTZ R138, R65, UR4, -R138 ;  /* 0x00000004418a7c23 */ /* 0x000fe8000801088a */
[----:B------:R2:W-:Y:S01]  /*9b20*/  MUFU.EX2 R205, R21 ;  /* 0x0000001500cd7308 */ /* 0x0005e20000000800 */
[----:B-1----:R-:W-:Y:S01]  /*9b30*/  FMUL.FTZ R14, R0, R150 ;  /* 0x00000096000e7220 */ /* 0x002fe20000410000 */
[----:B------:R-:W-:Y:S01]  /*9b40*/  FFMA.FTZ R34, R34, UR4, -R139 ;  /* 0x0000000422227c23 */ /* 0x000fe2000801088b */
[--C-:B------:R-:W-:Y:S01]  /*9b50*/  FFMA.FTZ R24, R24, UR4, -R180.reuse ;  /* 0x0000000418187c23 */ /* 0x100fe200080108b4 */
[--C-:B------:R-:W-:Y:S01]  /*9b60*/  FFMA.FTZ R25, R25, UR4, -R180.reuse ;  /* 0x0000000419197c23 */ /* 0x100fe200080108b4 */
[--C-:B------:R-:W-:Y:S01]  /*9b70*/  FFMA.FTZ R26, R26, UR4, -R181.reuse ;  /* 0x000000041a1a7c23 */ /* 0x100fe200080108b5 */
[--C-:B------:R-:W-:Y:S01]  /*9b80*/  FFMA.FTZ R27, R27, UR4, -R181.reuse ;  /* 0x000000041b1b7c23 */ /* 0x100fe200080108b5 */
[--C-:B------:R-:W-:Y:S03]  /*9b90*/  FFMA.FTZ R28, R28, UR4, -R180.reuse ;  /* 0x000000041c1c7c23 */ /* 0x100fe600080108b4 */
[----:B------:R1:W4:Y:S01]  /*9ba0*/  MUFU.EX2 R204, R22 ;  /* 0x0000001600cc7308 */ /* 0x0003220000000800 */
[----:B---3--:R-:W-:Y:S01]  /*9bb0*/  F2FP.BF16.F32.PACK_AB R147, R210, R208 ;  /* 0x000000d0d293723e */ /* 0x008fe200000010ff */
[----:B------:R-:W-:Y:S01]  /*9bc0*/  FMUL.FTZ R15, R0, R151 ;  /* 0x00000097000f7220 */ /* 0x000fe20000410000 */
[--C-:B------:R-:W-:Y:S01]  /*9bd0*/  FFMA.FTZ R29, R29, UR4, -R180.reuse ;  /* 0x000000041d1d7c23 */ /* 0x100fe200080108b4 */
[----:B------:R-:W3:Y:S01]  /*9be0*/  LDSM.16.MT88.4 R148, [R216+0xa000] ;  /* 0x00a00000d894783b */ /* 0x000ee20000004200 */
[--C-:B------:R-:W-:Y:S01]  /*9bf0*/  FFMA.FTZ R30, R30, UR4, -R181.reuse ;  /* 0x000000041e1e7c23 */ /* 0x100fe200080108b5 */
[--C-:B------:R-:W-:Y:S01]  /*9c00*/  FFMA.FTZ R44, R44, UR4, -R180.reuse ;  /* 0x000000042c2c7c23 */ /* 0x100fe200080108b4 */
[--C-:B------:R-:W-:Y:S01]  /*9c10*/  FFMA.FTZ R45, R45, UR4, -R180.reuse ;  /* 0x000000042d2d7c23 */ /* 0x100fe200080108b4 */
[C---:B------:R-:W-:Y:S02]  /*9c20*/  HMMA.16816.F32.BF16 R8, R144.reuse, R172, R8 ;  /* 0x000000ac9008723c */ /* 0x040fe40000041808 */
[----:B------:R-:W-:Y:S02]  /*9c30*/  MUFU.EX2 R190, R36 ;  /* 0x0000002400be7308 */ /* 0x000fe40000000800 */
[----:B--2---:R-:W-:Y:S01]  /*9c40*/  FMUL.FTZ R21, R2, R157 ;  /* 0x0000009d02157220 */ /* 0x004fe20000410000 */
[--C-:B------:R-:W-:Y:S01]  /*9c50*/  FFMA.FTZ R46, R46, UR4, -R181.reuse ;  /* 0x000000042e2e7c23 */ /* 0x100fe200080108b5 */
[-C--:B------:R-:W-:Y:S06]  /*9c60*/  HMMA.16816.F32.BF16 R12, R144, R174.reuse, R12 ;  /* 0x000000ae900c723c */ /* 0x080fec000004180c */
[----:B------:R-:W-:Y:S01]  /*9c70*/  MUFU.EX2 R191, R37 ;  /* 0x0000002500bf7308 */ /* 0x000fe20000000800 */
[----:B-1----:R-:W-:Y:S01]  /*9c80*/  FMUL.FTZ R22, R0, R158 ;  /* 0x0000009e00167220 */ /* 0x002fe20000410000 */
        /* <DEDUP_REMOVED lines=9> */
[----:B------:R-:W-:Y:S01]  /*9d20*/  FFMA.FTZ R62, R62, UR4, -R181 ;  /* 0x000000043e3e7c23 */ /* 0x000fe200080108b5 */
[C---:B------:R-:W-:Y:S08]  /*9d30*/  HMMA.16816.F32.BF16 R80, R140.reuse, R178, R80 ;  /* 0x000000b28c50723c */ /* 0x040ff00000041850 */
[----:B------:R-:W-:Y:S01]  /*9d40*/  MUFU.EX2 R185, R50 ;  /* 0x0000003200b97308 */ /* 0x000fe20000000800 */
[-C--:B---3--:R-:W-:Y:S03]  /*9d50*/  HMMA.16816.F32.BF16 R84, R140, R148.reuse, R84 ;  /* 0x000000948c54723c */ /* 0x088fe60000041854 */
[----:B------:R-:W-:Y:S03]  /*9d60*/  FFMA.FTZ R180, R61, UR4, -R180 ;  /* 0x000000043db47c23 */ /* 0x000fe600080108b4 */
[C---:B------:R-:W-:Y:S03]  /*9d70*/  HMMA.16816.F32.BF16 R88, R144.reuse, R148, R88 ;  /* 0x000000949058723c */ /* 0x040fe60000041858 */
[----:B------:R1:W-:Y:S03]  /*9d80*/  MUFU.EX2 R186, R51 ;  /* 0x0000003300ba7308 */ /* 0x0003e60000000800 */
[-C--:B------:R-:W-:Y:S07]  /*9d90*/  HMMA.16816.F32.BF16 R92, R144, R150.reuse, R92 ;  /* 0x00000096905c723c */ /* 0x080fee000004185c */
[----:B------:R2:W-:Y:S01]  /*9da0*/  MUFU.EX2 R203, R23 ;  /* 0x0000001700cb7308 */ /* 0x0005e20000000800 */
[C---:B------:R-:W-:Y:S01]  /*9db0*/  HMMA.16816.F32.BF16 R96, R140.reuse, R150, R96 ;  /* 0x000000968c60723c */ /* 0x040fe20000041860 */
[----:B------:R-:W3:Y:S08]  /*9dc0*/  LDSM.16.MT88.4 R148, [R216+0xb000] ;  /* 0x00b00000d894783b */ /* 0x000ef00000004200 */
[----:B------:R5:W-:Y:S01]  /*9dd0*/  MUFU.EX2 R206, R20 ;  /* 0x0000001400ce7308 */ /* 0x000be20000000800 */
[-C--:B------:R-:W-:Y:S01]  /*9de0*/  HMMA.16816.F32.BF16 R100, R140, R152.reuse, R100 ;  /* 0x000000988c64723c */ /* 0x080fe20000041864 */
[----:B-1----:R-:W-:Y:S05]  /*9df0*/  LDSM.16.MT88.4 R48, [R218+0xb400] ;  /* 0x00b40000da30783b */ /* 0x002fea0000004200 */
[C---:B------:R-:W-:Y:S03]  /*9e00*/  HMMA.16816.F32.BF16 R104, R144.reuse, R152, R104 ;  /* 0x000000989068723c */ /* 0x040fe60000041868 */
[----:B------:R1:W-:Y:S02]  /*9e10*/  MUFU.EX2 R201, R32 ;  /* 0x0000002000c97308 */ /* 0x0003e40000000800 */
[----:B--2---:R-:W-:Y:S08]  /*9e20*/  FMUL.FTZ R23, R0, R159 ;  /* 0x0000009f00177220 */ /* 0x004ff00000410000 */
[----:B------:R2:W-:Y:S01]  /*9e30*/  MUFU.EX2 R202, R33 ;  /* 0x0000002100ca7308 */ /* 0x0005e20000000800 */
[----:B-----5:R-:W-:Y:S01]  /*9e40*/  FMUL.FTZ R20, R2, R156 ;  /* 0x0000009c02147220 */ /* 0x020fe20000410000 */
[--C-:B------:R-:W-:Y:S01]  /*9e50*/  FFMA.FTZ R156, R35, UR4, -R139.reuse ;  /* 0x00000004239c7c23 */ /* 0x100fe2000801088b */
[----:B------:R-:W-:Y:S01]  /*9e60*/  FMUL.FTZ R35, R3, R163 ;  /* 0x000000a303237220 */ /* 0x000fe20000410000 */
[----:B------:R-:W-:Y:S06]  /*9e70*/  FFMA.FTZ R139, R67, UR4, -R139 ;  /* 0x00000004438b7c23 */ /* 0x000fec000801088b */
[----:B------:R5:W-:Y:S01]  /*9e80*/  MUFU.EX2 R199, R34 ;  /* 0x0000002200c77308 */ /* 0x000be20000000800 */
[-C--:B------:R-:W-:Y:S03]  /*9e90*/  HMMA.16816.F32.BF16 R20, R144, R154.reuse, R20 ;  /* 0x0000009a9014723c */ /* 0x080fe60000041814 */
[C---:B-1----:R-:W-:Y:S03]  /*9ea0*/  FMUL.FTZ R32, R134.reuse, R160 ;  /* 0x000000a086207220 */ /* 0x042fe60000410000 */
[C---:B------:R-:W-:Y:S01]  /*9eb0*/  HMMA.16816.F32.BF16 R108, R140.reuse, R154, R108 ;  /* 0x0000009a8c6c723c */ /* 0x040fe2000004186c */
[----:B------:R-:W1:Y:S02]  /*9ec0*/  LDSM.16.MT88.4 R152, [R218+0xb000] ;  /* 0x00b00000da98783b */ /* 0x000e640000004200 */
[----:B------:R4:W1:Y:S02]  /*9ed0*/  MUFU.EX2 R160, R24 ;  /* 0x0000001800a07308 */ /* 0x0008640000000800 */
[C---:B--2---:R-:W-:Y:S08]  /*9ee0*/  FMUL.FTZ R33, R134.reuse, R161 ;  /* 0x000000a186217220 */ /* 0x044ff00000410000 */
[----:B------:R2:W1:Y:S01]  /*9ef0*/  MUFU.EX2 R198, R25 ;  /* 0x0000001900c67308 */ /* 0x0004620000000800 */
[C---:B-----5:R-:W-:Y:S07]  /*9f00*/  FMUL.FTZ R34, R3.reuse, R162 ;  /* 0x000000a203227220 */ /* 0x060fee0000410000 */
[-C--:B---3--:R-:W-:Y:S02]  /*9f10*/  HMMA.16816.F32.BF16 R32, R140, R148.reuse, R32 ;  /* 0x000000948c20723c */ /* 0x088fe40000041820 */
[----:B------:R3:W5:Y:S01]  /*9f20*/  MUFU.EX2 R197, R26 ;  /* 0x0000001a00c57308 */ /* 0x0007620000000800 */
[C---:B----4-:R-:W-:Y:S03]  /*9f30*/  FMUL.FTZ R24, R134.reuse, R164 ;  /* 0x000000a486187220 */ /* 0x050fe60000410000 */
[C---:B------:R-:W-:Y:S06]  /*9f40*/  HMMA.16816.F32.BF16 R112, R144.reuse, R148, R112 ;  /* 0x000000949070723c */ /* 0x040fec0000041870 */
[----:B------:R4:W-:Y:S01]  /*9f50*/  MUFU.EX2 R195, R27 ;  /* 0x0000001b00c37308 */ /* 0x0009e20000000800 */
[C---:B--2---:R-:W-:Y:S01]  /*9f60*/  FMUL.FTZ R25, R134.reuse, R165 ;  /* 0x000000a586197220 */ /* 0x044fe20000410000 */
[-C--:B------:R-:W-:Y:S08]  /*9f70*/  HMMA.16816.F32.BF16 R116, R144, R150.reuse, R116 ;  /* 0x000000969074723c */ /* 0x080ff00000041874 */
[----:B------:R2:W5:Y:S01]  /*9f80*/  MUFU.EX2 R200, R156 ;  /* 0x0000009c00c87308 */ /* 0x0005620000000800 */
[C---:B------:R-:W-:Y:S01]  /*9f90*/  HMMA.16816.F32.BF16 R120, R140.reuse, R150, R120 ;  /* 0x000000968c78723c */ /* 0x040fe20000041878 */
[----:B------:R-:W5:Y:S03]  /*9fa0*/  LDSM.16.MT88.4 R148, [R216+0x9400] ;  /* 0x00940000d894783b */ /* 0x000f660000004200 */
[C---:B---3--:R-:W-:Y:S01]  /*9fb0*/  FMUL.FTZ R26, R3.reuse, R166 ;  /* 0x000000a6031a7220 */ /* 0x048fe20000410000 */
[----:B------:R-:W-:Y:S04]  /*9fc0*/  FFMA.FTZ R134, R134, R234, R229 ;  /* 0x000000ea86867223 */ /* 0x000fe800000100e5 */
[----:B------:R3:W-:Y:S02]  /*9fd0*/  MUFU.EX2 R196, R28 ;  /* 0x0000001c00c47308 */ /* 0x0007e40000000800 */
[C---:B----4-:R-:W-:Y:S01]  /*9fe0*/  FMUL.FTZ R27, R3.reuse, R167 ;  /* 0x000000a7031b7220 */ /* 0x050fe20000410000 */
[----:B------:R-:W-:Y:S06]  /*9ff0*/  FFMA.FTZ R3, R3, R235, R215 ;  /* 0x000000eb03037223 */ /* 0x000fec00000100d7 */
[-C--:B-1----:R-:W-:Y:S01]  /*a000*/  HMMA.16816.F32.BF16 R24, R140, R152.reuse, R24 ;  /* 0x000000988c18723c */ /* 0x082fe20000041818 */
[----:B------:R1:W4:Y:S01]  /*a010*/  MUFU.EX2 R194, R29 ;  /* 0x0000001d00c27308 */ /* 0x0003220000000800 */
[----:B--2---:R-:W2:Y:S01]  /*a020*/  LDSM.16.MT88.4 R156, [R218+0x9400] ;  /* 0x00940000da9c783b */ /* 0x004ea20000004200 */
[----:B------:R-:W-:Y:S03]  /*a030*/  FADD.FTZ R3, R225, R3 ;  /* 0x00000003e1037221 */ /* 0x000fe60000010000 */
[C---:B------:R-:W-:Y:S05]  /*a040*/  HMMA.16816.F32.BF16 R124, R144.reuse, R152, R124 ;  /* 0x00000098907c723c */ /* 0x040fea000004187c */
[----:B------:R4:W-:Y:S01]  /*a050*/  MUFU.EX2 R193, R30 ;  /* 0x0000001e00c17308 */ /* 0x0009e20000000800 */
[----:B---3--:R-:W-:Y:S01]  /*a060*/  FMUL.FTZ R28, R2, R168 ;  /* 0x000000a8021c7220 */ /* 0x008fe20000410000 */
[----:B------:R-:W-:Y:S01]  /*a070*/  FADD.FTZ R3, R228, R3 ;  /* 0x00000003e4037221 */ /* 0x000fe20000010000 */
[--C-:B------:R-:W-:Y:S03]  /*a080*/  FFMA.FTZ R152, R31, UR4, -R181.reuse ;  /* 0x000000041f987c23 */ /* 0x100fe600080108b5 */
[----:B------:R-:W-:Y:S04]  /*a090*/  FMUL.FTZ R31, R0, R171 ;  /* 0x000000ab001f7220 */ /* 0x000fe80000410000 */
[----:B------:R3:W2:Y:S01]  /*a0a0*/  MUFU.EX2 R192, R152 ;  /* 0x0000009800c07308 */ /* 0x0006a20000000800 */
[C---:B-1----:R-:W-:Y:S01]  /*a0b0*/  FMUL.FTZ R29, R2.reuse, R169 ;  /* 0x000000a9021d7220 */ /* 0x042fe20000410000 */
[----:B------:R-:W-:Y:S01]  /*a0c0*/  FFMA.FTZ R181, R63, UR4, -R181 ;  /* 0x000000043fb57c23 */ /* 0x000fe200080108b5 */
[----:B------:R-:W-:Y:S01]  /*a0d0*/  FFMA.FTZ R2, R2, R236, R209 ;  /* 0x000000ec02027223 */ /* 0x000fe200000100d1 */
[----:B------:R-:W-:Y:S03]  /*a0e0*/  FADD.FTZ R3, R230, R3 ;  /* 0x00000003e6037221 */ /* 0x000fe60000010000 */
[----:B------:R-:W-:Y:S03]  /*a0f0*/  FADD.FTZ R2, R214, R2 ;  /* 0x00000002d6027221 */ /* 0x000fe60000010000 */
[----:B------:R1:W-:Y:S01]  /*a100*/  MUFU.EX2 R167, R38 ;  /* 0x0000002600a77308 */ /* 0x0003e20000000800 */
[C---:B----4-:R-:W-:Y:S01]  /*a110*/  FMUL.FTZ R30, R0.reuse, R170 ;  /* 0x000000aa001e7220 */ /* 0x050fe20000410000 */
[----:B------:R-:W-:Y:S01]  /*a120*/  FFMA.FTZ R0, R0, R237, R207 ;  /* 0x000000ed00007223 */ /* 0x000fe200000100cf */
[----:B------:R-:W-:Y:S01]  /*a130*/  FADD.FTZ R2, R212, R2 ;  /* 0x00000002d4027221 */ /* 0x000fe20000010000 */
[----:B------:R-:W-:Y:S02]  /*a140*/  FADD.FTZ R3, R204, R3 ;  /* 0x00000003cc037221 */ /* 0x000fe40000010000 */
[----:B------:R-:W-:Y:S01]  /*a150*/  FADD.FTZ R0, R211, R0 ;  /* 0x00000000d3007221 */ /* 0x000fe20000010000 */
[----:B------:R-:W-:Y:S01]  /*a160*/  FADD.FTZ R2, R213, R2 ;  /* 0x00000002d5027221 */ /* 0x000fe20000010000 */
[-C--:B------:R-:W-:Y:S02]  /*a170*/  HMMA.16816.F32.BF16 R28, R144, R154.reuse, R28 ;  /* 0x0000009a901c723c */ /* 0x080fe4000004181c */
[----:B------:R-:W-:Y:S01]  /*a180*/  MUFU.EX2 R166, R40 ;  /* 0x0000002800a67308 */ /* 0x000fe20000000800 */
[----:B------:R-:W-:Y:S01]  /*a190*/  FADD.FTZ R0, R208, R0 ;  /* 0x00000000d0007221 */ /* 0x000fe20000010000 */
[----:B------:R-:W-:Y:S02]  /*a1a0*/  FADD.FTZ R2, R160, R2 ;  /* 0x00000002a0027221 */ /* 0x000fe40000010000 */
[----:B------:R-:W-:Y:S01]  /*a1b0*/  HMMA.16816.F32.BF16 R128, R140, R154, R128 ;  /* 0x0000009a8c80723c */ /* 0x000fe20000041880 */
[----:B---3--:R-:W3:Y:S05]  /*a1c0*/  LDSM.16.MT88.4 R152, [R216+0xa400] ;  /* 0x00a40000d898783b */ /* 0x008eea0000004200 */
[----:B------:R-:W-:Y:S01]  /*a1d0*/  MUFU.EX2 R165, R41 ;  /* 0x0000002900a57308 */ /* 0x000fe20000000800 */
[----:B------:R-:W-:Y:S01]  /*a1e0*/  F2FP.BF16.F32.PACK_AB R144, R198, R160 ;  /* 0x000000a0c690723e */ /* 0x000fe200000010ff */
[----:B------:R-:W-:Y:S03]  /*a1f0*/  FADD.FTZ R0, R210, R0 ;  /* 0x00000000d2007221 */ /* 0x000fe60000010000 */
[----:B------:R-:W-:Y:S01]  /*a200*/  F2FP.BF16.F32.PACK_AB R140, R205, R206 ;  /* 0x000000cecd8c723e */ /* 0x000fe200000010ff */
[----:B-1----:R-:W-:Y:S01]  /*a210*/  LDSM.16.MT88.4 R36, [R216+0xb400] ;  /* 0x00b40000d824783b */ /* 0x002fe20000004200 */
[----:B------:R-:W-:Y:S03]  /*a220*/  F2FP.BF16.F32.PACK_AB R141, R203, R204 ;  /* 0x000000cccb8d723e */ /* 0x000fe600000010ff */
[----:B------:R-:W-:Y:S01]  /*a230*/  MUFU.EX2 R164, R42 ;  /* 0x0000002a00a47308 */ /* 0x000fe20000000800 */
[----:B------:R-:W-:Y:S01]  /*a240*/  F2FP.BF16.F32.PACK_AB R142, R202, R201 ;  /* 0x000000c9ca8e723e */ /* 0x000fe200000010ff */
[----:B-----5:R-:W-:Y:S01]  /*a250*/  FADD.FTZ R0, R197, R0 ;  /* 0x00000000c5007221 */ /* 0x020fe20000010000 */
[----:B------:R-:W-:Y:S02]  /*a260*/  F2FP.BF16.F32.PACK_AB R143, R200, R199 ;  /* 0x000000c7c88f723e */ /* 0x000fe400000010ff */
[----:B------:R-:W-:Y:S02]  /*a270*/  F2FP.BF16.F32.PACK_AB R145, R195, R197 ;  /* 0x000000c5c391723e */ /* 0x000fe400000010ff */
[----:B------:R-:W-:Y:S03]  /*a280*/  F2FP.BF16.F32.PACK_AB R146, R194, R196 ;  /* 0x000000c4c292723e */ /* 0x000fe600000010ff */
[----:B------:R1:W-:Y:S01]  /*a290*/  MUFU.EX2 R184, R43 ;  /* 0x0000002b00b87308 */ /* 0x0003e20000000800 */
[----:B--2---:R-:W-:Y:S01]  /*a2a0*/  F2FP.BF16.F32.PACK_AB R147, R192, R193 ;  /* 0x000000c1c093723e */ /* 0x004fe200000010ff */
[-C--:B------:R-:W-:Y:S06]  /*a2b0*/  HMMA.16816.F32.BF16 R4, R140, R148.reuse, R4 ;  /* 0x000000948c04723c */ /* 0x080fec0000041804 */
[C---:B------:R-:W-:Y:S02]  /*a2c0*/  HMMA.16816.F32.BF16 R8, R144.reuse, R148, R8 ;  /* 0x000000949008723c */ /* 0x040fe40000041808 */
[----:B------:R-:W-:Y:S04]  /*a2d0*/  MUFU.EX2 R177, R52 ;  /* 0x0000003400b17308 */ /* 0x000fe80000000800 */
[-C--:B------:R-:W-:Y:S01]  /*a2e0*/  HMMA.16816.F32.BF16 R12, R144, R150.reuse, R12 ;  /* 0x00000096900c723c */ /* 0x080fe2000004180c */
[----:B-1----:R-:W-:Y:S05]  /*a2f0*/  LDSM.16.MT88.4 R40, [R216+0x9800] ;  /* 0x00980000d828783b */ /* 0x002fea0000004200 */
[----:B------:R-:W-:Y:S01]  /*a300*/  MUFU.EX2 R176, R53 ;  /* 0x0000003500b07308 */ /* 0x000fe20000000800 */
[C---:B------:R-:W-:Y:S02]  /*a310*/  HMMA.16816.F32.BF16 R16, R140.reuse, R150, R16 ;  /* 0x000000968c10723c */ /* 0x040fe40000041810 */
[----:B------:R-:W1:Y:S04]  /*a320*/  LDSM.16.MT88.4 R148, [R218+0xa400] ;  /* 0x00a40000da94783b */ /* 0x000e680000004200 */
[-C--:B------:R-:W-:Y:S03]  /*a330*/  HMMA.16816.F32.BF16 R68, R140, R156.reuse, R68 ;  /* 0x0000009c8c44723c */ /* 0x080fe60000041844 */
[----:B------:R-:W-:Y:S03]  /*a340*/  MUFU.EX2 R175, R54 ;  /* 0x0000003600af7308 */ /* 0x000fe60000000800 */
[C---:B------:R-:W-:Y:S07]  /*a350*/  HMMA.16816.F32.BF16 R72, R144.reuse, R156, R72 ;  /* 0x0000009c9048723c */ /* 0x040fee0000041848 */
[----:B------:R2:W-:Y:S01]  /*a360*/  MUFU.EX2 R173, R55 ;  /* 0x0000003700ad7308 */ /* 0x0005e20000000800 */
[-C--:B------:R-:W-:Y:S09]  /*a370*/  HMMA.16816.F32.BF16 R76, R144, R158.reuse, R76 ;  /* 0x0000009e904c723c */ /* 0x080ff2000004184c */
[----:B------:R-:W-:Y:S01]  /*a380*/  MUFU.EX2 R67, R56 ;  /* 0x0000003800437308 */ /* 0x000fe20000000800 */
[C---:B------:R-:W-:Y:S06]  /*a390*/  HMMA.16816.F32.BF16 R80, R140.reuse, R158, R80 ;  /* 0x0000009e8c50723c */ /* 0x040fec0000041850 */
[-C--:B---3--:R-:W-:Y:S03]  /*a3a0*/  HMMA.16816.F32.BF16 R84, R140, R152.reuse, R84 ;  /* 0x000000988c54723c */ /* 0x088fe60000041854 */
[----:B------:R-:W-:Y:S01]  /*a3b0*/  MUFU.EX2 R65, R58 ;  /* 0x0000003a00417308 */ /* 0x000fe20000000800 */
[----:B--2---:R-:W-:Y:S02]  /*a3c0*/  LDSM.16.MT88.4 R52, [R216+0xb800] ;  /* 0x00b80000d834783b */ /* 0x004fe40000004200 */
[C---:B------:R-:W-:Y:S07]  /*a3d0*/  HMMA.16816.F32.BF16 R88, R144.reuse, R152, R88 ;  /* 0x000000989058723c */ /* 0x040fee0000041858 */
[----:B------:R-:W-:Y:S01]  /*a3e0*/  MUFU.EX2 R174, R64 ;  /* 0x0000004000ae7308 */ /* 0x000fe20000000800 */
[-C--:B------:R-:W-:Y:S09]  /*a3f0*/  HMMA.16816.F32.BF16 R92, R144, R154.reuse, R92 ;  /* 0x0000009a905c723c */ /* 0x080ff2000004185c */
[----:B------:R-:W2:Y:S01]  /*a400*/  MUFU.EX2 R64, R59 ;  /* 0x0000003b00407308 */ /* 0x000ea20000000800 */
[C---:B------:R-:W-:Y:S01]  /*a410*/  HMMA.16816.F32.BF16 R96, R140.reuse, R154, R96 ;  /* 0x0000009a8c60723c */ /* 0x040fe20000041860 */
[----:B------:R-:W-:Y:S05]  /*a420*/  LDSM.16.MT88.4 R152, [R216+0x9c00] ;  /* 0x009c0000d898783b */ /* 0x000fea0000004200 */
[-C--:B-1----:R-:W-:Y:S03]  /*a430*/  HMMA.16816.F32.BF16 R100, R140, R148.reuse, R100 ;  /* 0x000000948c64723c */ /* 0x082fe60000041864 */
[----:B------:R1:W-:Y:S03]  /*a440*/  MUFU.EX2 R182, R44 ;  /* 0x0000002c00b67308 */ /* 0x0003e60000000800 */
[C---:B------:R-:W-:Y:S07]  /*a450*/  HMMA.16816.F32.BF16 R104, R144.reuse, R148, R104 ;  /* 0x000000949068723c */ /* 0x040fee0000041868 */
[----:B------:R3:W4:Y:S01]  /*a460*/  MUFU.EX2 R183, R45 ;  /* 0x0000002d00b77308 */ /* 0x0007220000000800 */
[----:B--2---:R-:W-:Y:S01]  /*a470*/  F2FP.BF16.F32.PACK_AB R169, R64, R65 ;  /* 0x0000004140a9723e */ /* 0x004fe200000010ff */
[-C--:B------:R-:W-:Y:S08]  /*a480*/  HMMA.16816.F32.BF16 R20, R144, R150.reuse, R20 ;  /* 0x000000969014723c */ /* 0x080ff00000041814 */
[----:B------:R4:W-:Y:S01]  /*a490*/  MUFU.EX2 R179, R46 ;  /* 0x0000002e00b37308 */ /* 0x0009e20000000800 */
[C---:B------:R-:W-:Y:S01]  /*a4a0*/  HMMA.16816.F32.BF16 R108, R140.reuse, R150, R108 ;  /* 0x000000968c6c723c */ /* 0x040fe2000004186c */
[----:B------:R-:W2:Y:S03]  /*a4b0*/  LDSM.16.MT88.4 R148, [R218+0x9800] ;  /* 0x00980000da94783b */ /* 0x000ea60000004200 */
[----:B-1----:R-:W-:Y:S02]  /*a4c0*/  F2FP.BF16.F32.PACK_AB R44, R165, R166 ;  /* 0x000000a6a52c723e */ /* 0x002fe400000010ff */
[-C--:B------:R-:W-:Y:S03]  /*a4d0*/  HMMA.16816.F32.BF16 R32, R140, R36.reuse, R32 ;  /* 0x000000248c20723c */ /* 0x080fe60000041820 */
[----:B------:R-:W1:Y:S02]  /*a4e0*/  MUFU.EX2 R178, R47 ;  /* 0x0000002f00b27308 */ /* 0x000e640000000800 */
[----:B---3--:R-:W-:Y:S01]  /*a4f0*/  F2FP.BF16.F32.PACK_AB R45, R184, R164 ;  /* 0x000000a4b82d723e */ /* 0x008fe200000010ff */
[C---:B------:R-:W-:Y:S07]  /*a500*/  HMMA.16816.F32.BF16 R112, R144.reuse, R36, R112 ;  /* 0x000000249070723c */ /* 0x040fee0000041870 */
[----:B------:R-:W-:Y:S01]  /*a510*/  MUFU.EX2 R172, R138 ;  /* 0x0000008a00ac7308 */ /* 0x000fe20000000800 */
[----:B----4-:R-:W-:Y:S01]  /*a520*/  F2FP.BF16.F32.PACK_AB R46, R183, R182 ;  /* 0x000000b6b72e723e */ /* 0x010fe200000010ff */
[-C--:B------:R-:W-:Y:S03]  /*a530*/  HMMA.16816.F32.BF16 R116, R144, R38.reuse, R116 ;  /* 0x000000269074723c */ /* 0x080fe60000041874 */
[----:B------:R-:W-:Y:S03]  /*a540*/  F2FP.BF16.F32.PACK_AB R36, R191, R190 ;  /* 0x000000bebf24723e */ /* 0x000fe600000010ff */
[C---:B------:R-:W-:Y:S02]  /*a550*/  HMMA.16816.F32.BF16 R120, R140.reuse, R38, R120 ;  /* 0x000000268c78723c */ /* 0x040fe40000041878 */
[----:B------:R-:W-:Y:S03]  /*a560*/  MUFU.EX2 R138, R66 ;  /* 0x00000042008a7308 */ /* 0x000fe60000000800 */
[----:B------:R-:W-:Y:S01]  /*a570*/  F2FP.BF16.F32.PACK_AB R37, R188, R167 ;  /* 0x000000a7bc25723e */ /* 0x000fe200000010ff */
[-C--:B------:R-:W-:Y:S06]  /*a580*/  HMMA.16816.F32.BF16 R24, R140, R48.reuse, R24 ;  /* 0x000000308c18723c */ /* 0x080fec0000041818 */
[----:B------:R-:W3:Y:S01]  /*a590*/  MUFU.EX2 R66, R57 ;  /* 0x0000003900427308 */ /* 0x000ee20000000800 */
[----:B------:R-:W-:Y:S01]  /*a5a0*/  F2FP.BF16.F32.PACK_AB R38, R189, R187 ;  /* 0x000000bbbd26723e */ /* 0x000fe200000010ff */
[C---:B------:R-:W-:Y:S04]  /*a5b0*/  HMMA.16816.F32.BF16 R124, R144.reuse, R48, R124 ;  /* 0x00000030907c723c */ /* 0x040fe8000004187c */
[----:B------:R-:W-:Y:S02]  /*a5c0*/  F2FP.BF16.F32.PACK_AB R39, R186, R185 ;  /* 0x000000b9ba27723e */ /* 0x000fe400000010ff */
[-C--:B------:R-:W-:Y:S02]  /*a5d0*/  HMMA.16816.F32.BF16 R28, R144, R50.reuse, R28 ;  /* 0x00000032901c723c */ /* 0x080fe4000004181c */
[----:B------:R-:W-:Y:S03]  /*a5e0*/  MUFU.EX2 R139, R139 ;  /* 0x0000008b008b7308 */ /* 0x000fe60000000800 */
[----:B-1----:R-:W-:Y:S01]  /*a5f0*/  F2FP.BF16.F32.PACK_AB R47, R178, R179 ;  /* 0x000000b3b22f723e */ /* 0x002fe200000010ff */
[----:B------:R-:W-:Y:S01]  /*a600*/  HMMA.16816.F32.BF16 R128, R140, R50, R128 ;  /* 0x000000328c80723c */ /* 0x000fe20000041880 */
[----:B------:R-:W1:Y:S05]  /*a610*/  LDSM.16.MT88.4 R48, [R216+0xa800] ;  /* 0x00a80000d830783b */ /* 0x000e6a0000004200 */
[----:B------:R-:W-:Y:S01]  /*a620*/  MUFU.EX2 R60, R60 ;  /* 0x0000003c003c7308 */ /* 0x000fe20000000800 */
[----:B---3--:R-:W-:Y:S01]  /*a630*/  F2FP.BF16.F32.PACK_AB R168, R66, R67 ;  /* 0x0000004342a8723e */ /* 0x008fe200000010ff */
[-C--:B------:R-:W-:Y:S01]  /*a640*/  HMMA.16816.F32.BF16 R4, R36, R40.reuse, R4 ;  /* 0x000000282404723c */ /* 0x080fe20000041804 */
[----:B------:R-:W-:Y:S07]  /*a650*/  LDSM.16.MT88.4 R56, [R216+0xac00] ;  /* 0x00ac0000d838783b */ /* 0x000fee0000004200 */
[----:B------:R-:W3:Y:S01]  /*a660*/  MUFU.EX2 R180, R180 ;  /* 0x000000b400b47308 */ /* 0x000ee20000000800 */
[C---:B------:R-:W-:Y:S06]  /*a670*/  HMMA.16816.F32.BF16 R8, R44.reuse, R40, R8 ;  /* 0x000000282c08723c */ /* 0x040fec0000041808 */
[-C--:B------:R-:W-:Y:S03]  /*a680*/  HMMA.16816.F32.BF16 R12, R44, R42.reuse, R12 ;  /* 0x0000002a2c0c723c */ /* 0x080fe6000004180c */
[----:B------:R-:W-:Y:S03]  /*a690*/  MUFU.EX2 R62, R62 ;  /* 0x0000003e003e7308 */ /* 0x000fe60000000800 */
[C---:B------:R-:W-:Y:S01]  /*a6a0*/  HMMA.16816.F32.BF16 R16, R36.reuse, R42, R16 ;  /* 0x0000002a2410723c */ /* 0x040fe20000041810 */
[----:B------:R-:W4:Y:S06]  /*a6b0*/  LDSM.16.MT88.4 R40, [R218+0xa800] ;  /* 0x00a80000da28783b */ /* 0x000f2c0000004200 */
[----:B------:R-:W5:Y:S01]  /*a6c0*/  MUFU.EX2 R181, R181 ;  /* 0x000000b500b57308 */ /* 0x000f620000000800 */
[----:B---3--:R-:W-:Y:S01]  /*a6d0*/  F2FP.BF16.F32.PACK_AB R170, R180, R60 ;  /* 0x0000003cb4aa723e */ /* 0x008fe200000010ff */
[-C--:B--2---:R-:W-:Y:S06]  /*a6e0*/  HMMA.16816.F32.BF16 R68, R36, R148.reuse, R68 ;  /* 0x000000942444723c */ /* 0x084fec0000041844 */
[C---:B------:R-:W-:Y:S06]  /*a6f0*/  HMMA.16816.F32.BF16 R72, R44.reuse, R148, R72 ;  /* 0x000000942c48723c */ /* 0x040fec0000041848 */
[-C--:B------:R-:W-:Y:S05]  /*a700*/  HMMA.16816.F32.BF16 R76, R44, R150.reuse, R76 ;  /* 0x000000962c4c723c */ /* 0x080fea000004184c */
[----:B-----5:R-:W-:Y:S01]  /*a710*/  F2FP.BF16.F32.PACK_AB R171, R181, R62 ;  /* 0x0000003eb5ab723e */ /* 0x020fe200000010ff */
[C---:B------:R-:W-:Y:S06]  /*a720*/  HMMA.16816.F32.BF16 R80, R36.reuse, R150, R80 ;  /* 0x000000962450723c */ /* 0x040fec0000041850 */
[-C--:B-1----:R-:W-:Y:S06]  /*a730*/  HMMA.16816.F32.BF16 R84, R36, R48.reuse, R84 ;  /* 0x000000302454723c */ /* 0x082fec0000041854 */
[C---:B------:R-:W-:Y:S06]  /*a740*/  HMMA.16816.F32.BF16 R88, R44.reuse, R48, R88 ;  /* 0x000000302c58723c */ /* 0x040fec0000041858 */
[-C--:B------:R-:W-:Y:S06]  /*a750*/  HMMA.16816.F32.BF16 R92, R44, R50.reuse, R92 ;  /* 0x000000322c5c723c */ /* 0x080fec000004185c */
[C---:B------:R-:W-:Y:S01]  /*a760*/  HMMA.16816.F32.BF16 R96, R36.reuse, R50, R96 ;  /* 0x000000322460723c */ /* 0x040fe20000041860 */
[----:B------:R-:W1:Y:S05]  /*a770*/  LDSM.16.MT88.4 R48, [R218+0xb800] ;  /* 0x00b80000da30783b */ /* 0x000e6a0000004200 */
[-C--:B----4-:R-:W-:Y:S06]  /*a780*/  HMMA.16816.F32.BF16 R100, R36, R40.reuse, R100 ;  /* 0x000000282464723c */ /* 0x090fec0000041864 */
[C---:B------:R-:W-:Y:S06]  /*a790*/  HMMA.16816.F32.BF16 R104, R44.reuse, R40, R104 ;  /* 0x000000282c68723c */ /* 0x040fec0000041868 */
[-C--:B------:R-:W-:Y:S06]  /*a7a0*/  HMMA.16816.F32.BF16 R20, R44, R42.reuse, R20 ;  /* 0x0000002a2c14723c */ /* 0x080fec0000041814 */
[C---:B------:R-:W-:Y:S01]  /*a7b0*/  HMMA.16816.F32.BF16 R108, R36.reuse, R42, R108 ;  /* 0x0000002a246c723c */ /* 0x040fe2000004186c */
[----:B------:R-:W2:Y:S05]  /*a7c0*/  LDSM.16.MT88.4 R40, [R218+0x9c00] ;  /* 0x009c0000da28783b */ /* 0x000eaa0000004200 */
[-C--:B------:R-:W-:Y:S06]  /*a7d0*/  HMMA.16816.F32.BF16 R32, R36, R52.reuse, R32 ;  /* 0x000000342420723c */ /* 0x080fec0000041820 */
[C---:B------:R-:W-:Y:S06]  /*a7e0*/  HMMA.16816.F32.BF16 R112, R44.reuse, R52, R112 ;  /* 0x000000342c70723c */ /* 0x040fec0000041870 */
[-C--:B------:R-:W-:Y:S06]  /*a7f0*/  HMMA.16816.F32.BF16 R116, R44, R54.reuse, R116 ;  /* 0x000000362c74723c */ /* 0x080fec0000041874 */
[C---:B------:R-:W-:Y:S01]  /*a800*/  HMMA.16816.F32.BF16 R120, R36.reuse, R54, R120 ;  /* 0x000000362478723c */ /* 0x040fe20000041878 */
[----:B------:R-:W3:Y:S05]  /*a810*/  LDSM.16.MT88.4 R52, [R218+0xac00] ;  /* 0x00ac0000da34783b */ /* 0x000eea0000004200 */
[-C--:B-1----:R-:W-:Y:S06]  /*a820*/  HMMA.16816.F32.BF16 R24, R36, R48.reuse, R24 ;  /* 0x000000302418723c */ /* 0x082fec0000041818 */
[C---:B------:R-:W-:Y:S06]  /*a830*/  HMMA.16816.F32.BF16 R124, R44.reuse, R48, R124 ;  /* 0x000000302c7c723c */ /* 0x040fec000004187c */
[-C--:B------:R-:W-:Y:S06]  /*a840*/  HMMA.16816.F32.BF16 R28, R44, R50.reuse, R28 ;  /* 0x000000322c1c723c */ /* 0x080fec000004181c */
[----:B------:R-:W-:Y:S07]  /*a850*/  HMMA.16816.F32.BF16 R128, R36, R50, R128 ;  /* 0x000000322480723c */ /* 0x000fee0000041880 */
[----:B------:R-:W-:Y:S04]  /*a860*/  F2FP.BF16.F32.PACK_AB R36, R176, R177 ;  /* 0x000000b1b024723e */ /* 0x000fe800000010ff */
[----:B------:R-:W-:Y:S02]  /*a870*/  F2FP.BF16.F32.PACK_AB R37, R173, R175 ;  /* 0x000000afad25723e */ /* 0x000fe400000010ff */
[----:B------:R-:W-:Y:S02]  /*a880*/  F2FP.BF16.F32.PACK_AB R38, R172, R174 ;  /* 0x000000aeac26723e */ /* 0x000fe400000010ff */
[----:B------:R-:W-:Y:S07]  /*a890*/  F2FP.BF16.F32.PACK_AB R39, R139, R138 ;  /* 0x0000008a8b27723e */ /* 0x000fee00000010ff */
[-C--:B------:R-:W-:Y:S01]  /*a8a0*/  HMMA.16816.F32.BF16 R144, R36, R152.reuse, R4 ;  /* 0x000000982490723c */ /* 0x080fe20000041804 */
[----:B------:R-:W1:Y:S05]  /*a8b0*/  LDSM.16.MT88.4 R4, [R216+0xbc00] ;  /* 0x00bc0000d804783b */ /* 0x000e6a0000004200 */
[C---:B------:R-:W-:Y:S03]  /*a8c0*/  HMMA.16816.F32.BF16 R140, R168.reuse, R152, R8 ;  /* 0x00000098a88c723c */ /* 0x040fe60000041808 */
[----:B------:R-:W4:Y:S03]  /*a8d0*/  LDSM.16.MT88.4 R8, [R218+0xbc00] ;  /* 0x00bc0000da08783b */ /* 0x000f260000004200 */
[-C--:B------:R-:W-:Y:S06]  /*a8e0*/  HMMA.16816.F32.BF16 R148, R168, R154.reuse, R12 ;  /* 0x0000009aa894723c */ /* 0x080fec000004180c */
[C---:B------:R-:W-:Y:S05]  /*a8f0*/  HMMA.16816.F32.BF16 R152, R36.reuse, R154, R16 ;  /* 0x0000009a2498723c */ /* 0x040fea0000041810 */
[----:B------:R-:W-:Y:S01]  /*a900*/  FADD.FTZ R12, R231, R134 ;  /* 0x00000086e70c7221 */ /* 0x000fe20000010000 */
[-C--:B--2---:R-:W-:Y:S05]  /*a910*/  HMMA.16816.F32.BF16 R68, R36, R40.reuse, R68 ;  /* 0x000000282444723c */ /* 0x084fea0000041844 */
[----:B------:R-:W-:Y:S01]  /*a920*/  MOV R134, R136 ;  /* 0x0000008800867202 */ /* 0x000fe20000000f00 */
        /* <DEDUP_REMOVED lines=20> */
[C---:B------:R-:W-:Y:S05]  /*aa70*/  HMMA.16816.F32.BF16 R108, R36.reuse, R54, R108 ;  /* 0x00000036246c723c */ /* 0x040fea000004186c */
[----:B------:R-:W-:Y:S01]  /*aa80*/  FADD.FTZ R3, R192, R3 ;  /* 0x00000003c0037221 */ /* 0x000fe20000010000 */
[-C--:B-1----:R-:W-:Y:S06]  /*aa90*/  HMMA.16816.F32.BF16 R160, R36, R4.reuse, R32 ;  /* 0x0000000424a0723c */ /* 0x082fec0000041820 */
[C---:B------:R-:W-:Y:S06]  /*aaa0*/  HMMA.16816.F32.BF16 R112, R168.reuse, R4, R112 ;  /* 0x00000004a870723c */ /* 0x040fec0000041870 */
[-C--:B------:R-:W-:Y:S05]  /*aab0*/  HMMA.16816.F32.BF16 R116, R168, R6.reuse, R116 ;  /* 0x00000006a874723c */ /* 0x080fea0000041874 */
[----:B------:R-:W-:Y:S01]  /*aac0*/  FADD.FTZ R4, R196, R12 ;  /* 0x0000000cc4047221 */ /* 0x000fe20000010000 */
[----:B------:R-:W-:Y:S01]  /*aad0*/  FADD.FTZ R5, R202, R0 ;  /* 0x00000000ca057221 */ /* 0x000fe20000010000 */
[----:B------:R-:W-:Y:S01]  /*aae0*/  FADD.FTZ R0, R200, R2 ;  /* 0x00000002c8007221 */ /* 0x000fe20000010000 */
[C---:B------:R-:W-:Y:S04]  /*aaf0*/  HMMA.16816.F32.BF16 R120, R36.reuse, R6, R120 ;  /* 0x000000062478723c */ /* 0x040fe80000041878 */
[----:B------:R-:W-:Y:S01]  /*ab00*/  FADD.FTZ R2, R194, R4 ;  /* 0x00000004c2027221 */ /* 0x000fe20000010000 */
[----:B------:R-:W-:Y:S01]  /*ab10*/  FADD.FTZ R4, R167, R0 ;  /* 0x00000000a7047221 */ /* 0x000fe20000010000 */
[----:B------:R-:W-:Y:S02]  /*ab20*/  FADD.FTZ R5, R190, R5 ;  /* 0x00000005be057221 */ /* 0x000fe40000010000 */
[----:B------:R-:W-:Y:S03]  /*ab30*/  FADD.FTZ R0, R166, R2 ;  /* 0x00000002a6007221 */ /* 0x000fe60000010000 */
[----:B------:R-:W-:Y:S01]  /*ab40*/  FADD.FTZ R2, R164, R3 ;  /* 0x00000003a4027221 */ /* 0x000fe20000010000 */
[----:B------:R-:W-:Y:S01]  /*ab50*/  FADD.FTZ R3, R165, R0 ;  /* 0x00000000a5037221 */ /* 0x000fe20000010000 */
[----:B------:R-:W-:Y:S01]  /*ab60*/  FADD.FTZ R5, R191, R5 ;  /* 0x00000005bf057221 */ /* 0x000fe20000010000 */
[-C--:B----4-:R-:W-:Y:S03]  /*ab70*/  HMMA.16816.F32.BF16 R164, R36, R8.reuse, R24 ;  /* 0x0000000824a4723c */ /* 0x090fe60000041818 */
        /* <DEDUP_REMOVED lines=26> */
[----:B------:R-:W-:Y:S01]  /*ad20*/  IADD3 R0, R223, -0x1, RZ ;  /* 0xffffffffdf007810 */ /* 0x000fe20007ffe0ff */
[----:B------:R-:W-:Y:S01]  /*ad30*/  FADD.FTZ R235, R139, R5 ;  /* 0x000000058beb7221 */ /* 0x000fe20000010000 */
[----:B------:R-:W-:Y:S01]  /*ad40*/  MOV R139, R132 ;  /* 0x00000084008b7202 */ /* 0x000fe20000000f00 */
[----:B------:R-:W-:Y:S01]  /*ad50*/  FADD.FTZ R236, R180, R3 ;  /* 0x00000003b4ec7221 */ /* 0x000fe20000010000 */
[----:B------:R-:W-:Y:S01]  /*ad60*/  MOV R223, R0 ;  /* 0x0000000000df7202 */ /* 0x000fe20000000f00 */
[----:B------:R-:W-:Y:S01]  /*ad70*/  FADD.FTZ R234, R172, R4 ;  /* 0x00000004acea7221 */ /* 0x000fe20000010000 */
[----:B------:R-:W-:Y:S01]  /*ad80*/  MOV R3, R137 ;  /* 0x0000008900037202 */ /* 0x000fe20000000f00 */
[----:B------:R-:W-:Y:S01]  /*ad90*/  FADD.FTZ R237, R181, R2 ;  /* 0x00000002b5ed7221 */ /* 0x000fe20000010000 */
[----:B------:R-:W-:Y:S06]  /*ada0*/  @P5 BRA `(.L_x_121) ;  /* 0xffffffc400105947 */ /* 0x000fec000383ffff */
.L_x_120:
[----:B------:R-:W2:Y:S01]  /*adb0*/  LDL R10, [R1+0x18] ;  /* 0x00001800010a7983 */ /* 0x000ea20000100800 */
[----:B------:R-:W1:Y:S01]  /*adc0*/  S2UR UR4, SR_CgaCtaId ;  /* 0x00000000000479c3 */ /* 0x000e620000008800 */
[----:B------:R-:W-:Y:S01]  /*add0*/  UMOV UR5, 0x400 ;  /* 0x0000040000057882 */ /* 0x000fe20000000000 */
[----:B------:R-:W3:Y:S01]  /*ade0*/  S2R R61, SR_TID.X ;  /* 0x00000000003d7919 */ /* 0x000ee20000002100 */
[----:B------:R-:W4:Y:S04]  /*adf0*/  SHFL.BFLY PT, R2, R234, 0x2, 0x1f ;  /* 0x0c401f00ea027f89 */ /* 0x000f2800000e0000 */
[----:B------:R-:W5:Y:S04]  /*ae00*/  SHFL.BFLY PT, R0, R235, 0x2, 0x1f ;  /* 0x0c401f00eb007f89 */ /* 0x000f6800000e0000 */
[----:B------:R-:W5:Y:S04]  /*ae10*/  SHFL.BFLY PT, R7, R236, 0x2, 0x1f ;  /* 0x0c401f00ec077f89 */ /* 0x000f6800000e0000 */
[----:B------:R-:W5:Y:S01]  /*ae20*/  SHFL.BFLY PT, R6, R237, 0x2, 0x1f ;  /* 0x0c401f00ed067f89 */ /* 0x000f6200000e0000 */
[----:B-1----:R-:W-:Y:S01]  /*ae30*/  ULEA UR4, UR4, UR5, 0x18 ;  /* 0x0000000504047291 */ /* 0x002fe2000f8ec03f */
[----:B----4-:R-:W-:Y:S01]  /*ae40*/  FADD.FTZ R2, R2, R234 ;  /* 0x000000ea02027221 */ /* 0x010fe20000010000 */
[----:B---3--:R-:W-:-:S04]  /*ae50*/  SHF.R.S32.HI R60, RZ, 0x1f, R61 ;  /* 0x0000001fff3c7819 */ /* 0x008fc8000001143d */
[----:B------:R-:W1:Y:S01]  /*ae60*/  SHFL.BFLY PT, R3, R2, 0x1, 0x1f ;  /* 0x0c201f0002037f89 */ /* 0x000e6200000e0000 */
[----:B-----5:R-:W-:Y:S01]  /*ae70*/  FADD.FTZ R0, R0, R235 ;  /* 0x000000eb00007221 */ /* 0x020fe20000010000 */
[CC--:B------:R-:W-:Y:S01]  /*ae80*/  LEA.HI R5, R60.reuse, R61.reuse, RZ, 0x2 ;  /* 0x0000003d3c057211 */ /* 0x0c0fe200078f10ff */
[----:B------:R-:W-:Y:S01]  /*ae90*/  FADD.FTZ R7, R7, R236 ;  /* 0x000000ec07077221 */ /* 0x000fe20000010000 */
[----:B------:R-:W-:Y:S02]  /*aea0*/  LEA.HI R60, R60, R61, RZ, 0x5 ;  /* 0x0000003d3c3c7211 */ /* 0x000fe400078f28ff */
[----:B------:R-:W3:Y:S01]  /*aeb0*/  SHFL.BFLY PT, R8, R0, 0x1, 0x1f ;  /* 0x0c201f0000087f89 */ /* 0x000ee200000e0000 */
[----:B------:R-:W-:Y:S01]  /*aec0*/  SHF.R.S32.HI R9, RZ, 0x2, R5 ;  /* 0x00000002ff097819 */ /* 0x000fe20000011405 */
[----:B------:R-:W-:Y:S01]  /*aed0*/  FADD.FTZ R6, R6, R237 ;  /* 0x000000ed06067221 */ /* 0x000fe20000010000 */
[----:B------:R-:W-:Y:S01]  /*aee0*/  LOP3.LUT R5, R5, 0xfffffffc, RZ, 0xc0, !PT ;  /* 0xfffffffc05057812 */ /* 0x000fe200078ec0ff */
[----:B------:R-:W4:Y:S01]  /*aef0*/  SHFL.BFLY PT, R54, R7, 0x1, 0x1f ;  /* 0x0c201f0007367f89 */ /* 0x000f2200000e0000 */
[----:B------:R-:W-:-:S02]  /*af00*/  SHF.R.S32.HI R4, RZ, 0x1f, R9 ;  /* 0x0000001fff047819 */ /* 0x000fc40000011409 */
[----:B------:R-:W-:Y:S01]  /*af10*/  IADD3 R5, -R5, R61, RZ ;  /* 0x0000003d05057210 */ /* 0x000fe20007ffe1ff */
[----:B------:R-:W5:Y:S01]  /*af20*/  SHFL.BFLY PT, R55, R6, 0x1, 0x1f ;  /* 0x0c201f0006377f89 */ /* 0x000f6200000e0000 */
[----:B------:R-:W-:-:S04]  /*af30*/  LEA.HI R4, R4, R9, RZ, 0x3 ;  /* 0x0000000904047211 */ /* 0x000fc800078f18ff */
[----:B------:R-:W-:-:S04]  /*af40*/  LOP3.LUT R4, R4, 0xfffffff8, RZ, 0xc0, !PT ;  /* 0xfffffff804047812 */ /* 0x000fc800078ec0ff */
[----:B------:R-:W-:Y:S01]  /*af50*/  IADD3 R4, R9, -R4, RZ ;  /* 0x8000000409047210 */ /* 0x000fe20007ffe0ff */
[----:B-1----:R-:W-:-:S03]  /*af60*/  FADD.FTZ R57, R2, R3 ;  /* 0x0000000302397221 */ /* 0x002fc60000010000 */
[----:B------:R-:W-:Y:S02]  /*af70*/  LEA.HI R3, R4, R4, RZ, 0x1 ;  /* 0x0000000404037211 */ /* 0x000fe400078f08ff */
[----:B------:R-:W-:Y:S01]  /*af80*/  FSETP.NE.FTZ.AND P5, PT, R57, RZ, PT ;  /* 0x000000ff3900720b */ /* 0x000fe20003fb5000 */
[----:B---3--:R-:W-:Y:S01]  /*af90*/  FADD.FTZ R56, R0, R8 ;  /* 0x0000000800387221 */ /* 0x008fe20000010000 */
[----:B------:R-:W-:Y:S02]  /*afa0*/  SHF.R.S32.HI R2, RZ, 0x1, R3 ;  /* 0x00000001ff027819 */ /* 0x000fe40000011403 */
[----:B------:R-:W-:Y:S01]  /*afb0*/  LOP3.LUT R3, R3, 0x3fffffe, RZ, 0xc0, !PT ;  /* 0x03fffffe03037812 */ /* 0x000fe200078ec0ff */
[----:B----4-:R-:W-:Y:S01]  /*afc0*/  FADD.FTZ R54, R7, R54 ;  /* 0x0000003607367221 */ /* 0x010fe20000010000 */
[----:B------:R-:W-:Y:S02]  /*afd0*/  SHF.L.U32 R9, R2, 0x6, RZ ;  /* 0x0000000602097819 */ /* 0x000fe400000006ff */
[----:B------:R-:W-:Y:S01]  /*afe0*/  FSETP.NE.FTZ.AND P4, PT, R56, RZ, PT ;  /* 0x000000ff3800720b */ /* 0x000fe20003f95000 */
[----:B-----5:R-:W-:Y:S01]  /*aff0*/  FADD.FTZ R55, R6, R55 ;  /* 0x0000003706377221 */ /* 0x020fe20000010000 */
[----:B------:R-:W-:-:S02]  /*b000*/  IADD3 R4, R4, -R3, RZ ;  /* 0x8000000304047210 */ /* 0x000fc40007ffe0ff */
[----:B------:R-:W-:Y:S02]  /*b010*/  MOV R0, 0x3f800000 ;  /* 0x3f80000000007802 */ /* 0x000fe40000000f00 */
[----:B------:R-:W-:Y:S02]  /*b020*/  LOP3.LUT R3, R9, 0xc0, RZ, 0xc0, !PT ;  /* 0x000000c009037812 */ /* 0x000fe400078ec0ff */
[----:B------:R-:W-:Y:S02]  /*b030*/  SHF.R.S32.HI R8, RZ, 0x5, R60 ;  /* 0x00000005ff087819 */ /* 0x000fe4000001143c */
[----:B------:R-:W-:Y:S01]  /*b040*/  LEA.HI R11, R3, R3, RZ, 0x1d ;  /* 0x00000003030b7211 */ /* 0x000fe200078fe8ff */
[----:B------:R-:W1:Y:S01]  /*b050*/  @P5 MUFU.RCP R0, R57 ;  /* 0x0000003900005308 */ /* 0x000e620000001000 */
[----:B------:R-:W-:Y:S02]  /*b060*/  MOV R3, 0x3f800000 ;  /* 0x3f80000000037802 */ /* 0x000fe40000000f00 */
[----:B------:R-:W-:-:S04]  /*b070*/  LEA R5, R8, R5, 0x8 ;  /* 0x0000000508057211 */ /* 0x000fc800078e40ff */
[----:B------:R-:W-:Y:S01]  /*b080*/  LEA R8, R4, R5, 0x4 ;  /* 0x0000000504087211 */ /* 0x000fe200078e20ff */
[----:B------:R3:W4:Y:S03]  /*b090*/  @P4 MUFU.RCP R3, R56 ;  /* 0x0000003800034308 */ /* 0x0007260000001000 */
[----:B------:R-:W-:-:S04]  /*b0a0*/  LEA R11, R8, R11, 0x1 ;  /* 0x0000000b080b7211 */ /* 0x000fc800078e08ff */
[----:B------:R-:W-:Y:S01]  /*b0b0*/  LEA R11, R11, UR4, 0x1 ;  /* 0x000000040b0b7c11 */ /* 0x000fe2000f8e08ff */
        /* <DEDUP_REMOVED lines=25> */
[----:B------:R-:W-:Y:S01]  /*b250*/  FMUL.FTZ R12, R0, R81 ;  /* 0x00000051000c7220 */ /* 0x000fe20000410000 */
        /* <DEDUP_REMOVED lines=11> */
.L_x_124:
        /* <DEDUP_REMOVED lines=23> */
.L_x_125:
        /* <DEDUP_REMOVED lines=10> */
[C---:B------:R-:W-:Y:S01]  /*b520*/  FMUL.FTZ R98, R3.reuse, R98 ;  /* 0x0000006203627220 */ /* 0x040fe20000410000 */
[----:B------:R-:W-:Y:S01]  /*b530*/  FSETP.NE.FTZ.AND P3, PT, R54, RZ, PT ;  /* 0x000000ff3600720b */ /* 0x000fe20003f75000 */
[----:B------:R-:W-:Y:S01]  /*b540*/  FMUL.FTZ R38, R3, R99 ;  /* 0x0000006303267220 */ /* 0x000fe20000410000 */
[----:B------:R-:W-:Y:S01]  /*b550*/  SEL R51, R51, 0xffffffe0, !P0 ;  /* 0xffffffe033337807 */ /* 0x000fe20004000000 */
[C---:B------:R-:W-:Y:S01]  /*b560*/  FMUL.FTZ R102, R3.reuse, R102 ;  /* 0x0000006603667220 */ /* 0x040fe20000410000 */
[----:B------:R-:W-:Y:S01]  /*b570*/  PLOP3.LUT P0, PT, PT, PT, PT, 0x8, 0x0 ;  /* 0x000000000000781c */ /* 0x000fe20003f0e170 */
[C---:B------:R-:W-:Y:S01]  /*b580*/  FMUL.FTZ R34, R3.reuse, R103 ;  /* 0x0000006703227220 */ /* 0x040fe20000410000 */
[----:B------:R-:W-:Y:S01]  /*b590*/  @!P1 PLOP3.LUT P0, PT, P2, PT, PT, 0x80, 0x0 ;  /* 0x000000000000981c */ /* 0x000fe2000170f070 */
[----:B------:R-:W-:Y:S01]  /*b5a0*/  FMUL.FTZ R110, R3, R110 ;  /* 0x0000006e036e7220 */ /* 0x000fe20000410000 */
        /* <DEDUP_REMOVED lines=14> */
[----:B------:R-:W3:Y:S01]  /*b690*/  S2UR UR4, SR_CTAID.X ;  /* 0x00000000000479c3 */ /* 0x000ee20000002500 */
[----:B------:R-:W-:Y:S01]  /*b6a0*/  F2FP.BF16.F32.PACK_AB R4, R4, R146 ;  /* 0x000000920404723e */ /* 0x000fe200000010ff */
[----:B------:R-:W4:Y:S01]  /*b6b0*/  @P2 MUFU.RCP R0, R55 ;  /* 0x0000003700002308 */ /* 0x000f220000001000 */
[----:B------:R-:W-:Y:S01]  /*b6c0*/  F2FP.BF16.F32.PACK_AB R16, R16, R68 ;  /* 0x000000441010723e */ /* 0x000fe200000010ff */
[----:B------:R-:W-:Y:S01]  /*b6d0*/  STS [R11], R5 ;  /* 0x000000050b007388 */ /* 0x000fe20000000800 */
[----:B------:R-:W-:Y:S01]  /*b6e0*/  F2FP.BF16.F32.PACK_AB R15, R15, R70 ;  /* 0x000000460f0f723e */ /* 0x000fe200000010ff */
[----:B------:R-:W-:Y:S01]  /*b6f0*/  BSSY B0, `(.L_x_126) ;  /* 0x00000e4000007945 */ /* 0x000fe20003800000 */
[----:B------:R-:W-:Y:S01]  /*b700*/  F2FP.BF16.F32.PACK_AB R12, R12, R80 ;  /* 0x000000500c0c723e */ /* 0x000fe200000010ff */
[----:B------:R1:W-:Y:S01]  /*b710*/  STS [R11+0x200], R4 ;  /* 0x000200040b007388 */ /* 0x0003e20000000800 */
[----:B------:R-:W-:Y:S01]  /*b720*/  F2FP.BF16.F32.PACK_AB R9, R9, R82 ;  /* 0x000000520909723e */ /* 0x000fe200000010ff */
        /* <DEDUP_REMOVED lines=49> */
[----:B-1----:R-:W3:Y:S01]  /*ba40*/  @P1 LDC R4, c[0x0][0x2c0] ;  /* 0x0000b000ff041b82 */ /* 0x002ee20000000800 */
[----:B------:R-:W-:Y:S01]  /*ba50*/  F2FP.BF16.F32.PACK_AB R0, R155, R154 ;  /* 0x0000009a9b00723e */ /* 0x000fe200000010ff */
[----:B------:R-:W1:Y:S01]  /*ba60*/  @P5 MUFU.LG2 R5, R57 ;  /* 0x0000003900055308 */ /* 0x000e620000000c00 */
        /* <DEDUP_REMOVED lines=10> */
[----:B------:R-:W-:Y:S01]  /*bb10*/  STS [R11+0x1200], R6 ;  /* 0x001200060b007388 */ /* 0x000fe20000000800 */
[----:B------:R-:W-:-:S02]  /*bb20*/  F2FP.BF16.F32.PACK_AB R7, R79, R7 ;  /* 0x000000074f07723e */ /* 0x000fc400000010ff */
[----:B------:R-:W-:Y:S01]  /*bb30*/  F2FP.BF16.F32.PACK_AB R43, R43, R84 ;  /* 0x000000542b2b723e */ /* 0x000fe200000010ff */
[----:B------:R-:W-:Y:S01]  /*bb40*/  STS [R10+0x1000], R18 ;  /* 0x001000120a007388 */ /* 0x000fe20000000800 */
[----:B------:R-:W-:Y:S01]  /*bb50*/  F2FP.BF16.F32.PACK_AB R42, R42, R86 ;  /* 0x000000562a2a723e */ /* 0x000fe200000010ff */
[----:B-1----:R-:W-:Y:S01]  /*bb60*/  @P5 FMUL.FTZ R5, R5, 0.69314718246459960938 ;  /* 0x3f31721805055820 */ /* 0x002fe20000410000 */
[----:B------:R-:W-:Y:S01]  /*bb70*/  F2FP.BF16.F32.PACK_AB R39, R39, R96 ;  /* 0x000000602727723e */ /* 0x000fe200000010ff */
[----:B------:R-:W-:Y:S01]  /*bb80*/  STS [R10+0x1200], R17 ;  /* 0x001200110a007388 */ /* 0x000fe20000000800 */
[----:B------:R-:W-:Y:S02]  /*bb90*/  F2FP.BF16.F32.PACK_AB R38, R38, R98 ;  /* 0x000000622626723e */ /* 0x000fe400000010ff */
[----:B------:R-:W-:Y:S02]  /*bba0*/  F2FP.BF16.F32.PACK_AB R41, R41, R88 ;  /* 0x000000582929723e */ /* 0x000fe400000010ff */
[----:B--2---:R-:W-:-:S02]  /*bbb0*/  IADD3 R2, R11, R51, RZ ;  /* 0x000000330b027210 */ /* 0x004fc40007ffe0ff */
[----:B------:R-:W-:Y:S02]  /*bbc0*/  F2FP.BF16.F32.PACK_AB R40, R91, R40 ;  /* 0x000000285b28723e */ /* 0x000fe400000010ff */
[----:B----4-:R-:W-:Y:S01]  /*bbd0*/  IADD3 R0, R51, R10, RZ ;  /* 0x0000000a33007210 */ /* 0x010fe20007ffe0ff */
[----:B------:R-:W-:Y:S01]  /*bbe0*/  STS [R2], R16 ;  /* 0x0000001002007388 */ /* 0x000fe20000000800 */
[----:B------:R-:W-:Y:S02]  /*bbf0*/  F2FP.BF16.F32.PACK_AB R37, R37, R92 ;  /* 0x0000005c2525723e */ /* 0x000fe400000010ff */
[----:B------:R-:W-:Y:S01]  /*bc00*/  F2FP.BF16.F32.PACK_AB R36, R95, R36 ;  /* 0x000000245f24723e */ /* 0x000fe200000010ff */
[----:B------:R-:W-:Y:S01]  /*bc10*/  STS [R2+0x200], R15 ;  /* 0x0002000f02007388 */ /* 0x000fe20000000800 */
[----:B------:R-:W1:Y:S01]  /*bc20*/  @!P1 LDC R3, c[0x0][0x2c4] ;  /* 0x0000b100ff039b82 */ /* 0x000e620000000800 */
[----:B------:R-:W-:Y:S02]  /*bc30*/  F2FP.BF16.F32.PACK_AB R35, R35, R100 ;  /* 0x000000642323723e */ /* 0x000fe400000010ff */
[----:B------:R-:W-:Y:S01]  /*bc40*/  STS [R0], R12 ;  /* 0x0000000c00007388 */ /* 0x000fe20000000800 */
        /* <DEDUP_REMOVED lines=14> */
[----:B------:R3:W-:Y:S01]  /*bd30*/  STS [R0+0x1200], R7 ;  /* 0x0012000700007388 */ /* 0x0007e20000000800 */
[----:B------:R-:W-:Y:S01]  /*bd40*/  F2FP.BF16.F32.PACK_AB R22, R22, R122 ;  /* 0x0000007a1616723e */ /* 0x000fe200000010ff */
[----:B-1----:R-:W1:Y:S01]  /*bd50*/  @P0 LDC R3, c[0x0][0x2e4] ;  /* 0x0000b900ff030b82 */ /* 0x002e620000000800 */
[----:B------:R-:W-:Y:S01]  /*bd60*/  F2FP.BF16.F32.PACK_AB R25, R25, R112 ;  /* 0x000000701919723e */ /* 0x000fe200000010ff */
[----:B------:R-:W-:Y:S01]  /*bd70*/  STS [R11+0x2000], R43 ;  /* 0x0020002b0b007388 */ /* 0x000fe20000000800 */
[----:B------:R-:W-:-:S02]  /*bd80*/  F2FP.BF16.F32.PACK_AB R24, R115, R24 ;  /* 0x000000187318723e */ /* 0x000fc400000010ff */
[----:B------:R-:W-:Y:S01]  /*bd90*/  F2FP.BF16.F32.PACK_AB R21, R21, R116 ;  /* 0x000000741515723e */ /* 0x000fe200000010ff */
[----:B------:R-:W-:Y:S01]  /*bda0*/  STS [R11+0x2200], R42 ;  /* 0x0022002a0b007388 */ /* 0x000fe20000000800 */
[----:B------:R-:W-:Y:S01]  /*bdb0*/  F2FP.BF16.F32.PACK_AB R20, R119, R20 ;  /* 0x000000147714723e */ /* 0x000fe200000010ff */
[----:B--2---:R-:W2:Y:S01]  /*bdc0*/  @P5 LDC R9, c[0x0][0x2e8] ;  /* 0x0000ba00ff095b82 */ /* 0x004ea20000000800 */
[----:B------:R-:W-:Y:S01]  /*bdd0*/  F2FP.BF16.F32.PACK_AB R19, R19, R164 ;  /* 0x000000a41313723e */ /* 0x000fe200000010ff */
[----:B------:R-:W-:Y:S01]  /*bde0*/  STS [R10+0x2000], R39 ;  /* 0x002000270a007388 */ /* 0x000fe20000000800 */
[----:B------:R-:W-:Y:S02]  /*bdf0*/  F2FP.BF16.F32.PACK_AB R45, R45, R166 ;  /* 0x000000a62d2d723e */ /* 0x000fe400000010ff */
[----:B------:R-:W-:Y:S01]  /*be00*/  F2FP.BF16.F32.PACK_AB R44, R44, R128 ;  /* 0x000000802c2c723e */ /* 0x000fe200000010ff */
[----:B------:R-:W-:Y:S01]  /*be10*/  STS [R10+0x2200], R38 ;  /* 0x002200260a007388 */ /* 0x000fe20000000800 */
[----:B------:R-:W-:Y:S01]  /*be20*/  F2FP.BF16.F32.PACK_AB R46, R46, R130 ;  /* 0x000000822e2e723e */ /* 0x000fe200000010ff */
[----:B----4-:R-:W4:Y:S01]  /*be30*/  @P2 LDC R13, c[0x0][0x2e8] ;  /* 0x0000ba00ff0d2b82 */ /* 0x010f220000000800 */
[----:B------:R-:W-:Y:S01]  /*be40*/  F2FP.BF16.F32.PACK_AB R48, R48, R124 ;  /* 0x0000007c3030723e */ /* 0x000fe200000010ff */
[----:B------:R-:W-:Y:S01]  /*be50*/  STS [R11+0x3000], R41 ;  /* 0x003000290b007388 */ /* 0x000fe20000000800 */
[----:B------:R-:W-:-:S02]  /*be60*/  F2FP.BF16.F32.PACK_AB R47, R127, R47 ;  /* 0x0000002f7f2f723e */ /* 0x000fc400000010ff */
[----:B------:R-:W-:Y:S01]  /*be70*/  F2FP.BF16.F32.PACK_AB R50, R50, R168 ;  /* 0x000000a83232723e */ /* 0x000fe200000010ff */
[----:B------:R-:W-:Y:S01]  /*be80*/  STS [R11+0x3200], R40 ;  /* 0x003200280b007388 */ /* 0x000fe20000000800 */
[----:B------:R-:W-:Y:S01]  /*be90*/  F2FP.BF16.F32.PACK_AB R49, R171, R49 ;  /* 0x00000031ab31723e */ /* 0x000fe200000010ff */
[----:B---3--:R-:W1:Y:S01]  /*bea0*/  @!P1 LDC R8, c[0x0][0x270] ;  /* 0x00009c00ff089b82 */ /* 0x008e620000000800 */
[----:B------:R-:W-:Y:S01]  /*beb0*/  @!P1 MOV R4, 0x1 ;  /* 0x0000000100049802 */ /* 0x000fe20000000f00 */
[----:B------:R-:W-:Y:S01]  /*bec0*/  STS [R10+0x3000], R37 ;  /* 0x003000250a007388 */ /* 0x000fe20000000800 */
[----:B------:R-:W-:-:S03]  /*bed0*/  MOV R18, 0x7f800000 ;  /* 0x7f80000000127802 */ /* 0x000fc60000000f00 */
[----:B------:R-:W-:Y:S02]  /*bee0*/  STS [R10+0x3200], R36 ;  /* 0x003200240a007388 */ /* 0x000fe40000000800 */
[----:B------:R-:W3:Y:S02]  /*bef0*/  @P1 LDC.64 R6, c[0x0][0x2c0] ;  /* 0x0000b000ff061b82 */ /* 0x000ee40000000a00 */
[----:B------:R-:W-:Y:S04]  /*bf00*/  STS [R2+0x2000], R35 ;  /* 0x0020002302007388 */ /* 0x000fe80000000800 */
[----:B------:R-:W-:Y:S02]  /*bf10*/  STS [R2+0x2200], R34 ;  /* 0x0022002202007388 */ /* 0x000fe40000000800 */
[----:B------:R-:W4:Y:S02]  /*bf20*/  @P3 LDC R14, c[0x0][0x2e8] ;  /* 0x0000ba00ff0e3b82 */ /* 0x000f240000000800 */
        /* <DEDUP_REMOVED lines=18> */
[----:B--2---:R-:W2:Y:S03]  /*c050*/  @P3 MUFU.LG2 R11, R54 ;  /* 0x00000036000b3308 */ /* 0x004ea60000000c00 */
[----:B------:R-:W-:Y:S01]  /*c060*/  STS [R2+0x5000], R48 ;  /* 0x0050003002007388 */ /* 0x000fe20000000800 */
[----:B-1----:R-:W-:Y:S01]  /*c070*/  MOV R21, 0x7f800000 ;  /* 0x7f80000000157802 */ /* 0x002fe20000000f00 */
[----:B------:R-:W-:-:S02]  /*c080*/  @P5 FFMA.FTZ R21, R137, R9, R5 ;  /* 0x0000000989155223 */ /* 0x000fc40000010005 */
[----:B------:R1:W-:Y:S01]  /*c090*/  STS [R2+0x5200], R47 ;  /* 0x0052002f02007388 */ /* 0x0003e20000000800 */
[----:B---3--:R-:W3:Y:S01]  /*c0a0*/  @P4 MUFU.LG2 R10, R56 ;  /* 0x00000038000a4308 */ /* 0x008ee20000000c00 */
[----:B------:R-:W-:Y:S02]  /*c0b0*/  MOV R20, 0x7f800000 ;  /* 0x7f80000000147802 */ /* 0x000fe40000000f00 */
[----:B------:R-:W-:Y:S01]  /*c0c0*/  STS [R0+0x5000], R50 ;  /* 0x0050003200007388 */ /* 0x000fe20000000800 */
[----:B----4-:R-:W-:-:S03]  /*c0d0*/  MOV R19, 0x7f800000 ;  /* 0x7f80000000137802 */ /* 0x010fc60000000f00 */
[----:B------:R4:W-:Y:S01]  /*c0e0*/  STS [R0+0x5200], R49 ;  /* 0x0052003100007388 */ /* 0x0009e20000000800 */
[----:B------:R-:W-:Y:S06]  /*c0f0*/  BAR.SYNC.DEFER_BLOCKING 0x0 ;  /* 0x0000000000007b1d */ /* 0x000fec0000010000 */
[----:B------:R-:W2:Y:S01]  /*c100*/  S2R R12, SR_CTAID.Y ;  /* 0x00000000000c7919 */ /* 0x000ea20000002600 */
[----:B------:R-:W3:Y:S01]  /*c110*/  S2R R26, SR_CTAID.Z ;  /* 0x00000000001a7919 */ /* 0x000ee20000002700 */
[----:B-1----:R-:W-:Y:S02]  /*c120*/  LOP3.LUT R2, R60, 0xffffffe0, RZ, 0xc0, !PT ;  /* 0xffffffe03c027812 */ /* 0x002fe400078ec0ff */
[----:B----4-:R-:W-:Y:S01]  /*c130*/  @P1 MOV R0, 0x1 ;  /* 0x0000000100001802 */ /* 0x010fe20000000f00 */
[----:B------:R-:W-:Y:S01]  /*c140*/  @!P1 IMAD R0, R3, R8, RZ ;  /* 0x0000000803009224 */ /* 0x000fe200078e02ff */
[----:B------:R-:W-:Y:S01]  /*c150*/  IADD3 R8, -R2, R61, RZ ;  /* 0x0000003d02087210 */ /* 0x000fe20007ffe1ff */
[----:B------:R1:W4:Y:S03]  /*c160*/  LDS.128 R32, [R222+0x1800] ;  /* 0x00180000de207984 */ /* 0x0003260000000c00 */
[----:B------:R-:W-:Y:S01]  /*c170*/  LOP3.LUT P0, RZ, R8, 0x3, RZ, 0xc0, !PT ;  /* 0x0000000308ff7812 */ /* 0x000fe2000780c0ff */
[----:B------:R1:W1:Y:S01]  /*c180*/  LDS.128 R28, [R222+0x3800] ;  /* 0x00380000de1c7984 */ /* 0x0002620000000c00 */
[----:B--2---:R-:W-:-:S02]  /*c190*/  IMAD R2, R12, R0, RZ ;  /* 0x000000000c027224 */ /* 0x004fc400078e02ff */
[----:B------:R-:W-:Y:S01]  /*c1a0*/  @P1 IMAD R0, R7, R6, RZ ;  /* 0x0000000607001224 */ /* 0x000fe200078e02ff */
[----:B------:R-:W2:Y:S01]  /*c1b0*/  @P4 LDC R12, c[0x0][0x2e8] ;  /* 0x0000ba00ff0c4b82 */ /* 0x000ea20000000800 */
[----:B------:R-:W3:Y:S01]  /*c1c0*/  @P2 MUFU.LG2 R7, R55 ;  /* 0x0000003700072308 */ /* 0x000ee20000000c00 */
[----:B------:R-:W-:Y:S01]  /*c1d0*/  @!P1 MOV R0, R3 ;  /* 0x0000000300009202 */ /* 0x000fe20000000f00 */
[----:B------:R-:W-:Y:S01]  /*c1e0*/  @P3 FMUL.FTZ R6, R11, 0.69314718246459960938 ;  /* 0x3f3172180b063820 */ /* 0x000fe20000410000 */
[----:B------:R-:W-:Y:S01]  /*c1f0*/  SEL R3, R2, RZ, !P6 ;  /* 0x000000ff02037207 */ /* 0x000fe20007000000 */
[----:B------:R-:W-:Y:S02]  /*c200*/  IMAD R2, R4, UR4, RZ ;  /* 0x0000000404027c24 */ /* 0x000fe4000f8e02ff */
[----:B------:R-:W-:Y:S02]  /*c210*/  @P3 FFMA.FTZ R18, R135, R14, R6 ;  /* 0x0000000e87123223 */ /* 0x000fe40000010006 */
[----:B---3--:R-:W-:Y:S01]  /*c220*/  IMAD R0, R26, R0, R3 ;  /* 0x000000001a007224 */ /* 0x008fe200078e0203 */
[----:B------:R-:W-:Y:S01]  /*c230*/  SHF.L.U32 R3, R2, 0x7, RZ ;  /* 0x0000000702037819 */ /* 0x000fe200000006ff */
[----:B------:R-:W-:Y:S01]  /*c240*/  @P4 FMUL.FTZ R2, R10, 0.69314718246459960938 ;  /* 0x3f3172180a024820 */ /* 0x000fe20000410000 */
[----:B------:R-:W-:-:S02]  /*c250*/  @P2 FMUL.FTZ R5, R7, 0.69314718246459960938 ;  /* 0x3f31721807052820 */ /* 0x000fc40000410000 */
[----:B------:R-:W-:Y:S02]  /*c260*/  SHF.R.S32.HI R7, RZ, 0x1f, R3 ;  /* 0x0000001fff077819 */ /* 0x000fe40000011403 */
[--C-:B------:R-:W-:Y:S01]  /*c270*/  IADD3 R3, P5, P1, R3, R52, R0.reuse ;  /* 0x0000003403037210 */ /* 0x100fe200079be000 */
[----:B------:R-:W-:Y:S01]  /*c280*/  @P2 FFMA.FTZ R19, R132, R13, R5 ;  /* 0x0000000d84132223 */ /* 0x000fe20000010005 */
[----:B------:R-:W-:Y:S01]  /*c290*/  SHF.R.S32.HI R0, RZ, 0x1f, R0 ;  /* 0x0000001fff007819 */ /* 0x000fe20000011400 */
[----:B--2---:R-:W-:-:S03]  /*c2a0*/  @P4 FFMA.FTZ R20, R136, R12, R2 ;  /* 0x0000000c88144223 */ /* 0x004fc60000010002 */
[----:B------:R-:W-:Y:S01]  /*c2b0*/  IADD3.X R5, R7, R53, R0, P5, P1 ;  /* 0x0000003507057210 */ /* 0x000fe20002fe2400 */
[----:B-1--4-:R-:W-:Y:S06]  /*c2c0*/  @P0 BRA `(.L_x_127) ;  /* 0x0000000000980947 */ /* 0x012fec0003800000 */
[----:B------:R-:W2:Y:S04]  /*c2d0*/  LDL.LU R64, [R1+0x28] ;  /* 0x0000280001407983 */ /* 0x000ea80000300800 */
[----:B------:R-:W2:Y:S02]  /*c2e0*/  LDL.LU R63, [R1+0x34] ;  /* 0x00003400013f7983 */ /* 0x000ea40000300800 */
[----:B--2---:R-:W-:-:S04]  /*c2f0*/  IMAD R0, R63, 0x10, R64 ;  /* 0x000000103f007824 */ /* 0x004fc800078e0240 */
        /* <DEDUP_REMOVED lines=18> */
[----:B------:R-:W-:Y:S02]  /*c420*/  @!P4 LEA.HI.X.SX32 R13, R7, R5, 0x1, P1 ;  /* 0x00000005070dc211 */ /* 0x000fe400008f0eff */
[----:B------:R-:W-:Y:S02]  /*c430*/  @!P3 IADD3 R3, P0, R4, R3, RZ ;  /* 0x000000030403b210 */ /* 0x000fe40007f1e0ff */
[-C--:B------:R-:W-:Y:S02]  /*c440*/  @!P5 LEA.HI.X.SX32 R0, R0, R5.reuse, 0x1, P2 ;  /* 0x000000050000d211 */ /* 0x080fe400010f0eff */
        /* <DEDUP_REMOVED lines=14> */
.L_x_127:
[----:B------:R-:W-:Y:S05]  /*c530*/  BSYNC B0 ;  /* 0x0000000000007941 */ /* 0x000fea0003800000 */
.L_x_126:
        /* <DEDUP_REMOVED lines=38> */
.L_x_129:
[----:B------:R-:W-:Y:S05]  /*c7a0*/  BSYNC B0 ;  /* 0x0000000000007941 */ /* 0x000fea0003800000 */
.L_x_128:
        /* <DEDUP_REMOVED lines=24> */
.L_x_131:
[----:B------:R-:W-:Y:S05]  /*c930*/  BSYNC B0 ;  /* 0x0000000000007941 */ /* 0x000fea0003800000 */
.L_x_130:
        /* <DEDUP_REMOVED lines=24> */
.L_x_133:
[----:B------:R-:W-:Y:S05]  /*cac0*/  BSYNC B0 ;  /* 0x0000000000007941 */ /* 0x000fea0003800000 */
.L_x_132:
[----:B-12---:R-:W1:Y:S01]  /*cad0*/  LDS.128 R220, [R222+0x5800] ;  /* 0x00580000dedc7984 */ /* 0x006e620000000c00 */
        /* <DEDUP_REMOVED lines=20> */
[----:B-1----:R-:W-:Y:S01]  /*cc20*/  STG.E.128 desc[UR8][R2.64+0x80], R220 ;  /* 0x000080dc02007986 */ /* 0x002fe2000c101d08 */
[----:B------:R-:W-:Y:S05]  /*cc30*/  EXIT ;  /* 0x000000000000794d */ /* 0x000fea0003800000 */
.L_x_98:
        /* <DEDUP_REMOVED lines=11> */
[----:B------:R-:W1:Y:S08]  /*ccf0*/  @!P0 LDC R18, c[0x0][0x2c4] ;  /* 0x0000b100ff128b82 */ /* 0x000e700000000800 */
[----:B------:R-:W3:Y:S08]  /*cd00*/  @!P0 LDC R19, c[0x0][0x270] ;  /* 0x00009c00ff138b82 */ /* 0x000ef00000000800 */
        /* <DEDUP_REMOVED lines=13> */
[----:B------:R-:W-:Y:S01]  /*cde0*/  IMAD.IADD R16, R158, 0x1, -R3 ;  /* 0x000000019e107824 */ /* 0x000fe200078e0a03 */
[----:B------:R-:W-:Y:S01]  /*cdf0*/  SHF.R.S32.HI R11, RZ, 0x1f, R10 ;  /* 0x0000001fff0b7819 */ /* 0x000fe2000001140a */
[C---:B------:R-:W-:Y:S02]  /*ce00*/  @!P3 IMAD R0, R40.reuse, R5, R0 ;  /* 0x000000052800b224 */ /* 0x040fe400078e0200 */
[----:B------:R-:W-:-:S04]  /*ce10*/  @!P3 IMAD.WIDE.U32 R4, R40, R4, RZ ;  /* 0x000000042804b225 */ /* 0x000fc800078e00ff */
[----:B------:R-:W-:Y:S01]  /*ce20*/  @!P3 IMAD.MOV.U32 R2, RZ, RZ, R4 ;  /* 0x000000ffff02b224 */ /* 0x000fe200078e0004 */
[----:B------:R-:W-:Y:S01]  /*ce30*/  SHF.R.S32.HI R4, RZ, 0x1f, R20 ;  /* 0x0000001fff047819 */ /* 0x000fe20000011414 */
[----:B------:R-:W-:Y:S02]  /*ce40*/  IMAD.SHL.U32 R14, R16, 0x8, RZ ;  /* 0x00000008100e7824 */ /* 0x000fe400078e00ff */
[----:B------:R-:W-:Y:S01]  /*ce50*/  @!P3 IMAD.IADD R7, R5, 0x1, R0 ;  /* 0x000000010507b824 */ /* 0x000fe200078e0200 */
[----:B------:R-:W-:Y:S01]  /*ce60*/  IADD3 R0, -R228, R207, RZ ;  /* 0x000000cfe4007210 */ /* 0x000fe20007ffe1ff */
[----:B------:R-:W-:Y:S01]  /*ce70*/  IMAD R4, R4, UR4, RZ ;  /* 0x0000000404047c24 */ /* 0x000fe2000f8e02ff */
[----:B------:R-:W-:Y:S01]  /*ce80*/  IADD3 R2, P1, R14, R2, RZ ;  /* 0x000000020e027210 */ /* 0x000fe20007f3e0ff */
[----:B------:R-:W-:Y:S01]  /*ce90*/  VIADD R23, R10, 0x20 ;  /* 0x000000200a177836 */ /* 0x000fe20000000000 */
[----:B------:R-:W-:Y:S01]  /*cea0*/  IADD3 R26, R14, 0x40, RZ ;  /* 0x000000400e1a7810 */ /* 0x000fe20007ffe0ff */
[----:B------:R-:W-:Y:S01]  /*ceb0*/  IMAD R8, R20, UR5, R4 ;  /* 0x0000000514087c24 */ /* 0x000fe2000f8e0204 */
[----:B------:R-:W-:Y:S01]  /*cec0*/  LEA.HI.X.SX32 R3, R14, R7, 0x1, P1 ;  /* 0x000000070e037211 */ /* 0x000fe200008f0eff */
[----:B------:R-:W-:Y:S01]  /*ced0*/  IMAD.WIDE R4, R21, 0x80, R10 ;  /* 0x0000008015047825 */ /* 0x000fe200078e020a */
[----:B------:R-:W-:-:S02]  /*cee0*/  ISETP.GE.AND P1, PT, R10, R0, PT ;  /* 0x000000000a00720c */ /* 0x000fc40003f26270 */
[----:B------:R-:W-:Y:S01]  /*cef0*/  ISETP.GE.AND P3, PT, R23, R0, PT ;  /* 0x000000001700720c */ /* 0x000fe20003f66270 */
[----:B------:R-:W-:-:S04]  /*cf00*/  IMAD.WIDE.U32 R12, R20, UR4, R2 ;  /* 0x00000004140c7c25 */ /* 0x000fc8000f8e0002 */
[----:B------:R-:W-:Y:S02]  /*cf10*/  VIADD R27, R14, 0x20 ;  /* 0x000000200e1b7836 */ /* 0x000fe40000000000 */
        /* <DEDUP_REMOVED lines=18> */
.L_x_135:
[----:B------:R-:W-:Y:S05]  /*d040*/  BSYNC B0 ;  /* 0x0000000000007941 */ /* 0x000fea0003800000 */
.L_x_134:
        /* <DEDUP_REMOVED lines=24> */
.L_x_137:
[----:B------:R-:W-:Y:S05]  /*d1d0*/  BSYNC B0 ;  /* 0x0000000000007941 */ /* 0x000fea0003800000 */
.L_x_136:
        /* <DEDUP_REMOVED lines=30> */
.L_x_139:
[----:B------:R-:W-:Y:S05]  /*d3c0*/  BSYNC B0 ;  /* 0x0000000000007941 */ /* 0x000fea0003800000 */
.L_x_138:
        /* <DEDUP_REMOVED lines=32> */
.L_x_141:
[----:B------:R-:W-:Y:S05]  /*d5d0*/  BSYNC B0 ;  /* 0x0000000000007941 */ /* 0x000fea0003800000 */
.L_x_140:
        /* <DEDUP_REMOVED lines=16> */
.L_x_143:
[----:B------:R-:W-:Y:S05]  /*d6e0*/  BSYNC B0 ;  /* 0x0000000000007941 */ /* 0x000fea0003800000 */
.L_x_142:
        /* <DEDUP_REMOVED lines=10> */
.L_x_145:
[----:B------:R-:W-:Y:S05]  /*d790*/  BSYNC B0 ;  /* 0x0000000000007941 */ /* 0x000fea0003800000 */
.L_x_144:
        /* <DEDUP_REMOVED lines=10> */
.L_x_147:
[----:B------:R-:W-:Y:S05]  /*d840*/  BSYNC B0 ;  /* 0x0000000000007941 */ /* 0x000fea0003800000 */
.L_x_146:
        /* <DEDUP_REMOVED lines=10> */
.L_x_148:
        /* <DEDUP_REMOVED lines=9> */
.L_x_1208:


//--------------------- .text._ZN5flash16flash_fwd_kernelI23Flash_fwd_kernel_traitsILi96ELi128ELi64ELi4ELb0ELb0EN7cutlass10bfloat16_tE19Flash_kernel_traitsILi96ELi128ELi64ELi4ES3_EELb0ELb0ELb1ELb0ELb0ELb1ELb0ELb0EEEvNS_16Flash_fwd_paramsE --------------------------
	.section	.text._ZN5flash16flash_fwd_kernelI23Flash_fwd_kernel_traitsILi96ELi128ELi64ELi4ELb0ELb0EN7cutlass10bfloat16_tE19Flash_kernel_traitsILi96ELi128ELi64ELi4ES3_EELb0ELb0ELb1ELb0ELb0ELb1ELb0ELb0EEEvNS_16Flash_fwd_paramsE,"ax",@progbits
	.align	128
        .global         _ZN5flash16flash_fwd_kernelI23Flash_fwd_kernel_traitsILi96ELi128ELi64ELi4ELb0ELb0EN7cutlass10bfloat16_tE19Flash_kernel_traitsILi96ELi128ELi64ELi4ES3_EELb0ELb0ELb1ELb0ELb0ELb1ELb0ELb0EEEvNS_16Flash_fwd_paramsE
        .type           _ZN5flash16flash_fwd_kernelI23Flash_fwd_kernel_traitsILi96ELi128ELi64ELi4ELb0ELb0EN7cutlass10bfloat16_tE19Flash_kernel_traitsILi96ELi128ELi64ELi4ES3_EELb0ELb0ELb1ELb0ELb0ELb1ELb0ELb0EEEvNS_16Flash_fwd_paramsE,@function
        .size           _ZN5flash16flash_fwd_kernelI23Flash_fwd_kernel_traitsILi96ELi128ELi64ELi4ELb0ELb0EN7cutlass10bfloat16_tE19Flash_kernel_traitsILi96ELi128ELi64ELi4ES3_EELb0ELb0ELb1ELb0ELb0ELb1ELb0ELb0EEEvNS_16Flash_fwd_paramsE,(.L_x_1209 - _ZN5flash16flash_fwd_kernelI23Flash_fwd_kernel_traitsILi96ELi128ELi64ELi4ELb0ELb0EN7cutlass10bfloat16_tE19Flash_kernel_traitsILi96ELi128ELi64ELi4ES3_EELb0ELb0ELb1ELb0ELb0ELb1ELb0ELb0EEEvNS_16Flash_fwd_paramsE)
        .other          _ZN5flash16flash_fwd_kernelI23Flash_fwd_kernel_traitsILi96ELi128ELi64ELi4ELb0ELb0EN7cutlass10bfloat16_tE19Flash_kernel_traitsILi96ELi128ELi64ELi4ES3_EELb0ELb0ELb1ELb0ELb0ELb1ELb0ELb0EEEvNS_16Flash_fwd_paramsE,@"STO_CUDA_ENTRY STV_DEFAULT"
_ZN5flash16flash_fwd_kernelI23Flash_fwd_kernel_traitsILi96ELi128ELi64ELi4ELb0ELb0EN7cutlass10bfloat16_tE19Flash_kernel_traitsILi96ELi128ELi64ELi4ES3_EELb0ELb0ELb1ELb0ELb0ELb1ELb0ELb0EEEvNS_16Flash_fwd_paramsE:
.text._ZN5flash16flash_fwd_kernelI23Flash_fwd_kernel_traitsILi96ELi128ELi64ELi4ELb0ELb0EN7cutlass10bfloat16_tE19Flash_kernel_traitsILi96ELi128ELi64ELi4ES3_EELb0ELb0ELb1ELb0ELb0ELb1ELb0ELb0EEEvNS_16Flash_fwd_paramsE:
[----:B------:R-:W1:Y:S08]  /*0000*/  LDC R1, c[0x0][0x28] ;  /* 0x00000a00ff017b82 */ /* 0x000e700000000800 */
[----:B------:R-:W2:Y:S01]  /*0010*/  S2UR UR8, SR_CTAID.Y ;  /* 0x00000000000879c3 */ /* 0x000ea20000002600 */
[----:B------:R-:W-:Y:S01]  /*0020*/  ULDC.64 UR4, c[0x0][0x300] ;  /* 0x0000c00000047ab9 */ /* 0x000fe20000000a00 */
[----:B------:R-:W-:Y:S01]  /*0030*/  ULDC.64 UR6, c[0x0][0x2f0] ;  /* 0x0000bc0000067ab9 */ /* 0x000fe20000000a00 */
[----:B------:R-:W-:Y:S01]  /*0040*/  UISETP.NE.U32.AND UP1, UPT, UR4, URZ, UPT ;  /* 0x0000003f0400728c */ /* 0x000fe2000bf25070 */
[----:B-1----:R-:W-:Y:S01]  /*0050*/  VIADD R1, R1, 0xffffffd0 ;  /* 0xffffffd001017836 */ /* 0x002fe20000000000 */
[----:B------:R-:W-:-:S02]  /*0060*/  UISETP.NE.U32.AND UP2, UPT, UR6, URZ, UPT ;  /* 0x0000003f0600728c */ /* 0x000fc4000bf45070 */
[----:B------:R-:W-:Y:S01]  /*0070*/  UISETP.NE.AND.EX UP1, UPT, UR5, URZ, UPT, UP1 ;  /* 0x0000003f0500728c */ /* 0x000fe2000bf25310 */
[----:B------:R-:W-:Y:S01]  /*0080*/  ULDC.64 UR10, c[0x0][0x2f0] ;  /* 0x0000bc00000a7ab9 */ /* 0x000fe20000000a00 */
[----:B------:R-:W-:Y:S01]  /*0090*/  UISETP.NE.AND.EX UP2, UPT, UR7, URZ, UPT, UP2 ;  /* 0x0000003f0700728c */ /* 0x000fe2000bf45320 */
[----:B------:R-:W-:-:S03]  /*00a0*/  ULDC.U8 UR4, c[0x0][0x3c2] ;  /* 0x0000f08000047ab9 */ /* 0x000fc60000000000 */
[----:B------:R-:W-:Y:S01]  /*00b0*/  PLOP3.LUT P0, PT, PT, PT, UP1, 0x80, 0x0 ;  /* 0x000000000000781c */ /* 0x000fe20003f0f018 */
[----:B------:R-:W-:Y:S01]  /*00c0*/  ULDC.64 UR6, c[0x0][0x2f8] ;  /* 0x0000be0000067ab9 */ /* 0x000fe20000000a00 */
[----:B------:R-:W-:Y:S01]  /*00d0*/  UISETP.NE.AND UP3, UPT, UR4, URZ, UPT ;  /* 0x0000003f0400728c */ /* 0x000fe2000bf65270 */
[----:B------:R-:W-:Y:S01]  /*00e0*/  PLOP3.LUT P2, PT, PT, PT, UP2, 0x80, 0x0 ;  /* 0x000000000000781c */ /* 0x000fe20003f4f028 */
[----:B------:R-:W-:Y:S01]  /*00f0*/  UISETP.EQ.U32.AND UP0, UPT, UR6, URZ, UPT ;  /* 0x0000003f0600728c */ /* 0x000fe2000bf02070 */
[----:B------:R-:W-:Y:S01]  /*0100*/  ULDC.64 UR18, c[0x0][0x208] ;  /* 0x0000820000127ab9 */ /* 0x000fe20000000a00 */
[----:B------:R-:W-:Y:S02]  /*0110*/  ULDC.64 UR4, c[0x0][0x2f8] ;  /* 0x0000be0000047ab9 */ /* 0x000fe40000000a00 */
[----:B------:R-:W-:Y:S02]  /*0120*/  UISETP.EQ.OR.EX UP0, UPT, UR7, URZ, !UP3, UP0 ;  /* 0x0000003f0700728c */ /* 0x000fe4000df02700 */
[----:B--2---:R-:W-:-:S06]  /*0130*/  UIMAD.WIDE UR10, UR8, 0x4, UR10 ;  /* 0x00000004080a78a5 */ /* 0x004fcc000f8e020a */
[----:B------:R-:W-:Y:S02]  /*0140*/  IMAD.U32 R2, RZ, RZ, UR10 ;  /* 0x0000000aff027e24 */ /* 0x000fe4000f8e00ff */
[----:B------:R-:W-:Y:S01]  /*0150*/  IMAD.U32 R3, RZ, RZ, UR11 ;  /* 0x0000000bff037e24 */ /* 0x000fe2000f8e00ff */
[----:B------:R-:W-:Y:S02]  /*0160*/  @UP1 ULDC.64 UR10, c[0x0][0x300] ;  /* 0x0000c000000a1ab9 */ /* 0x000fe40000000a00 */
[----:B------:R-:W-:Y:S02]  /*0170*/  @UP1 UIMAD.WIDE UR10, UR8, 0x4, UR10 ;  /* 0x00000004080a18a5 */ /* 0x000fe4000f8e020a */
[----:B------:R-:W2:Y:S04]  /*0180*/  @P2 LDG.E R7, desc[UR18][R2.64] ;  /* 0x0000001202072981 */ /* 0x000ea8000c1e1900 */
[----:B------:R-:W-:Y:S01]  /*0190*/  IMAD.U32 R4, RZ, RZ, UR10 ;  /* 0x0000000aff047e24 */ /* 0x000fe2000f8e00ff */
[----:B------:R1:W3:Y:S01]  /*01a0*/  @P2 LDG.E R6, desc[UR18][R2.64+0x4] ;  /* 0x0000041202062981 */ /* 0x0002e2000c1e1900 */
[----:B------:R-:W-:Y:S01]  /*01b0*/  IMAD.U32 R5, RZ, RZ, UR11 ;  /* 0x0000000bff057e24 */ /* 0x000fe2000f8e00ff */
[----:B------:R-:W-:Y:S01]  /*01c0*/  PLOP3.LUT P1, PT, PT, PT, UP0, 0x80, 0x0 ;  /* 0x000000000000781c */ /* 0x000fe20003f2f008 */
[----:B------:R-:W-:-:S03]  /*01d0*/  UIMAD.WIDE UR4, UR8, 0x4, UR4 ;  /* 0x00000004080478a5 */ /* 0x000fc6000f8e0204 */
[----:B------:R-:W4:Y:S03]  /*01e0*/  @P0 LDG.E R4, desc[UR18][R4.64] ;  /* 0x0000001204040981 */ /* 0x000f26000c1e1900 */
[----:B-1----:R-:W-:Y:S02]  /*01f0*/  IMAD.U32 R2, RZ, RZ, UR4 ;  /* 0x00000004ff027e24 */ /* 0x002fe4000f8e00ff */
[----:B------:R-:W-:-:S05]  /*0200*/  IMAD.U32 R3, RZ, RZ, UR5 ;  /* 0x00000005ff037e24 */ /* 0x000fca000f8e00ff */
[----:B------:R-:W5:Y:S01]  /*0210*/  @!P1 LDG.E R0, desc[UR18][R2.64] ;  /* 0x0000001202009981 */ /* 0x000f62000c1e1900 */
[----:B------:R-:W-:Y:S01]  /*0220*/  UMOV UR16, 0xffffffff ;  /* 0xffffffff00107882 */ /* 0x000fe20000000000 */
[----:B------:R-:W-:Y:S01]  /*0230*/  UMOV UR9, URZ ;  /* 0x0000003f00097c82 */ /* 0x000fe20008000000 */
[----:B------:R-:W-:Y:S01]  /*0240*/  UMOV UR10, 0xffffffff ;  /* 0xffffffff000a7882 */ /* 0x000fe20000000000 */
[----:B------:R-:W1:Y:S08]  /*0250*/  S2UR UR17, SR_CTAID.X ;  /* 0x00000000001179c3 */ /* 0x000e700000002500 */
[----:B------:R-:W1:Y:S01]  /*0260*/  S2UR UR4, SR_CTAID.Z ;  /* 0x00000000000479c3 */ /* 0x000e620000002700 */
[----:B--2---:R-:W-:-:S02]  /*0270*/  @P2 R2UR UR16, R7 ;  /* 0x00000000071022ca */ /* 0x004fc400000e0000 */
[----:B---3--:R-:W-:Y:S02]  /*0280*/  @P2 R2UR UR29, R6 ;  /* 0x00000000061d22ca */ /* 0x008fe400000e0000 */
[----:B----4-:R-:W-:Y:S02]  /*0290*/  @P0 R2UR UR9, R4 ;  /* 0x00000000040902ca */ /* 0x010fe400000e0000 */
[----:B------:R-:W-:-:S04]  /*02a0*/  ISETP.NE.U32.AND P0, PT, RZ, UR6, PT ;  /* 0x00000006ff007c0c */ /* 0x000fc8000bf05070 */
[----:B------:R-:W-:-:S05]  /*02b0*/  ISETP.NE.AND.EX P0, PT, RZ, UR7, PT, P0 ;  /* 0x00000007ff007c0c */ /* 0x000fca000bf05300 */
[----:B------:R-:W-:-:S07]  /*02c0*/  @UP2 UIADD3 UR29, UR29, -UR16, URZ ;  /* 0x800000101d1d2290 */ /* 0x000fce000fffe03f */
[----:B------:R-:W-:Y:S01]  /*02d0*/  @!UP2 ULDC UR29, c[0x0][0x2c4] ;  /* 0x0000b100001daab9 */ /* 0x000fe20000000800 */
[----:B-----5:R-:W-:Y:S01]  /*02e0*/  @!P1 R2UR UR10, R0 ;  /* 0x00000000000a92ca */ /* 0x020fe200000e0000 */
[----:B-1----:R-:W-:-:S14]  /*02f0*/  @!P0 BRA `(.L_x_149) ;  /* 0x00000000001c8947 */ /* 0x002fdc0003800000 */
[----:B------:R-:W-:-:S13]  /*0300*/  PLOP3.LUT P0, PT, PT, PT, UP3, 0x80, 0x0 ;  /* 0x000000000000781c */ /* 0x000fda0003f0f038 */
[----:B------:R-:W2:Y:S04]  /*0310*/  @P0 LDG.E R0, desc[UR18][R2.64+0x4] ;  /* 0x0000041202000981 */ /* 0x000ea8000c1e1900 */
[----:B------:R-:W3:Y:S01]  /*0320*/  @!P0 LDG.E R2, desc[UR18][R2.64] ;  /* 0x0000001202028981 */ /* 0x000ee2000c1e1900 */
[----:B--2---:R-:W-:-:S13]  /*0330*/  @P0 R2UR UR5, R0 ;  /* 0x00000000000502ca */ /* 0x004fda00000e0000 */
[----:B------:R-:W-:-:S07]  /*0340*/  @UP3 UIADD3 UR5, UR5, -UR10, URZ ;  /* 0x8000000a05053290 */ /* 0x000fce000fffe03f */
[----:B---3--:R-:W-:Y:S01]  /*0350*/  @!P0 R2UR UR5, R2 ;  /* 0x00000000020582ca */ /* 0x008fe200000e0000 */
[----:B------:R-:W-:-:S14]  /*0360*/  BRA `(.L_x_150) ;  /* 0x0000000000047947 */ /* 0x000fdc0003800000 */
.L_x_149:
[----:B------:R-:W-:-:S05]  /*0370*/  ULDC UR5, c[0x0][0x2c8] ;  /* 0x0000b20000057ab9 */ /* 0x000fca0000000800 */
.L_x_150:
[----:B------:R-:W-:Y:S02]  /*0380*/  ULDC.64 UR6, c[0x0][0x308] ;  /* 0x0000c20000067ab9 */ /* 0x000fe40000000a00 */
[----:B------:R-:W-:-:S04]  /*0390*/  UISETP.NE.U32.AND UP2, UPT, UR6, URZ, UPT ;  /* 0x0000003f0600728c */ /* 0x000fc8000bf45070 */
[----:B------:R-:W-:-:S06]  /*03a0*/  UISETP.NE.AND.EX UP2, UPT, UR7, URZ, UPT, UP2 ;  /* 0x0000003f0700728c */ /* 0x000fcc000bf45320 */
[----:B------:R-:W-:-:S05]  /*03b0*/  PLOP3.LUT P0, PT, PT, PT, UP2, 0x80, 0x0 ;  /* 0x000000000000781c */ /* 0x000fca0003f0f028 */
[----:B------:R-:W-:Y:S02]  /*03c0*/  @UP2 ULDC.64 UR6, c[0x0][0x308] ;  /* 0x0000c20000062ab9 */ /* 0x000fe40000000a00 */
[----:B------:R-:W-:-:S06]  /*03d0*/  @UP2 UIMAD.WIDE UR6, UR8, 0x4, UR6 ;  /* 0x00000004080628a5 */ /* 0x000fcc000f8e0206 */
[----:B------:R-:W-:Y:S02]  /*03e0*/  IMAD.U32 R2, RZ, RZ, UR6 ;  /* 0x00000006ff027e24 */ /* 0x000fe4000f8e00ff */
[----:B------:R-:W-:Y:S01]  /*03f0*/  IMAD.U32 R3, RZ, RZ, UR7 ;  /* 0x00000007ff037e24 */ /* 0x000fe2000f8e00ff */
[----:B------:R-:W-:Y:S01]  /*0400*/  USHF.L.U32 UR27, UR17, 0x7, URZ ;  /* 0x00000007111b7899 */ /* 0x000fe2000800063f */
[----:B------:R-:W-:-:S03]  /*0410*/  @!UP2 ULDC.64 UR6, c[0x0][0x318] ;  /* 0x0000c6000006aab9 */ /* 0x000fc60000000a00 */
[----:B------:R-:W2:Y:S01]  /*0420*/  @P0 LDG.E R0, desc[UR18][R2.64] ;  /* 0x0000001202000981 */ /* 0x000ea2000c1e1900 */
[----:B------:R-:W-:Y:S02]  /*0430*/  UISETP.GT.AND UP1, UPT, UR29, UR27, UPT ;  /* 0x0000001b1d00728c */ /* 0x000fe4000bf24270 */
[----:B------:R-:W-:-:S03]  /*0440*/  @!UP2 UISETP.NE.U32.AND UP0, UPT, UR6, URZ, UPT ;  /* 0x0000003f0600a28c */ /* 0x000fc6000bf05070 */
[----:B------:R-:W-:Y:S01]  /*0450*/  @!UP2 ULDC UR6, c[0x0][0x2cc] ;  /* 0x0000b3000006aab9 */ /* 0x000fe20000000800 */
[----:B------:R-:W-:-:S04]  /*0460*/  @!UP2 UISETP.NE.AND.EX UP0, UPT, UR7, URZ, UPT, UP0 ;  /* 0x0000003f0700a28c */ /* 0x000fc8000bf05300 */
[----:B------:R-:W-:Y:S01]  /*0470*/  @!UP2 USEL UR6, UR6, URZ, UP0 ;  /* 0x0000003f0606a287 */ /* 0x000fe20008000000 */
[----:B--2---:R-:W-:Y:S02]  /*0480*/  @P0 R2UR UR28, R0 ;  /* 0x00000000001c02ca */ /* 0x004fe400000e0000 */
[----:B------:R-:W-:-:S11]  /*0490*/  PLOP3.LUT P0, PT, PT, PT, UP1, 0x80, 0x0 ;  /* 0x000000000000781c */ /* 0x000fd60003f0f018 */
[----:B------:R-:W-:Y:S02]  /*04a0*/  @UP2 UIADD3 UR28, UR28, -UR9, URZ ;  /* 0x800000091c1c2290 */ /* 0x000fe4000fffe03f */
[----:B------:R-:W-:Y:S10]  /*04b0*/  @!P0 EXIT ;  /* 0x000000000000894d */ /* 0x000ff40003800000 */
[----:B------:R-:W-:Y:S01]  /*04c0*/  @!UP2 UIADD3 UR28, UR6, UR5, -UR9 ;  /* 0x00000005061ca290 */ /* 0x000fe2000fffe809 */
[----:B------:R-:W1:Y:S01]  /*04d0*/  S2R R152, SR_TID.X ;  /* 0x0000000000987919 */ /* 0x000e620000002100 */
[----:B------:R-:W-:Y:S02]  /*04e0*/  UIADD3 UR7, -UR29, 0xbf, UR27 ;  /* 0x000000bf1d077890 */ /* 0x000fe4000fffe11b */
[----:B------:R-:W-:Y:S01]  /*04f0*/  UIADD3 UR14, UR28, UR27, -UR29 ;  /* 0x0000001b1c0e7290 */ /* 0x000fe2000fffe81d */
[----:B------:R-:W-:Y:S01]  /*0500*/  ULDC UR26, c[0x0][0x394] ;  /* 0x0000e500001a7ab9 */ /* 0x000fe20000000800 */
[----:B------:R-:W-:Y:S01]  /*0510*/  ULDC UR5, c[0x0][0x398] ;  /* 0x0000e60000057ab9 */ /* 0x000fe20000000800 */
[----:B------:R-:W-:Y:S02]  /*0520*/  UIADD3 UR12, UR28, 0x3f, URZ ;  /* 0x0000003f1c0c7890 */ /* 0x000fe4000fffe03f */
[----:B------:R-:W-:Y:S02]  /*0530*/  UIADD3 UR7, UR7, UR5, UR28 ;  /* 0x0000000507077290 */ /* 0x000fe4000fffe01c */
[----:B------:R-:W-:-:S02]  /*0540*/  UIADD3 UR14, UR14, -UR26, URZ ;  /* 0x8000001a0e0e7290 */ /* 0x000fc4000fffe03f */
[----:B------:R-:W-:Y:S02]  /*0550*/  USHF.R.S32.HI UR11, URZ, 0x1f, UR12 ;  /* 0x0000001f3f0b7899 */ /* 0x000fe4000801140c */
[----:B------:R-:W-:Y:S02]  /*0560*/  USHF.R.S32.HI UR6, URZ, 0x1f, UR7 ;  /* 0x0000001f3f067899 */ /* 0x000fe40008011407 */
[----:B------:R-:W-:Y:S02]  /*0570*/  USHF.R.S32.HI UR13, URZ, 0x1f, UR14 ;  /* 0x0000001f3f0d7899 */ /* 0x000fe4000801140e */
[----:B------:R-:W-:Y:S02]  /*0580*/  ULEA.HI UR11, UR11, UR12, URZ, 0x6 ;  /* 0x0000000c0b0b7291 */ /* 0x000fe4000f8f303f */
[----:B------:R-:W-:Y:S02]  /*0590*/  ULEA.HI UR6, UR6, UR7, URZ, 0x6 ;  /* 0x0000000706067291 */ /* 0x000fe4000f8f303f */
[----:B------:R-:W-:-:S02]  /*05a0*/  ULEA.HI UR13, UR13, UR14, URZ, 0x6 ;  /* 0x0000000e0d0d7291 */ /* 0x000fc4000f8f303f */
[----:B------:R-:W-:Y:S02]  /*05b0*/  USHF.R.S32.HI UR11, URZ, 0x6, UR11 ;  /* 0x000000063f0b7899 */ /* 0x000fe4000801140b */
[----:B------:R-:W-:Y:S02]  /*05c0*/  USHF.R.S32.HI UR6, URZ, 0x6, UR6 ;  /* 0x000000063f067899 */ /* 0x000fe40008011406 */
[----:B------:R-:W-:Y:S02]  /*05d0*/  USHF.R.S32.HI UR13, URZ, 0x6, UR13 ;  /* 0x000000063f0d7899 */ /* 0x000fe4000801140d */
[----:B------:R-:W-:Y:S02]  /*05e0*/  UISETP.LT.AND UP0, UPT, UR11, UR6, UPT ;  /* 0x000000060b00728c */ /* 0x000fe4000bf01270 */
[----:B------:R-:W-:Y:S02]  /*05f0*/  UISETP.LT.AND UP1, UPT, URZ, UR13, UPT ;  /* 0x0000000d3f00728c */ /* 0x000fe4000bf21270 */
[----:B------:R-:W-:-:S02]  /*0600*/  USEL UR25, UR11, UR6, UP0 ;  /* 0x000000060b197287 */ /* 0x000fc40008000000 */
[----:B------:R-:W-:-:S04]  /*0610*/  USEL UR15, URZ, UR13, !UP1 ;  /* 0x0000000d3f0f7287 */ /* 0x000fc8000c800000 */
[----:B------:R-:W-:-:S06]  /*0620*/  UISETP.GT.AND UP0, UPT, UR25, UR15, UPT ;  /* 0x0000000f1900728c */ /* 0x000fcc000bf04270 */
[----:B------:R-:W-:-:S13]  /*0630*/  PLOP3.LUT P0, PT, PT, PT, UP0, 0x80, 0x0 ;  /* 0x000000000000781c */ /* 0x000fda0003f0f008 */
[----:B-1----:R-:W-:Y:S05]  /*0640*/  @P0 BRA `(.L_x_151) ;  /* 0x0000000800e40947 */ /* 0x002fea0003800000 */
[----:B------:R-:W-:Y:S01]  /*0650*/  UISETP.NE.AND UP1, UPT, UR16, -0x1, UPT ;  /* 0xffffffff1000788c */ /* 0x000fe2000bf25270 */
[----:B------:R-:W-:Y:S01]  /*0660*/  SHF.R.S32.HI R8, RZ, 0x1f, R152 ;  /* 0x0000001fff087819 */ /* 0x000fe20000011498 */
[----:B------:R-:W-:Y:S01]  /*0670*/  ULDC.U8 UR5, c[0x0][0x3d9] ;  /* 0x0000f64000057ab9 */ /* 0x000fe20000000000 */
[----:B------:R-:W-:Y:S01]  /*0680*/  UIADD3 UR29, -UR27, UR29, URZ ;  /* 0x0000001d1b1d7290 */ /* 0x000fe2000fffe13f */
[----:B------:R-:W-:Y:S01]  /*0690*/  LOP3.LUT P3, RZ, R152, 0x3, RZ, 0xc0, !PT ;  /* 0x0000000398ff7812 */ /* 0x000fe2000786c0ff */
[----:B------:R-:W-:Y:S01]  /*06a0*/  UISETP.NE.AND UP2, UPT, UR5, URZ, UPT ;  /* 0x0000003f0500728c */ /* 0x000fe2000bf45270 */
[----:B------:R-:W-:Y:S01]  /*06b0*/  LEA.HI R8, R8, R152, RZ, 0x2 ;  /* 0x0000009808087211 */ /* 0x000fe200078f10ff */
[----:B------:R-:W-:Y:S01]  /*06c0*/  UMOV UR22, URZ ;  /* 0x0000003f00167c82 */ /* 0x000fe20008000000 */
[----:B------:R-:W-:Y:S01]  /*06d0*/  UMOV UR23, URZ ;  /* 0x0000003f00177c82 */ /* 0x000fe20008000000 */
[----:B------:R-:W-:Y:S01]  /*06e0*/  IMAD.U32 R4, RZ, RZ, UR17 ;  /* 0x00000011ff047e24 */ /* 0x000fe2000f8e00ff */
[----:B------:R-:W-:Y:S01]  /*06f0*/  LOP3.LUT R0, R8, 0x1ffffffc, RZ, 0xc0, !PT ;  /* 0x1ffffffc08007812 */ /* 0x000fe200078ec0ff */
[----:B------:R-:W-:Y:S01]  /*0700*/  @!UP1 USHF.R.S32.HI UR9, URZ, 0x1f, UR8 ;  /* 0x0000001f3f099899 */ /* 0x000fe20008011408 */
[----:B------:R-:W-:Y:S01]  /*0710*/  SHF.R.S32.HI R8, RZ, 0x2, R8 ;  /* 0x00000002ff087819 */ /* 0x000fe20000011408 */
[----:B------:R-:W-:Y:S01]  /*0720*/  @UP1 ULDC.64 UR10, c[0x0][0x298] ;  /* 0x0000a600000a1ab9 */ /* 0x000fe20000000a00 */
[----:B------:R-:W-:Y:S01]  /*0730*/  @!UP1 ULDC.64 UR6, c[0x0][0x290] ;  /* 0x0000a40000069ab9 */ /* 0x000fe20000000a00 */
[----:B------:R-:W-:Y:S01]  /*0740*/  @UP1 UIMAD.WIDE.U32 UR12, UR16, UR10, URZ ;  /* 0x0000000a100c12a5 */ /* 0x000fe2000f8e003f */
[----:B------:R-:W-:Y:S01]  /*0750*/  IMAD.IADD R0, R152, 0x1, -R0 ;  /* 0x0000000198007824 */ /* 0x000fe200078e0a00 */
[----:B------:R-:W-:Y:S01]  /*0760*/  @!UP1 UIMAD UR9, UR9, UR6, URZ ;  /* 0x00000006090992a4 */ /* 0x000fe2000f8e023f */
[----:B------:R-:W-:Y:S01]  /*0770*/  ISETP.GE.AND P4, PT, R8, UR29, PT ;  /* 0x0000001d08007c0c */ /* 0x000fe2000bf86270 */
[----:B------:R-:W-:Y:S01]  /*0780*/  ULDC.U8 UR10, c[0x0][0x3d8] ;  /* 0x0000f600000a7ab9 */ /* 0x000fe20000000000 */
[----:B------:R-:W-:Y:S01]  /*0790*/  @!UP1 UIMAD.WIDE.U32 UR14, UR8, UR6, URZ ;  /* 0x00000006080e92a5 */ /* 0x000fe2000f8e003f */
[----:B------:R-:W-:Y:S01]  /*07a0*/  IMAD.SHL.U32 R0, R0, 0x8, RZ ;  /* 0x0000000800007824 */ /* 0x000fe200078e00ff */
[----:B------:R-:W-:Y:S01]  /*07b0*/  UISETP.NE.AND UP3, UPT, UR10, URZ, UPT ;  /* 0x0000003f0a00728c */ /* 0x000fe2000bf65270 */
[----:B------:R-:W-:Y:S01]  /*07c0*/  SHF.R.S32.HI R9, RZ, 0x1f, R8 ;  /* 0x0000001fff097819 */ /* 0x000fe20000011408 */
[----:B------:R-:W-:Y:S01]  /*07d0*/  UISETP.NE.AND UP0, UPT, UR10, URZ, !UP2 ;  /* 0x0000003f0a00728c */ /* 0x000fe2000d705270 */
[C---:B------:R-:W-:Y:S01]  /*07e0*/  VIADD R14, R8.reuse, 0x20 ;  /* 0x00000020080e7836 */ /* 0x040fe20000000000 */
[----:B------:R-:W-:Y:S01]  /*07f0*/  @!UP1 UIMAD UR9, UR8, UR7, UR9 ;  /* 0x00000007080992a4 */ /* 0x000fe2000f8e0209 */
[C---:B------:R-:W-:Y:S01]  /*0800*/  VIADD R15, R8.reuse, 0x40 ;  /* 0x00000040080f7836 */ /* 0x040fe20000000000 */
[----:B------:R-:W-:Y:S01]  /*0810*/  UISETP.NE.OR UP3, UPT, UR5, URZ, !UP3 ;  /* 0x0000003f0500728c */ /* 0x000fe2000df65670 */
[C---:B------:R-:W-:Y:S01]  /*0820*/  VIADD R16, R8.reuse, 0x60 ;  /* 0x0000006008107836 */ /* 0x040fe20000000000 */
[----:B------:R-:W-:Y:S01]  /*0830*/  @UP1 UIMAD UR11, UR16, UR11, UR13 ;  /* 0x0000000b100b12a4 */ /* 0x000fe2000f8e020d */
[----:B------:R-:W-:Y:S01]  /*0840*/  BSSY B0, `(.L_x_152) ;  /* 0x0000036000007945 */ /* 0x000fe20003800000 */
[----:B------:R-:W-:Y:S01]  /*0850*/  @!UP1 UIADD3 UR11, UR15, UR9, URZ ;  /* 0x000000090f0b9290 */ /* 0x000fe2000fffe03f */
[----:B------:R-:W-:Y:S01]  /*0860*/  ISETP.GE.OR P6, PT, R8, UR29, P3 ;  /* 0x0000001d08007c0c */ /* 0x000fe20009fc6670 */
[----:B------:R-:W-:Y:S01]  /*0870*/  @!UP1 UMOV UR12, UR14 ;  /* 0x0000000e000c9c82 */ /* 0x000fe20008000000 */
[----:B------:R-:W-:Y:S01]  /*0880*/  @UP2 ULDC.64 UR6, c[0x0][0x2c0] ;  /* 0x0000b00000062ab9 */ /* 0x000fe20000000a00 */
[C---:B------:R-:W-:Y:S01]  /*0890*/  IADD3 R2, P0, R0.reuse, UR12, RZ ;  /* 0x0000000c00027c10 */ /* 0x040fe2000ff1e0ff */
[----:B------:R-:W-:Y:S01]  /*08a0*/  USHF.R.S32.HI UR13, URZ, 0x1f, UR4 ;  /* 0x0000001f3f0d7899 */ /* 0x000fe20008011404 */
[----:B------:R-:W-:Y:S01]  /*08b0*/  ISETP.GE.AND P2, PT, R15, UR29, PT ;  /* 0x0000001d0f007c0c */ /* 0x000fe2000bf46270 */
[----:B------:R-:W-:Y:S01]  /*08c0*/  @UP2 UIMAD UR20, UR7, UR6, URZ ;  /* 0x00000006071422a4 */ /* 0x000fe2000f8e023f */
[----:B------:R-:W-:Y:S01]  /*08d0*/  LEA.HI.X.SX32 R3, R0, UR11, 0x1, P0 ;  /* 0x0000000b00037c11 */ /* 0x000fe200080f0eff */
[----:B------:R-:W-:Y:S01]  /*08e0*/  @!UP2 ULDC UR9, c[0x0][0x2c4] ;  /* 0x0000b1000009aab9 */ /* 0x000fe20000000800 */
[----:B------:R-:W-:Y:S01]  /*08f0*/  ULDC.64 UR6, c[0x0][0x2a0] ;  /* 0x0000a80000067ab9 */ /* 0x000fe20000000a00 */
[----:B------:R-:W-:Y:S01]  /*0900*/  @!UP2 ULDC UR5, c[0x0][0x270] ;  /* 0x00009c000005aab9 */ /* 0x000fe20000000800 */
[----:B------:R-:W-:Y:S01]  /*0910*/  @UP0 ULDC UR9, c[0x0][0x2e4] ;  /* 0x0000b90000090ab9 */ /* 0x000fe20000000800 */
[----:B------:R-:W-:Y:S01]  /*0920*/  @UP2 UMOV UR10, 0x1 ;  /* 0x00000001000a2882 */ /* 0x000fe20000000000 */
[----:B------:R-:W-:Y:S01]  /*0930*/  UIMAD UR13, UR13, UR6, URZ ;  /* 0x000000060d0d72a4 */ /* 0x000fe2000f8e023f */
[----:B------:R-:W-:Y:S01]  /*0940*/  IMAD.U32 R0, RZ, RZ, UR6 ;  /* 0x00000006ff007e24 */ /* 0x000fe2000f8e00ff */
[----:B------:R-:W-:Y:S01]  /*0950*/  @!UP2 UIMAD UR10, UR9, UR5, URZ ;  /* 0x00000005090aa2a4 */ /* 0x000fe2000f8e023f */
[----:B------:R-:W-:Y:S01]  /*0960*/  ISETP.GE.AND P0, PT, R14, UR29, PT ;  /* 0x0000001d0e007c0c */ /* 0x000fe2000bf06270 */
[----:B------:R-:W-:Y:S01]  /*0970*/  @!UP3 ULDC UR6, c[0x0][0x2c4] ;  /* 0x0000b1000006bab9 */ /* 0x000fe20000000800 */
[----:B------:R-:W-:Y:S01]  /*0980*/  @UP2 ULDC UR11, c[0x0][0x2c0] ;  /* 0x0000b000000b2ab9 */ /* 0x000fe20000000800 */
[----:B------:R-:W-:Y:S01]  /*0990*/  @!UP3 UIMAD UR6, UR8, UR6, URZ ;  /* 0x000000060806b2a4 */ /* 0x000fe2000f8e023f */
[----:B------:R-:W-:Y:S01]  /*09a0*/  IMAD.WIDE.U32 R12, R0, UR4, R2 ;  /* 0x00000004000c7c25 */ /* 0x000fe2000f8e0002 */
[----:B------:R-:W-:Y:S01]  /*09b0*/  UIMAD UR10, UR8, UR10, URZ ;  /* 0x0000000a080a72a4 */ /* 0x000fe2000f8e023f */
[----:B------:R-:W-:Y:S01]  /*09c0*/  ISETP.GE.AND P1, PT, R16, UR29, PT ;  /* 0x0000001d10007c0c */ /* 0x000fe2000bf26270 */
[----:B------:R-:W-:Y:S01]  /*09d0*/  @!UP3 USEL UR6, UR6, UR16, !UP1 ;  /* 0x000000100606b287 */ /* 0x000fe2000c800000 */
[----:B------:R-:W-:Y:S01]  /*09e0*/  ISETP.GE.OR P5, PT, R14, UR29, P3 ;  /* 0x0000001d0e007c0c */ /* 0x000fe20009fa6670 */
[----:B------:R-:W-:Y:S01]  /*09f0*/  USEL UR10, UR10, URZ, UP3 ;  /* 0x0000003f0a0a7287 */ /* 0x000fe20009800000 */
[----:B------:R-:W-:Y:S01]  /*0a00*/  IMAD.WIDE R4, R4, 0x80, R8 ;  /* 0x0000008004047825 */ /* 0x000fe200078e0208 */
[----:B------:R-:W-:Y:S01]  /*0a10*/  @!UP2 UMOV UR11, 0x1 ;  /* 0x00000001000ba882 */ /* 0x000fe20000000000 */
[----:B------:R-:W-:Y:S01]  /*0a20*/  @!UP2 UMOV UR20, UR9 ;  /* 0x000000090014ac82 */ /* 0x000fe20008000000 */
[----:B------:R-:W-:-:S02]  /*0a30*/  UIMAD UR27, UR27, UR11, URZ ;  /* 0x0000000b1b1b72a4 */ /* 0x000fc4000f8e023f */
[----:B------:R-:W-:Y:S02]  /*0a40*/  UIMAD UR20, UR4, UR20, UR10 ;  /* 0x00000014041472a4 */ /* 0x000fe4000f8e020a */
[----:B------:R-:W-:Y:S01]  /*0a50*/  UIMAD UR7, UR4, UR7, UR13 ;  /* 0x00000007040772a4 */ /* 0x000fe2000f8e020d */
[----:B------:R-:W-:Y:S01]  /*0a60*/  @!UP3 UMOV UR22, UR6 ;  /* 0x000000060016bc82 */ /* 0x000fe20008000000 */
[----:B------:R-:W-:Y:S02]  /*0a70*/  @!UP3 USHF.R.S32.HI UR23, URZ, 0x1f, UR6 ;  /* 0x0000001f3f17b899 */ /* 0x000fe40008011406 */
[----:B------:R-:W-:Y:S02]  /*0a80*/  USHF.R.S32.HI UR4, URZ, 0x1f, UR27 ;  /* 0x0000001f3f047899 */ /* 0x000fe4000801141b */
[----:B------:R-:W-:Y:S01]  /*0a90*/  VIADD R11, R13, UR7 ;  /* 0x000000070d0b7c36 */ /* 0x000fe20008000000 */
[----:B------:R-:W-:Y:S02]  /*0aa0*/  USHF.R.S32.HI UR5, URZ, 0x1f, UR20 ;  /* 0x0000001f3f057899 */ /* 0x000fe40008011414 */
[----:B------:R-:W-:-:S04]  /*0ab0*/  UIADD3 UR6, UP1, UP0, UR27, UR22, UR20 ;  /* 0x000000161b067290 */ /* 0x000fc8000f83e014 */
[----:B------:R-:W-:Y:S01]  /*0ac0*/  UIADD3.X UR22, UR4, UR23, UR5, UP1, UP0 ;  /* 0x0000001704167290 */ /* 0x000fe20008fe0405 */
[----:B------:R-:W-:Y:S11]  /*0ad0*/  @P4 BRA `(.L_x_153) ;  /* 0x0000000000304947 */ /* 0x000ff60003800000 */
        /* <DEDUP_REMOVED lines=12> */
.L_x_153:
[----:B------:R-:W-:Y:S05]  /*0ba0*/  BSYNC B0 ;  /* 0x0000000000007941 */ /* 0x000fea0003800000 */
.L_x_152:
[----:B------:R-:W-:Y:S01]  /*0bb0*/  BSSY B0, `(.L_x_154) ;  /* 0x0000013000007945 */ /* 0x000fe20003800000 */
[----:B------:R-:W-:Y:S02]  /*0bc0*/  ISETP.GE.OR P4, PT, R15, UR29, P3 ;  /* 0x0000001d0f007c0c */ /* 0x000fe40009f86670 */
[----:B------:R-:W-:Y:S01]  /*0bd0*/  ISETP.GE.OR P3, PT, R16, UR29, P3 ;  /* 0x0000001d10007c0c */ /* 0x000fe20009f66670 */
[----:B------:R-:W-:-:S12]  /*0be0*/  @P0 BRA `(.L_x_155) ;  /* 0x00000000003c0947 */ /* 0x000fd80003800000 */
        /* <DEDUP_REMOVED lines=15> */
.L_x_155:
[----:B------:R-:W-:Y:S05]  /*0ce0*/  BSYNC B0 ;  /* 0x0000000000007941 */ /* 0x000fea0003800000 */
.L_x_154:
        /* <DEDUP_REMOVED lines=17> */
.L_x_157:
[----:B------:R-:W-:Y:S05]  /*0e00*/  BSYNC B0 ;  /* 0x0000000000007941 */ /* 0x000fea0003800000 */
.L_x_156:
[----:B------:R-:W-:Y:S04]  /*0e10*/  BSSY B0, `(.L_x_158) ;  /* 0x0000011000007945 */ /* 0x000fe80003800000 */
[----:B------:R-:W-:Y:S05]  /*0e20*/  @P1 BRA `(.L_x_159) ;  /* 0x00000000003c1947 */ /* 0x000fea0003800000 */
[----:B------:R-:W-:Y:S01]  /*0e30*/  IADD3 R0, P0, R4, 0x60, RZ ;  /* 0x0000006004007810 */ /* 0x000fe20007f1e0ff */
[----:B------:R-:W-:Y:S01]  /*0e40*/  ULDC.64 UR4, c[0x0][0x298] ;  /* 0x0000a60000047ab9 */ /* 0x000fe20000000a00 */
[----:B-123--:R-:W-:Y:S01]  /*0e50*/  MOV R3, R11 ;  /* 0x0000000b00037202 */ /* 0x00efe20000000f00 */
[----:B------:R-:W-:Y:S02]  /*0e60*/  IMAD.MOV.U32 R2, RZ, RZ, R12 ;  /* 0x000000ffff027224 */ /* 0x000fe400078e000c */
[----:B------:R-:W-:-:S04]  /*0e70*/  IMAD.X R4, RZ, RZ, R5, P0 ;  /* 0x000000ffff047224 */ /* 0x000fc800000e0605 */
[----:B------:R-:W-:Y:S02]  /*0e80*/  IMAD R6, R4, UR4, RZ ;  /* 0x0000000404067c24 */ /* 0x000fe4000f8e02ff */
        /* <DEDUP_REMOVED lines=9> */
.L_x_159:
[----:B------:R-:W-:Y:S05]  /*0f20*/  BSYNC B0 ;  /* 0x0000000000007941 */ /* 0x000fea0003800000 */
.L_x_158:
[----:B------:R-:W-:Y:S04]  /*0f30*/  BSSY B0, `(.L_x_160) ;  /* 0x000000a000007945 */ /* 0x000fe80003800000 */
[----:B------:R-:W-:Y:S05]  /*0f40*/  @P6 BRA `(.L_x_161) ;  /* 0x0000000000206947 */ /* 0x000fea0003800000 */
[----:B------:R-:W-:Y:S01]  /*0f50*/  IMAD R0, R8, UR11, RZ ;  /* 0x0000000b08007c24 */ /* 0x000fe2000f8e02ff */
[----:B------:R-:W-:-:S04]  /*0f60*/  ULDC.64 UR4, c[0x0][0x2b0] ;  /* 0x0000ac0000047ab9 */ /* 0x000fc80000000a00 */
[----:B-1234-:R-:W-:-:S04]  /*0f70*/  IADD3 R3, P0, R0, UR6, RZ ;  /* 0x0000000600037c10 */ /* 0x01efc8000ff1e0ff */
[----:B------:R-:W-:Y:S02]  /*0f80*/  LEA.HI.X.SX32 R0, R0, UR22, 0x1, P0 ;  /* 0x0000001600007c11 */ /* 0x000fe400080f0eff */
[----:B------:R-:W-:-:S04]  /*0f90*/  LEA R2, P0, R3, UR4, 0x2 ;  /* 0x0000000403027c11 */ /* 0x000fc8000f8010ff */
[----:B------:R-:W-:Y:S01]  /*0fa0*/  LEA.HI.X R3, R3, UR5, R0, 0x2, P0 ;  /* 0x0000000503037c11 */ /* 0x000fe200080f1400 */
[----:B------:R-:W-:-:S05]  /*0fb0*/  IMAD.MOV.U32 R0, RZ, RZ, 0x7f800000 ;  /* 0x7f800000ff007424 */ /* 0x000fca00078e00ff */
[----:B------:R1:W-:Y:S03]  /*0fc0*/  STG.E desc[UR18][R2.64], R0 ;  /* 0x0000000002007986 */ /* 0x0003e6000c101912 */
.L_x_161:
[----:B------:R-:W-:Y:S05]  /*0fd0*/  BSYNC B0 ;  /* 0x0000000000007941 */ /* 0x000fea0003800000 */
.L_x_160:
[----:B------:R-:W-:Y:S04]  /*0fe0*/  BSSY B0, `(.L_x_162) ;  /* 0x000000a000007945 */ /* 0x000fe80003800000 */
[----:B------:R-:W-:Y:S05]  /*0ff0*/  @P5 BRA `(.L_x_163) ;  /* 0x0000000000205947 */ /* 0x000fea0003800000 */
[----:B-1----:R-:W-:Y:S01]  /*1000*/  IMAD R0, R14, UR11, RZ ;  /* 0x0000000b0e007c24 */ /* 0x002fe2000f8e02ff */
[----:B------:R-:W-:-:S04]  /*1010*/  ULDC.64 UR4, c[0x0][0x2b0] ;  /* 0x0000ac0000047ab9 */ /* 0x000fc80000000a00 */
[----:B--234-:R-:W-:-:S04]  /*1020*/  IADD3 R3, P0, R0, UR6, RZ ;  /* 0x0000000600037c10 */ /* 0x01cfc8000ff1e0ff */
[----:B------:R-:W-:Y:S02]  /*1030*/  LEA.HI.X.SX32 R0, R0, UR22, 0x1, P0 ;  /* 0x0000001600007c11 */ /* 0x000fe400080f0eff */
[----:B------:R-:W-:-:S04]  /*1040*/  LEA R2, P0, R3, UR4, 0x2 ;  /* 0x0000000403027c11 */ /* 0x000fc8000f8010ff */
[----:B------:R-:W-:Y:S01]  /*1050*/  LEA.HI.X R3, R3, UR5, R0, 0x2, P0 ;  /* 0x0000000503037c11 */ /* 0x000fe200080f1400 */
[----:B------:R-:W-:-:S05]  /*1060*/  IMAD.MOV.U32 R0, RZ, RZ, 0x7f800000 ;  /* 0x7f800000ff007424 */ /* 0x000fca00078e00ff */
[----:B------:R1:W-:Y:S03]  /*1070*/  STG.E desc[UR18][R2.64], R0 ;  /* 0x0000000002007986 */ /* 0x0003e6000c101912 */
.L_x_163:
[----:B------:R-:W-:Y:S05]  /*1080*/  BSYNC B0 ;  /* 0x0000000000007941 */ /* 0x000fea0003800000 */
.L_x_162:
        /* <DEDUP_REMOVED lines=10> */
.L_x_165:
[----:B------:R-:W-:Y:S05]  /*1130*/  BSYNC B0 ;  /* 0x0000000000007941 */ /* 0x000fea0003800000 */
.L_x_164:
[----:B------:R-:W-:Y:S05]  /*1140*/  @P3 EXIT ;  /* 0x000000000000394d */ /* 0x000fea0003800000 */
[----:B-1----:R-:W-:Y:S01]  /*1150*/  IMAD R0, R16, UR11, RZ ;  /* 0x0000000b10007c24 */ /* 0x002fe2000f8e02ff */
[----:B------:R-:W-:-:S04]  /*1160*/  ULDC.64 UR4, c[0x0][0x2b0] ;  /* 0x0000ac0000047ab9 */ /* 0x000fc80000000a00 */
[----:B--234-:R-:W-:-:S04]  /*1170*/  IADD3 R3, P0, R0, UR6, RZ ;  /* 0x0000000600037c10 */ /* 0x01cfc8000ff1e0ff */
[----:B------:R-:W-:Y:S02]  /*1180*/  LEA.HI.X.SX32 R0, R0, UR22, 0x1, P0 ;  /* 0x0000001600007c11 */ /* 0x000fe400080f0eff */
[----:B------:R-:W-:-:S04]  /*1190*/  LEA R2, P0, R3, UR4, 0x2 ;  /* 0x0000000403027c11 */ /* 0x000fc8000f8010ff */
[----:B------:R-:W-:Y:S01]  /*11a0*/  LEA.HI.X R3, R3, UR5, R0, 0x2, P0 ;  /* 0x0000000503037c11 */ /* 0x000fe200080f1400 */
[----:B------:R-:W-:-:S05]  /*11b0*/  IMAD.MOV.U32 R0, RZ, RZ, 0x7f800000 ;  /* 0x7f800000ff007424 */ /* 0x000fca00078e00ff */
[----:B------:R-:W-:Y:S01]  /*11c0*/  STG.E desc[UR18][R2.64], R0 ;  /* 0x0000000002007986 */ /* 0x000fe2000c101912 */
[----:B------:R-:W-:Y:S05]  /*11d0*/  EXIT ;  /* 0x000000000000794d */ /* 0x000fea0003800000 */
.L_x_151:
[----:B------:R-:W1:Y:S01]  /*11e0*/  LDC R11, c[0x0][0x278] ;  /* 0x00009e00ff0b7b82 */ /* 0x000e620000000800 */
[----:B------:R-:W2:Y:S01]  /*11f0*/  S2R R6, SR_CTAID.Z ;  /* 0x0000000000067919 */ /* 0x000ea20000002700 */
[----:B------:R-:W-:Y:S01]  /*1200*/  SHF.R.S32.HI R33, RZ, 0x1f, R152 ;  /* 0x0000001fff217819 */ /* 0x000fe20000011498 */
[----:B------:R-:W-:Y:S02]  /*1210*/  UIADD3 UR14, -UR27, UR29, URZ ;  /* 0x0000001d1b0e7290 */ /* 0x000fe4000fffe13f */
[----:B------:R-:W-:Y:S01]  /*1220*/  UISETP.NE.AND UP0, UPT, UR16, -0x1, UPT ;  /* 0xffffffff1000788c */ /* 0x000fe2000bf05270 */
[CC--:B------:R-:W-:Y:S01]  /*1230*/  LEA.HI R9, R33.reuse, R152.reuse, RZ, 0x2 ;  /* 0x0000009821097211 */ /* 0x0c0fe200078f10ff */
[----:B------:R-:W-:Y:S01]  /*1240*/  UIADD3 UR24, UR25, -0x1, URZ ;  /* 0xffffffff19187890 */ /* 0x000fe2000fffe03f */
[----:B------:R-:W-:Y:S02]  /*1250*/  LEA.HI R35, R33, R152, RZ, 0x3 ;  /* 0x0000009821237211 */ /* 0x000fe400078f18ff */
[----:B------:R-:W-:Y:S01]  /*1260*/  LOP3.LUT R12, R9, 0xfffffffc, RZ, 0xc0, !PT ;  /* 0xfffffffc090c7812 */ /* 0x000fe200078ec0ff */
[----:B------:R-:W-:Y:S01]  /*1270*/  UIMAD UR20, UR24, -0x40, UR28 ;  /* 0xffffffc0181478a4 */ /* 0x000fe2000f8e021c */
[----:B------:R-:W-:-:S02]  /*1280*/  SHF.R.S32.HI R34, RZ, 0x3, R35 ;  /* 0x00000003ff227819 */ /* 0x000fc40000011423 */
[CC--:B------:R-:W-:Y:S01]  /*1290*/  LEA.HI R153, R33.reuse, R152.reuse, RZ, 0x5 ;  /* 0x0000009821997211 */ /* 0x0c0fe200078f28ff */
[----:B------:R-:W-:Y:S01]  /*12a0*/  IMAD.IADD R12, R152, 0x1, -R12 ;  /* 0x00000001980c7824 */ /* 0x000fe200078e0a0c */
[----:B------:R-:W-:Y:S01]  /*12b0*/  @UP0 ULDC.64 UR6, c[0x0][0x240] ;  /* 0x0000900000060ab9 */ /* 0x000fe20000000a00 */
[----:B------:R-:W-:Y:S01]  /*12c0*/  @!UP0 USHF.R.S32.HI UR21, URZ, 0x1f, UR8 ;  /* 0x0000001f3f158899 */ /* 0x000fe20008011408 */
[----:B------:R-:W-:Y:S01]  /*12d0*/  SHF.R.S32.HI R151, RZ, 0x5, R153 ;  /* 0x00000005ff977819 */ /* 0x000fe20000011499 */
[----:B------:R-:W-:Y:S01]  /*12e0*/  @UP0 UIMAD.WIDE.U32 UR12, UR16, UR6, URZ ;  /* 0x00000006100c02a5 */ /* 0x000fe2000f8e003f */
[----:B------:R-:W-:Y:S01]  /*12f0*/  IMAD.SHL.U32 R12, R12, 0x8, RZ ;  /* 0x000000080c0c7824 */ /* 0x000fe200078e00ff */
[----:B------:R-:W-:Y:S02]  /*1300*/  LEA.HI R33, R33, R152, RZ, 0x4 ;  /* 0x0000009821217211 */ /* 0x000fe400078f20ff */
[----:B------:R-:W-:Y:S01]  /*1310*/  @UP0 UIMAD UR11, UR16, UR7, UR13 ;  /* 0x00000007100b02a4 */ /* 0x000fe2000f8e020d */
[----:B-1----:R-:W-:Y:S01]  /*1320*/  IABS R0, R11 ;  /* 0x0000000b00007213 */ /* 0x002fe20000000000 */
[----:B------:R-:W-:Y:S01]  /*1330*/  USHF.R.S32.HI UR13, URZ, 0x1f, UR4 ;  /* 0x0000001f3f0d7899 */ /* 0x000fe20008011404 */
[----:B------:R-:W-:Y:S01]  /*1340*/  LOP3.LUT R7, R11, UR4, RZ, 0x3c, !PT ;  /* 0x000000040b077c12 */ /* 0x000fe2000f8e3cff */
[----:B------:R-:W-:Y:S01]  /*1350*/  @!UP0 ULDC.64 UR6, c[0x0][0x228] ;  /* 0x00008a0000068ab9 */ /* 0x000fe20000000a00 */
[----:B------:R-:W-:Y:S01]  /*1360*/  SHF.R.S32.HI R13, RZ, 0x1f, R12 ;  /* 0x0000001fff0d7819 */ /* 0x000fe2000001140c */
[----:B------:R-:W-:Y:S01]  /*1370*/  IMAD.MOV.U32 R10, RZ, RZ, R0 ;  /* 0x000000ffff0a7224 */ /* 0x000fe200078e0000 */
[----:B------:R-:W-:Y:S01]  /*1380*/  ISETP.GE.AND P5, PT, R7, RZ, PT ;  /* 0x000000ff0700720c */ /* 0x000fe20003fa6270 */
[----:B------:R-:W-:Y:S01]  /*1390*/  @!UP0 UIMAD UR21, UR21, UR6, URZ ;  /* 0x00000006151582a4 */ /* 0x000fe2000f8e023f */
[----:B------:R-:W-:Y:S01]  /*13a0*/  SHF.R.S32.HI R31, RZ, 0x4, R33 ;  /* 0x00000004ff1f7819 */ /* 0x000fe20000011421 */
[----:B------:R-:W1:Y:S01]  /*13b0*/  I2F.RP R2, R10 ;  /* 0x0000000a00027306 */ /* 0x000e620000209400 */
[----:B--2---:R-:W-:Y:S01]  /*13c0*/  IABS R6, R6 ;  /* 0x0000000600067213 */ /* 0x004fe20000000000 */
[----:B------:R-:W-:-:S02]  /*13d0*/  @!UP0 UIMAD.WIDE.U32 UR22, UR8, UR6, URZ ;  /* 0x00000006081682a5 */ /* 0x000fc4000f8e003f */
[----:B------:R-:W-:-:S03]  /*13e0*/  @!UP0 UIMAD UR21, UR8, UR7, UR21 ;  /* 0x00000007081582a4 */ /* 0x000fc6000f8e0215 */
[----:B------:R-:W-:Y:S01]  /*13f0*/  ULDC.64 UR6, c[0x0][0x258] ;  /* 0x0000960000067ab9 */ /* 0x000fe20000000a00 */
[----:B------:R-:W-:Y:S01]  /*1400*/  @!UP0 UIADD3 UR11, UR23, UR21, URZ ;  /* 0x00000015170b8290 */ /* 0x000fe2000fffe03f */
[----:B------:R-:W-:Y:S01]  /*1410*/  @!UP0 UMOV UR12, UR22 ;  /* 0x00000016000c8c82 */ /* 0x000fe20008000000 */
[----:B------:R-:W-:Y:S02]  /*1420*/  UIMAD UR13, UR13, UR6, URZ ;  /* 0x000000060d0d72a4 */ /* 0x000fe4000f8e023f */
[----:B------:R-:W-:Y:S01]  /*1430*/  UISETP.NE.AND UP0, UPT, UR10, -0x1, UPT ;  /* 0xffffffff0a00788c */ /* 0x000fe2000bf05270 */
[----:B-1----:R-:W1:Y:S01]  /*1440*/  MUFU.RCP R2, R2 ;  /* 0x0000000200027308 */ /* 0x002e620000001000 */
[----:B------:R-:W-:Y:S01]  /*1450*/  UIMAD UR7, UR4, UR7, UR13 ;  /* 0x00000007040772a4 */ /* 0x000fe2000f8e020d */
[----:B-1----:R-:W-:-:S06]  /*1460*/  VIADD R2, R2, 0xffffffe ;  /* 0x0ffffffe02027836 */ /* 0x002fcc0000000000 */
[----:B------:R-:W1:Y:S02]  /*1470*/  F2I.FTZ.U32.TRUNC.NTZ R3, R2 ;  /* 0x0000000200037305 */ /* 0x000e64000021f000 */
[----:B-1----:R-:W-:Y:S02]  /*1480*/  IMAD.MOV R0, RZ, RZ, -R3 ;  /* 0x000000ffff007224 */ /* 0x002fe400078e0a03 */
[----:B------:R-:W-:Y:S02]  /*1490*/  IMAD.MOV.U32 R2, RZ, RZ, RZ ;  /* 0x000000ffff027224 */ /* 0x000fe400078e00ff */
[----:B------:R-:W-:-:S04]  /*14a0*/  IMAD R0, R0, R10, RZ ;  /* 0x0000000a00007224 */ /* 0x000fc800078e02ff */
[----:B------:R-:W-:Y:S01]  /*14b0*/  IMAD.HI.U32 R0, R3, R0, R2 ;  /* 0x0000000003007227 */ /* 0x000fe200078e0002 */
[----:B------:R-:W-:-:S04]  /*14c0*/  SHF.R.S32.HI R2, RZ, 0x2, R9 ;  /* 0x00000002ff027819 */ /* 0x000fc80000011409 */
[----:B------:R-:W-:Y:S01]  /*14d0*/  ISETP.GE.AND P0, PT, R2, UR14, PT ;  /* 0x0000000e02007c0c */ /* 0x000fe2000bf06270 */
[----:B------:R-:W-:-:S04]  /*14e0*/  IMAD.HI.U32 R0, R0, R6, RZ ;  /* 0x0000000600007227 */ /* 0x000fc800078e00ff */
[C---:B------:R-:W-:Y:S02]  /*14f0*/  VIADD R4, R2.reuse, 0x40 ;  /* 0x0000004002047836 */ /* 0x040fe40000000000 */
[----:B------:R-:W-:Y:S02]  /*1500*/  IMAD.MOV R5, RZ, RZ, -R0 ;  /* 0x000000ffff057224 */ /* 0x000fe400078e0a00 */
[----:B------:R-:W-:Y:S01]  /*1510*/  VIADD R28, R2, 0x20 ;  /* 0x00000020021c7836 */ /* 0x000fe20000000000 */
[----:B------:R-:W-:Y:S01]  /*1520*/  ISETP.GE.AND P2, PT, R4, UR14, PT ;  /* 0x0000000e04007c0c */ /* 0x000fe2000bf46270 */
[----:B------:R-:W-:Y:S02]  /*1530*/  IMAD R4, R10, R5, R6 ;  /* 0x000000050a047224 */ /* 0x000fe400078e0206 */
[----:B------:R-:W-:Y:S01]  /*1540*/  VIADD R3, R2, 0x60 ;  /* 0x0000006002037836 */ /* 0x000fe20000000000 */
[----:B------:R-:W-:Y:S01]  /*1550*/  ISETP.GE.AND P3, PT, R28, UR14, PT ;  /* 0x0000000e1c007c0c */ /* 0x000fe2000bf66270 */
[----:B------:R-:W-:Y:S01]  /*1560*/  IMAD.SHL.U32 R5, R34, 0x40, RZ ;  /* 0x0000004022057824 */ /* 0x000fe200078e00ff */
[----:B------:R-:W-:Y:S01]  /*1570*/  ISETP.GT.U32.AND P6, PT, R10, R4, PT ;  /* 0x000000040a00720c */ /* 0x000fe20003fc4070 */
[----:B------:R-:W-:Y:S01]  /*1580*/  IMAD.U32 R6, RZ, RZ, UR17 ;  /* 0x00000011ff067e24 */ /* 0x000fe2000f8e00ff */
[----:B------:R-:W-:Y:S01]  /*1590*/  ISETP.GE.AND P1, PT, R3, UR14, PT ;  /* 0x0000000e03007c0c */ /* 0x000fe2000bf26270 */
[----:B------:R-:W1:Y:S01]  /*15a0*/  @!P0 LDC.64 R20, c[0x0][0x240] ;  /* 0x00009000ff148b82 */ /* 0x000e620000000a00 */
[----:B------:R-:W-:-:S02]  /*15b0*/  SHF.R.S32.HI R3, RZ, 0x1f, R2 ;  /* 0x0000001fff037819 */ /* 0x000fc40000011402 */
[----:B------:R-:W-:Y:S01]  /*15c0*/  LOP3.LUT R5, R5, 0xc0, RZ, 0xc0, !PT ;  /* 0x000000c005057812 */ /* 0x000fe200078ec0ff */
[----:B------:R-:W2:Y:S01]  /*15d0*/  @!P2 S2R R30, SR_CgaCtaId ;  /* 0x00000000001ea919 */ /* 0x000ea20000008800 */
[----:B------:R-:W-:Y:S02]  /*15e0*/  IMAD.WIDE R22, R6, 0x80, R2 ;  /* 0x0000008006167825 */ /* 0x000fe400078e0202 */
[----:B------:R-:W-:Y:S01]  /*15f0*/  LOP3.LUT R6, R5, 0x18, R12, 0xf8, !PT ;  /* 0x0000001805067812 */ /* 0x000fe200078ef80c */
[----:B------:R-:W3:Y:S01]  /*1600*/  @!P3 LDC.64 R14, c[0x0][0x240] ;  /* 0x00009000ff0ebb82 */ /* 0x000ee20000000a00 */
[----:B------:R-:W-:Y:S01]  /*1610*/  SHF.R.U32.HI R5, RZ, 0x3, R5 ;  /* 0x00000003ff057819 */ /* 0x000fe20000011605 */
[----:B------:R-:W-:Y:S01]  /*1620*/  @!P6 IMAD.IADD R4, R4, 0x1, -R10 ;  /* 0x000000010404e824 */ /* 0x000fe200078e0a0a */
[----:B------:R-:W4:Y:S01]  /*1630*/  @!P3 S2R R32, SR_CgaCtaId ;  /* 0x000000000020b919 */ /* 0x000f220000008800 */
[----:B------:R-:W-:Y:S01]  /*1640*/  @!P6 VIADD R0, R0, 0x1 ;  /* 0x000000010000e836 */ /* 0x000fe20000000000 */
[----:B------:R-:W-:Y:S01]  /*1650*/  LOP3.LUT R8, R6, R5, RZ, 0x3c, !PT ;  /* 0x0000000506087212 */ /* 0x000fe200078e3cff */
[----:B------:R-:W-:Y:S01]  /*1660*/  IMAD.U32 R5, RZ, RZ, UR6 ;  /* 0x00000006ff057e24 */ /* 0x000fe2000f8e00ff */
[----:B------:R-:W-:Y:S01]  /*1670*/  ISETP.GE.U32.AND P4, PT, R4, R10, PT ;  /* 0x0000000a0400720c */ /* 0x000fe20003f86070 */
[----:B------:R-:W5:Y:S01]  /*1680*/  @!P3 LDC.64 R26, c[0x0][0x210] ;  /* 0x00008400ff1abb82 */ /* 0x000f620000000a00 */
[----:B------:R-:W-:Y:S01]  /*1690*/  LEA.HI R4, R9, R2, RZ, 0x1 ;  /* 0x0000000209047211 */ /* 0x000fe200078f08ff */
[----:B------:R-:W-:Y:S01]  /*16a0*/  UMOV UR6, 0x400 ;  /* 0x0000040000067882 */ /* 0x000fe20000000000 */
[----:B------:R-:W-:-:S02]  /*16b0*/  ISETP.GE.AND P6, PT, R2, UR20, PT ;  /* 0x0000001402007c0c */ /* 0x000fc4000bfc6270 */
[----:B------:R-:W-:-:S03]  /*16c0*/  LOP3.LUT R4, R4, 0x7fffffe, RZ, 0xc0, !PT ;  /* 0x07fffffe04047812 */ /* 0x000fc600078ec0ff */
[----:B------:R-:W2:Y:S04]  /*16d0*/  @!P0 LDC.64 R24, c[0x0][0x210] ;  /* 0x00008400ff188b82 */ /* 0x000ea80000000a00 */
[----:B------:R-:W-:Y:S01]  /*16e0*/  @P4 VIADD R0, R0, 0x1 ;  /* 0x0000000100004836 */ /* 0x000fe20000000000 */
[----:B------:R-:W-:Y:S01]  /*16f0*/  IADD3 R6, P4, R12, UR12, RZ ;  /* 0x0000000c0c067c10 */ /* 0x000fe2000ff9e0ff */
[----:B------:R-:W-:Y:S02]  /*1700*/  @UP0 ULDC.64 UR12, c[0x0][0x248] ;  /* 0x00009200000c0ab9 */ /* 0x000fe40000000a00 */
[----:B------:R-:W-:Y:S01]  /*1710*/  IMAD.MOV.U32 R18, RZ, RZ, R0 ;  /* 0x000000ffff127224 */ /* 0x000fe200078e0000 */
[----:B------:R-:W-:Y:S01]  /*1720*/  IADD3.X R7, R13, UR11, RZ, P4, !PT ;  /* 0x0000000b0d077c10 */ /* 0x000fe2000a7fe4ff */
[----:B------:R-:W-:Y:S01]  /*1730*/  IMAD.IADD R0, R2, 0x1, -R4 ;  /* 0x0000000102007824 */ /* 0x000fe200078e0a04 */
[----:B------:R-:W-:Y:S01]  /*1740*/  @!P3 IADD3 R10, P4, R22, 0x20, RZ ;  /* 0x00000020160ab810 */ /* 0x000fe20007f9e0ff */
[----:B------:R-:W-:Y:S01]  /*1750*/  @!P5 IMAD.MOV R18, RZ, RZ, -R18 ;  /* 0x000000ffff12d224 */ /* 0x000fe200078e0a12 */
[----:B------:R-:W-:Y:S01]  /*1760*/  ISETP.NE.AND P5, PT, R11, RZ, PT ;  /* 0x000000ff0b00720c */ /* 0x000fe20003fa5270 */
[----:B------:R-:W-:Y:S01]  /*1770*/  IMAD R0, R151, 0x8, R0 ;  /* 0x0000000897007824 */ /* 0x000fe200078e0200 */
[----:B------:R-:W4:Y:S01]  /*1780*/  @!P6 S2R R29, SR_CgaCtaId ;  /* 0x00000000001de919 */ /* 0x000f220000008800 */
[----:B------:R-:W-:Y:S01]  /*1790*/  IMAD.WIDE.U32 R6, R5, UR4, R6 ;  /* 0x0000000405067c25 */ /* 0x000fe2000f8e0006 */
[----:B------:R-:W5:Y:S03]  /*17a0*/  S2UR UR4, SR_CgaCtaId ;  /* 0x00000000000479c3 */ /* 0x000f660000008800 */
[----:B------:R-:W-:-:S02]  /*17b0*/  IMAD.U32 R17, R0, 0x20, R8 ;  /* 0x0000002000117824 */ /* 0x000fc400078e0008 */
[----:B------:R-:W-:Y:S02]  /*17c0*/  @!P3 IMAD.X R0, RZ, RZ, R23, P4 ;  /* 0x000000ffff00b224 */ /* 0x000fe400020e0617 */
[----:B------:R-:W-:Y:S01]  /*17d0*/  VIADD R5, R7, UR7 ;  /* 0x0000000707057c36 */ /* 0x000fe20008000000 */
[----:B------:R-:W-:Y:S01]  /*17e0*/  @UP0 UIADD3 UR7, UR9, UR10, URZ ;  /* 0x0000000a09070290 */ /* 0x000fe2000fffe03f */
[----:B------:R-:W-:Y:S01]  /*17f0*/  @!P5 LOP3.LUT R18, RZ, R11, RZ, 0x33, !PT ;  /* 0x0000000bff12d212 */ /* 0x000fe200078e33ff */
[----:B---3--:R-:W-:Y:S01]  /*1800*/  @!P3 IMAD R0, R0, R14, RZ ;  /* 0x0000000e0000b224 */ /* 0x008fe200078e02ff */
[----:B------:R-:W-:Y:S01]  /*1810*/  ISETP.GE.AND P5, PT, R28, UR20, PT ;  /* 0x000000141c007c0c */ /* 0x000fe2000bfa6270 */
[----:B------:R-:W-:Y:S02]  /*1820*/  @!P3 IMAD.MOV.U32 R4, RZ, RZ, R6 ;  /* 0x000000ffff04b224 */ /* 0x000fe400078e0006 */
[----:B------:R-:W-:Y:S02]  /*1830*/  @!P3 IMAD R8, R10, R15, R0 ;  /* 0x0000000f0a08b224 */ /* 0x000fe400078e0200 */
[----:B-1----:R-:W-:-:S02]  /*1840*/  @!P0 IMAD R0, R23, R20, RZ ;  /* 0x0000001417008224 */ /* 0x002fc400078e02ff */
[----:B------:R-:W-:-:S04]  /*1850*/  @!P3 IMAD.WIDE.U32 R10, R10, R14, R4 ;  /* 0x0000000e0a0ab225 */ /* 0x000fc800078e0004 */
[----:B------:R-:W-:Y:S02]  /*1860*/  @!P0 IMAD R16, R22, R21, R0 ;  /* 0x0000001516108224 */ /* 0x000fe400078e0200 */
[----:B------:R-:W-:Y:S01]  /*1870*/  @!P3 IMAD.IADD R0, R11, 0x1, R8 ;  /* 0x000000010b00b824 */ /* 0x000fe200078e0208 */
[C---:B-----5:R-:W-:Y:S01]  /*1880*/  @!P3 LEA R8, P4, R10.reuse, R26, 0x1 ;  /* 0x0000001a0a08b211 */ /* 0x060fe200078808ff */
[----:B------:R-:W-:Y:S01]  /*1890*/  @!P0 IMAD.MOV.U32 R14, RZ, RZ, R6 ;  /* 0x000000ffff0e8224 */ /* 0x000fe200078e0006 */
[----:B------:R-:W1:Y:S01]  /*18a0*/  @!P1 S2R R26, SR_CgaCtaId ;  /* 0x00000000001a9919 */ /* 0x000e620000008800 */
[----:B------:R-:W-:Y:S01]  /*18b0*/  @!P0 IMAD.MOV.U32 R15, RZ, RZ, R5 ;  /* 0x000000ffff0f8224 */ /* 0x000fe200078e0005 */
[----:B------:R-:W-:Y:S01]  /*18c0*/  @!P3 LEA.HI.X R9, R10, R27, R0, 0x1, P4 ;  /* 0x0000001b0a09b211 */ /* 0x000fe200020f0c00 */
[----:B------:R-:W-:Y:S01]  /*18d0*/  ULEA UR4, UR4, UR6, 0x18 ;  /* 0x0000000604047291 */ /* 0x000fe2000f8ec03f */
[----:B------:R-:W3:Y:S01]  /*18e0*/  @!P5 S2R R19, SR_CgaCtaId ;  /* 0x000000000013d919 */ /* 0x000ee20000008800 */
[----:B------:R-:W-:Y:S01]  /*18f0*/  @!P0 IMAD.WIDE.U32 R14, R22, R20, R14 ;  /* 0x00000014160e8225 */ /* 0x000fe200078e000e */
[----:B------:R-:W-:Y:S01]  /*1900*/  LEA.HI R27, R33, R31, RZ, 0x1 ;  /* 0x0000001f211b7211 */ /* 0x000fe200078f08ff */
[----:B------:R-:W5:Y:S01]  /*1910*/  @!P2 LDC.64 R20, c[0x0][0x240] ;  /* 0x00009000ff14ab82 */ /* 0x000f620000000a00 */
[----:B------:R-:W-:Y:S01]  /*1920*/  @UP0 UIADD3 UR6, UR9, UR10, URZ ;  /* 0x0000000a09060290 */ /* 0x000fe2000fffe03f */
[----:B------:R-:W-:Y:S01]  /*1930*/  @!P0 IMAD.IADD R0, R15, 0x1, R16 ;  /* 0x000000010f008824 */ /* 0x000fe200078e0210 */
[C---:B--2---:R-:W-:Y:S01]  /*1940*/  @!P0 LEA R10, P4, R14.reuse, R24, 0x1 ;  /* 0x000000180e0a8211 */ /* 0x044fe200078808ff */
[----:B------:R-:W-:Y:S01]  /*1950*/  @UP0 ULDC.64 UR10, c[0x0][0x250] ;  /* 0x00009400000a0ab9 */ /* 0x000fe20000000a00 */
[----:B------:R-:W-:Y:S01]  /*1960*/  LEA R234, R17, UR4, 0x1 ;  /* 0x0000000411ea7c11 */ /* 0x000fe2000f8e08ff */
[----:B------:R-:W-:Y:S01]  /*1970*/  @UP0 UIMAD.WIDE.U32 UR32, UR6, UR12, URZ ;  /* 0x0000000c062002a5 */ /* 0x000fe2000f8e003f */
[----:B------:R-:W-:Y:S01]  /*1980*/  @!P0 LEA.HI.X R11, R14, R25, R0, 0x1, P4 ;  /* 0x000000190e0b8211 */ /* 0x000fe200020f0c00 */
[----:B------:R-:W-:Y:S01]  /*1990*/  @UP0 UIMAD.WIDE.U32 UR30, UR7, UR10, URZ ;  /* 0x0000000a071e02a5 */ /* 0x000fe2000f8e003f */
[----:B------:R-:W-:Y:S01]  /*19a0*/  LOP3.LUT R0, R27, 0xfffffffe, RZ, 0xc0, !PT ;  /* 0xfffffffe1b007812 */ /* 0x000fe200078ec0ff */
[----:B------:R-:W2:Y:S01]  /*19b0*/  @!P2 LDC.64 R24, c[0x0][0x210] ;  /* 0x00008400ff18ab82 */ /* 0x000ea20000000a00 */
[----:B------:R-:W-:Y:S01]  /*19c0*/  @!P2 MOV R14, 0x400 ;  /* 0x00000400000ea802 */ /* 0x000fe20000000f00 */
[----:B------:R-:W-:Y:S01]  /*19d0*/  @!PT LDS RZ, [RZ] ;  /* 0x00000000fffff984 */ /* 0x000fe20000000800 */
[----:B------:R-:W-:Y:S01]  /*19e0*/  @!PT LDS RZ, [RZ] ;  /* 0x00000000fffff984 */ /* 0x000fe20000000800 */
[----:B------:R-:W-:Y:S01]  /*19f0*/  @!PT LDS RZ, [RZ] ;  /* 0x00000000fffff984 */ /* 0x000fe20000000800 */
[----:B------:R-:W-:Y:S01]  /*1a00*/  @!P0 LDGSTS.E.BYPASS.LTC128B.128 [R234], desc[UR18][R10.64] ;  /* 0x000000000aea8fae */ /* 0x000fe2000b901d52 */
[----:B------:R-:W-:Y:S01]  /*1a10*/  @!P6 MOV R15, 0x400 ;  /* 0x00000400000fe802 */ /* 0x000fe20000000f00 */
[----:B------:R-:W-:Y:S01]  /*1a20*/  IMAD.IADD R31, R31, 0x1, -R0 ;  /* 0x000000011f1f7824 */ /* 0x000fe200078e0a00 */
[----:B------:R-:W-:Y:S01]  /*1a30*/  @!P2 LEA R30, R30, R14, 0x18 ;  /* 0x0000000e1e1ea211 */ /* 0x000fe200078ec0ff */
[----:B------:R-:W-:Y:S01]  /*1a40*/  @!P0 LDGSTS.E.BYPASS.LTC128B.128 [R234+0x2000], desc[UR18][R10.64+0x40] ;  /* 0x020000400aea8fae */ /* 0x000fe2000b901d52 */
[----:B------:R-:W-:Y:S01]  /*1a50*/  @!P1 MOV R14, 0x400 ;  /* 0x00000400000e9802 */ /* 0x000fe20000000f00 */
[----:B------:R-:W-:Y:S01]  /*1a60*/  @UP0 UIMAD UR6, UR6, UR13, URZ ;  /* 0x0000000d060602a4 */ /* 0x000fe2000f8e023f */
[----:B----4-:R-:W-:Y:S01]  /*1a70*/  @!P6 LEA R29, R29, R15, 0x18 ;  /* 0x0000000f1d1de211 */ /* 0x010fe200078ec0ff */
[----:B------:R4:W-:Y:S01]  /*1a80*/  @!P0 LDGSTS.E.BYPASS.LTC128B.128 [R234+0x4000], desc[UR18][R10.64+0x80] ;  /* 0x040000800aea8fae */ /* 0x0009e2000b901d52 */
[----:B------:R-:W-:Y:S01]  /*1a90*/  @!P2 IADD3 R0, P0, R22, 0x40, RZ ;  /* 0x000000401600a810 */ /* 0x000fe20007f1e0ff */
[----:B------:R-:W-:Y:S01]  /*1aa0*/  @UP0 UIMAD UR7, UR7, UR11, URZ ;  /* 0x0000000b070702a4 */ /* 0x000fe2000f8e023f */
[----:B------:R-:W-:-:S02]  /*1ab0*/  @!P3 MOV R15, 0x400 ;  /* 0x00000400000fb802 */ /* 0x000fc40000000f00 */
[----:B-1----:R-:W-:Y:S01]  /*1ac0*/  @!P1 LEA R26, R26, R14, 0x18 ;  /* 0x0000000e1a1a9211 */ /* 0x002fe200078ec0ff */
[----:B------:R-:W-:Y:S01]  /*1ad0*/  @UP0 UIADD3 UR22, UR31, UR7, URZ ;  /* 0x000000071f160290 */ /* 0x000fe2000fffe03f */
[----:B------:R-:W-:Y:S02]  /*1ae0*/  @!P3 LEA R15, R32, R15, 0x18 ;  /* 0x0000000f200fb211 */ /* 0x000fe400078ec0ff */
[----:B------:R-:W-:Y:S01]  /*1af0*/  ISETP.GE.AND P4, PT, R28, UR20, PT ;  /* 0x000000141c007c0c */ /* 0x000fe2000bf86270 */
[----:B----4-:R-:W-:Y:S01]  /*1b00*/  @!P2 IMAD.X R10, RZ, RZ, R23, P0 ;  /* 0x000000ffff0aa224 */ /* 0x010fe200000e0617 */
[----:B------:R-:W-:Y:S02]  /*1b10*/  @!P5 MOV R11, 0x400 ;  /* 0x00000400000bd802 */ /* 0x000fe40000000f00 */
[----:B------:R-:W-:Y:S01]  /*1b20*/  @!P1 IADD3 R22, P0, R22, 0x60, RZ ;  /* 0x0000006016169810 */ /* 0x000fe20007f1e0ff */
[----:B-----5:R-:W-:Y:S01]  /*1b30*/  @!P2 IMAD R10, R10, R20, RZ ;  /* 0x000000140a0aa224 */ /* 0x020fe200078e02ff */
[----:B---3--:R-:W-:Y:S01]  /*1b40*/  @!P5 LEA R27, R19, R11, 0x18 ;  /* 0x0000000b131bd211 */ /* 0x008fe200078ec0ff */
[----:B------:R-:W-:-:S02]  /*1b50*/  @!P2 IMAD.MOV.U32 R11, RZ, RZ, R5 ;  /* 0x000000ffff0ba224 */ /* 0x000fc400078e0005 */
[C---:B------:R-:W-:Y:S02]  /*1b60*/  @!P2 IMAD R14, R0.reuse, R21, R10 ;  /* 0x00000015000ea224 */ /* 0x040fe400078e020a */
[----:B------:R-:W-:Y:S02]  /*1b70*/  @!P2 IMAD.MOV.U32 R10, RZ, RZ, R6 ;  /* 0x000000ffff0aa224 */ /* 0x000fe400078e0006 */
[----:B------:R-:W-:Y:S02]  /*1b80*/  @!P1 IMAD.X R23, RZ, RZ, R23, P0 ;  /* 0x000000ffff179224 */ /* 0x000fe400000e0617 */
[----:B------:R-:W-:-:S04]  /*1b90*/  @!P2 IMAD.WIDE.U32 R10, R0, R20, R10 ;  /* 0x00000014000aa225 */ /* 0x000fc800078e000a */
[----:B------:R-:W-:-:S05]  /*1ba0*/  @!P3 IMAD R0, R17, 0x2, R15 ;  /* 0x000000021100b824 */ /* 0x000fca00078e020f */
[----:B------:R-:W-:Y:S04]  /*1bb0*/  @!P3 LDGSTS.E.BYPASS.LTC128B.128 [R0+0x800], desc[UR18][R8.64] ;  /* 0x008000000800bfae */ /* 0x000fe8000b901d52 */
[----:B------:R-:W-:Y:S04]  /*1bc0*/  @!P3 LDGSTS.E.BYPASS.LTC128B.128 [R0+0x2800], desc[UR18][R8.64+0x40] ;  /* 0x028000400800bfae */ /* 0x000fe8000b901d52 */
[----:B------:R1:W-:Y:S01]  /*1bd0*/  @!P3 LDGSTS.E.BYPASS.LTC128B.128 [R0+0x4800], desc[UR18][R8.64+0x80] ;  /* 0x048000800800bfae */ /* 0x0003e2000b901d52 */
[----:B------:R-:W-:Y:S01]  /*1be0*/  ISETP.GE.AND P3, PT, R2, UR20, PT ;  /* 0x0000001402007c0c */ /* 0x000fe2000bf66270 */
[----:B------:R-:W-:Y:S01]  /*1bf0*/  @UP0 UIADD3 UR20, UR33, UR6, URZ ;  /* 0x0000000621140290 */ /* 0x000fe2000fffe03f */
[----:B-1----:R-:W-:Y:S01]  /*1c00*/  @!P2 IMAD.IADD R0, R11, 0x1, R14 ;  /* 0x000000010b00a824 */ /* 0x002fe200078e020e */
[----:B--2---:R-:W-:-:S02]  /*1c10*/  @!P2 LEA R8, P0, R10, R24, 0x1 ;  /* 0x000000180a08a211 */ /* 0x004fc400078008ff */
[----:B------:R-:W-:Y:S02]  /*1c20*/  LOP3.LUT R11, R33, 0xfffffff0, RZ, 0xc0, !PT ;  /* 0xfffffff0210b7812 */ /* 0x000fe400078ec0ff */
[----:B------:R-:W-:Y:S02]  /*1c30*/  LOP3.LUT R14, R35, 0xfffffff8, RZ, 0xc0, !PT ;  /* 0xfffffff8230e7812 */ /* 0x000fe400078ec0ff */
[----:B------:R-:W-:Y:S01]  /*1c40*/  @!P2 LEA.HI.X R9, R10, R25, R0, 0x1, P0 ;  /* 0x000000190a09a211 */ /* 0x000fe200000f0c00 */
[C---:B------:R-:W-:Y:S01]  /*1c50*/  IMAD.IADD R0, R152.reuse, 0x1, -R11 ;  /* 0x0000000198007824 */ /* 0x040fe200078e0a0b */
[----:B------:R-:W-:Y:S01]  /*1c60*/  PLOP3.LUT P0, PT, PT, PT, UP0, 0x80, 0x0 ;  /* 0x000000000000781c */ /* 0x000fe20003f0f008 */
[----:B------:R-:W-:-:S03]  /*1c70*/  IMAD.IADD R14, R152, 0x1, -R14 ;  /* 0x00000001980e7824 */ /* 0x000fc600078e0a0e */
[----:B------:R-:W-:Y:S02]  /*1c80*/  LEA.HI R10, R0, R0, RZ, 0x1 ;  /* 0x00000000000a7211 */ /* 0x000fe400078f08ff */
[----:B------:R-:W-:Y:S02]  /*1c90*/  LEA.HI R11, R14, R14, RZ, 0x1 ;  /* 0x0000000e0e0b7211 */ /* 0x000fe400078f08ff */
[----:B------:R-:W-:Y:S02]  /*1ca0*/  LOP3.LUT R16, R10, 0x7fffffe, RZ, 0xc0, !PT ;  /* 0x07fffffe0a107812 */ /* 0x000fe400078ec0ff */
[----:B------:R-:W-:Y:S02]  /*1cb0*/  LOP3.LUT R15, R11, 0x7fffffe, RZ, 0xc0, !PT ;  /* 0x07fffffe0b0f7812 */ /* 0x000fe400078ec0ff */
[----:B------:R-:W-:Y:S01]  /*1cc0*/  SHF.R.S32.HI R19, RZ, 0x1f, R0 ;  /* 0x0000001fff137819 */ /* 0x000fe20000011400 */
[----:B------:R-:W-:Y:S02]  /*1cd0*/  IMAD.IADD R150, R0, 0x1, -R16 ;  /* 0x0000000100967824 */ /* 0x000fe400078e0a10 */
[----:B------:R-:W-:Y:S01]  /*1ce0*/  IMAD.IADD R25, R14, 0x1, -R15 ;  /* 0x000000010e197824 */ /* 0x000fe200078e0a0f */
[----:B------:R-:W-:Y:S01]  /*1cf0*/  LEA.HI R28, R19, R0, RZ, 0x3 ;  /* 0x00000000131c7211 */ /* 0x000fe200078f18ff */
[----:B------:R-:W-:Y:S06]  /*1d00*/  @P0 BRA `(.L_x_166) ;  /* 0x0000000000300947 */ /* 0x000fec0003800000 */
[----:B------:R-:W-:Y:S01]  /*1d10*/  USHF.R.S32.HI UR21, URZ, 0x1f, UR9 ;  /* 0x0000001f3f157899 */ /* 0x000fe20008011409 */
[----:B------:R-:W-:Y:S01]  /*1d20*/  ULDC.64 UR12, c[0x0][0x248] ;  /* 0x00009200000c7ab9 */ /* 0x000fe20000000a00 */
[----:B------:R-:W-:Y:S02]  /*1d30*/  USHF.R.S32.HI UR20, URZ, 0x1f, UR8 ;  /* 0x0000001f3f147899 */ /* 0x000fe40008011408 */
[----:B------:R-:W-:Y:S02]  /*1d40*/  UIMAD UR21, UR21, UR12, URZ ;  /* 0x0000000c151572a4 */ /* 0x000fe4000f8e023f */
[----:B------:R-:W-:Y:S02]  /*1d50*/  UIMAD.WIDE.U32 UR32, UR9, UR12, URZ ;  /* 0x0000000c092072a5 */ /* 0x000fe4000f8e003f */
[----:B------:R-:W-:Y:S01]  /*1d60*/  UIMAD UR21, UR9, UR13, UR21 ;  /* 0x0000000d091572a4 */ /* 0x000fe2000f8e0215 */
[----:B------:R-:W-:-:S03]  /*1d70*/  ULDC.64 UR6, c[0x0][0x230] ;  /* 0x00008c0000067ab9 */ /* 0x000fc60000000a00 */
[----:B------:R-:W-:Y:S02]  /*1d80*/  UIADD3 UR33, UR33, UR21, URZ ;  /* 0x0000001521217290 */ /* 0x000fe4000fffe03f */
[----:B------:R-:W-:Y:S02]  /*1d90*/  UIMAD UR20, UR20, UR6, URZ ;  /* 0x00000006141472a4 */ /* 0x000fe4000f8e023f */
[----:B------:R-:W-:Y:S02]  /*1da0*/  UIMAD.WIDE.U32 UR32, UR8, UR6, UR32 ;  /* 0x00000006082072a5 */ /* 0x000fe4000f8e0020 */
[----:B------:R-:W-:-:S04]  /*1db0*/  UIMAD UR7, UR8, UR7, UR20 ;  /* 0x00000007080772a4 */ /* 0x000fc8000f8e0214 */
[----:B------:R-:W-:Y:S02]  /*1dc0*/  UIADD3 UR20, UR33, UR7, URZ ;  /* 0x0000000721147290 */ /* 0x000fe4000fffe03f */
.L_x_166:
[--C-:B------:R-:W-:Y:S02]  /*1dd0*/  SHF.R.S32.HI R19, RZ, 0x1, R10.reuse ;  /* 0x00000001ff137819 */ /* 0x100fe4000001140a */
[----:B------:R-:W-:Y:S02]  /*1de0*/  SHF.R.S32.HI R14, RZ, 0x1f, R10 ;  /* 0x0000001fff0e7819 */ /* 0x000fe4000001140a */
[----:B------:R-:W-:Y:S01]  /*1df0*/  SHF.R.S32.HI R37, RZ, 0x1, R11 ;  /* 0x00000001ff257819 */ /* 0x000fe2000001140b */
[----:B------:R-:W-:Y:S06]  /*1e00*/  @P0 BRA `(.L_x_167) ;  /* 0x0000000000300947 */ /* 0x000fec0003800000 */
[----:B------:R-:W-:Y:S01]  /*1e10*/  USHF.R.S32.HI UR21, URZ, 0x1f, UR9 ;  /* 0x0000001f3f157899 */ /* 0x000fe20008011409 */
[----:B------:R-:W-:Y:S01]  /*1e20*/  ULDC.64 UR10, c[0x0][0x250] ;  /* 0x00009400000a7ab9 */ /* 0x000fe20000000a00 */
[----:B------:R-:W-:Y:S02]  /*1e30*/  ULDC.64 UR6, c[0x0][0x238] ;  /* 0x00008e0000067ab9 */ /* 0x000fe40000000a00 */
[----:B------:R-:W-:Y:S02]  /*1e40*/  UIMAD UR21, UR21, UR10, URZ ;  /* 0x0000000a151572a4 */ /* 0x000fe4000f8e023f */
[----:B------:R-:W-:Y:S02]  /*1e50*/  UIMAD.WIDE.U32 UR22, UR9, UR10, URZ ;  /* 0x0000000a091672a5 */ /* 0x000fe4000f8e003f */
[----:B------:R-:W-:Y:S02]  /*1e60*/  UIMAD UR21, UR9, UR11, UR21 ;  /* 0x0000000b091572a4 */ /* 0x000fe4000f8e0215 */
[----:B------:R-:W-:-:S02]  /*1e70*/  USHF.R.S32.HI UR9, URZ, 0x1f, UR8 ;  /* 0x0000001f3f097899 */ /* 0x000fc40008011408 */
[----:B------:R-:W-:Y:S02]  /*1e80*/  UIADD3 UR23, UR23, UR21, URZ ;  /* 0x0000001517177290 */ /* 0x000fe4000fffe03f */
[----:B------:R-:W-:Y:S02]  /*1e90*/  UIMAD UR9, UR9, UR6, URZ ;  /* 0x00000006090972a4 */ /* 0x000fe4000f8e023f */
[----:B------:R-:W-:Y:S02]  /*1ea0*/  UIMAD.WIDE.U32 UR30, UR8, UR6, UR22 ;  /* 0x00000006081e72a5 */ /* 0x000fe4000f8e0016 */
[----:B------:R-:W-:-:S04]  /*1eb0*/  UIMAD UR7, UR8, UR7, UR9 ;  /* 0x00000007080772a4 */ /* 0x000fc8000f8e0209 */
[----:B------:R-:W-:-:S12]  /*1ec0*/  UIADD3 UR22, UR31, UR7, URZ ;  /* 0x000000071f167290 */ /* 0x000fd8000fffe03f */
.L_x_167:
[C---:B------:R-:W-:Y:S01]  /*1ed0*/  IMAD R0, R3.reuse, UR12, RZ ;  /* 0x0000000c03007c24 */ /* 0x040fe2000f8e02ff */
[----:B------:R-:W1:Y:S01]  /*1ee0*/  @!P1 LDC.64 R20, c[0x0][0x240] ;  /* 0x00009000ff149b82 */ /* 0x000e620000000a00 */
[----:B------:R-:W-:Y:S01]  /*1ef0*/  IMAD.WIDE.U32 R10, R2, UR12, R12 ;  /* 0x0000000c020a7c25 */ /* 0x000fe2000f8e000c */
[----:B------:R-:W-:Y:S01]  /*1f00*/  ULDC.64 UR8, c[0x0][0x260] ;  /* 0x0000980000087ab9 */ /* 0x000fe20000000a00 */
[----:B------:R-:W-:Y:S02]  /*1f10*/  USHF.L.U32 UR21, UR12, 0x6, URZ ;  /* 0x000000060c157899 */ /* 0x000fe4000800063f */
[----:B------:R-:W-:Y:S01]  /*1f20*/  IMAD R4, R3, UR10, RZ ;  /* 0x0000000a03047c24 */ /* 0x000fe2000f8e02ff */
[----:B------:R-:W-:Y:S01]  /*1f30*/  IADD3 R10, P0, R10, UR32, RZ ;  /* 0x000000200a0a7c10 */ /* 0x000fe2000ff1e0ff */
[----:B------:R-:W-:Y:S01]  /*1f40*/  IMAD R3, R2, UR13, R0 ;  /* 0x0000000d02037c24 */ /* 0x000fe2000f8e0200 */
[----:B------:R-:W-:Y:S01]  /*1f50*/  LEA.HI R0, R14, R19, RZ, 0x2 ;  /* 0x000000130e007211 */ /* 0x000fe200078f10ff */
[C---:B------:R-:W-:Y:S01]  /*1f60*/  IMAD.WIDE.U32 R12, R2.reuse, UR10, R12 ;  /* 0x0000000a020c7c25 */ /* 0x040fe2000f8e000c */
[----:B------:R-:W-:Y:S01]  /*1f70*/  SHF.R.S32.HI R14, RZ, 0x1f, R18 ;  /* 0x0000001fff0e7819 */ /* 0x000fe20000011412 */
[----:B------:R-:W-:Y:S01]  /*1f80*/  USHF.L.U32 UR31, UR12, 0x5, URZ ;  /* 0x000000050c1f7899 */ /* 0x000fe2000800063f */
[----:B------:R-:W-:Y:S01]  /*1f90*/  IADD3.X R11, R11, UR20, R3, P0, !PT ;  /* 0x000000140b0b7c10 */ /* 0x000fe200087fe403 */
[----:B------:R-:W-:Y:S01]  /*1fa0*/  IMAD R7, R2, UR11, R4 ;  /* 0x0000000b02077c24 */ /* 0x000fe2000f8e0204 */
[----:B------:R-:W-:Y:S01]  /*1fb0*/  LOP3.LUT R4, R0, 0xfffffffc, RZ, 0xc0, !PT ;  /* 0xfffffffc00047812 */ /* 0x000fe200078ec0ff */
[----:B------:R-:W-:Y:S01]  /*1fc0*/  @!P2 IMAD R0, R17, 0x2, R30 ;  /* 0x000000021100a824 */ /* 0x000fe200078e021e */
[----:B------:R-:W-:Y:S01]  /*1fd0*/  IADD3 R12, P0, R12, UR30, RZ ;  /* 0x0000001e0c0c7c10 */ /* 0x000fe2000ff1e0ff */
[----:B------:R-:W-:Y:S01]  /*1fe0*/  IMAD.SHL.U32 R2, R37, 0x40, RZ ;  /* 0x0000004025027824 */ /* 0x000fe200078e00ff */
[----:B------:R-:W-:Y:S01]  /*1ff0*/  USHF.L.U64.HI UR20, UR12, 0x6, UR13 ;  /* 0x000000060c147899 */ /* 0x000fe2000801020d */
[----:B------:R-:W-:Y:S01]  /*2000*/  IMAD.IADD R36, R19, 0x1, -R4 ;  /* 0x0000000113247824 */ /* 0x000fe200078e0a04 */
[----:B------:R-:W-:Y:S01]  /*2010*/  IADD3.X R13, R13, UR22, R7, P0, !PT ;  /* 0x000000160d0d7c10 */ /* 0x000fe200087fe407 */
[----:B------:R-:W-:Y:S01]  /*2020*/  @!P1 IMAD.MOV.U32 R4, RZ, RZ, R6 ;  /* 0x000000ffff049224 */ /* 0x000fe200078e0006 */
[----:B------:R-:W-:Y:S01]  /*2030*/  @!PT LDS RZ, [RZ] ;  /* 0x00000000fffff984 */ /* 0x000fe20000000800 */
[----:B------:R-:W-:Y:S01]  /*2040*/  @!PT LDS RZ, [RZ] ;  /* 0x00000000fffff984 */ /* 0x000fe20000000800 */
[----:B------:R-:W-:Y:S01]  /*2050*/  @!PT LDS RZ, [RZ] ;  /* 0x00000000fffff984 */ /* 0x000fe20000000800 */
[----:B------:R-:W-:Y:S01]  /*2060*/  @!P2 LDGSTS.E.BYPASS.LTC128B.128 [R0+0x1000], desc[UR18][R8.64] ;  /* 0x010000000800afae */ /* 0x000fe2000b901d52 */
[----:B------:R-:W2:Y:S01]  /*2070*/  @!P1 LDC.64 R6, c[0x0][0x210] ;  /* 0x00008400ff069b82 */ /* 0x000ea20000000a00 */
[----:B------:R-:W-:Y:S01]  /*2080*/  IMAD.SHL.U32 R3, R34, 0x8, RZ ;  /* 0x0000000822037824 */ /* 0x000fe200078e00ff */
[----:B------:R-:W-:Y:S01]  /*2090*/  LOP3.LUT R2, R2, 0xc0, RZ, 0xc0, !PT ;  /* 0x000000c002027812 */ /* 0x000fe200078ec0ff */
[----:B------:R-:W-:Y:S01]  /*20a0*/  @!P2 LDGSTS.E.BYPASS.LTC128B.128 [R0+0x3000], desc[UR18][R8.64+0x40] ;  /* 0x030000400800afae */ /* 0x000fe2000b901d52 */
[----:B------:R-:W-:Y:S01]  /*20b0*/  IMAD.WIDE.U32 R32, R18, UR8, R10 ;  /* 0x0000000812207c25 */ /* 0x000fe2000f8e000a */
[----:B------:R-:W-:Y:S01]  /*20c0*/  ULDC.64 UR6, c[0x0][0x268] ;  /* 0x00009a0000067ab9 */ /* 0x000fe20000000a00 */
[----:B------:R-:W-:Y:S01]  /*20d0*/  LOP3.LUT R3, R2, 0x8, R3, 0xf8, !PT ;  /* 0x0000000802037812 */ /* 0x000fe200078ef803 */
[----:B------:R3:W-:Y:S01]  /*20e0*/  @!P2 LDGSTS.E.BYPASS.LTC128B.128 [R0+0x5000], desc[UR18][R8.64+0x80] ;  /* 0x050000800800afae */ /* 0x0007e2000b901d52 */
[----:B------:R-:W-:Y:S01]  /*20f0*/  SHF.R.U32.HI R2, RZ, 0x3, R2 ;  /* 0x00000003ff027819 */ /* 0x000fe20000011602 */
[----:B------:R-:W4:Y:S01]  /*2100*/  @!P5 LDC.64 R10, c[0x0][0x218] ;  /* 0x00008600ff0adb82 */ /* 0x000f220000000a00 */
[C---:B-1----:R-:W-:Y:S01]  /*2110*/  @!P1 IMAD.WIDE.U32 R4, R22.reuse, R20, R4 ;  /* 0x0000001416049225 */ /* 0x042fe200078e0004 */
[----:B------:R-:W-:Y:S01]  /*2120*/  USHF.L.U64.HI UR30, UR12, 0x5, UR13 ;  /* 0x000000050c1e7899 */ /* 0x000fe2000801020d */
[----:B------:R-:W-:Y:S01]  /*2130*/  LOP3.LUT R24, R3, R2, RZ, 0x3c, !PT ;  /* 0x0000000203187212 */ /* 0x000fe200078e3cff */
[----:B------:R-:W-:Y:S01]  /*2140*/  USHF.L.U64.HI UR22, UR10, 0x6, UR11 ;  /* 0x000000060a167899 */ /* 0x000fe2000801020b */
[----:B------:R-:W-:Y:S01]  /*2150*/  @!P1 IMAD R2, R23, R20, RZ ;  /* 0x0000001417029224 */ /* 0x000fe200078e02ff */
[----:B------:R-:W-:Y:S01]  /*2160*/  USHF.L.U32 UR23, UR10, 0x6, URZ ;  /* 0x000000060a177899 */ /* 0x000fe2000800063f */
[----:B------:R-:W-:Y:S01]  /*2170*/  IMAD.U32 R19, RZ, RZ, UR24 ;  /* 0x00000018ff137e24 */ /* 0x000fe2000f8e00ff */
[----:B------:R-:W-:Y:S01]  /*2180*/  STL.64 [R1+0x28], R32 ;  /* 0x0000282001007387 */ /* 0x000fe20000100a00 */
[----:B------:R-:W-:Y:S01]  /*2190*/  @!P1 IMAD R2, R22, R21, R2 ;  /* 0x0000001516029224 */ /* 0x000fe200078e0202 */
[----:B------:R-:W-:Y:S01]  /*21a0*/  UIADD3 UR26, UR28, -UR26, -UR29 ;  /* 0x8000001a1c1a7290 */ /* 0x000fe2000fffe81d */
[----:B------:R-:W-:Y:S01]  /*21b0*/  IMAD.MOV.U32 R156, RZ, RZ, R32 ;  /* 0x000000ffff9c7224 */ /* 0x000fe200078e0020 */
[----:B------:R-:W-:Y:S01]  /*21c0*/  UISETP.GT.AND UP0, UPT, UR24, UR15, UPT ;  /* 0x0000000f1800728c */ /* 0x000fe2000bf04270 */
[----:B------:R-:W-:Y:S01]  /*21d0*/  IMAD.WIDE.U32 R22, R18, UR6, R12 ;  /* 0x0000000612167c25 */ /* 0x000fe2000f8e000c */
[----:B--2---:R-:W-:-:S03]  /*21e0*/  @!P1 LEA R6, P0, R4, R6, 0x1 ;  /* 0x0000000604069211 */ /* 0x004fc600078008ff */
[C---:B------:R-:W-:Y:S02]  /*21f0*/  @!P1 IMAD R16, R17.reuse, 0x2, R26 ;  /* 0x0000000211109824 */ /* 0x040fe400078e021a */
[C---:B------:R-:W-:Y:S02]  /*2200*/  @!P6 IMAD R15, R17.reuse, 0x2, R29 ;  /* 0x00000002110fe824 */ /* 0x040fe400078e021d */
[----:B------:R-:W-:Y:S02]  /*2210*/  @!P5 IMAD R17, R17, 0x2, R27 ;  /* 0x000000021111d824 */ /* 0x000fe400078e021b */
[----:B------:R-:W-:Y:S01]  /*2220*/  IMAD.MOV.U32 R20, RZ, RZ, R22 ;  /* 0x000000ffff147224 */ /* 0x000fe200078e0016 */
[----:B---3--:R-:W1:Y:S01]  /*2230*/  @!P6 LDC.64 R8, c[0x0][0x218] ;  /* 0x00008600ff08eb82 */ /* 0x008e620000000a00 */
[----:B------:R-:W-:Y:S01]  /*2240*/  IMAD R0, R14, UR8, RZ ;  /* 0x000000080e007c24 */ /* 0x000fe2000f8e02ff */
[----:B------:R-:W-:-:S03]  /*2250*/  USHF.R.S32.HI UR8, URZ, 0x1f, UR24 ;  /* 0x0000001f3f087899 */ /* 0x000fc60008011418 */
[----:B------:R-:W-:Y:S01]  /*2260*/  IMAD R0, R18, UR9, R0 ;  /* 0x0000000912007c24 */ /* 0x000fe2000f8e0200 */
[----:B------:R-:W-:-:S03]  /*2270*/  UIMAD UR9, UR20, UR24, URZ ;  /* 0x00000018140972a4 */ /* 0x000fc6000f8e023f */
[----:B------:R-:W-:Y:S01]  /*2280*/  IMAD.IADD R157, R33, 0x1, R0 ;  /* 0x00000001219d7824 */ /* 0x000fe200078e0200 */
[----:B------:R-:W-:Y:S01]  /*2290*/  UIMAD UR9, UR8, UR21, UR9 ;  /* 0x00000015080972a4 */ /* 0x000fe2000f8e0209 */
[----:B------:R-:W-:Y:S02]  /*22a0*/  @!P1 IMAD.IADD R0, R5, 0x1, R2 ;  /* 0x0000000105009824 */ /* 0x000fe400078e0202 */
[----:B------:R-:W-:Y:S01]  /*22b0*/  IMAD.WIDE.U32 R2, R19, UR21, R156 ;  /* 0x0000001513027c25 */ /* 0x000fe2000f8e009c */
[----:B------:R-:W-:Y:S02]  /*22c0*/  STL.64 [R1+0x20], R156 ;  /* 0x0000209c01007387 */ /* 0x000fe40000100a00 */
[----:B------:R-:W-:Y:S01]  /*22d0*/  @!P1 LEA.HI.X R7, R4, R7, R0, 0x1, P0 ;  /* 0x0000000704079211 */ /* 0x000fe200000f0c00 */
[----:B------:R-:W-:Y:S01]  /*22e0*/  IMAD R5, R14, UR6, RZ ;  /* 0x000000060e057c24 */ /* 0x000fe2000f8e02ff */
[----:B------:R-:W-:Y:S01]  /*22f0*/  UIMAD UR6, UR22, UR24, URZ ;  /* 0x00000018160672a4 */ /* 0x000fe2000f8e023f */
[----:B------:R-:W-:Y:S01]  /*2300*/  VIADD R0, R3, UR9 ;  /* 0x0000000903007c36 */ /* 0x000fe20008000000 */
[----:B------:R-:W-:Y:S01]  /*2310*/  @!P5 IADD3 R3, P0, R2, UR31, RZ ;  /* 0x0000001f0203dc10 */ /* 0x000fe2000ff1e0ff */
[----:B------:R-:W-:Y:S01]  /*2320*/  IMAD R12, R18, UR7, R5 ;  /* 0x00000007120c7c24 */ /* 0x000fe2000f8e0205 */
[----:B------:R-:W-:Y:S01]  /*2330*/  @!P1 LDGSTS.E.BYPASS.LTC128B.128 [R16+0x1800], desc[UR18][R6.64] ;  /* 0x0180000006109fae */ /* 0x000fe2000b901d52 */
[----:B------:R-:W-:Y:S01]  /*2340*/  UIMAD UR6, UR8, UR23, UR6 ;  /* 0x00000017080672a4 */ /* 0x000fe2000f8e0206 */
[C---:B-1----:R-:W-:Y:S01]  /*2350*/  @!P6 LEA R4, P2, R2.reuse, R8, 0x1 ;  /* 0x000000080204e211 */ /* 0x042fe200078408ff */
[----:B------:R-:W-:Y:S01]  /*2360*/  IMAD.IADD R21, R23, 0x1, R12 ;  /* 0x0000000117157824 */ /* 0x000fe200078e020c */
[----:B------:R-:W-:Y:S01]  /*2370*/  @!P1 LDGSTS.E.BYPASS.LTC128B.128 [R16+0x3800], desc[UR18][R6.64+0x40] ;  /* 0x0380004006109fae */ /* 0x000fe2000b901d52 */
[----:B------:R-:W-:Y:S01]  /*2380*/  USHF.L.U32 UR9, UR10, 0x5, URZ ;  /* 0x000000050a097899 */ /* 0x000fe2000800063f */
[----:B------:R-:W-:Y:S01]  /*2390*/  @!P6 LEA.HI.X R5, R2, R9, R0, 0x1, P2 ;  /* 0x000000090205e211 */ /* 0x000fe200010f0c00 */
[----:B------:R-:W-:Y:S01]  /*23a0*/  USHF.L.U64.HI UR8, UR10, 0x5, UR11 ;  /* 0x000000050a087899 */ /* 0x000fe2000801020b */
[----:B------:R-:W-:Y:S01]  /*23b0*/  @!P5 IADD3.X R0, R0, UR30, RZ, P0, !PT ;  /* 0x0000001e0000dc10 */ /* 0x000fe200087fe4ff */
[----:B------:R1:W-:Y:S01]  /*23c0*/  @!P1 LDGSTS.E.BYPASS.LTC128B.128 [R16+0x5800], desc[UR18][R6.64+0x80] ;  /* 0x0580008006109fae */ /* 0x0003e2000b901d52 */
[C---:B----4-:R-:W-:Y:S01]  /*23d0*/  @!P5 LEA R2, P0, R3.reuse, R10, 0x1 ;  /* 0x0000000a0302d211 */ /* 0x050fe200078008ff */
[----:B------:R-:W2:Y:S02]  /*23e0*/  @!P3 LDC.64 R8, c[0x0][0x220] ;  /* 0x00008800ff08bb82 */ /* 0x000ea40000000a00 */
[----:B------:R-:W-:Y:S01]  /*23f0*/  @!P6 LDGSTS.E.BYPASS.LTC128B.128 [R15+0x6000], desc[UR18][R4.64] ;  /* 0x06000000040fefae */ /* 0x000fe2000b901d52 */
[----:B------:R-:W-:Y:S01]  /*2400*/  @!P5 LEA.HI.X R3, R3, R11, R0, 0x1, P0 ;  /* 0x0000000b0303d211 */ /* 0x000fe200000f0c00 */
[----:B------:R-:W-:-:S02]  /*2410*/  IMAD.SHL.U32 R0, R36, 0x40, RZ ;  /* 0x0000004024007824 */ /* 0x000fc400078e00ff */
[----:B------:R-:W-:Y:S02]  /*2420*/  @!P6 LDGSTS.E.BYPASS.LTC128B.128 [R15+0x7000], desc[UR18][R4.64+0x40] ;  /* 0x07000040040fefae */ /* 0x000fe4000b901d52 */
[----:B------:R-:W3:Y:S01]  /*2430*/  @!P4 LDC.64 R10, c[0x0][0x220] ;  /* 0x00008800ff0acb82 */ /* 0x000ee20000000a00 */
[----:B------:R-:W-:Y:S01]  /*2440*/  LOP3.LUT R0, R0, 0xc0, RZ, 0xc0, !PT ;  /* 0x000000c000007812 */ /* 0x000fe200078ec0ff */
[----:B------:R4:W-:Y:S04]  /*2450*/  @!P6 LDGSTS.E.BYPASS.LTC128B.128 [R15+0x8000], desc[UR18][R4.64+0x80] ;  /* 0x08000080040fefae */ /* 0x0009e8000b901d52 */
[----:B------:R-:W-:Y:S04]  /*2460*/  @!P5 LDGSTS.E.BYPASS.LTC128B.128 [R17+0x6800], desc[UR18][R2.64] ;  /* 0x068000000211dfae */ /* 0x000fe8000b901d52 */
[----:B------:R-:W-:Y:S04]  /*2470*/  @!P5 LDGSTS.E.BYPASS.LTC128B.128 [R17+0x7800], desc[UR18][R2.64+0x40] ;  /* 0x078000400211dfae */ /* 0x000fe8000b901d52 */
[----:B------:R5:W-:Y:S01]  /*2480*/  @!P5 LDGSTS.E.BYPASS.LTC128B.128 [R17+0x8800], desc[UR18][R2.64+0x80] ;  /* 0x088000800211dfae */ /* 0x000be2000b901d52 */
[----:B-1----:R-:W-:-:S03]  /*2490*/  IMAD R7, R31, 0x8, R25 ;  /* 0x000000081f077824 */ /* 0x002fc600078e0219 */
[----:B------:R-:W0:Y:S04]  /*24a0*/  LDGDEPBAR ;  /* 0x00000000000079af */ /* 0x000e280000000000 */
[----:B------:R-:W-:Y:S04]  /*24b0*/  STL.64 [R1+0x18], R22 ;  /* 0x0000181601007387 */ /* 0x000fe80000100a00 */
[----:B------:R-:W-:Y:S01]  /*24c0*/  STL.64 [R1], R20 ;  /* 0x0000001401007387 */ /* 0x000fe20000100a00 */
[----:B----4-:R-:W-:Y:S02]  /*24d0*/  IMAD.SHL.U32 R5, R28, 0x20, RZ ;  /* 0x000000201c057824 */ /* 0x010fe400078e00ff */
[----:B------:R-:W-:-:S03]  /*24e0*/  IMAD.SHL.U32 R4, R31, 0x8, RZ ;  /* 0x000000081f047824 */ /* 0x000fc600078e00ff */
[----:B------:R-:W-:Y:S02]  /*24f0*/  LOP3.LUT R149, R5, 0xffffff00, RZ, 0xc0, !PT ;  /* 0xffffff0005957812 */ /* 0x000fe400078ec0ff */
[----:B------:R-:W-:Y:S02]  /*2500*/  LOP3.LUT R6, R0, 0x8, R4, 0xf8, !PT ;  /* 0x0000000800067812 */ /* 0x000fe400078ef804 */
[----:B------:R-:W-:Y:S01]  /*2510*/  SHF.R.U32.HI R5, RZ, 0x3, R0 ;  /* 0x00000003ff057819 */ /* 0x000fe20000011600 */
[----:B-----5:R-:W-:Y:S01]  /*2520*/  IMAD.WIDE.U32 R2, R19, UR23, R20 ;  /* 0x0000001713027c25 */ /* 0x020fe2000f8e0014 */
[----:B------:R-:W-:-:S04]  /*2530*/  DEPBAR.LE SB0, 0x0 ;  /* 0x000080000000791a */ /* 0x000fc80000000000 */
[----:B------:R-:W-:Y:S01]  /*2540*/  BAR.SYNC.DEFER_BLOCKING 0x0 ;  /* 0x0000000000007b1d */ /* 0x000fe20000010000 */
[----:B------:R-:W-:Y:S01]  /*2550*/  VIADD R0, R3, UR6 ;  /* 0x0000000603007c36 */ /* 0x000fe20008000000 */
[C---:B--2---:R-:W-:Y:S01]  /*2560*/  @!P3 LEA R4, P1, R2.reuse, R8, 0x1 ;  /* 0x000000080204b211 */ /* 0x044fe200078208ff */
[----:B------:R-:W-:Y:S01]  /*2570*/  IMAD R8, R151, 0x200, R149 ;  /* 0x0000020097087824 */ /* 0x000fe200078e0295 */
[----:B------:R-:W-:Y:S01]  /*2580*/  @!P4 IADD3 R3, P0, R2, UR9, RZ ;  /* 0x000000090203cc10 */ /* 0x000fe2000ff1e0ff */
[----:B------:R-:W-:Y:S01]  /*2590*/  UIADD3 UR6, UR28, 0x1, -UR29 ;  /* 0x000000011c067890 */ /* 0x000fe2000fffe81d */
[----:B------:R-:W-:Y:S01]  /*25a0*/  LOP3.LUT R148, R6, R5, RZ, 0x3c, !PT ;  /* 0x0000000506947212 */ /* 0x000fe200078e3cff */
[----:B------:R-:W-:Y:S01]  /*25b0*/  IMAD R8, R150, 0x20, R8 ;  /* 0x0000002096087824 */ /* 0x000fe200078e0208 */
[----:B------:R-:W-:Y:S01]  /*25c0*/  @!P3 LEA.HI.X R5, R2, R9, R0, 0x1, P1 ;  /* 0x000000090205b211 */ /* 0x000fe200008f0c00 */
[----:B------:R-:W-:Y:S01]  /*25d0*/  UIADD3 UR6, UR6, UR5, URZ ;  /* 0x0000000506067290 */ /* 0x000fe2000fffe03f */
[----:B------:R-:W-:Y:S01]  /*25e0*/  @!P4 IADD3.X R2, R0, UR8, RZ, P0, !PT ;  /* 0x000000080002cc10 */ /* 0x000fe200087fe4ff */
[----:B------:R-:W-:Y:S01]  /*25f0*/  IMAD.U32 R0, R7, 0x20, R24 ;  /* 0x0000002007007824 */ /* 0x000fe200078e0018 */
[----:B---3--:R-:W-:-:S02]  /*2600*/  @!P4 LEA R6, P0, R3, R10, 0x1 ;  /* 0x0000000a0306c211 */ /* 0x008fc400078008ff */
[----:B------:R-:W-:Y:S02]  /*2610*/  LOP3.LUT P1, RZ, R36, 0x2, RZ, 0xc0, !PT ;  /* 0x0000000224ff7812 */ /* 0x000fe4000782c0ff */
[----:B------:R-:W-:Y:S01]  /*2620*/  @!P4 LEA.HI.X R7, R3, R11, R2, 0x1, P0 ;  /* 0x0000000b0307c211 */ /* 0x000fe200000f0c02 */
[----:B------:R-:W-:Y:S01]  /*2630*/  IMAD.IADD R2, R148, 0x1, R8 ;  /* 0x0000000194027824 */ /* 0x000fe200078e0208 */
[----:B------:R-:W-:Y:S02]  /*2640*/  LEA R221, R0, UR4, 0x1 ;  /* 0x0000000400dd7c11 */ /* 0x000fe4000f8e08ff */
[----:B------:R-:W-:Y:S02]  /*2650*/  LOP3.LUT P0, RZ, R37, 0x2, RZ, 0xc0, !PT ;  /* 0x0000000225ff7812 */ /* 0x000fe4000780c0ff */
[----:B------:R-:W-:Y:S01]  /*2660*/  LEA R224, R2, UR4, 0x1 ;  /* 0x0000000402e07c11 */ /* 0x000fe2000f8e08ff */
[----:B------:R-:W-:Y:S01]  /*2670*/  IMAD.MOV.U32 R2, RZ, RZ, 0x10 ;  /* 0x00000010ff027424 */ /* 0x000fe200078e00ff */
[----:B------:R-:W-:Y:S04]  /*2680*/  @P3 STS [R234+0x9000], RZ ;  /* 0x009000ffea003388 */ /* 0x000fe80000000800 */
[----:B------:R-:W-:Y:S01]  /*2690*/  @P3 STS [R234+0x9004], RZ ;  /* 0x009004ffea003388 */ /* 0x000fe20000000800 */
[----:B------:R-:W-:-:S02]  /*26a0*/  SEL R0, R2, 0xfffffff0, !P0 ;  /* 0xfffffff002007807 */ /* 0x000fc40004000000 */
[----:B------:R-:W-:Y:S01]  /*26b0*/  SEL R2, R2, 0xfffffff0, !P1 ;  /* 0xfffffff002027807 */ /* 0x000fe20004800000 */
[----:B------:R-:W-:Y:S02]  /*26c0*/  @P3 STS.64 [R234+0x9008], RZ ;  /* 0x009008ffea003388 */ /* 0x000fe40000000a00 */
[----:B------:R-:W-:Y:S01]  /*26d0*/  IMAD R223, R0, 0x2, R221 ;  /* 0x0000000200df7824 */ /* 0x000fe200078e02dd */
[----:B------:R-:W-:Y:S01]  /*26e0*/  LOP3.LUT R0, R153, 0xffffffe0, RZ, 0xc0, !PT ;  /* 0xffffffe099007812 */ /* 0x000fe200078ec0ff */
[----:B------:R-:W-:Y:S01]  /*26f0*/  @P3 STS.128 [R234+0xa000], RZ ;  /* 0x00a000ffea003388 */ /* 0x000fe20000000c00 */
[----:B------:R-:W-:-:S03]  /*2700*/  IMAD R225, R2, 0x2, R224 ;  /* 0x0000000202e17824 */ /* 0x000fc600078e02e0 */
[----:B------:R-:W-:Y:S01]  /*2710*/  @P3 STS.128 [R234+0xb000], RZ ;  /* 0x00b000ffea003388 */ /* 0x000fe20000000c00 */
[C---:B------:R-:W-:Y:S02]  /*2720*/  IMAD.IADD R0, R152.reuse, 0x1, -R0 ;  /* 0x0000000198007824 */ /* 0x040fe400078e0a00 */
[----:B------:R-:W-:Y:S01]  /*2730*/  IMAD.SHL.U32 R152, R152, 0x2, RZ ;  /* 0x0000000298987824 */ /* 0x000fe200078e00ff */
[----:B------:R-:W-:Y:S01]  /*2740*/  @!PT LDS RZ, [RZ] ;  /* 0x00000000fffff984 */ /* 0x000fe20000000800 */
[----:B------:R-:W-:Y:S01]  /*2750*/  @!PT LDS RZ, [RZ] ;  /* 0x00000000fffff984 */ /* 0x000fe20000000800 */
[----:B------:R-:W-:Y:S01]  /*2760*/  @!PT LDS RZ, [RZ] ;  /* 0x00000000fffff984 */ /* 0x000fe20000000800 */
[----:B------:R-:W-:Y:S02]  /*2770*/  @!P3 LDGSTS.E.BYPASS.LTC128B.128 [R234+0x9000], desc[UR18][R4.64] ;  /* 0x0900000004eabfae */ /* 0x000fe4000b901d52 */
[----:B------:R-:W-:Y:S02]  /*2780*/  SHF.R.S32.HI R3, RZ, 0x1f, R0 ;  /* 0x0000001fff037819 */ /* 0x000fe40000011400 */
[----:B------:R-:W-:Y:S01]  /*2790*/  @!P3 LDGSTS.E.BYPASS.LTC128B.128 [R234+0xa000], desc[UR18][R4.64+0x40] ;  /* 0x0a00004004eabfae */ /* 0x000fe2000b901d52 */
[----:B------:R-:W-:Y:S02]  /*27a0*/  LOP3.LUT R154, R152, 0x6, RZ, 0xc0, !PT ;  /* 0x00000006989a7812 */ /* 0x000fe400078ec0ff */
[----:B------:R-:W-:Y:S01]  /*27b0*/  LEA.HI R3, R3, R0, RZ, 0x2 ;  /* 0x0000000003037211 */ /* 0x000fe200078f10ff */
[----:B------:R-:W-:Y:S01]  /*27c0*/  @!P3 LDGSTS.E.BYPASS.LTC128B.128 [R234+0xb000], desc[UR18][R4.64+0x80] ;  /* 0x0b00008004eabfae */ /* 0x000fe2000b901d52 */
[----:B------:R-:W-:-:S02]  /*27d0*/  IMAD.U32 R0, RZ, RZ, UR24 ;  /* 0x00000018ff007e24 */ /* 0x000fc4000f8e00ff */
[----:B------:R-:W-:Y:S01]  /*27e0*/  SHF.R.S32.HI R3, RZ, 0x2, R3 ;  /* 0x00000002ff037819 */ /* 0x000fe20000011403 */
[----:B------:R-:W-:Y:S01]  /*27f0*/  @P4 STS.128 [R234+0x9800], RZ ;  /* 0x009800ffea004388 */ /* 0x000fe20000000c00 */
[----:B------:R-:W-:-:S03]  /*2800*/  IMAD R0, R0, 0x40, R154 ;  /* 0x0000004000007824 */ /* 0x000fc600078e029a */
[----:B------:R-:W-:Y:S04]  /*2810*/  @P4 STS.128 [R234+0xa800], RZ ;  /* 0x00a800ffea004388 */ /* 0x000fe80000000c00 */
[----:B------:R-:W-:Y:S04]  /*2820*/  @P4 STS.128 [R234+0xb800], RZ ;  /* 0x00b800ffea004388 */ /* 0x000fe80000000c00 */
[----:B------:R-:W-:Y:S01]  /*2830*/  @!PT LDS RZ, [RZ] ;  /* 0x00000000fffff984 */ /* 0x000fe20000000800 */
[----:B------:R-:W-:Y:S01]  /*2840*/  @!PT LDS RZ, [RZ] ;  /* 0x00000000fffff984 */ /* 0x000fe20000000800 */
[----:B------:R-:W-:Y:S01]  /*2850*/  @!PT LDS RZ, [RZ] ;  /* 0x00000000fffff984 */ /* 0x000fe20000000800 */
[----:B------:R-:W-:Y:S04]  /*2860*/  @!P4 LDGSTS.E.BYPASS.LTC128B.128 [R234+0x9800], desc[UR18][R6.64] ;  /* 0x0980000006eacfae */ /* 0x000fe8000b901d52 */
[----:B------:R-:W-:Y:S04]  /*2870*/  @!P4 LDGSTS.E.BYPASS.LTC128B.128 [R234+0xa800], desc[UR18][R6.64+0x40] ;  /* 0x0a80004006eacfae */ /* 0x000fe8000b901d52 */
[----:B------:R1:W-:Y:S04]  /*2880*/  @!P4 LDGSTS.E.BYPASS.LTC128B.128 [R234+0xb800], desc[UR18][R6.64+0x80] ;  /* 0x0b80008006eacfae */ /* 0x0003e8000b901d52 */
[----:B------:R-:W-:Y:S04]  /*2890*/  LDSM.16.M88.4 R32, [R221+0x6000] ;  /* 0x00600000dd20783b */ /* 0x000fe80000000200 */
[----:B------:R-:W-:Y:S04]  /*28a0*/  LDSM.16.M88.4 R28, [R221+0x6400] ;  /* 0x00640000dd1c783b */ /* 0x000fe80000000200 */
[----:B------:R-:W-:Y:S04]  /*28b0*/  LDSM.16.M88.4 R24, [R221+0x6800] ;  /* 0x00680000dd18783b */ /* 0x000fe80000000200 */
[----:B------:R-:W2:Y:S04]  /*28c0*/  LDSM.16.M88.4 R8, [R224] ;  /* 0x00000000e008783b */ /* 0x000ea80000000200 */
[----:B------:R-:W-:Y:S04]  /*28d0*/  LDSM.16.M88.4 R20, [R221+0x6c00] ;  /* 0x006c0000dd14783b */ /* 0x000fe80000000200 */
[----:B------:R-:W-:Y:S04]  /*28e0*/  LDSM.16.M88.4 R40, [R223+0x6000] ;  /* 0x00600000df28783b */ /* 0x000fe80000000200 */
[----:B-1----:R-:W1:Y:S04]  /*28f0*/  LDSM.16.M88.4 R4, [R224+0x1000] ;  /* 0x00100000e004783b */ /* 0x002e680000000200 */
[----:B------:R-:W3:Y:S04]  /*2900*/  LDSM.16.M88.4 R12, [R225+0x1000] ;  /* 0x00100000e10c783b */ /* 0x000ee80000000200 */
[----:B------:R-:W4:Y:S04]  /*2910*/  LDSM.16.M88.4 R36, [R223+0x6400] ;  /* 0x00640000df24783b */ /* 0x000f280000000200 */
[----:B------:R-:W5:Y:S04]  /*2920*/  LDSM.16.M88.4 R44, [R223+0x6800] ;  /* 0x00680000df2c783b */ /* 0x000f680000000200 */
[----:B------:R-:W5:Y:S04]  /*2930*/  LDSM.16.M88.4 R16, [R225] ;  /* 0x00000000e110783b */ /* 0x000f680000000200 */
[----:B------:R-:W5:Y:S04]  /*2940*/  LDSM.16.M88.4 R48, [R223+0x6c00] ;  /* 0x006c0000df30783b */ /* 0x000f680000000200 */
[----:B------:R-:W-:Y:S01]  /*2950*/  LDSM.16.M88.4 R84, [R221+0x7000] ;  /* 0x00700000dd54783b */ /* 0x000fe20000000200 */
[C---:B--2---:R-:W-:Y:S03]  /*2960*/  HMMA.16816.F32.BF16 R104, R8.reuse, R32, RZ ;  /* 0x000000200868723c */ /* 0x044fe600000418ff */
[----:B------:R-:W-:Y:S04]  /*2970*/  LDSM.16.M88.4 R80, [R221+0x7400] ;  /* 0x00740000dd50783b */ /* 0x000fe80000000200 */
[----:B------:R-:W-:Y:S01]  /*2980*/  LDSM.16.M88.4 R108, [R221+0x7800] ;  /* 0x00780000dd6c783b */ /* 0x000fe20000000200 */
[----:B------:R-:W-:Y:S03]  /*2990*/  HMMA.16816.F32.BF16 R92, R8, R34, RZ ;  /* 0x00000022085c723c */ /* 0x000fe600000418ff */
[----:B------:R-:W0:Y:S03]  /*29a0*/  LDGDEPBAR ;  /* 0x00000000000079af */ /* 0x000e260000000000 */
        /* <DEDUP_REMOVED lines=8> */
[----:B------:R-:W1:Y:S05]  /*2a30*/  LDSM.16.M88.4 R4, [R224+0x3000] ;  /* 0x00300000e004783b */ /* 0x000e6a0000000200 */
        /* <DEDUP_REMOVED lines=8> */
[C---:B---3--:R-:W-:Y:S03]  /*2ac0*/  HMMA.16816.F32.BF16 R132, R12.reuse, R40, R100 ;  /* 0x000000280c84723c */ /* 0x048fe60000041864 */
[----:B------:R-:W3:Y:S03]  /*2ad0*/  LDSM.16.M88.4 R100, [R221+0x7c00] ;  /* 0x007c0000dd64783b */ /* 0x000ee60000000200 */
[C---:B----4-:R-:W-:Y:S06]  /*2ae0*/  HMMA.16816.F32.BF16 R124, R12.reuse, R36, R88 ;  /* 0x000000240c7c723c */ /* 0x050fec0000041858 */
[C---:B------:R-:W-:Y:S06]  /*2af0*/  HMMA.16816.F32.BF16 R128, R12.reuse, R42, R96 ;  /* 0x0000002a0c80723c */ /* 0x040fec0000041860 */
[C---:B-----5:R-:W-:Y:S06]  /*2b00*/  HMMA.16816.F32.BF16 R120, R12.reuse, R44, R72 ;  /* 0x0000002c0c78723c */ /* 0x060fec0000041848 */
[C---:B------:R-:W-:Y:S06]  /*2b10*/  HMMA.16816.F32.BF16 R136, R12.reuse, R46, R68 ;  /* 0x0000002e0c88723c */ /* 0x040fec0000041844 */
[----:B------:R-:W-:Y:S06]  /*2b20*/  HMMA.16816.F32.BF16 R140, R12, R38, R76 ;  /* 0x000000260c8c723c */ /* 0x000fec000004184c */
[C---:B------:R-:W-:Y:S06]  /*2b30*/  HMMA.16816.F32.BF16 R88, R16.reuse, R40, R104 ;  /* 0x000000281058723c */ /* 0x040fec0000041868 */
[----:B------:R-:W-:Y:S01]  /*2b40*/  HMMA.16816.F32.BF16 R92, R16, R42, R92 ;  /* 0x0000002a105c723c */ /* 0x000fe2000004185c */
[----:B------:R-:W-:Y:S05]  /*2b50*/  LDSM.16.M88.4 R40, [R223+0x7800] ;  /* 0x00780000df28783b */ /* 0x000fea0000000200 */
[C---:B------:R-:W-:Y:S06]  /*2b60*/  HMMA.16816.F32.BF16 R116, R12.reuse, R48, R64 ;  /* 0x000000300c74723c */ /* 0x040fec0000041840 */
[----:B------:R-:W-:Y:S01]  /*2b70*/  HMMA.16816.F32.BF16 R96, R12, R50, R60 ;  /* 0x000000320c60723c */ /* 0x000fe2000004183c */
[----:B------:R-:W4:Y:S05]  /*2b80*/  LDSM.16.M88.4 R12, [R225+0x3000] ;  /* 0x00300000e10c783b */ /* 0x000f2a0000000200 */
[C---:B------:R-:W-:Y:S06]  /*2b90*/  HMMA.16816.F32.BF16 R144, R16.reuse, R44, R28 ;  /* 0x0000002c1090723c */ /* 0x040fec000004181c */
[C---:B------:R-:W-:Y:S01]  /*2ba0*/  HMMA.16816.F32.BF16 R68, R16.reuse, R46, R32 ;  /* 0x0000002e1044723c */ /* 0x040fe20000041820 */
[----:B------:R-:W5:Y:S05]  /*2bb0*/  LDSM.16.M88.4 R44, [R223+0x7400] ;  /* 0x00740000df2c783b */ /* 0x000f6a0000000200 */
[C---:B------:R-:W-:Y:S06]  /*2bc0*/  HMMA.16816.F32.BF16 R104, R16.reuse, R36, R56 ;  /* 0x000000241068723c */ /* 0x040fec0000041838 */
[C---:B------:R-:W-:Y:S06]  /*2bd0*/  HMMA.16816.F32.BF16 R76, R16.reuse, R48, R24 ;  /* 0x00000030104c723c */ /* 0x040fec0000041818 */
[C---:B------:R-:W-:Y:S01]  /*2be0*/  HMMA.16816.F32.BF16 R72, R16.reuse, R38, R52 ;  /* 0x000000261048723c */ /* 0x040fe20000041834 */
[----:B------:R-:W-:Y:S05]  /*2bf0*/  LDSM.16.M88.4 R52, [R223+0x7c00] ;  /* 0x007c0000df34783b */ /* 0x000fea0000000200 */
[----:B------:R-:W-:Y:S01]  /*2c00*/  HMMA.16816.F32.BF16 R64, R16, R50, R112 ;  /* 0x000000321040723c */ /* 0x000fe20000041870 */
[----:B------:R-:W5:Y:S05]  /*2c10*/  LDSM.16.M88.4 R16, [R225+0x2000] ;  /* 0x00200000e110783b */ /* 0x000f6a0000000200 */
[C---:B-1----:R-:W-:Y:S06]  /*2c20*/  HMMA.16816.F32.BF16 R60, R4.reuse, R84, R132 ;  /* 0x00000054043c723c */ /* 0x042fec0000041884 */
[C---:B------:R-:W-:Y:S06]  /*2c30*/  HMMA.16816.F32.BF16 R48, R4.reuse, R80, R124 ;  /* 0x000000500430723c */ /* 0x040fec000004187c */
[C---:B------:R-:W-:Y:S06]  /*2c40*/  HMMA.16816.F32.BF16 R56, R4.reuse, R86, R128 ;  /* 0x000000560438723c */ /* 0x040fec0000041880 */
[C---:B------:R-:W-:Y:S06]  /*2c50*/  HMMA.16816.F32.BF16 R32, R4.reuse, R108, R120 ;  /* 0x0000006c0420723c */ /* 0x040fec0000041878 */
[C---:B------:R-:W-:Y:S06]  /*2c60*/  HMMA.16816.F32.BF16 R28, R4.reuse, R110, R136 ;  /* 0x0000006e041c723c */ /* 0x040fec0000041888 */
[----:B------:R-:W-:Y:S06]  /*2c70*/  HMMA.16816.F32.BF16 R36, R4, R82, R140 ;  /* 0x000000520424723c */ /* 0x000fec000004188c */
[C---:B--2---:R-:W-:Y:S06]  /*2c80*/  HMMA.16816.F32.BF16 R88, R8.reuse, R84, R88 ;  /* 0x000000540858723c */ /* 0x044fec0000041858 */
[----:B------:R-:W-:Y:S06]  /*2c90*/  HMMA.16816.F32.BF16 R92, R8, R86, R92 ;  /* 0x00000056085c723c */ /* 0x000fec000004185c */
[C---:B---3--:R-:W-:Y:S06]  /*2ca0*/  HMMA.16816.F32.BF16 R24, R4.reuse, R100, R116 ;  /* 0x000000640418723c */ /* 0x048fec0000041874 */
[----:B------:R-:W-:Y:S06]  /*2cb0*/  HMMA.16816.F32.BF16 R4, R4, R102, R96 ;  /* 0x000000660404723c */ /* 0x000fec0000041860 */
[C---:B------:R-:W-:Y:S06]  /*2cc0*/  HMMA.16816.F32.BF16 R84, R8.reuse, R80, R104 ;  /* 0x000000500854723c */ /* 0x040fec0000041868 */
[----:B------:R-:W-:Y:S06]  /*2cd0*/  HMMA.16816.F32.BF16 R72, R8, R82, R72 ;  /* 0x000000520848723c */ /* 0x000fec0000041848 */
[----:B----4-:R-:W-:Y:S06]  /*2ce0*/  HMMA.16816.F32.BF16 R124, R12, R20, R60 ;  /* 0x000000140c7c723c */ /* 0x010fec000004183c */
[----:B------:R-:W-:Y:S06]  /*2cf0*/  HMMA.16816.F32.BF16 R80, R8, R100, R76 ;  /* 0x000000640850723c */ /* 0x000fec000004184c */
[C---:B------:R-:W-:Y:S06]  /*2d00*/  HMMA.16816.F32.BF16 R120, R12.reuse, R22, R56 ;  /* 0x000000160c78723c */ /* 0x040fec0000041838 */
[----:B-----5:R-:W-:Y:S06]  /*2d10*/  HMMA.16816.F32.BF16 R60, R12, R44, R48 ;  /* 0x0000002c0c3c723c */ /* 0x020fec0000041830 */
[C---:B------:R-:W-:Y:S06]  /*2d20*/  HMMA.16816.F32.BF16 R76, R8.reuse, R108, R144 ;  /* 0x0000006c084c723c */ /* 0x040fec0000041890 */
[C---:B------:R-:W-:Y:S06]  /*2d30*/  HMMA.16816.F32.BF16 R68, R8.reuse, R110, R68 ;  /* 0x0000006e0844723c */ /* 0x040fec0000041844 */
[----:B------:R-:W-:Y:S01]  /*2d40*/  HMMA.16816.F32.BF16 R64, R8, R102, R64 ;  /* 0x000000660840723c */ /* 0x000fe20000041840 */
[----:B------:R-:W-:Y:S05]  /*2d50*/  LDSM.16.M88.4 R8, [R224+0x5000] ;  /* 0x00500000e008783b */ /* 0x000fea0000000200 */
[C---:B------:R-:W-:Y:S01]  /*2d60*/  HMMA.16816.F32.BF16 R56, R12.reuse, R40, R32 ;  /* 0x000000280c38723c */ /* 0x040fe20000041820 */
[----:B------:R-:W1:Y:S05]  /*2d70*/  LDSM.16.M88.4 R32, [R221+0x8400] ;  /* 0x00840000dd20783b */ /* 0x000e6a0000000200 */
[C---:B------:R-:W-:Y:S01]  /*2d80*/  HMMA.16816.F32.BF16 R48, R12.reuse, R42, R28 ;  /* 0x0000002a0c30723c */ /* 0x040fe2000004181c */
[----:B------:R-:W2:Y:S05]  /*2d90*/  LDSM.16.M88.4 R28, [R221+0x8800] ;  /* 0x00880000dd1c783b */ /* 0x000eaa0000000200 */
[----:B------:R-:W-:Y:S01]  /*2da0*/  HMMA.16816.F32.BF16 R128, R12, R46, R36 ;  /* 0x0000002e0c80723c */ /* 0x000fe20000041824 */
[----:B------:R-:W3:Y:S05]  /*2db0*/  LDSM.16.M88.4 R36, [R221+0x8000] ;  /* 0x00800000dd24783b */ /* 0x000eea0000000200 */
[C---:B------:R-:W-:Y:S06]  /*2dc0*/  HMMA.16816.F32.BF16 R112, R16.reuse, R20, R88 ;  /* 0x000000141070723c */ /* 0x040fec0000041858 */
[----:B------:R-:W-:Y:S01]  /*2dd0*/  HMMA.16816.F32.BF16 R108, R16, R22, R92 ;  /* 0x00000016106c723c */ /* 0x000fe2000004185c */
[----:B------:R-:W4:Y:S04]  /*2de0*/  LDSM.16.M88.4 R20, [R221+0x8c00] ;  /* 0x008c0000dd14783b */ /* 0x000f280000000200 */
[----:B------:R-:W-:Y:S01]  /*2df0*/  LDSM.16.M88.4 R92, [R223+0x8c00] ;  /* 0x008c0000df5c783b */ /* 0x000fe20000000200 */
[C---:B------:R-:W-:Y:S03]  /*2e00*/  HMMA.16816.F32.BF16 R132, R12.reuse, R52, R24 ;  /* 0x000000340c84723c */ /* 0x040fe60000041818 */
[----:B------:R-:W-:Y:S03]  /*2e10*/  LDSM.16.M88.4 R24, [R223+0x8000] ;  /* 0x00800000df18783b */ /* 0x000fe60000000200 */
[----:B------:R-:W-:Y:S01]  /*2e20*/  HMMA.16816.F32.BF16 R116, R12, R54, R4 ;  /* 0x000000360c74723c */ /* 0x000fe20000041804 */
[----:B------:R-:W5:Y:S04]  /*2e30*/  LDSM.16.M88.4 R12, [R224+0x4000] ;  /* 0x00400000e00c783b */ /* 0x000f680000000200 */
[----:B------:R-:W5:Y:S01]  /*2e40*/  LDSM.16.M88.4 R4, [R225+0x5000] ;  /* 0x00500000e104783b */ /* 0x000f620000000200 */
[C---:B------:R-:W-:Y:S06]  /*2e50*/  HMMA.16816.F32.BF16 R104, R16.reuse, R44, R84 ;  /* 0x0000002c1068723c */ /* 0x040fec0000041854 */
[C---:B------:R-:W-:Y:S01]  /*2e60*/  HMMA.16816.F32.BF16 R100, R16.reuse, R46, R72 ;  /* 0x0000002e1064723c */ /* 0x040fe20000041848 */
[----:B------:R-:W5:Y:S05]  /*2e70*/  LDSM.16.M88.4 R44, [R223+0x8400] ;  /* 0x00840000df2c783b */ /* 0x000f6a0000000200 */
[C---:B------:R-:W-:Y:S01]  /*2e80*/  HMMA.16816.F32.BF16 R96, R16.reuse, R40, R76 ;  /* 0x000000281060723c */ /* 0x040fe2000004184c */
[----:B------:R-:W5:Y:S05]  /*2e90*/  LDSM.16.M88.4 R76, [R223+0x8800] ;  /* 0x00880000df4c783b */ /* 0x000f6a0000000200 */
[C---:B------:R-:W-:Y:S06]  /*2ea0*/  HMMA.16816.F32.BF16 R84, R16.reuse, R52, R80 ;  /* 0x000000341054723c */ /* 0x040fec0000041850 */
[C---:B------:R-:W-:Y:S06]  /*2eb0*/  HMMA.16816.F32.BF16 R88, R16.reuse, R42, R68 ;  /* 0x0000002a1058723c */ /* 0x040fec0000041844 */
[----:B------:R-:W-:Y:S01]  /*2ec0*/  HMMA.16816.F32.BF16 R80, R16, R54, R64 ;  /* 0x000000361050723c */ /* 0x000fe20000041840 */
[----:B------:R-:W5:Y:S01]  /*2ed0*/  LDSM.16.M88.4 R16, [R225+0x4000] ;  /* 0x00400000e110783b */ /* 0x000f620000000200 */
[----:B------:R-:W-:-:S04]  /*2ee0*/  DEPBAR.LE SB0, 0x0 ;  /* 0x000080000000791a */ /* 0x000fc80000000000 */
[C---:B-1----:R-:W-:Y:S06]  /*2ef0*/  HMMA.16816.F32.BF16 R64, R8.reuse, R32, R60 ;  /* 0x000000200840723c */ /* 0x042fec000004183c */
[C---:B--2---:R-:W-:Y:S06]  /*2f00*/  HMMA.16816.F32.BF16 R52, R8.reuse, R30, R48 ;  /* 0x0000001e0834723c */ /* 0x044fec0000041830 */
[C---:B---3--:R-:W-:Y:S06]  /*2f10*/  HMMA.16816.F32.BF16 R72, R8.reuse, R36, R124 ;  /* 0x000000240848723c */ /* 0x048fec000004187c */
[C---:B------:R-:W-:Y:S06]  /*2f20*/  HMMA.16816.F32.BF16 R68, R8.reuse, R38, R120 ;  /* 0x000000260844723c */ /* 0x040fec0000041878 */
[C---:B------:R-:W-:Y:S06]  /*2f30*/  HMMA.16816.F32.BF16 R60, R8.reuse, R34, R128 ;  /* 0x00000022083c723c */ /* 0x040fec0000041880 */
[C---:B------:R-:W-:Y:S06]  /*2f40*/  HMMA.16816.F32.BF16 R56, R8.reuse, R28, R56 ;  /* 0x0000001c0838723c */ /* 0x040fec0000041838 */
[C---:B----4-:R-:W-:Y:S06]  /*2f50*/  HMMA.16816.F32.BF16 R48, R8.reuse, R20, R132 ;  /* 0x000000140830723c */ /* 0x050fec0000041884 */
[----:B------:R-:W-:Y:S06]  /*2f60*/  HMMA.16816.F32.BF16 R40, R8, R22, R116 ;  /* 0x000000160828723c */ /* 0x000fec0000041874 */
[C---:B-----5:R-:W-:Y:S06]  /*2f70*/  HMMA.16816.F32.BF16 R8, R12.reuse, R36, R112 ;  /* 0x000000240c08723c */ /* 0x060fec0000041870 */
        /* <DEDUP_REMOVED lines=13> */
[----:B------:R-:W-:Y:S01]  /*3050*/  HMMA.16816.F32.BF16 R104, R12, R32, R104 ;  /* 0x000000200c68723c */ /* 0x000fe20000041868 */
[----:B------:R-:W-:Y:S01]  /*3060*/  LEA R4, R151, UR27, 0x4 ;  /* 0x0000001b97047c11 */ /* 0x000fe2000f8e20ff */
[----:B------:R-:W-:-:S02]  /*3070*/  IMAD.U32 R5, RZ, RZ, UR28 ;  /* 0x0000001cff057e24 */ /* 0x000fc4000f8e00ff */
[----:B------:R-:W-:Y:S02]  /*3080*/  VIADD R7, R0, 0x1 ;  /* 0x0000000100077836 */ /* 0x000fe40000000000 */
[----:B------:R-:W-:Y:S01]  /*3090*/  IMAD.IADD R3, R4, 0x1, R3 ;  /* 0x0000000104037824 */ /* 0x000fe200078e0203 */
[----:B------:R-:W-:Y:S01]  /*30a0*/  HMMA.16816.F32.BF16 R100, R12, R34, R100 ;  /* 0x000000220c64723c */ /* 0x000fe20000041864 */
[----:B------:R-:W-:-:S03]  /*30b0*/  IMAD.U32 R4, RZ, RZ, UR6 ;  /* 0x00000006ff047e24 */ /* 0x000fc6000f8e00ff */
[C---:B------:R-:W-:Y:S01]  /*30c0*/  VIADDMNMX R233, R3.reuse, UR6, R5, PT ;  /* 0x0000000603e97c46 */ /* 0x040fe2000b800105 */
[C---:B------:R-:W-:Y:S01]  /*30d0*/  VIADD R5, R3.reuse, 0x40 ;  /* 0x0000004003057836 */ /* 0x040fe20000000000 */
[C---:B------:R-:W-:Y:S01]  /*30e0*/  HMMA.16816.F32.BF16 R12, R16.reuse, R24, R8 ;  /* 0x00000018100c723c */ /* 0x040fe20000041808 */
[--C-:B------:R-:W-:Y:S02]  /*30f0*/  IADD3 R6, R4, 0x8, R3.reuse ;  /* 0x0000000804067810 */ /* 0x100fe40007ffe003 */
[----:B------:R-:W-:Y:S02]  /*3100*/  VIADDMNMX R228, R3, UR26, RZ, !PT ;  /* 0x0000001a03e47c46 */ /* 0x000fe4000f8001ff */
[----:B------:R-:W-:Y:S01]  /*3110*/  VIADDMNMX R229, R5, UR26, RZ, !PT ;  /* 0x0000001a05e57c46 */ /* 0x000fe2000f8001ff */
[----:B------:R-:W-:Y:S01]  /*3120*/  VIADD R5, R0, 0x20 ;  /* 0x0000002000057836 */ /* 0x000fe20000000000 */
[C-C-:B------:R-:W-:Y:S01]  /*3130*/  IADD3 R8, R4.reuse, 0x48, R3.reuse ;  /* 0x0000004804087810 */ /* 0x140fe20007ffe003 */
[C---:B------:R-:W-:Y:S01]  /*3140*/  HMMA.16816.F32.BF16 R48, R16.reuse, R26, R36 ;  /* 0x0000001a1030723c */ /* 0x040fe20000041824 */
[----:B------:R-:W-:Y:S01]  /*3150*/  IADD3 R9, R4, 0x40, R3 ;  /* 0x0000004004097810 */ /* 0x000fe20007ffe003 */
[C---:B------:R-:W-:Y:S01]  /*3160*/  VIADD R4, R3.reuse, 0x8 ;  /* 0x0000000803047836 */ /* 0x040fe20000000000 */
[----:B------:R-:W-:Y:S01]  /*3170*/  VIMNMX R230, R8, UR28, PT ;  /* 0x0000001c08e67c48 */ /* 0x000fe2000bfe0100 */
[----:B------:R-:W-:Y:S01]  /*3180*/  VIADD R3, R3, 0x48 ;  /* 0x0000004803037836 */ /* 0x000fe20000000000 */
[----:B------:R-:W-:Y:S01]  /*3190*/  VIMNMX R231, R9, UR28, PT ;  /* 0x0000001c09e77c48 */ /* 0x000fe2000bfe0100 */
[C---:B------:R-:W-:Y:S01]  /*31a0*/  VIADD R9, R0.reuse, 0x9 ;  /* 0x0000000900097836 */ /* 0x040fe20000000000 */
[----:B------:R-:W-:Y:S01]  /*31b0*/  ISETP.GE.AND P0, PT, R7, R230, PT ;  /* 0x000000e60700720c */ /* 0x000fe20003f06270 */
[C---:B------:R-:W-:Y:S01]  /*31c0*/  VIADD R8, R0.reuse, 0x11 ;  /* 0x0000001100087836 */ /* 0x040fe20000000000 */
[----:B------:R-:W-:Y:S01]  /*31d0*/  VIADDMNMX R226, R3, UR26, RZ, !PT ;  /* 0x0000001a03e27c46 */ /* 0x000fe2000f8001ff */
[C---:B------:R-:W-:Y:S01]  /*31e0*/  VIADD R3, R0.reuse, 0x8 ;  /* 0x0000000800037836 */ /* 0x040fe20000000000 */
[----:B------:R-:W-:Y:S01]  /*31f0*/  ISETP.GE.AND P5, PT, R0, R231, PT ;  /* 0x000000e70000720c */ /* 0x000fe20003fa6270 */
[----:B------:R-:W-:Y:S01]  /*3200*/  HMMA.16816.F32.BF16 R104, R16, R44, R104 ;  /* 0x0000002c1068723c */ /* 0x000fe20000041868 */
[----:B------:R-:W-:-:S02]  /*3210*/  ISETP.LT.OR P0, PT, R7, R226, P0 ;  /* 0x000000e20700720c */ /* 0x000fc40000701670 */
[----:B------:R-:W-:Y:S02]  /*3220*/  ISETP.GE.AND P2, PT, R0, R230, PT ;  /* 0x000000e60000720c */ /* 0x000fe40003f46270 */
[----:B------:R-:W-:Y:S01]  /*3230*/  FSEL R34, R75, -INF , !P0 ;  /* 0xff8000004b227808 */ /* 0x000fe20004000000 */
[C---:B------:R-:W-:Y:S01]  /*3240*/  HMMA.16816.F32.BF16 R44, R16.reuse, R46, R100 ;  /* 0x0000002e102c723c */ /* 0x040fe20000041864 */
[-C--:B------:R-:W-:Y:S02]  /*3250*/  ISETP.GE.AND P0, PT, R3, R231.reuse, PT ;  /* 0x000000e70300720c */ /* 0x080fe40003f06270 */
[----:B------:R-:W-:Y:S02]  /*3260*/  ISETP.GE.AND P4, PT, R7, R231, PT ;  /* 0x000000e70700720c */ /* 0x000fe40003f86270 */
[-C--:B------:R-:W-:Y:S01]  /*3270*/  ISETP.LT.OR P0, PT, R3, R229.reuse, P0 ;  /* 0x000000e50300720c */ /* 0x080fe20000701670 */
[----:B------:R-:W-:Y:S01]  /*3280*/  HMMA.16816.F32.BF16 R24, R16, R76, R96 ;  /* 0x0000004c1018723c */ /* 0x000fe20000041860 */
[----:B------:R-:W-:-:S02]  /*3290*/  ISETP.LT.OR P4, PT, R7, R229, P4 ;  /* 0x000000e50700720c */ /* 0x000fc40002781670 */
[----:B------:R-:W-:Y:S02]  /*32a0*/  FSEL R23, R68, -INF , !P0 ;  /* 0xff80000044177808 */ /* 0x000fe40004000000 */
[C---:B------:R-:W-:Y:S01]  /*32b0*/  ISETP.GE.AND P0, PT, R9.reuse, R230, PT ;  /* 0x000000e60900720c */ /* 0x040fe20003f06270 */
[C---:B------:R-:W-:Y:S01]  /*32c0*/  HMMA.16816.F32.BF16 R76, R16.reuse, R78, R88 ;  /* 0x0000004e104c723c */ /* 0x040fe20000041858 */
[C---:B------:R-:W-:Y:S02]  /*32d0*/  ISETP.LT.OR P5, PT, R0.reuse, R229, P5 ;  /* 0x000000e50000720c */ /* 0x040fe40002fa1670 */
[-C--:B------:R-:W-:Y:S02]  /*32e0*/  ISETP.LT.OR P0, PT, R9, R226.reuse, P0 ;  /* 0x000000e20900720c */ /* 0x080fe40000701670 */
[----:B------:R-:W-:Y:S01]  /*32f0*/  ISETP.LT.OR P2, PT, R0, R226, P2 ;  /* 0x000000e20000720c */ /* 0x000fe20001741670 */
[----:B------:R-:W-:Y:S01]  /*3300*/  HMMA.16816.F32.BF16 R28, R16, R92, R28 ;  /* 0x0000005c101c723c */ /* 0x000fe2000004181c */
[----:B------:R-:W-:-:S02]  /*3310*/  FSEL R41, R71, -INF , !P0 ;  /* 0xff80000047297808 */ /* 0x000fc40004000000 */
[----:B------:R-:W-:Y:S02]  /*3320*/  ISETP.GE.AND P0, PT, R8, R230, PT ;  /* 0x000000e60800720c */ /* 0x000fe40003f06270 */
[----:B------:R-:W-:Y:S01]  /*3330*/  VIMNMX R232, R6, UR28, PT ;  /* 0x0000001c06e87c48 */ /* 0x000fe2000bfe0100 */
[----:B------:R-:W-:Y:S01]  /*3340*/  VIADD R6, R0, 0x19 ;  /* 0x0000001900067836 */ /* 0x000fe20000000000 */
[----:B------:R-:W-:Y:S01]  /*3350*/  FSEL R21, R72, -INF , !P5 ;  /* 0xff80000048157808 */ /* 0x000fe20006800000 */
[----:B------:R-:W-:Y:S01]  /*3360*/  HMMA.16816.F32.BF16 R36, R16, R94, R84 ;  /* 0x0000005e1024723c */ /* 0x000fe20000041854 */
[----:B------:R-:W-:Y:S02]  /*3370*/  FSEL R33, R74, -INF , !P2 ;  /* 0xff8000004a217808 */ /* 0x000fe40005000000 */
[----:B------:R-:W-:Y:S02]  /*3380*/  FSEL R22, R73, -INF , !P4 ;  /* 0xff80000049167808 */ /* 0x000fe40006000000 */
[----:B------:R-:W-:-:S02]  /*3390*/  ISETP.LT.OR P0, PT, R8, R226, P0 ;  /* 0x000000e20800720c */ /* 0x000fc40000701670 */
[----:B------:R-:W-:Y:S01]  /*33a0*/  VIADDMNMX R227, R4, UR26, RZ, !PT ;  /* 0x0000001a04e37c46 */ /* 0x000fe2000f8001ff */
[----:B------:R-:W-:Y:S01]  /*33b0*/  VIADD R4, R0, 0x21 ;  /* 0x0000002100047836 */ /* 0x000fe20000000000 */
[----:B------:R-:W-:Y:S01]  /*33c0*/  BAR.SYNC.DEFER_BLOCKING 0x0 ;  /* 0x0000000000007b1d */ /* 0x000fe20000010000 */
[C---:B------:R-:W-:Y:S02]  /*33d0*/  ISETP.GE.AND P6, PT, R3.reuse, R233, PT ;  /* 0x000000e90300720c */ /* 0x040fe40003fc6270 */
[C---:B------:R-:W-:Y:S02]  /*33e0*/  ISETP.GE.AND P4, PT, R3.reuse, R232, PT ;  /* 0x000000e80300720c */ /* 0x040fe40003f86270 */
[----:B------:R-:W-:Y:S02]  /*33f0*/  ISETP.GE.AND P5, PT, R3, R230, PT ;  /* 0x000000e60300720c */ /* 0x000fe40003fa6270 */
[----:B------:R-:W-:Y:S02]  /*3400*/  ISETP.GE.AND P2, PT, R9, R231, PT ;  /* 0x000000e70900720c */ /* 0x000fe40003f46270 */
[----:B------:R-:W-:-:S02]  /*3410*/  ISETP.GE.AND P3, PT, R7, R233, PT ;  /* 0x000000e90700720c */ /* 0x000fc40003f66270 */
[----:B------:R-:W-:Y:S02]  /*3420*/  FSEL R101, R67, -INF , !P0 ;  /* 0xff80000043657808 */ /* 0x000fe40004000000 */
[C---:B------:R-:W-:Y:S02]  /*3430*/  ISETP.LT.OR P6, PT, R3.reuse, R228, P6 ;  /* 0x000000e40300720c */ /* 0x040fe400037c1670 */
[C---:B------:R-:W-:Y:S02]  /*3440*/  ISETP.LT.OR P4, PT, R3.reuse, R227, P4 ;  /* 0x000000e30300720c */ /* 0x040fe40002781670 */
[----:B------:R-:W-:Y:S01]  /*3450*/  ISETP.LT.OR P5, PT, R3, R226, P5 ;  /* 0x000000e20300720c */ /* 0x000fe20002fa1670 */
[----:B------:R-:W-:Y:S01]  /*3460*/  VIADD R3, R0, 0x10 ;  /* 0x0000001000037836 */ /* 0x000fe20000000000 */
[----:B------:R-:W-:Y:S02]  /*3470*/  ISETP.LT.OR P2, PT, R9, R229, P2 ;  /* 0x000000e50900720c */ /* 0x000fe40001741670 */
[----:B------:R-:W-:-:S02]  /*3480*/  ISETP.GE.AND P0, PT, R6, R230, PT ;  /* 0x000000e60600720c */ /* 0x000fc40003f06270 */
[C---:B------:R-:W-:Y:S02]  /*3490*/  ISETP.LT.OR P3, PT, R7.reuse, R228, P3 ;  /* 0x000000e40700720c */ /* 0x040fe40001f61670 */
[----:B------:R-:W-:Y:S02]  /*34a0*/  ISETP.GE.AND P1, PT, R7, R232, PT ;  /* 0x000000e80700720c */ /* 0x000fe40003f26270 */
[----:B------:R-:W-:Y:S02]  /*34b0*/  FSEL R32, R69, -INF , !P2 ;  /* 0xff80000045207808 */ /* 0x000fe40005000000 */
[----:B------:R-:W-:Y:S02]  /*34c0*/  ISETP.LT.OR P0, PT, R6, R226, P0 ;  /* 0x000000e20600720c */ /* 0x000fe40000701670 */
[----:B------:R-:W-:Y:S02]  /*34d0*/  ISETP.GE.AND P2, PT, R0, R232, PT ;  /* 0x000000e80000720c */ /* 0x000fe40003f46270 */
[----:B------:R-:W-:-:S02]  /*34e0*/  FSEL R40, R13, -INF , !P3 ;  /* 0xff8000000d287808 */ /* 0x000fc40005800000 */
[----:B------:R-:W-:Y:S01]  /*34f0*/  ISETP.LT.OR P1, PT, R7, R227, P1 ;  /* 0x000000e30700720c */ /* 0x000fe20000f21670 */
[C---:B------:R-:W-:Y:S01]  /*3500*/  VIADD R7, R0.reuse, 0x18 ;  /* 0x0000001800077836 */ /* 0x040fe20000000000 */
[----:B------:R-:W-:Y:S02]  /*3510*/  ISETP.GE.AND P3, PT, R3, R231, PT ;  /* 0x000000e70300720c */ /* 0x000fe40003f66270 */
[----:B------:R-:W-:Y:S02]  /*3520*/  FSEL R133, R63, -INF , !P0 ;  /* 0xff8000003f857808 */ /* 0x000fe40004000000 */
[----:B------:R-:W-:Y:S02]  /*3530*/  ISETP.LT.OR P2, PT, R0, R227, P2 ;  /* 0x000000e30000720c */ /* 0x000fe40001741670 */
[----:B------:R-:W-:Y:S02]  /*3540*/  ISETP.GE.AND P0, PT, R5, R230, PT ;  /* 0x000000e60500720c */ /* 0x000fe40003f06270 */
[----:B------:R-:W-:-:S02]  /*3550*/  FSEL R68, R15, -INF , !P1 ;  /* 0xff8000000f447808 */ /* 0x000fc40004800000 */
[C---:B------:R-:W-:Y:S02]  /*3560*/  ISETP.LT.OR P3, PT, R3.reuse, R229, P3 ;  /* 0x000000e50300720c */ /* 0x040fe40001f61670 */
[----:B------:R-:W-:Y:S02]  /*3570*/  ISETP.GE.AND P1, PT, R3, R230, PT ;  /* 0x000000e60300720c */ /* 0x000fe40003f26270 */
[----:B------:R-:W-:Y:S02]  /*3580*/  FSEL R55, R14, -INF , !P2 ;  /* 0xff8000000e377808 */ /* 0x000fe40005000000 */
[----:B------:R-:W-:Y:S02]  /*3590*/  ISETP.LT.OR P0, PT, R5, R226, P0 ;  /* 0x000000e20500720c */ /* 0x000fe40000701670 */
[----:B------:R-:W-:Y:S02]  /*35a0*/  ISETP.GE.AND P2, PT, R8, R231, PT ;  /* 0x000000e70800720c */ /* 0x000fe40003f46270 */
[----:B------:R-:W-:-:S02]  /*35b0*/  FSEL R64, R64, -INF , !P3 ;  /* 0xff80000040407808 */ /* 0x000fc40005800000 */
[----:B------:R-:W-:Y:S02]  /*35c0*/  ISETP.LT.OR P1, PT, R3, R226, P1 ;  /* 0x000000e20300720c */ /* 0x000fe40000f21670 */
        /* <DEDUP_REMOVED lines=9> */
[----:B------:R-:W-:Y:S02]  /*3660*/  FSEL R35, R70, -INF , !P5 ;  /* 0xff80000046237808 */ /* 0x000fe40006800000 */
[----:B------:R-:W-:-:S02]  /*3670*/  ISETP.GE.AND P2, PT, R6, R231, PT ;  /* 0x000000e70600720c */ /* 0x000fc40003f46270 */
[----:B------:R-:W-:Y:S02]  /*3680*/  FSEL R60, R60, -INF , !P3 ;  /* 0xff8000003c3c7808 */ /* 0x000fe40005800000 */
[----:B------:R-:W-:Y:S02]  /*3690*/  ISETP.GE.AND P5, PT, R0, R233, PT ;  /* 0x000000e90000720c */ /* 0x000fe40003fa6270 */
[----:B------:R-:W-:Y:S02]  /*36a0*/  ISETP.LT.OR P1, PT, R7, R226, P1 ;  /* 0x000000e20700720c */ /* 0x000fe40000f21670 */
[----:B------:R-:W-:Y:S02]  /*36b0*/  ISETP.GE.AND P3, PT, R5, R231, PT ;  /* 0x000000e70500720c */ /* 0x000fe40003f66270 */
[----:B------:R-:W-:Y:S02]  /*36c0*/  FSEL R175, R59, -INF , !P0 ;  /* 0xff8000003baf7808 */ /* 0x000fe40004000000 */
[----:B------:R-:W-:-:S02]  /*36d0*/  ISETP.LT.OR P2, PT, R6, R229, P2 ;  /* 0x000000e50600720c */ /* 0x000fc40001741670 */
[----:B------:R-:W-:Y:S02]  /*36e0*/  ISETP.GE.AND P0, PT, R8, R233, PT ;  /* 0x000000e90800720c */ /* 0x000fe40003f06270 */
[----:B------:R-:W-:Y:S02]  /*36f0*/  ISETP.LT.OR P5, PT, R0, R228, P5 ;  /* 0x000000e40000720c */ /* 0x000fe40002fa1670 */
[----:B------:R-:W-:Y:S02]  /*3700*/  FSEL R132, R62, -INF , !P1 ;  /* 0xff8000003e847808 */ /* 0x000fe40004800000 */
[----:B------:R-:W-:Y:S02]  /*3710*/  ISETP.LT.OR P3, PT, R5, R229, P3 ;  /* 0x000000e50500720c */ /* 0x000fe40001f61670 */
[----:B------:R-:W-:Y:S02]  /*3720*/  ISETP.GE.AND P1, PT, R3, R233, PT ;  /* 0x000000e90300720c */ /* 0x000fe40003f26270 */
[----:B------:R-:W-:-:S02]  /*3730*/  FSEL R61, R61, -INF , !P2 ;  /* 0xff8000003d3d7808 */ /* 0x000fc40005000000 */
[----:B------:R-:W-:Y:S02]  /*3740*/  ISETP.LT.OR P0, PT, R8, R228, P0 ;  /* 0x000000e40800720c */ /* 0x000fe40000701670 */
[----:B------:R-:W-:Y:S02]  /*3750*/  FSEL R20, R12, -INF , !P5 ;  /* 0xff8000000c147808 */ /* 0x000fe40006800000 */
[----:B------:R-:W-:Y:S02]  /*3760*/  ISETP.GE.AND P2, PT, R4, R231, PT ;  /* 0x000000e70400720c */ /* 0x000fe40003f46270 */
[----:B------:R-:W-:Y:S02]  /*3770*/  FSEL R164, R56, -INF , !P3 ;  /* 0xff80000038a47808 */ /* 0x000fe40005800000 */
[C---:B------:R-:W-:Y:S02]  /*3780*/  ISETP.GE.AND P5, PT, R9.reuse, R233, PT ;  /* 0x000000e90900720c */ /* 0x040fe40003fa6270 */
[----:B------:R-:W-:-:S02]  /*3790*/  ISETP.GE.AND P3, PT, R9, R232, PT ;  /* 0x000000e80900720c */ /* 0x000fc40003f66270 */
[----:B------:R-:W-:Y:S02]  /*37a0*/  ISETP.LT.OR P1, PT, R3, R228, P1 ;  /* 0x000000e40300720c */ /* 0x000fe40000f21670 */
[----:B------:R-:W-:Y:S02]  /*37b0*/  FSEL R48, R48, -INF , !P6 ;  /* 0xff80000030307808 */ /* 0x000fe40007000000 */
[----:B------:R-:W-:Y:S02]  /*37c0*/  ISETP.GE.AND P6, PT, R7, R233, PT ;  /* 0x000000e90700720c */ /* 0x000fe40003fc6270 */
[----:B------:R-:W-:Y:S02]  /*37d0*/  FSEL R54, R105, -INF , !P0 ;  /* 0xff80000069367808 */ /* 0x000fe40004000000 */
[----:B------:R-:W-:Y:S02]  /*37e0*/  ISETP.LT.OR P2, PT, R4, R229, P2 ;  /* 0x000000e50400720c */ /* 0x000fe40001741670 */
[----:B------:R-:W-:-:S02]  /*37f0*/  ISETP.GE.AND P0, PT, R5, R233, PT ;  /* 0x000000e90500720c */ /* 0x000fc40003f06270 */
[CC--:B------:R-:W-:Y:S02]  /*3800*/  ISETP.LT.OR P5, PT, R9.reuse, R228.reuse, P5 ;  /* 0x000000e40900720c */ /* 0x0c0fe40002fa1670 */
[----:B------:R-:W-:Y:S01]  /*3810*/  ISETP.LT.OR P3, PT, R9, R227, P3 ;  /* 0x000000e30900720c */ /* 0x000fe20001f61670 */
[----:B------:R-:W-:Y:S01]  /*3820*/  VIADD R9, R0, 0x28 ;  /* 0x0000002800097836 */ /* 0x000fe20000000000 */
[----:B------:R-:W-:Y:S02]  /*3830*/  FSEL R53, R104, -INF , !P1 ;  /* 0xff80000068357808 */ /* 0x000fe40004800000 */
[-C--:B------:R-:W-:Y:S02]  /*3840*/  ISETP.LT.OR P1, PT, R7, R228.reuse, P6 ;  /* 0x000000e40700720c */ /* 0x080fe40003721670 */
[----:B------:R-:W-:Y:S02]  /*3850*/  FSEL R165, R57, -INF , !P2 ;  /* 0xff80000039a57808 */ /* 0x000fe40005000000 */
[----:B------:R-:W-:-:S02]  /*3860*/  ISETP.LT.OR P0, PT, R5, R228, P0 ;  /* 0x000000e40500720c */ /* 0x000fc40000701670 */
[----:B------:R-:W-:Y:S02]  /*3870*/  ISETP.GE.AND P2, PT, R3, R232, PT ;  /* 0x000000e80300720c */ /* 0x000fe40003f46270 */
[----:B------:R-:W-:Y:S02]  /*3880*/  FSEL R52, R49, -INF , !P5 ;  /* 0xff80000031347808 */ /* 0x000fe40006800000 */
[----:B------:R-:W-:Y:S02]  /*3890*/  ISETP.GE.AND P5, PT, R6, R233, PT ;  /* 0x000000e90600720c */ /* 0x000fe40003fa6270 */
[----:B------:R-:W-:Y:S02]  /*38a0*/  FSEL R44, R44, -INF , !P1 ;  /* 0xff8000002c2c7808 */ /* 0x000fe40004800000 */
[----:B------:R-:W-:Y:S02]  /*38b0*/  ISETP.GE.AND P1, PT, R9, R231, PT ;  /* 0x000000e70900720c */ /* 0x000fe40003f26270 */
[----:B------:R-:W-:-:S02]  /*38c0*/  FSEL R154, R24, -INF , !P0 ;  /* 0xff800000189a7808 */ /* 0x000fc40004000000 */
[----:B------:R-:W-:Y:S01]  /*38d0*/  ISETP.LT.OR P2, PT, R3, R227, P2 ;  /* 0x000000e30300720c */ /* 0x000fe20001741670 */
[----:B------:R-:W-:Y:S01]  /*38e0*/  VIADD R3, R0, 0x29 ;  /* 0x0000002900037836 */ /* 0x000fe20000000000 */
[----:B------:R-:W-:Y:S02]  /*38f0*/  PLOP3.LUT P0, PT, PT, PT, UP0, 0x80, 0x0 ;  /* 0x000000000000781c */ /* 0x000fe40003f0f008 */
[----:B------:R-:W-:Y:S02]  /*3900*/  ISETP.LT.OR P5, PT, R6, R228, P5 ;  /* 0x000000e40600720c */ /* 0x000fe40002fa1670 */
[C---:B------:R-:W-:Y:S02]  /*3910*/  ISETP.GE.AND P6, PT, R9.reuse, R230, PT ;  /* 0x000000e60900720c */ /* 0x040fe40003fc6270 */
[----:B------:R-:W-:Y:S02]  /*3920*/  ISETP.LT.OR P1, PT, R9, R229, P1 ;  /* 0x000000e50900720c */ /* 0x000fe40000f21670 */
[----:B------:R-:W-:-:S02]  /*3930*/  FSEL R45, R45, -INF , !P5 ;  /* 0xff8000002d2d7808 */ /* 0x000fc40006800000 */
[----:B------:R-:W-:Y:S02]  /*3940*/  ISETP.GE.AND P5, PT, R3, R231, PT ;  /* 0x000000e70300720c */ /* 0x000fe40003fa6270 */
[----:B------:R-:W-:Y:S02]  /*3950*/  ISETP.LT.OR P6, PT, R9, R226, P6 ;  /* 0x000000e20900720c */ /* 0x000fe400037c1670 */
[----:B------:R-:W-:Y:S02]  /*3960*/  FSEL R155, R80, -INF , !P1 ;  /* 0xff800000509b7808 */ /* 0x000fe40004800000 */
[C---:B------:R-:W-:Y:S02]  /*3970*/  ISETP.GE.AND P1, PT, R3.reuse, R230, PT ;  /* 0x000000e60300720c */ /* 0x040fe40003f26270 */
[----:B------:R-:W-:Y:S02]  /*3980*/  ISETP.LT.OR P5, PT, R3, R229, P5 ;  /* 0x000000e50300720c */ /* 0x000fe40002fa1670 */
[----:B------:R-:W-:-:S02]  /*3990*/  FSEL R174, R82, -INF , !P6 ;  /* 0xff80000052ae7808 */ /* 0x000fc40007000000 */
[CC--:B------:R-:W-:Y:S02]  /*39a0*/  ISETP.GE.AND P6, PT, R4.reuse, R233.reuse, PT ;  /* 0x000000e90400720c */ /* 0x0c0fe40003fc6270 */
[----:B------:R-:W-:Y:S02]  /*39b0*/  ISETP.LT.OR P1, PT, R3, R226, P1 ;  /* 0x000000e20300720c */ /* 0x000fe40000f21670 */
[----:B------:R-:W-:Y:S02]  /*39c0*/  FSEL R172, R81, -INF , !P5 ;  /* 0xff80000051ac7808 */ /* 0x000fe40006800000 */
[----:B------:R-:W-:Y:S02]  /*39d0*/  ISETP.GE.AND P5, PT, R9, R233, PT ;  /* 0x000000e90900720c */ /* 0x000fe40003fa6270 */
[----:B------:R-:W-:Y:S02]  /*39e0*/  ISETP.LT.OR P6, PT, R4, R228, P6 ;  /* 0x000000e40400720c */ /* 0x000fe400037c1670 */
[----:B------:R-:W-:Y:S01]  /*39f0*/  FSEL R176, R83, -INF , !P1 ;  /* 0xff80000053b07808 */ /* 0x000fe20004800000 */
[----:B------:R-:W-:Y:S10]  /*3a00*/  @!P0 BRA `(.L_x_168) ;  /* 0x0000000000608947 */ /* 0x000ff40003800000 */
[----:B------:R-:W-:Y:S01]  /*3a10*/  UIADD3 UR7, UR25, -0x2, URZ ;  /* 0xfffffffe19077890 */ /* 0x000fe2000fffe03f */
[----:B------:R-:W-:-:S03]  /*3a20*/  IMAD.U32 R14, RZ, RZ, UR30 ;  /* 0x0000001eff0e7e24 */ /* 0x000fc6000f8e00ff */
[----:B------:R-:W-:Y:S02]  /*3a30*/  USHF.R.S32.HI UR6, URZ, 0x1f, UR7 ;  /* 0x0000001f3f067899 */ /* 0x000fe40008011407 */
[----:B------:R-:W-:Y:S01]  /*3a40*/  UIMAD UR5, UR20, UR7, URZ ;  /* 0x00000007140572a4 */ /* 0x000fe2000f8e023f */
[----:B------:R-:W-:-:S03]  /*3a50*/  IMAD.U32 R10, RZ, RZ, UR7 ;  /* 0x00000007ff0a7e24 */ /* 0x000fc6000f8e00ff */
[----:B------:R-:W-:Y:S01]  /*3a60*/  UIMAD UR5, UR6, UR21, UR5 ;  /* 0x00000015060572a4 */ /* 0x000fe2000f8e0205 */
[----:B------:R-:W-:Y:S02]  /*3a70*/  IMAD.WIDE.U32 R12, R10, UR21, R156 ;  /* 0x000000150a0c7c25 */ /* 0x000fe4000f8e009c */
[----:B------:R-:W-:-:S03]  /*3a80*/  ULDC.64 UR6, c[0x0][0x218] ;  /* 0x0000860000067ab9 */ /* 0x000fc60000000a00 */
[----:B------:R-:W-:Y:S01]  /*3a90*/  VIADD R11, R13, UR5 ;  /* 0x000000050d0b7c36 */ /* 0x000fe20008000000 */
[C---:B------:R-:W-:Y:S02]  /*3aa0*/  LEA R10, P1, R12.reuse, UR6, 0x1 ;  /* 0x000000060c0a7c11 */ /* 0x040fe4000f8208ff */
[----:B------:R-:W-:Y:S02]  /*3ab0*/  MOV R13, UR31 ;  /* 0x0000001f000d7c02 */ /* 0x000fe40008000f00 */
        /* <DEDUP_REMOVED lines=13> */
.L_x_168:
[C---:B-1----:R-:W-:Y:S01]  /*3b90*/  VIADD R13, R0.reuse, 0x30 ;  /* 0x00000030000d7836 */ /* 0x042fe20000000000 */
[----:B------:R-:W-:Y:S01]  /*3ba0*/  ISETP.LT.OR P1, PT, R9, R228, P5 ;  /* 0x000000e40900720c */ /* 0x000fe20002f21670 */
[C---:B------:R-:W-:Y:S01]  /*3bb0*/  VIADD R12, R0.reuse, 0x31 ;  /* 0x00000031000c7836 */ /* 0x040fe20000000000 */
[-C--:B------:R-:W-:Y:S01]  /*3bc0*/  ISETP.GE.AND P5, PT, R3, R233.reuse, PT ;  /* 0x000000e90300720c */ /* 0x080fe20003fa6270 */
[----:B------:R-:W-:Y:S01]  /*3bd0*/  VIADD R15, R0, 0x38 ;  /* 0x00000038000f7836 */ /* 0x000fe20000000000 */
[----:B------:R-:W-:Y:S01]  /*3be0*/  FSEL R177, R76, -INF , !P1 ;  /* 0xff8000004cb17808 */ /* 0x000fe20004800000 */
[----:B------:R-:W-:Y:S01]  /*3bf0*/  VIADD R16, R0, 0x39 ;  /* 0x0000003900107836 */ /* 0x000fe20000000000 */
[----:B------:R-:W-:Y:S01]  /*3c00*/  FMNMX.FTZ R0, R20, R40, !PT ;  /* 0x0000002814007209 */ /* 0x000fe20007810000 */
[----:B------:R-:W-:Y:S01]  /*3c10*/  ULDC UR26, c[0x0][0x2ec] ;  /* 0x0000bb00001a7ab9 */ /* 0x000fe20000000800 */
[----:B------:R-:W-:Y:S02]  /*3c20*/  ISETP.GE.AND P1, PT, R13, R233, PT ;  /* 0x000000e90d00720c */ /* 0x000fe40003f26270 */
        /* <DEDUP_REMOVED lines=13> */
[----:B------:R-:W-:Y:S02]  /*3d00*/  ISETP.LT.OR P1, PT, R13, R228, P1 ;  /* 0x000000e40d00720c */ /* 0x000fe40000f21670 */
[----:B------:R-:W-:Y:S02]  /*3d10*/  FMNMX.FTZ R0, R35, R0, !PT ;  /* 0x0000000023007209 */ /* 0x000fe40007810000 */
[----:B------:R-:W-:Y:S02]  /*3d20*/  FSEL R173, R25, -INF , !P6 ;  /* 0xff80000019ad7808 */ /* 0x000fe40007000000 */
[----:B------:R-:W-:Y:S02]  /*3d30*/  FMNMX.FTZ R11, R154, R11, !PT ;  /* 0x0000000b9a0b7209 */ /* 0x000fe40007810000 */
[----:B------:R-:W-:Y:S02]  /*3d40*/  FSEL R184, R28, -INF , !P1 ;  /* 0xff8000001cb87808 */ /* 0x000fe40004800000 */
[----:B------:R-:W-:-:S02]  /*3d50*/  FMNMX.FTZ R10, R61, R10, !PT ;  /* 0x0000000a3d0a7209 */ /* 0x000fc40007810000 */
[----:B------:R-:W-:Y:S02]  /*3d60*/  ISETP.LT.OR P5, PT, R3, R228, P5 ;  /* 0x000000e40300720c */ /* 0x000fe40002fa1670 */
[----:B------:R-:W-:Y:S02]  /*3d70*/  ISETP.GE.AND P1, PT, R15, R233, PT ;  /* 0x000000e90f00720c */ /* 0x000fe40003f26270 */
[----:B------:R-:W-:Y:S02]  /*3d80*/  FMNMX.FTZ R0, R41, R0, !PT ;  /* 0x0000000029007209 */ /* 0x000fe40007810000 */
[----:B------:R-:W-:Y:S02]  /*3d90*/  ISETP.GE.AND P6, PT, R13, R231, PT ;  /* 0x000000e70d00720c */ /* 0x000fe40003fc6270 */
[----:B------:R-:W-:Y:S02]  /*3da0*/  FMNMX.FTZ R11, R173, R11, !PT ;  /* 0x0000000bad0b7209 */ /* 0x000fe40007810000 */
[----:B------:R-:W-:-:S02]  /*3db0*/  FMNMX.FTZ R10, R164, R10, !PT ;  /* 0x0000000aa40a7209 */ /* 0x000fc40007810000 */
[----:B------:R-:W-:Y:S02]  /*3dc0*/  FSEL R179, R77, -INF , !P5 ;  /* 0xff8000004db37808 */ /* 0x000fe40006800000 */
[----:B------:R-:W-:Y:S02]  /*3dd0*/  ISETP.LT.OR P1, PT, R15, R228, P1 ;  /* 0x000000e40f00720c */ /* 0x000fe40000f21670 */
[----:B------:R-:W-:Y:S02]  /*3de0*/  FMNMX.FTZ R0, R100, R0, !PT ;  /* 0x0000000064007209 */ /* 0x000fe40007810000 */
[----:B------:R-:W-:Y:S02]  /*3df0*/  ISETP.GE.AND P5, PT, R12, R233, PT ;  /* 0x000000e90c00720c */ /* 0x000fe40003fa6270 */
[----:B------:R-:W-:Y:S02]  /*3e00*/  ISETP.LT.OR P6, PT, R13, R229, P6 ;  /* 0x000000e50d00720c */ /* 0x000fe400037c1670 */
[----:B------:R-:W-:-:S02]  /*3e10*/  FMNMX.FTZ R11, R177, R11, !PT ;  /* 0x0000000bb10b7209 */ /* 0x000fc40007810000 */
[----:B------:R-:W-:Y:S02]  /*3e20*/  FMNMX.FTZ R10, R165, R10, !PT ;  /* 0x0000000aa50a7209 */ /* 0x000fe40007810000 */
[----:B------:R-:W-:Y:S02]  /*3e30*/  FSEL R182, R36, -INF , !P1 ;  /* 0xff80000024b67808 */ /* 0x000fe40004800000 */
[----:B------:R-:W-:Y:S02]  /*3e40*/  FMNMX.FTZ R0, R101, R0, !PT ;  /* 0x0000000065007209 */ /* 0x000fe40007810000 */
[----:B------:R-:W-:Y:S02]  /*3e50*/  ISETP.LT.OR P5, PT, R12, R228, P5 ;  /* 0x000000e40c00720c */ /* 0x000fe40002fa1670 */
[----:B------:R-:W-:Y:S02]  /*3e60*/  ISETP.GE.AND P1, PT, R15, R231, PT ;  /* 0x000000e70f00720c */ /* 0x000fe40003f26270 */
[----:B------:R-:W-:-:S02]  /*3e70*/  FSEL R214, R108, -INF , !P6 ;  /* 0xff8000006cd67808 */ /* 0x000fc40007000000 */
[----:B------:R-:W-:Y:S02]  /*3e80*/  FMNMX.FTZ R11, R179, R11, !PT ;  /* 0x0000000bb30b7209 */ /* 0x000fe40007810000 */
[----:B------:R-:W-:Y:S02]  /*3e90*/  ISETP.GE.AND P6, PT, R12, R231, PT ;  /* 0x000000e70c00720c */ /* 0x000fe40003fc6270 */
[----:B------:R-:W-:Y:S02]  /*3ea0*/  FMNMX.FTZ R10, R155, R10, !PT ;  /* 0x0000000a9b0a7209 */ /* 0x000fe40007810000 */
[----:B------:R-:W-:Y:S02]  /*3eb0*/  FMNMX.FTZ R0, R132, R0, !PT ;  /* 0x0000000084007209 */ /* 0x000fe40007810000 */
[----:B------:R-:W-:Y:S02]  /*3ec0*/  FSEL R183, R29, -INF , !P5 ;  /* 0xff8000001db77808 */ /* 0x000fe40006800000 */
[----:B------:R-:W-:-:S02]  /*3ed0*/  ISETP.LT.OR P1, PT, R15, R229, P1 ;  /* 0x000000e50f00720c */ /* 0x000fc40000f21670 */
[----:B------:R-:W-:Y:S02]  /*3ee0*/  ISETP.GE.AND P5, PT, R16, R233, PT ;  /* 0x000000e91000720c */ /* 0x000fe40003fa6270 */
[----:B------:R-:W-:Y:S02]  /*3ef0*/  FMNMX.FTZ R105, R184, R11, !PT ;  /* 0x0000000bb8697209 */ /* 0x000fe40007810000 */
[----:B------:R-:W-:Y:S02]  /*3f00*/  ISETP.LT.OR P6, PT, R12, R229, P6 ;  /* 0x000000e50c00720c */ /* 0x000fe400037c1670 */
[----:B------:R-:W-:Y:S02]  /*3f10*/  FMNMX.FTZ R10, R172, R10, !PT ;  /* 0x0000000aac0a7209 */ /* 0x000fe40007810000 */
[----:B------:R-:W-:Y:S02]  /*3f20*/  FMNMX.FTZ R0, R133, R0, !PT ;  /* 0x0000000085007209 */ /* 0x000fe40007810000 */
[----:B------:R-:W-:-:S02]  /*3f30*/  FSEL R210, R112, -INF , !P1 ;  /* 0xff80000070d27808 */ /* 0x000fc40004800000 */
[C---:B------:R-:W-:Y:S02]  /*3f40*/  ISETP.LT.OR P5, PT, R16.reuse, R228, P5 ;  /* 0x000000e41000720c */ /* 0x040fe40002fa1670 */
[----:B------:R-:W-:Y:S02]  /*3f50*/  ISETP.GE.AND P1, PT, R16, R231, PT ;  /* 0x000000e71000720c */ /* 0x000fe40003f26270 */
[----:B------:R-:W-:Y:S02]  /*3f60*/  FMNMX.FTZ R105, R183, R105, !PT ;  /* 0x00000069b7697209 */ /* 0x000fe40007810000 */
[----:B------:R-:W-:Y:S02]  /*3f70*/  FSEL R213, R109, -INF , !P6 ;  /* 0xff8000006dd57808 */ /* 0x000fe40007000000 */
[----:B------:R-:W-:Y:S02]  /*3f80*/  FMNMX.FTZ R10, R214, R10, !PT ;  /* 0x0000000ad60a7209 */ /* 0x000fe40007810000 */
[----:B------:R-:W-:-:S02]  /*3f90*/  FMNMX.FTZ R0, R178, R0, !PT ;  /* 0x00000000b2007209 */ /* 0x000fc40007810000 */
[----:B------:R-:W-:Y:S02]  /*3fa0*/  FSEL R200, R37, -INF , !P5 ;  /* 0xff80000025c87808 */ /* 0x000fe40006800000 */
[----:B------:R-:W-:Y:S02]  /*3fb0*/  FMNMX.FTZ R105, R182, R105, !PT ;  /* 0x00000069b6697209 */ /* 0x000fe40007810000 */
[----:B------:R-:W-:Y:S02]  /*3fc0*/  ISETP.LT.OR P1, PT, R16, R229, P1 ;  /* 0x000000e51000720c */ /* 0x000fe40000f21670 */
[----:B------:R-:W-:Y:S02]  /*3fd0*/  FMNMX.FTZ R103, R213, R10, !PT ;  /* 0x0000000ad5677209 */ /* 0x000fe40007810000 */
[----:B------:R-:W-:Y:S02]  /*3fe0*/  ISETP.GE.AND P6, PT, R13, R230, PT ;  /* 0x000000e60d00720c */ /* 0x000fe40003fc6270 */
[----:B------:R-:W-:-:S02]  /*3ff0*/  FMNMX.FTZ R0, R175, R0, !PT ;  /* 0x00000000af007209 */ /* 0x000fc40007810000 */
[----:B------:R-:W-:Y:S02]  /*4000*/  FMNMX.FTZ R105, R200, R105, !PT ;  /* 0x00000069c8697209 */ /* 0x000fe40007810000 */
[----:B------:R-:W-:Y:S02]  /*4010*/  FSEL R208, R113, -INF , !P1 ;  /* 0xff80000071d07808 */ /* 0x000fe40004800000 */
[----:B------:R-:W-:Y:S01]  /*4020*/  FMNMX.FTZ R103, R210, R103, !PT ;  /* 0x00000067d2677209 */ /* 0x000fe20007810000 */
[----:B------:R-:W1:Y:S01]  /*4030*/  SHFL.BFLY PT, R10, R105, 0x2, 0x1f ;  /* 0x0c401f00690a7f89 */ /* 0x000e6200000e0000 */
[----:B------:R-:W-:Y:S02]  /*4040*/  ISETP.GE.AND P1, PT, R12, R230, PT ;  /* 0x000000e60c00720c */ /* 0x000fe40003f26270 */
[----:B------:R-:W-:Y:S02]  /*4050*/  ISETP.LT.OR P6, PT, R13, R226, P6 ;  /* 0x000000e20d00720c */ /* 0x000fe400037c1670 */
[----:B------:R-:W-:-:S02]  /*4060*/  FMNMX.FTZ R0, R174, R0, !PT ;  /* 0x00000000ae007209 */ /* 0x000fc40007810000 */
[----:B------:R-:W-:Y:S02]  /*4070*/  FMNMX.FTZ R103, R208, R103, !PT ;  /* 0x00000067d0677209 */ /* 0x000fe40007810000 */
[----:B------:R-:W-:Y:S02]  /*4080*/  ISETP.LT.OR P1, PT, R12, R226, P1 ;  /* 0x000000e20c00720c */ /* 0x000fe40000f21670 */
[----:B------:R-:W-:Y:S01]  /*4090*/  ISETP.GE.AND P5, PT, R15, R230, PT ;  /* 0x000000e60f00720c */ /* 0x000fe20003fa6270 */
[----:B------:R-:W2:Y:S01]  /*40a0*/  SHFL.BFLY PT, R11, R103, 0x2, 0x1f ;  /* 0x0c401f00670b7f89 */ /* 0x000ea200000e0000 */
[----:B------:R-:W-:Y:S02]  /*40b0*/  FSEL R203, R110, -INF , !P6 ;  /* 0xff8000006ecb7808 */ /* 0x000fe40007000000 */
[----:B------:R-:W-:Y:S02]  /*40c0*/  FMNMX.FTZ R0, R176, R0, !PT ;  /* 0x00000000b0007209 */ /* 0x000fe40007810000 */
[----:B------:R-:W-:-:S02]  /*40d0*/  FSEL R209, R111, -INF , !P1 ;  /* 0xff8000006fd17808 */ /* 0x000fc40004800000 */
[C---:B------:R-:W-:Y:S02]  /*40e0*/  ISETP.GE.AND P1, PT, R16.reuse, R230, PT ;  /* 0x000000e61000720c */ /* 0x040fe40003f26270 */
[----:B------:R-:W-:Y:S02]  /*40f0*/  ISETP.LT.OR P5, PT, R15, R226, P5 ;  /* 0x000000e20f00720c */ /* 0x000fe40002fa1670 */
[----:B------:R-:W-:Y:S02]  /*4100*/  FMNMX.FTZ R0, R203, R0, !PT ;  /* 0x00000000cb007209 */ /* 0x000fe40007810000 */
[----:B------:R-:W-:Y:S02]  /*4110*/  ISETP.LT.OR P1, PT, R16, R226, P1 ;  /* 0x000000e21000720c */ /* 0x000fe40000f21670 */
[----:B------:R-:W-:Y:S02]  /*4120*/  FSEL R212, R114, -INF , !P5 ;  /* 0xff80000072d47808 */ /* 0x000fe40006800000 */
[----:B------:R-:W-:-:S02]  /*4130*/  FMNMX.FTZ R0, R209, R0, !PT ;  /* 0x00000000d1007209 */ /* 0x000fc40007810000 */
[----:B------:R-:W-:Y:S02]  /*4140*/  FSEL R215, R115, -INF , !P1 ;  /* 0xff80000073d77808 */ /* 0x000fe40004800000 */
[----:B------:R-:W-:Y:S02]  /*4150*/  FMNMX.FTZ R0, R212, R0, !PT ;  /* 0x00000000d4007209 */ /* 0x000fe40007810000 */
[----:B------:R-:W-:Y:S02]  /*4160*/  ISETP.GE.AND P1, PT, R6, R232, PT ;  /* 0x000000e80600720c */ /* 0x000fe40003f26270 */
[----:B------:R-:W-:Y:S02]  /*4170*/  FMNMX.FTZ R0, R215, R0, !PT ;  /* 0x00000000d7007209 */ /* 0x000fe40007810000 */
[----:B-1----:R-:W-:Y:S02]  /*4180*/  FMNMX.FTZ R105, R105, R10, !PT ;  /* 0x0000000a69697209 */ /* 0x002fe40007810000 */
[----:B------:R-:W-:Y:S01]  /*4190*/  FSEL R14, R51, -INF , !P3 ;  /* 0xff800000330e7808 */ /* 0x000fe20005800000 */
[----:B------:R-:W1:Y:S01]  /*41a0*/  SHFL.BFLY PT, R102, R0, 0x2, 0x1f ;  /* 0x0c401f0000667f89 */ /* 0x000e6200000e0000 */
[----:B------:R-:W-:-:S02]  /*41b0*/  ISETP.GE.AND P3, PT, R4, R232, PT ;  /* 0x000000e80400720c */ /* 0x000fc40003f66270 */
[----:B------:R-:W-:Y:S02]  /*41c0*/  ISETP.LT.OR P1, PT, R6, R227, P1 ;  /* 0x000000e30600720c */ /* 0x000fe40000f21670 */
[----:B------:R-:W-:Y:S01]  /*41d0*/  FSEL R10, R50, -INF , !P4 ;  /* 0xff800000320a7808 */ /* 0x000fe20006000000 */
[----:B------:R-:W3:Y:S01]  /*41e0*/  SHFL.BFLY PT, R6, R105, 0x1, 0x1f ;  /* 0x0c201f0069067f89 */ /* 0x000ee200000e0000 */
[-C--:B------:R-:W-:Y:S02]  /*41f0*/  ISETP.GE.AND P6, PT, R8, R232.reuse, PT ;  /* 0x000000e80800720c */ /* 0x080fe40003fc6270 */
[----:B--2---:R-:W-:Y:S02]  /*4200*/  FMNMX.FTZ R103, R103, R11, !PT ;  /* 0x0000000b67677209 */ /* 0x004fe40007810000 */
[----:B------:R-:W-:Y:S02]  /*4210*/  ISETP.GE.AND P4, PT, R5, R232, PT ;  /* 0x000000e80500720c */ /* 0x000fe40003f86270 */
[----:B------:R-:W-:-:S02]  /*4220*/  ISETP.LT.OR P3, PT, R4, R227, P3 ;  /* 0x000000e30400720c */ /* 0x000fc40001f61670 */
[----:B------:R-:W-:Y:S02]  /*4230*/  FMNMX.FTZ R4, R55, R68, !PT ;  /* 0x0000004437047209 */ /* 0x000fe40007810000 */
[-C--:B------:R-:W-:Y:S02]  /*4240*/  ISETP.LT.OR P6, PT, R8, R227.reuse, P6 ;  /* 0x000000e30800720c */ /* 0x080fe400037c1670 */
[----:B------:R-:W-:Y:S02]  /*4250*/  ISETP.LT.OR P4, PT, R5, R227, P4 ;  /* 0x000000e30500720c */ /* 0x000fe40002781670 */
[----:B------:R-:W2:Y:S01]  /*4260*/  SHFL.BFLY PT, R5, R103, 0x1, 0x1f ;  /* 0x0c201f0067057f89 */ /* 0x000ea200000e0000 */
[----:B------:R-:W-:Y:S02]  /*4270*/  FMNMX.FTZ R4, R10, R4, !PT ;  /* 0x000000040a047209 */ /* 0x000fe40007810000 */
[----:B------:R-:W-:Y:S02]  /*4280*/  FSEL R88, R107, -INF , !P6 ;  /* 0xff8000006b587808 */ /* 0x000fe40007000000 */
[----:B------:R-:W-:-:S02]  /*4290*/  ISETP.GE.AND P6, PT, R3, R232, PT ;  /* 0x000000e80300720c */ /* 0x000fc40003fc6270 */
[----:B------:R-:W-:Y:S02]  /*42a0*/  ISETP.GE.AND P5, PT, R7, R232, PT ;  /* 0x000000e80700720c */ /* 0x000fe40003fa6270 */
[----:B------:R-:W-:Y:S02]  /*42b0*/  FSEL R89, R106, -INF , !P2 ;  /* 0xff8000006a597808 */ /* 0x000fe40005000000 */
[----:B------:R-:W-:Y:S02]  /*42c0*/  FMNMX.FTZ R4, R14, R4, !PT ;  /* 0x000000040e047209 */ /* 0x000fe40007810000 */
[-C--:B------:R-:W-:Y:S02]  /*42d0*/  ISETP.LT.OR P6, PT, R3, R227.reuse, P6 ;  /* 0x000000e30300720c */ /* 0x080fe400037c1670 */
[----:B------:R-:W-:Y:S02]  /*42e0*/  ISETP.LT.OR P5, PT, R7, R227, P5 ;  /* 0x000000e30700720c */ /* 0x000fe40002fa1670 */
[----:B------:R-:W-:-:S02]  /*42f0*/  FMNMX.FTZ R3, R89, R4, !PT ;  /* 0x0000000459037209 */ /* 0x000fc40007810000 */
[----:B-1----:R-:W-:Y:S02]  /*4300*/  FMNMX.FTZ R102, R0, R102, !PT ;  /* 0x0000006600667209 */ /* 0x002fe40007810000 */
[----:B------:R-:W-:Y:S02]  /*4310*/  FSEL R91, R46, -INF , !P5 ;  /* 0xff8000002e5b7808 */ /* 0x000fe40006800000 */
[----:B------:R-:W-:Y:S02]  /*4320*/  FMNMX.FTZ R0, R88, R3, !PT ;  /* 0x0000000358007209 */ /* 0x000fe40007810000 */
[----:B------:R-:W-:Y:S02]  /*4330*/  FSEL R90, R47, -INF , !P1 ;  /* 0xff8000002f5a7808 */ /* 0x000fe40004800000 */
[----:B------:R-:W-:Y:S02]  /*4340*/  FMNMX.FTZ R0, R91, R0, !PT ;  /* 0x000000005b007209 */ /* 0x000fe40007810000 */
[----:B---3--:R-:W-:-:S02]  /*4350*/  FMNMX.FTZ R105, R105, R6, !PT ;  /* 0x0000000669697209 */ /* 0x008fc40007810000 */
[----:B------:R-:W-:Y:S02]  /*4360*/  ISETP.GE.AND P2, PT, R9, R232, PT ;  /* 0x000000e80900720c */ /* 0x000fe40003f46270 */
[----:B------:R-:W-:Y:S01]  /*4370*/  FSEL R153, R26, -INF , !P4 ;  /* 0xff8000001a997808 */ /* 0x000fe20006000000 */
[----:B------:R-:W-:Y:S01]  /*4380*/  FMUL.FTZ R3, R105, UR26 ;  /* 0x0000001a69037c20 */ /* 0x000fe20008410000 */
[----:B------:R-:W-:Y:S02]  /*4390*/  FMNMX.FTZ R0, R90, R0, !PT ;  /* 0x000000005a007209 */ /* 0x000fe40007810000 */
[----:B------:R-:W-:Y:S02]  /*43a0*/  ISETP.GE.AND P5, PT, R13, R232, PT ;  /* 0x000000e80d00720c */ /* 0x000fe40003fa6270 */
[----:B--2---:R-:W-:Y:S02]  /*43b0*/  FMNMX.FTZ R103, R103, R5, !PT ;  /* 0x0000000567677209 */ /* 0x004fe40007810000 */
[----:B------:R-:W-:Y:S01]  /*43c0*/  ISETP.LT.OR P2, PT, R9, R227, P2 ;  /* 0x000000e30900720c */ /* 0x000fe20001741670 */
[----:B------:R-:W1:Y:S01]  /*43d0*/  SHFL.BFLY PT, R5, R102, 0x1, 0x1f ;  /* 0x0c201f0066057f89 */ /* 0x000e6200000e0000 */
[----:B------:R-:W-:-:S02]  /*43e0*/  FSETP.NEU.FTZ.AND P4, PT, R105, -INF , PT ;  /* 0xff8000006900780b */ /* 0x000fc40003f9d000 */
[----:B------:R-:W-:Y:S02]  /*43f0*/  FSEL R152, R27, -INF , !P3 ;  /* 0xff8000001b987808 */ /* 0x000fe40005800000 */
[----:B------:R-:W-:Y:S02]  /*4400*/  FMNMX.FTZ R0, R153, R0, !PT ;  /* 0x0000000099007209 */ /* 0x000fe40007810000 */
[----:B------:R-:W-:Y:S01]  /*4410*/  ISETP.LT.OR P5, PT, R13, R227, P5 ;  /* 0x000000e30d00720c */ /* 0x000fe20002fa1670 */
[----:B------:R-:W-:Y:S01]  /*4420*/  FMUL.FTZ R13, R103, UR26 ;  /* 0x0000001a670d7c20 */ /* 0x000fe20008410000 */
[----:B------:R-:W-:Y:S02]  /*4430*/  FSEL R3, R3, RZ, P4 ;  /* 0x000000ff03037208 */ /* 0x000fe40002000000 */
[----:B------:R-:W-:Y:S02]  /*4440*/  FSEL R106, R78, -INF , !P2 ;  /* 0xff8000004e6a7808 */ /* 0x000fe40005000000 */
[----:B------:R-:W-:Y:S01]  /*4450*/  FMNMX.FTZ R0, R152, R0, !PT ;  /* 0x0000000098007209 */ /* 0x000fe20007810000 */
[----:B------:R-:W-:Y:S01]  /*4460*/  FFMA.FTZ R4, R20, UR26, -R3 ;  /* 0x0000001a14047c23 */ /* 0x000fe20008010803 */
[----:B------:R-:W-:-:S02]  /*4470*/  FSETP.NEU.FTZ.AND P3, PT, R103, -INF , PT ;  /* 0xff8000006700780b */ /* 0x000fc40003f7d000 */
[-C--:B------:R-:W-:Y:S01]  /*4480*/  ISETP.GE.AND P2, PT, R15, R232.reuse, PT ;  /* 0x000000e80f00720c */ /* 0x080fe20003f46270 */
[----:B------:R2:W-:Y:S01]  /*4490*/  MUFU.EX2 R191, R4 ;  /* 0x0000000400bf7308 */ /* 0x0005e20000000800 */
[----:B------:R-:W-:Y:S02]  /*44a0*/  ISETP.GE.AND P1, PT, R12, R232, PT ;  /* 0x000000e80c00720c */ /* 0x000fe40003f26270 */
[----:B------:R-:W-:Y:S02]  /*44b0*/  FSEL R107, R79, -INF , !P6 ;  /* 0xff8000004f6b7808 */ /* 0x000fe40007000000 */
[----:B------:R-:W-:Y:S02]  /*44c0*/  FMNMX.FTZ R0, R106, R0, !PT ;  /* 0x000000006a007209 */ /* 0x000fe40007810000 */
[----:B------:R-:W-:Y:S02]  /*44d0*/  FSEL R13, R13, RZ, P3 ;  /* 0x000000ff0d0d7208 */ /* 0x000fe40001800000 */
[----:B------:R-:W-:-:S02]  /*44e0*/  ISETP.LT.OR P2, PT, R15, R227, P2 ;  /* 0x000000e30f00720c */ /* 0x000fc40001741670 */
[----:B------:R-:W-:Y:S02]  /*44f0*/  ISETP.LT.OR P1, PT, R12, R227, P1 ;  /* 0x000000e30c00720c */ /* 0x000fe40000f21670 */
[----:B------:R-:W-:Y:S02]  /*4500*/  FSEL R15, R30, -INF , !P5 ;  /* 0xff8000001e0f7808 */ /* 0x000fe40006800000 */
[----:B------:R-:W-:Y:S01]  /*4510*/  FMNMX.FTZ R0, R107, R0, !PT ;  /* 0x000000006b007209 */ /* 0x000fe20007810000 */
[----:B--2---:R-:W-:Y:S01]  /*4520*/  FFMA.FTZ R4, R21, UR26, -R13 ;  /* 0x0000001a15047c23 */ /* 0x004fe2000801080d */
[----:B------:R-:W-:Y:S02]  /*4530*/  ISETP.GE.AND P3, PT, R16, R232, PT ;  /* 0x000000e81000720c */ /* 0x000fe40003f66270 */
[----:B------:R-:W-:Y:S01]  /*4540*/  FSEL R201, R31, -INF , !P1 ;  /* 0xff8000001fc97808 */ /* 0x000fe20004800000 */
[----:B------:R2:W-:Y:S01]  /*4550*/  MUFU.EX2 R187, R4 ;  /* 0x0000000400bb7308 */ /* 0x0005e20000000800 */
[----:B------:R-:W-:-:S02]  /*4560*/  FMNMX.FTZ R0, R15, R0, !PT ;  /* 0x000000000f007209 */ /* 0x000fc40007810000 */
[----:B------:R-:W-:Y:S02]  /*4570*/  ISETP.LT.OR P3, PT, R16, R227, P3 ;  /* 0x000000e31000720c */ /* 0x000fe40001f61670 */
[----:B------:R-:W-:Y:S02]  /*4580*/  FSEL R202, R38, -INF , !P2 ;  /* 0xff80000026ca7808 */ /* 0x000fe40005000000 */
[----:B------:R-:W-:Y:S02]  /*4590*/  FMNMX.FTZ R0, R201, R0, !PT ;  /* 0x00000000c9007209 */ /* 0x000fe40007810000 */
[----:B------:R-:W-:Y:S02]  /*45a0*/  FSEL R211, R39, -INF , !P3 ;  /* 0xff80000027d37808 */ /* 0x000fe40005800000 */
[----:B-1----:R-:W-:Y:S01]  /*45b0*/  FMNMX.FTZ R102, R102, R5, !PT ;  /* 0x0000000566667209 */ /* 0x002fe20007810000 */
[----:B------:R-:W-:-:S03]  /*45c0*/  FFMA.FTZ R5, R23, UR26, -R13 ;  /* 0x0000001a17057c23 */ /* 0x000fc6000801080d */
[----:B------:R-:W-:Y:S01]  /*45d0*/  FSETP.NEU.FTZ.AND P1, PT, R102, -INF , PT ;  /* 0xff8000006600780b */ /* 0x000fe20003f3d000 */
[----:B------:R1:W-:Y:S01]  /*45e0*/  MUFU.EX2 R189, R5 ;  /* 0x0000000500bd7308 */ /* 0x0003e20000000800 */
[----:B--2---:R-:W-:Y:S01]  /*45f0*/  FFMA.FTZ R4, R22, UR26, -R13 ;  /* 0x0000001a16047c23 */ /* 0x004fe2000801080d */
[----:B------:R-:W-:-:S05]  /*4600*/  FMUL.FTZ R12, R102, UR26 ;  /* 0x0000001a660c7c20 */ /* 0x000fca0008410000 */
[----:B------:R-:W-:Y:S01]  /*4610*/  FSEL R12, R12, RZ, P1 ;  /* 0x000000ff0c0c7208 */ /* 0x000fe20000800000 */
[----:B------:R2:W-:Y:S01]  /*4620*/  MUFU.EX2 R190, R4 ;  /* 0x0000000400be7308 */ /* 0x0005e20000000800 */
[----:B-1----:R-:W-:Y:S01]  /*4630*/  IMAD R5, R150, 0x20, R149 ;  /* 0x0000002096057824 */ /* 0x002fe200078e0295 */
[----:B--2---:R-:W-:Y:S01]  /*4640*/  FMNMX.FTZ R4, R202, R0, !PT ;  /* 0x00000000ca047209 */ /* 0x004fe20007810000 */
[----:B------:R-:W-:-:S03]  /*4650*/  FFMA.FTZ R0, R32, UR26, -R13 ;  /* 0x0000001a20007c23 */ /* 0x000fc6000801080d */
[----:B------:R-:W-:Y:S02]  /*4660*/  FMNMX.FTZ R4, R211, R4, !PT ;  /* 0x00000004d3047209 */ /* 0x000fe40007810000 */
[----:B------:R1:W-:Y:S03]  /*4670*/  MUFU.EX2 R57, R0 ;  /* 0x0000000000397308 */ /* 0x0003e60000000800 */
[----:B------:R-:W2:Y:S01]  /*4680*/  SHFL.BFLY PT, R6, R4, 0x2, 0x1f ;  /* 0x0c401f0004067f89 */ /* 0x000ea200000e0000 */
[----:B-1----:R-:W-:Y:S02]  /*4690*/  IMAD.IADD R0, R148, 0x1, R5 ;  /* 0x0000000194007824 */ /* 0x002fe400078e0205 */
[----:B------:R-:W-:-:S03]  /*46a0*/  FFMA.FTZ R5, R33, UR26, -R12 ;  /* 0x0000001a21057c23 */ /* 0x000fc6000801080c */
[----:B------:R-:W-:Y:S01]  /*46b0*/  LEA R220, R0, UR4, 0x1 ;  /* 0x0000000400dc7c11 */ /* 0x000fe2000f8e08ff */
[----:B------:R-:W-:Y:S01]  /*46c0*/  FFMA.FTZ R0, R34, UR26, -R12 ;  /* 0x0000001a22007c23 */ /* 0x000fe2000801080c */
        /* <DEDUP_REMOVED lines=10> */
[----:B-1----:R-:W-:Y:S01]  /*4770*/  FFMA.FTZ R0, R35, UR26, -R12 ;  /* 0x0000001a23007c23 */ /* 0x002fe2000801080c */
[----:B---3--:R-:W-:-:S02]  /*4780*/  F2FP.BF16.F32.PACK_AB R5, R185, R186 ;  /* 0x000000bab905723e */ /* 0x008fc400000010ff */
[----:B------:R-:W-:Y:S01]  /*4790*/  LDSM.16.MT88.4 R32, [R220+0xb400] ;  /* 0x00b40000dc20783b */ /* 0x000fe20000004200 */
[----:B------:R2:W1:Y:S01]  /*47a0*/  MUFU.EX2 R192, R0 ;  /* 0x0000000000c07308 */ /* 0x0004620000000800 */
[----:B-----5:R-:W-:Y:S02]  /*47b0*/  FFMA.FTZ R2, R40, UR26, -R3 ;  /* 0x0000001a28027c23 */ /* 0x020fe40008010803 */
[----:B------:R-:W-:Y:S05]  /*47c0*/  LDSM.16.MT88.4 R40, [R220+0xb000] ;  /* 0x00b00000dc28783b */ /* 0x000fea0000004200 */
[----:B------:R3:W-:Y:S01]  /*47d0*/  MUFU.EX2 R58, R2 ;  /* 0x00000002003a7308 */ /* 0x0007e20000000800 */
[----:B--2---:R-:W-:-:S02]  /*47e0*/  FMNMX.FTZ R0, R4, R6, !PT ;  /* 0x0000000604007209 */ /* 0x004fc40007810000 */
[----:B------:R-:W-:Y:S02]  /*47f0*/  F2FP.BF16.F32.PACK_AB R4, R190, R187 ;  /* 0x000000bbbe04723e */ /* 0x000fe400000010ff */
[----:B------:R-:W-:Y:S01]  /*4800*/  F2FP.BF16.F32.PACK_AB R6, R57, R189 ;  /* 0x000000bd3906723e */ /* 0x000fe200000010ff */
[----:B------:R-:W2:Y:S01]  /*4810*/  SHFL.BFLY PT, R8, R0, 0x1, 0x1f ;  /* 0x0c201f0000087f89 */ /* 0x000ea200000e0000 */
[----:B-1----:R-:W-:Y:S01]  /*4820*/  F2FP.BF16.F32.PACK_AB R7, R181, R192 ;  /* 0x000000c0b507723e */ /* 0x002fe200000010ff */
[--C-:B---3--:R-:W-:Y:S02]  /*4830*/  FFMA.FTZ R2, R48, UR26, -R3.reuse ;  /* 0x0000001a30027c23 */ /* 0x108fe40008010803 */
[----:B------:R-:W1:Y:S02]  /*4840*/  LDSM.16.MT88.4 R48, [R222+0xb000] ;  /* 0x00b00000de30783b */ /* 0x000e640000004200 */
[----:B------:R3:W-:Y:S02]  /*4850*/  MUFU.EX2 R188, R2 ;  /* 0x0000000200bc7308 */ /* 0x0007e40000000800 */
[C---:B----4-:R-:W-:Y:S06]  /*4860*/  HMMA.16816.F32.BF16 R112, R4.reuse, R36, RZ ;  /* 0x000000240470723c */ /* 0x050fec00000418ff */
[C---:B------:R-:W-:Y:S06]  /*4870*/  HMMA.16816.F32.BF16 R76, R4.reuse, R38, RZ ;  /* 0x00000026044c723c */ /* 0x040fec00000418ff */
[----:B------:R-:W-:Y:S01]  /*4880*/  HMMA.16816.F32.BF16 R124, R4, R16, RZ ;  /* 0x00000010047c723c */ /* 0x000fe200000418ff */
[----:B---3--:R-:W-:Y:S01]  /*4890*/  FFMA.FTZ R2, R52, UR26, -R3 ;  /* 0x0000001a34027c23 */ /* 0x008fe20008010803 */
[----:B--2---:R-:W-:-:S04]  /*48a0*/  FMNMX.FTZ R104, R0, R8, !PT ;  /* 0x0000000800687209 */ /* 0x004fc80007810000 */
[----:B------:R-:W-:Y:S01]  /*48b0*/  HMMA.16816.F32.BF16 R108, R4, R40, RZ ;  /* 0x00000028046c723c */ /* 0x000fe200000418ff */
[----:B------:R2:W3:Y:S01]  /*48c0*/  MUFU.EX2 R168, R2 ;  /* 0x0000000200a87308 */ /* 0x0004e20000000800 */
[C---:B------:R-:W-:Y:S01]  /*48d0*/  FSETP.NEU.FTZ.AND P1, PT, R104.reuse, -INF , PT ;  /* 0xff8000006800780b */ /* 0x040fe20003f3d000 */
[----:B------:R-:W-:-:S03]  /*48e0*/  FMUL.FTZ R0, R104, UR26 ;  /* 0x0000001a68007c20 */ /* 0x000fc60008410000 */
[----:B------:R-:W-:Y:S02]  /*48f0*/  HMMA.16816.F32.BF16 R120, R4, R20, RZ ;  /* 0x000000140478723c */ /* 0x000fe400000418ff */
[----:B------:R-:W-:-:S04]  /*4900*/  FSEL R0, R0, RZ, P1 ;  /* 0x000000ff00007208 */ /* 0x000fc80000800000 */
[C---:B------:R-:W-:Y:S06]  /*4910*/  HMMA.16816.F32.BF16 R116, R4.reuse, R24, RZ ;  /* 0x000000180474723c */ /* 0x040fec00000418ff */
[----:B------:R-:W-:Y:S01]  /*4920*/  HMMA.16816.F32.BF16 R92, R4, R18, RZ ;  /* 0x00000012045c723c */ /* 0x000fe200000418ff */
[----:B--2---:R-:W-:-:S04]  /*4930*/  FFMA.FTZ R2, R53, UR26, -R3 ;  /* 0x0000001a35027c23 */ /* 0x004fc80008010803 */
[----:B------:R2:W-:Y:S01]  /*4940*/  MUFU.EX2 R56, R2 ;  /* 0x0000000200387308 */ /* 0x0005e20000000800 */
[C---:B-1----:R-:W-:Y:S06]  /*4950*/  HMMA.16816.F32.BF16 R96, R4.reuse, R48, RZ ;  /* 0x000000300460723c */ /* 0x042fec00000418ff */
[C---:B------:R-:W-:Y:S06]  /*4960*/  HMMA.16816.F32.BF16 R84, R4.reuse, R22, RZ ;  /* 0x000000160454723c */ /* 0x040fec00000418ff */
[----:B------:R-:W-:Y:S01]  /*4970*/  HMMA.16816.F32.BF16 R80, R4, R26, RZ ;  /* 0x0000001a0450723c */ /* 0x000fe200000418ff */
[----:B--2---:R-:W-:-:S05]  /*4980*/  FFMA.FTZ R2, R54, UR26, -R3 ;  /* 0x0000001a36027c23 */ /* 0x004fca0008010803 */
[----:B------:R-:W-:Y:S01]  /*4990*/  HMMA.16816.F32.BF16 R72, R4, R42, RZ ;  /* 0x0000002a0448723c */ /* 0x000fe200000418ff */
[----:B------:R1:W-:Y:S02]  /*49a0*/  MUFU.EX2 R166, R2 ;  /* 0x0000000200a67308 */ /* 0x0003e40000000800 */
[----:B-1----:R-:W-:-:S06]  /*49b0*/  FFMA.FTZ R2, R55, UR26, -R0 ;  /* 0x0000001a37027c23 */ /* 0x002fcc0008010800 */
[----:B------:R1:W-:Y:S02]  /*49c0*/  MUFU.EX2 R251, R2 ;  /* 0x0000000200fb7308 */ /* 0x0003e40000000800 */
[--C-:B-1----:R-:W-:Y:S02]  /*49d0*/  FFMA.FTZ R2, R68, UR26, -R0.reuse ;  /* 0x0000001a44027c23 */ /* 0x102fe40008010800 */
[----:B------:R-:W-:Y:S04]  /*49e0*/  HMMA.16816.F32.BF16 R68, R4, R50, RZ ;  /* 0x000000320444723c */ /* 0x000fe800000418ff */
[----:B------:R1:W2:Y:S02]  /*49f0*/  MUFU.EX2 R250, R2 ;  /* 0x0000000200fa7308 */ /* 0x0002a40000000800 */
[----:B-1----:R-:W-:Y:S01]  /*4a00*/  FFMA.FTZ R2, R10, UR26, -R0 ;  /* 0x0000001a0a027c23 */ /* 0x002fe20008010800 */
[----:B---3--:R-:W-:-:S02]  /*4a10*/  F2FP.BF16.F32.PACK_AB R10, R168, R188 ;  /* 0x000000bca80a723e */ /* 0x008fc400000010ff */
[----:B--2---:R-:W-:-:S03]  /*4a20*/  F2FP.BF16.F32.PACK_AB R9, R250, R251 ;  /* 0x000000fbfa09723e */ /* 0x004fc600000010ff */
[----:B------:R1:W-:Y:S02]  /*4a30*/  MUFU.EX2 R235, R2 ;  /* 0x0000000200eb7308 */ /* 0x0003e40000000800 */
[----:B-1----:R-:W-:Y:S01]  /*4a40*/  FFMA.FTZ R2, R14, UR26, -R0 ;  /* 0x0000001a0e027c23 */ /* 0x002fe20008010800 */
[----:B------:R-:W-:-:S05]  /*4a50*/  IMAD.MOV.U32 R14, RZ, RZ, R58 ;  /* 0x000000ffff0e7224 */ /* 0x000fca00078e003a */
[----:B------:R1:W2:Y:S01]  /*4a60*/  MUFU.EX2 R236, R2 ;  /* 0x0000000200ec7308 */ /* 0x0002a20000000800 */
[----:B------:R-:W-:Y:S01]  /*4a70*/  F2FP.BF16.F32.PACK_AB R8, R14, R191 ;  /* 0x000000bf0e08723e */ /* 0x000fe200000010ff */
        /* <DEDUP_REMOVED lines=9> */
[C---:B------:R-:W-:Y:S01]  /*4b10*/  HMMA.16816.F32.BF16 R144, R8.reuse, R22, RZ ;  /* 0x000000160890723c */ /* 0x040fe200000418ff */
[----:B------:R-:W-:Y:S05]  /*4b20*/  LDSM.16.MT88.4 R44, [R222+0xb400] ;  /* 0x00b40000de2c783b */ /* 0x000fea0000004200 */
[C---:B------:R-:W-:Y:S06]  /*4b30*/  HMMA.16816.F32.BF16 R148, R8.reuse, R26, RZ ;  /* 0x0000001a0894723c */ /* 0x040fec00000418ff */
[----:B------:R-:W-:Y:S01]  /*4b40*/  HMMA.16816.F32.BF16 R156, R8, R42, RZ ;  /* 0x0000002a089c723c */ /* 0x000fe200000418ff */
[----:B------:R-:W-:Y:S01]  /*4b50*/  LDSM.16.MT88.4 R40, [R222+0x9800] ;  /* 0x00980000de28783b */ /* 0x000fe20000004200 */
[----:B--2---:R-:W-:-:S04]  /*4b60*/  FFMA.FTZ R2, R64, UR26, -R13 ;  /* 0x0000001a40027c23 */ /* 0x004fc8000801080d */
[----:B------:R-:W-:Y:S01]  /*4b70*/  HMMA.16816.F32.BF16 R160, R8, R50, RZ ;  /* 0x0000003208a0723c */ /* 0x000fe200000418ff */
[----:B------:R2:W-:Y:S02]  /*4b80*/  MUFU.EX2 R252, R2 ;  /* 0x0000000200fc7308 */ /* 0x0005e40000000800 */
[----:B--2---:R-:W-:-:S03]  /*4b90*/  FFMA.FTZ R2, R65, UR26, -R13 ;  /* 0x0000001a41027c23 */ /* 0x004fc6000801080d */
[----:B------:R-:W-:Y:S01]  /*4ba0*/  HMMA.16816.F32.BF16 R64, R8, R20, RZ ;  /* 0x000000140840723c */ /* 0x000fe200000418ff */
[----:B------:R-:W-:Y:S02]  /*4bb0*/  LDSM.16.MT88.4 R20, [R220+0x9400] ;  /* 0x00940000dc14783b */ /* 0x000fe40000004200 */
[----:B------:R2:W3:Y:S02]  /*4bc0*/  MUFU.EX2 R194, R2 ;  /* 0x0000000200c27308 */ /* 0x0004e40000000800 */
[----:B--2---:R-:W-:Y:S01]  /*4bd0*/  FFMA.FTZ R2, R60, UR26, -R13 ;  /* 0x0000001a3c027c23 */ /* 0x004fe2000801080d */
[----:B---3--:R-:W-:-:S05]  /*4be0*/  F2FP.BF16.F32.PACK_AB R4, R194, R252 ;  /* 0x000000fcc204723e */ /* 0x008fca00000010ff */
[----:B------:R2:W-:Y:S02]  /*4bf0*/  MUFU.EX2 R196, R2 ;  /* 0x0000000200c47308 */ /* 0x0005e40000000800 */
[----:B--2---:R-:W-:Y:S02]  /*4c00*/  FFMA.FTZ R2, R61, UR26, -R13 ;  /* 0x0000001a3d027c23 */ /* 0x004fe4000801080d */
[----:B------:R-:W-:Y:S01]  /*4c10*/  HMMA.16816.F32.BF16 R60, R8, R24, RZ ;  /* 0x00000018083c723c */ /* 0x000fe200000418ff */
[----:B------:R-:W2:Y:S03]  /*4c20*/  LDSM.16.MT88.4 R24, [R220+0xa400] ;  /* 0x00a40000dc18783b */ /* 0x000ea60000004200 */
[----:B------:R3:W4:Y:S02]  /*4c30*/  MUFU.EX2 R180, R2 ;  /* 0x0000000200b47308 */ /* 0x0007240000000800 */
[----:B---3--:R-:W-:Y:S01]  /*4c40*/  FFMA.FTZ R2, R100, UR26, -R12 ;  /* 0x0000001a64027c23 */ /* 0x008fe2000801080c */
[----:B------:R-:W-:Y:S01]  /*4c50*/  IMAD.MOV.U32 R100, RZ, RZ, R57 ;  /* 0x000000ffff647224 */ /* 0x000fe200078e0039 */
[----:B----4-:R-:W-:-:S04]  /*4c60*/  F2FP.BF16.F32.PACK_AB R6, R180, R196 ;  /* 0x000000c4b406723e */ /* 0x010fc800000010ff */
[----:B------:R3:W-:Y:S02]  /*4c70*/  MUFU.EX2 R246, R2 ;  /* 0x0000000200f67308 */ /* 0x0007e40000000800 */
[----:B---3--:R-:W-:Y:S01]  /*4c80*/  FFMA.FTZ R2, R101, UR26, -R12 ;  /* 0x0000001a65027c23 */ /* 0x008fe2000801080c */
[----:B------:R-:W-:Y:S02]  /*4c90*/  IMAD.MOV.U32 R101, RZ, RZ, R56 ;  /* 0x000000ffff657224 */ /* 0x000fe400078e0038 */
[----:B------:R-:W-:Y:S03]  /*4ca0*/  HMMA.16816.F32.BF16 R56, R8, R36, RZ ;  /* 0x000000240838723c */ /* 0x000fe600000418ff */
[----:B------:R3:W4:Y:S02]  /*4cb0*/  MUFU.EX2 R249, R2 ;  /* 0x0000000200f97308 */ /* 0x0007240000000800 */
[----:B---3--:R-:W-:Y:S01]  /*4cc0*/  FFMA.FTZ R2, R132, UR26, -R12 ;  /* 0x0000001a84027c23 */ /* 0x008fe2000801080c */
[----:B----4-:R-:W-:-:S05]  /*4cd0*/  F2FP.BF16.F32.PACK_AB R5, R249, R246 ;  /* 0x000000f6f905723e */ /* 0x010fca00000010ff */
[----:B------:R3:W-:Y:S02]  /*4ce0*/  MUFU.EX2 R248, R2 ;  /* 0x0000000200f87308 */ /* 0x0007e40000000800 */
[----:B---3--:R-:W-:Y:S02]  /*4cf0*/  FFMA.FTZ R2, R133, UR26, -R12 ;  /* 0x0000001a85027c23 */ /* 0x008fe4000801080c */
[C---:B------:R-:W-:Y:S04]  /*4d00*/  HMMA.16816.F32.BF16 R132, R8.reuse, R38, RZ ;  /* 0x000000260884723c */ /* 0x040fe800000418ff */
[----:B------:R3:W4:Y:S02]  /*4d10*/  MUFU.EX2 R247, R2 ;  /* 0x0000000200f77308 */ /* 0x0007240000000800 */
[----:B------:R-:W-:Y:S01]  /*4d20*/  HMMA.16816.F32.BF16 R36, R8, R48, RZ ;  /* 0x000000300824723c */ /* 0x000fe200000418ff */
[----:B------:R-:W-:Y:S06]  /*4d30*/  LDSM.16.MT88.4 R48, [R220+0x9800] ;  /* 0x00980000dc30783b */ /* 0x000fec0000004200 */
[----:B------:R-:W-:-:S02]  /*4d40*/  F2FP.BF16.F32.PACK_AB R8, R166, R101 ;  /* 0x00000065a608723e */ /* 0x000fc400000010ff */
[----:B------:R-:W-:Y:S01]  /*4d50*/  F2FP.BF16.F32.PACK_AB R10, R195, R193 ;  /* 0x000000c1c30a723e */ /* 0x000fe200000010ff */
[----:B---3--:R-:W-:Y:S01]  /*4d60*/  FFMA.FTZ R2, R89, UR26, -R0 ;  /* 0x0000001a59027c23 */ /* 0x008fe20008010800 */
[----:B----4-:R-:W-:-:S03]  /*4d70*/  F2FP.BF16.F32.PACK_AB R7, R247, R248 ;  /* 0x000000f8f707723e */ /* 0x010fc600000010ff */
[----:B------:R3:W-:Y:S04]  /*4d80*/  MUFU.EX2 R218, R2 ;  /* 0x0000000200da7308 */ /* 0x0007e80000000800 */
[C---:B------:R-:W-:Y:S06]  /*4d90*/  HMMA.16816.F32.BF16 R108, R4.reuse, R32, R108 ;  /* 0x00000020046c723c */ /* 0x040fec000004186c */
[C---:B-1----:R-:W-:Y:S06]  /*4da0*/  HMMA.16816.F32.BF16 R140, R4.reuse, R18, R84 ;  /* 0x00000012048c723c */ /* 0x042fec0000041854 */
[----:B--2---:R-:W-:Y:S01]  /*4db0*/  HMMA.16816.F32.BF16 R84, R4, R26, R80 ;  /* 0x0000001a0454723c */ /* 0x004fe20000041850 */
[----:B---3--:R-:W-:-:S04]  /*4dc0*/  FFMA.FTZ R2, R88, UR26, -R0 ;  /* 0x0000001a58027c23 */ /* 0x008fc80008010800 */
[----:B------:R1:W2:Y:S01]  /*4dd0*/  MUFU.EX2 R219, R2 ;  /* 0x0000000200db7308 */ /* 0x0002a20000000800 */
[C---:B------:R-:W-:Y:S06]  /*4de0*/  HMMA.16816.F32.BF16 R80, R4.reuse, R30, R76 ;  /* 0x0000001e0450723c */ /* 0x040fec000004184c */
[C---:B------:R-:W-:Y:S06]  /*4df0*/  HMMA.16816.F32.BF16 R76, R4.reuse, R34, R72 ;  /* 0x00000022044c723c */ /* 0x040fec0000041848 */
[----:B------:R-:W-:Y:S01]  /*4e00*/  HMMA.16816.F32.BF16 R72, R4, R46, R68 ;  /* 0x0000002e0448723c */ /* 0x000fe20000041844 */
[----:B-1----:R-:W-:Y:S01]  /*4e10*/  FFMA.FTZ R2, R91, UR26, -R0 ;  /* 0x0000001a5b027c23 */ /* 0x002fe20008010800 */
[----:B--2---:R-:W-:-:S04]  /*4e20*/  F2FP.BF16.F32.PACK_AB R9, R219, R218 ;  /* 0x000000dadb09723e */ /* 0x004fc800000010ff */
[C---:B------:R-:W-:Y:S01]  /*4e30*/  HMMA.16816.F32.BF16 R120, R4.reuse, R16, R120 ;  /* 0x000000100478723c */ /* 0x040fe20000041878 */
[----:B------:R1:W-:Y:S05]  /*4e40*/  MUFU.EX2 R217, R2 ;  /* 0x0000000200d97308 */ /* 0x0003ea0000000800 */
[C---:B------:R-:W-:Y:S06]  /*4e50*/  HMMA.16816.F32.BF16 R124, R4.reuse, R20, R124 ;  /* 0x00000014047c723c */ /* 0x040fec000004187c */
[C---:B------:R-:W-:Y:S06]  /*4e60*/  HMMA.16816.F32.BF16 R116, R4.reuse, R24, R116 ;  /* 0x000000180474723c */ /* 0x040fec0000041874 */
[----:B------:R-:W-:Y:S01]  /*4e70*/  HMMA.16816.F32.BF16 R96, R4, R44, R96 ;  /* 0x0000002c0460723c */ /* 0x000fe20000041860 */
[----:B-1----:R-:W-:-:S04]  /*4e80*/  FFMA.FTZ R2, R90, UR26, -R0 ;  /* 0x0000001a5a027c23 */ /* 0x002fc80008010800 */
[----:B------:R1:W2:Y:S01]  /*4e90*/  MUFU.EX2 R216, R2 ;  /* 0x0000000200d87308 */ /* 0x0002a20000000800 */
[C---:B------:R-:W-:Y:S06]  /*4ea0*/  HMMA.16816.F32.BF16 R92, R4.reuse, R22, R92 ;  /* 0x00000016045c723c */ /* 0x040fec000004185c */
[----:B------:R-:W-:Y:S01]  /*4eb0*/  HMMA.16816.F32.BF16 R112, R4, R28, R112 ;  /* 0x0000001c0470723c */ /* 0x000fe20000041870 */
[----:B-1----:R-:W-:Y:S01]  /*4ec0*/  FFMA.FTZ R2, R154, UR26, -R3 ;  /* 0x0000001a9a027c23 */ /* 0x002fe20008010803 */
[----:B--2---:R-:W-:Y:S01]  /*4ed0*/  F2FP.BF16.F32.PACK_AB R11, R216, R217 ;  /* 0x000000d9d80b723e */ /* 0x004fe200000010ff */
[----:B------:R-:W-:-:S02]  /*4ee0*/  IMAD.MOV.U32 R154, RZ, RZ, R166 ;  /* 0x000000ffff9a7224 */ /* 0x000fc400078e00a6 */
[----:B------:R1:W-:Y:S04]  /*4ef0*/  MUFU.EX2 R245, R2 ;  /* 0x0000000200f57308 */ /* 0x0003e80000000800 */
[C---:B------:R-:W-:Y:S01]  /*4f00*/  HMMA.16816.F32.BF16 R204, R8.reuse, R44, R36 ;  /* 0x0000002c08cc723c */ /* 0x040fe20000041824 */
[----:B------:R-:W2:Y:S05]  /*4f10*/  LDSM.16.MT88.4 R36, [R220+0xa800] ;  /* 0x00a80000dc24783b */ /* 0x000eaa0000004200 */
[----:B------:R-:W-:Y:S01]  /*4f20*/  HMMA.16816.F32.BF16 R160, R8, R46, R160 ;  /* 0x0000002e08a0723c */ /* 0x000fe200000418a0 */
[----:B------:R-:W-:-:S02]  /*4f30*/  IMAD.MOV.U32 R45, RZ, RZ, R188 ;  /* 0x000000ffff2d7224 */ /* 0x000fc400078e00bc */
[----:B------:R-:W-:-:S03]  /*4f40*/  IMAD.MOV.U32 R44, RZ, RZ, R194 ;  /* 0x000000ffff2c7224 */ /* 0x000fc600078e00c2 */
[----:B------:R-:W-:Y:S01]  /*4f50*/  HMMA.16816.F32.BF16 R64, R8, R16, R64 ;  /* 0x000000100840723c */ /* 0x000fe20000041840 */
[----:B-1----:R-:W-:-:S04]  /*4f60*/  FFMA.FTZ R2, R164, UR26, -R13 ;  /* 0x0000001aa4027c23 */ /* 0x002fc8000801080d */
[----:B------:R1:W-:Y:S01]  /*4f70*/  MUFU.EX2 R244, R2 ;  /* 0x0000000200f47308 */ /* 0x0003e20000000800 */
[C---:B------:R-:W-:Y:S06]  /*4f80*/  HMMA.16816.F32.BF16 R68, R8.reuse, R20, R128 ;  /* 0x000000140844723c */ /* 0x040fec0000041880 */
[----:B------:R-:W-:Y:S01]  /*4f90*/  HMMA.16816.F32.BF16 R88, R8, R34, R156 ;  /* 0x000000220858723c */ /* 0x000fe2000004189c */
[----:B-1----:R-:W-:-:S05]  /*4fa0*/  FFMA.FTZ R2, R165, UR26, -R13 ;  /* 0x0000001aa5027c23 */ /* 0x002fca000801080d */
[C---:B------:R-:W-:Y:S01]  /*4fb0*/  HMMA.16816.F32.BF16 R164, R8.reuse, R24, R60 ;  /* 0x0000001808a4723c */ /* 0x040fe2000004183c */
[----:B------:R1:W3:Y:S05]  /*4fc0*/  MUFU.EX2 R243, R2 ;  /* 0x0000000200f37308 */ /* 0x0002ea0000000800 */
[----:B------:R-:W-:Y:S01]  /*4fd0*/  HMMA.16816.F32.BF16 R60, R8, R22, R136 ;  /* 0x00000016083c723c */ /* 0x000fe20000041888 */
[----:B------:R-:W-:Y:S06]  /*4fe0*/  LDSM.16.MT88.4 R20, [R222+0xb800] ;  /* 0x00b80000de14783b */ /* 0x000fec0000004200 */
[----:B------:R-:W-:-:S02]  /*4ff0*/  IMAD.MOV.U32 R136, RZ, RZ, R100 ;  /* 0x000000ffff887224 */ /* 0x000fc400078e0064 */
[----:B------:R-:W-:Y:S02]  /*5000*/  IMAD.MOV.U32 R138, RZ, RZ, R193 ;  /* 0x000000ffff8a7224 */ /* 0x000fe400078e00c1 */
[----:B------:R-:W-:Y:S02]  /*5010*/  IMAD.MOV.U32 R139, RZ, RZ, R192 ;  /* 0x000000ffff8b7224 */ /* 0x000fe400078e00c0 */
[--C-:B-1----:R-:W-:Y:S01]  /*5020*/  FFMA.FTZ R2, R155, UR26, -R13.reuse ;  /* 0x0000001a9b027c23 */ /* 0x102fe2000801080d */
[----:B------:R-:W-:Y:S01]  /*5030*/  IMAD.MOV.U32 R155, RZ, RZ, R168 ;  /* 0x000000ffff9b7224 */ /* 0x000fe200078e00a8 */
[----:B---3--:R-:W-:Y:S01]  /*5040*/  F2FP.BF16.F32.PACK_AB R4, R243, R244 ;  /* 0x000000f4f304723e */ /* 0x008fe200000010ff */
[C---:B------:R-:W-:Y:S01]  /*5050*/  HMMA.16816.F32.BF16 R168, R8.reuse, R28, R56 ;  /* 0x0000001c08a8723c */ /* 0x040fe20000041838 */
[----:B------:R1:W-:Y:S05]  /*5060*/  MUFU.EX2 R242, R2 ;  /* 0x0000000200f27308 */ /* 0x0003ea0000000800 */
[C---:B------:R-:W-:Y:S01]  /*5070*/  HMMA.16816.F32.BF16 R56, R8.reuse, R18, R144 ;  /* 0x000000120838723c */ /* 0x040fe20000041890 */
[----:B------:R-:W3:Y:S05]  /*5080*/  LDSM.16.MT88.4 R16, [R220+0xb800] ;  /* 0x00b80000dc10783b */ /* 0x000eea0000004200 */
[----:B------:R-:W-:Y:S01]  /*5090*/  HMMA.16816.F32.BF16 R28, R8, R30, R132 ;  /* 0x0000001e081c723c */ /* 0x000fe20000041884 */
[----:B-1----:R-:W-:Y:S01]  /*50a0*/  FFMA.FTZ R2, R172, UR26, -R13 ;  /* 0x0000001aac027c23 */ /* 0x002fe2000801080d */
[----:B------:R-:W-:-:S04]  /*50b0*/  IMAD.MOV.U32 R172, RZ, RZ, R196 ;  /* 0x000000ffffac7224 */ /* 0x000fc800078e00c4 */
[C---:B------:R-:W-:Y:S01]  /*50c0*/  HMMA.16816.F32.BF16 R196, R8.reuse, R32, R52 ;  /* 0x0000002008c4723c */ /* 0x040fe20000041834 */
[----:B------:R1:W4:Y:S05]  /*50d0*/  MUFU.EX2 R241, R2 ;  /* 0x0000000200f17308 */ /* 0x00032a0000000800 */
[----:B------:R-:W-:Y:S01]  /*50e0*/  HMMA.16816.F32.BF16 R52, R8, R26, R148 ;  /* 0x0000001a0834723c */ /* 0x000fe20000041894 */
[----:B------:R-:W-:Y:S01]  /*50f0*/  IMAD.MOV.U32 R33, RZ, RZ, R181 ;  /* 0x000000ffff217224 */ /* 0x000fe200078e00b5 */
[----:B------:R-:W5:Y:S01]  /*5100*/  LDSM.16.MT88.4 R24, [R222+0xa800] ;  /* 0x00a80000de18783b */ /* 0x000f620000004200 */
[----:B------:R-:W-:Y:S02]  /*5110*/  IMAD.MOV.U32 R32, RZ, RZ, R180 ;  /* 0x000000ffff207224 */ /* 0x000fe400078e00b4 */
[----:B------:R-:W-:-:S02]  /*5120*/  IMAD.MOV.U32 R137, RZ, RZ, R33 ;  /* 0x000000ffff897224 */ /* 0x000fc400078e0021 */
[----:B------:R-:W-:Y:S02]  /*5130*/  IMAD.MOV.U32 R33, RZ, RZ, R186 ;  /* 0x000000ffff217224 */ /* 0x000fe400078e00ba */
[----:B------:R-:W-:Y:S02]  /*5140*/  IMAD.MOV.U32 R149, RZ, RZ, R172 ;  /* 0x000000ffff957224 */ /* 0x000fe400078e00ac */
[----:B------:R-:W-:Y:S02]  /*5150*/  IMAD.MOV.U32 R150, RZ, RZ, R154 ;  /* 0x000000ffff967224 */ /* 0x000fe400078e009a */
[----:B-1----:R-:W-:Y:S01]  /*5160*/  FFMA.FTZ R2, R178, UR26, -R12 ;  /* 0x0000001ab2027c23 */ /* 0x002fe2000801080c */
[----:B----4-:R-:W-:Y:S01]  /*5170*/  F2FP.BF16.F32.PACK_AB R6, R241, R242 ;  /* 0x000000f2f106723e */ /* 0x010fe200000010ff */
[----:B------:R-:W-:Y:S02]  /*5180*/  IMAD.MOV.U32 R151, RZ, RZ, R155 ;  /* 0x000000ffff977224 */ /* 0x000fe400078e009b */
[----:B------:R1:W-:Y:S01]  /*5190*/  MUFU.EX2 R240, R2 ;  /* 0x0000000200f07308 */ /* 0x0003e20000000800 */
[----:B------:R-:W-:-:S02]  /*51a0*/  IMAD.MOV.U32 R159, RZ, RZ, R150 ;  /* 0x000000ffff9f7224 */ /* 0x000fc400078e0096 */
[----:B------:R-:W-:Y:S02]  /*51b0*/  IMAD.MOV.U32 R154, RZ, RZ, R191 ;  /* 0x000000ffff9a7224 */ /* 0x000fe400078e00bf */
[----:B------:R-:W-:Y:S02]  /*51c0*/  IMAD.MOV.U32 R155, RZ, RZ, R190 ;  /* 0x000000ffff9b7224 */ /* 0x000fe400078e00be */
[----:B------:R-:W-:Y:S02]  /*51d0*/  IMAD.MOV.U32 R150, RZ, RZ, R136 ;  /* 0x000000ffff967224 */ /* 0x000fe400078e0088 */
[----:B------:R-:W-:Y:S02]  /*51e0*/  IMAD.MOV.U32 R172, RZ, RZ, R185 ;  /* 0x000000ffffac7224 */ /* 0x000fe400078e00b9 */
[----:B------:R-:W-:Y:S02]  /*51f0*/  IMAD.MOV.U32 R136, RZ, RZ, R139 ;  /* 0x000000ffff887224 */ /* 0x000fe400078e008b */
[----:B------:R-:W-:-:S02]  /*5200*/  IMAD.MOV.U32 R139, RZ, RZ, R172 ;  /* 0x000000ffff8b7224 */ /* 0x000fc400078e00ac */
[----:B-1----:R-:W-:Y:S01]  /*5210*/  FFMA.FTZ R2, R175, UR26, -R12 ;  /* 0x0000001aaf027c23 */ /* 0x002fe2000801080c */
[----:B------:R-:W-:-:S03]  /*5220*/  IMAD.MOV.U32 R175, RZ, RZ, R189 ;  /* 0x000000ffffaf7224 */ /* 0x000fc600078e00bd */
[----:B------:R1:W4:Y:S02]  /*5230*/  MUFU.EX2 R239, R2 ;  /* 0x0000000200ef7308 */ /* 0x0003240000000800 */
[----:B-1----:R-:W-:Y:S01]  /*5240*/  FFMA.FTZ R2, R174, UR26, -R12 ;  /* 0x0000001aae027c23 */ /* 0x002fe2000801080c */
[----:B------:R-:W-:Y:S01]  /*5250*/  IMAD.MOV.U32 R174, RZ, RZ, R101 ;  /* 0x000000ffffae7224 */ /* 0x000fe200078e0065 */
[----:B----4-:R-:W-:-:S04]  /*5260*/  F2FP.BF16.F32.PACK_AB R5, R239, R240 ;  /* 0x000000f0ef05723e */ /* 0x010fc800000010ff */
[----:B------:R1:W-:Y:S01]  /*5270*/  MUFU.EX2 R238, R2 ;  /* 0x0000000200ee7308 */ /* 0x0003e20000000800 */
[----:B------:R-:W-:Y:S02]  /*5280*/  IMAD.MOV.U32 R148, RZ, RZ, R174 ;  /* 0x000000ffff947224 */ /* 0x000fe400078e00ae */
[----:B-1----:R-:W-:-:S05]  /*5290*/  FFMA.FTZ R2, R176, UR26, -R12 ;  /* 0x0000001ab0027c23 */ /* 0x002fca000801080c */
[----:B------:R1:W4:Y:S02]  /*52a0*/  MUFU.EX2 R237, R2 ;  /* 0x0000000200ed7308 */ /* 0x0003240000000800 */
[----:B-1----:R-:W-:Y:S01]  /*52b0*/  FFMA.FTZ R2, R173, UR26, -R3 ;  /* 0x0000001aad027c23 */ /* 0x002fe20008010803 */
[----:B----4-:R-:W-:-:S05]  /*52c0*/  F2FP.BF16.F32.PACK_AB R7, R237, R238 ;  /* 0x000000eeed07723e */ /* 0x010fca00000010ff */
[----:B------:R1:W4:Y:S02]  /*52d0*/  MUFU.EX2 R181, R2 ;  /* 0x0000000200b57308 */ /* 0x0003240000000800 */
[C---:B------:R-:W-:Y:S06]  /*52e0*/  HMMA.16816.F32.BF16 R140, R4.reuse, R42, R140 ;  /* 0x0000002a048c723c */ /* 0x040fec000004188c */
[C---:B------:R-:W-:Y:S06]  /*52f0*/  HMMA.16816.F32.BF16 R132, R4.reuse, R40, R120 ;  /* 0x000000280484723c */ /* 0x040fec0000041878 */
[----:B--2---:R-:W-:Y:S01]  /*5300*/  HMMA.16816.F32.BF16 R144, R4, R36, R116 ;  /* 0x000000240490723c */ /* 0x004fe20000041874 */
[----:B-1----:R-:W-:Y:S01]  /*5310*/  FFMA.FTZ R2, R177, UR26, -R3 ;  /* 0x0000001ab1027c23 */ /* 0x002fe20008010803 */
[----:B----4-:R-:W-:-:S03]  /*5320*/  F2FP.BF16.F32.PACK_AB R8, R181, R245 ;  /* 0x000000f5b508723e */ /* 0x010fc600000010ff */
[----:B------:R1:W-:Y:S01]  /*5330*/  MUFU.EX2 R180, R2 ;  /* 0x0000000200b47308 */ /* 0x0003e20000000800 */
[C---:B------:R-:W-:Y:S01]  /*5340*/  HMMA.16816.F32.BF16 R128, R4.reuse, R48, R124 ;  /* 0x000000300480723c */ /* 0x040fe2000004187c */
[----:B------:R-:W-:Y:S05]  /*5350*/  LDSM.16.MT88.4 R124, [R220+0x9c00] ;  /* 0x009c0000dc7c783b */ /* 0x000fea0000004200 */
[C---:B------:R-:W-:Y:S06]  /*5360*/  HMMA.16816.F32.BF16 R120, R4.reuse, R50, R92 ;  /* 0x000000320478723c */ /* 0x040fec000004185c */
[----:B---3--:R-:W-:Y:S01]  /*5370*/  HMMA.16816.F32.BF16 R188, R4, R16, R108 ;  /* 0x0000001004bc723c */ /* 0x008fe2000004186c */
[----:B-1----:R-:W-:-:S05]  /*5380*/  FFMA.FTZ R2, R179, UR26, -R3 ;  /* 0x0000001ab3027c23 */ /* 0x002fca0008010803 */
[C---:B------:R-:W-:Y:S01]  /*5390*/  HMMA.16816.F32.BF16 R84, R4.reuse, R38, R84 ;  /* 0x000000260454723c */ /* 0x040fe20000041854 */
[----:B------:R1:W2:Y:S05]  /*53a0*/  MUFU.EX2 R179, R2 ;  /* 0x0000000200b37308 */ /* 0x0002aa0000000800 */
[C---:B------:R-:W-:Y:S06]  /*53b0*/  HMMA.16816.F32.BF16 R76, R4.reuse, R18, R76 ;  /* 0x00000012044c723c */ /* 0x040fec000004184c */
[----:B------:R-:W-:Y:S01]  /*53c0*/  HMMA.16816.F32.BF16 R108, R4, R22, R72 ;  /* 0x00000016046c723c */ /* 0x000fe20000041848 */
[----:B-1----:R-:W-:Y:S01]  /*53d0*/  FFMA.FTZ R2, R184, UR26, -R3 ;  /* 0x0000001ab8027c23 */ /* 0x002fe20008010803 */
[----:B--2---:R-:W-:-:S03]  /*53e0*/  F2FP.BF16.F32.PACK_AB R10, R179, R180 ;  /* 0x000000b4b30a723e */ /* 0x004fc600000010ff */
[----:B------:R1:W-:Y:S02]  /*53f0*/  MUFU.EX2 R178, R2 ;  /* 0x0000000200b27308 */ /* 0x0003e40000000800 */
[----:B-1----:R-:W-:Y:S01]  /*5400*/  FFMA.FTZ R2, R183, UR26, -R3 ;  /* 0x0000001ab7027c23 */ /* 0x002fe20008010803 */
[----:B------:R-:W-:Y:S02]  /*5410*/  IMAD.MOV.U32 R183, RZ, RZ, R32 ;  /* 0x000000ffffb77224 */ /* 0x000fe400078e0020 */
[----:B------:R-:W-:-:S03]  /*5420*/  IMAD.MOV.U32 R32, RZ, RZ, R187 ;  /* 0x000000ffff207224 */ /* 0x000fc600078e00bb */
[----:B------:R1:W2:Y:S01]  /*5430*/  MUFU.EX2 R177, R2 ;  /* 0x0000000200b17308 */ /* 0x0002a20000000800 */
[----:B-----5:R-:W-:Y:S01]  /*5440*/  HMMA.16816.F32.BF16 R184, R4, R24, R112 ;  /* 0x0000001804b8723c */ /* 0x020fe20000041870 */
[--C-:B-1----:R-:W-:Y:S01]  /*5450*/  FFMA.FTZ R2, R182, UR26, -R3.reuse ;  /* 0x0000001ab6027c23 */ /* 0x102fe20008010803 */
[----:B------:R-:W-:Y:S01]  /*5460*/  FFMA.FTZ R3, R200, UR26, -R3 ;  /* 0x0000001ac8037c23 */ /* 0x000fe20008010803 */
[----:B------:R-:W-:-:S04]  /*5470*/  IMAD.MOV.U32 R200, RZ, RZ, R138 ;  /* 0x000000ffffc87224 */ /* 0x000fc800078e008a */
[----:B------:R1:W-:Y:S01]  /*5480*/  MUFU.EX2 R176, R2 ;  /* 0x0000000200b07308 */ /* 0x0003e20000000800 */
[----:B------:R-:W-:Y:S02]  /*5490*/  IMAD.MOV.U32 R138, RZ, RZ, R45 ;  /* 0x000000ffff8a7224 */ /* 0x000fe400078e002d */
[----:B------:R-:W-:Y:S02]  /*54a0*/  IMAD.MOV.U32 R182, RZ, RZ, R195 ;  /* 0x000000ffffb67224 */ /* 0x000fe400078e00c3 */
[----:B------:R-:W-:Y:S07]  /*54b0*/  HMMA.16816.F32.BF16 R192, R4, R20, R96 ;  /* 0x0000001404c0723c */ /* 0x000fee0000041860 */
[----:B--2---:R-:W-:Y:S01]  /*54c0*/  F2FP.BF16.F32.PACK_AB R96, R177, R178 ;  /* 0x000000b2b160723e */ /* 0x004fe200000010ff */
[----:B-1----:R-:W-:-:S04]  /*54d0*/  FFMA.FTZ R2, R153, UR26, -R0 ;  /* 0x0000001a99027c23 */ /* 0x002fc80008010800 */
[----:B------:R1:W-:Y:S02]  /*54e0*/  MUFU.EX2 R101, R2 ;  /* 0x0000000200657308 */ /* 0x0003e40000000800 */
[----:B-1----:R-:W-:-:S06]  /*54f0*/  FFMA.FTZ R2, R152, UR26, -R0 ;  /* 0x0000001a98027c23 */ /* 0x002fcc0008010800 */
[----:B------:R1:W2:Y:S02]  /*5500*/  MUFU.EX2 R100, R2 ;  /* 0x0000000200647308 */ /* 0x0002a40000000800 */
[----:B-1----:R-:W-:Y:S01]  /*5510*/  FFMA.FTZ R2, R106, UR26, -R0 ;  /* 0x0000001a6a027c23 */ /* 0x002fe20008010800 */
[----:B--2---:R-:W-:-:S05]  /*5520*/  F2FP.BF16.F32.PACK_AB R9, R100, R101 ;  /* 0x000000656409723e */ /* 0x004fca00000010ff */
[----:B------:R1:W2:Y:S08]  /*5530*/  MUFU.EX2 R106, R3 ;  /* 0x00000003006a7308 */ /* 0x0002b00000000800 */
[----:B------:R3:W-:Y:S01]  /*5540*/  MUFU.EX2 R47, R2 ;  /* 0x00000002002f7308 */ /* 0x0007e20000000800 */
[----:B-1----:R-:W-:Y:S01]  /*5550*/  IMAD.MOV.U32 R3, RZ, RZ, R154 ;  /* 0x000000ffff037224 */ /* 0x002fe200078e009a */
[----:B--2---:R-:W-:Y:S01]  /*5560*/  F2FP.BF16.F32.PACK_AB R98, R106, R176 ;  /* 0x000000b06a62723e */ /* 0x004fe200000010ff */
[----:B---3--:R-:W-:Y:S01]  /*5570*/  FFMA.FTZ R2, R107, UR26, -R0 ;  /* 0x0000001a6b027c23 */ /* 0x008fe20008010800 */
[----:B------:R-:W-:-:S02]  /*5580*/  IMAD.MOV.U32 R107, RZ, RZ, R149 ;  /* 0x000000ffff6b7224 */ /* 0x000fc400078e0095 */
[----:B------:R-:W-:Y:S02]  /*5590*/  IMAD.MOV.U32 R149, RZ, RZ, R137 ;  /* 0x000000ffff957224 */ /* 0x000fe400078e0089 */
[----:B------:R1:W2:Y:S01]  /*55a0*/  MUFU.EX2 R46, R2 ;  /* 0x00000002002e7308 */ /* 0x0002a20000000800 */
[----:B------:R-:W-:Y:S02]  /*55b0*/  IMAD.MOV.U32 R137, RZ, RZ, R175 ;  /* 0x000000ffff897224 */ /* 0x000fe400078e00af */
[----:B------:R-:W-:Y:S01]  /*55c0*/  HMMA.16816.F32.BF16 R172, R4, R26, R80 ;  /* 0x0000001a04ac723c */ /* 0x000fe20000041850 */
[----:B------:R-:W-:Y:S04]  /*55d0*/  LDSM.16.MT88.4 R4, [R222+0xbc00] ;  /* 0x00bc0000de04783b */ /* 0x000fe80000004200 */
[----:B------:R-:W-:Y:S01]  /*55e0*/  LDSM.16.MT88.4 R80, [R220+0xbc00] ;  /* 0x00bc0000dc50783b */ /* 0x000fe20000004200 */
[----:B-1----:R-:W-:Y:S01]  /*55f0*/  FFMA.FTZ R2, R15, UR26, -R0 ;  /* 0x0000001a0f027c23 */ /* 0x002fe20008010800 */
[----:B--2---:R-:W-:-:S03]  /*5600*/  F2FP.BF16.F32.PACK_AB R11, R46, R47 ;  /* 0x0000002f2e0b723e */ /* 0x004fc600000010ff */
[----:B------:R1:W-:Y:S04]  /*5610*/  MUFU.EX2 R45, R2 ;  /* 0x00000002002d7308 */ /* 0x0003e80000000800 */
[C---:B------:R-:W-:Y:S06]  /*5620*/  HMMA.16816.F32.BF16 R56, R8.reuse, R42, R56 ;  /* 0x0000002a0838723c */ /* 0x040fec0000041838 */
[----:B------:R-:W-:Y:S01]  /*5630*/  HMMA.16816.F32.BF16 R116, R8, R48, R68 ;  /* 0x000000300874723c */ /* 0x000fe20000041844 */
[----:B------:R-:W-:-:S02]  /*5640*/  IMAD.MOV.U32 R42, RZ, RZ, R32 ;  /* 0x000000ffff2a7224 */ /* 0x000fc400078e0020 */
[----:B------:R-:W-:-:S03]  /*5650*/  IMAD.MOV.U32 R43, RZ, RZ, R139 ;  /* 0x000000ffff2b7224 */ /* 0x000fc600078e008b */
[C---:B------:R-:W-:Y:S01]  /*5660*/  HMMA.16816.F32.BF16 R60, R8.reuse, R50, R60 ;  /* 0x00000032083c723c */ /* 0x040fe2000004183c */
[----:B-1----:R-:W-:Y:S01]  /*5670*/  FFMA.FTZ R2, R214, UR26, -R13 ;  /* 0x0000001ad6027c23 */ /* 0x002fe2000801080d */
[----:B------:R-:W-:Y:S02]  /*5680*/  IMAD.MOV.U32 R214, RZ, RZ, R44 ;  /* 0x000000ffffd67224 */ /* 0x000fe400078e002c */
[----:B------:R-:W-:Y:S01]  /*5690*/  IMAD.MOV.U32 R48, RZ, RZ, R148 ;  /* 0x000000ffff307224 */ /* 0x000fe200078e0094 */
[----:B------:R1:W-:Y:S01]  /*56a0*/  MUFU.EX2 R44, R2 ;  /* 0x00000002002c7308 */ /* 0x0003e20000000800 */
[C---:B------:R-:W-:Y:S01]  /*56b0*/  HMMA.16816.F32.BF16 R52, R8.reuse, R38, R52 ;  /* 0x000000260834723c */ /* 0x040fe20000041834 */
[----:B------:R-:W-:Y:S02]  /*56c0*/  IMAD.MOV.U32 R51, RZ, RZ, R150 ;  /* 0x000000ffff337224 */ /* 0x000fe400078e0096 */
[----:B------:R-:W-:Y:S02]  /*56d0*/  IMAD.MOV.U32 R50, RZ, RZ, R151 ;  /* 0x000000ffff327224 */ /* 0x000fe400078e0097 */
[----:B------:R-:W-:Y:S01]  /*56e0*/  IMAD.MOV.U32 R49, RZ, RZ, R159 ;  /* 0x000000ffff317224 */ /* 0x000fe200078e009f */
[C---:B------:R-:W-:Y:S06]  /*56f0*/  HMMA.16816.F32.BF16 R68, R8.reuse, R16, R196 ;  /* 0x000000100844723c */ /* 0x040fec00000418c4 */
[----:B------:R-:W-:Y:S01]  /*5700*/  HMMA.16816.F32.BF16 R64, R8, R40, R64 ;  /* 0x000000280840723c */ /* 0x000fe20000041840 */
[----:B-1----:R-:W-:Y:S01]  /*5710*/  FFMA.FTZ R2, R213, UR26, -R13 ;  /* 0x0000001ad5027c23 */ /* 0x002fe2000801080d */
[----:B------:R-:W-:-:S04]  /*5720*/  IMAD.MOV.U32 R213, RZ, RZ, R149 ;  /* 0x000000ffffd57224 */ /* 0x000fc800078e0095 */
[----:B------:R-:W-:Y:S01]  /*5730*/  HMMA.16816.F32.BF16 R28, R8, R26, R28 ;  /* 0x0000001a081c723c */ /* 0x000fe2000004181c */
[----:B------:R-:W-:Y:S01]  /*5740*/  IMAD.MOV.U32 R40, RZ, RZ, R138 ;  /* 0x000000ffff287224 */ /* 0x000fe200078e008a */
[----:B------:R1:W2:Y:S01]  /*5750*/  MUFU.EX2 R35, R2 ;  /* 0x0000000200237308 */ /* 0x0002a20000000800 */
[----:B------:R-:W-:-:S03]  /*5760*/  IMAD.MOV.U32 R41, RZ, RZ, R137 ;  /* 0x000000ffff297224 */ /* 0x000fc600078e0089 */
[C---:B------:R-:W-:Y:S06]  /*5770*/  HMMA.16816.F32.BF16 R148, R8.reuse, R36, R164 ;  /* 0x000000240894723c */ /* 0x040fec00000418a4 */
[C---:B------:R-:W-:Y:S01]  /*5780*/  HMMA.16816.F32.BF16 R164, R8.reuse, R24, R168 ;  /* 0x0000001808a4723c */ /* 0x040fe200000418a8 */
[----:B------:R-:W-:Y:S05]  /*5790*/  LDSM.16.MT88.4 R168, [R222+0xac00] ;  /* 0x00ac0000dea8783b */ /* 0x000fea0000004200 */
[C---:B------:R-:W-:Y:S01]  /*57a0*/  HMMA.16816.F32.BF16 R36, R8.reuse, R20, R204 ;  /* 0x000000140824723c */ /* 0x040fe200000418cc */
[--C-:B-1----:R-:W-:Y:S01]  /*57b0*/  FFMA.FTZ R2, R210, UR26, -R13.reuse ;  /* 0x0000001ad2027c23 */ /* 0x102fe2000801080d */
[----:B------:R-:W-:Y:S01]  /*57c0*/  IMAD.MOV.U32 R210, RZ, RZ, R136 ;  /* 0x000000ffffd27224 */ /* 0x000fe200078e0088 */
[----:B--2---:R-:W-:Y:S01]  /*57d0*/  F2FP.BF16.F32.PACK_AB R92, R35, R44 ;  /* 0x0000002c235c723e */ /* 0x004fe200000010ff */
[----:B------:R-:W-:Y:S01]  /*57e0*/  LDSM.16.MT88.4 R136, [R222+0x9c00] ;  /* 0x009c0000de88783b */ /* 0x000fe20000004200 */
[----:B------:R1:W-:Y:S01]  /*57f0*/  MUFU.EX2 R34, R2 ;  /* 0x0000000200227308 */ /* 0x0003e20000000800 */
[C---:B------:R-:W-:Y:S06]  /*5800*/  HMMA.16816.F32.BF16 R16, R8.reuse, R18, R88 ;  /* 0x000000120810723c */ /* 0x040fec0000041858 */
[----:B------:R-:W-:Y:S01]  /*5810*/  HMMA.16816.F32.BF16 R20, R8, R22, R160 ;  /* 0x000000160814723c */ /* 0x000fe200000418a0 */
[----:B-1----:R-:W-:Y:S01]  /*5820*/  FFMA.FTZ R2, R208, UR26, -R13 ;  /* 0x0000001ad0027c23 */ /* 0x002fe2000801080d */
[----:B------:R-:W-:-:S03]  /*5830*/  IMAD.MOV.U32 R208, RZ, RZ, R33 ;  /* 0x000000ffffd07224 */ /* 0x000fc600078e0021 */
[----:B------:R1:W2:Y:S02]  /*5840*/  MUFU.EX2 R33, R2 ;  /* 0x0000000200217308 */ /* 0x0002a40000000800 */
[----:B------:R-:W-:-:S04]  /*5850*/  FADD.FTZ R10, R208, R43 ;  /* 0x0000002bd00a7221 */ /* 0x000fc80000010000 */
[----:B------:R-:W-:Y:S01]  /*5860*/  FADD.FTZ R10, R210, R10 ;  /* 0x0000000ad20a7221 */ /* 0x000fe20000010000 */
[--C-:B-1----:R-:W-:Y:S01]  /*5870*/  FFMA.FTZ R2, R203, UR26, -R12.reuse ;  /* 0x0000001acb027c23 */ /* 0x102fe2000801080c */
[----:B------:R-:W-:Y:S01]  /*5880*/  IMAD.MOV.U32 R203, RZ, RZ, R155 ;  /* 0x000000ffffcb7224 */ /* 0x000fe200078e009b */
[----:B--2---:R-:W-:Y:S01]  /*5890*/  F2FP.BF16.F32.PACK_AB R94, R33, R34 ;  /* 0x00000022215e723e */ /* 0x004fe200000010ff */
[----:B------:R-:W1:Y:S01]  /*58a0*/  LDSM.16.MT88.4 R152, [R220+0xac00] ;  /* 0x00ac0000dc98783b */ /* 0x000e620000004200 */
[----:B------:R2:W-:Y:S02]  /*58b0*/  MUFU.EX2 R32, R2 ;  /* 0x0000000200207308 */ /* 0x0005e40000000800 */
[----:B--2---:R-:W-:Y:S01]  /*58c0*/  FFMA.FTZ R2, R209, UR26, -R12 ;  /* 0x0000001ad1027c23 */ /* 0x004fe2000801080c */
[----:B------:R-:W-:-:S05]  /*58d0*/  IMAD.MOV.U32 R209, RZ, RZ, R14 ;  /* 0x000000ffffd17224 */ /* 0x000fca00078e000e */
[----:B------:R2:W3:Y:S01]  /*58e0*/  MUFU.EX2 R15, R2 ;  /* 0x00000002000f7308 */ /* 0x0004e20000000800 */
[----:B------:R-:W-:-:S04]  /*58f0*/  FADD.FTZ R3, R3, R209 ;  /* 0x000000d103037221 */ /* 0x000fc80000010000 */
[----:B------:R-:W-:-:S04]  /*5900*/  FADD.FTZ R3, R40, R3 ;  /* 0x0000000328037221 */ /* 0x000fc80000010000 */
[----:B------:R-:W-:-:S04]  /*5910*/  FADD.FTZ R3, R50, R3 ;  /* 0x0000000332037221 */ /* 0x000fc80000010000 */
[----:B------:R-:W-:Y:S01]  /*5920*/  FADD.FTZ R3, R48, R3 ;  /* 0x0000000330037221 */ /* 0x000fe20000010000 */
[--C-:B--2---:R-:W-:Y:S01]  /*5930*/  FFMA.FTZ R2, R212, UR26, -R12.reuse ;  /* 0x0000001ad4027c23 */ /* 0x104fe2000801080c */
[----:B---3--:R-:W-:Y:S02]  /*5940*/  F2FP.BF16.F32.PACK_AB R93, R15, R32 ;  /* 0x000000200f5d723e */ /* 0x008fe400000010ff */
[----:B------:R-:W-:Y:S01]  /*5950*/  FADD.FTZ R3, R49, R3 ;  /* 0x0000000331037221 */ /* 0x000fe20000010000 */
[----:B------:R2:W-:Y:S02]  /*5960*/  MUFU.EX2 R24, R2 ;  /* 0x0000000200187308 */ /* 0x0005e40000000800 */
[----:B--2---:R-:W-:-:S06]  /*5970*/  FFMA.FTZ R2, R215, UR26, -R12 ;  /* 0x0000001ad7027c23 */ /* 0x004fcc000801080c */
[----:B------:R2:W3:Y:S02]  /*5980*/  MUFU.EX2 R14, R2 ;  /* 0x00000002000e7308 */ /* 0x0004e40000000800 */
[----:B--2---:R-:W-:Y:S01]  /*5990*/  FFMA.FTZ R2, R201, UR26, -R0 ;  /* 0x0000001ac9027c23 */ /* 0x004fe20008010800 */
[----:B---3--:R-:W-:-:S05]  /*59a0*/  F2FP.BF16.F32.PACK_AB R95, R14, R24 ;  /* 0x000000180e5f723e */ /* 0x008fca00000010ff */
[----:B------:R2:W3:Y:S02]  /*59b0*/  MUFU.EX2 R13, R2 ;  /* 0x00000002000d7308 */ /* 0x0004e40000000800 */
[C---:B-1----:R-:W-:Y:S06]  /*59c0*/  HMMA.16816.F32.BF16 R156, R92.reuse, R154, R84 ;  /* 0x0000009a5c9c723c */ /* 0x042fec0000041854 */
[C---:B------:R-:W-:Y:S06]  /*59d0*/  HMMA.16816.F32.BF16 R88, R92.reuse, R4, R192 ;  /* 0x000000045c58723c */ /* 0x040fec00000418c0 */
[----:B------:R-:W-:Y:S01]  /*59e0*/  HMMA.16816.F32.BF16 R112, R92, R124, R128 ;  /* 0x0000007c5c70723c */ /* 0x000fe20000041880 */
[--C-:B--2---:R-:W-:Y:S01]  /*59f0*/  FFMA.FTZ R2, R202, UR26, -R0.reuse ;  /* 0x0000001aca027c23 */ /* 0x104fe20008010800 */
[----:B------:R-:W-:Y:S01]  /*5a00*/  FFMA.FTZ R0, R211, UR26, -R0 ;  /* 0x0000001ad3007c23 */ /* 0x000fe20008010800 */
[----:B---3--:R-:W-:-:S02]  /*5a10*/  F2FP.BF16.F32.PACK_AB R97, R13, R45 ;  /* 0x0000002d0d61723e */ /* 0x008fc400000010ff */
        /* <DEDUP_REMOVED lines=11> */
[----:B------:R-:W-:Y:S01]  /*5ad0*/  FADD.FTZ R2, R213, R10 ;  /* 0x0000000ad5027221 */ /* 0x000fe20000010000 */
[----:B------:R-:W-:Y:S01]  /*5ae0*/  FADD.FTZ R0, R235, R0 ;  /* 0x00000000eb007221 */ /* 0x000fe20000010000 */
[----:B------:R-:W-:Y:S03]  /*5af0*/  HMMA.16816.F32.BF16 R160, R92, R168, R184 ;  /* 0x000000a85ca0723c */ /* 0x000fe600000418b8 */
[----:B------:R-:W-:-:S03]  /*5b00*/  FADD.FTZ R0, R236, R0 ;  /* 0x00000000ec007221 */ /* 0x000fc60000010000 */
[----:B------:R-:W-:Y:S01]  /*5b10*/  HMMA.16816.F32.BF16 R84, R96, R4, R36 ;  /* 0x000000046054723c */ /* 0x000fe20000041824 */
[----:B------:R-:W-:-:S05]  /*5b20*/  FADD.FTZ R0, R218, R0 ;  /* 0x00000000da007221 */ /* 0x000fca0000010000 */
[C---:B------:R-:W-:Y:S01]  /*5b30*/  HMMA.16816.F32.BF16 R172, R92.reuse, R170, R172 ;  /* 0x000000aa5cac723c */ /* 0x040fe200000418ac */
[----:B------:R-:W-:Y:S01]  /*5b40*/  FADD.FTZ R4, R252, R9 ;  /* 0x00000009fc047221 */ /* 0x000fe20000010000 */
[----:B------:R-:W-:Y:S01]  /*5b50*/  FADD.FTZ R5, R246, R2 ;  /* 0x00000002f6057221 */ /* 0x000fe20000010000 */
[----:B------:R-:W-:Y:S02]  /*5b60*/  FADD.FTZ R2, R219, R0 ;  /* 0x00000000db027221 */ /* 0x000fe40000010000 */
        /* <DEDUP_REMOVED lines=43> */
[----:B------:R1:W-:Y:S04]  /*5e20*/  STL [R1+0x14], R4 ;  /* 0x0000140401007387 */ /* 0x0003e80000100800 */
[----:B------:R1:W-:Y:S01]  /*5e30*/  STL [R1+0xc], R3 ;  /* 0x00000c0301007387 */ /* 0x0003e20000100800 */
[----:B------:R-:W-:Y:S03]  /*5e40*/  HMMA.16816.F32.BF16 R76, R92, R82, R76 ;  /* 0x000000525c4c723c */ /* 0x000fe6000004184c */
[----:B------:R1:W-:Y:S03]  /*5e50*/  STL [R1+0x10], R235 ;  /* 0x000010eb01007387 */ /* 0x0003e60000100800 */
[C---:B------:R-:W-:Y:S01]  /*5e60*/  HMMA.16816.F32.BF16 R116, R96.reuse, R124, R116 ;  /* 0x0000007c6074723c */ /* 0x040fe20000041874 */
[----:B------:R1:W-:Y:S05]  /*5e70*/  STL [R1+0x8], R252 ;  /* 0x000008fc01007387 */ /* 0x0003ea0000100800 */
        /* <DEDUP_REMOVED lines=12> */
[----:B-1----:R-:W-:-:S15]  /*5f40*/  @!P0 BRA `(.L_x_169) ;  /* 0x0000008800088947 */ /* 0x002fde0003800000 */
[----:B------:R-:W2:Y:S01]  /*5f50*/  LDL.64 R182, [R1] ;  /* 0x0000000001b67983 */ /* 0x000ea20000100a00 */
[----:B------:R-:W-:Y:S01]  /*5f60*/  UIADD3 UR24, UR25, -0x2, URZ ;  /* 0xfffffffe19187890 */ /* 0x000fe2000fffe03f */
[----:B------:R-:W-:-:S04]  /*5f70*/  DEPBAR.LE SB0, 0x0 ;  /* 0x000080000000791a */ /* 0x000fc80000000000 */
[----:B------:R-:W-:Y:S01]  /*5f80*/  USHF.R.S32.HI UR4, URZ, 0x1f, UR24 ;  /* 0x0000001f3f047899 */ /* 0x000fe20008011418 */
[----:B------:R-:W-:Y:S01]  /*5f90*/  IMAD.U32 R4, RZ, RZ, UR24 ;  /* 0x00000018ff047e24 */ /* 0x000fe2000f8e00ff */
[----:B------:R-:W-:Y:S01]  /*5fa0*/  UIMAD UR5, UR22, UR24, URZ ;  /* 0x00000018160572a4 */ /* 0x000fe2000f8e023f */
[----:B------:R-:W-:Y:S01]  /*5fb0*/  IMAD.U32 R6, RZ, RZ, UR9 ;  /* 0x00000009ff067e24 */ /* 0x000fe2000f8e00ff */
[----:B------:R-:W-:Y:S01]  /*5fc0*/  ULDC.64 UR6, c[0x0][0x220] ;  /* 0x0000880000067ab9 */ /* 0x000fe20000000a00 */
[----:B------:R-:W1:Y:S01]  /*5fd0*/  S2R R107, SR_TID.X ;  /* 0x00000000006b7919 */ /* 0x000e620000002100 */
[----:B------:R-:W-:Y:S01]  /*5fe0*/  UIMAD UR4, UR4, UR23, UR5 ;  /* 0x00000017040472a4 */ /* 0x000fe2000f8e0205 */
[----:B-1----:R-:W-:-:S05]  /*5ff0*/  IMAD.SHL.U32 R107, R107, 0x2, RZ ;  /* 0x000000026b6b7824 */ /* 0x002fca00078e00ff */
[----:B------:R-:W-:Y:S01]  /*6000*/  LOP3.LUT R107, R107, 0x6, RZ, 0xc0, !PT ;  /* 0x000000066b6b7812 */ /* 0x000fe200078ec0ff */
[----:B------:R-:W-:Y:S01]  /*6010*/  BAR.SYNC.DEFER_BLOCKING 0x0 ;  /* 0x0000000000007b1d */ /* 0x000fe20000010000 */
[----:B--2---:R-:W-:-:S04]  /*6020*/  IMAD.WIDE.U32 R4, R4, UR23, R182 ;  /* 0x0000001704047c25 */ /* 0x004fc8000f8e00b6 */
[----:B------:R-:W-:Y:S01]  /*6030*/  VIADD R0, R5, UR4 ;  /* 0x0000000405007c36 */ /* 0x000fe20008000000 */
[C---:B------:R-:W-:Y:S01]  /*6040*/  LEA R2, P0, R4.reuse, UR6, 0x1 ;  /* 0x0000000604027c11 */ /* 0x040fe2000f8008ff */
[----:B------:R-:W-:Y:S01]  /*6050*/  IMAD.U32 R5, RZ, RZ, UR9 ;  /* 0x00000009ff057e24 */ /* 0x000fe2000f8e00ff */
[----:B------:R-:W-:Y:S02]  /*6060*/  UIADD3 UR4, UR25, -0x2, URZ ;  /* 0xfffffffe19047890 */ /* 0x000fe4000fffe03f */
[----:B------:R-:W-:Y:S01]  /*6070*/  LEA.HI.X R3, R4, UR7, R0, 0x1, P0 ;  /* 0x0000000704037c11 */ /* 0x000fe200080f0c00 */
[----:B------:R-:W-:Y:S01]  /*6080*/  IMAD.U32 R0, RZ, RZ, UR8 ;  /* 0x00000008ff007e24 */ /* 0x000fe2000f8e00ff */
[----:B------:R-:W-:Y:S01]  /*6090*/  LEA R4, P0, R5, R2, 0x1 ;  /* 0x0000000205047211 */ /* 0x000fe200078008ff */
[----:B------:R-:W-:Y:S02]  /*60a0*/  UISETP.GT.AND UP0, UPT, UR4, UR15, UPT ;  /* 0x0000000f0400728c */ /* 0x000fe4000bf04270 */
[----:B------:R-:W-:Y:S01]  /*60b0*/  @!PT LDS RZ, [RZ] ;  /* 0x00000000fffff984 */ /* 0x000fe20000000800 */
[----:B------:R-:W-:Y:S01]  /*60c0*/  @!PT LDS RZ, [RZ] ;  /* 0x00000000fffff984 */ /* 0x000fe20000000800 */
[----:B------:R-:W-:Y:S01]  /*60d0*/  @!PT LDS RZ, [RZ] ;  /* 0x00000000fffff984 */ /* 0x000fe20000000800 */
[----:B------:R-:W-:Y:S01]  /*60e0*/  LDGSTS.E.BYPASS.LTC128B.128 [R234+0x9000], desc[UR18][R2.64] ;  /* 0x0900000002ea7fae */ /* 0x000fe2000b901d52 */
[----:B------:R-:W-:-:S03]  /*60f0*/  LEA.HI.X R5, R6, R3, R0, 0x1, P0 ;  /* 0x0000000306057211 */ /* 0x000fc600000f0c00 */
[----:B------:R-:W-:Y:S04]  /*6100*/  LDGSTS.E.BYPASS.LTC128B.128 [R234+0xa000], desc[UR18][R2.64+0x40] ;  /* 0x0a00004002ea7fae */ /* 0x000fe8000b901d52 */
[----:B------:R-:W-:Y:S04]  /*6110*/  LDGSTS.E.BYPASS.LTC128B.128 [R234+0xb000], desc[UR18][R2.64+0x80] ;  /* 0x0b00008002ea7fae */ /* 0x000fe8000b901d52 */
[----:B------:R-:W-:Y:S04]  /*6120*/  LDGSTS.E.BYPASS.LTC128B.128 [R234+0x9800], desc[UR18][R4.64] ;  /* 0x0980000004ea7fae */ /* 0x000fe8000b901d52 */
[----:B------:R-:W-:Y:S04]  /*6130*/  LDGSTS.E.BYPASS.LTC128B.128 [R234+0xa800], desc[UR18][R4.64+0x40] ;  /* 0x0a80004004ea7fae */ /* 0x000fe8000b901d52 */
[----:B------:R1:W-:Y:S04]  /*6140*/  LDGSTS.E.BYPASS.LTC128B.128 [R234+0xb800], desc[UR18][R4.64+0x80] ;  /* 0x0b80008004ea7fae */ /* 0x0003e8000b901d52 */
[----:B------:R-:W-:Y:S04]  /*6150*/  LDSM.16.M88.4 R12, [R224] ;  /* 0x00000000e00c783b */ /* 0x000fe80000000200 */
[----:B------:R-:W2:Y:S04]  /*6160*/  LDSM.16.M88.4 R16, [R221+0x6000] ;  /* 0x00600000dd10783b */ /* 0x000ea80000000200 */
[----:B------:R-:W3:Y:S04]  /*6170*/  LDSM.16.M88.4 R8, [R224+0x1000] ;  /* 0x00100000e008783b */ /* 0x000ee80000000200 */
[----:B------:R-:W4:Y:S04]  /*6180*/  LDSM.16.M88.4 R20, [R221+0x6800] ;  /* 0x00680000dd14783b */ /* 0x000f280000000200 */
[----:B------:R-:W5:Y:S04]  /*6190*/  LDSM.16.M88.4 R24, [R221+0x6400] ;  /* 0x00640000dd18783b */ /* 0x000f680000000200 */
[----:B------:R-:W5:Y:S04]  /*61a0*/  LDSM.16.M88.4 R28, [R221+0x6c00] ;  /* 0x006c0000dd1c783b */ /* 0x000f680000000200 */
[----:B-1----:R-:W-:Y:S04]  /*61b0*/  LDSM.16.M88.4 R4, [R225+0x1000] ;  /* 0x00100000e104783b */ /* 0x002fe80000000200 */
[----:B------:R-:W1:Y:S04]  /*61c0*/  LDSM.16.M88.4 R32, [R223+0x6800] ;  /* 0x00680000df20783b */ /* 0x000e680000000200 */
[----:B------:R-:W1:Y:S04]  /*61d0*/  LDSM.16.M88.4 R36, [R223+0x6400] ;  /* 0x00640000df24783b */ /* 0x000e680000000200 */
[----:B------:R-:W1:Y:S04]  /*61e0*/  LDSM.16.M88.4 R40, [R223+0x6000] ;  /* 0x00600000df28783b */ /* 0x000e680000000200 */
[----:B------:R-:W1:Y:S01]  /*61f0*/  LDSM.16.M88.4 R44, [R223+0x6c00] ;  /* 0x006c0000df2c783b */ /* 0x000e620000000200 */
[-C--:B--2---:R-:W-:Y:S03]  /*6200*/  HMMA.16816.F32.BF16 R216, R12, R16.reuse, RZ ;  /* 0x000000100cd8723c */ /* 0x084fe600000418ff */
[----:B------:R-:W-:Y:S04]  /*6210*/  LDSM.16.M88.4 R56, [R221+0x7000] ;  /* 0x00700000dd38783b */ /* 0x000fe80000000200 */
[----:B------:R-:W-:Y:S01]  /*6220*/  LDSM.16.M88.4 R48, [R221+0x7400] ;  /* 0x00740000dd30783b */ /* 0x000fe20000000200 */
[C---:B---3--:R-:W-:Y:S03]  /*6230*/  HMMA.16816.F32.BF16 R52, R8.reuse, R16, RZ ;  /* 0x000000100834723c */ /* 0x048fe600000418ff */
[----:B------:R-:W0:Y:S03]  /*6240*/  LDGDEPBAR ;  /* 0x00000000000079af */ /* 0x000e260000000000 */
[-C--:B------:R-:W-:Y:S06]  /*6250*/  HMMA.16816.F32.BF16 R212, R8, R18.reuse, RZ ;  /* 0x0000001208d4723c */ /* 0x080fec00000418ff */
[----:B------:R-:W-:Y:S01]  /*6260*/  HMMA.16816.F32.BF16 R208, R12, R18, RZ ;  /* 0x000000120cd0723c */ /* 0x000fe200000418ff */
[----:B------:R-:W2:Y:S05]  /*6270*/  LDSM.16.M88.4 R16, [R225] ;  /* 0x00000000e110783b */ /* 0x000eaa0000000200 */
[C---:B----4-:R-:W-:Y:S06]  /*6280*/  HMMA.16816.F32.BF16 R196, R8.reuse, R22, RZ ;  /* 0x0000001608c4723c */ /* 0x050fec00000418ff */
[C---:B-----5:R-:W-:Y:S06]  /*6290*/  HMMA.16816.F32.BF16 R188, R8.reuse, R24, RZ ;  /* 0x0000001808bc723c */ /* 0x060fec00000418ff */
[C---:B------:R-:W-:Y:S06]  /*62a0*/  HMMA.16816.F32.BF16 R204, R8.reuse, R26, RZ ;  /* 0x0000001a08cc723c */ /* 0x040fec00000418ff */
[C---:B------:R-:W-:Y:S06]  /*62b0*/  HMMA.16816.F32.BF16 R200, R8.reuse, R20, RZ ;  /* 0x0000001408c8723c */ /* 0x040fec00000418ff */
[C---:B------:R-:W-:Y:S06]  /*62c0*/  HMMA.16816.F32.BF16 R192, R8.reuse, R28, RZ ;  /* 0x0000001c08c0723c */ /* 0x040fec00000418ff */
[----:B------:R-:W-:Y:S06]  /*62d0*/  HMMA.16816.F32.BF16 R184, R8, R30, RZ ;  /* 0x0000001e08b8723c */ /* 0x000fec00000418ff */
[C---:B------:R-:W-:Y:S06]  /*62e0*/  HMMA.16816.F32.BF16 R8, R12.reuse, R28, RZ ;  /* 0x0000001c0c08723c */ /* 0x040fec00000418ff */
[C---:B------:R-:W-:Y:S06]  /*62f0*/  HMMA.16816.F32.BF16 R108, R12.reuse, R20, RZ ;  /* 0x000000140c6c723c */ /* 0x040fec00000418ff */
[----:B------:R-:W-:Y:S01]  /*6300*/  HMMA.16816.F32.BF16 R64, R12, R22, RZ ;  /* 0x000000160c40723c */ /* 0x000fe200000418ff */
[----:B------:R-:W3:Y:S05]  /*6310*/  LDSM.16.M88.4 R20, [R224+0x3000] ;  /* 0x00300000e014783b */ /* 0x000eea0000000200 */
[----:B-1----:R-:W-:Y:S06]  /*6320*/  HMMA.16816.F32.BF16 R244, R4, R34, R196 ;  /* 0x0000002204f4723c */ /* 0x002fec00000418c4 */
[C---:B------:R-:W-:Y:S06]  /*6330*/  HMMA.16816.F32.BF16 R180, R12.reuse, R24, RZ ;  /* 0x000000180cb4723c */ /* 0x040fec00000418ff */
[C---:B------:R-:W-:Y:S01]  /*6340*/  HMMA.16816.F32.BF16 R176, R12.reuse, R26, RZ ;  /* 0x0000001a0cb0723c */ /* 0x040fe200000418ff */
[----:B------:R-:W-:Y:S05]  /*6350*/  LDSM.16.M88.4 R24, [R221+0x7c00] ;  /* 0x007c0000dd18783b */ /* 0x000fea0000000200 */
[----:B------:R-:W-:Y:S01]  /*6360*/  HMMA.16816.F32.BF16 R60, R12, R30, RZ ;  /* 0x0000001e0c3c723c */ /* 0x000fe200000418ff */
[----:B------:R-:W1:Y:S05]  /*6370*/  LDSM.16.M88.4 R28, [R221+0x7800] ;  /* 0x00780000dd1c783b */ /* 0x000e6a0000000200 */
[----:B------:R-:W-:Y:S01]  /*6380*/  HMMA.16816.F32.BF16 R12, R4, R36, R188 ;  /* 0x00000024040c723c */ /* 0x000fe200000418bc */
[----:B------:R-:W-:-:S02]  /*6390*/  IMAD.MOV.U32 R100, RZ, RZ, R244 ;  /* 0x000000ffff647224 */ /* 0x000fc400078e00f4 */
[----:B------:R-:W-:Y:S02]  /*63a0*/  IMAD.MOV.U32 R3, RZ, RZ, R245 ;  /* 0x000000ffff037224 */ /* 0x000fe400078e00f5 */
[----:B------:R-:W-:Y:S01]  /*63b0*/  IMAD.MOV.U32 R2, RZ, RZ, R246 ;  /* 0x000000ffff027224 */ /* 0x000fe200078e00f6 */
[----:B------:R-:W-:Y:S01]  /*63c0*/  HMMA.16816.F32.BF16 R240, R4, R38, R204 ;  /* 0x0000002604f0723c */ /* 0x000fe200000418cc */
[----:B------:R-:W-:-:S05]  /*63d0*/  IMAD.MOV.U32 R0, RZ, RZ, R247 ;  /* 0x000000ffff007224 */ /* 0x000fca00078e00f7 */
[C---:B------:R-:W-:Y:S06]  /*63e0*/  HMMA.16816.F32.BF16 R52, R4.reuse, R40, R52 ;  /* 0x000000280434723c */ /* 0x040fec0000041834 */
[C---:B------:R-:W-:Y:S06]  /*63f0*/  HMMA.16816.F32.BF16 R188, R4.reuse, R32, R200 ;  /* 0x0000002004bc723c */ /* 0x040fec00000418c8 */
[C---:B------:R-:W-:Y:S06]  /*6400*/  HMMA.16816.F32.BF16 R236, R4.reuse, R44, R192 ;  /* 0x0000002c04ec723c */ /* 0x040fec00000418c0 */
[C---:B------:R-:W-:Y:S06]  /*6410*/  HMMA.16816.F32.BF16 R212, R4.reuse, R42, R212 ;  /* 0x0000002a04d4723c */ /* 0x040fec00000418d4 */
[----:B------:R-:W-:Y:S06]  /*6420*/  HMMA.16816.F32.BF16 R204, R4, R46, R184 ;  /* 0x0000002e04cc723c */ /* 0x000fec00000418b8 */
[C---:B--2---:R-:W-:Y:S01]  /*6430*/  HMMA.16816.F32.BF16 R4, R16.reuse, R44, R8 ;  /* 0x0000002c1004723c */ /* 0x044fe20000041808 */
[----:B------:R-:W2:Y:S05]  /*6440*/  LDSM.16.M88.4 R8, [R224+0x2000] ;  /* 0x00200000e008783b */ /* 0x000eaa0000000200 */
[C---:B------:R-:W-:Y:S06]  /*6450*/  HMMA.16816.F32.BF16 R248, R16.reuse, R32, R108 ;  /* 0x0000002010f8723c */ /* 0x040fec000004186c */
[----:B------:R-:W-:Y:S01]  /*6460*/  HMMA.16816.F32.BF16 R216, R16, R40, R216 ;  /* 0x0000002810d8723c */ /* 0x000fe200000418d8 */
[----:B------:R-:W-:-:S02]  /*6470*/  IMAD.MOV.U32 R108, RZ, RZ, R100 ;  /* 0x000000ffff6c7224 */ /* 0x000fc400078e0064 */
[----:B------:R-:W-:Y:S02]  /*6480*/  IMAD.MOV.U32 R109, RZ, RZ, R3 ;  /* 0x000000ffff6d7224 */ /* 0x000fe400078e0003 */
[----:B------:R-:W-:Y:S01]  /*6490*/  IMAD.MOV.U32 R110, RZ, RZ, R2 ;  /* 0x000000ffff6e7224 */ /* 0x000fe200078e0002 */
[C---:B------:R-:W-:Y:S01]  /*64a0*/  HMMA.16816.F32.BF16 R208, R16.reuse, R42, R208 ;  /* 0x0000002a10d0723c */ /* 0x040fe200000418d0 */
[----:B------:R-:W-:Y:S01]  /*64b0*/  IMAD.MOV.U32 R111, RZ, RZ, R0 ;  /* 0x000000ffff6f7224 */ /* 0x000fe200078e0000 */
[----:B------:R-:W-:Y:S04]  /*64c0*/  LDSM.16.M88.4 R40, [R223+0x7400] ;  /* 0x00740000df28783b */ /* 0x000fe80000000200 */
[----:B------:R-:W-:Y:S01]  /*64d0*/  IMAD.MOV.U32 R100, RZ, RZ, R4 ;  /* 0x000000ffff647224 */ /* 0x000fe200078e0004 */
[----:B------:R-:W-:Y:S01]  /*64e0*/  HMMA.16816.F32.BF16 R244, R16, R36, R180 ;  /* 0x0000002410f4723c */ /* 0x000fe200000418b4 */
[----:B------:R-:W-:-:S02]  /*64f0*/  IMAD.MOV.U32 R3, RZ, RZ, R5 ;  /* 0x000000ffff037224 */ /* 0x000fc400078e0005 */
[----:B------:R-:W-:Y:S02]  /*6500*/  IMAD.MOV.U32 R2, RZ, RZ, R6 ;  /* 0x000000ffff027224 */ /* 0x000fe400078e0006 */
[----:B------:R-:W-:Y:S01]  /*6510*/  IMAD.MOV.U32 R0, RZ, RZ, R7 ;  /* 0x000000ffff007224 */ /* 0x000fe200078e0007 */
[C---:B------:R-:W-:Y:S01]  /*6520*/  HMMA.16816.F32.BF16 R200, R16.reuse, R38, R176 ;  /* 0x0000002610c8723c */ /* 0x040fe200000418b0 */
[----:B------:R-:W4:Y:S05]  /*6530*/  LDSM.16.M88.4 R4, [R225+0x3000] ;  /* 0x00300000e104783b */ /* 0x000f2a0000000200 */
[C---:B------:R-:W-:Y:S06]  /*6540*/  HMMA.16816.F32.BF16 R196, R16.reuse, R34, R64 ;  /* 0x0000002210c4723c */ /* 0x040fec0000041840 */
[----:B------:R-:W-:Y:S01]  /*6550*/  HMMA.16816.F32.BF16 R192, R16, R46, R60 ;  /* 0x0000002e10c0723c */ /* 0x000fe2000004183c */
[----:B------:R-:W5:Y:S04]  /*6560*/  LDSM.16.M88.4 R16, [R223+0x7000] ;  /* 0x00700000df10783b */ /* 0x000f680000000200 */
[----:B------:R-:W-:Y:S01]  /*6570*/  LDSM.16.M88.4 R60, [R223+0x7c00] ;  /* 0x007c0000df3c783b */ /* 0x000fe20000000200 */
[C---:B---3--:R-:W-:Y:S03]  /*6580*/  HMMA.16816.F32.BF16 R180, R20.reuse, R56, R52 ;  /* 0x0000003814b4723c */ /* 0x048fe60000041834 */
[----:B------:R-:W3:Y:S03]  /*6590*/  LDSM.16.M88.4 R52, [R223+0x7800] ;  /* 0x00780000df34783b */ /* 0x000ee60000000200 */
[C---:B------:R-:W-:Y:S01]  /*65a0*/  HMMA.16816.F32.BF16 R36, R20.reuse, R48, R12 ;  /* 0x000000301424723c */ /* 0x040fe2000004180c */
[----:B------:R-:W3:Y:S05]  /*65b0*/  LDSM.16.M88.4 R12, [R225+0x2000] ;  /* 0x00200000e10c783b */ /* 0x000eea0000000200 */
[C---:B------:R-:W-:Y:S06]  /*65c0*/  HMMA.16816.F32.BF16 R32, R20.reuse, R50, R240 ;  /* 0x000000321420723c */ /* 0x040fec00000418f0 */
[C---:B-1----:R-:W-:Y:S06]  /*65d0*/  HMMA.16816.F32.BF16 R176, R20.reuse, R28, R188 ;  /* 0x0000001c14b0723c */ /* 0x042fec00000418bc */
[C---:B------:R-:W-:Y:S06]  /*65e0*/  HMMA.16816.F32.BF16 R188, R20.reuse, R30, R108 ;  /* 0x0000001e14bc723c */ /* 0x040fec000004186c */
[C---:B------:R-:W-:Y:S06]  /*65f0*/  HMMA.16816.F32.BF16 R184, R20.reuse, R24, R236 ;  /* 0x0000001814b8723c */ /* 0x040fec00000418ec */
[C---:B------:R-:W-:Y:S06]  /*6600*/  HMMA.16816.F32.BF16 R44, R20.reuse, R58, R212 ;  /* 0x0000003a142c723c */ /* 0x040fec00000418d4 */
[----:B------:R-:W-:Y:S01]  /*6610*/  HMMA.16816.F32.BF16 R108, R20, R26, R204 ;  /* 0x0000001a146c723c */ /* 0x000fe200000418cc */
[----:B------:R-:W-:Y:S05]  /*6620*/  LDSM.16.M88.4 R20, [R224+0x4000] ;  /* 0x00400000e014783b */ /* 0x000fea0000000200 */
[----:B--2---:R-:W-:Y:S01]  /*6630*/  HMMA.16816.F32.BF16 R64, R8, R56, R216 ;  /* 0x000000380840723c */ /* 0x004fe200000418d8 */
[----:B------:R-:W-:-:S02]  /*6640*/  IMAD.MOV.U32 R204, RZ, RZ, R100 ;  /* 0x000000ffffcc7224 */ /* 0x000fc400078e0064 */
[----:B------:R-:W-:Y:S02]  /*6650*/  IMAD.MOV.U32 R205, RZ, RZ, R3 ;  /* 0x000000ffffcd7224 */ /* 0x000fe400078e0003 */
[----:B------:R-:W-:Y:S01]  /*6660*/  IMAD.MOV.U32 R206, RZ, RZ, R2 ;  /* 0x000000ffffce7224 */ /* 0x000fe200078e0002 */
[----:B------:R-:W-:Y:S01]  /*6670*/  HMMA.16816.F32.BF16 R216, R8, R26, R192 ;  /* 0x0000001a08d8723c */ /* 0x000fe200000418c0 */
[----:B------:R-:W-:Y:S02]  /*6680*/  IMAD.MOV.U32 R207, RZ, RZ, R0 ;  /* 0x000000ffffcf7224 */ /* 0x000fe400078e0000 */
[----:B------:R-:W-:-:S03]  /*6690*/  IMAD.U32 R0, RZ, RZ, UR4 ;  /* 0x00000004ff007e24 */ /* 0x000fc6000f8e00ff */
[----:B------:R-:W-:Y:S01]  /*66a0*/  HMMA.16816.F32.BF16 R56, R8, R58, R208 ;  /* 0x0000003a0838723c */ /* 0x000fe200000418d0 */
[----:B------:R-:W-:-:S04]  /*66b0*/  IMAD R0, R0, 0x40, R107 ;  /* 0x0000004000007824 */ /* 0x000fc800078e026b */
[C---:B------:R-:W-:Y:S01]  /*66c0*/  VIADD R2, R0.reuse, 0x1 ;  /* 0x0000000100027836 */ /* 0x040fe20000000000 */
[----:B----4-:R-:W-:Y:S01]  /*66d0*/  HMMA.16816.F32.BF16 R192, R4, R42, R32 ;  /* 0x0000002a04c0723c */ /* 0x010fe20000041820 */
[----:B------:R-:W1:Y:S01]  /*66e0*/  LDSM.16.M88.4 R32, [R221+0x8000] ;  /* 0x00800000dd20783b */ /* 0x000e620000000200 */
[C---:B------:R-:W-:Y:S01]  /*66f0*/  ISETP.GE.AND P2, PT, R0.reuse, R233, PT ;  /* 0x000000e90000720c */ /* 0x040fe20003f46270 */
[----:B------:R-:W-:Y:S01]  /*6700*/  VIADD R3, R0, 0x9 ;  /* 0x0000000900037836 */ /* 0x000fe20000000000 */
[----:B------:R-:W-:Y:S02]  /*6710*/  ISETP.GE.AND P0, PT, R2, R231, PT ;  /* 0x000000e70200720c */ /* 0x000fe40003f06270 */
[----:B------:R-:W-:Y:S01]  /*6720*/  HMMA.16816.F32.BF16 R212, R8, R48, R244 ;  /* 0x0000003008d4723c */ /* 0x000fe200000418f4 */
[----:B------:R-:W-:Y:S02]  /*6730*/  ISETP.LT.OR P2, PT, R0, R228, P2 ;  /* 0x000000e40000720c */ /* 0x000fe40001741670 */
[----:B------:R-:W-:-:S02]  /*6740*/  ISETP.GE.AND P4, PT, R2, R230, PT ;  /* 0x000000e60200720c */ /* 0x000fc40003f86270 */
[----:B------:R-:W-:Y:S01]  /*6750*/  ISETP.GE.AND P1, PT, R0, R231, PT ;  /* 0x000000e70000720c */ /* 0x000fe20003f26270 */
[C---:B------:R-:W-:Y:S01]  /*6760*/  HMMA.16816.F32.BF16 R244, R8.reuse, R24, R204 ;  /* 0x0000001808f4723c */ /* 0x040fe200000418cc */
[----:B------:R-:W-:Y:S01]  /*6770*/  LDSM.16.M88.4 R24, [R221+0x8400] ;  /* 0x00840000dd18783b */ /* 0x000fe20000000200 */
[CC--:B------:R-:W-:Y:S02]  /*6780*/  ISETP.LT.OR P0, PT, R2.reuse, R229.reuse, P0 ;  /* 0x000000e50200720c */ /* 0x0c0fe40000701670 */
[----:B------:R-:W-:Y:S02]  /*6790*/  ISETP.LT.OR P4, PT, R2, R226, P4 ;  /* 0x000000e20200720c */ /* 0x000fe40002781670 */
[----:B------:R-:W-:Y:S01]  /*67a0*/  HMMA.16816.F32.BF16 R208, R8, R50, R200 ;  /* 0x0000003208d0723c */ /* 0x000fe200000418c8 */
[----:B------:R-:W-:Y:S02]  /*67b0*/  ISETP.LT.OR P1, PT, R0, R229, P1 ;  /* 0x000000e50000720c */ /* 0x000fe40000f21670 */
[----:B------:R-:W-:-:S02]  /*67c0*/  ISETP.GE.AND P6, PT, R2, R233, PT ;  /* 0x000000e90200720c */ /* 0x000fc40003fc6270 */
[-C--:B------:R-:W-:Y:S01]  /*67d0*/  ISETP.GE.AND P5, PT, R2, R232.reuse, PT ;  /* 0x000000e80200720c */ /* 0x080fe20003fa6270 */
[----:B------:R-:W-:Y:S01]  /*67e0*/  HMMA.16816.F32.BF16 R236, R8, R30, R196 ;  /* 0x0000001e08ec723c */ /* 0x000fe200000418c4 */
[----:B------:R-:W-:Y:S02]  /*67f0*/  ISETP.GE.AND P3, PT, R0, R232, PT ;  /* 0x000000e80000720c */ /* 0x000fe40003f66270 */
[C---:B------:R-:W-:Y:S02]  /*6800*/  ISETP.LT.OR P6, PT, R2.reuse, R228, P6 ;  /* 0x000000e40200720c */ /* 0x040fe400037c1670 */
[-C--:B------:R-:W-:Y:S01]  /*6810*/  ISETP.LT.OR P5, PT, R2, R227.reuse, P5 ;  /* 0x000000e30200720c */ /* 0x080fe20002fa1670 */
[----:B-----5:R-:W-:Y:S01]  /*6820*/  HMMA.16816.F32.BF16 R204, R4, R16, R180 ;  /* 0x0000001004cc723c */ /* 0x020fe200000418b4 */
[C---:B------:R-:W-:Y:S01]  /*6830*/  ISETP.LT.OR P3, PT, R0.reuse, R227, P3 ;  /* 0x000000e30000720c */ /* 0x040fe20001f61670 */
[----:B------:R-:W-:-:S04]  /*6840*/  VIADD R2, R0, 0x8 ;  /* 0x0000000800027836 */ /* 0x000fc80000000000 */
[C---:B------:R-:W-:Y:S01]  /*6850*/  HMMA.16816.F32.BF16 R200, R4.reuse, R18, R44 ;  /* 0x0000001204c8723c */ /* 0x040fe2000004182c */
[----:B------:R-:W-:Y:S05]  /*6860*/  LDSM.16.M88.4 R44, [R221+0x8c00] ;  /* 0x008c0000dd2c783b */ /* 0x000fea0000000200 */
[C---:B------:R-:W-:Y:S01]  /*6870*/  HMMA.16816.F32.BF16 R196, R4.reuse, R40, R36 ;  /* 0x0000002804c4723c */ /* 0x040fe20000041824 */
[----:B------:R-:W-:Y:S05]  /*6880*/  LDSM.16.M88.4 R36, [R221+0x8800] ;  /* 0x00880000dd24783b */ /* 0x000fea0000000200 */
[C---:B---3--:R-:W-:Y:S06]  /*6890*/  HMMA.16816.F32.BF16 R180, R4.reuse, R52, R176 ;  /* 0x0000003404b4723c */ /* 0x048fec00000418b0 */
[C---:B------:R-:W-:Y:S06]  /*68a0*/  HMMA.16816.F32.BF16 R188, R4.reuse, R54, R188 ;  /* 0x0000003604bc723c */ /* 0x040fec00000418bc */
[C---:B------:R-:W-:Y:S06]  /*68b0*/  HMMA.16816.F32.BF16 R184, R4.reuse, R60, R184 ;  /* 0x0000003c04b8723c */ /* 0x040fec00000418b8 */
[----:B------:R-:W-:Y:S01]  /*68c0*/  HMMA.16816.F32.BF16 R108, R4, R62, R108 ;  /* 0x0000003e046c723c */ /* 0x000fe2000004186c */
[----:B------:R-:W2:Y:S05]  /*68d0*/  LDSM.16.M88.4 R4, [R224+0x5000] ;  /* 0x00500000e004783b */ /* 0x000eaa0000000200 */
[----:B------:R-:W-:Y:S06]  /*68e0*/  HMMA.16816.F32.BF16 R48, R12, R16, R64 ;  /* 0x000000100c30723c */ /* 0x000fec0000041840 */
[----:B------:R-:W-:Y:S01]  /*68f0*/  HMMA.16816.F32.BF16 R240, R8, R28, R248 ;  /* 0x0000001c08f0723c */ /* 0x000fe200000418f8 */
[----:B------:R-:W-:Y:S04]  /*6900*/  LDSM.16.M88.4 R28, [R223+0x8000] ;  /* 0x00800000df1c783b */ /* 0x000fe80000000200 */
[----:B------:R-:W-:Y:S01]  /*6910*/  LDSM.16.M88.4 R8, [R225+0x5000] ;  /* 0x00500000e108783b */ /* 0x000fe20000000200 */
[C---:B------:R-:W-:Y:S03]  /*6920*/  HMMA.16816.F32.BF16 R56, R12.reuse, R18, R56 ;  /* 0x000000120c38723c */ /* 0x040fe60000041838 */
[----:B------:R-:W3:Y:S03]  /*6930*/  LDSM.16.M88.4 R16, [R225+0x4000] ;  /* 0x00400000e110783b */ /* 0x000ee60000000200 */
[C---:B------:R-:W-:Y:S06]  /*6940*/  HMMA.16816.F32.BF16 R64, R12.reuse, R40, R212 ;  /* 0x000000280c40723c */ /* 0x040fec00000418d4 */
[----:B------:R-:W-:Y:S06]  /*6950*/  HMMA.16816.F32.BF16 R176, R12, R42, R208 ;  /* 0x0000002a0cb0723c */ /* 0x000fec00000418d0 */
[----:B-1----:R-:W-:Y:S06]  /*6960*/  HMMA.16816.F32.BF16 R40, R20, R32, R48 ;  /* 0x000000201428723c */ /* 0x002fec0000041830 */
[C---:B------:R-:W-:Y:S06]  /*6970*/  HMMA.16816.F32.BF16 R208, R12.reuse, R52, R240 ;  /* 0x000000340cd0723c */ /* 0x040fec00000418f0 */
[C---:B------:R-:W-:Y:S06]  /*6980*/  HMMA.16816.F32.BF16 R236, R12.reuse, R54, R236 ;  /* 0x000000360cec723c */ /* 0x040fec00000418ec */
[C---:B------:R-:W-:Y:S06]  /*6990*/  HMMA.16816.F32.BF16 R244, R12.reuse, R60, R244 ;  /* 0x0000003c0cf4723c */ /* 0x040fec00000418f4 */
[----:B------:R-:W-:Y:S06]  /*69a0*/  HMMA.16816.F32.BF16 R216, R12, R62, R216 ;  /* 0x0000003e0cd8723c */ /* 0x000fec00000418d8 */
[----:B--2---:R-:W-:Y:S06]  /*69b0*/  HMMA.16816.F32.BF16 R12, R4, R32, R204 ;  /* 0x00000020040c723c */ /* 0x004fec00000418cc */
[----:B---3--:R-:W-:Y:S06]  /*69c0*/  HMMA.16816.F32.BF16 R40, R16, R28, R40 ;  /* 0x0000001c1028723c */ /* 0x008fec0000041828 */
[C---:B------:R-:W-:Y:S06]  /*69d0*/  HMMA.16816.F32.BF16 R48, R4.reuse, R34, R200 ;  /* 0x000000220430723c */ /* 0x040fec00000418c8 */
[C---:B------:R-:W-:Y:S06]  /*69e0*/  HMMA.16816.F32.BF16 R200, R4.reuse, R44, R184 ;  /* 0x0000002c04c8723c */ /* 0x040fec00000418b8 */
[C---:B------:R-:W-:Y:S06]  /*69f0*/  HMMA.16816.F32.BF16 R196, R4.reuse, R24, R196 ;  /* 0x0000001804c4723c */ /* 0x040fec00000418c4 */
[----:B------:R-:W-:Y:S01]  /*6a00*/  HMMA.16816.F32.BF16 R192, R4, R26, R192 ;  /* 0x0000001a04c0723c */ /* 0x000fe200000418c0 */
[----:B------:R-:W-:-:S02]  /*6a10*/  FSEL R60, R40, -INF , !P2 ;  /* 0xff800000283c7808 */ /* 0x000fc40005000000 */
[C---:B------:R-:W-:Y:S02]  /*6a20*/  ISETP.GE.AND P2, PT, R0.reuse, R230, PT ;  /* 0x000000e60000720c */ /* 0x040fe40003f46270 */
[----:B------:R-:W-:Y:S01]  /*6a30*/  FSEL R62, R41, -INF , !P6 ;  /* 0xff800000293e7808 */ /* 0x000fe20007000000 */
[----:B------:R-:W-:Y:S01]  /*6a40*/  HMMA.16816.F32.BF16 R180, R4, R36, R180 ;  /* 0x0000002404b4723c */ /* 0x000fe200000418b4 */
[----:B------:R-:W-:Y:S02]  /*6a50*/  ISETP.LT.OR P2, PT, R0, R226, P2 ;  /* 0x000000e20000720c */ /* 0x000fe40001741670 */
[----:B------:R-:W-:-:S03]  /*6a60*/  ISETP.GE.AND P6, PT, R3, R233, PT ;  /* 0x000000e90300720c */ /* 0x000fc60003fc6270 */
[----:B------:R-:W-:Y:S01]  /*6a70*/  HMMA.16816.F32.BF16 R188, R4, R38, R188 ;  /* 0x0000002604bc723c */ /* 0x000fe200000418bc */
[----:B------:R-:W-:-:S05]  /*6a80*/  ISETP.LT.OR P6, PT, R3, R228, P6 ;  /* 0x000000e40300720c */ /* 0x000fca00037c1670 */
[----:B------:R-:W-:Y:S01]  /*6a90*/  HMMA.16816.F32.BF16 R184, R4, R46, R108 ;  /* 0x0000002e04b8723c */ /* 0x000fe2000004186c */
[----:B------:R-:W1:Y:S05]  /*6aa0*/  LDSM.16.M88.4 R4, [R223+0x8400] ;  /* 0x00840000df04783b */ /* 0x000e6a0000000200 */
[----:B------:R-:W-:Y:S06]  /*6ab0*/  HMMA.16816.F32.BF16 R32, R20, R34, R56 ;  /* 0x000000221420723c */ /* 0x000fec0000041838 */
[----:B------:R-:W-:Y:S06]  /*6ac0*/  HMMA.16816.F32.BF16 R12, R8, R28, R12 ;  /* 0x0000001c080c723c */ /* 0x000fec000004180c */
[----:B------:R-:W-:Y:S06]  /*6ad0*/  HMMA.16816.F32.BF16 R56, R20, R24, R64 ;  /* 0x000000181438723c */ /* 0x000fec0000041840 */
[----:B------:R-:W-:Y:S01]  /*6ae0*/  HMMA.16816.F32.BF16 R48, R8, R30, R48 ;  /* 0x0000001e0830723c */ /* 0x000fe20000041830 */
[----:B------:R-:W-:-:S02]  /*6af0*/  FSEL R66, R42, -INF , !P3 ;  /* 0xff8000002a427808 */ /* 0x000fc40005800000 */
[C---:B------:R-:W-:Y:S02]  /*6b00*/  ISETP.GE.AND P3, PT, R2.reuse, R233, PT ;  /* 0x000000e90200720c */ /* 0x040fe40003f66270 */
[----:B------:R-:W-:Y:S01]  /*6b10*/  FSEL R67, R43, -INF , !P5 ;  /* 0xff8000002b437808 */ /* 0x000fe20006800000 */
[----:B------:R-:W-:Y:S01]  /*6b20*/  HMMA.16816.F32.BF16 R28, R16, R30, R32 ;  /* 0x0000001e101c723c */ /* 0x000fe20000041820 */
[----:B------:R-:W-:Y:S02]  /*6b30*/  ISETP.LT.OR P3, PT, R2, R228, P3 ;  /* 0x000000e40200720c */ /* 0x000fe40001f61670 */
[----:B------:R-:W-:-:S03]  /*6b40*/  ISETP.GE.AND P5, PT, R3, R232, PT ;  /* 0x000000e80300720c */ /* 0x000fc60003fa6270 */
[----:B------:R-:W-:Y:S01]  /*6b50*/  FSEL R106, R12, -INF , !P1 ;  /* 0xff8000000c6a7808 */ /* 0x000fe20004800000 */
[----:B------:R-:W-:Y:S01]  /*6b60*/  HMMA.16816.F32.BF16 R176, R20, R26, R176 ;  /* 0x0000001a14b0723c */ /* 0x000fe200000418b0 */
[----:B------:R-:W-:Y:S02]  /*6b70*/  FSEL R100, R14, -INF , !P2 ;  /* 0xff8000000e647808 */ /* 0x000fe40005000000 */
[----:B------:R-:W-:Y:S02]  /*6b80*/  FSEL R101, R13, -INF , !P0 ;  /* 0xff8000000d657808 */ /* 0x000fe40004000000 */
[----:B------:R-:W-:Y:S01]  /*6b90*/  FSEL R107, R15, -INF , !P4 ;  /* 0xff8000000f6b7808 */ /* 0x000fe20006000000 */
[----:B-1----:R-:W-:Y:S01]  /*6ba0*/  HMMA.16816.F32.BF16 R32, R16, R4, R56 ;  /* 0x000000041020723c */ /* 0x002fe20000041838 */
[----:B------:R-:W1:Y:S01]  /*6bb0*/  LDSM.16.M88.4 R12, [R223+0x8800] ;  /* 0x00880000df0c783b */ /* 0x000e620000000200 */
[C---:B------:R-:W-:Y:S02]  /*6bc0*/  ISETP.GE.AND P1, PT, R2.reuse, R232, PT ;  /* 0x000000e80200720c */ /* 0x040fe40003f26270 */
[----:B------:R-:W-:-:S02]  /*6bd0*/  ISETP.GE.AND P2, PT, R2, R231, PT ;  /* 0x000000e70200720c */ /* 0x000fc40003f46270 */
[C---:B------:R-:W-:Y:S01]  /*6be0*/  ISETP.GE.AND P0, PT, R2.reuse, R230, PT ;  /* 0x000000e60200720c */ /* 0x040fe20003f06270 */
[----:B------:R-:W-:Y:S01]  /*6bf0*/  HMMA.16816.F32.BF16 R52, R20, R36, R208 ;  /* 0x000000241434723c */ /* 0x000fe200000418d0 */
[C---:B------:R-:W-:Y:S02]  /*6c00*/  ISETP.LT.OR P1, PT, R2.reuse, R227, P1 ;  /* 0x000000e30200720c */ /* 0x040fe40000f21670 */
[C---:B------:R-:W-:Y:S02]  /*6c10*/  ISETP.LT.OR P2, PT, R2.reuse, R229, P2 ;  /* 0x000000e50200720c */ /* 0x040fe40001741670 */
[----:B------:R-:W-:Y:S01]  /*6c20*/  ISETP.LT.OR P0, PT, R2, R226, P0 ;  /* 0x000000e20200720c */ /* 0x000fe20000701670 */
[----:B------:R-:W-:Y:S01]  /*6c30*/  HMMA.16816.F32.BF16 R24, R8, R4, R196 ;  /* 0x000000040818723c */ /* 0x000fe200000418c4 */
[----:B------:R-:W-:Y:S01]  /*6c40*/  FSEL R61, R28, -INF , !P3 ;  /* 0xff8000001c3d7808 */ /* 0x000fe20005800000 */
[----:B------:R-:W-:Y:S01]  /*6c50*/  VIADD R2, R0, 0x10 ;  /* 0x0000001000027836 */ /* 0x000fe20000000000 */
        /* <DEDUP_REMOVED lines=10> */
[----:B------:R-:W-:Y:S01]  /*6d00*/  FSEL R65, R50, -INF , !P0 ;  /* 0xff80000032417808 */ /* 0x000fe20004000000 */
[C---:B------:R-:W-:Y:S01]  /*6d10*/  HMMA.16816.F32.BF16 R40, R20.reuse, R44, R244 ;  /* 0x0000002c1428723c */ /* 0x040fe200000418f4 */
[----:B------:R-:W-:Y:S02]  /*6d20*/  FSEL R64, R48, -INF , !P2 ;  /* 0xff80000030407808 */ /* 0x000fe40005000000 */
[----:B------:R-:W-:Y:S02]  /*6d30*/  FSEL R63, R49, -INF , !P4 ;  /* 0xff800000313f7808 */ /* 0x000fe40006000000 */
[----:B------:R-:W-:Y:S01]  /*6d40*/  ISETP.LT.OR P1, PT, R2, R228, P1 ;  /* 0x000000e40200720c */ /* 0x000fe20000f21670 */
[----:B------:R-:W-:Y:S01]  /*6d50*/  HMMA.16816.F32.BF16 R44, R20, R46, R216 ;  /* 0x0000002e142c723c */ /* 0x000fe200000418d8 */
[----:B------:R-:W-:Y:S02]  /*6d60*/  FSEL R51, R51, -INF , !P3 ;  /* 0xff80000033337808 */ /* 0x000fe40005800000 */
[----:B------:R-:W-:-:S02]  /*6d70*/  FSEL R50, R29, -INF , !P6 ;  /* 0xff8000001d327808 */ /* 0x000fc40007000000 */
[C---:B------:R-:W-:Y:S01]  /*6d80*/  ISETP.GE.AND P2, PT, R2.reuse, R232, PT ;  /* 0x000000e80200720c */ /* 0x040fe20003f46270 */
[----:B-1----:R-:W-:Y:S01]  /*6d90*/  HMMA.16816.F32.BF16 R20, R16, R14, R56 ;  /* 0x0000000e1014723c */ /* 0x002fe20000041838 */
[C---:B------:R-:W-:Y:S02]  /*6da0*/  ISETP.GE.AND P0, PT, R2.reuse, R231, PT ;  /* 0x000000e70200720c */ /* 0x040fe40003f06270 */
[----:B------:R-:W-:Y:S02]  /*6db0*/  ISETP.GE.AND P4, PT, R2, R230, PT ;  /* 0x000000e60200720c */ /* 0x000fe40003f86270 */
[C---:B------:R-:W-:Y:S02]  /*6dc0*/  ISETP.GE.AND P3, PT, R3.reuse, R233, PT ;  /* 0x000000e90300720c */ /* 0x040fe40003f66270 */
[----:B------:R-:W-:Y:S02]  /*6dd0*/  ISETP.GE.AND P6, PT, R3, R232, PT ;  /* 0x000000e80300720c */ /* 0x000fe40003fc6270 */
[----:B------:R-:W-:-:S02]  /*6de0*/  FSEL R108, R31, -INF , !P5 ;  /* 0xff8000001f6c7808 */ /* 0x000fc40006800000 */
[----:B------:R-:W-:Y:S01]  /*6df0*/  FSEL R49, R32, -INF , !P1 ;  /* 0xff80000020317808 */ /* 0x000fe20004800000 */
[----:B------:R-:W-:Y:S01]  /*6e00*/  HMMA.16816.F32.BF16 R28, R8, R6, R192 ;  /* 0x00000006081c723c */ /* 0x000fe200000418c0 */
[C---:B------:R-:W-:Y:S01]  /*6e10*/  ISETP.LT.OR P2, PT, R2.reuse, R227, P2 ;  /* 0x000000e30200720c */ /* 0x040fe20001741670 */
[----:B------:R-:W1:Y:S01]  /*6e20*/  LDSM.16.M88.4 R4, [R223+0x8c00] ;  /* 0x008c0000df04783b */ /* 0x000e620000000200 */
[----:B------:R-:W-:Y:S01]  /*6e30*/  ISETP.LT.OR P0, PT, R2, R229, P0 ;  /* 0x000000e50200720c */ /* 0x000fe20000701670 */
[----:B------:R-:W-:-:S04]  /*6e40*/  DEPBAR.LE SB0, 0x0 ;  /* 0x000080000000791a */ /* 0x000fc80000000000 */
[----:B------:R-:W-:Y:S01]  /*6e50*/  BAR.SYNC.DEFER_BLOCKING 0x0 ;  /* 0x0000000000007b1d */ /* 0x000fe20000010000 */
[----:B------:R-:W-:Y:S01]  /*6e60*/  ISETP.LT.OR P4, PT, R2, R226, P4 ;  /* 0x000000e20200720c */ /* 0x000fe20002781670 */
[----:B------:R-:W-:Y:S01]  /*6e70*/  VIADD R2, R0, 0x18 ;  /* 0x0000001800027836 */ /* 0x000fe20000000000 */
[C---:B------:R-:W-:Y:S02]  /*6e80*/  ISETP.GE.AND P5, PT, R3.reuse, R231, PT ;  /* 0x000000e70300720c */ /* 0x040fe40003fa6270 */
[C---:B------:R-:W-:Y:S02]  /*6e90*/  ISETP.GE.AND P1, PT, R3.reuse, R230, PT ;  /* 0x000000e60300720c */ /* 0x040fe40003f26270 */
[C---:B------:R-:W-:Y:S02]  /*6ea0*/  ISETP.LT.OR P3, PT, R3.reuse, R228, P3 ;  /* 0x000000e40300720c */ /* 0x040fe40001f61670 */
[C---:B------:R-:W-:Y:S02]  /*6eb0*/  ISETP.LT.OR P6, PT, R3.reuse, R227, P6 ;  /* 0x000000e30300720c */ /* 0x040fe400037c1670 */
[----:B------:R-:W-:-:S02]  /*6ec0*/  ISETP.LT.OR P5, PT, R3, R229, P5 ;  /* 0x000000e50300720c */ /* 0x000fc40002fa1670 */
[----:B------:R-:W-:Y:S01]  /*6ed0*/  ISETP.LT.OR P1, PT, R3, R226, P1 ;  /* 0x000000e20300720c */ /* 0x000fe20000f21670 */
[----:B------:R-:W-:Y:S01]  /*6ee0*/  VIADD R3, R0, 0x19 ;  /* 0x0000001900037836 */ /* 0x000fe20000000000 */
[----:B------:R-:W-:Y:S02]  /*6ef0*/  FSEL R192, R34, -INF , !P2 ;  /* 0xff80000022c07808 */ /* 0x000fe40005000000 */
[----:B------:R-:W-:Y:S02]  /*6f00*/  FSEL R48, R33, -INF , !P3 ;  /* 0xff80000021307808 */ /* 0x000fe40005800000 */
[----:B------:R-:W-:Y:S02]  /*6f10*/  FSEL R193, R35, -INF , !P6 ;  /* 0xff80000023c17808 */ /* 0x000fe40007000000 */
[----:B------:R-:W-:Y:S01]  /*6f20*/  HMMA.16816.F32.BF16 R32, R16, R12, R52 ;  /* 0x0000000c1020723c */ /* 0x000fe20000041834 */
[----:B------:R-:W-:Y:S02]  /*6f30*/  ISETP.GE.AND P2, PT, R2, R233, PT ;  /* 0x000000e90200720c */ /* 0x000fe40003f46270 */
[----:B------:R-:W-:-:S02]  /*6f40*/  FSEL R110, R24, -INF , !P0 ;  /* 0xff800000186e7808 */ /* 0x000fc40004000000 */
[----:B------:R-:W-:Y:S01]  /*6f50*/  FSEL R177, R26, -INF , !P4 ;  /* 0xff8000001ab17808 */ /* 0x000fe20006000000 */
[C---:B------:R-:W-:Y:S01]  /*6f60*/  HMMA.16816.F32.BF16 R52, R8.reuse, R14, R188 ;  /* 0x0000000e0834723c */ /* 0x040fe200000418bc */
[----:B------:R-:W-:Y:S02]  /*6f70*/  FSEL R111, R25, -INF , !P5 ;  /* 0xff800000196f7808 */ /* 0x000fe40006800000 */
[----:B------:R-:W-:Y:S02]  /*6f80*/  FSEL R179, R27, -INF , !P1 ;  /* 0xff8000001bb37808 */ /* 0x000fe40004800000 */
[C---:B------:R-:W-:Y:S01]  /*6f90*/  ISETP.LT.OR P2, PT, R2.reuse, R228, P2 ;  /* 0x000000e40200720c */ /* 0x040fe20001741670 */
[----:B------:R-:W-:Y:S01]  /*6fa0*/  HMMA.16816.F32.BF16 R24, R8, R12, R180 ;  /* 0x0000000c0818723c */ /* 0x000fe200000418b4 */
[C---:B------:R-:W-:Y:S02]  /*6fb0*/  ISETP.GE.AND P0, PT, R2.reuse, R232, PT ;  /* 0x000000e80200720c */ /* 0x040fe40003f06270 */
[----:B------:R-:W-:-:S02]  /*6fc0*/  ISETP.GE.AND P4, PT, R2, R231, PT ;  /* 0x000000e70200720c */ /* 0x000fc40003f86270 */
[----:B------:R-:W-:Y:S01]  /*6fd0*/  ISETP.GE.AND P3, PT, R2, R230, PT ;  /* 0x000000e60200720c */ /* 0x000fe20003f66270 */
[-C--:B-1----:R-:W-:Y:S01]  /*6fe0*/  HMMA.16816.F32.BF16 R12, R16, R4.reuse, R40 ;  /* 0x00000004100c723c */ /* 0x082fe20000041828 */
[----:B------:R-:W-:Y:S02]  /*6ff0*/  FSEL R36, R36, -INF , !P2 ;  /* 0xff80000024247808 */ /* 0x000fe40005000000 */
[C---:B------:R-:W-:Y:S02]  /*7000*/  ISETP.LT.OR P0, PT, R2.reuse, R227, P0 ;  /* 0x000000e30200720c */ /* 0x040fe40000701670 */
[C---:B------:R-:W-:Y:S01]  /*7010*/  ISETP.LT.OR P4, PT, R2.reuse, R229, P4 ;  /* 0x000000e50200720c */ /* 0x040fe20002781670 */
[----:B------:R-:W-:Y:S01]  /*7020*/  HMMA.16816.F32.BF16 R40, R8, R4, R200 ;  /* 0x000000040828723c */ /* 0x000fe200000418c8 */
[----:B------:R-:W-:Y:S01]  /*7030*/  ISETP.LT.OR P3, PT, R2, R226, P3 ;  /* 0x000000e20200720c */ /* 0x000fe20001f61670 */
[----:B------:R-:W-:Y:S01]  /*7040*/  VIADD R2, R0, 0x20 ;  /* 0x0000002000027836 */ /* 0x000fe20000000000 */
[----:B------:R-:W-:-:S02]  /*7050*/  ISETP.GE.AND P6, PT, R3, R233, PT ;  /* 0x000000e90300720c */ /* 0x000fc40003fc6270 */
[C---:B------:R-:W-:Y:S01]  /*7060*/  ISETP.GE.AND P5, PT, R3.reuse, R232, PT ;  /* 0x000000e80300720c */ /* 0x040fe20003fa6270 */
[----:B------:R-:W-:Y:S01]  /*7070*/  HMMA.16816.F32.BF16 R16, R16, R6, R44 ;  /* 0x000000061010723c */ /* 0x000fe2000004182c */
[C---:B------:R-:W-:Y:S01]  /*7080*/  ISETP.GE.AND P1, PT, R3.reuse, R231, PT ;  /* 0x000000e70300720c */ /* 0x040fe20003f26270 */
[----:B------:R-:W-:Y:S01]  /*7090*/  VIADD R4, R0, 0x38 ;  /* 0x0000003800047836 */ /* 0x000fe20000000000 */
[C---:B------:R-:W-:Y:S02]  /*70a0*/  ISETP.GE.AND P2, PT, R3.reuse, R230, PT ;  /* 0x000000e60300720c */ /* 0x040fe40003f46270 */
[C---:B------:R-:W-:Y:S02]  /*70b0*/  ISETP.LT.OR P6, PT, R3.reuse, R228, P6 ;  /* 0x000000e40300720c */ /* 0x040fe400037c1670 */
[C---:B------:R-:W-:Y:S02]  /*70c0*/  ISETP.LT.OR P5, PT, R3.reuse, R227, P5 ;  /* 0x000000e30300720c */ /* 0x040fe40002fa1670 */
[----:B------:R-:W-:-:S02]  /*70d0*/  ISETP.LT.OR P1, PT, R3, R229, P1 ;  /* 0x000000e50300720c */ /* 0x000fc40000f21670 */
[----:B------:R-:W-:Y:S01]  /*70e0*/  ISETP.LT.OR P2, PT, R3, R226, P2 ;  /* 0x000000e20300720c */ /* 0x000fe20001741670 */
[----:B------:R-:W-:Y:S01]  /*70f0*/  VIADD R3, R0, 0x21 ;  /* 0x0000002100037836 */ /* 0x000fe20000000000 */
[----:B------:R-:W-:Y:S02]  /*7100*/  FSEL R182, R38, -INF , !P0 ;  /* 0xff80000026b67808 */ /* 0x000fe40004000000 */
[----:B------:R-:W-:Y:S02]  /*7110*/  ISETP.GE.AND P0, PT, R2, R233, PT ;  /* 0x000000e90200720c */ /* 0x000fe40003f06270 */
[----:B------:R-:W-:Y:S02]  /*7120*/  FSEL R38, R28, -INF , !P4 ;  /* 0xff8000001c267808 */ /* 0x000fe40006000000 */
[----:B------:R-:W-:Y:S02]  /*7130*/  FSEL R180, R30, -INF , !P3 ;  /* 0xff8000001eb47808 */ /* 0x000fe40005800000 */
[----:B------:R-:W-:-:S02]  /*7140*/  FSEL R176, R29, -INF , !P1 ;  /* 0xff8000001db07808 */ /* 0x000fc40004800000 */
[C---:B------:R-:W-:Y:S02]  /*7150*/  ISETP.GE.AND P4, PT, R2.reuse, R232, PT ;  /* 0x000000e80200720c */ /* 0x040fe40003f86270 */
[C---:B------:R-:W-:Y:S02]  /*7160*/  ISETP.GE.AND P3, PT, R2.reuse, R231, PT ;  /* 0x000000e70200720c */ /* 0x040fe40003f66270 */
[C---:B------:R-:W-:Y:S02]  /*7170*/  ISETP.GE.AND P1, PT, R2.reuse, R230, PT ;  /* 0x000000e60200720c */ /* 0x040fe40003f26270 */
[----:B------:R-:W-:Y:S02]  /*7180*/  FSEL R181, R39, -INF , !P5 ;  /* 0xff80000027b57808 */ /* 0x000fe40006800000 */
[----:B------:R-:W-:Y:S02]  /*7190*/  ISETP.LT.OR P0, PT, R2, R228, P0 ;  /* 0x000000e40200720c */ /* 0x000fe40000701670 */
[----:B------:R-:W-:-:S02]  /*71a0*/  ISETP.GE.AND P5, PT, R3, R233, PT ;  /* 0x000000e90300720c */ /* 0x000fc40003fa6270 */
[C---:B------:R-:W-:Y:S02]  /*71b0*/  ISETP.LT.OR P4, PT, R2.reuse, R227, P4 ;  /* 0x000000e30200720c */ /* 0x040fe40002781670 */
[C---:B------:R-:W-:Y:S02]  /*71c0*/  ISETP.LT.OR P3, PT, R2.reuse, R229, P3 ;  /* 0x000000e50200720c */ /* 0x040fe40001f61670 */
[----:B------:R-:W-:Y:S01]  /*71d0*/  ISETP.LT.OR P1, PT, R2, R226, P1 ;  /* 0x000000e20200720c */ /* 0x000fe20000f21670 */
[----:B------:R-:W-:Y:S01]  /*71e0*/  VIADD R2, R0, 0x28 ;  /* 0x0000002800027836 */ /* 0x000fe20000000000 */
[----:B------:R-:W-:Y:S02]  /*71f0*/  FSEL R178, R31, -INF , !P2 ;  /* 0xff8000001fb27808 */ /* 0x000fe40005000000 */
[----:B------:R-:W-:Y:S02]  /*7200*/  FSEL R28, R37, -INF , !P6 ;  /* 0xff800000251c7808 */ /* 0x000fe40007000000 */
[----:B------:R-:W-:-:S02]  /*7210*/  FSEL R194, R32, -INF , !P0 ;  /* 0xff80000020c27808 */ /* 0x000fc40004000000 */
[C---:B------:R-:W-:Y:S02]  /*7220*/  ISETP.LT.OR P5, PT, R3.reuse, R228, P5 ;  /* 0x000000e40300720c */ /* 0x040fe40002fa1670 */
[C---:B------:R-:W-:Y:S02]  /*7230*/  ISETP.GE.AND P6, PT, R3.reuse, R232, PT ;  /* 0x000000e80300720c */ /* 0x040fe40003fc6270 */
[C---:B------:R-:W-:Y:S02]  /*7240*/  ISETP.GE.AND P2, PT, R3.reuse, R231, PT ;  /* 0x000000e70300720c */ /* 0x040fe40003f46270 */
[----:B------:R-:W-:Y:S02]  /*7250*/  ISETP.GE.AND P0, PT, R3, R230, PT ;  /* 0x000000e60300720c */ /* 0x000fe40003f06270 */
[----:B------:R-:W-:Y:S02]  /*7260*/  FSEL R214, R34, -INF , !P4 ;  /* 0xff80000022d67808 */ /* 0x000fe40006000000 */
[----:B------:R-:W-:-:S02]  /*7270*/  FSEL R190, R24, -INF , !P3 ;  /* 0xff80000018be7808 */ /* 0x000fc40005800000 */
[----:B------:R-:W-:Y:S02]  /*7280*/  FSEL R196, R26, -INF , !P1 ;  /* 0xff8000001ac47808 */ /* 0x000fe40004800000 */
[----:B------:R-:W-:Y:S02]  /*7290*/  FSEL R188, R33, -INF , !P5 ;  /* 0xff80000021bc7808 */ /* 0x000fe40006800000 */
[C---:B------:R-:W-:Y:S02]  /*72a0*/  ISETP.LT.OR P6, PT, R3.reuse, R227, P6 ;  /* 0x000000e30300720c */ /* 0x040fe400037c1670 */
[C---:B------:R-:W-:Y:S02]  /*72b0*/  ISETP.LT.OR P2, PT, R3.reuse, R229, P2 ;  /* 0x000000e50300720c */ /* 0x040fe40001741670 */
[----:B------:R-:W-:Y:S02]  /*72c0*/  ISETP.LT.OR P0, PT, R3, R226, P0 ;  /* 0x000000e20300720c */ /* 0x000fe40000701670 */
[----:B------:R-:W-:-:S02]  /*72d0*/  ISETP.GE.AND P4, PT, R2, R233, PT ;  /* 0x000000e90200720c */ /* 0x000fc40003f86270 */
[C---:B------:R-:W-:Y:S02]  /*72e0*/  ISETP.GE.AND P3, PT, R2.reuse, R232, PT ;  /* 0x000000e80200720c */ /* 0x040fe40003f66270 */
[C---:B------:R-:W-:Y:S02]  /*72f0*/  ISETP.GE.AND P1, PT, R2.reuse, R231, PT ;  /* 0x000000e70200720c */ /* 0x040fe40003f26270 */
[C---:B------:R-:W-:Y:S02]  /*7300*/  ISETP.GE.AND P5, PT, R2.reuse, R230, PT ;  /* 0x000000e60200720c */ /* 0x040fe40003fa6270 */
[----:B------:R-:W-:Y:S02]  /*7310*/  FMNMX.FTZ R3, R105, R60, !PT ;  /* 0x0000003c69037209 */ /* 0x000fe40007810000 */
[C---:B------:R-:W-:Y:S02]  /*7320*/  ISETP.LT.OR P4, PT, R2.reuse, R228, P4 ;  /* 0x000000e40200720c */ /* 0x040fe40002781670 */
[----:B------:R-:W-:-:S02]  /*7330*/  ISETP.LT.OR P3, PT, R2, R227, P3 ;  /* 0x000000e30200720c */ /* 0x000fc40001f61670 */
[C---:B------:R-:W-:Y:S02]  /*7340*/  ISETP.LT.OR P1, PT, R2.reuse, R229, P1 ;  /* 0x000000e50200720c */ /* 0x040fe40000f21670 */
[----:B------:R-:W-:Y:S01]  /*7350*/  ISETP.LT.OR P5, PT, R2, R226, P5 ;  /* 0x000000e20200720c */ /* 0x000fe20002fa1670 */
[----:B------:R-:W-:Y:S01]  /*7360*/  VIADD R2, R0, 0x29 ;  /* 0x0000002900027836 */ /* 0x000fe20000000000 */
[----:B------:R-:W-:Y:S02]  /*7370*/  FMNMX.FTZ R3, R62, R3, !PT ;  /* 0x000000033e037209 */ /* 0x000fe40007810000 */
[----:B------:R-:W-:Y:S02]  /*7380*/  FSEL R213, R35, -INF , !P6 ;  /* 0xff80000023d57808 */ /* 0x000fe40007000000 */
[----:B------:R-:W-:Y:S02]  /*7390*/  FSEL R189, R25, -INF , !P2 ;  /* 0xff80000019bd7808 */ /* 0x000fe40005000000 */
[----:B------:R-:W-:-:S02]  /*73a0*/  FSEL R191, R27, -INF , !P0 ;  /* 0xff8000001bbf7808 */ /* 0x000fc40004000000 */
[----:B------:R-:W-:Y:S01]  /*73b0*/  FSEL R201, R20, -INF , !P4 ;  /* 0xff80000014c97808 */ /* 0x000fe20006000000 */
[----:B------:R-:W-:Y:S01]  /*73c0*/  HMMA.16816.F32.BF16 R24, R8, R6, R184 ;  /* 0x000000060818723c */ /* 0x000fe200000418b8 */
[----:B------:R-:W-:Y:S02]  /*73d0*/  FMNMX.FTZ R3, R61, R3, !PT ;  /* 0x000000033d037209 */ /* 0x000fe40007810000 */
[C---:B------:R-:W-:Y:S02]  /*73e0*/  ISETP.GE.AND P6, PT, R2.reuse, R233, PT ;  /* 0x000000e90200720c */ /* 0x040fe40003fc6270 */
[C---:B------:R-:W-:Y:S02]  /*73f0*/  ISETP.GE.AND P2, PT, R2.reuse, R232, PT ;  /* 0x000000e80200720c */ /* 0x040fe40003f46270 */
[C---:B------:R-:W-:Y:S02]  /*7400*/  ISETP.GE.AND P0, PT, R2.reuse, R231, PT ;  /* 0x000000e70200720c */ /* 0x040fe40003f06270 */
[----:B------:R-:W-:-:S02]  /*7410*/  ISETP.GE.AND P4, PT, R2, R230, PT ;  /* 0x000000e60200720c */ /* 0x000fc40003f86270 */
[----:B------:R-:W-:Y:S02]  /*7420*/  FMNMX.FTZ R3, R50, R3, !PT ;  /* 0x0000000332037209 */ /* 0x000fe40007810000 */
[C---:B------:R-:W-:Y:S02]  /*7430*/  ISETP.LT.OR P6, PT, R2.reuse, R228, P6 ;  /* 0x000000e40200720c */ /* 0x040fe400037c1670 */
[C---:B------:R-:W-:Y:S02]  /*7440*/  ISETP.LT.OR P2, PT, R2.reuse, R227, P2 ;  /* 0x000000e30200720c */ /* 0x040fe40001741670 */
[C---:B------:R-:W-:Y:S02]  /*7450*/  ISETP.LT.OR P0, PT, R2.reuse, R229, P0 ;  /* 0x000000e50200720c */ /* 0x040fe40000701670 */
[----:B------:R-:W-:Y:S01]  /*7460*/  ISETP.LT.OR P4, PT, R2, R226, P4 ;  /* 0x000000e20200720c */ /* 0x000fe20002781670 */
[----:B------:R-:W-:Y:S01]  /*7470*/  VIADD R2, R0, 0x30 ;  /* 0x0000003000027836 */ /* 0x000fe20000000000 */
[----:B------:R-:W-:-:S02]  /*7480*/  FMNMX.FTZ R3, R49, R3, !PT ;  /* 0x0000000331037209 */ /* 0x000fc40007810000 */
[----:B------:R-:W-:Y:S02]  /*7490*/  FSEL R211, R22, -INF , !P3 ;  /* 0xff80000016d37808 */ /* 0x000fe40005800000 */
[----:B------:R-:W-:Y:S02]  /*74a0*/  FSEL R197, R21, -INF , !P6 ;  /* 0xff80000015c57808 */ /* 0x000fe40007000000 */
[----:B------:R-:W-:Y:S02]  /*74b0*/  FSEL R212, R23, -INF , !P2 ;  /* 0xff80000017d47808 */ /* 0x000fe40005000000 */
[----:B------:R-:W-:Y:S02]  /*74c0*/  FSEL R183, R52, -INF , !P1 ;  /* 0xff80000034b77808 */ /* 0x000fe40004800000 */
[C---:B------:R-:W-:Y:S02]  /*74d0*/  ISETP.GE.AND P6, PT, R2.reuse, R233, PT ;  /* 0x000000e90200720c */ /* 0x040fe40003fc6270 */
[----:B------:R-:W-:-:S02]  /*74e0*/  ISETP.GE.AND P2, PT, R2, R232, PT ;  /* 0x000000e80200720c */ /* 0x000fc40003f46270 */
[C---:B------:R-:W-:Y:S02]  /*74f0*/  ISETP.GE.AND P1, PT, R2.reuse, R231, PT ;  /* 0x000000e70200720c */ /* 0x040fe40003f26270 */
[----:B------:R-:W-:Y:S02]  /*7500*/  ISETP.GE.AND P3, PT, R2, R230, PT ;  /* 0x000000e60200720c */ /* 0x000fe40003f66270 */
[----:B------:R-:W-:Y:S02]  /*7510*/  FMNMX.FTZ R3, R48, R3, !PT ;  /* 0x0000000330037209 */ /* 0x000fe40007810000 */
[C---:B------:R-:W-:Y:S02]  /*7520*/  ISETP.LT.OR P6, PT, R2.reuse, R228, P6 ;  /* 0x000000e40200720c */ /* 0x040fe400037c1670 */
[C---:B------:R-:W-:Y:S02]  /*7530*/  ISETP.LT.OR P2, PT, R2.reuse, R227, P2 ;  /* 0x000000e30200720c */ /* 0x040fe40001741670 */
[----:B------:R-:W-:-:S02]  /*7540*/  ISETP.LT.OR P1, PT, R2, R229, P1 ;  /* 0x000000e50200720c */ /* 0x000fc40000f21670 */
[----:B------:R-:W-:Y:S02]  /*7550*/  ISETP.LT.OR P3, PT, R2, R226, P3 ;  /* 0x000000e20200720c */ /* 0x000fe40001f61670 */
[----:B------:R-:W-:Y:S01]  /*7560*/  FMNMX.FTZ R2, R36, R3, !PT ;  /* 0x0000000324027209 */ /* 0x000fe20007810000 */
[----:B------:R-:W-:Y:S01]  /*7570*/  VIADD R3, R0, 0x31 ;  /* 0x0000003100037836 */ /* 0x000fe20000000000 */
[----:B------:R-:W-:Y:S02]  /*7580*/  FSEL R195, R12, -INF , !P6 ;  /* 0xff8000000cc37808 */ /* 0x000fe40007000000 */
[----:B------:R-:W-:Y:S02]  /*7590*/  FMNMX.FTZ R2, R28, R2, !PT ;  /* 0x000000021c027209 */ /* 0x000fe40007810000 */
[----:B------:R-:W-:Y:S02]  /*75a0*/  ISETP.GE.AND P6, PT, R3, R233, PT ;  /* 0x000000e90300720c */ /* 0x000fe40003fc6270 */
[----:B------:R-:W-:-:S02]  /*75b0*/  FMNMX.FTZ R2, R194, R2, !PT ;  /* 0x00000002c2027209 */ /* 0x000fc40007810000 */
[----:B------:R-:W-:Y:S02]  /*75c0*/  FSEL R210, R14, -INF , !P2 ;  /* 0xff8000000ed27808 */ /* 0x000fe40005000000 */
[----:B------:R-:W-:Y:S02]  /*75d0*/  FMNMX.FTZ R2, R188, R2, !PT ;  /* 0x00000002bc027209 */ /* 0x000fe40007810000 */
[C---:B------:R-:W-:Y:S02]  /*75e0*/  ISETP.GE.AND P2, PT, R3.reuse, R232, PT ;  /* 0x000000e80300720c */ /* 0x040fe40003f46270 */
[----:B------:R-:W-:Y:S02]  /*75f0*/  ISETP.LT.OR P6, PT, R3, R228, P6 ;  /* 0x000000e40300720c */ /* 0x000fe400037c1670 */
[----:B------:R-:W-:Y:S01]  /*7600*/  FMNMX.FTZ R5, R201, R2, !PT ;  /* 0x00000002c9057209 */ /* 0x000fe20007810000 */
[----:B------:R-:W-:Y:S01]  /*7610*/  VIADD R2, R0, 0x39 ;  /* 0x0000003900027836 */ /* 0x000fe20000000000 */
[----:B------:R-:W-:-:S02]  /*7620*/  ISETP.LT.OR P2, PT, R3, R227, P2 ;  /* 0x000000e30300720c */ /* 0x000fc40001741670 */
[----:B------:R-:W-:Y:S02]  /*7630*/  FSEL R198, R13, -INF , !P6 ;  /* 0xff8000000dc67808 */ /* 0x000fe40007000000 */
[----:B------:R-:W-:Y:S02]  /*7640*/  ISETP.GE.AND P6, PT, R4, R233, PT ;  /* 0x000000e90400720c */ /* 0x000fe40003fc6270 */
[----:B------:R-:W-:Y:S02]  /*7650*/  FMNMX.FTZ R0, R197, R5, !PT ;  /* 0x00000005c5007209 */ /* 0x000fe40007810000 */
[----:B------:R-:W-:Y:S02]  /*7660*/  FSEL R47, R53, -INF , !P0 ;  /* 0xff800000352f7808 */ /* 0x000fe40004000000 */
[----:B------:R-:W-:Y:S02]  /*7670*/  PLOP3.LUT P0, PT, PT, PT, UP0, 0x80, 0x0 ;  /* 0x000000000000781c */ /* 0x000fe40003f0f008 */
[----:B------:R-:W-:-:S02]  /*7680*/  FSEL R217, R15, -INF , !P2 ;  /* 0xff8000000fd97808 */ /* 0x000fc40005000000 */
[----:B------:R-:W-:Y:S02]  /*7690*/  ISETP.LT.OR P6, PT, R4, R228, P6 ;  /* 0x000000e40400720c */ /* 0x000fe400037c1670 */
[----:B------:R-:W-:Y:S02]  /*76a0*/  ISETP.GE.AND P2, PT, R2, R233, PT ;  /* 0x000000e90200720c */ /* 0x000fe40003f46270 */
[----:B------:R-:W-:Y:S02]  /*76b0*/  FMNMX.FTZ R0, R195, R0, !PT ;  /* 0x00000000c3007209 */ /* 0x000fe40007810000 */
[----:B------:R-:W-:Y:S02]  /*76c0*/  FSEL R199, R16, -INF , !P6 ;  /* 0xff80000010c77808 */ /* 0x000fe40007000000 */
[----:B------:R-:W-:Y:S02]  /*76d0*/  ISETP.LT.OR P2, PT, R2, R228, P2 ;  /* 0x000000e40200720c */ /* 0x000fe40001741670 */
[----:B------:R-:W-:-:S02]  /*76e0*/  FMNMX.FTZ R0, R198, R0, !PT ;  /* 0x00000000c6007209 */ /* 0x000fc40007810000 */
[----:B------:R-:W-:Y:S02]  /*76f0*/  FMNMX.FTZ R5, R104, R66, !PT ;  /* 0x0000004268057209 */ /* 0x000fe40007810000 */
[----:B------:R-:W-:Y:S02]  /*7700*/  FSEL R208, R17, -INF , !P2 ;  /* 0xff80000011d07808 */ /* 0x000fe40005000000 */
[----:B------:R-:W-:Y:S02]  /*7710*/  FMNMX.FTZ R0, R199, R0, !PT ;  /* 0x00000000c7007209 */ /* 0x000fe40007810000 */
[----:B------:R-:W-:Y:S02]  /*7720*/  FMNMX.FTZ R10, R67, R5, !PT ;  /* 0x00000005430a7209 */ /* 0x000fe40007810000 */
[----:B------:R-:W-:Y:S02]  /*7730*/  ISETP.GE.AND P6, PT, R4, R232, PT ;  /* 0x000000e80400720c */ /* 0x000fe40003fc6270 */
[----:B------:R-:W-:-:S02]  /*7740*/  FSEL R209, R40, -INF , !P1 ;  /* 0xff80000028d17808 */ /* 0x000fc40004800000 */
[----:B------:R-:W-:Y:S02]  /*7750*/  FMNMX.FTZ R11, R103, R106, !PT ;  /* 0x0000006a670b7209 */ /* 0x000fe40007810000 */
[----:B------:R-:W-:Y:S01]  /*7760*/  FMNMX.FTZ R5, R208, R0, !PT ;  /* 0x00000000d0057209 */ /* 0x000fe20007810000 */
[----:B------:R-:W-:Y:S06]  /*7770*/  @!P0 BRA `(.L_x_170) ;  /* 0x0000000000708947 */ /* 0x000fec0003800000 */
[----:B------:R-:W2:Y:S04]  /*7780*/  LDL.64 R248, [R1+0x28] ;  /* 0x0000280001f87983 */ /* 0x000ea80000100a00 */
[----:B------:R-:W3:Y:S01]  /*7790*/  LDL.64 R250, [R1+0x20] ;  /* 0x0000200001fa7983 */ /* 0x000ee20000100a00 */
[----:B------:R-:W-:-:S04]  /*77a0*/  UIADD3 UR5, UR25, -0x3, URZ ;  /* 0xfffffffd19057890 */ /* 0x000fc8000fffe03f */
[----:B------:R-:W-:Y:S02]  /*77b0*/  USHF.R.S32.HI UR4, URZ, 0x1f, UR5 ;  /* 0x0000001f3f047899 */ /* 0x000fe40008011405 */
[----:B------:R-:W-:Y:S02]  /*77c0*/  UIMAD.WIDE.U32 UR28, UR5, UR12, URZ ;  /* 0x0000000c051c72a5 */ /* 0x000fe4000f8e003f */
[----:B------:R-:W-:-:S04]  /*77d0*/  UIMAD UR4, UR4, UR12, URZ ;  /* 0x0000000c040472a4 */ /* 0x000fc8000f8e023f */
[----:B------:R-:W-:Y:S01]  /*77e0*/  UIMAD UR4, UR5, UR13, UR4 ;  /* 0x0000000d050472a4 */ /* 0x000fe2000f8e0204 */
[----:B------:R-:W-:Y:S02]  /*77f0*/  IMAD.U32 R0, RZ, RZ, UR28 ;  /* 0x0000001cff007e24 */ /* 0x000fe4000f8e00ff */
[----:B------:R-:W-:Y:S01]  /*7800*/  IMAD.U32 R8, RZ, RZ, UR28 ;  /* 0x0000001cff087e24 */ /* 0x000fe2000f8e00ff */
[----:B------:R-:W-:-:S06]  /*7810*/  UIADD3 UR4, UR29, UR4, URZ ;  /* 0x000000041d047290 */ /* 0x000fcc000fffe03f */
[----:B------:R-:W-:Y:S01]  /*7820*/  IMAD.U32 R7, RZ, RZ, UR4 ;  /* 0x00000004ff077e24 */ /* 0x000fe2000f8e00ff */
[----:B------:R-:W-:Y:S01]  /*7830*/  ULDC.64 UR4, c[0x0][0x218] ;  /* 0x0000860000047ab9 */ /* 0x000fe20000000a00 */
[----:B--2---:R-:W-:-:S04]  /*7840*/  LEA R0, P1, R0, R248, 0x6 ;  /* 0x000000f800007211 */ /* 0x004fc800078230ff */
[----:B------:R-:W-:Y:S02]  /*7850*/  LEA R6, P2, R0, UR4, 0x1 ;  /* 0x0000000400067c11 */ /* 0x000fe4000f8408ff */
[----:B---3--:R-:W-:Y:S02]  /*7860*/  LEA.HI.X R7, R8, R251, R7, 0x6, P1 ;  /* 0x000000fb08077211 */ /* 0x008fe400008f3407 */
[----:B------:R-:W-:Y:S02]  /*7870*/  IADD3 R8, P1, R6, UR21, RZ ;  /* 0x0000001506087c10 */ /* 0x000fe4000ff3e0ff */
[----:B------:R-:W-:-:S04]  /*7880*/  LEA.HI.X R7, R0, UR5, R7, 0x1, P2 ;  /* 0x0000000500077c11 */ /* 0x000fc800090f0c07 */
[----:B------:R-:W-:Y:S01]  /*7890*/  IADD3.X R9, R7, UR20, RZ, P1, !PT ;  /* 0x0000001407097c10 */ /* 0x000fe20008ffe4ff */
        /* <DEDUP_REMOVED lines=10> */
.L_x_170:
[----:B------:R-:W2:Y:S04]  /*7940*/  LDL.LU R57, [R1+0x14] ;  /* 0x0000140001397983 */ /* 0x000ea80000300800 */
[----:B------:R-:W3:Y:S01]  /*7950*/  LDL.LU R242, [R1+0xc] ;  /* 0x00000c0001f27983 */ /* 0x000ee20000300800 */
[----:B-1----:R-:W-:Y:S02]  /*7960*/  FMNMX.FTZ R6, R109, R10, !PT ;  /* 0x0000000a6d067209 */ /* 0x002fe40007810000 */
[----:B------:R-:W-:Y:S01]  /*7970*/  FMNMX.FTZ R0, R101, R11, !PT ;  /* 0x0000000b65007209 */ /* 0x000fe20007810000 */
[----:B------:R-:W1:Y:S01]  /*7980*/  SHFL.BFLY PT, R8, R5, 0x2, 0x1f ;  /* 0x0c401f0005087f89 */ /* 0x000e6200000e0000 */
[----:B------:R-:W-:Y:S02]  /*7990*/  FMNMX.FTZ R6, R108, R6, !PT ;  /* 0x000000066c067209 */ /* 0x000fe40007810000 */
[----:B------:R-:W-:Y:S01]  /*79a0*/  FMNMX.FTZ R0, R64, R0, !PT ;  /* 0x0000000040007209 */ /* 0x000fe20007810000 */
[----:B------:R-:W-:Y:S01]  /*79b0*/  LDSM.16.MT88.4 R20, [R222+0x9000] ;  /* 0x00900000de14783b */ /* 0x000fe20000004200 */
[----:B------:R-:W-:-:S02]  /*79c0*/  ISETP.GE.AND P1, PT, R3, R231, PT ;  /* 0x000000e70300720c */ /* 0x000fc40003f26270 */
[----:B------:R-:W-:Y:S01]  /*79d0*/  ISETP.GE.AND P2, PT, R3, R230, PT ;  /* 0x000000e60300720c */ /* 0x000fe20003f46270 */
[----:B------:R-:W-:Y:S01]  /*79e0*/  LDSM.16.MT88.4 R32, [R220+0xb000] ;  /* 0x00b00000dc20783b */ /* 0x000fe20000004200 */
[----:B------:R-:W-:Y:S02]  /*79f0*/  FMNMX.FTZ R7, R192, R6, !PT ;  /* 0x00000006c0077209 */ /* 0x000fe40007810000 */
[----:B------:R-:W-:Y:S02]  /*7a00*/  FMNMX.FTZ R0, R63, R0, !PT ;  /* 0x000000003f007209 */ /* 0x000fe40007810000 */
[C---:B------:R-:W-:Y:S02]  /*7a10*/  ISETP.LT.OR P1, PT, R3.reuse, R229, P1 ;  /* 0x000000e50300720c */ /* 0x040fe40000f21670 */
[----:B------:R-:W-:Y:S02]  /*7a20*/  ISETP.LT.OR P2, PT, R3, R226, P2 ;  /* 0x000000e20300720c */ /* 0x000fe40001741670 */
        /* <DEDUP_REMOVED lines=8> */
[----:B-1----:R-:W-:Y:S02]  /*7ab0*/  FMNMX.FTZ R0, R5, R8, !PT ;  /* 0x0000000805007209 */ /* 0x002fe40007810000 */
        /* <DEDUP_REMOVED lines=8> */
[----:B------:R-:W-:Y:S02]  /*7b40*/  FMNMX.FTZ R6, R211, R6, !PT ;  /* 0x00000006d3067209 */ /* 0x000fe40007810000 */
[----:B------:R-:W-:Y:S02]  /*7b50*/  FMNMX.FTZ R3, R189, R5, !PT ;  /* 0x00000005bd037209 */ /* 0x000fe40007810000 */
[----:B------:R-:W-:-:S02]  /*7b60*/  ISETP.LT.OR P6, PT, R4, R227, P6 ;  /* 0x000000e30400720c */ /* 0x000fc400037c1670 */
[----:B------:R-:W-:Y:S02]  /*7b70*/  FMNMX.FTZ R6, R212, R6, !PT ;  /* 0x00000006d4067209 */ /* 0x000fe40007810000 */
[----:B------:R-:W-:Y:S02]  /*7b80*/  FMNMX.FTZ R5, R183, R3, !PT ;  /* 0x00000003b7057209 */ /* 0x000fe40007810000 */
[----:B------:R-:W-:Y:S02]  /*7b90*/  FMNMX.FTZ R3, R179, R7, !PT ;  /* 0x00000007b3037209 */ /* 0x000fe40007810000 */
[----:B------:R-:W-:Y:S02]  /*7ba0*/  FSEL R215, R18, -INF , !P6 ;  /* 0xff80000012d77808 */ /* 0x000fe40007000000 */
[----:B------:R-:W-:Y:S02]  /*7bb0*/  FSEL R206, R41, -INF , !P1 ;  /* 0xff80000029ce7808 */ /* 0x000fe40004800000 */
[----:B------:R-:W-:-:S02]  /*7bc0*/  ISETP.GE.AND P6, PT, R2, R232, PT ;  /* 0x000000e80200720c */ /* 0x000fc40003fc6270 */
[----:B------:R-:W-:Y:S02]  /*7bd0*/  ISETP.GE.AND P1, PT, R4, R231, PT ;  /* 0x000000e70400720c */ /* 0x000fe40003f26270 */
[----:B------:R-:W-:Y:S02]  /*7be0*/  FMNMX.FTZ R6, R210, R6, !PT ;  /* 0x00000006d2067209 */ /* 0x000fe40007810000 */
[----:B------:R-:W-:Y:S02]  /*7bf0*/  FMNMX.FTZ R5, R47, R5, !PT ;  /* 0x000000052f057209 */ /* 0x000fe40007810000 */
[----:B------:R-:W-:Y:S02]  /*7c00*/  FMNMX.FTZ R3, R180, R3, !PT ;  /* 0x00000003b4037209 */ /* 0x000fe40007810000 */
[----:B------:R-:W-:Y:S02]  /*7c10*/  ISETP.LT.OR P6, PT, R2, R227, P6 ;  /* 0x000000e30200720c */ /* 0x000fe400037c1670 */
[----:B------:R-:W-:-:S02]  /*7c20*/  ISETP.LT.OR P1, PT, R4, R229, P1 ;  /* 0x000000e50400720c */ /* 0x000fc40000f21670 */
[----:B------:R-:W-:Y:S02]  /*7c30*/  FMNMX.FTZ R6, R217, R6, !PT ;  /* 0x00000006d9067209 */ /* 0x000fe40007810000 */
[----:B------:R-:W-:Y:S02]  /*7c40*/  FMNMX.FTZ R5, R209, R5, !PT ;  /* 0x00000005d1057209 */ /* 0x000fe40007810000 */
[----:B------:R-:W-:Y:S02]  /*7c50*/  FMNMX.FTZ R3, R178, R3, !PT ;  /* 0x00000003b2037209 */ /* 0x000fe40007810000 */
[----:B------:R-:W-:Y:S02]  /*7c60*/  FSEL R216, R19, -INF , !P6 ;  /* 0xff80000013d87808 */ /* 0x000fe40007000000 */
[----:B------:R-:W-:Y:S01]  /*7c70*/  FSEL R204, R24, -INF , !P1 ;  /* 0xff80000018cc7808 */ /* 0x000fe20004800000 */
[----:B------:R-:W-:Y:S01]  /*7c80*/  LDSM.16.MT88.4 R16, [R220+0x9000] ;  /* 0x00900000dc10783b */ /* 0x000fe20000004200 */
[----:B------:R-:W-:-:S02]  /*7c90*/  FMNMX.FTZ R6, R215, R6, !PT ;  /* 0x00000006d7067209 */ /* 0x000fc40007810000 */
[----:B------:R-:W-:Y:S02]  /*7ca0*/  FMNMX.FTZ R5, R206, R5, !PT ;  /* 0x00000005ce057209 */ /* 0x000fe40007810000 */
[----:B------:R-:W-:Y:S02]  /*7cb0*/  FMNMX.FTZ R3, R196, R3, !PT ;  /* 0x00000003c4037209 */ /* 0x000fe40007810000 */
[----:B------:R-:W-:Y:S02]  /*7cc0*/  ISETP.GE.AND P1, PT, R2, R231, PT ;  /* 0x000000e70200720c */ /* 0x000fe40003f26270 */
[----:B------:R-:W-:Y:S02]  /*7cd0*/  FMNMX.FTZ R8, R216, R6, !PT ;  /* 0x00000006d8087209 */ /* 0x000fe40007810000 */
[----:B------:R-:W-:Y:S02]  /*7ce0*/  FMNMX.FTZ R7, R204, R5, !PT ;  /* 0x00000005cc077209 */ /* 0x000fe40007810000 */
[----:B------:R-:W-:Y:S01]  /*7cf0*/  FSEL R13, R54, -INF , !P5 ;  /* 0xff800000360d7808 */ /* 0x000fe20006800000 */
[----:B------:R-:W-:Y:S01]  /*7d00*/  SHFL.BFLY PT, R6, R8, 0x2, 0x1f ;  /* 0x0c401f0008067f89 */ /* 0x000fe200000e0000 */
[----:B------:R-:W-:-:S02]  /*7d10*/  FMNMX.FTZ R5, R191, R3, !PT ;  /* 0x00000003bf057209 */ /* 0x000fc40007810000 */
[----:B-1----:R-:W-:Y:S02]  /*7d20*/  FMNMX.FTZ R59, R0, R9, !PT ;  /* 0x00000009003b7209 */ /* 0x002fe40007810000 */
[----:B------:R-:W-:Y:S02]  /*7d30*/  ISETP.LT.OR P1, PT, R2, R229, P1 ;  /* 0x000000e50200720c */ /* 0x000fe40000f21670 */
[----:B------:R-:W-:Y:S01]  /*7d40*/  FSEL R46, R55, -INF , !P4 ;  /* 0xff800000372e7808 */ /* 0x000fe20006000000 */
[----:B------:R-:W-:Y:S01]  /*7d50*/  FMUL.FTZ R0, R59, UR26 ;  /* 0x0000001a3b007c20 */ /* 0x000fe20008410000 */
[----:B------:R-:W-:Y:S02]  /*7d60*/  FMNMX.FTZ R5, R13, R5, !PT ;  /* 0x000000050d057209 */ /* 0x000fe40007810000 */
[----:B------:R-:W-:Y:S02]  /*7d70*/  FSEL R203, R25, -INF , !P1 ;  /* 0xff80000019cb7808 */ /* 0x000fe40004800000 */
[----:B------:R-:W-:-:S02]  /*7d80*/  FSETP.NEU.FTZ.AND P1, PT, R59, -INF , PT ;  /* 0xff8000003b00780b */ /* 0x000fc40003f3d000 */
[-C--:B------:R-:W-:Y:S02]  /*7d90*/  ISETP.GE.AND P5, PT, R4, R230.reuse, PT ;  /* 0x000000e60400720c */ /* 0x080fe40003fa6270 */
[----:B------:R-:W-:Y:S02]  /*7da0*/  FSEL R200, R42, -INF , !P3 ;  /* 0xff8000002ac87808 */ /* 0x000fe40005800000 */
[----:B------:R-:W-:Y:S02]  /*7db0*/  FMNMX.FTZ R5, R46, R5, !PT ;  /* 0x000000052e057209 */ /* 0x000fe40007810000 */
[----:B------:R-:W-:Y:S02]  /*7dc0*/  FMNMX.FTZ R3, R203, R7, !PT ;  /* 0x00000007cb037209 */ /* 0x000fe40007810000 */
[----:B------:R-:W-:Y:S02]  /*7dd0*/  ISETP.GE.AND P4, PT, R2, R230, PT ;  /* 0x000000e60200720c */ /* 0x000fe40003f86270 */
[----:B------:R-:W-:Y:S01]  /*7de0*/  FSEL R0, R0, RZ, P1 ;  /* 0x000000ff00007208 */ /* 0x000fe20000800000 */
[----:B------:R-:W1:Y:S01]  /*7df0*/  SHFL.BFLY PT, R7, R3, 0x2, 0x1f ;  /* 0x0c401f0003077f89 */ /* 0x000e6200000e0000 */
[----:B------:R-:W-:-:S02]  /*7e00*/  ISETP.LT.OR P5, PT, R4, R226, P5 ;  /* 0x000000e20400720c */ /* 0x000fc40002fa1670 */
[----:B------:R-:W-:Y:S02]  /*7e10*/  FSEL R202, R43, -INF , !P2 ;  /* 0xff8000002bca7808 */ /* 0x000fe40005000000 */
[----:B------:R-:W-:Y:S01]  /*7e20*/  FMNMX.FTZ R4, R200, R5, !PT ;  /* 0x00000005c8047209 */ /* 0x000fe20007810000 */
[--C-:B------:R-:W-:Y:S01]  /*7e30*/  FFMA.FTZ R5, R62, UR26, -R0.reuse ;  /* 0x0000001a3e057c23 */ /* 0x100fe20008010800 */
[----:B------:R-:W-:Y:S01]  /*7e40*/  ISETP.LT.OR P4, PT, R2, R226, P4 ;  /* 0x000000e20200720c */ /* 0x000fe20002781670 */
[----:B------:R-:W-:Y:S01]  /*7e50*/  FFMA.FTZ R2, R60, UR26, -R0 ;  /* 0x0000001a3c027c23 */ /* 0x000fe20008010800 */
[----:B------:R-:W-:Y:S01]  /*7e60*/  FSEL R205, R26, -INF , !P5 ;  /* 0xff8000001acd7808 */ /* 0x000fe20006800000 */
[----:B------:R4:W-:Y:S01]  /*7e70*/  MUFU.EX2 R40, R5 ;  /* 0x0000000500287308 */ /* 0x0009e20000000800 */
[----:B------:R-:W-:Y:S02]  /*7e80*/  FMNMX.FTZ R4, R202, R4, !PT ;  /* 0x00000004ca047209 */ /* 0x000fe40007810000 */
[----:B------:R-:W-:-:S02]  /*7e90*/  FSEL R207, R27, -INF , !P4 ;  /* 0xff8000001bcf7808 */ /* 0x000fc40006000000 */
[----:B------:R-:W-:Y:S01]  /*7ea0*/  MOV R241, R252 ;  /* 0x000000fc00f17202 */ /* 0x000fe20000000f00 */
[----:B------:R-:W-:Y:S01]  /*7eb0*/  LDSM.16.MT88.4 R24, [R220+0xa000] ;  /* 0x00a00000dc18783b */ /* 0x000fe20000004200 */
[----:B------:R-:W-:Y:S01]  /*7ec0*/  MOV R39, R235 ;  /* 0x000000eb00277202 */ /* 0x000fe20000000f00 */
[----:B------:R5:W5:Y:S01]  /*7ed0*/  MUFU.EX2 R244, R2 ;  /* 0x0000000200f47308 */ /* 0x000b620000000800 */
[----:B-1----:R-:W-:Y:S01]  /*7ee0*/  FMNMX.FTZ R3, R3, R7, !PT ;  /* 0x0000000703037209 */ /* 0x002fe20007810000 */
[----:B----4-:R-:W-:-:S04]  /*7ef0*/  FFMA.FTZ R5, R61, UR26, -R0 ;  /* 0x0000001a3d057c23 */ /* 0x010fc80008010800 */
[----:B------:R-:W1:Y:S02]  /*7f00*/  SHFL.BFLY PT, R7, R3, 0x1, 0x1f ;  /* 0x0c201f0003077f89 */ /* 0x000e6400000e0000 */
[----:B------:R4:W-:Y:S01]  /*7f10*/  MUFU.EX2 R238, R5 ;  /* 0x0000000500ee7308 */ /* 0x0009e20000000800 */
[----:B-----5:R-:W-:Y:S02]  /*7f20*/  FMNMX.FTZ R2, R205, R4, !PT ;  /* 0x00000004cd027209 */ /* 0x020fe40007810000 */
[----:B------:R-:W-:Y:S02]  /*7f30*/  FMNMX.FTZ R4, R8, R6, !PT ;  /* 0x0000000608047209 */ /* 0x000fe40007810000 */
[----:B------:R-:W-:-:S03]  /*7f40*/  FMNMX.FTZ R2, R207, R2, !PT ;  /* 0x00000002cf027209 */ /* 0x000fc60007810000 */
[----:B------:R-:W5:Y:S04]  /*7f50*/  SHFL.BFLY PT, R8, R4, 0x1, 0x1f ;  /* 0x0c201f0004087f89 */ /* 0x000f6800000e0000 */
[----:B------:R-:W5:Y:S01]  /*7f60*/  SHFL.BFLY PT, R6, R2, 0x2, 0x1f ;  /* 0x0c401f0002067f89 */ /* 0x000f6200000e0000 */
[----:B----4-:R-:W-:-:S04]  /*7f70*/  FFMA.FTZ R5, R50, UR26, -R0 ;  /* 0x0000001a32057c23 */ /* 0x010fc80008010800 */
[----:B------:R4:W-:Y:S01]  /*7f80*/  MUFU.EX2 R218, R5 ;  /* 0x0000000500da7308 */ /* 0x0009e20000000800 */
[----:B-1----:R-:W-:Y:S01]  /*7f90*/  FMNMX.FTZ R252, R3, R7, !PT ;  /* 0x0000000703fc7209 */ /* 0x002fe20007810000 */
[----:B------:R-:W-:Y:S02]  /*7fa0*/  FFMA.FTZ R3, R28, UR26, -R0 ;  /* 0x0000001a1c037c23 */ /* 0x000fe40008010800 */
[----:B------:R-:W-:Y:S01]  /*7fb0*/  LDSM.16.MT88.4 R28, [R222+0xa000] ;  /* 0x00a00000de1c783b */ /* 0x000fe20000004200 */
[----:B------:R-:W-:-:S03]  /*7fc0*/  FSETP.NEU.FTZ.AND P3, PT, R252, -INF , PT ;  /* 0xff800000fc00780b */ /* 0x000fc60003f7d000 */
[----:B------:R1:W-:Y:S01]  /*7fd0*/  MUFU.EX2 R56, R3 ;  /* 0x0000000300387308 */ /* 0x0003e20000000800 */
[----:B-----5:R-:W-:Y:S01]  /*7fe0*/  FMNMX.FTZ R58, R4, R8, !PT ;  /* 0x00000008043a7209 */ /* 0x020fe20007810000 */
[--C-:B------:R-:W-:Y:S01]  /*7ff0*/  FFMA.FTZ R4, R36, UR26, -R0.reuse ;  /* 0x0000001a24047c23 */ /* 0x100fe20008010800 */
[----:B----4-:R-:W-:Y:S01]  /*8000*/  FFMA.FTZ R5, R49, UR26, -R0 ;  /* 0x0000001a31057c23 */ /* 0x010fe20008010800 */
[----:B------:R-:W-:Y:S02]  /*8010*/  FMNMX.FTZ R2, R2, R6, !PT ;  /* 0x0000000602027209 */ /* 0x000fe40007810000 */
[C---:B------:R-:W-:Y:S01]  /*8020*/  FMUL.FTZ R12, R58.reuse, UR26 ;  /* 0x0000001a3a0c7c20 */ /* 0x040fe20008410000 */
[----:B------:R-:W-:Y:S01]  /*8030*/  FSETP.NEU.FTZ.AND P4, PT, R58, -INF , PT ;  /* 0xff8000003a00780b */ /* 0x000fe20003f9d000 */
[----:B------:R4:W-:Y:S03]  /*8040*/  MUFU.EX2 R37, R5 ;  /* 0x0000000500257308 */ /* 0x0009e60000000800 */
[----:B------:R-:W-:Y:S01]  /*8050*/  FSEL R12, R12, RZ, P4 ;  /* 0x000000ff0c0c7208 */ /* 0x000fe20002000000 */
[----:B-1----:R-:W-:-:S04]  /*8060*/  FMUL.FTZ R3, R252, UR26 ;  /* 0x0000001afc037c20 */ /* 0x002fc80008410000 */
[----:B------:R1:W-:Y:S01]  /*8070*/  MUFU.EX2 R245, R4 ;  /* 0x0000000400f57308 */ /* 0x0003e20000000800 */
[----:B------:R-:W-:-:S05]  /*8080*/  FSEL R3, R3, RZ, P3 ;  /* 0x000000ff03037208 */ /* 0x000fca0001800000 */
[----:B------:R-:W-:Y:S01]  /*8090*/  FFMA.FTZ R8, R110, UR26, -R3 ;  /* 0x0000001a6e087c23 */ /* 0x000fe20008010803 */
[----:B----4-:R-:W-:-:S03]  /*80a0*/  FFMA.FTZ R5, R48, UR26, -R0 ;  /* 0x0000001a30057c23 */ /* 0x010fc60008010800 */
[----:B------:R4:W-:Y:S01]  /*80b0*/  MUFU.EX2 R249, R8 ;  /* 0x0000000800f97308 */ /* 0x0009e20000000800 */
[----:B-1----:R-:W-:-:S07]  /*80c0*/  FFMA.FTZ R4, R66, UR26, -R12 ;  /* 0x0000001a42047c23 */ /* 0x002fce000801080c */
[----:B------:R1:W-:Y:S08]  /*80d0*/  MUFU.EX2 R43, R5 ;  /* 0x00000005002b7308 */ /* 0x0003f00000000800 */
[----:B------:R5:W-:Y:S01]  /*80e0*/  MUFU.EX2 R246, R4 ;  /* 0x0000000400f67308 */ /* 0x000be20000000800 */
[----:B----4-:R-:W-:-:S07]  /*80f0*/  FFMA.FTZ R8, R111, UR26, -R3 ;  /* 0x0000001a6f087c23 */ /* 0x010fce0008010803 */
[----:B------:R4:W-:Y:S01]  /*8100*/  MUFU.EX2 R248, R8 ;  /* 0x0000000800f87308 */ /* 0x0009e20000000800 */
[----:B-1----:R-:W1:Y:S01]  /*8110*/  SHFL.BFLY PT, R5, R2, 0x1, 0x1f ;  /* 0x0c201f0002057f89 */ /* 0x002e6200000e0000 */
[----:B-----5:R-:W-:-:S06]  /*8120*/  FFMA.FTZ R4, R67, UR26, -R12 ;  /* 0x0000001a43047c23 */ /* 0x020fcc000801080c */
[----:B------:R5:W-:Y:S01]  /*8130*/  MUFU.EX2 R243, R4 ;  /* 0x0000000400f37308 */ /* 0x000be20000000800 */
[----:B----4-:R-:W-:Y:S02]  /*8140*/  F2FP.BF16.F32.PACK_AB R8, R40, R244 ;  /* 0x000000f42808723e */ /* 0x010fe400000010ff */
[----:B-1----:R-:W-:Y:S01]  /*8150*/  FMNMX.FTZ R235, R2, R5, !PT ;  /* 0x0000000502eb7209 */ /* 0x002fe20007810000 */
[--C-:B------:R-:W-:Y:S01]  /*8160*/  FFMA.FTZ R2, R101, UR26, -R3.reuse ;  /* 0x0000001a65027c23 */ /* 0x100fe20008010803 */
[----:B------:R-:W-:Y:S02]  /*8170*/  FSEL R5, R252, RZ, P3 ;  /* 0x000000fffc057208 */ /* 0x000fe40001800000 */
[----:B------:R-:W-:Y:S01]  /*8180*/  FSETP.NEU.FTZ.AND P2, PT, R235, -INF , PT ;  /* 0xff800000eb00780b */ /* 0x000fe20003f5d000 */
[----:B-----5:R-:W-:Y:S01]  /*8190*/  FFMA.FTZ R4, R106, UR26, -R3 ;  /* 0x0000001a6a047c23 */ /* 0x020fe20008010803 */
[----:B------:R1:W-:Y:S01]  /*81a0*/  MUFU.EX2 R219, R2 ;  /* 0x0000000200db7308 */ /* 0x0003e20000000800 */
[----:B------:R-:W-:-:S04]  /*81b0*/  FADD.FTZ R5, R103, -R5 ;  /* 0x8000000567057221 */ /* 0x000fc80000010000 */
[----:B------:R-:W-:-:S03]  /*81c0*/  FMUL.FTZ R5, R5, UR26 ;  /* 0x0000001a05057c20 */ /* 0x000fc60008410000 */
[----:B------:R4:W-:Y:S08]  /*81d0*/  MUFU.EX2 R240, R4 ;  /* 0x0000000400f07308 */ /* 0x0009f00000000800 */
[----:B------:R5:W2:Y:S01]  /*81e0*/  MUFU.EX2 R45, R5 ;  /* 0x00000005002d7308 */ /* 0x000aa20000000800 */
[----:B-1----:R-:W-:-:S05]  /*81f0*/  FMUL.FTZ R2, R235, UR26 ;  /* 0x0000001aeb027c20 */ /* 0x002fca0008410000 */
[----:B------:R-:W-:Y:S01]  /*8200*/  FSEL R2, R2, RZ, P2 ;  /* 0x000000ff02027208 */ /* 0x000fe20001000000 */
[----:B----4-:R-:W-:-:S04]  /*8210*/  FFMA.FTZ R4, R64, UR26, -R3 ;  /* 0x0000001a40047c23 */ /* 0x010fc80008010803 */
[----:B------:R-:W-:Y:S01]  /*8220*/  FFMA.FTZ R6, R51, UR26, -R2 ;  /* 0x0000001a33067c23 */ /* 0x000fe20008010802 */
[----:B------:R1:W-:Y:S01]  /*8230*/  MUFU.EX2 R41, R4 ;  /* 0x0000000400297308 */ /* 0x0003e20000000800 */
[----:B------:R-:W4:Y:S01]  /*8240*/  LDSM.16.MT88.4 R48, [R222+0xb000] ;  /* 0x00b00000de30783b */ /* 0x000f220000004200 */
[----:B-----5:R-:W-:Y:S01]  /*8250*/  FSEL R5, R58, RZ, P4 ;  /* 0x000000ff3a057208 */ /* 0x020fe20002000000 */
[-C--:B--2---:R-:W-:Y:S01]  /*8260*/  FMUL.FTZ R112, R112, R45.reuse ;  /* 0x0000002d70707220 */ /* 0x084fe20000410000 */
[-C--:B------:R-:W-:Y:S01]  /*8270*/  FMUL.FTZ R113, R113, R45.reuse ;  /* 0x0000002d71717220 */ /* 0x080fe20000410000 */
[----:B------:R-:W-:-:S03]  /*8280*/  FMUL.FTZ R120, R120, R45 ;  /* 0x0000002d78787220 */ /* 0x000fc60000410000 */
[----:B------:R2:W-:Y:S01]  /*8290*/  MUFU.EX2 R42, R6 ;  /* 0x00000006002a7308 */ /* 0x0005e20000000800 */
[----:B------:R-:W-:Y:S01]  /*82a0*/  FADD.FTZ R10, R104, -R5 ;  /* 0x80000005680a7221 */ /* 0x000fe20000010000 */
[-C--:B------:R-:W-:Y:S01]  /*82b0*/  FMUL.FTZ R121, R121, R45.reuse ;  /* 0x0000002d79797220 */ /* 0x080fe20000410000 */
[-C--:B------:R-:W-:Y:S01]  /*82c0*/  FMUL.FTZ R140, R140, R45.reuse ;  /* 0x0000002d8c8c7220 */ /* 0x080fe20000410000 */
[-C--:B------:R-:W-:Y:S01]  /*82d0*/  FMUL.FTZ R141, R141, R45.reuse ;  /* 0x0000002d8d8d7220 */ /* 0x080fe20000410000 */
[----:B------:R-:W-:Y:S01]  /*82e0*/  FMUL.FTZ R10, R10, UR26 ;  /* 0x0000001a0a0a7c20 */ /* 0x000fe20008410000 */
[-C--:B------:R-:W-:Y:S01]  /*82f0*/  FMUL.FTZ R128, R128, R45.reuse ;  /* 0x0000002d80807220 */ /* 0x080fe20000410000 */
[-C--:B------:R-:W-:Y:S01]  /*8300*/  FMUL.FTZ R129, R129, R45.reuse ;  /* 0x0000002d81817220 */ /* 0x080fe20000410000 */
[-C--:B------:R-:W-:Y:S01]  /*8310*/  FMUL.FTZ R144, R144, R45.reuse ;  /* 0x0000002d90907220 */ /* 0x080fe20000410000 */
[----:B-1----:R-:W-:Y:S01]  /*8320*/  FFMA.FTZ R4, R63, UR26, -R3 ;  /* 0x0000001a3f047c23 */ /* 0x002fe20008010803 */
[----:B------:R1:W5:Y:S01]  /*8330*/  MUFU.EX2 R14, R10 ;  /* 0x0000000a000e7308 */ /* 0x0003620000000800 */
[-C--:B------:R-:W-:Y:S01]  /*8340*/  FMUL.FTZ R145, R145, R45.reuse ;  /* 0x0000002d91917220 */ /* 0x080fe20000410000 */
[-C--:B------:R-:W-:Y:S01]  /*8350*/  FMUL.FTZ R156, R156, R45.reuse ;  /* 0x0000002d9c9c7220 */ /* 0x080fe20000410000 */
[-C--:B------:R-:W-:Y:S01]  /*8360*/  FMUL.FTZ R157, R157, R45.reuse ;  /* 0x0000002d9d9d7220 */ /* 0x080fe20000410000 */
[-C--:B------:R-:W-:Y:S01]  /*8370*/  FMUL.FTZ R160, R160, R45.reuse ;  /* 0x0000002da0a07220 */ /* 0x080fe20000410000 */
[-C--:B------:R-:W-:Y:S01]  /*8380*/  FMUL.FTZ R161, R161, R45.reuse ;  /* 0x0000002da1a17220 */ /* 0x080fe20000410000 */
[-C--:B------:R-:W-:Y:S01]  /*8390*/  FMUL.FTZ R172, R172, R45.reuse ;  /* 0x0000002dacac7220 */ /* 0x080fe20000410000 */
[----:B--2---:R-:W-:Y:S01]  /*83a0*/  FSEL R6, R59, RZ, P1 ;  /* 0x000000ff3b067208 */ /* 0x004fe20000800000 */
[----:B------:R2:W3:Y:S01]  /*83b0*/  MUFU.EX2 R239, R4 ;  /* 0x0000000400ef7308 */ /* 0x0004e20000000800 */
[-C--:B------:R-:W-:Y:S01]  /*83c0*/  FMUL.FTZ R173, R173, R45.reuse ;  /* 0x0000002dadad7220 */ /* 0x080fe20000410000 */
[-C--:B------:R-:W-:Y:S01]  /*83d0*/  FMUL.FTZ R72, R72, R45.reuse ;  /* 0x0000002d48487220 */ /* 0x080fe20000410000 */
[-C--:B------:R-:W-:Y:S01]  /*83e0*/  FMUL.FTZ R73, R73, R45.reuse ;  /* 0x0000002d49497220 */ /* 0x080fe20000410000 */
[----:B------:R-:W-:Y:S01]  /*83f0*/  FADD.FTZ R9, R105, -R6 ;  /* 0x8000000669097221 */ /* 0x000fe20000010000 */
[-C--:B------:R-:W-:Y:S01]  /*8400*/  FMUL.FTZ R76, R76, R45.reuse ;  /* 0x0000002d4c4c7220 */ /* 0x080fe20000410000 */
[-C--:B------:R-:W-:Y:S01]  /*8410*/  FMUL.FTZ R77, R77, R45.reuse ;  /* 0x0000002d4d4d7220 */ /* 0x080fe20000410000 */
[-C--:B------:R-:W-:Y:S01]  /*8420*/  FMUL.FTZ R88, R88, R45.reuse ;  /* 0x0000002d58587220 */ /* 0x080fe20000410000 */
[----:B------:R-:W-:Y:S01]  /*8430*/  FMUL.FTZ R9, R9, UR26 ;  /* 0x0000001a09097c20 */ /* 0x000fe20008410000 */
[-C--:B------:R-:W-:Y:S01]  /*8440*/  FMUL.FTZ R89, R89, R45.reuse ;  /* 0x0000002d59597220 */ /* 0x080fe20000410000 */
[-C--:B------:R-:W-:Y:S01]  /*8450*/  FMUL.FTZ R92, R92, R45.reuse ;  /* 0x0000002d5c5c7220 */ /* 0x080fe20000410000 */
[----:B------:R-:W-:Y:S01]  /*8460*/  FMUL.FTZ R93, R93, R45 ;  /* 0x0000002d5d5d7220 */ /* 0x000fe20000410000 */
[----:B------:R-:W4:Y:S01]  /*8470*/  MUFU.EX2 R15, R9 ;  /* 0x00000009000f7308 */ /* 0x000f220000000800 */
[----:B-1----:R-:W-:Y:S01]  /*8480*/  F2FP.BF16.F32.PACK_AB R10, R218, R238 ;  /* 0x000000eeda0a723e */ /* 0x002fe200000010ff */
[-C--:B-----5:R-:W-:Y:S01]  /*8490*/  FMUL.FTZ R134, R134, R14.reuse ;  /* 0x0000000e86867220 */ /* 0x0a0fe20000410000 */
[-C--:B------:R-:W-:Y:S01]  /*84a0*/  FMUL.FTZ R135, R135, R14.reuse ;  /* 0x0000000e87877220 */ /* 0x080fe20000410000 */
[-C--:B------:R-:W-:Y:S01]  /*84b0*/  FMUL.FTZ R138, R138, R14.reuse ;  /* 0x0000000e8a8a7220 */ /* 0x080fe20000410000 */
[--C-:B--2---:R-:W-:Y:S01]  /*84c0*/  FFMA.FTZ R4, R100, UR26, -R2.reuse ;  /* 0x0000001a64047c23 */ /* 0x104fe20008010802 */
[----:B---3--:R-:W-:Y:S01]  /*84d0*/  F2FP.BF16.F32.PACK_AB R6, R239, R41 ;  /* 0x00000029ef06723e */ /* 0x008fe200000010ff */
[-C--:B------:R-:W-:Y:S01]  /*84e0*/  FMUL.FTZ R139, R139, R14.reuse ;  /* 0x0000000e8b8b7220 */ /* 0x080fe20000410000 */
[-C--:B------:R-:W-:Y:S01]  /*84f0*/  FMUL.FTZ R150, R150, R14.reuse ;  /* 0x0000000e96967220 */ /* 0x080fe20000410000 */
[----:B------:R1:W-:Y:S01]  /*8500*/  MUFU.EX2 R236, R4 ;  /* 0x0000000400ec7308 */ /* 0x0003e20000000800 */
[-C--:B------:R-:W-:Y:S01]  /*8510*/  FMUL.FTZ R151, R151, R14.reuse ;  /* 0x0000000e97977220 */ /* 0x080fe20000410000 */
[-C--:B------:R-:W-:Y:S01]  /*8520*/  FMUL.FTZ R154, R154, R14.reuse ;  /* 0x0000000e9a9a7220 */ /* 0x080fe20000410000 */
[-C--:B------:R-:W-:Y:S01]  /*8530*/  FMUL.FTZ R155, R155, R14.reuse ;  /* 0x0000000e9b9b7220 */ /* 0x080fe20000410000 */
[-C--:B------:R-:W-:Y:S01]  /*8540*/  FMUL.FTZ R118, R118, R14.reuse ;  /* 0x0000000e76767220 */ /* 0x080fe20000410000 */
[-C--:B------:R-:W-:Y:S01]  /*8550*/  FMUL.FTZ R119, R119, R14.reuse ;  /* 0x0000000e77777220 */ /* 0x080fe20000410000 */
[-C--:B------:R-:W-:Y:S01]  /*8560*/  FMUL.FTZ R126, R126, R14.reuse ;  /* 0x0000000e7e7e7220 */ /* 0x080fe20000410000 */
[-C--:B------:R-:W-:Y:S01]  /*8570*/  FMUL.FTZ R127, R127, R14.reuse ;  /* 0x0000000e7f7f7220 */ /* 0x080fe20000410000 */
[-C--:B----4-:R-:W-:Y:S01]  /*8580*/  FMUL.FTZ R132, R132, R15.reuse ;  /* 0x0000000f84847220 */ /* 0x090fe20000410000 */
[-C--:B------:R-:W-:Y:S01]  /*8590*/  FMUL.FTZ R133, R133, R15.reuse ;  /* 0x0000000f85857220 */ /* 0x080fe20000410000 */
[-C--:B------:R-:W-:Y:S01]  /*85a0*/  FMUL.FTZ R136, R136, R15.reuse ;  /* 0x0000000f88887220 */ /* 0x080fe20000410000 */
[-C--:B------:R-:W-:Y:S01]  /*85b0*/  FMUL.FTZ R137, R137, R15.reuse ;  /* 0x0000000f89897220 */ /* 0x080fe20000410000 */
[-C--:B------:R-:W-:Y:S01]  /*85c0*/  FMUL.FTZ R148, R148, R15.reuse ;  /* 0x0000000f94947220 */ /* 0x080fe20000410000 */
[-C--:B------:R-:W-:Y:S01]  /*85d0*/  FMUL.FTZ R149, R149, R15.reuse ;  /* 0x0000000f95957220 */ /* 0x080fe20000410000 */
[-C--:B------:R-:W-:Y:S01]  /*85e0*/  FMUL.FTZ R152, R152, R15.reuse ;  /* 0x0000000f98987220 */ /* 0x080fe20000410000 */
[-C--:B------:R-:W-:Y:S01]  /*85f0*/  FMUL.FTZ R153, R153, R15.reuse ;  /* 0x0000000f99997220 */ /* 0x080fe20000410000 */
[-C--:B------:R-:W-:Y:S01]  /*8600*/  FMUL.FTZ R116, R116, R15.reuse ;  /* 0x0000000f74747220 */ /* 0x080fe20000410000 */
[--C-:B-1----:R-:W-:Y:S01]  /*8610*/  FFMA.FTZ R4, R107, UR26, -R2.reuse ;  /* 0x0000001a6b047c23 */ /* 0x102fe20008010802 */
[-C--:B------:R-:W-:Y:S01]  /*8620*/  FMUL.FTZ R117, R117, R15.reuse ;  /* 0x0000000f75757220 */ /* 0x080fe20000410000 */
[-C--:B------:R-:W-:Y:S01]  /*8630*/  FMUL.FTZ R124, R124, R15.reuse ;  /* 0x0000000f7c7c7220 */ /* 0x080fe20000410000 */
[-C--:B------:R-:W-:Y:S01]  /*8640*/  FMUL.FTZ R125, R125, R15.reuse ;  /* 0x0000000f7d7d7220 */ /* 0x080fe20000410000 */
[----:B------:R1:W2:Y:S01]  /*8650*/  MUFU.EX2 R36, R4 ;  /* 0x0000000400247308 */ /* 0x0002a20000000800 */
        /* <DEDUP_REMOVED lines=15> */
[----:B------:R-:W-:Y:S01]  /*8750*/  FMUL.FTZ R83, R83, R14 ;  /* 0x0000000e53537220 */ /* 0x000fe20000410000 */
[----:B-1----:R-:W-:Y:S01]  /*8760*/  FFMA.FTZ R4, R65, UR26, -R2 ;  /* 0x0000001a41047c23 */ /* 0x002fe20008010802 */
[----:B--2---:R-:W-:Y:S01]  /*8770*/  F2FP.BF16.F32.PACK_AB R5, R36, R236 ;  /* 0x000000ec2405723e */ /* 0x004fe200000010ff */
[-C--:B------:R-:W-:Y:S01]  /*8780*/  FMUL.FTZ R84, R84, R15.reuse ;  /* 0x0000000f54547220 */ /* 0x080fe20000410000 */
[-C--:B------:R-:W-:Y:S01]  /*8790*/  FMUL.FTZ R85, R85, R15.reuse ;  /* 0x0000000f55557220 */ /* 0x080fe20000410000 */
[----:B------:R1:W2:Y:S01]  /*87a0*/  MUFU.EX2 R237, R4 ;  /* 0x0000000400ed7308 */ /* 0x0002a20000000800 */
[-C--:B------:R-:W-:Y:S01]  /*87b0*/  FMUL.FTZ R86, R86, R14.reuse ;  /* 0x0000000e56567220 */ /* 0x080fe20000410000 */
[-C--:B------:R-:W-:Y:S01]  /*87c0*/  FMUL.FTZ R87, R87, R14.reuse ;  /* 0x0000000e57577220 */ /* 0x080fe20000410000 */
[-C--:B------:R-:W-:Y:S01]  /*87d0*/  FMUL.FTZ R96, R96, R15.reuse ;  /* 0x0000000f60607220 */ /* 0x080fe20000410000 */
[----:B------:R-:W-:Y:S01]  /*87e0*/  FMUL.FTZ R97, R97, R15 ;  /* 0x0000000f61617220 */ /* 0x000fe20000410000 */
[-C--:B------:R-:W-:Y:S01]  /*87f0*/  FMUL.FTZ R98, R98, R14.reuse ;  /* 0x0000000e62627220 */ /* 0x080fe20000410000 */
[----:B------:R-:W-:Y:S01]  /*8800*/  FMUL.FTZ R99, R99, R14 ;  /* 0x0000000e63637220 */ /* 0x000fe20000410000 */
[----:B-1----:R-:W-:-:S02]  /*8810*/  FSEL R4, R235, RZ, P2 ;  /* 0x000000ffeb047208 */ /* 0x002fc40001000000 */
[----:B--2---:R-:W-:-:S03]  /*8820*/  F2FP.BF16.F32.PACK_AB R7, R42, R237 ;  /* 0x000000ed2a07723e */ /* 0x004fc600000010ff */
[----:B------:R-:W-:-:S04]  /*8830*/  FADD.FTZ R4, R102, -R4 ;  /* 0x8000000466047221 */ /* 0x000fc80000010000 */
[----:B------:R-:W-:-:S04]  /*8840*/  FMUL.FTZ R4, R4, UR26 ;  /* 0x0000001a04047c20 */ /* 0x000fc80008410000 */
[----:B------:R1:W2:Y:S02]  /*8850*/  MUFU.EX2 R44, R4 ;  /* 0x00000004002c7308 */ /* 0x0002a40000000800 */
[----:B-1----:R-:W-:Y:S01]  /*8860*/  FFMA.FTZ R4, R109, UR26, -R12 ;  /* 0x0000001a6d047c23 */ /* 0x002fe2000801080c */
[-C--:B--2---:R-:W-:Y:S01]  /*8870*/  FMUL.FTZ R114, R114, R44.reuse ;  /* 0x0000002c72727220 */ /* 0x084fe20000410000 */
[-C--:B------:R-:W-:Y:S01]  /*8880*/  FMUL.FTZ R115, R115, R44.reuse ;  /* 0x0000002c73737220 */ /* 0x080fe20000410000 */
[----:B------:R-:W-:-:S03]  /*8890*/  FMUL.FTZ R122, R122, R44 ;  /* 0x0000002c7a7a7220 */ /* 0x000fc60000410000 */
        /* <DEDUP_REMOVED lines=17> */
[----:B-1----:R-:W-:Y:S01]  /*89b0*/  FFMA.FTZ R4, R108, UR26, -R12 ;  /* 0x0000001a6c047c23 */ /* 0x002fe2000801080c */
[-C--:B------:R-:W-:Y:S01]  /*89c0*/  FMUL.FTZ R79, R79, R44.reuse ;  /* 0x0000002c4f4f7220 */ /* 0x080fe20000410000 */
[-C--:B------:R-:W-:Y:S01]  /*89d0*/  FMUL.FTZ R90, R90, R44.reuse ;  /* 0x0000002c5a5a7220 */ /* 0x080fe20000410000 */
[-C--:B------:R-:W-:Y:S01]  /*89e0*/  FMUL.FTZ R91, R91, R44.reuse ;  /* 0x0000002c5b5b7220 */ /* 0x080fe20000410000 */
[----:B------:R1:W2:Y:S01]  /*89f0*/  MUFU.EX2 R250, R4 ;  /* 0x0000000400fa7308 */ /* 0x0002a20000000800 */
[-C--:B------:R-:W-:Y:S01]  /*8a00*/  FMUL.FTZ R94, R94, R44.reuse ;  /* 0x0000002c5e5e7220 */ /* 0x080fe20000410000 */
[----:B------:R-:W-:Y:S01]  /*8a10*/  FMUL.FTZ R95, R95, R44 ;  /* 0x0000002c5f5f7220 */ /* 0x000fe20000410000 */
[----:B-1----:R-:W-:-:S02]  /*8a20*/  F2FP.BF16.F32.PACK_AB R4, R219, R240 ;  /* 0x000000f0db04723e */ /* 0x002fc400000010ff */
[----:B--2---:R-:W-:-:S05]  /*8a30*/  F2FP.BF16.F32.PACK_AB R11, R250, R251 ;  /* 0x000000fbfa0b723e */ /* 0x004fca00000010ff */
        /* <DEDUP_REMOVED lines=9> */
[----:B------:R-:W-:-:S02]  /*8ad0*/  MOV R172, R246 ;  /* 0x000000f600ac7202 */ /* 0x000fc40000000f00 */
[----:B------:R-:W-:Y:S02]  /*8ae0*/  MOV R173, R236 ;  /* 0x000000ec00ad7202 */ /* 0x000fe40000000f00 */
[----:B------:R-:W-:Y:S01]  /*8af0*/  F2FP.BF16.F32.PACK_AB R9, R243, R172 ;  /* 0x000000acf309723e */ /* 0x000fe200000010ff */
[C---:B------:R-:W-:Y:S01]  /*8b00*/  HMMA.16816.F32.BF16 R112, R4.reuse, R34, R76 ;  /* 0x000000220470723c */ /* 0x040fe2000004184c */
[----:B------:R-:W-:Y:S02]  /*8b10*/  MOV R174, R59 ;  /* 0x0000003b00ae7202 */ /* 0x000fe40000000f00 */
[----:B------:R-:W-:Y:S02]  /*8b20*/  MOV R175, R58 ;  /* 0x0000003a00af7202 */ /* 0x000fe40000000f00 */
[----:B------:R-:W-:Y:S01]  /*8b30*/  MOV R236, R57 ;  /* 0x0000003900ec7202 */ /* 0x000fe20000000f00 */
[----:B------:R-:W-:Y:S01]  /*8b40*/  HMMA.16816.F32.BF16 R120, R4, R48, R88 ;  /* 0x000000300478723c */ /* 0x000fe20000041858 */
[----:B------:R-:W-:-:S02]  /*8b50*/  MOV R75, R56 ;  /* 0x00000038004b7202 */ /* 0x000fc40000000f00 */
[----:B------:R-:W-:Y:S02]  /*8b60*/  MOV R79, R42 ;  /* 0x0000002a004f7202 */ /* 0x000fe40000000f00 */
[----:B------:R-:W-:Y:S01]  /*8b70*/  MOV R78, R41 ;  /* 0x00000029004e7202 */ /* 0x000fe20000000f00 */
[----:B------:R-:W-:Y:S01]  /*8b80*/  HMMA.16816.F32.BF16 R140, R4, R50, R92 ;  /* 0x00000032048c723c */ /* 0x000fe2000004185c */
[----:B------:R-:W-:Y:S02]  /*8b90*/  MOV R77, R244 ;  /* 0x000000f4004d7202 */ /* 0x000fe40000000f00 */
[----:B------:R-:W-:-:S03]  /*8ba0*/  MOV R76, R243 ;  /* 0x000000f3004c7202 */ /* 0x000fc60000000f00 */
[C---:B------:R-:W-:Y:S01]  /*8bb0*/  HMMA.16816.F32.BF16 R132, R8.reuse, R20, R132 ;  /* 0x000000140884723c */ /* 0x040fe20000041884 */
[----:B------:R-:W-:Y:S01]  /*8bc0*/  FFMA.FTZ R4, R38, UR26, -R3 ;  /* 0x0000001a26047c23 */ /* 0x000fe20008010803 */
[----:B------:R-:W-:Y:S02]  /*8bd0*/  MOV R95, R36 ;  /* 0x00000024005f7202 */ /* 0x000fe40000000f00 */
[----:B------:R-:W-:Y:S01]  /*8be0*/  MOV R94, R43 ;  /* 0x0000002b005e7202 */ /* 0x000fe20000000f00 */
[----:B------:R1:W-:Y:S01]  /*8bf0*/  MUFU.EX2 R247, R4 ;  /* 0x0000000400f77308 */ /* 0x0003e20000000800 */
[----:B------:R-:W-:Y:S01]  /*8c00*/  HMMA.16816.F32.BF16 R56, R8, R22, R136 ;  /* 0x000000160838723c */ /* 0x000fe20000041888 */
[----:B------:R-:W-:Y:S01]  /*8c10*/  LDSM.16.MT88.4 R20, [R220+0xa400] ;  /* 0x00a40000dc14783b */ /* 0x000fe20000004200 */
[----:B------:R-:W-:Y:S02]  /*8c20*/  MOV R93, R242 ;  /* 0x000000f2005d7202 */ /* 0x000fe40000000f00 */
[----:B------:R-:W-:-:S02]  /*8c30*/  MOV R92, R241 ;  /* 0x000000f1005c7202 */ /* 0x000fc40000000f00 */
[C---:B------:R-:W-:Y:S01]  /*8c40*/  HMMA.16816.F32.BF16 R148, R8.reuse, R24, R148 ;  /* 0x000000180894723c */ /* 0x040fe20000041894 */
[----:B------:R-:W-:Y:S02]  /*8c50*/  MOV R138, R245 ;  /* 0x000000f5008a7202 */ /* 0x000fe40000000f00 */
[----:B------:R-:W-:Y:S02]  /*8c60*/  MOV R136, R93 ;  /* 0x0000005d00887202 */ /* 0x000fe40000000f00 */
[----:B------:R-:W-:Y:S01]  /*8c70*/  MOV R139, R236 ;  /* 0x000000ec008b7202 */ /* 0x000fe20000000f00 */
[----:B------:R-:W-:Y:S01]  /*8c80*/  HMMA.16816.F32.BF16 R128, R8, R26, R152 ;  /* 0x0000001a0880723c */ /* 0x000fe20000041898 */
[----:B------:R-:W2:Y:S01]  /*8c90*/  LDSM.16.MT88.4 R24, [R220+0x9400] ;  /* 0x00940000dc18783b */ /* 0x000ea20000004200 */
[----:B------:R-:W-:Y:S01]  /*8ca0*/  MOV R137, R172 ;  /* 0x000000ac00897202 */ /* 0x000fe20000000f00 */
[----:B-1----:R-:W-:-:S03]  /*8cb0*/  FFMA.FTZ R4, R176, UR26, -R3 ;  /* 0x0000001ab0047c23 */ /* 0x002fc60008010803 */
[C---:B------:R-:W-:Y:S01]  /*8cc0*/  HMMA.16816.F32.BF16 R108, R8.reuse, R16, R116 ;  /* 0x00000010086c723c */ /* 0x040fe20000041874 */
[----:B------:R-:W-:Y:S01]  /*8cd0*/  MOV R152, R75 ;  /* 0x0000004b00987202 */ /* 0x000fe20000000f00 */
[----:B------:R1:W3:Y:S01]  /*8ce0*/  MUFU.EX2 R246, R4 ;  /* 0x0000000400f67308 */ /* 0x0002e20000000800 */
[----:B------:R-:W-:Y:S02]  /*8cf0*/  MOV R75, R37 ;  /* 0x00000025004b7202 */ /* 0x000fe40000000f00 */
[----:B------:R-:W-:Y:S01]  /*8d00*/  MOV R155, R77 ;  /* 0x0000004d009b7202 */ /* 0x000fe20000000f00 */
[C---:B------:R-:W-:Y:S01]  /*8d10*/  HMMA.16816.F32.BF16 R88, R8.reuse, R18, R124 ;  /* 0x000000120858723c */ /* 0x040fe2000004187c */
[----:B------:R-:W-:Y:S01]  /*8d20*/  MOV R117, R238 ;  /* 0x000000ee00757202 */ /* 0x000fe20000000f00 */
[----:B------:R-:W4:Y:S01]  /*8d30*/  LDSM.16.MT88.4 R16, [R222+0x9400] ;  /* 0x00940000de10783b */ /* 0x000f220000004200 */
[----:B------:R-:W-:Y:S02]  /*8d40*/  MOV R116, R40 ;  /* 0x0000002800747202 */ /* 0x000fe40000000f00 */
[----:B------:R-:W-:Y:S01]  /*8d50*/  MOV R238, R39 ;  /* 0x0000002700ee7202 */ /* 0x000fe20000000f00 */
[----:B------:R-:W-:Y:S01]  /*8d60*/  HMMA.16816.F32.BF16 R164, R8, R28, R164 ;  /* 0x0000001c08a4723c */ /* 0x000fe200000418a4 */
[----:B------:R-:W-:Y:S01]  /*8d70*/  LDSM.16.MT88.4 R36, [R220+0xb400] ;  /* 0x00b40000dc24783b */ /* 0x000fe20000004200 */
[----:B------:R-:W-:-:S02]  /*8d80*/  MOV R119, R240 ;  /* 0x000000f000777202 */ /* 0x000fc40000000f00 */
[----:B------:R-:W-:Y:S01]  /*8d90*/  MOV R118, R239 ;  /* 0x000000ef00767202 */ /* 0x000fe20000000f00 */
[----:B------:R-:W-:Y:S01]  /*8da0*/  LDSM.16.MT88.4 R40, [R222+0xb400] ;  /* 0x00b40000de28783b */ /* 0x000fe20000004200 */
[C---:B------:R-:W-:Y:S01]  /*8db0*/  HMMA.16816.F32.BF16 R168, R8.reuse, R30, R168 ;  /* 0x0000001e08a8723c */ /* 0x040fe200000418a8 */
[----:B-1----:R-:W-:Y:S01]  /*8dc0*/  FFMA.FTZ R4, R177, UR26, -R2 ;  /* 0x0000001ab1047c23 */ /* 0x002fe20008010802 */
[----:B---3--:R-:W-:Y:S01]  /*8dd0*/  F2FP.BF16.F32.PACK_AB R6, R246, R247 ;  /* 0x000000f7f606723e */ /* 0x008fe200000010ff */
[----:B------:R-:W1:Y:S01]  /*8de0*/  LDSM.16.MT88.4 R28, [R222+0xa400] ;  /* 0x00a40000de1c783b */ /* 0x000e620000004200 */
[----:B------:R-:W-:Y:S01]  /*8df0*/  MOV R154, R119 ;  /* 0x00000077009a7202 */ /* 0x000fe20000000f00 */
[----:B------:R3:W-:Y:S01]  /*8e00*/  MUFU.EX2 R245, R4 ;  /* 0x0000000400f57308 */ /* 0x0007e20000000800 */
[----:B------:R-:W-:Y:S01]  /*8e10*/  HMMA.16816.F32.BF16 R124, R8, R32, R68 ;  /* 0x00000020087c723c */ /* 0x000fe20000041844 */
[----:B------:R-:W-:-:S05]  /*8e20*/  MOV R153, R92 ;  /* 0x0000005c00997202 */ /* 0x000fca0000000f00 */
[C---:B------:R-:W-:Y:S01]  /*8e30*/  HMMA.16816.F32.BF16 R80, R8.reuse, R34, R80 ;  /* 0x000000220850723c */ /* 0x040fe20000041850 */
[----:B------:R-:W-:Y:S05]  /*8e40*/  LDSM.16.MT88.4 R32, [R222+0x9800] ;  /* 0x00980000de20783b */ /* 0x000fea0000004200 */
[----:B------:R-:W-:Y:S01]  /*8e50*/  HMMA.16816.F32.BF16 R84, R8, R48, R84 ;  /* 0x000000300854723c */ /* 0x000fe20000041854 */
[----:B---3--:R-:W-:Y:S01]  /*8e60*/  FFMA.FTZ R4, R179, UR26, -R2 ;  /* 0x0000001ab3047c23 */ /* 0x008fe20008010802 */
[----:B------:R-:W-:-:S04]  /*8e70*/  MOV R179, R175 ;  /* 0x000000af00b37202 */ /* 0x000fc80000000f00 */
[----:B------:R-:W-:Y:S01]  /*8e80*/  HMMA.16816.F32.BF16 R96, R8, R50, R96 ;  /* 0x000000320860723c */ /* 0x000fe20000041860 */
[----:B------:R3:W5:Y:S06]  /*8e90*/  MUFU.EX2 R244, R4 ;  /* 0x0000000400f47308 */ /* 0x00076c0000000800 */
[----:B------:R-:W-:Y:S01]  /*8ea0*/  FFMA.FTZ R8, R182, UR26, -R12 ;  /* 0x0000001ab6087c23 */ /* 0x000fe2000801080c */
[----:B------:R-:W-:Y:S02]  /*8eb0*/  MOV R182, R218 ;  /* 0x000000da00b67202 */ /* 0x000fe40000000f00 */
[----:B------:R-:W-:Y:S01]  /*8ec0*/  F2FP.BF16.F32.PACK_AB R10, R152, R138 ;  /* 0x0000008a980a723e */ /* 0x000fe200000010ff */
[----:B------:R2:W-:Y:S01]  /*8ed0*/  MUFU.EX2 R239, R8 ;  /* 0x0000000800ef7308 */ /* 0x0005e20000000800 */
[----:B---3--:R-:W-:Y:S01]  /*8ee0*/  FFMA.FTZ R4, R180, UR26, -R2 ;  /* 0x0000001ab4047c23 */ /* 0x008fe20008010802 */
[----:B-----5:R-:W-:-:S02]  /*8ef0*/  F2FP.BF16.F32.PACK_AB R5, R244, R245 ;  /* 0x000000f5f405723e */ /* 0x020fc400000010ff */
[----:B------:R-:W-:-:S04]  /*8f00*/  MOV R180, R76 ;  /* 0x0000004c00b47202 */ /* 0x000fc80000000f00 */
[----:B------:R3:W-:Y:S01]  /*8f10*/  MUFU.EX2 R243, R4 ;  /* 0x0000000400f37308 */ /* 0x0007e20000000800 */
[----:B--2---:R-:W-:Y:S01]  /*8f20*/  FFMA.FTZ R8, R181, UR26, -R12 ;  /* 0x0000001ab5087c23 */ /* 0x004fe2000801080c */
[----:B------:R-:W-:Y:S01]  /*8f30*/  MOV R181, R75 ;  /* 0x0000004b00b57202 */ /* 0x000fe20000000f00 */
[----:B---3--:R-:W-:Y:S01]  /*8f40*/  FFMA.FTZ R4, R178, UR26, -R2 ;  /* 0x0000001ab2047c23 */ /* 0x008fe20008010802 */
[----:B------:R-:W-:-:S04]  /*8f50*/  MOV R178, R219 ;  /* 0x000000db00b27202 */ /* 0x000fc80000000f00 */
[----:B------:R2:W3:Y:S02]  /*8f60*/  MUFU.EX2 R242, R4 ;  /* 0x0000000400f27308 */ /* 0x0004e40000000800 */
[----:B--2---:R-:W-:Y:S01]  /*8f70*/  FFMA.FTZ R4, R192, UR26, -R12 ;  /* 0x0000001ac0047c23 */ /* 0x004fe2000801080c */
[----:B---3--:R-:W-:-:S05]  /*8f80*/  F2FP.BF16.F32.PACK_AB R7, R242, R243 ;  /* 0x000000f3f207723e */ /* 0x008fca00000010ff */
[----:B------:R2:W-:Y:S02]  /*8f90*/  MUFU.EX2 R241, R4 ;  /* 0x0000000400f17308 */ /* 0x0005e40000000800 */
[----:B--2---:R-:W-:-:S06]  /*8fa0*/  FFMA.FTZ R4, R193, UR26, -R12 ;  /* 0x0000001ac1047c23 */ /* 0x004fcc000801080c */
[----:B------:R2:W3:Y:S02]  /*8fb0*/  MUFU.EX2 R240, R4 ;  /* 0x0000000400f07308 */ /* 0x0004e40000000800 */
[----:B--2---:R-:W-:Y:S02]  /*8fc0*/  F2FP.BF16.F32.PACK_AB R4, R248, R249 ;  /* 0x000000f9f804723e */ /* 0x004fe400000010ff */
[----:B---3--:R-:W-:-:S05]  /*8fd0*/  F2FP.BF16.F32.PACK_AB R9, R240, R241 ;  /* 0x000000f1f009723e */ /* 0x008fca00000010ff */
[C---:B------:R-:W-:Y:S06]  /*8fe0*/  HMMA.16816.F32.BF16 R48, R4.reuse, R24, R184 ;  /* 0x000000180430723c */ /* 0x040fec00000418b8 */
[C---:B------:R-:W-:Y:S01]  /*8ff0*/  HMMA.16816.F32.BF16 R72, R4.reuse, R20, R144 ;  /* 0x000000140448723c */ /* 0x040fe20000041890 */
[----:B------:R-:W-:Y:S02]  /*9000*/  MOV R185, R78 ;  /* 0x0000004e00b97202 */ /* 0x000fe40000000f00 */
[----:B------:R-:W-:Y:S02]  /*9010*/  MOV R186, R237 ;  /* 0x000000ed00ba7202 */ /* 0x000fe40000000f00 */
[----:B------:R-:W-:Y:S01]  /*9020*/  MOV R187, R238 ;  /* 0x000000ee00bb7202 */ /* 0x000fe20000000f00 */
[----:B------:R-:W-:Y:S01]  /*9030*/  HMMA.16816.F32.BF16 R52, R4, R26, R52 ;  /* 0x0000001a0434723c */ /* 0x000fe20000041834 */
[----:B------:R-:W-:Y:S01]  /*9040*/  MOV R144, R79 ;  /* 0x0000004f00907202 */ /* 0x000fe20000000f00 */
[----:B------:R2:W3:Y:S01]  /*9050*/  MUFU.EX2 R238, R8 ;  /* 0x0000000800ee7308 */ /* 0x0004e20000000800 */
[----:B------:R-:W-:-:S02]  /*9060*/  MOV R147, R116 ;  /* 0x0000007400937202 */ /* 0x000fc40000000f00 */
[----:B------:R-:W-:Y:S01]  /*9070*/  MOV R146, R117 ;  /* 0x0000007500927202 */ /* 0x000fe20000000f00 */
[----:B------:R-:W-:Y:S01]  /*9080*/  HMMA.16816.F32.BF16 R76, R4, R22, R156 ;  /* 0x00000016044c723c */ /* 0x000fe2000004189c */
[----:B------:R-:W-:Y:S02]  /*9090*/  MOV R145, R118 ;  /* 0x0000007600917202 */ /* 0x000fe40000000f00 */
[----:B------:R-:W-:-:S03]  /*90a0*/  MOV R184, R174 ;  /* 0x000000ae00b87202 */ /* 0x000fc60000000f00 */
[C---:B----4-:R-:W-:Y:S01]  /*90b0*/  HMMA.16816.F32.BF16 R60, R4.reuse, R16, R60 ;  /* 0x00000010043c723c */ /* 0x050fe2000004183c */
[----:B------:R-:W-:Y:S02]  /*90c0*/  MOV R157, R94 ;  /* 0x0000005e009d7202 */ /* 0x000fe40000000f00 */
[----:B------:R-:W-:Y:S02]  /*90d0*/  MOV R158, R95 ;  /* 0x0000005f009e7202 */ /* 0x000fe40000000f00 */
[----:B------:R-:W-:Y:S01]  /*90e0*/  MOV R159, R173 ;  /* 0x000000ad009f7202 */ /* 0x000fe20000000f00 */
[C---:B------:R-:W-:Y:S01]  /*90f0*/  HMMA.16816.F32.BF16 R64, R4.reuse, R18, R64 ;  /* 0x000000120440723c */ /* 0x040fe20000041840 */
[----:B--2---:R-:W-:Y:S02]  /*9100*/  F2FP.BF16.F32.PACK_AB R8, R157, R181 ;  /* 0x000000b59d08723e */ /* 0x004fe400000010ff */
[----:B---3--:R-:W-:Y:S02]  /*9110*/  F2FP.BF16.F32.PACK_AB R11, R238, R239 ;  /* 0x000000efee0b723e */ /* 0x008fe400000010ff */
[----:B------:R-:W-:Y:S01]  /*9120*/  MOV R156, R147 ;  /* 0x00000093009c7202 */ /* 0x000fe20000000f00 */
[C---:B-1----:R-:W-:Y:S06]  /*9130*/  HMMA.16816.F32.BF16 R92, R4.reuse, R28, R160 ;  /* 0x0000001c045c723c */ /* 0x042fec00000418a0 */
[----:B------:R-:W-:Y:S01]  /*9140*/  HMMA.16816.F32.BF16 R104, R4, R30, R104 ;  /* 0x0000001e0468723c */ /* 0x000fe20000041868 */
[----:B------:R-:W-:-:S02]  /*9150*/  MOV R163, R146 ;  /* 0x0000009200a37202 */ /* 0x000fc40000000f00 */
[----:B------:R-:W-:Y:S02]  /*9160*/  MOV R161, R144 ;  /* 0x0000009000a17202 */ /* 0x000fe40000000f00 */
[----:B------:R-:W-:Y:S01]  /*9170*/  MOV R162, R145 ;  /* 0x0000009100a27202 */ /* 0x000fe20000000f00 */
[C---:B------:R-:W-:Y:S06]  /*9180*/  HMMA.16816.F32.BF16 R100, R4.reuse, R36, R100 ;  /* 0x000000240464723c */ /* 0x040fec0000041864 */
[C---:B------:R-:W-:Y:S06]  /*9190*/  HMMA.16816.F32.BF16 R112, R4.reuse, R38, R112 ;  /* 0x000000260470723c */ /* 0x040fec0000041870 */
[C---:B------:R-:W-:Y:S06]  /*91a0*/  HMMA.16816.F32.BF16 R120, R4.reuse, R40, R120 ;  /* 0x000000280478723c */ /* 0x040fec0000041878 */
[----:B------:R-:W-:Y:S06]  /*91b0*/  HMMA.16816.F32.BF16 R116, R4, R42, R140 ;  /* 0x0000002a0474723c */ /* 0x000fec000004188c */
[----:B------:R-:W-:Y:S01]  /*91c0*/  HMMA.16816.F32.BF16 R68, R8, R16, R132 ;  /* 0x000000100844723c */ /* 0x000fe20000041884 */
[----:B------:R-:W-:-:S04]  /*91d0*/  FFMA.FTZ R4, R194, UR26, -R0 ;  /* 0x0000001ac2047c23 */ /* 0x000fc80008010800 */
[----:B------:R1:W-:Y:S01]  /*91e0*/  MUFU.EX2 R237, R4 ;  /* 0x0000000400ed7308 */ /* 0x0003e20000000800 */
[C---:B------:R-:W-:Y:S06]  /*91f0*/  HMMA.16816.F32.BF16 R108, R8.reuse, R24, R108 ;  /* 0x00000018086c723c */ /* 0x040fec000004186c */
[C---:B------:R-:W-:Y:S01]  /*9200*/  HMMA.16816.F32.BF16 R88, R8.reuse, R26, R88 ;  /* 0x0000001a0858723c */ /* 0x040fe20000041858 */
[----:B------:R-:W2:Y:S05]  /*9210*/  LDSM.16.MT88.4 R24, [R220+0x9800] ;  /* 0x00980000dc18783b */ /* 0x000eaa0000004200 */
[----:B------:R-:W-:Y:S01]  /*9220*/  HMMA.16816.F32.BF16 R56, R8, R18, R56 ;  /* 0x000000120838723c */ /* 0x000fe20000041838 */
[----:B------:R-:W-:Y:S01]  /*9230*/  LDSM.16.MT88.4 R16, [R220+0xb800] ;  /* 0x00b80000dc10783b */ /* 0x000fe20000004200 */
[----:B-1----:R-:W-:-:S04]  /*9240*/  FFMA.FTZ R4, R188, UR26, -R0 ;  /* 0x0000001abc047c23 */ /* 0x002fc80008010800 */
[C---:B------:R-:W-:Y:S01]  /*9250*/  HMMA.16816.F32.BF16 R148, R8.reuse, R20, R148 ;  /* 0x000000140894723c */ /* 0x040fe20000041894 */
[----:B------:R1:W-:Y:S05]  /*9260*/  MUFU.EX2 R236, R4 ;  /* 0x0000000400ec7308 */ /* 0x0003ea0000000800 */
[C---:B------:R-:W-:Y:S01]  /*9270*/  HMMA.16816.F32.BF16 R128, R8.reuse, R22, R128 ;  /* 0x000000160880723c */ /* 0x040fe20000041880 */
[----:B------:R-:W-:Y:S05]  /*9280*/  LDSM.16.MT88.4 R20, [R222+0xb800] ;  /* 0x00b80000de14783b */ /* 0x000fea0000004200 */
[C---:B------:R-:W-:Y:S06]  /*9290*/  HMMA.16816.F32.BF16 R164, R8.reuse, R28, R164 ;  /* 0x0000001c08a4723c */ /* 0x040fec00000418a4 */
[C---:B------:R-:W-:Y:S01]  /*92a0*/  HMMA.16816.F32.BF16 R168, R8.reuse, R30, R168 ;  /* 0x0000001e08a8723c */ /* 0x040fe200000418a8 */
[----:B-1----:R-:W-:Y:S01]  /*92b0*/  FFMA.FTZ R4, R190, UR26, -R3 ;  /* 0x0000001abe047c23 */ /* 0x002fe20008010803 */
[----:B------:R-:W1:Y:S03]  /*92c0*/  LDSM.16.MT88.4 R28, [R220+0xa800] ;  /* 0x00a80000dc1c783b */ /* 0x000e660000004200 */
[----:B------:R3:W-:Y:S01]  /*92d0*/  MUFU.EX2 R219, R4 ;  /* 0x0000000400db7308 */ /* 0x0007e20000000800 */
[C---:B------:R-:W-:Y:S06]  /*92e0*/  HMMA.16816.F32.BF16 R172, R8.reuse, R36, R124 ;  /* 0x0000002408ac723c */ /* 0x040fec000004187c */
[----:B------:R-:W-:Y:S01]  /*92f0*/  HMMA.16816.F32.BF16 R140, R8, R38, R80 ;  /* 0x00000026088c723c */ /* 0x000fe20000041850 */
[----:B------:R-:W-:Y:S01]  /*9300*/  MOV R125, R163 ;  /* 0x000000a3007d7202 */ /* 0x000fe20000000f00 */
[----:B------:R-:W4:Y:S01]  /*9310*/  LDSM.16.MT88.4 R36, [R222+0xa800] ;  /* 0x00a80000de24783b */ /* 0x000f220000004200 */
[----:B------:R-:W-:-:S02]  /*9320*/  MOV R126, R156 ;  /* 0x0000009c007e7202 */ /* 0x000fc40000000f00 */
[----:B------:R-:W-:Y:S01]  /*9330*/  MOV R127, R158 ;  /* 0x0000009e007f7202 */ /* 0x000fe20000000f00 */
[----:B------:R-:W-:Y:S01]  /*9340*/  HMMA.16816.F32.BF16 R84, R8, R40, R84 ;  /* 0x000000280854723c */ /* 0x000fe20000041854 */
[----:B------:R-:W-:Y:S01]  /*9350*/  LDSM.16.MT88.4 R80, [R220+0xbc00] ;  /* 0x00bc0000dc50783b */ /* 0x000fe20000004200 */
[----:B---3--:R-:W-:-:S04]  /*9360*/  FFMA.FTZ R4, R189, UR26, -R3 ;  /* 0x0000001abd047c23 */ /* 0x008fc80008010803 */
[----:B------:R-:W-:Y:S01]  /*9370*/  HMMA.16816.F32.BF16 R132, R8, R42, R96 ;  /* 0x0000002a0884723c */ /* 0x000fe20000041860 */
[----:B------:R3:W-:Y:S06]  /*9380*/  MUFU.EX2 R218, R4 ;  /* 0x0000000400da7308 */ /* 0x0007ec0000000800 */
[----:B------:R-:W-:Y:S01]  /*9390*/  FFMA.FTZ R8, R198, UR26, -R0 ;  /* 0x0000001ac6087c23 */ /* 0x000fe20008010800 */
[----:B------:R-:W-:Y:S02]  /*93a0*/  MOV R198, R181 ;  /* 0x000000b500c67202 */ /* 0x000fe40000000f00 */
[----:B------:R-:W-:-:S02]  /*93b0*/  MOV R181, R186 ;  /* 0x000000ba00b57202 */ /* 0x000fc40000000f00 */
[----:B------:R5:W-:Y:S01]  /*93c0*/  MUFU.EX2 R186, R8 ;  /* 0x0000000800ba7308 */ /* 0x000be20000000800 */
[----:B---3--:R-:W-:-:S07]  /*93d0*/  FFMA.FTZ R4, R183, UR26, -R3 ;  /* 0x0000001ab7047c23 */ /* 0x008fce0008010803 */
[----:B------:R3:W-:Y:S01]  /*93e0*/  MUFU.EX2 R194, R4 ;  /* 0x0000000400c27308 */ /* 0x0007e20000000800 */
[----:B-----5:R-:W-:Y:S01]  /*93f0*/  FFMA.FTZ R8, R199, UR26, -R0 ;  /* 0x0000001ac7087c23 */ /* 0x020fe20008010800 */
[----:B------:R-:W-:Y:S01]  /*9400*/  MOV R199, R161 ;  /* 0x000000a100c77202 */ /* 0x000fe20000000f00 */
[----:B---3--:R-:W-:Y:S01]  /*9410*/  FFMA.FTZ R4, R47, UR26, -R3 ;  /* 0x0000001a2f047c23 */ /* 0x008fe20008010803 */
[----:B------:R-:W-:-:S04]  /*9420*/  MOV R47, R185 ;  /* 0x000000b9002f7202 */ /* 0x000fc80000000f00 */
[----:B------:R3:W-:Y:S08]  /*9430*/  MUFU.EX2 R185, R8 ;  /* 0x0000000800b97308 */ /* 0x0007f00000000800 */
[----:B------:R5:W2:Y:S01]  /*9440*/  MUFU.EX2 R193, R4 ;  /* 0x0000000400c17308 */ /* 0x000aa20000000800 */
[----:B---3--:R-:W-:Y:S01]  /*9450*/  FFMA.FTZ R8, R214, UR26, -R12 ;  /* 0x0000001ad6087c23 */ /* 0x008fe2000801080c */
[----:B------:R-:W-:Y:S01]  /*9460*/  MOV R214, R162 ;  /* 0x000000a200d67202 */ /* 0x000fe20000000f00 */
[----:B-----5:R-:W-:Y:S01]  /*9470*/  FFMA.FTZ R4, R196, UR26, -R2 ;  /* 0x0000001ac4047c23 */ /* 0x020fe20008010802 */
[----:B------:R-:W-:-:S04]  /*9480*/  MOV R196, R184 ;  /* 0x000000b800c47202 */ /* 0x000fc80000000f00 */
[----:B------:R3:W-:Y:S01]  /*9490*/  MUFU.EX2 R184, R8 ;  /* 0x0000000800b87308 */ /* 0x0007e20000000800 */
[----:B--2---:R-:W-:-:S07]  /*94a0*/  F2FP.BF16.F32.PACK_AB R6, R193, R194 ;  /* 0x000000c2c106723e */ /* 0x004fce00000010ff */
[----:B------:R2:W-:Y:S01]  /*94b0*/  MUFU.EX2 R192, R4 ;  /* 0x0000000400c07308 */ /* 0x0005e20000000800 */
[----:B---3--:R-:W-:Y:S01]  /*94c0*/  FFMA.FTZ R8, R213, UR26, -R12 ;  /* 0x0000001ad5087c23 */ /* 0x008fe2000801080c */
[----:B------:R-:W-:-:S06]  /*94d0*/  MOV R213, R182 ;  /* 0x000000b600d57202 */ /* 0x000fcc0000000f00 */
[----:B------:R3:W5:Y:S01]  /*94e0*/  MUFU.EX2 R182, R8 ;  /* 0x0000000800b67308 */ /* 0x0007620000000800 */
[----:B--2---:R-:W-:Y:S01]  /*94f0*/  FFMA.FTZ R4, R191, UR26, -R2 ;  /* 0x0000001abf047c23 */ /* 0x004fe20008010802 */
[----:B------:R-:W-:-:S06]  /*9500*/  MOV R191, R159 ;  /* 0x0000009f00bf7202 */ /* 0x000fcc0000000f00 */
[----:B------:R2:W1:Y:S01]  /*9510*/  MUFU.EX2 R190, R4 ;  /* 0x0000000400be7308 */ /* 0x0004620000000800 */
[----:B---3--:R-:W-:Y:S01]  /*9520*/  FFMA.FTZ R8, R211, UR26, -R12 ;  /* 0x0000001ad3087c23 */ /* 0x008fe2000801080c */
[----:B------:R-:W-:Y:S02]  /*9530*/  MOV R211, R181 ;  /* 0x000000b500d37202 */ /* 0x000fe40000000f00 */
[----:B-----5:R-:W-:-:S04]  /*9540*/  F2FP.BF16.F32.PACK_AB R9, R182, R184 ;  /* 0x000000b8b609723e */ /* 0x020fc800000010ff */
[----:B------:R3:W-:Y:S01]  /*9550*/  MUFU.EX2 R181, R8 ;  /* 0x0000000800b57308 */ /* 0x0007e20000000800 */
[----:B--2---:R-:W-:Y:S01]  /*9560*/  FFMA.FTZ R4, R13, UR26, -R2 ;  /* 0x0000001a0d047c23 */ /* 0x004fe20008010802 */
[----:B------:R-:W-:Y:S01]  /*9570*/  FFMA.FTZ R13, R195, UR26, -R0 ;  /* 0x0000001ac30d7c23 */ /* 0x000fe20008010800 */
[----:B------:R-:W-:-:S05]  /*9580*/  MOV R195, R157 ;  /* 0x0000009d00c37202 */ /* 0x000fca0000000f00 */
[----:B------:R2:W-:Y:S01]  /*9590*/  MUFU.EX2 R177, R4 ;  /* 0x0000000400b17308 */ /* 0x0005e20000000800 */
[----:B------:R-:W-:Y:S02]  /*95a0*/  MOV R157, R187 ;  /* 0x000000bb009d7202 */ /* 0x000fe40000000f00 */
[----:B-1----:R-:W-:Y:S02]  /*95b0*/  F2FP.BF16.F32.PACK_AB R5, R190, R192 ;  /* 0x000000c0be05723e */ /* 0x002fe400000010ff */
[----:B------:R-:W-:-:S03]  /*95c0*/  MOV R183, R157 ;  /* 0x0000009d00b77202 */ /* 0x000fc60000000f00 */
[----:B------:R-:W-:Y:S01]  /*95d0*/  MUFU.EX2 R187, R13 ;  /* 0x0000000d00bb7308 */ /* 0x000fe20000000800 */
[----:B---3--:R-:W-:Y:S01]  /*95e0*/  FFMA.FTZ R8, R212, UR26, -R12 ;  /* 0x0000001ad4087c23 */ /* 0x008fe2000801080c */
[----:B------:R-:W-:Y:S02]  /*95f0*/  MOV R212, R47 ;  /* 0x0000002f00d47202 */ /* 0x000fe40000000f00 */
[----:B------:R-:W-:-:S04]  /*9600*/  MOV R47, R180 ;  /* 0x000000b4002f7202 */ /* 0x000fc80000000f00 */
[----:B------:R1:W3:Y:S01]  /*9610*/  MUFU.EX2 R180, R8 ;  /* 0x0000000800b47308 */ /* 0x0002e20000000800 */
[----:B--2---:R-:W-:-:S07]  /*9620*/  FFMA.FTZ R4, R46, UR26, -R2 ;  /* 0x0000001a2e047c23 */ /* 0x004fce0008010802 */
[----:B------:R2:W5:Y:S01]  /*9630*/  MUFU.EX2 R176, R4 ;  /* 0x0000000400b07308 */ /* 0x0005620000000800 */
[----:B-1----:R-:W-:Y:S02]  /*9640*/  F2FP.BF16.F32.PACK_AB R8, R236, R237 ;  /* 0x000000edec08723e */ /* 0x002fe400000010ff */
[----:B---3--:R-:W-:Y:S01]  /*9650*/  F2FP.BF16.F32.PACK_AB R11, R180, R181 ;  /* 0x000000b5b40b723e */ /* 0x008fe200000010ff */
[--C-:B--2---:R-:W-:Y:S01]  /*9660*/  FFMA.FTZ R4, R201, UR26, -R0.reuse ;  /* 0x0000001ac9047c23 */ /* 0x104fe20008010800 */
[----:B-----5:R-:W-:Y:S02]  /*9670*/  F2FP.BF16.F32.PACK_AB R7, R176, R177 ;  /* 0x000000b1b007723e */ /* 0x020fe400000010ff */
[----:B------:R-:W-:Y:S01]  /*9680*/  MOV R201, R152 ;  /* 0x0000009800c97202 */ /* 0x000fe20000000f00 */
[----:B------:R1:W-:Y:S02]  /*9690*/  MUFU.EX2 R189, R4 ;  /* 0x0000000400bd7308 */ /* 0x0003e40000000800 */
[--C-:B-1----:R-:W-:Y:S01]  /*96a0*/  FFMA.FTZ R4, R197, UR26, -R0.reuse ;  /* 0x0000001ac5047c23 */ /* 0x102fe20008010800 */
[----:B------:R-:W-:Y:S01]  /*96b0*/  FFMA.FTZ R0, R208, UR26, -R0 ;  /* 0x0000001ad0007c23 */ /* 0x000fe20008010800 */
[----:B------:R-:W-:-:S02]  /*96c0*/  MOV R208, R125 ;  /* 0x0000007d00d07202 */ /* 0x000fc40000000f00 */
[----:B------:R-:W-:Y:S02]  /*96d0*/  MOV R125, R126 ;  /* 0x0000007e007d7202 */ /* 0x000fe40000000f00 */
[----:B------:R1:W2:Y:S01]  /*96e0*/  MUFU.EX2 R188, R4 ;  /* 0x0000000400bc7308 */ /* 0x0002a20000000800 */
[----:B------:R-:W-:Y:S02]  /*96f0*/  MOV R126, R183 ;  /* 0x000000b7007e7202 */ /* 0x000fe40000000f00 */
[----:B------:R-:W-:-:S05]  /*9700*/  MOV R197, R138 ;  /* 0x0000008a00c57202 */ /* 0x000fca0000000f00 */
[----:B------:R3:W-:Y:S01]  /*9710*/  MUFU.EX2 R183, R0 ;  /* 0x0000000000b77308 */ /* 0x0007e20000000800 */
[----:B-1----:R-:W-:Y:S02]  /*9720*/  F2FP.BF16.F32.PACK_AB R4, R218, R219 ;  /* 0x000000dbda04723e */ /* 0x002fe400000010ff */
[----:B--2---:R-:W-:-:S05]  /*9730*/  F2FP.BF16.F32.PACK_AB R10, R188, R189 ;  /* 0x000000bdbc0a723e */ /* 0x004fca00000010ff */
[C---:B------:R-:W-:Y:S01]  /*9740*/  HMMA.16816.F32.BF16 R96, R4.reuse, R24, R48 ;  /* 0x000000180460723c */ /* 0x040fe20000041830 */
[----:B---3--:R-:W-:Y:S01]  /*9750*/  FFMA.FTZ R0, R210, UR26, -R12 ;  /* 0x0000001ad2007c23 */ /* 0x008fe2000801080c */
[----:B------:R-:W-:Y:S02]  /*9760*/  MOV R210, R127 ;  /* 0x0000007f00d27202 */ /* 0x000fe40000000f00 */
[----:B------:R-:W-:Y:S02]  /*9770*/  MOV R127, R191 ;  /* 0x000000bf007f7202 */ /* 0x000fe40000000f00 */
[----:B------:R-:W-:Y:S01]  /*9780*/  MOV R191, R196 ;  /* 0x000000c400bf7202 */ /* 0x000fe20000000f00 */
[C---:B------:R-:W-:Y:S01]  /*9790*/  HMMA.16816.F32.BF16 R144, R4.reuse, R26, R52 ;  /* 0x0000001a0490723c */ /* 0x040fe20000041834 */
[----:B------:R-:W-:Y:S02]  /*97a0*/  MOV R196, R179 ;  /* 0x000000b300c47202 */ /* 0x000fe40000000f00 */
[----:B------:R1:W-:Y:S03]  /*97b0*/  MUFU.EX2 R179, R0 ;  /* 0x0000000000b37308 */ /* 0x0003e60000000800 */
[----:B------:R-:W-:Y:S06]  /*97c0*/  HMMA.16816.F32.BF16 R64, R4, R34, R64 ;  /* 0x000000220440723c */ /* 0x000fec0000041840 */
[C---:B------:R-:W-:Y:S06]  /*97d0*/  HMMA.16816.F32.BF16 R48, R8.reuse, R26, R88 ;  /* 0x0000001a0830723c */ /* 0x040fec0000041858 */
[----:B------:R-:W-:Y:S01]  /*97e0*/  HMMA.16816.F32.BF16 R56, R8, R34, R56 ;  /* 0x000000220838723c */ /* 0x000fe20000041838 */
[----:B-1----:R-:W-:Y:S01]  /*97f0*/  FFMA.FTZ R0, R209, UR26, -R3 ;  /* 0x0000001ad1007c23 */ /* 0x002fe20008010803 */
[----:B------:R-:W-:-:S03]  /*9800*/  MOV R209, R178 ;  /* 0x000000b200d17202 */ /* 0x000fc60000000f00 */
[----:B------:R1:W-:Y:S02]  /*9810*/  MUFU.EX2 R178, R0 ;  /* 0x0000000000b27308 */ /* 0x0003e40000000800 */
[----:B------:R-:W-:Y:S01]  /*9820*/  MOV R35, R127 ;  /* 0x0000007f00237202 */ /* 0x000fe20000000f00 */
[----:B------:R-:W-:Y:S01]  /*9830*/  HMMA.16816.F32.BF16 R108, R8, R24, R108 ;  /* 0x00000018086c723c */ /* 0x000fe2000004186c */
[----:B------:R-:W-:-:S05]  /*9840*/  MOV R34, R154 ;  /* 0x0000009a00227202 */ /* 0x000fca0000000f00 */
[C---:B------:R-:W-:Y:S06]  /*9850*/  HMMA.16816.F32.BF16 R156, R4.reuse, R30, R76 ;  /* 0x0000001e049c723c */ /* 0x040fec000004184c */
[----:B------:R-:W-:Y:S01]  /*9860*/  HMMA.16816.F32.BF16 R60, R4, R32, R60 ;  /* 0x00000020043c723c */ /* 0x000fe2000004183c */
[----:B-1----:R-:W-:Y:S01]  /*9870*/  FFMA.FTZ R0, R206, UR26, -R3 ;  /* 0x0000001ace007c23 */ /* 0x002fe20008010803 */
[----:B------:R-:W-:-:S04]  /*9880*/  MOV R206, R47 ;  /* 0x0000002f00ce7202 */ /* 0x000fc80000000f00 */
[C---:B------:R-:W-:Y:S01]  /*9890*/  HMMA.16816.F32.BF16 R72, R4.reuse, R28, R72 ;  /* 0x0000001c0448723c */ /* 0x040fe20000041848 */
[----:B------:R1:W2:Y:S05]  /*98a0*/  MUFU.EX2 R47, R0 ;  /* 0x00000000002f7308 */ /* 0x0002aa0000000800 */
[C---:B----4-:R-:W-:Y:S06]  /*98b0*/  HMMA.16816.F32.BF16 R160, R4.reuse, R36, R92 ;  /* 0x0000002404a0723c */ /* 0x050fec000004185c */
[----:B------:R-:W-:Y:S01]  /*98c0*/  HMMA.16816.F32.BF16 R104, R4, R38, R104 ;  /* 0x000000260468723c */ /* 0x000fe20000041868 */
[--C-:B-1----:R-:W-:Y:S01]  /*98d0*/  FFMA.FTZ R0, R204, UR26, -R3.reuse ;  /* 0x0000001acc007c23 */ /* 0x102fe20008010803 */
[----:B------:R-:W-:Y:S01]  /*98e0*/  FFMA.FTZ R3, R203, UR26, -R3 ;  /* 0x0000001acb037c23 */ /* 0x000fe20008010803 */
[----:B------:R-:W-:-:S03]  /*98f0*/  MOV R204, R125 ;  /* 0x0000007d00cc7202 */ /* 0x000fc60000000f00 */
[C---:B------:R-:W-:Y:S01]  /*9900*/  HMMA.16816.F32.BF16 R100, R4.reuse, R16, R100 ;  /* 0x000000100464723c */ /* 0x040fe20000041864 */
[----:B------:R1:W-:Y:S01]  /*9910*/  MUFU.EX2 R46, R0 ;  /* 0x00000000002e7308 */ /* 0x0003e20000000800 */
[----:B------:R-:W-:Y:S02]  /*9920*/  MOV R203, R126 ;  /* 0x0000007e00cb7202 */ /* 0x000fe40000000f00 */
[----:B------:R-:W3:Y:S01]  /*9930*/  LDSM.16.MT88.4 R124, [R220+0x9c00] ;  /* 0x009c0000dc7c783b */ /* 0x000ee20000004200 */
[----:B--2---:R-:W-:Y:S01]  /*9940*/  F2FP.BF16.F32.PACK_AB R92, R47, R178 ;  /* 0x000000b22f5c723e */ /* 0x004fe200000010ff */
[C---:B------:R-:W-:Y:S06]  /*9950*/  HMMA.16816.F32.BF16 R76, R4.reuse, R18, R112 ;  /* 0x00000012044c723c */ /* 0x040fec0000041870 */
[----:B------:R-:W-:Y:S01]  /*9960*/  HMMA.16816.F32.BF16 R52, R4, R20, R120 ;  /* 0x000000140434723c */ /* 0x000fe20000041878 */
[----:B-1----:R-:W-:-:S05]  /*9970*/  FFMA.FTZ R0, R200, UR26, -R2 ;  /* 0x0000001ac8007c23 */ /* 0x002fca0008010802 */
[----:B------:R-:W-:Y:S01]  /*9980*/  HMMA.16816.F32.BF16 R116, R4, R22, R116 ;  /* 0x000000160474723c */ /* 0x000fe20000041874 */
[----:B------:R-:W1:Y:S01]  /*9990*/  LDSM.16.MT88.4 R4, [R222+0xbc00] ;  /* 0x00bc0000de04783b */ /* 0x000e620000004200 */
[----:B------:R-:W-:Y:S01]  /*99a0*/  MOV R200, R136 ;  /* 0x0000008800c87202 */ /* 0x000fe20000000f00 */
[----:B------:R2:W-:Y:S03]  /*99b0*/  MUFU.EX2 R27, R0 ;  /* 0x00000000001b7308 */ /* 0x0005e60000000800 */
[C---:B------:R-:W-:Y:S05]  /*99c0*/  HMMA.16816.F32.BF16 R68, R8.reuse, R32, R68 ;  /* 0x000000200844723c */ /* 0x040fea0000041844 */
[----:B------:R-:W4:Y:S01]  /*99d0*/  MUFU.EX2 R32, R3 ;  /* 0x0000000300207308 */ /* 0x000f220000000800 */
[C---:B------:R-:W-:Y:S06]  /*99e0*/  HMMA.16816.F32.BF16 R148, R8.reuse, R28, R148 ;  /* 0x0000001c0894723c */ /* 0x040fec0000041894 */
[----:B------:R-:W-:Y:S01]  /*99f0*/  HMMA.16816.F32.BF16 R164, R8, R36, R164 ;  /* 0x0000002408a4723c */ /* 0x000fe200000418a4 */
[----:B--2---:R-:W-:Y:S01]  /*9a00*/  FFMA.FTZ R0, R202, UR26, -R2 ;  /* 0x0000001aca007c23 */ /* 0x004fe20008010802 */
[----:B------:R-:W-:-:S03]  /*9a10*/  MOV R202, R137 ;  /* 0x0000008900ca7202 */ /* 0x000fc60000000f00 */
[----:B------:R2:W5:Y:S01]  /*9a20*/  MUFU.EX2 R25, R0 ;  /* 0x0000000000197308 */ /* 0x0005620000000800 */
[----:B------:R-:W-:Y:S01]  /*9a30*/  HMMA.16816.F32.BF16 R40, R8, R16, R172 ;  /* 0x000000100828723c */ /* 0x000fe200000418ac */
[----:B----4-:R-:W-:Y:S02]  /*9a40*/  F2FP.BF16.F32.PACK_AB R94, R32, R46 ;  /* 0x0000002e205e723e */ /* 0x010fe400000010ff */
[----:B------:R-:W-:-:S03]  /*9a50*/  MOV R3, R153 ;  /* 0x0000009900037202 */ /* 0x000fc60000000f00 */
[----:B------:R-:W-:Y:S02]  /*9a60*/  HMMA.16816.F32.BF16 R84, R8, R20, R84 ;  /* 0x000000140854723c */ /* 0x000fe40000041854 */
[----:B------:R-:W-:-:S04]  /*9a70*/  FFMA.FTZ R3, R3, R45, R34 ;  /* 0x0000002d03037223 */ /* 0x000fc80000010022 */
[----:B------:R-:W-:Y:S01]  /*9a80*/  HMMA.16816.F32.BF16 R28, R8, R30, R128 ;  /* 0x0000001e081c723c */ /* 0x000fe20000041880 */
[--C-:B--2---:R-:W-:Y:S01]  /*9a90*/  FFMA.FTZ R0, R205, UR26, -R2.reuse ;  /* 0x0000001acd007c23 */ /* 0x104fe20008010802 */
[----:B------:R-:W-:-:S04]  /*9aa0*/  FFMA.FTZ R2, R207, UR26, -R2 ;  /* 0x0000001acf027c23 */ /* 0x000fc80008010802 */
[C---:B------:R-:W-:Y:S01]  /*9ab0*/  HMMA.16816.F32.BF16 R36, R8.reuse, R38, R168 ;  /* 0x000000260824723c */ /* 0x040fe200000418a8 */
[----:B------:R-:W-:Y:S01]  /*9ac0*/  MOV R205, R139 ;  /* 0x0000008b00cd7202 */ /* 0x000fe20000000f00 */
[----:B------:R2:W-:Y:S01]  /*9ad0*/  MUFU.EX2 R26, R0 ;  /* 0x00000000001a7308 */ /* 0x0005e20000000800 */
[----:B------:R-:W-:Y:S01]  /*9ae0*/  MOV R207, R155 ;  /* 0x0000009b00cf7202 */ /* 0x000fe20000000f00 */
[----:B------:R-:W-:Y:S01]  /*9af0*/  LDSM.16.MT88.4 R136, [R222+0x9c00] ;  /* 0x009c0000de88783b */ /* 0x000fe20000004200 */
[----:B-----5:R-:W-:Y:S01]  /*9b00*/  F2FP.BF16.F32.PACK_AB R93, R25, R27 ;  /* 0x0000001b195d723e */ /* 0x020fe200000010ff */
[C---:B------:R-:W-:Y:S02]  /*9b10*/  HMMA.16816.F32.BF16 R16, R8.reuse, R18, R140 ;  /* 0x000000120810723c */ /* 0x040fe4000004188c */
[----:B------:R-:W4:Y:S02]  /*9b20*/  LDSM.16.MT88.4 R152, [R220+0xac00] ;  /* 0x00ac0000dc98783b */ /* 0x000f240000004200 */
[----:B------:R-:W5:Y:S02]  /*9b30*/  MUFU.EX2 R24, R2 ;  /* 0x0000000200187308 */ /* 0x000f640000000800 */
[----:B------:R-:W-:Y:S01]  /*9b40*/  HMMA.16816.F32.BF16 R20, R8, R22, R132 ;  /* 0x000000160814723c */ /* 0x000fe20000041884 */
[----:B------:R-:W4:Y:S01]  /*9b50*/  LDSM.16.MT88.4 R168, [R222+0xac00] ;  /* 0x00ac0000dea8783b */ /* 0x000f220000004200 */
[----:B--2---:R-:W-:-:S05]  /*9b60*/  FFMA.FTZ R0, R217, UR26, -R12 ;  /* 0x0000001ad9007c23 */ /* 0x004fca000801080c */
[----:B------:R-:W-:Y:S01]  /*9b70*/  FFMA.FTZ R8, R205, R15, R207 ;  /* 0x0000000fcd087223 */ /* 0x000fe200000100cf */
[----:B------:R2:W1:Y:S03]  /*9b80*/  MUFU.EX2 R33, R0 ;  /* 0x0000000000217308 */ /* 0x0004660000000800 */
[----:B------:R-:W-:Y:S01]  /*9b90*/  FADD.FTZ R11, R204, R8 ;  /* 0x00000008cc0b7221 */ /* 0x000fe20000010000 */
[----:B-----5:R-:W-:Y:S01]  /*9ba0*/  F2FP.BF16.F32.PACK_AB R95, R24, R26 ;  /* 0x0000001a185f723e */ /* 0x020fe200000010ff */
[----:B------:R-:W-:-:S04]  /*9bb0*/  FFMA.FTZ R2, R203, R44, R35 ;  /* 0x0000002ccb027223 */ /* 0x000fc80000010023 */
[----:B------:R-:W-:Y:S02]  /*9bc0*/  FADD.FTZ R8, R210, R2 ;  /* 0x00000002d2087221 */ /* 0x000fe40000010000 */
[----:B---3--:R-:W-:Y:S01]  /*9bd0*/  HMMA.16816.F32.BF16 R112, R92, R124, R96 ;  /* 0x0000007c5c70723c */ /* 0x008fe20000041860 */
[----:B--2---:R-:W-:-:S06]  /*9be0*/  FFMA.FTZ R0, R215, UR26, -R12 ;  /* 0x0000001ad7007c23 */ /* 0x004fcc000801080c */
[----:B------:R-:W-:Y:S01]  /*9bf0*/  F2FP.BF16.F32.PACK_AB R96, R186, R187 ;  /* 0x000000bbba60723e */ /* 0x000fe200000010ff */
[----:B-1----:R-:W-:Y:S01]  /*9c00*/  HMMA.16816.F32.BF16 R88, R92, R4, R52 ;  /* 0x000000045c58723c */ /* 0x002fe20000041834 */
[----:B------:R-:W-:Y:S01]  /*9c10*/  F2FP.BF16.F32.PACK_AB R97, R33, R179 ;  /* 0x000000b32161723e */ /* 0x000fe200000010ff */
[----:B------:R1:W-:Y:S01]  /*9c20*/  MUFU.EX2 R13, R0 ;  /* 0x00000000000d7308 */ /* 0x0003e20000000800 */
[----:B------:R-:W-:-:S03]  /*9c30*/  F2FP.BF16.F32.PACK_AB R98, R183, R185 ;  /* 0x000000b9b762723e */ /* 0x000fc600000010ff */
[C---:B------:R-:W-:Y:S06]  /*9c40*/  HMMA.16816.F32.BF16 R120, R92.reuse, R126, R144 ;  /* 0x0000007e5c78723c */ /* 0x040fec0000041890 */
[C---:B----4-:R-:W-:Y:S06]  /*9c50*/  HMMA.16816.F32.BF16 R144, R92.reuse, R152, R72 ;  /* 0x000000985c90723c */ /* 0x050fec0000041848 */
[----:B------:R-:W-:Y:S01]  /*9c60*/  HMMA.16816.F32.BF16 R128, R92, R136, R60 ;  /* 0x000000885c80723c */ /* 0x000fe2000004183c */
[----:B-1----:R-:W-:-:S04]  /*9c70*/  FFMA.FTZ R0, R216, UR26, -R12 ;  /* 0x0000001ad8007c23 */ /* 0x002fc8000801080c */
[----:B------:R1:W2:Y:S01]  /*9c80*/  MUFU.EX2 R9, R0 ;  /* 0x0000000000097308 */ /* 0x0002a20000000800 */
[C---:B------:R-:W-:Y:S06]  /*9c90*/  HMMA.16816.F32.BF16 R140, R92.reuse, R138, R64 ;  /* 0x0000008a5c8c723c */ /* 0x040fec0000041840 */
[C---:B------:R-:W-:Y:S06]  /*9ca0*/  HMMA.16816.F32.BF16 R156, R92.reuse, R154, R156 ;  /* 0x0000009a5c9c723c */ /* 0x040fec000004189c */
[----:B------:R-:W-:Y:S01]  /*9cb0*/  HMMA.16816.F32.BF16 R160, R92, R168, R160 ;  /* 0x000000a85ca0723c */ /* 0x000fe200000418a0 */
[----:B-1----:R-:W-:Y:S01]  /*9cc0*/  FFMA.FTZ R0, R200, R14, R202 ;  /* 0x0000000ec8007223 */ /* 0x002fe200000100ca */
[----:B--2---:R-:W-:-:S04]  /*9cd0*/  F2FP.BF16.F32.PACK_AB R99, R9, R13 ;  /* 0x0000000d0963723e */ /* 0x004fc800000010ff */
[----:B------:R-:W-:Y:S01]  /*9ce0*/  HMMA.16816.F32.BF16 R172, R92, R170, R104 ;  /* 0x000000aa5cac723c */ /* 0x000fe20000041868 */
[----:B------:R-:W-:Y:S01]  /*9cf0*/  FADD.FTZ R10, R206, R0 ;  /* 0x00000000ce0a7221 */ /* 0x000fe20000010000 */
[----:B------:R-:W-:Y:S01]  /*9d00*/  FADD.FTZ R0, R209, R3 ;  /* 0x00000003d1007221 */ /* 0x000fe20000010000 */
[----:B------:R-:W-:Y:S02]  /*9d10*/  FADD.FTZ R3, R208, R11 ;  /* 0x0000000bd0037221 */ /* 0x000fe40000010000 */
[----:B------:R-:W-:Y:S01]  /*9d20*/  FADD.FTZ R2, R251, R10 ;  /* 0x0000000afb027221 */ /* 0x000fe20000010000 */
[----:B------:R-:W-:Y:S01]  /*9d30*/  FADD.FTZ R0, R212, R0 ;  /* 0x00000000d4007221 */ /* 0x000fe20000010000 */
[----:B------:R-:W-:Y:S01]  /*9d40*/  HMMA.16816.F32.BF16 R84, R96, R4, R84 ;  /* 0x000000046054723c */ /* 0x000fe20000041854 */
[----:B------:R-:W-:Y:S01]  /*9d50*/  FADD.FTZ R3, R213, R3 ;  /* 0x00000003d5037221 */ /* 0x000fe20000010000 */
[----:B------:R-:W-:Y:S01]  /*9d60*/  FADD.FTZ R2, R250, R2 ;  /* 0x00000002fa027221 */ /* 0x000fe20000010000 */
[----:B------:R-:W-:Y:S01]  /*9d70*/  FADD.FTZ R0, R214, R0 ;  /* 0x00000000d6007221 */ /* 0x000fe20000010000 */
[----:B------:R-:W-:Y:S01]  /*9d80*/  MOV R104, R196 ;  /* 0x000000c400687202 */ /* 0x000fe20000000f00 */
        /* <DEDUP_REMOVED lines=52> */
[----:B------:R-:W-:-:S02]  /*a0d0*/  MOV R102, R235 ;  /* 0x000000eb00667202 */ /* 0x000fc40000000f00 */
[----:B------:R-:W-:Y:S01]  /*a0e0*/  FADD.FTZ R0, R24, R0 ;  /* 0x0000000018007221 */ /* 0x000fe20000010000 */
[----:B------:R-:W-:Y:S01]  /*a0f0*/  HMMA.16816.F32.BF16 R92, R92, R6, R116 ;  /* 0x000000065c5c723c */ /* 0x000fe20000041874 */
[----:B------:R1:W-:Y:S01]  /*a100*/  STL [R1+0x14], R4 ;  /* 0x0000140401007387 */ /* 0x0003e20000100800 */
[----:B------:R-:W-:-:S03]  /*a110*/  MOV R103, R252 ;  /* 0x000000fc00677202 */ /* 0x000fc60000000f00 */
[----:B------:R1:W-:Y:S01]  /*a120*/  STL [R1+0xc], R3 ;  /* 0x00000c0301007387 */ /* 0x0003e20000100800 */
[C---:B------:R-:W-:Y:S03]  /*a130*/  HMMA.16816.F32.BF16 R132, R96.reuse, R136, R68 ;  /* 0x000000886084723c */ /* 0x040fe60000041844 */
        /* <DEDUP_REMOVED lines=14> */
[----:B------:R-:W2:Y:S04]  /*a220*/  LDL.64 R212, [R1+0x18] ;  /* 0x0000180001d47983 */ /* 0x000ea80000100a00 */
[----:B------:R-:W3:Y:S01]  /*a230*/  LDL.64 R198, [R1] ;  /* 0x0000000001c67983 */ /* 0x000ee20000100a00 */
[----:B------:R-:W-:Y:S01]  /*a240*/  UIADD3 UR24, UR25, -0x3, URZ ;  /* 0xfffffffd19187890 */ /* 0x000fe2000fffe03f */
[----:B------:R-:W-:-:S04]  /*a250*/  DEPBAR.LE SB0, 0x0 ;  /* 0x000080000000791a */ /* 0x000fc80000000000 */
        /* <DEDUP_REMOVED lines=8> */
[----:B------:R-:W-:-:S04]  /*a2e0*/  UIADD3 UR4, UR25, -0x3, URZ ;  /* 0xfffffffd19047890 */ /* 0x000fc8000fffe03f */
[----:B------:R-:W-:Y:S01]  /*a2f0*/  UISETP.GT.AND UP0, UPT, UR4, UR15, UPT ;  /* 0x0000000f0400728c */ /* 0x000fe2000bf04270 */
[----:B------:R-:W-:Y:S01]  /*a300*/  BAR.SYNC.DEFER_BLOCKING 0x0 ;  /* 0x0000000000007b1d */ /* 0x000fe20000010000 */
[----:B--2---:R-:W-:-:S04]  /*a310*/  LEA R0, P0, R4, R212, 0x6 ;  /* 0x000000d404007211 */ /* 0x004fc800078030ff */
[----:B------:R-:W-:Y:S02]  /*a320*/  LEA R2, P1, R0, UR6, 0x1 ;  /* 0x0000000600027c11 */ /* 0x000fe4000f8208ff */
[----:B---3--:R-:W-:Y:S02]  /*a330*/  LEA.HI.X R3, R4, R199, R3, 0x6, P0 ;  /* 0x000000c704037211 */ /* 0x008fe400000f3403 */
[----:B------:R-:W-:Y:S02]  /*a340*/  IADD3 R4, P0, R2, UR23, RZ ;  /* 0x0000001702047c10 */ /* 0x000fe4000ff1e0ff */
[----:B------:R-:W-:Y:S01]  /*a350*/  LEA.HI.X R3, R0, UR7, R3, 0x1, P1 ;  /* 0x0000000700037c11 */ /* 0x000fe200088f0c03 */
[----:B------:R-:W-:-:S03]  /*a360*/  IMAD.U32 R0, RZ, RZ, UR24 ;  /* 0x00000018ff007e24 */ /* 0x000fc6000f8e00ff */
[----:B------:R-:W-:Y:S01]  /*a370*/  IADD3.X R5, R3, UR22, RZ, P0, !PT ;  /* 0x0000001603057c10 */ /* 0x000fe200087fe4ff */
[----:B------:R-:W-:Y:S01]  /*a380*/  @!PT LDS RZ, [RZ] ;  /* 0x00000000fffff984 */ /* 0x000fe20000000800 */
[----:B------:R-:W-:Y:S01]  /*a390*/  @!PT LDS RZ, [RZ] ;  /* 0x00000000fffff984 */ /* 0x000fe20000000800 */
[----:B------:R-:W-:Y:S01]  /*a3a0*/  @!PT LDS RZ, [RZ] ;  /* 0x00000000fffff984 */ /* 0x000fe20000000800 */
[----:B------:R-:W-:Y:S04]  /*a3b0*/  LDGSTS.E.BYPASS.LTC128B.128 [R234+0x9000], desc[UR18][R2.64] ;  /* 0x0900000002ea7fae */ /* 0x000fe8000b901d52 */
[----:B------:R-:W-:Y:S04]  /*a3c0*/  LDGSTS.E.BYPASS.LTC128B.128 [R234+0xa000], desc[UR18][R2.64+0x40] ;  /* 0x0a00004002ea7fae */ /* 0x000fe8000b901d52 */
[----:B------:R1:W-:Y:S04]  /*a3d0*/  LDGSTS.E.BYPASS.LTC128B.128 [R234+0xb000], desc[UR18][R2.64+0x80] ;  /* 0x0b00008002ea7fae */ /* 0x0003e8000b901d52 */
[----:B------:R-:W-:Y:S04]  /*a3e0*/  LDGSTS.E.BYPASS.LTC128B.128 [R234+0x9800], desc[UR18][R4.64] ;  /* 0x0980000004ea7fae */ /* 0x000fe8000b901d52 */
[----:B------:R-:W-:Y:S04]  /*a3f0*/  LDGSTS.E.BYPASS.LTC128B.128 [R234+0xa800], desc[UR18][R4.64+0x40] ;  /* 0x0a80004004ea7fae */ /* 0x000fe8000b901d52 */
[----:B------:R2:W-:Y:S04]  /*a400*/  LDGSTS.E.BYPASS.LTC128B.128 [R234+0xb800], desc[UR18][R4.64+0x80] ;  /* 0x0b80008004ea7fae */ /* 0x0005e8000b901d52 */
[----:B------:R-:W-:Y:S04]  /*a410*/  LDSM.16.M88.4 R8, [R224] ;  /* 0x00000000e008783b */ /* 0x000fe80000000200 */
[----:B------:R-:W3:Y:S04]  /*a420*/  LDSM.16.M88.4 R16, [R221+0x6000] ;  /* 0x00600000dd10783b */ /* 0x000ee80000000200 */
[----:B------:R-:W-:Y:S01]  /*a430*/  LDSM.16.M88.4 R20, [R221+0x6c00] ;  /* 0x006c0000dd14783b */ /* 0x000fe20000000200 */
[----:B-1----:R-:W-:-:S03]  /*a440*/  IMAD.MOV.U32 R3, RZ, RZ, R191 ;  /* 0x000000ffff037224 */ /* 0x002fc600078e00bf */
[----:B------:R-:W-:Y:S01]  /*a450*/  LDSM.16.M88.4 R24, [R221+0x6800] ;  /* 0x00680000dd18783b */ /* 0x000fe20000000200 */
[----:B------:R-:W-:-:S03]  /*a460*/  IMAD.MOV.U32 R2, RZ, RZ, R196 ;  /* 0x000000ffff027224 */ /* 0x000fc600078e00c4 */
[----:B------:R-:W1:Y:S04]  /*a470*/  LDSM.16.M88.4 R28, [R221+0x6400] ;  /* 0x00640000dd1c783b */ /* 0x000e680000000200 */
[----:B------:R-:W-:Y:S04]  /*a480*/  LDSM.16.M88.4 R12, [R225+0x1000] ;  /* 0x00100000e10c783b */ /* 0x000fe80000000200 */
[----:B--2---:R-:W2:Y:S04]  /*a490*/  LDSM.16.M88.4 R4, [R224+0x1000] ;  /* 0x00100000e004783b */ /* 0x004ea80000000200 */
[----:B------:R-:W4:Y:S04]  /*a4a0*/  LDSM.16.M88.4 R52, [R223+0x6c00] ;  /* 0x006c0000df34783b */ /* 0x000f280000000200 */
[----:B------:R-:W5:Y:S04]  /*a4b0*/  LDSM.16.M88.4 R44, [R223+0x6800] ;  /* 0x00680000df2c783b */ /* 0x000f680000000200 */
[----:B------:R-:W5:Y:S04]  /*a4c0*/  LDSM.16.M88.4 R40, [R223+0x6000] ;  /* 0x00600000df28783b */ /* 0x000f680000000200 */
[----:B------:R-:W5:Y:S01]  /*a4d0*/  LDSM.16.M88.4 R48, [R223+0x6400] ;  /* 0x00640000df30783b */ /* 0x000f620000000200 */
[C---:B---3--:R-:W-:Y:S03]  /*a4e0*/  HMMA.16816.F32.BF16 R184, R8.reuse, R16, RZ ;  /* 0x0000001008b8723c */ /* 0x048fe600000418ff */
[----:B------:R-:W0:Y:S03]  /*a4f0*/  LDGDEPBAR ;  /* 0x00000000000079af */ /* 0x000e260000000000 */
[C---:B------:R-:W-:Y:S06]  /*a500*/  HMMA.16816.F32.BF16 R200, R8.reuse, R18, RZ ;  /* 0x0000001208c8723c */ /* 0x040fec00000418ff */
[C---:B-1----:R-:W-:Y:S06]  /*a510*/  HMMA.16816.F32.BF16 R180, R8.reuse, R28, RZ ;  /* 0x0000001c08b4723c */ /* 0x042fec00000418ff */
[----:B------:R-:W-:Y:S06]  /*a520*/  HMMA.16816.F32.BF16 R196, R8, R30, RZ ;  /* 0x0000001e08c4723c */ /* 0x000fec00000418ff */
[C---:B--2---:R-:W-:Y:S06]  /*a530*/  HMMA.16816.F32.BF16 R100, R4.reuse, R16, RZ ;  /* 0x000000100464723c */ /* 0x044fec00000418ff */
[C---:B------:R-:W-:Y:S01]  /*a540*/  HMMA.16816.F32.BF16 R64, R4.reuse, R18, RZ ;  /* 0x000000120440723c */ /* 0x040fe200000418ff */
[----:B------:R-:W1:Y:S05]  /*a550*/  LDSM.16.M88.4 R16, [R225] ;  /* 0x00000000e110783b */ /* 0x000e6a0000000200 */
[C---:B------:R-:W-:Y:S06]  /*a560*/  HMMA.16816.F32.BF16 R32, R4.reuse, R20, RZ ;  /* 0x000000140420723c */ /* 0x040fec00000418ff */
[C---:B------:R-:W-:Y:S06]  /*a570*/  HMMA.16816.F32.BF16 R36, R4.reuse, R24, RZ ;  /* 0x000000180424723c */ /* 0x040fec00000418ff */
[C---:B------:R-:W-:Y:S06]  /*a580*/  HMMA.16816.F32.BF16 R60, R4.reuse, R28, RZ ;  /* 0x0000001c043c723c */ /* 0x040fec00000418ff */
[C---:B------:R-:W-:Y:S01]  /*a590*/  HMMA.16816.F32.BF16 R56, R4.reuse, R30, RZ ;  /* 0x0000001e0438723c */ /* 0x040fe200000418ff */
[----:B------:R-:W-:Y:S05]  /*a5a0*/  LDSM.16.M88.4 R28, [R221+0x7800] ;  /* 0x00780000dd1c783b */ /* 0x000fea0000000200 */
[C---:B------:R-:W-:Y:S06]  /*a5b0*/  HMMA.16816.F32.BF16 R104, R4.reuse, R26, RZ ;  /* 0x0000001a0468723c */ /* 0x040fec00000418ff */
[----:B------:R-:W-:Y:S06]  /*a5c0*/  HMMA.16816.F32.BF16 R4, R4, R22, RZ ;  /* 0x000000160404723c */ /* 0x000fec00000418ff */
[C---:B------:R-:W-:Y:S06]  /*a5d0*/  HMMA.16816.F32.BF16 R176, R8.reuse, R24, RZ ;  /* 0x0000001808b0723c */ /* 0x040fec00000418ff */
[C---:B------:R-:W-:Y:S01]  /*a5e0*/  HMMA.16816.F32.BF16 R192, R8.reuse, R26, RZ ;  /* 0x0000001a08c0723c */ /* 0x040fe200000418ff */
[----:B------:R-:W-:Y:S05]  /*a5f0*/  LDSM.16.M88.4 R24, [R221+0x7c00] ;  /* 0x007c0000dd18783b */ /* 0x000fea0000000200 */
[C---:B------:R-:W-:Y:S06]  /*a600*/  HMMA.16816.F32.BF16 R108, R8.reuse, R20, RZ ;  /* 0x00000014086c723c */ /* 0x040fec00000418ff */
[----:B------:R-:W-:Y:S01]  /*a610*/  HMMA.16816.F32.BF16 R188, R8, R22, RZ ;  /* 0x0000001608bc723c */ /* 0x000fe200000418ff */
[----:B------:R-:W-:Y:S05]  /*a620*/  LDSM.16.M88.4 R8, [R224+0x2000] ;  /* 0x00200000e008783b */ /* 0x000fea0000000200 */
[C---:B----4-:R-:W-:Y:S01]  /*a630*/  HMMA.16816.F32.BF16 R248, R12.reuse, R52, R32 ;  /* 0x000000340cf8723c */ /* 0x050fe20000041820 */
[----:B------:R-:W2:Y:S05]  /*a640*/  LDSM.16.M88.4 R32, [R221+0x7400] ;  /* 0x00740000dd20783b */ /* 0x000eaa0000000200 */
[C---:B-----5:R-:W-:Y:S01]  /*a650*/  HMMA.16816.F32.BF16 R244, R12.reuse, R44, R36 ;  /* 0x0000002c0cf4723c */ /* 0x060fe20000041824 */
[----:B------:R-:W3:Y:S05]  /*a660*/  LDSM.16.M88.4 R36, [R221+0x7000] ;  /* 0x00700000dd24783b */ /* 0x000eea0000000200 */
[C---:B------:R-:W-:Y:S06]  /*a670*/  HMMA.16816.F32.BF16 R212, R12.reuse, R40, R100 ;  /* 0x000000280cd4723c */ /* 0x040fec0000041864 */
[C---:B------:R-:W-:Y:S06]  /*a680*/  HMMA.16816.F32.BF16 R240, R12.reuse, R48, R60 ;  /* 0x000000300cf0723c */ /* 0x040fec000004183c */
[C---:B------:R-:W-:Y:S06]  /*a690*/  HMMA.16816.F32.BF16 R204, R12.reuse, R42, R64 ;  /* 0x0000002a0ccc723c */ /* 0x040fec0000041840 */
[C---:B------:R-:W-:Y:S06]  /*a6a0*/  HMMA.16816.F32.BF16 R208, R12.reuse, R50, R56 ;  /* 0x000000320cd0723c */ /* 0x040fec0000041838 */
[C---:B------:R-:W-:Y:S06]  /*a6b0*/  HMMA.16816.F32.BF16 R216, R12.reuse, R46, R104 ;  /* 0x0000002e0cd8723c */ /* 0x040fec0000041868 */
[----:B------:R-:W-:Y:S01]  /*a6c0*/  HMMA.16816.F32.BF16 R236, R12, R54, R4 ;  /* 0x000000360cec723c */ /* 0x000fe20000041804 */
[----:B------:R-:W4:Y:S05]  /*a6d0*/  LDSM.16.M88.4 R4, [R224+0x3000] ;  /* 0x00300000e004783b */ /* 0x000f2a0000000200 */
        /* <DEDUP_REMOVED lines=8> */
[C---:B------:R-:W-:Y:S06]  /*a760*/  HMMA.16816.F32.BF16 R108, R16.reuse, R46, R192 ;  /* 0x0000002e106c723c */ /* 0x040fec00000418c0 */
[----:B------:R-:W-:Y:S01]  /*a770*/  HMMA.16816.F32.BF16 R104, R16, R54, R188 ;  /* 0x000000361068723c */ /* 0x000fe200000418bc */
[----:B------:R-:W-:Y:S04]  /*a780*/  LDSM.16.M88.4 R52, [R223+0x7c00] ;  /* 0x007c0000df34783b */ /* 0x000fe80000000200 */
[----:B------:R-:W-:Y:S01]  /*a790*/  LDSM.16.M88.4 R16, [R225+0x3000] ;  /* 0x00300000e110783b */ /* 0x000fe20000000200 */
[C---:B--2---:R-:W-:Y:S03]  /*a7a0*/  HMMA.16816.F32.BF16 R184, R8.reuse, R32, R12 ;  /* 0x0000002008b8723c */ /* 0x044fe6000004180c */
[----:B------:R-:W1:Y:S03]  /*a7b0*/  LDSM.16.M88.4 R12, [R225+0x2000] ;  /* 0x00200000e10c783b */ /* 0x000e660000000200 */
[C---:B---3--:R-:W-:Y:S01]  /*a7c0*/  HMMA.16816.F32.BF16 R188, R8.reuse, R36, R20 ;  /* 0x0000002408bc723c */ /* 0x048fe20000041814 */
[----:B------:R-:W2:Y:S05]  /*a7d0*/  LDSM.16.M88.4 R20, [R223+0x7000] ;  /* 0x00700000df14783b */ /* 0x000eaa0000000200 */
[C---:B------:R-:W-:Y:S06]  /*a7e0*/  HMMA.16816.F32.BF16 R180, R8.reuse, R28, R56 ;  /* 0x0000001c08b4723c */ /* 0x040fec0000041838 */
[C---:B------:R-:W-:Y:S06]  /*a7f0*/  HMMA.16816.F32.BF16 R176, R8.reuse, R24, R64 ;  /* 0x0000001808b0723c */ /* 0x040fec0000041840 */
[C---:B------:R-:W-:Y:S06]  /*a800*/  HMMA.16816.F32.BF16 R56, R8.reuse, R38, R60 ;  /* 0x000000260838723c */ /* 0x040fec000004183c */
[C---:B------:R-:W-:Y:S06]  /*a810*/  HMMA.16816.F32.BF16 R44, R8.reuse, R34, R100 ;  /* 0x00000022082c723c */ /* 0x040fec0000041864 */
[C---:B------:R-:W-:Y:S06]  /*a820*/  HMMA.16816.F32.BF16 R64, R8.reuse, R30, R108 ;  /* 0x0000001e0840723c */ /* 0x040fec000004186c */
[----:B------:R-:W-:Y:S06]  /*a830*/  HMMA.16816.F32.BF16 R60, R8, R26, R104 ;  /* 0x0000001a083c723c */ /* 0x000fec0000041868 */
[C---:B----4-:R-:W-:Y:S06]  /*a840*/  HMMA.16816.F32.BF16 R8, R4.reuse, R36, R212 ;  /* 0x000000240408723c */ /* 0x050fec00000418d4 */
[C---:B------:R-:W-:Y:S06]  /*a850*/  HMMA.16816.F32.BF16 R192, R4.reuse, R34, R208 ;  /* 0x0000002204c0723c */ /* 0x040fec00000418d0 */
[C---:B------:R-:W-:Y:S06]  /*a860*/  HMMA.16816.F32.BF16 R36, R4.reuse, R38, R204 ;  /* 0x000000260424723c */ /* 0x040fec00000418cc */
[C---:B------:R-:W-:Y:S06]  /*a870*/  HMMA.16816.F32.BF16 R208, R4.reuse, R30, R216 ;  /* 0x0000001e04d0723c */ /* 0x040fec00000418d8 */
[C---:B------:R-:W-:Y:S01]  /*a880*/  HMMA.16816.F32.BF16 R108, R4.reuse, R32, R240 ;  /* 0x00000020046c723c */ /* 0x040fe200000418f0 */
[----:B------:R-:W-:Y:S01]  /*a890*/  LDSM.16.M88.4 R32, [R221+0x8000] ;  /* 0x00800000dd20783b */ /* 0x000fe20000000200 */
[----:B------:R-:W3:Y:S04]  /*a8a0*/  S2R R243, SR_TID.X ;  /* 0x0000000000f37919 */ /* 0x000ee80000002100 */
[C---:B------:R-:W-:Y:S01]  /*a8b0*/  HMMA.16816.F32.BF16 R212, R4.reuse, R28, R244 ;  /* 0x0000001c04d4723c */ /* 0x040fe200000418f4 */
[----:B------:R-:W-:Y:S05]  /*a8c0*/  LDSM.16.M88.4 R28, [R223+0x8000] ;  /* 0x00800000df1c783b */ /* 0x000fea0000000200 */
[C---:B------:R-:W-:Y:S06]  /*a8d0*/  HMMA.16816.F32.BF16 R216, R4.reuse, R24, R248 ;  /* 0x0000001804d8723c */ /* 0x040fec00000418f8 */
[----:B------:R-:W-:Y:S01]  /*a8e0*/  HMMA.16816.F32.BF16 R204, R4, R26, R236 ;  /* 0x0000001a04cc723c */ /* 0x000fe200000418ec */
[----:B------:R-:W4:Y:S04]  /*a8f0*/  LDSM.16.M88.4 R4, [R224+0x4000] ;  /* 0x00400000e004783b */ /* 0x000f280000000200 */
[----:B------:R-:W-:Y:S01]  /*a900*/  LDSM.16.M88.4 R24, [R221+0x8400] ;  /* 0x00840000dd18783b */ /* 0x000fe20000000200 */
[C---:B-1----:R-:W-:Y:S06]  /*a910*/  HMMA.16816.F32.BF16 R196, R12.reuse, R40, R184 ;  /* 0x000000280cc4723c */ /* 0x042fec00000418b8 */
[C---:B--2---:R-:W-:Y:S06]  /*a920*/  HMMA.16816.F32.BF16 R188, R12.reuse, R20, R188 ;  /* 0x000000140cbc723c */ /* 0x044fec00000418bc */
[----:B------:R-:W-:Y:S01]  /*a930*/  HMMA.16816.F32.BF16 R200, R12, R22, R56 ;  /* 0x000000160cc8723c */ /* 0x000fe20000041838 */
[----:B---3--:R-:W-:-:S05]  /*a940*/  IMAD.SHL.U32 R243, R243, 0x2, RZ ;  /* 0x00000002f3f37824 */ /* 0x008fca00078e00ff */
[----:B------:R-:W-:Y:S01]  /*a950*/  HMMA.16816.F32.BF16 R184, R12, R42, R44 ;  /* 0x0000002a0cb8723c */ /* 0x000fe2000004182c */
[----:B------:R-:W-:Y:S01]  /*a960*/  LDSM.16.M88.4 R44, [R221+0x8c00] ;  /* 0x008c0000dd2c783b */ /* 0x000fe20000000200 */
[----:B------:R-:W-:-:S04]  /*a970*/  LOP3.LUT R243, R243, 0x6, RZ, 0xc0, !PT ;  /* 0x00000006f3f37812 */ /* 0x000fc800078ec0ff */
[----:B------:R-:W-:Y:S01]  /*a980*/  HMMA.16816.F32.BF16 R180, R12, R48, R180 ;  /* 0x000000300cb4723c */ /* 0x000fe200000418b4 */
[----:B------:R-:W-:-:S05]  /*a990*/  IMAD R0, R0, 0x40, R243 ;  /* 0x0000004000007824 */ /* 0x000fca00078e02f3 */
[C---:B------:R-:W-:Y:S01]  /*a9a0*/  HMMA.16816.F32.BF16 R104, R12.reuse, R50, R64 ;  /* 0x000000320c68723c */ /* 0x040fe20000041840 */
[C---:B------:R-:W-:Y:S02]  /*a9b0*/  ISETP.GE.AND P3, PT, R0.reuse, R233, PT ;  /* 0x000000e90000720c */ /* 0x040fe40003f66270 */
[C---:B------:R-:W-:Y:S02]  /*a9c0*/  ISETP.GE.AND P4, PT, R0.reuse, R232, PT ;  /* 0x000000e80000720c */ /* 0x040fe40003f86270 */
[C---:B------:R-:W-:Y:S01]  /*a9d0*/  ISETP.LT.OR P3, PT, R0.reuse, R228, P3 ;  /* 0x000000e40000720c */ /* 0x040fe20001f61670 */
[C---:B------:R-:W-:Y:S01]  /*a9e0*/  HMMA.16816.F32.BF16 R176, R12.reuse, R52, R176 ;  /* 0x000000340cb0723c */ /* 0x040fe200000418b0 */
[C---:B------:R-:W-:Y:S02]  /*a9f0*/  ISETP.GE.AND P0, PT, R0.reuse, R231, PT ;  /* 0x000000e70000720c */ /* 0x040fe40003f06270 */
[C---:B------:R-:W-:Y:S02]  /*aa00*/  ISETP.LT.OR P4, PT, R0.reuse, R227, P4 ;  /* 0x000000e30000720c */ /* 0x040fe40002781670 */
[----:B------:R-:W-:Y:S01]  /*aa10*/  ISETP.LT.OR P0, PT, R0, R229, P0 ;  /* 0x000000e50000720c */ /* 0x000fe20000701670 */
[----:B------:R-:W-:Y:S01]  /*aa20*/  HMMA.16816.F32.BF16 R100, R12, R54, R60 ;  /* 0x000000360c64723c */ /* 0x000fe2000004183c */
[----:B------:R-:W1:Y:S05]  /*aa30*/  LDSM.16.M88.4 R12, [R224+0x5000] ;  /* 0x00500000e00c783b */ /* 0x000e6a0000000200 */
[C---:B------:R-:W-:Y:S01]  /*aa40*/  HMMA.16816.F32.BF16 R60, R16.reuse, R22, R36 ;  /* 0x00000016103c723c */ /* 0x040fe20000041824 */
[----:B------:R-:W2:Y:S05]  /*aa50*/  LDSM.16.M88.4 R36, [R221+0x8800] ;  /* 0x00880000dd24783b */ /* 0x000eaa0000000200 */
[C---:B------:R-:W-:Y:S01]  /*aa60*/  HMMA.16816.F32.BF16 R56, R16.reuse, R20, R8 ;  /* 0x000000141038723c */ /* 0x040fe20000041808 */
[----:B------:R-:W3:Y:S04]  /*aa70*/  LDSM.16.M88.4 R8, [R225+0x4000] ;  /* 0x00400000e108783b */ /* 0x000ee80000000200 */
[----:B------:R-:W5:Y:S01]  /*aa80*/  LDSM.16.M88.4 R20, [R225+0x5000] ;  /* 0x00500000e114783b */ /* 0x000f620000000200 */
[C---:B------:R-:W-:Y:S06]  /*aa90*/  HMMA.16816.F32.BF16 R64, R16.reuse, R40, R108 ;  /* 0x000000281040723c */ /* 0x040fec000004186c */
[----:B------:R-:W-:Y:S06]  /*aaa0*/  HMMA.16816.F32.BF16 R108, R16, R42, R192 ;  /* 0x0000002a106c723c */ /* 0x000fec00000418c0 */
[----:B----4-:R-:W-:Y:S06]  /*aab0*/  HMMA.16816.F32.BF16 R40, R4, R32, R188 ;  /* 0x000000200428723c */ /* 0x010fec00000418bc */
[C---:B------:R-:W-:Y:S06]  /*aac0*/  HMMA.16816.F32.BF16 R212, R16.reuse, R48, R212 ;  /* 0x0000003010d4723c */ /* 0x040fec00000418d4 */
[C---:B------:R-:W-:Y:S06]  /*aad0*/  HMMA.16816.F32.BF16 R208, R16.reuse, R50, R208 ;  /* 0x0000003210d0723c */ /* 0x040fec00000418d0 */
[C---:B------:R-:W-:Y:S06]  /*aae0*/  HMMA.16816.F32.BF16 R216, R16.reuse, R52, R216 ;  /* 0x0000003410d8723c */ /* 0x040fec00000418d8 */
[----:B------:R-:W-:Y:S06]  /*aaf0*/  HMMA.16816.F32.BF16 R204, R16, R54, R204 ;  /* 0x0000003610cc723c */ /* 0x000fec00000418cc */
[----:B-1----:R-:W-:Y:S06]  /*ab00*/  HMMA.16816.F32.BF16 R16, R12, R32, R56 ;  /* 0x000000200c10723c */ /* 0x002fec0000041838 */
[-C--:B------:R-:W-:Y:S06]  /*ab10*/  HMMA.16816.F32.BF16 R52, R4, R34.reuse, R200 ;  /* 0x000000220434723c */ /* 0x080fec00000418c8 */
[----:B------:R-:W-:Y:S06]  /*ab20*/  HMMA.16816.F32.BF16 R32, R12, R34, R60 ;  /* 0x000000220c20723c */ /* 0x000fec000004183c */
[C---:B------:R-:W-:Y:S06]  /*ab30*/  HMMA.16816.F32.BF16 R56, R4.reuse, R24, R196 ;  /* 0x000000180438723c */ /* 0x040fec00000418c4 */
[C---:B------:R-:W-:Y:S06]  /*ab40*/  HMMA.16816.F32.BF16 R184, R4.reuse, R26, R184 ;  /* 0x0000001a04b8723c */ /* 0x040fec00000418b8 */
[C---:B--2---:R-:W-:Y:S06]  /*ab50*/  HMMA.16816.F32.BF16 R180, R4.reuse, R36, R180 ;  /* 0x0000002404b4723c */ /* 0x044fec00000418b4 */
[C---:B------:R-:W-:Y:S06]  /*ab60*/  HMMA.16816.F32.BF16 R192, R4.reuse, R38, R104 ;  /* 0x0000002604c0723c */ /* 0x040fec0000041868 */
[C---:B------:R-:W-:Y:S06]  /*ab70*/  HMMA.16816.F32.BF16 R196, R4.reuse, R44, R176 ;  /* 0x0000002c04c4723c */ /* 0x040fec00000418b0 */
[----:B------:R-:W-:Y:S01]  /*ab80*/  HMMA.16816.F32.BF16 R188, R4, R46, R100 ;  /* 0x0000002e04bc723c */ /* 0x000fe20000041864 */
[----:B------:R-:W1:Y:S01]  /*ab90*/  LDSM.16.M88.4 R4, [R223+0x8400] ;  /* 0x00840000df04783b */ /* 0x000e620000000200 */
[----:B------:R-:W-:-:S02]  /*aba0*/  IMAD.MOV.U32 R179, RZ, RZ, R2 ;  /* 0x000000ffffb37224 */ /* 0x000fc400078e0002 */
[----:B------:R-:W-:Y:S02]  /*abb0*/  VIADD R2, R0, 0x1 ;  /* 0x0000000100027836 */ /* 0x000fe40000000000 */
[-C--:B---3--:R-:W-:Y:S01]  /*abc0*/  HMMA.16816.F32.BF16 R40, R8, R28.reuse, R40 ;  /* 0x0000001c0828723c */ /* 0x088fe20000041828 */
[----:B------:R-:W-:Y:S02]  /*abd0*/  IMAD.MOV.U32 R178, RZ, RZ, R3 ;  /* 0x000000ffffb27224 */ /* 0x000fe400078e0003 */
[----:B------:R-:W-:Y:S01]  /*abe0*/  ISETP.GE.AND P6, PT, R2, R233, PT ;  /* 0x000000e90200720c */ /* 0x000fe20003fc6270 */
[----:B------:R-:W-:Y:S01]  /*abf0*/  VIADD R3, R0, 0x9 ;  /* 0x0000000900037836 */ /* 0x000fe20000000000 */
[C---:B------:R-:W-:Y:S01]  /*ac00*/  ISETP.GE.AND P5, PT, R2.reuse, R232, PT ;  /* 0x000000e80200720c */ /* 0x040fe20003fa6270 */
[----:B-----5:R-:W-:Y:S01]  /*ac10*/  HMMA.16816.F32.BF16 R16, R20, R28, R16 ;  /* 0x0000001c1410723c */ /* 0x020fe20000041810 */
[C---:B------:R-:W-:Y:S02]  /*ac20*/  ISETP.GE.AND P1, PT, R2.reuse, R231, PT ;  /* 0x000000e70200720c */ /* 0x040fe40003f26270 */
[----:B------:R-:W-:-:S02]  /*ac30*/  ISETP.GE.AND P2, PT, R2, R230, PT ;  /* 0x000000e60200720c */ /* 0x000fc40003f46270 */
[C---:B------:R-:W-:Y:S01]  /*ac40*/  ISETP.LT.OR P6, PT, R2.reuse, R228, P6 ;  /* 0x000000e40200720c */ /* 0x040fe200037c1670 */
[-C--:B------:R-:W-:Y:S01]  /*ac50*/  HMMA.16816.F32.BF16 R32, R20, R30.reuse, R32 ;  /* 0x0000001e1420723c */ /* 0x080fe20000041820 */
[C---:B------:R-:W-:Y:S02]  /*ac60*/  ISETP.LT.OR P5, PT, R2.reuse, R227, P5 ;  /* 0x000000e30200720c */ /* 0x040fe40002fa1670 */
[C---:B------:R-:W-:Y:S02]  /*ac70*/  ISETP.LT.OR P1, PT, R2.reuse, R229, P1 ;  /* 0x000000e50200720c */ /* 0x040fe40000f21670 */
[----:B------:R-:W-:Y:S01]  /*ac80*/  ISETP.LT.OR P2, PT, R2, R226, P2 ;  /* 0x000000e20200720c */ /* 0x000fe20001741670 */
[----:B------:R-:W-:Y:S01]  /*ac90*/  HMMA.16816.F32.BF16 R28, R8, R30, R52 ;  /* 0x0000001e081c723c */ /* 0x000fe20000041834 */
[----:B------:R-:W-:-:S05]  /*aca0*/  VIADD R2, R0, 0x8 ;  /* 0x0000000800027836 */ /* 0x000fca0000000000 */
[----:B------:R-:W-:Y:S01]  /*acb0*/  FSEL R62, R40, -INF , !P3 ;  /* 0xff800000283e7808 */ /* 0x000fe20005800000 */
[C---:B------:R-:W-:Y:S01]  /*acc0*/  HMMA.16816.F32.BF16 R48, R12.reuse, R24, R64 ;  /* 0x000000180c30723c */ /* 0x040fe20000041840 */
[----:B------:R-:W-:Y:S02]  /*acd0*/  ISETP.GE.AND P3, PT, R0, R230, PT ;  /* 0x000000e60000720c */ /* 0x000fe40003f66270 */
[----:B------:R-:W-:Y:S02]  /*ace0*/  FSEL R176, R42, -INF , !P4 ;  /* 0xff8000002ab07808 */ /* 0x000fe40006000000 */
[----:B------:R-:W-:Y:S01]  /*acf0*/  ISETP.LT.OR P3, PT, R0, R226, P3 ;  /* 0x000000e20000720c */ /* 0x000fe20001f61670 */
[----:B------:R-:W-:Y:S01]  /*ad00*/  HMMA.16816.F32.BF16 R52, R12, R26, R108 ;  /* 0x0000001a0c34723c */ /* 0x000fe2000004186c */
[----:B------:R-:W-:Y:S02]  /*ad10*/  ISETP.GE.AND P4, PT, R2, R233, PT ;  /* 0x000000e90200720c */ /* 0x000fe40003f86270 */
[----:B------:R-:W-:-:S02]  /*ad20*/  FSEL R106, R16, -INF , !P0 ;  /* 0xff800000106a7808 */ /* 0x000fc40004000000 */
[----:B------:R-:W-:Y:S02]  /*ad30*/  FSEL R107, R18, -INF , !P3 ;  /* 0xff800000126b7808 */ /* 0x000fe40005800000 */
[----:B------:R-:W-:Y:S02]  /*ad40*/  FSEL R177, R17, -INF , !P1 ;  /* 0xff80000011b17808 */ /* 0x000fe40004800000 */
[----:B------:R-:W-:Y:S02]  /*ad50*/  FSEL R108, R19, -INF , !P2 ;  /* 0xff800000136c7808 */ /* 0x000fe40005000000 */
[----:B------:R-:W2:Y:S01]  /*ad60*/  LDSM.16.M88.4 R16, [R223+0x8800] ;  /* 0x00880000df10783b */ /* 0x000ea20000000200 */
[----:B------:R-:W-:Y:S02]  /*ad70*/  ISETP.LT.OR P4, PT, R2, R228, P4 ;  /* 0x000000e40200720c */ /* 0x000fe40002781670 */
[----:B------:R-:W-:Y:S02]  /*ad80*/  FSEL R64, R41, -INF , !P6 ;  /* 0xff80000029407808 */ /* 0x000fe40007000000 */
[----:B------:R-:W-:-:S02]  /*ad90*/  FSEL R101, R43, -INF , !P5 ;  /* 0xff8000002b657808 */ /* 0x000fc40006800000 */
[-C--:B-1----:R-:W-:Y:S01]  /*ada0*/  HMMA.16816.F32.BF16 R40, R8, R4.reuse, R56 ;  /* 0x000000040828723c */ /* 0x082fe20000041838 */
[----:B------:R-:W-:Y:S02]  /*adb0*/  FSEL R63, R28, -INF , !P4 ;  /* 0xff8000001c3f7808 */ /* 0x000fe40006000000 */
[CC--:B------:R-:W-:Y:S02]  /*adc0*/  ISETP.GE.AND P3, PT, R2.reuse, R231.reuse, PT ;  /* 0x000000e70200720c */ /* 0x0c0fe40003f66270 */
[CC--:B------:R-:W-:Y:S01]  /*add0*/  ISETP.GE.AND P1, PT, R2.reuse, R230.reuse, PT ;  /* 0x000000e60200720c */ /* 0x0c0fe20003f26270 */
[----:B------:R-:W-:Y:S01]  /*ade0*/  HMMA.16816.F32.BF16 R24, R20, R4, R48 ;  /* 0x000000041418723c */ /* 0x000fe20000041830 */
[C---:B------:R-:W-:Y:S02]  /*adf0*/  ISETP.GE.AND P2, PT, R3.reuse, R231, PT ;  /* 0x000000e70300720c */ /* 0x040fe40003f46270 */
[----:B------:R-:W-:Y:S02]  /*ae00*/  ISETP.GE.AND P4, PT, R3, R230, PT ;  /* 0x000000e60300720c */ /* 0x000fe40003f86270 */
[C---:B------:R-:W-:Y:S01]  /*ae10*/  ISETP.LT.OR P3, PT, R2.reuse, R229, P3 ;  /* 0x000000e50200720c */ /* 0x040fe20001f61670 */
[----:B------:R-:W-:Y:S01]  /*ae20*/  HMMA.16816.F32.BF16 R48, R12, R36, R212 ;  /* 0x000000240c30723c */ /* 0x000fe200000418d4 */
[----:B------:R-:W-:-:S02]  /*ae30*/  ISETP.LT.OR P1, PT, R2, R226, P1 ;  /* 0x000000e20200720c */ /* 0x000fc40000f21670 */
[C---:B------:R-:W-:Y:S02]  /*ae40*/  ISETP.LT.OR P2, PT, R3.reuse, R229, P2 ;  /* 0x000000e50300720c */ /* 0x040fe40001741670 */
[----:B------:R-:W-:Y:S01]  /*ae50*/  ISETP.LT.OR P4, PT, R3, R226, P4 ;  /* 0x000000e20300720c */ /* 0x000fe20002781670 */
[----:B------:R-:W-:Y:S01]  /*ae60*/  HMMA.16816.F32.BF16 R56, R12, R38, R208 ;  /* 0x000000260c38723c */ /* 0x000fe200000418d0 */
[----:B------:R-:W-:Y:S02]  /*ae70*/  ISETP.GE.AND P0, PT, R2, R232, PT ;  /* 0x000000e80200720c */ /* 0x000fe40003f06270 */
[----:B------:R-:W-:Y:S02]  /*ae80*/  FSEL R66, R32, -INF , !P3 ;  /* 0xff80000020427808 */ /* 0x000fe40005800000 */
[----:B------:R-:W-:Y:S02]  /*ae90*/  FSEL R100, R34, -INF , !P1 ;  /* 0xff80000022647808 */ /* 0x000fe40004800000 */
[----:B------:R-:W-:-:S02]  /*aea0*/  FSEL R65, R33, -INF , !P2 ;  /* 0xff80000021417808 */ /* 0x000fc40005000000 */
[----:B------:R-:W-:Y:S02]  /*aeb0*/  FSEL R67, R35, -INF , !P4 ;  /* 0xff80000023437808 */ /* 0x000fe40006000000 */
[----:B------:R-:W-:Y:S01]  /*aec0*/  ISETP.LT.OR P0, PT, R2, R227, P0 ;  /* 0x000000e30200720c */ /* 0x000fe20000701670 */
[C---:B------:R-:W-:Y:S01]  /*aed0*/  HMMA.16816.F32.BF16 R32, R8.reuse, R6, R184 ;  /* 0x000000060820723c */ /* 0x040fe200000418b8 */
[C---:B------:R-:W-:Y:S01]  /*aee0*/  ISETP.GE.AND P6, PT, R3.reuse, R233, PT ;  /* 0x000000e90300720c */ /* 0x040fe20003fc6270 */
[C---:B------:R-:W-:Y:S01]  /*aef0*/  VIADD R2, R0.reuse, 0x10 ;  /* 0x0000001000027836 */ /* 0x040fe20000000000 */
[C---:B------:R-:W-:Y:S02]  /*af00*/  ISETP.GE.AND P5, PT, R3.reuse, R232, PT ;  /* 0x000000e80300720c */ /* 0x040fe40003fa6270 */
[C---:B------:R-:W-:Y:S01]  /*af10*/  ISETP.LT.OR P6, PT, R3.reuse, R228, P6 ;  /* 0x000000e40300720c */ /* 0x040fe200037c1670 */
[----:B--2---:R-:W-:Y:S01]  /*af20*/  HMMA.16816.F32.BF16 R36, R8, R16, R180 ;  /* 0x000000100824723c */ /* 0x004fe200000418b4 */
[----:B------:R-:W-:Y:S01]  /*af30*/  ISETP.LT.OR P5, PT, R3, R227, P5 ;  /* 0x000000e30300720c */ /* 0x000fe20002fa1670 */
[----:B------:R-:W-:Y:S01]  /*af40*/  VIADD R3, R0, 0x11 ;  /* 0x0000001100037836 */ /* 0x000fe20000000000 */
[----:B------:R-:W-:-:S02]  /*af50*/  FSEL R110, R30, -INF , !P0 ;  /* 0xff8000001e6e7808 */ /* 0x000fc40004000000 */
[C---:B------:R-:W-:Y:S01]  /*af60*/  ISETP.GE.AND P0, PT, R2.reuse, R233, PT ;  /* 0x000000e90200720c */ /* 0x040fe20003f06270 */
[----:B------:R-:W-:Y:S01]  /*af70*/  HMMA.16816.F32.BF16 R56, R20, R18, R56 ;  /* 0x000000121438723c */ /* 0x000fe20000041838 */
[C---:B------:R-:W-:Y:S02]  /*af80*/  ISETP.GE.AND P3, PT, R2.reuse, R232, PT ;  /* 0x000000e80200720c */ /* 0x040fe40003f66270 */
[C---:B------:R-:W-:Y:S02]  /*af90*/  ISETP.GE.AND P1, PT, R2.reuse, R231, PT ;  /* 0x000000e70200720c */ /* 0x040fe40003f26270 */
[----:B------:R-:W-:Y:S02]  /*afa0*/  ISETP.GE.AND P2, PT, R2, R230, PT ;  /* 0x000000e60200720c */ /* 0x000fe40003f46270 */
[----:B------:R-:W-:Y:S02]  /*afb0*/  FSEL R61, R29, -INF , !P6 ;  /* 0xff8000001d3d7808 */ /* 0x000fe40007000000 */
[----:B------:R-:W-:-:S02]  /*afc0*/  FSEL R109, R31, -INF , !P5 ;  /* 0xff8000001f6d7808 */ /* 0x000fc40006800000 */
[----:B------:R-:W-:Y:S01]  /*afd0*/  HMMA.16816.F32.BF16 R28, R20, R6, R52 ;  /* 0x00000006141c723c */ /* 0x000fe20000041834 */
[C---:B------:R-:W-:Y:S01]  /*afe0*/  ISETP.LT.OR P0, PT, R2.reuse, R228, P0 ;  /* 0x000000e40200720c */ /* 0x040fe20000701670 */
[----:B------:R-:W1:Y:S01]  /*aff0*/  LDSM.16.M88.4 R4, [R223+0x8c00] ;  /* 0x008c0000df04783b */ /* 0x000e620000000200 */
[----:B------:R-:W-:Y:S01]  /*b000*/  ISETP.LT.OR P3, PT, R2, R227, P3 ;  /* 0x000000e30200720c */ /* 0x000fe20001f61670 */
[----:B------:R-:W-:-:S04]  /*b010*/  DEPBAR.LE SB0, 0x0 ;  /* 0x000080000000791a */ /* 0x000fc80000000000 */
[----:B------:R-:W-:Y:S01]  /*b020*/  BAR.SYNC.DEFER_BLOCKING 0x0 ;  /* 0x0000000000007b1d */ /* 0x000fe20000010000 */
[C---:B------:R-:W-:Y:S02]  /*b030*/  ISETP.LT.OR P1, PT, R2.reuse, R229, P1 ;  /* 0x000000e50200720c */ /* 0x040fe40000f21670 */
[----:B------:R-:W-:Y:S01]  /*b040*/  ISETP.LT.OR P2, PT, R2, R226, P2 ;  /* 0x000000e20200720c */ /* 0x000fe20001741670 */
[----:B------:R-:W-:Y:S01]  /*b050*/  VIADD R2, R0, 0x18 ;  /* 0x0000001800027836 */ /* 0x000fe20000000000 */
[----:B------:R-:W-:Y:S02]  /*b060*/  FSEL R60, R40, -INF , !P0 ;  /* 0xff800000283c7808 */ /* 0x000fe40004000000 */
[C---:B------:R-:W-:Y:S02]  /*b070*/  ISETP.GE.AND P4, PT, R3.reuse, R233, PT ;  /* 0x000000e90300720c */ /* 0x040fe40003f86270 */
[C---:B------:R-:W-:Y:S02]  /*b080*/  ISETP.GE.AND P6, PT, R3.reuse, R232, PT ;  /* 0x000000e80300720c */ /* 0x040fe40003fc6270 */
[----:B------:R-:W-:-:S02]  /*b090*/  ISETP.GE.AND P5, PT, R3, R231, PT ;  /* 0x000000e70300720c */ /* 0x000fc40003fa6270 */
[C---:B------:R-:W-:Y:S02]  /*b0a0*/  ISETP.GE.AND P0, PT, R3.reuse, R230, PT ;  /* 0x000000e60300720c */ /* 0x040fe40003f06270 */
[----:B------:R-:W-:Y:S02]  /*b0b0*/  FSEL R203, R42, -INF , !P3 ;  /* 0xff8000002acb7808 */ /* 0x000fe40005800000 */
[----:B------:R-:W-:Y:S02]  /*b0c0*/  ISETP.GE.AND P3, PT, R2, R233, PT ;  /* 0x000000e90200720c */ /* 0x000fe40003f66270 */
[C---:B------:R-:W-:Y:S02]  /*b0d0*/  ISETP.LT.OR P4, PT, R3.reuse, R228, P4 ;  /* 0x000000e40300720c */ /* 0x040fe40002781670 */
[C---:B------:R-:W-:Y:S02]  /*b0e0*/  ISETP.LT.OR P6, PT, R3.reuse, R227, P6 ;  /* 0x000000e30300720c */ /* 0x040fe400037c1670 */
[----:B------:R-:W-:-:S02]  /*b0f0*/  ISETP.LT.OR P5, PT, R3, R229, P5 ;  /* 0x000000e50300720c */ /* 0x000fc40002fa1670 */
[----:B------:R-:W-:Y:S01]  /*b100*/  ISETP.LT.OR P0, PT, R3, R226, P0 ;  /* 0x000000e20300720c */ /* 0x000fe20000701670 */
[----:B------:R-:W-:Y:S01]  /*b110*/  VIADD R3, R0, 0x19 ;  /* 0x0000001900037836 */ /* 0x000fe20000000000 */
[----:B------:R-:W-:Y:S02]  /*b120*/  ISETP.LT.OR P3, PT, R2, R228, P3 ;  /* 0x000000e40200720c */ /* 0x000fe40001f61670 */
[----:B------:R-:W-:Y:S02]  /*b130*/  FSEL R54, R24, -INF , !P1 ;  /* 0xff80000018367808 */ /* 0x000fe40004800000 */
[----:B------:R-:W-:Y:S02]  /*b140*/  FSEL R200, R26, -INF , !P2 ;  /* 0xff8000001ac87808 */ /* 0x000fe40005000000 */
[----:B------:R-:W-:Y:S02]  /*b150*/  FSEL R55, R25, -INF , !P5 ;  /* 0xff80000019377808 */ /* 0x000fe40006800000 */
[----:B------:R-:W-:-:S02]  /*b160*/  FSEL R201, R27, -INF , !P0 ;  /* 0xff8000001bc97808 */ /* 0x000fc40004000000 */
[----:B------:R-:W-:Y:S01]  /*b170*/  FSEL R53, R41, -INF , !P4 ;  /* 0xff80000029357808 */ /* 0x000fe20006000000 */
[----:B------:R-:W-:Y:S01]  /*b180*/  HMMA.16816.F32.BF16 R24, R20, R16, R48 ;  /* 0x000000101418723c */ /* 0x000fe20000041830 */
[----:B------:R-:W-:Y:S02]  /*b190*/  FSEL R52, R32, -INF , !P3 ;  /* 0xff80000020347808 */ /* 0x000fe40005800000 */
[CC--:B------:R-:W-:Y:S02]  /*b1a0*/  ISETP.GE.AND P2, PT, R2.reuse, R231.reuse, PT ;  /* 0x000000e70200720c */ /* 0x0c0fe40003f46270 */
[-C--:B------:R-:W-:Y:S02]  /*b1b0*/  ISETP.GE.AND P4, PT, R2, R230.reuse, PT ;  /* 0x000000e60200720c */ /* 0x080fe40003f86270 */
[C---:B------:R-:W-:Y:S02]  /*b1c0*/  ISETP.GE.AND P0, PT, R3.reuse, R231, PT ;  /* 0x000000e70300720c */ /* 0x040fe40003f06270 */
[----:B------:R-:W-:-:S02]  /*b1d0*/  ISETP.GE.AND P3, PT, R3, R230, PT ;  /* 0x000000e60300720c */ /* 0x000fc40003f66270 */
[C---:B------:R-:W-:Y:S02]  /*b1e0*/  ISETP.GE.AND P1, PT, R2.reuse, R232, PT ;  /* 0x000000e80200720c */ /* 0x040fe40003f26270 */
[CC--:B------:R-:W-:Y:S02]  /*b1f0*/  ISETP.LT.OR P2, PT, R2.reuse, R229.reuse, P2 ;  /* 0x000000e50200720c */ /* 0x0c0fe40001741670 */
[-C--:B------:R-:W-:Y:S02]  /*b200*/  ISETP.LT.OR P4, PT, R2, R226.reuse, P4 ;  /* 0x000000e20200720c */ /* 0x080fe40002781670 */
[----:B------:R-:W-:Y:S02]  /*b210*/  FSEL R208, R43, -INF , !P6 ;  /* 0xff8000002bd07808 */ /* 0x000fe40007000000 */
[C---:B------:R-:W-:Y:S01]  /*b220*/  ISETP.LT.OR P0, PT, R3.reuse, R229, P0 ;  /* 0x000000e50300720c */ /* 0x040fe20000701670 */
[----:B------:R-:W-:Y:S01]  /*b230*/  HMMA.16816.F32.BF16 R40, R12, R44, R216 ;  /* 0x0000002c0c28723c */ /* 0x000fe200000418d8 */
[----:B------:R-:W-:-:S02]  /*b240*/  ISETP.LT.OR P3, PT, R3, R226, P3 ;  /* 0x000000e20300720c */ /* 0x000fc40001f61670 */
[C---:B------:R-:W-:Y:S02]  /*b250*/  ISETP.GE.AND P6, PT, R3.reuse, R233, PT ;  /* 0x000000e90300720c */ /* 0x040fe40003fc6270 */
[----:B------:R-:W-:Y:S01]  /*b260*/  ISETP.GE.AND P5, PT, R3, R232, PT ;  /* 0x000000e80300720c */ /* 0x000fe20003fa6270 */
[----:B------:R-:W-:Y:S01]  /*b270*/  HMMA.16816.F32.BF16 R44, R12, R46, R204 ;  /* 0x0000002e0c2c723c */ /* 0x000fe200000418cc */
[----:B------:R-:W-:Y:S01]  /*b280*/  ISETP.LT.OR P1, PT, R2, R227, P1 ;  /* 0x000000e30200720c */ /* 0x000fe20000f21670 */
[----:B------:R-:W-:Y:S01]  /*b290*/  VIADD R2, R0, 0x20 ;  /* 0x0000002000027836 */ /* 0x000fe20000000000 */
[----:B------:R-:W-:Y:S02]  /*b2a0*/  FSEL R48, R28, -INF , !P2 ;  /* 0xff8000001c307808 */ /* 0x000fe40005000000 */
[----:B------:R-:W-:Y:S01]  /*b2b0*/  FSEL R51, R30, -INF , !P4 ;  /* 0xff8000001e337808 */ /* 0x000fe20006000000 */
[----:B-1----:R-:W-:Y:S01]  /*b2c0*/  HMMA.16816.F32.BF16 R12, R8, R4, R196 ;  /* 0x00000004080c723c */ /* 0x002fe200000418c4 */
[----:B------:R-:W-:-:S02]  /*b2d0*/  FSEL R49, R29, -INF , !P0 ;  /* 0xff8000001d317808 */ /* 0x000fc40004000000 */
[----:B------:R-:W-:Y:S02]  /*b2e0*/  FSEL R50, R31, -INF , !P3 ;  /* 0xff8000001f327808 */ /* 0x000fe40005800000 */
[C---:B------:R-:W-:Y:S01]  /*b2f0*/  ISETP.LT.OR P6, PT, R3.reuse, R228, P6 ;  /* 0x000000e40300720c */ /* 0x040fe200037c1670 */
[----:B------:R-:W-:Y:S01]  /*b300*/  HMMA.16816.F32.BF16 R28, R8, R18, R192 ;  /* 0x00000012081c723c */ /* 0x000fe200000418c0 */
[----:B------:R-:W-:Y:S01]  /*b310*/  ISETP.LT.OR P5, PT, R3, R227, P5 ;  /* 0x000000e30300720c */ /* 0x000fe20002fa1670 */
[----:B------:R-:W-:Y:S01]  /*b320*/  VIADD R3, R0, 0x21 ;  /* 0x0000002100037836 */ /* 0x000fe20000000000 */
[----:B------:R-:W-:Y:S02]  /*b330*/  FSEL R209, R34, -INF , !P1 ;  /* 0xff80000022d17808 */ /* 0x000fe40004800000 */
[C---:B------:R-:W-:Y:S01]  /*b340*/  ISETP.GE.AND P1, PT, R2.reuse, R233, PT ;  /* 0x000000e90200720c */ /* 0x040fe20003f26270 */
[----:B------:R-:W-:Y:S01]  /*b350*/  HMMA.16816.F32.BF16 R40, R20, R4, R40 ;  /* 0x000000041428723c */ /* 0x000fe20000041828 */
[----:B------:R-:W-:-:S02]  /*b360*/  ISETP.GE.AND P2, PT, R2, R232, PT ;  /* 0x000000e80200720c */ /* 0x000fc40003f46270 */
[C---:B------:R-:W-:Y:S02]  /*b370*/  ISETP.GE.AND P4, PT, R2.reuse, R231, PT ;  /* 0x000000e70200720c */ /* 0x040fe40003f86270 */
[----:B------:R-:W-:Y:S01]  /*b380*/  ISETP.GE.AND P0, PT, R2, R230, PT ;  /* 0x000000e60200720c */ /* 0x000fe20003f06270 */
[----:B------:R-:W-:Y:S01]  /*b390*/  HMMA.16816.F32.BF16 R44, R20, R6, R44 ;  /* 0x00000006142c723c */ /* 0x000fe2000004182c */
[----:B------:R-:W-:Y:S01]  /*b3a0*/  ISETP.GE.AND P3, PT, R3, R233, PT ;  /* 0x000000e90300720c */ /* 0x000fe20003f66270 */
[----:B------:R-:W-:Y:S01]  /*b3b0*/  VIADD R4, R0, 0x38 ;  /* 0x0000003800047836 */ /* 0x000fe20000000000 */
        /* <DEDUP_REMOVED lines=10> */
[----:B------:R-:W-:Y:S02]  /*b460*/  FSEL R16, R33, -INF , !P6 ;  /* 0xff80000021107808 */ /* 0x000fe40007000000 */
[----:B------:R-:W-:Y:S02]  /*b470*/  FSEL R202, R35, -INF , !P5 ;  /* 0xff80000023ca7808 */ /* 0x000fe40006800000 */
[----:B------:R-:W-:Y:S01]  /*b480*/  FSEL R210, R36, -INF , !P1 ;  /* 0xff80000024d27808 */ /* 0x000fe20004800000 */
[----:B------:R-:W-:Y:S01]  /*b490*/  HMMA.16816.F32.BF16 R32, R8, R6, R188 ;  /* 0x000000060820723c */ /* 0x000fe200000418bc */
[C---:B------:R-:W-:Y:S02]  /*b4a0*/  ISETP.GE.AND P2, PT, R2.reuse, R233, PT ;  /* 0x000000e90200720c */ /* 0x040fe40003f46270 */
[C---:B------:R-:W-:Y:S02]  /*b4b0*/  ISETP.GE.AND P4, PT, R2.reuse, R232, PT ;  /* 0x000000e80200720c */ /* 0x040fe40003f86270 */
[----:B------:R-:W-:-:S02]  /*b4c0*/  ISETP.GE.AND P0, PT, R2, R231, PT ;  /* 0x000000e70200720c */ /* 0x000fc40003f06270 */
[C---:B------:R-:W-:Y:S02]  /*b4d0*/  ISETP.GE.AND P3, PT, R2.reuse, R230, PT ;  /* 0x000000e60200720c */ /* 0x040fe40003f66270 */
[C---:B------:R-:W-:Y:S02]  /*b4e0*/  ISETP.GE.AND P6, PT, R3.reuse, R232, PT ;  /* 0x000000e80300720c */ /* 0x040fe40003fc6270 */
[C---:B------:R-:W-:Y:S02]  /*b4f0*/  ISETP.GE.AND P5, PT, R3.reuse, R231, PT ;  /* 0x000000e70300720c */ /* 0x040fe40003fa6270 */
[----:B------:R-:W-:Y:S02]  /*b500*/  ISETP.GE.AND P1, PT, R3, R230, PT ;  /* 0x000000e60300720c */ /* 0x000fe40003f26270 */
[C---:B------:R-:W-:Y:S02]  /*b510*/  ISETP.LT.OR P2, PT, R2.reuse, R228, P2 ;  /* 0x000000e40200720c */ /* 0x040fe40001741670 */
[----:B------:R-:W-:-:S02]  /*b520*/  ISETP.LT.OR P4, PT, R2, R227, P4 ;  /* 0x000000e30200720c */ /* 0x000fc40002781670 */
[C---:B------:R-:W-:Y:S02]  /*b530*/  ISETP.LT.OR P0, PT, R2.reuse, R229, P0 ;  /* 0x000000e50200720c */ /* 0x040fe40000701670 */
[-C--:B------:R-:W-:Y:S01]  /*b540*/  ISETP.LT.OR P3, PT, R2, R226.reuse, P3 ;  /* 0x000000e20200720c */ /* 0x080fe20001f61670 */
[----:B------:R-:W-:Y:S01]  /*b550*/  VIADD R2, R0, 0x29 ;  /* 0x0000002900027836 */ /* 0x000fe20000000000 */
[C---:B------:R-:W-:Y:S02]  /*b560*/  ISETP.LT.OR P6, PT, R3.reuse, R227, P6 ;  /* 0x000000e30300720c */ /* 0x040fe400037c1670 */
[C---:B------:R-:W-:Y:S02]  /*b570*/  ISETP.LT.OR P5, PT, R3.reuse, R229, P5 ;  /* 0x000000e50300720c */ /* 0x040fe40002fa1670 */
[----:B------:R-:W-:Y:S02]  /*b580*/  ISETP.LT.OR P1, PT, R3, R226, P1 ;  /* 0x000000e20300720c */ /* 0x000fe40000f21670 */
        /* <DEDUP_REMOVED lines=9> */
[----:B------:R-:W-:Y:S01]  /*b620*/  FMNMX.FTZ R8, R64, R3, !PT ;  /* 0x0000000340087209 */ /* 0x000fe20007810000 */
[----:B------:R-:W-:Y:S01]  /*b630*/  VIADD R3, R0, 0x30 ;  /* 0x0000003000037836 */ /* 0x000fe20000000000 */
[C---:B------:R-:W-:Y:S02]  /*b640*/  ISETP.LT.OR P6, PT, R2.reuse, R228, P6 ;  /* 0x000000e40200720c */ /* 0x040fe400037c1670 */
[C---:B------:R-:W-:Y:S02]  /*b650*/  ISETP.LT.OR P1, PT, R2.reuse, R227, P1 ;  /* 0x000000e30200720c */ /* 0x040fe40000f21670 */
[----:B------:R-:W-:-:S02]  /*b660*/  ISETP.LT.OR P5, PT, R2, R229, P5 ;  /* 0x000000e50200720c */ /* 0x000fc40002fa1670 */
[----:B------:R-:W-:Y:S02]  /*b670*/  ISETP.LT.OR P2, PT, R2, R226, P2 ;  /* 0x000000e20200720c */ /* 0x000fe40001741670 */
[----:B------:R-:W-:Y:S02]  /*b680*/  FMNMX.FTZ R2, R63, R8, !PT ;  /* 0x000000083f027209 */ /* 0x000fe40007810000 */
[----:B------:R-:W-:Y:S02]  /*b690*/  FSEL R237, R30, -INF , !P4 ;  /* 0xff8000001eed7808 */ /* 0x000fe40006000000 */
[----:B------:R-:W-:Y:S01]  /*b6a0*/  FMNMX.FTZ R8, R61, R2, !PT ;  /* 0x000000023d087209 */ /* 0x000fe20007810000 */
[----:B------:R-:W-:Y:S01]  /*b6b0*/  VIADD R2, R0, 0x31 ;  /* 0x0000003100027836 */ /* 0x000fe20000000000 */
[----:B------:R-:W-:Y:S02]  /*b6c0*/  FSEL R238, R31, -INF , !P1 ;  /* 0xff8000001fee7808 */ /* 0x000fe40004800000 */
[----:B------:R-:W-:-:S02]  /*b6d0*/  FMNMX.FTZ R8, R60, R8, !PT ;  /* 0x000000083c087209 */ /* 0x000fc40007810000 */
[C---:B------:R-:W-:Y:S02]  /*b6e0*/  ISETP.GE.AND P4, PT, R3.reuse, R233, PT ;  /* 0x000000e90300720c */ /* 0x040fe40003f86270 */
[----:B------:R-:W-:Y:S02]  /*b6f0*/  ISETP.GE.AND P1, PT, R3, R232, PT ;  /* 0x000000e80300720c */ /* 0x000fe40003f26270 */
[----:B------:R-:W-:Y:S02]  /*b700*/  FMNMX.FTZ R8, R53, R8, !PT ;  /* 0x0000000835087209 */ /* 0x000fe40007810000 */
[C---:B------:R-:W-:Y:S02]  /*b710*/  ISETP.LT.OR P4, PT, R3.reuse, R228, P4 ;  /* 0x000000e40300720c */ /* 0x040fe40002781670 */
[----:B------:R-:W-:Y:S02]  /*b720*/  ISETP.LT.OR P1, PT, R3, R227, P1 ;  /* 0x000000e30300720c */ /* 0x000fe40000f21670 */
[----:B------:R-:W-:-:S02]  /*b730*/  FMNMX.FTZ R8, R52, R8, !PT ;  /* 0x0000000834087209 */ /* 0x000fc40007810000 */
[----:B------:R-:W-:Y:S02]  /*b740*/  FSEL R206, R12, -INF , !P4 ;  /* 0xff8000000cce7808 */ /* 0x000fe40006000000 */
[----:B------:R-:W-:Y:S02]  /*b750*/  FSEL R240, R14, -INF , !P1 ;  /* 0xff8000000ef07808 */ /* 0x000fe40004800000 */
[C---:B------:R-:W-:Y:S02]  /*b760*/  ISETP.GE.AND P4, PT, R3.reuse, R231, PT ;  /* 0x000000e70300720c */ /* 0x040fe40003f86270 */
[----:B------:R-:W-:Y:S02]  /*b770*/  ISETP.GE.AND P1, PT, R3, R230, PT ;  /* 0x000000e60300720c */ /* 0x000fe40003f26270 */
[----:B------:R-:W-:Y:S02]  /*b780*/  FMNMX.FTZ R8, R16, R8, !PT ;  /* 0x0000000810087209 */ /* 0x000fe40007810000 */
[----:B------:R-:W-:-:S02]  /*b790*/  FSEL R198, R29, -INF , !P6 ;  /* 0xff8000001dc67808 */ /* 0x000fc40007000000 */
[----:B------:R-:W-:Y:S02]  /*b7a0*/  ISETP.GE.AND P6, PT, R2, R233, PT ;  /* 0x000000e90200720c */ /* 0x000fe40003fc6270 */
[C---:B------:R-:W-:Y:S02]  /*b7b0*/  ISETP.LT.OR P4, PT, R3.reuse, R229, P4 ;  /* 0x000000e50300720c */ /* 0x040fe40002781670 */
[----:B------:R-:W-:Y:S02]  /*b7c0*/  ISETP.LT.OR P1, PT, R3, R226, P1 ;  /* 0x000000e20300720c */ /* 0x000fe40000f21670 */
[----:B------:R-:W-:Y:S02]  /*b7d0*/  FMNMX.FTZ R3, R210, R8, !PT ;  /* 0x00000008d2037209 */ /* 0x000fe40007810000 */
[----:B------:R-:W-:Y:S02]  /*b7e0*/  ISETP.LT.OR P6, PT, R2, R228, P6 ;  /* 0x000000e40200720c */ /* 0x000fe400037c1670 */
[----:B------:R-:W-:-:S02]  /*b7f0*/  FSEL R193, R56, -INF , !P0 ;  /* 0xff80000038c17808 */ /* 0x000fc40004000000 */
[----:B------:R-:W-:Y:S02]  /*b800*/  FMNMX.FTZ R3, R195, R3, !PT ;  /* 0x00000003c3037209 */ /* 0x000fe40007810000 */
[----:B------:R-:W-:Y:S02]  /*b810*/  ISETP.GE.AND P0, PT, R4, R233, PT ;  /* 0x000000e90400720c */ /* 0x000fe40003f06270 */
[----:B------:R-:W-:Y:S02]  /*b820*/  FSEL R218, R13, -INF , !P6 ;  /* 0xff8000000dda7808 */ /* 0x000fe40007000000 */
[----:B------:R-:W-:Y:S02]  /*b830*/  ISETP.GE.AND P6, PT, R2, R232, PT ;  /* 0x000000e80200720c */ /* 0x000fe40003fc6270 */
[----:B------:R-:W-:Y:S01]  /*b840*/  FMNMX.FTZ R5, R214, R3, !PT ;  /* 0x00000003d6057209 */ /* 0x000fe20007810000 */
[----:B------:R-:W-:Y:S01]  /*b850*/  VIADD R3, R0, 0x39 ;  /* 0x0000003900037836 */ /* 0x000fe20000000000 */
[----:B------:R-:W-:-:S02]  /*b860*/  ISETP.LT.OR P0, PT, R4, R228, P0 ;  /* 0x000000e40400720c */ /* 0x000fc40000701670 */
[----:B------:R-:W-:Y:S02]  /*b870*/  ISETP.LT.OR P6, PT, R2, R227, P6 ;  /* 0x000000e30200720c */ /* 0x000fe400037c1670 */
[----:B------:R-:W-:Y:S02]  /*b880*/  FMNMX.FTZ R0, R198, R5, !PT ;  /* 0x00000005c6007209 */ /* 0x000fe40007810000 */
[----:B------:R-:W-:Y:S02]  /*b890*/  FSEL R199, R32, -INF , !P0 ;  /* 0xff80000020c77808 */ /* 0x000fe40004000000 */
[----:B------:R-:W-:Y:S02]  /*b8a0*/  PLOP3.LUT P0, PT, PT, PT, UP0, 0x80, 0x0 ;  /* 0x000000000000781c */ /* 0x000fe40003f0f008 */
[----:B------:R-:W-:Y:S02]  /*b8b0*/  FSEL R244, R15, -INF , !P6 ;  /* 0xff8000000ff47808 */ /* 0x000fe40007000000 */
[----:B------:R-:W-:-:S02]  /*b8c0*/  ISETP.GE.AND P6, PT, R3, R233, PT ;  /* 0x000000e90300720c */ /* 0x000fc40003fc6270 */
[----:B------:R-:W-:Y:S02]  /*b8d0*/  FMNMX.FTZ R0, R206, R0, !PT ;  /* 0x00000000ce007209 */ /* 0x000fe40007810000 */
[----:B------:R-:W-:Y:S02]  /*b8e0*/  ISETP.LT.OR P6, PT, R3, R228, P6 ;  /* 0x000000e40300720c */ /* 0x000fe400037c1670 */
[----:B------:R-:W-:Y:S02]  /*b8f0*/  FMNMX.FTZ R0, R218, R0, !PT ;  /* 0x00000000da007209 */ /* 0x000fe40007810000 */
[----:B------:R-:W-:Y:S02]  /*b900*/  FSEL R236, R33, -INF , !P6 ;  /* 0xff80000021ec7808 */ /* 0x000fe40007000000 */
[----:B------:R-:W-:Y:S02]  /*b910*/  FMNMX.FTZ R0, R199, R0, !PT ;  /* 0x00000000c7007209 */ /* 0x000fe40007810000 */
[----:B------:R-:W-:-:S02]  /*b920*/  ISETP.GE.AND P6, PT, R4, R232, PT ;  /* 0x000000e80400720c */ /* 0x000fc40003fc6270 */
[----:B------:R-:W-:Y:S02]  /*b930*/  FMNMX.FTZ R10, R179, R176, !PT ;  /* 0x000000b0b30a7209 */ /* 0x000fe40007810000 */
[----:B------:R-:W-:Y:S01]  /*b940*/  FMNMX.FTZ R5, R236, R0, !PT ;  /* 0x00000000ec057209 */ /* 0x000fe20007810000 */
[----:B------:R-:W-:Y:S08]  /*b950*/  @!P0 BRA `(.L_x_171) ;  /* 0x0000000000708947 */ /* 0x000ff00003800000 */
        /* <DEDUP_REMOVED lines=13> */
[----:B---3--:R-:W-:Y:S02]  /*ba30*/  LEA.HI.X R7, R7, R243, R6, 0x6, P0 ;  /* 0x000000f307077211 */ /* 0x008fe400000f3406 */
[----:B------:R-:W-:-:S04]  /*ba40*/  LEA R6, P0, R0, UR4, 0x1 ;  /* 0x0000000400067c11 */ /* 0x000fc8000f8008ff */
[----:B------:R-:W-:Y:S02]  /*ba50*/  LEA.HI.X R7, R0, UR5, R7, 0x1, P0 ;  /* 0x0000000500077c11 */ /* 0x000fe400080f0c07 */
[----:B------:R-:W-:-:S03]  /*ba60*/  IADD3 R8, P0, R6, UR21, RZ ;  /* 0x0000001506087c10 */ /* 0x000fc6000ff1e0ff */
[----:B------:R-:W-:Y:S01]  /*ba70*/  @!PT LDS RZ, [RZ] ;  /* 0x00000000fffff984 */ /* 0x000fe20000000800 */
[----:B------:R-:W-:Y:S01]  /*ba80*/  @!PT LDS RZ, [RZ] ;  /* 0x00000000fffff984 */ /* 0x000fe20000000800 */
[----:B------:R-:W-:Y:S01]  /*ba90*/  @!PT LDS RZ, [RZ] ;  /* 0x00000000fffff984 */ /* 0x000fe20000000800 */
[----:B------:R1:W-:Y:S01]  /*baa0*/  LDGSTS.E.BYPASS.LTC128B.128 [R234+0x6000], desc[UR18][R6.64] ;  /* 0x0600000006ea7fae */ /* 0x0003e2000b901d52 */
[----:B------:R-:W-:-:S03]  /*bab0*/  IADD3.X R9, R7, UR20, RZ, P0, !PT ;  /* 0x0000001407097c10 */ /* 0x000fc600087fe4ff */
[----:B------:R1:W-:Y:S04]  /*bac0*/  LDGSTS.E.BYPASS.LTC128B.128 [R234+0x7000], desc[UR18][R6.64+0x40] ;  /* 0x0700004006ea7fae */ /* 0x0003e8000b901d52 */
[----:B------:R1:W-:Y:S04]  /*bad0*/  LDGSTS.E.BYPASS.LTC128B.128 [R234+0x8000], desc[UR18][R6.64+0x80] ;  /* 0x0800008006ea7fae */ /* 0x0003e8000b901d52 */
[----:B------:R1:W-:Y:S04]  /*bae0*/  LDGSTS.E.BYPASS.LTC128B.128 [R234+0x6800], desc[UR18][R8.64] ;  /* 0x0680000008ea7fae */ /* 0x0003e8000b901d52 */
[----:B------:R1:W-:Y:S04]  /*baf0*/  LDGSTS.E.BYPASS.LTC128B.128 [R234+0x7800], desc[UR18][R8.64+0x40] ;  /* 0x0780004008ea7fae */ /* 0x0003e8000b901d52 */
[----:B------:R1:W-:Y:S04]  /*bb00*/  LDGSTS.E.BYPASS.LTC128B.128 [R234+0x8800], desc[UR18][R8.64+0x80] ;  /* 0x0880008008ea7fae */ /* 0x0003e8000b901d52 */
[----:B------:R-:W0:Y:S02]  /*bb10*/  LDGDEPBAR ;  /* 0x00000000000079af */ /* 0x000e240000000000 */
.L_x_171:
[----:B------:R-:W2:Y:S04]  /*bb20*/  LDL.LU R24, [R1+0x10] ;  /* 0x0000100001187983 */ /* 0x000ea80000300800 */
[----:B------:R-:W3:Y:S04]  /*bb30*/  LDL.LU R25, [R1+0x8] ;  /* 0x0000080001197983 */ /* 0x000ee80000300800 */
[----:B------:R-:W4:Y:S04]  /*bb40*/  LDL.LU R26, [R1+0xc] ;  /* 0x00000c00011a7983 */ /* 0x000f280000300800 */
[----:B------:R-:W5:Y:S01]  /*bb50*/  LDL.LU R27, [R1+0x14] ;  /* 0x00001400011b7983 */ /* 0x000f620000300800 */
[----:B-1----:R-:W-:-:S02]  /*bb60*/  FMNMX.FTZ R6, R101, R10, !PT ;  /* 0x0000000a65067209 */ /* 0x002fc40007810000 */
[----:B------:R-:W-:Y:S01]  /*bb70*/  FMNMX.FTZ R0, R252, R106, !PT ;  /* 0x0000006afc007209 */ /* 0x000fe20007810000 */
[----:B------:R-:W1:Y:S01]  /*bb80*/  SHFL.BFLY PT, R8, R5, 0x2, 0x1f ;  /* 0x0c401f0005087f89 */ /* 0x000e6200000e0000 */
[----:B------:R-:W-:Y:S02]  /*bb90*/  FMNMX.FTZ R6, R110, R6, !PT ;  /* 0x000000066e067209 */ /* 0x000fe40007810000 */
[----:B------:R-:W-:Y:S01]  /*bba0*/  FMNMX.FTZ R0, R177, R0, !PT ;  /* 0x00000000b1007209 */ /* 0x000fe20007810000 */
[----:B------:R-:W-:Y:S01]  /*bbb0*/  LDSM.16.MT88.4 R28, [R222+0xa000] ;  /* 0x00a00000de1c783b */ /* 0x000fe20000004200 */
[----:B------:R-:W-:Y:S02]  /*bbc0*/  FMNMX.FTZ R6, R109, R6, !PT ;  /* 0x000000066d067209 */ /* 0x000fe40007810000 */
[----:B------:R-:W-:Y:S01]  /*bbd0*/  FMNMX.FTZ R0, R66, R0, !PT ;  /* 0x0000000042007209 */ /* 0x000fe20007810000 */
[----:B------:R-:W-:Y:S01]  /*bbe0*/  LDSM.16.MT88.4 R20, [R222+0x9000] ;  /* 0x00900000de14783b */ /* 0x000fe20000004200 */
[----:B------:R-:W-:-:S02]  /*bbf0*/  FMNMX.FTZ R6, R203, R6, !PT ;  /* 0x00000006cb067209 */ /* 0x000fc40007810000 */
[----:B------:R-:W-:Y:S01]  /*bc00*/  FSEL R192, R57, -INF , !P5 ;  /* 0xff80000039c07808 */ /* 0x000fe20006800000 */
[----:B------:R-:W-:Y:S01]  /*bc10*/  LDSM.16.MT88.4 R36, [R222+0xb000] ;  /* 0x00b00000de24783b */ /* 0x000fe20000004200 */
[----:B------:R-:W-:Y:S02]  /*bc20*/  FMNMX.FTZ R0, R65, R0, !PT ;  /* 0x0000000041007209 */ /* 0x000fe40007810000 */
[C---:B------:R-:W-:Y:S02]  /*bc30*/  ISETP.GE.AND P0, PT, R2.reuse, R231, PT ;  /* 0x000000e70200720c */ /* 0x040fe40003f06270 */
[----:B------:R-:W-:Y:S02]  /*bc40*/  ISETP.GE.AND P5, PT, R2, R230, PT ;  /* 0x000000e60200720c */ /* 0x000fe40003fa6270 */
[----:B------:R-:W-:Y:S02]  /*bc50*/  FMNMX.FTZ R6, R208, R6, !PT ;  /* 0x00000006d0067209 */ /* 0x000fe40007810000 */
[----:B------:R-:W-:-:S02]  /*bc60*/  FMNMX.FTZ R0, R54, R0, !PT ;  /* 0x0000000036007209 */ /* 0x000fc40007810000 */
[C---:B------:R-:W-:Y:S02]  /*bc70*/  ISETP.LT.OR P0, PT, R2.reuse, R229, P0 ;  /* 0x000000e50200720c */ /* 0x040fe40000701670 */
[----:B------:R-:W-:Y:S02]  /*bc80*/  ISETP.LT.OR P5, PT, R2, R226, P5 ;  /* 0x000000e20200720c */ /* 0x000fe40002fa1670 */
[----:B------:R-:W-:Y:S02]  /*bc90*/  FMNMX.FTZ R2, R209, R6, !PT ;  /* 0x00000006d1027209 */ /* 0x000fe40007810000 */
[----:B------:R-:W-:Y:S02]  /*bca0*/  FMNMX.FTZ R6, R235, R107, !PT ;  /* 0x0000006beb067209 */ /* 0x000fe40007810000 */
[----:B------:R-:W-:Y:S02]  /*bcb0*/  FMNMX.FTZ R7, R55, R0, !PT ;  /* 0x0000000037077209 */ /* 0x000fe40007810000 */
[----:B-1----:R-:W-:-:S02]  /*bcc0*/  FMNMX.FTZ R0, R5, R8, !PT ;  /* 0x0000000805007209 */ /* 0x002fc40007810000 */
[----:B------:R-:W-:Y:S02]  /*bcd0*/  FMNMX.FTZ R5, R202, R2, !PT ;  /* 0x00000002ca057209 */ /* 0x000fe40007810000 */
[----:B------:R-:W-:Y:S01]  /*bce0*/  FMNMX.FTZ R2, R108, R6, !PT ;  /* 0x000000066c027209 */ /* 0x000fe20007810000 */
[----:B------:R-:W1:Y:S01]  /*bcf0*/  SHFL.BFLY PT, R8, R0, 0x1, 0x1f ;  /* 0x0c201f0000087f89 */ /* 0x000e6200000e0000 */
        /* <DEDUP_REMOVED lines=12> */
[----:B------:R-:W-:Y:S02]  /*bdc0*/  FMNMX.FTZ R6, R238, R6, !PT ;  /* 0x00000006ee067209 */ /* 0x000fe40007810000 */
[----:B------:R-:W-:Y:S02]  /*bdd0*/  FMNMX.FTZ R2, R201, R7, !PT ;  /* 0x00000007c9027209 */ /* 0x000fe40007810000 */
[----:B------:R-:W-:Y:S02]  /*bde0*/  FSEL R242, R34, -INF , !P6 ;  /* 0xff80000022f27808 */ /* 0x000fe40007000000 */
[----:B------:R-:W-:-:S02]  /*bdf0*/  ISETP.GE.AND P6, PT, R3, R232, PT ;  /* 0x000000e80300720c */ /* 0x000fc40003fc6270 */
[----:B------:R-:W-:Y:S02]  /*be00*/  FMNMX.FTZ R6, R240, R6, !PT ;  /* 0x00000006f0067209 */ /* 0x000fe40007810000 */
[----:B------:R-:W-:Y:S02]  /*be10*/  FMNMX.FTZ R2, R51, R2, !PT ;  /* 0x0000000233027209 */ /* 0x000fe40007810000 */
[----:B------:R-:W-:Y:S02]  /*be20*/  FMNMX.FTZ R103, R192, R5, !PT ;  /* 0x00000005c0677209 */ /* 0x000fe40007810000 */
[----:B------:R-:W-:Y:S02]  /*be30*/  ISETP.LT.OR P6, PT, R3, R227, P6 ;  /* 0x000000e30300720c */ /* 0x000fe400037c1670 */
[----:B------:R-:W-:Y:S02]  /*be40*/  FMNMX.FTZ R5, R244, R6, !PT ;  /* 0x00000006f4057209 */ /* 0x000fe40007810000 */
[----:B------:R-:W-:-:S02]  /*be50*/  FMNMX.FTZ R2, R50, R2, !PT ;  /* 0x0000000232027209 */ /* 0x000fc40007810000 */
[----:B------:R-:W-:Y:S02]  /*be60*/  FSEL R217, R40, -INF , !P4 ;  /* 0xff80000028d97808 */ /* 0x000fe40006000000 */
[----:B------:R-:W-:Y:S02]  /*be70*/  ISETP.GE.AND P4, PT, R4, R231, PT ;  /* 0x000000e70400720c */ /* 0x000fe40003f86270 */
[----:B------:R-:W-:Y:S02]  /*be80*/  FSEL R243, R35, -INF , !P6 ;  /* 0xff80000023f37808 */ /* 0x000fe40007000000 */
[----:B------:R-:W-:Y:S01]  /*be90*/  FSEL R216, R41, -INF , !P0 ;  /* 0xff80000029d87808 */ /* 0x000fe20004000000 */
[----:B------:R-:W-:Y:S01]  /*bea0*/  LDSM.16.MT88.4 R32, [R220+0xb000] ;  /* 0x00b00000dc20783b */ /* 0x000fe20000004200 */
[----:B------:R-:W-:Y:S02]  /*beb0*/  FMNMX.FTZ R5, R242, R5, !PT ;  /* 0x00000005f2057209 */ /* 0x000fe40007810000 */
[----:B------:R-:W-:-:S02]  /*bec0*/  FMNMX.FTZ R2, R205, R2, !PT ;  /* 0x00000002cd027209 */ /* 0x000fc40007810000 */
[----:B------:R-:W-:Y:S02]  /*bed0*/  ISETP.GE.AND P0, PT, R3, R231, PT ;  /* 0x000000e70300720c */ /* 0x000fe40003f06270 */
[----:B------:R-:W-:Y:S02]  /*bee0*/  ISETP.LT.OR P4, PT, R4, R229, P4 ;  /* 0x000000e50400720c */ /* 0x000fe40002781670 */
[----:B------:R-:W-:Y:S02]  /*bef0*/  FMNMX.FTZ R103, R217, R103, !PT ;  /* 0x00000067d9677209 */ /* 0x000fe40007810000 */
[----:B------:R-:W-:Y:S02]  /*bf00*/  FMNMX.FTZ R6, R243, R5, !PT ;  /* 0x00000005f3067209 */ /* 0x000fe40007810000 */
[----:B------:R-:W-:Y:S02]  /*bf10*/  FSEL R13, R58, -INF , !P3 ;  /* 0xff8000003a0d7808 */ /* 0x000fe40005800000 */
[----:B------:R-:W-:Y:S01]  /*bf20*/  FMNMX.FTZ R2, R197, R2, !PT ;  /* 0x00000002c5027209 */ /* 0x000fe20007810000 */
[----:B------:R-:W1:Y:S02]  /*bf30*/  SHFL.BFLY PT, R104, R6, 0x2, 0x1f ;  /* 0x0c401f0006687f89 */ /* 0x000e6400000e0000 */
[----:B-1----:R-:W-:-:S02]  /*bf40*/  FMNMX.FTZ R105, R0, R8, !PT ;  /* 0x0000000800697209 */ /* 0x002fc40007810000 */
[----:B------:R-:W-:Y:S02]  /*bf50*/  ISETP.LT.OR P0, PT, R3, R229, P0 ;  /* 0x000000e50300720c */ /* 0x000fe40000701670 */
[----:B------:R-:W-:Y:S01]  /*bf60*/  FSEL R211, R44, -INF , !P4 ;  /* 0xff8000002cd37808 */ /* 0x000fe20006000000 */
[----:B------:R-:W-:Y:S01]  /*bf70*/  FMUL.FTZ R0, R105, UR26 ;  /* 0x0000001a69007c20 */ /* 0x000fe20008410000 */
[----:B------:R-:W-:Y:S02]  /*bf80*/  FMNMX.FTZ R103, R216, R103, !PT ;  /* 0x00000067d8677209 */ /* 0x000fe40007810000 */
[----:B------:R-:W-:Y:S02]  /*bf90*/  FSEL R196, R59, -INF , !P2 ;  /* 0xff8000003bc47808 */ /* 0x000fe40005000000 */
[----:B------:R-:W-:Y:S02]  /*bfa0*/  FMNMX.FTZ R2, R13, R2, !PT ;  /* 0x000000020d027209 */ /* 0x000fe40007810000 */
[----:B------:R-:W-:-:S02]  /*bfb0*/  FSEL R213, R45, -INF , !P0 ;  /* 0xff8000002dd57808 */ /* 0x000fc40004000000 */
[----:B------:R-:W-:Y:S02]  /*bfc0*/  FMNMX.FTZ R103, R211, R103, !PT ;  /* 0x00000067d3677209 */ /* 0x000fe40007810000 */
[----:B------:R-:W-:Y:S02]  /*bfd0*/  FSETP.NEU.FTZ.AND P0, PT, R105, -INF , PT ;  /* 0xff8000006900780b */ /* 0x000fe40003f1d000 */
[----:B------:R-:W-:Y:S02]  /*bfe0*/  ISETP.GE.AND P3, PT, R4, R230, PT ;  /* 0x000000e60400720c */ /* 0x000fe40003f66270 */
[----:B------:R-:W-:Y:S02]  /*bff0*/  FSEL R207, R42, -INF , !P1 ;  /* 0xff8000002acf7808 */ /* 0x000fe40004800000 */
[----:B------:R-:W-:Y:S02]  /*c000*/  FMNMX.FTZ R2, R196, R2, !PT ;  /* 0x00000002c4027209 */ /* 0x000fe40007810000 */
[----:B------:R-:W-:-:S02]  /*c010*/  FMNMX.FTZ R103, R213, R103, !PT ;  /* 0x00000067d5677209 */ /* 0x000fc40007810000 */
[----:B------:R-:W-:Y:S02]  /*c020*/  FSEL R0, R0, RZ, P0 ;  /* 0x000000ff00007208 */ /* 0x000fe40000000000 */
[----:B------:R-:W-:Y:S01]  /*c030*/  ISETP.GE.AND P2, PT, R3, R230, PT ;  /* 0x000000e60300720c */ /* 0x000fe20003f46270 */
[----:B------:R-:W1:Y:S01]  /*c040*/  SHFL.BFLY PT, R5, R103, 0x2, 0x1f ;  /* 0x0c401f0067057f89 */ /* 0x000e6200000e0000 */
[----:B------:R-:W-:Y:S02]  /*c050*/  ISETP.LT.OR P3, PT, R4, R226, P3 ;  /* 0x000000e20400720c */ /* 0x000fe40001f61670 */
[----:B------:R-:W-:Y:S02]  /*c060*/  FSEL R212, R43, -INF , !P5 ;  /* 0xff8000002bd47808 */ /* 0x000fe40006800000 */
[----:B------:R-:W-:Y:S01]  /*c070*/  FMNMX.FTZ R4, R207, R2, !PT ;  /* 0x00000002cf047209 */ /* 0x000fe20007810000 */
[----:B------:R-:W-:Y:S01]  /*c080*/  FFMA.FTZ R2, R62, UR26, -R0 ;  /* 0x0000001a3e027c23 */ /* 0x000fe20008010800 */
[----:B------:R-:W-:-:S02]  /*c090*/  ISETP.LT.OR P2, PT, R3, R226, P2 ;  /* 0x000000e20300720c */ /* 0x000fc40001741670 */
[----:B------:R-:W-:Y:S01]  /*c0a0*/  FSEL R215, R46, -INF , !P3 ;  /* 0xff8000002ed77808 */ /* 0x000fe20005800000 */
[----:B------:R1:W-:Y:S01]  /*c0b0*/  MUFU.EX2 R250, R2 ;  /* 0x0000000200fa7308 */ /* 0x0003e20000000800 */
[----:B------:R-:W-:Y:S02]  /*c0c0*/  FMNMX.FTZ R3, R212, R4, !PT ;  /* 0x00000004d4037209 */ /* 0x000fe40007810000 */
[----:B------:R-:W-:Y:S02]  /*c0d0*/  FSEL R219, R47, -INF , !P2 ;  /* 0xff8000002fdb7808 */ /* 0x000fe40005000000 */
[----:B------:R-:W-:-:S05]  /*c0e0*/  FMNMX.FTZ R104, R6, R104, !PT ;  /* 0x0000006806687209 */ /* 0x000fca0007810000 */
[----:B------:R-:W1:Y:S02]  /*c0f0*/  SHFL.BFLY PT, R6, R104, 0x1, 0x1f ;  /* 0x0c201f0068067f89 */ /* 0x000e6400000e0000 */
[----:B-1----:R-:W-:Y:S02]  /*c100*/  FMNMX.FTZ R103, R103, R5, !PT ;  /* 0x0000000567677209 */ /* 0x002fe40007810000 */
[----:B------:R-:W-:Y:S01]  /*c110*/  FMNMX.FTZ R2, R215, R3, !PT ;  /* 0x00000003d7027209 */ /* 0x000fe20007810000 */
[----:B------:R-:W-:Y:S02]  /*c120*/  FFMA.FTZ R3, R64, UR26, -R0 ;  /* 0x0000001a40037c23 */ /* 0x000fe40008010800 */
[----:B------:R-:W1:Y:S01]  /*c130*/  SHFL.BFLY PT, R5, R103, 0x1, 0x1f ;  /* 0x0c201f0067057f89 */ /* 0x000e6200000e0000 */
[----:B------:R-:W-:Y:S01]  /*c140*/  FMNMX.FTZ R2, R219, R2, !PT ;  /* 0x00000002db027209 */ /* 0x000fe20007810000 */
[----:B------:R1:W-:Y:S04]  /*c150*/  MUFU.EX2 R248, R3 ;  /* 0x0000000300f87308 */ /* 0x0003e80000000800 */
[----:B------:R-:W1:Y:S01]  /*c160*/  SHFL.BFLY PT, R4, R2, 0x2, 0x1f ;  /* 0x0c401f0002047f89 */ /* 0x000e6200000e0000 */
[----:B------:R-:W-:-:S04]  /*c170*/  FMNMX.FTZ R104, R104, R6, !PT ;  /* 0x0000000668687209 */ /* 0x000fc80007810000 */
[C---:B------:R-:W-:Y:S01]  /*c180*/  FSETP.NEU.FTZ.AND P3, PT, R104.reuse, -INF , PT ;  /* 0xff8000006800780b */ /* 0x040fe20003f7d000 */
[----:B-1----:R-:W-:Y:S01]  /*c190*/  FFMA.FTZ R3, R63, UR26, -R0 ;  /* 0x0000001a3f037c23 */ /* 0x002fe20008010800 */
[----:B------:R-:W-:-:S03]  /*c1a0*/  FMUL.FTZ R12, R104, UR26 ;  /* 0x0000001a680c7c20 */ /* 0x000fc60008410000 */
[----:B------:R1:W-:Y:S01]  /*c1b0*/  MUFU.EX2 R40, R3 ;  /* 0x0000000300287308 */ /* 0x0003e20000000800 */
[----:B------:R-:W-:Y:S02]  /*c1c0*/  FMNMX.FTZ R103, R103, R5, !PT ;  /* 0x0000000567677209 */ /* 0x000fe40007810000 */
[----:B------:R-:W-:Y:S02]  /*c1d0*/  FSEL R12, R12, RZ, P3 ;  /* 0x000000ff0c0c7208 */ /* 0x000fe40001800000 */
[----:B------:R-:W-:Y:S02]  /*c1e0*/  FSETP.NEU.FTZ.AND P2, PT, R103, -INF , PT ;  /* 0xff8000006700780b */ /* 0x000fe40003f5d000 */
[----:B------:R-:W-:Y:S01]  /*c1f0*/  FMNMX.FTZ R2, R2, R4, !PT ;  /* 0x0000000402027209 */ /* 0x000fe20007810000 */
[----:B------:R-:W-:-:S04]  /*c200*/  FFMA.FTZ R4, R176, UR26, -R12 ;  /* 0x0000001ab0047c23 */ /* 0x000fc8000801080c */
[----:B------:R-:W1:Y:S01]  /*c210*/  SHFL.BFLY PT, R102, R2, 0x1, 0x1f ;  /* 0x0c201f0002667f89 */ /* 0x000e6200000e0000 */
[----:B------:R1:W-:Y:S02]  /*c220*/  MUFU.EX2 R44, R4 ;  /* 0x00000004002c7308 */ /* 0x0003e40000000800 */
[----:B-1----:R-:W-:-:S06]  /*c230*/  FFMA.FTZ R3, R61, UR26, -R0 ;  /* 0x0000001a3d037c23 */ /* 0x002fcc0008010800 */
[----:B------:R1:W-:Y:S01]  /*c240*/  MUFU.EX2 R11, R3 ;  /* 0x00000003000b7308 */ /* 0x0003e20000000800 */
[----:B------:R-:W-:-:S07]  /*c250*/  FFMA.FTZ R4, R101, UR26, -R12 ;  /* 0x0000001a65047c23 */ /* 0x000fce000801080c */
[----:B------:R-:W-:Y:S01]  /*c260*/  MUFU.EX2 R47, R4 ;  /* 0x00000004002f7308 */ /* 0x000fe20000000800 */
[----:B------:R-:W-:Y:S01]  /*c270*/  FMNMX.FTZ R102, R2, R102, !PT ;  /* 0x0000006602667209 */ /* 0x000fe20007810000 */
[----:B-1----:R-:W-:-:S03]  /*c280*/  FFMA.FTZ R3, R60, UR26, -R0 ;  /* 0x0000001a3c037c23 */ /* 0x002fc60008010800 */
[----:B------:R-:W-:-:S03]  /*c290*/  FSETP.NEU.FTZ.AND P1, PT, R102, -INF , PT ;  /* 0xff8000006600780b */ /* 0x000fc60003f3d000 */
[----:B------:R1:W-:Y:S02]  /*c2a0*/  MUFU.EX2 R41, R3 ;  /* 0x0000000300297308 */ /* 0x0003e40000000800 */
[----:B-1----:R-:W-:-:S06]  /*c2b0*/  FFMA.FTZ R3, R53, UR26, -R0 ;  /* 0x0000001a35037c23 */ /* 0x002fcc0008010800 */
[----:B------:R1:W-:Y:S02]  /*c2c0*/  MUFU.EX2 R246, R3 ;  /* 0x0000000300f67308 */ /* 0x0003e40000000800 */
[----:B-1----:R-:W-:-:S06]  /*c2d0*/  FFMA.FTZ R3, R52, UR26, -R0 ;  /* 0x0000001a34037c23 */ /* 0x002fcc0008010800 */
[----:B------:R1:W-:Y:S01]  /*c2e0*/  MUFU.EX2 R62, R3 ;  /* 0x00000003003e7308 */ /* 0x0003e20000000800 */
[----:B--2---:R-:W-:Y:S02]  /*c2f0*/  MOV R43, R24 ;  /* 0x00000018002b7202 */ /* 0x004fe40000000f00 */
[----:B---3--:R-:W-:Y:S01]  /*c300*/  MOV R46, R25 ;  /* 0x00000019002e7202 */ /* 0x008fe20000000f00 */
[----:B-1----:R-:W-:Y:S01]  /*c310*/  FFMA.FTZ R3, R16, UR26, -R0 ;  /* 0x0000001a10037c23 */ /* 0x002fe20008010800 */
[----:B----4-:R-:W-:Y:S01]  /*c320*/  MOV R60, R26 ;  /* 0x0000001a003c7202 */ /* 0x010fe20000000f00 */
[----:B------:R-:W1:Y:S02]  /*c330*/  LDSM.16.MT88.4 R16, [R220+0x9000] ;  /* 0x00900000dc10783b */ /* 0x000e640000004200 */
[----:B------:R2:W3:Y:S01]  /*c340*/  MUFU.EX2 R61, R3 ;  /* 0x00000003003d7308 */ /* 0x0004e20000000800 */
[----:B-----5:R-:W-:Y:S02]  /*c350*/  MOV R63, R27 ;  /* 0x0000001b003f7202 */ /* 0x020fe40000000f00 */
[----:B------:R-:W4:Y:S01]  /*c360*/  LDSM.16.MT88.4 R24, [R220+0xa000] ;  /* 0x00a00000dc18783b */ /* 0x000f220000004200 */
[----:B--2---:R-:W-:-:S05]  /*c370*/  FMUL.FTZ R3, R103, UR26 ;  /* 0x0000001a67037c20 */ /* 0x004fca0008410000 */
[----:B------:R-:W-:-:S05]  /*c380*/  FSEL R3, R3, RZ, P2 ;  /* 0x000000ff03037208 */ /* 0x000fca0001000000 */
[--C-:B------:R-:W-:Y:S01]  /*c390*/  FFMA.FTZ R4, R106, UR26, -R3.reuse ;  /* 0x0000001a6a047c23 */ /* 0x100fe20008010803 */
[--C-:B------:R-:W-:Y:S01]  /*c3a0*/  FFMA.FTZ R2, R177, UR26, -R3.reuse ;  /* 0x0000001ab1027c23 */ /* 0x100fe20008010803 */
[--C-:B------:R-:W-:Y:S01]  /*c3b0*/  FFMA.FTZ R8, R54, UR26, -R3.reuse ;  /* 0x0000001a36087c23 */ /* 0x100fe20008010803 */
[----:B---3--:R-:W-:Y:S01]  /*c3c0*/  MOV R54, R61 ;  /* 0x0000003d00367202 */ /* 0x008fe20000000f00 */
[----:B------:R2:W-:Y:S08]  /*c3d0*/  MUFU.EX2 R101, R4 ;  /* 0x0000000400657308 */ /* 0x0005f00000000800 */
[----:B------:R3:W-:Y:S01]  /*c3e0*/  MUFU.EX2 R247, R2 ;  /* 0x0000000200f77308 */ /* 0x0007e20000000800 */
[----:B--2---:R-:W-:-:S07]  /*c3f0*/  FFMA.FTZ R4, R66, UR26, -R3 ;  /* 0x0000001a42047c23 */ /* 0x004fce0008010803 */
[----:B------:R2:W-:Y:S01]  /*c400*/  MUFU.EX2 R106, R4 ;  /* 0x00000004006a7308 */ /* 0x0005e20000000800 */
[----:B---3--:R-:W-:-:S05]  /*c410*/  FMUL.FTZ R2, R102, UR26 ;  /* 0x0000001a66027c20 */ /* 0x008fca0008410000 */
[----:B------:R-:W-:-:S05]  /*c420*/  FSEL R2, R2, RZ, P1 ;  /* 0x000000ff02027208 */ /* 0x000fca0000800000 */
[----:B------:R-:W-:Y:S01]  /*c430*/  FFMA.FTZ R6, R67, UR26, -R2 ;  /* 0x0000001a43067c23 */ /* 0x000fe20008010802 */
[----:B--2---:R-:W-:-:S03]  /*c440*/  FFMA.FTZ R4, R65, UR26, -R3 ;  /* 0x0000001a41047c23 */ /* 0x004fc60008010803 */
[----:B------:R2:W-:Y:S08]  /*c450*/  MUFU.EX2 R251, R6 ;  /* 0x0000000600fb7308 */ /* 0x0005f00000000800 */
[----:B------:R3:W-:Y:S01]  /*c460*/  MUFU.EX2 R9, R4 ;  /* 0x0000000400097308 */ /* 0x0007e20000000800 */
[----:B--2---:R-:W-:Y:S01]  /*c470*/  FSEL R6, R105, RZ, P0 ;  /* 0x000000ff69067208 */ /* 0x004fe20000000000 */
[----:B---3--:R-:W-:-:S06]  /*c480*/  FFMA.FTZ R4, R107, UR26, -R2 ;  /* 0x0000001a6b047c23 */ /* 0x008fcc0008010802 */
[----:B------:R2:W-:Y:S08]  /*c490*/  MUFU.EX2 R107, R8 ;  /* 0x00000008006b7308 */ /* 0x0005f00000000800 */
[----:B------:R3:W-:Y:S01]  /*c4a0*/  MUFU.EX2 R53, R4 ;  /* 0x0000000400357308 */ /* 0x0007e20000000800 */
[----:B--2---:R-:W-:Y:S01]  /*c4b0*/  FFMA.FTZ R8, R55, UR26, -R3 ;  /* 0x0000001a37087c23 */ /* 0x004fe20008010803 */
[----:B------:R-:W-:Y:S01]  /*c4c0*/  MOV R55, R63 ;  /* 0x0000003f00377202 */ /* 0x000fe20000000f00 */
[----:B---3--:R-:W-:-:S05]  /*c4d0*/  FFMA.FTZ R4, R108, UR26, -R2 ;  /* 0x0000001a6c047c23 */ /* 0x008fca0008010802 */
[----:B------:R2:W-:Y:S02]  /*c4e0*/  MUFU.EX2 R249, R4 ;  /* 0x0000000400f97308 */ /* 0x0005e40000000800 */
[----:B--2---:R-:W-:Y:S01]  /*c4f0*/  FFMA.FTZ R4, R100, UR26, -R2 ;  /* 0x0000001a64047c23 */ /* 0x004fe20008010802 */
[----:B------:R-:W-:-:S05]  /*c500*/  MOV R100, R11 ;  /* 0x0000000b00647202 */ /* 0x000fca0000000f00 */
[----:B------:R2:W-:Y:S08]  /*c510*/  MUFU.EX2 R11, R8 ;  /* 0x00000008000b7308 */ /* 0x0005f00000000800 */
[----:B------:R3:W5:Y:S01]  /*c520*/  MUFU.EX2 R42, R4 ;  /* 0x00000004002a7308 */ /* 0x0007620000000800 */
[----:B--2---:R-:W-:Y:S02]  /*c530*/  F2FP.BF16.F32.PACK_AB R8, R248, R250 ;  /* 0x000000faf808723e */ /* 0x004fe400000010ff */
[----:B---3--:R-:W-:-:S02]  /*c540*/  FSEL R4, R103, RZ, P2 ;  /* 0x000000ff67047208 */ /* 0x008fc40001000000 */
[----:B-----5:R-:W-:-:S03]  /*c550*/  F2FP.BF16.F32.PACK_AB R7, R251, R42 ;  /* 0x0000002afb07723e */ /* 0x020fc600000010ff */
[----:B------:R-:W-:Y:S01]  /*c560*/  FADD.FTZ R5, R252, -R4 ;  /* 0x80000004fc057221 */ /* 0x000fe20000010000 */
[----:B------:R-:W-:Y:S02]  /*c570*/  FSEL R4, R102, RZ, P1 ;  /* 0x000000ff66047208 */ /* 0x000fe40000800000 */
[----:B------:R-:W-:Y:S01]  /*c580*/  MOV R252, R60 ;  /* 0x0000003c00fc7202 */ /* 0x000fe20000000f00 */
[----:B------:R-:W-:Y:S02]  /*c590*/  FMUL.FTZ R5, R5, UR26 ;  /* 0x0000001a05057c20 */ /* 0x000fe40008410000 */
[----:B------:R-:W-:Y:S01]  /*c5a0*/  FADD.FTZ R4, R235, -R4 ;  /* 0x80000004eb047221 */ /* 0x000fe20000010000 */
[----:B------:R-:W-:Y:S01]  /*c5b0*/  MOV R235, R9 ;  /* 0x0000000900eb7202 */ /* 0x000fe20000000f00 */
[----:B------:R2:W3:Y:S01]  /*c5c0*/  MUFU.EX2 R15, R5 ;  /* 0x00000005000f7308 */ /* 0x0004e20000000800 */
[----:B------:R-:W-:Y:S01]  /*c5d0*/  FADD.FTZ R9, R178, -R6 ;  /* 0x80000006b2097221 */ /* 0x000fe20000010000 */
[----:B------:R-:W-:Y:S01]  /*c5e0*/  FMUL.FTZ R4, R4, UR26 ;  /* 0x0000001a04047c20 */ /* 0x000fe20008410000 */
[----:B------:R-:W-:-:S02]  /*c5f0*/  F2FP.BF16.F32.PACK_AB R6, R235, R106 ;  /* 0x0000006aeb06723e */ /* 0x000fc400000010ff */
[----:B------:R-:W-:-:S03]  /*c600*/  FMUL.FTZ R9, R9, UR26 ;  /* 0x0000001a09097c20 */ /* 0x000fc60008410000 */
[----:B------:R5:W1:Y:S08]  /*c610*/  MUFU.EX2 R14, R4 ;  /* 0x00000004000e7308 */ /* 0x000a700000000800 */
[----:B------:R-:W4:Y:S01]  /*c620*/  MUFU.EX2 R45, R9 ;  /* 0x00000009002d7308 */ /* 0x000f220000000800 */
[----:B--2---:R-:W-:Y:S01]  /*c630*/  FSEL R5, R104, RZ, P3 ;  /* 0x000000ff68057208 */ /* 0x004fe20001800000 */
[-C--:B---3--:R-:W-:Y:S01]  /*c640*/  FMUL.FTZ R160, R160, R15.reuse ;  /* 0x0000000fa0a07220 */ /* 0x088fe20000410000 */
[-C--:B------:R-:W-:Y:S01]  /*c650*/  FMUL.FTZ R161, R161, R15.reuse ;  /* 0x0000000fa1a17220 */ /* 0x080fe20000410000 */
[-C--:B------:R-:W-:Y:S01]  /*c660*/  FMUL.FTZ R112, R112, R15.reuse ;  /* 0x0000000f70707220 */ /* 0x080fe20000410000 */
[----:B------:R-:W-:Y:S01]  /*c670*/  FMUL.FTZ R113, R113, R15 ;  /* 0x0000000f71717220 */ /* 0x000fe20000410000 */
[----:B------:R-:W-:Y:S01]  /*c680*/  FADD.FTZ R10, R179, -R5 ;  /* 0x80000005b30a7221 */ /* 0x000fe20000010000 */
[----:B------:R-:W-:Y:S01]  /*c690*/  F2FP.BF16.F32.PACK_AB R5, R249, R53 ;  /* 0x00000035f905723e */ /* 0x000fe200000010ff */
[-C--:B------:R-:W-:Y:S01]  /*c6a0*/  FMUL.FTZ R128, R128, R15.reuse ;  /* 0x0000000f80807220 */ /* 0x080fe20000410000 */
[--C-:B-----5:R-:W-:Y:S01]  /*c6b0*/  FFMA.FTZ R4, R110, UR26, -R12.reuse ;  /* 0x0000001a6e047c23 */ /* 0x120fe2000801080c */
[-C--:B-1----:R-:W-:Y:S01]  /*c6c0*/  FMUL.FTZ R162, R162, R14.reuse ;  /* 0x0000000ea2a27220 */ /* 0x082fe20000410000 */
        /* <DEDUP_REMOVED lines=25> */
[----:B------:R-:W-:Y:S01]  /*c860*/  FMUL.FTZ R10, R10, UR26 ;  /* 0x0000001a0a0a7c20 */ /* 0x000fe20008410000 */
        /* <DEDUP_REMOVED lines=14> */
[----:B-1----:R-:W-:Y:S01]  /*c950*/  F2FP.BF16.F32.PACK_AB R4, R247, R101 ;  /* 0x00000065f704723e */ /* 0x002fe200000010ff */
[-C--:B------:R-:W-:Y:S01]  /*c960*/  FMUL.FTZ R90, R90, R14.reuse ;  /* 0x0000000e5a5a7220 */ /* 0x080fe20000410000 */
[-C--:B------:R-:W-:Y:S01]  /*c970*/  FMUL.FTZ R91, R91, R14.reuse ;  /* 0x0000000e5b5b7220 */ /* 0x080fe20000410000 */
[-C--:B------:R-:W-:Y:S01]  /*c980*/  FMUL.FTZ R92, R92, R15.reuse ;  /* 0x0000000f5c5c7220 */ /* 0x080fe20000410000 */
[----:B------:R-:W-:Y:S01]  /*c990*/  FMUL.FTZ R93, R93, R15 ;  /* 0x0000000f5d5d7220 */ /* 0x000fe20000410000 */
[-C--:B------:R-:W-:Y:S01]  /*c9a0*/  FMUL.FTZ R94, R94, R14.reuse ;  /* 0x0000000e5e5e7220 */ /* 0x080fe20000410000 */
[----:B------:R-:W-:Y:S01]  /*c9b0*/  FMUL.FTZ R95, R95, R14 ;  /* 0x0000000e5f5f7220 */ /* 0x000fe20000410000 */
[C---:B------:R-:W-:Y:S01]  /*c9c0*/  HMMA.16816.F32.BF16 R108, R4.reuse, R28, R160 ;  /* 0x0000001c046c723c */ /* 0x040fe200000418a0 */
[-C--:B----4-:R-:W-:Y:S01]  /*c9d0*/  FMUL.FTZ R136, R136, R45.reuse ;  /* 0x0000002d88887220 */ /* 0x090fe20000410000 */
[-C--:B------:R-:W-:Y:S01]  /*c9e0*/  FMUL.FTZ R137, R137, R45.reuse ;  /* 0x0000002d89897220 */ /* 0x080fe20000410000 */
[-C--:B------:R-:W-:Y:S01]  /*c9f0*/  FMUL.FTZ R164, R164, R45.reuse ;  /* 0x0000002da4a47220 */ /* 0x080fe20000410000 */
[-C--:B------:R-:W-:Y:S01]  /*ca00*/  FMUL.FTZ R165, R165, R45.reuse ;  /* 0x0000002da5a57220 */ /* 0x080fe20000410000 */
[-C--:B------:R-:W-:Y:S01]  /*ca10*/  FMUL.FTZ R168, R168, R45.reuse ;  /* 0x0000002da8a87220 */ /* 0x080fe20000410000 */
[C---:B------:R-:W-:Y:S01]  /*ca20*/  HMMA.16816.F32.BF16 R188, R4.reuse, R16, R112 ;  /* 0x0000001004bc723c */ /* 0x040fe20000041870 */
[----:B------:R-:W-:Y:S01]  /*ca30*/  MOV R160, R44 ;  /* 0x0000002c00a07202 */ /* 0x000fe20000000f00 */
[----:B------:R-:W-:Y:S01]  /*ca40*/  FMUL.FTZ R169, R169, R45 ;  /* 0x0000002da9a97220 */ /* 0x000fe20000410000 */
[----:B------:R-:W1:Y:S01]  /*ca50*/  MUFU.EX2 R44, R10 ;  /* 0x0000000a002c7308 */ /* 0x000e620000000800 */
[----:B------:R-:W-:Y:S01]  /*ca60*/  MOV R162, R11 ;  /* 0x0000000b00a27202 */ /* 0x000fe20000000f00 */
[-C--:B------:R-:W-:Y:S01]  /*ca70*/  FMUL.FTZ R152, R152, R45.reuse ;  /* 0x0000002d98987220 */ /* 0x080fe20000410000 */
[C---:B------:R-:W-:Y:S01]  /*ca80*/  HMMA.16816.F32.BF16 R64, R4.reuse, R20, R128 ;  /* 0x000000140440723c */ /* 0x040fe20000041880 */
[----:B------:R-:W-:Y:S01]  /*ca90*/  F2FP.BF16.F32.PACK_AB R9, R47, R160 ;  /* 0x000000a02f09723e */ /* 0x000fe200000010ff */
[----:B------:R-:W-:Y:S01]  /*caa0*/  FMUL.FTZ R153, R153, R45 ;  /* 0x0000002d99997220 */ /* 0x000fe20000410000 */
[----:B--2---:R-:W-:Y:S01]  /*cab0*/  F2FP.BF16.F32.PACK_AB R11, R52, R245 ;  /* 0x000000f5340b723e */ /* 0x004fe200000010ff */
[-C--:B------:R-:W-:Y:S01]  /*cac0*/  FMUL.FTZ R68, R68, R45.reuse ;  /* 0x0000002d44447220 */ /* 0x080fe20000410000 */
[-C--:B------:R-:W-:Y:S01]  /*cad0*/  FMUL.FTZ R69, R69, R45.reuse ;  /* 0x0000002d45457220 */ /* 0x080fe20000410000 */
[C---:B------:R-:W-:Y:S01]  /*cae0*/  HMMA.16816.F32.BF16 R180, R4.reuse, R24, R144 ;  /* 0x0000001804b4723c */ /* 0x040fe20000041890 */
[----:B------:R-:W-:Y:S01]  /*caf0*/  MOV R161, R62 ;  /* 0x0000003e00a17202 */ /* 0x000fe20000000f00 */
[-C--:B------:R-:W-:Y:S01]  /*cb00*/  FMUL.FTZ R116, R116, R45.reuse ;  /* 0x0000002d74747220 */ /* 0x080fe20000410000 */
[-C--:B------:R-:W-:Y:S01]  /*cb10*/  FMUL.FTZ R117, R117, R45.reuse ;  /* 0x0000002d75757220 */ /* 0x080fe20000410000 */
[-C--:B------:R-:W-:Y:S01]  /*cb20*/  FMUL.FTZ R124, R124, R45.reuse ;  /* 0x0000002d7c7c7220 */ /* 0x080fe20000410000 */
[-C--:B------:R-:W-:Y:S01]  /*cb30*/  FMUL.FTZ R125, R125, R45.reuse ;  /* 0x0000002d7d7d7220 */ /* 0x080fe20000410000 */
[C---:B------:R-:W-:Y:S01]  /*cb40*/  HMMA.16816.F32.BF16 R176, R4.reuse, R26, R156 ;  /* 0x0000001a04b0723c */ /* 0x040fe2000004189c */
[-C--:B------:R-:W-:Y:S01]  /*cb50*/  FMUL.FTZ R132, R132, R45.reuse ;  /* 0x0000002d84847220 */ /* 0x080fe20000410000 */
[-C--:B-1----:R-:W-:Y:S01]  /*cb60*/  FMUL.FTZ R138, R138, R44.reuse ;  /* 0x0000002c8a8a7220 */ /* 0x082fe20000410000 */
[-C--:B------:R-:W-:Y:S01]  /*cb70*/  FMUL.FTZ R139, R139, R44.reuse ;  /* 0x0000002c8b8b7220 */ /* 0x080fe20000410000 */
[-C--:B------:R-:W-:Y:S01]  /*cb80*/  FMUL.FTZ R166, R166, R44.reuse ;  /* 0x0000002ca6a67220 */ /* 0x080fe20000410000 */
[-C--:B------:R-:W-:Y:S01]  /*cb90*/  FMUL.FTZ R167, R167, R44.reuse ;  /* 0x0000002ca7a77220 */ /* 0x080fe20000410000 */
[C---:B------:R-:W-:Y:S01]  /*cba0*/  HMMA.16816.F32.BF16 R56, R4.reuse, R18, R120 ;  /* 0x000000120438723c */ /* 0x040fe20000041878 */
[-C--:B------:R-:W-:Y:S01]  /*cbb0*/  FMUL.FTZ R170, R170, R44.reuse ;  /* 0x0000002caaaa7220 */ /* 0x080fe20000410000 */
[-C--:B------:R-:W-:Y:S01]  /*cbc0*/  FMUL.FTZ R171, R171, R44.reuse ;  /* 0x0000002cabab7220 */ /* 0x080fe20000410000 */
        /* <DEDUP_REMOVED lines=24> */
[----:B------:R-:W-:Y:S01]  /*cd50*/  FMUL.FTZ R85, R85, R45 ;  /* 0x0000002d55557220 */ /* 0x000fe20000410000 */
[-C--:B------:R-:W-:Y:S01]  /*cd60*/  FMUL.FTZ R86, R86, R44.reuse ;  /* 0x0000002c56567220 */ /* 0x080fe20000410000 */
[----:B------:R-:W-:Y:S01]  /*cd70*/  FMUL.FTZ R87, R87, R44 ;  /* 0x0000002c57577220 */ /* 0x000fe20000410000 */
[C---:B------:R-:W-:Y:S01]  /*cd80*/  HMMA.16816.F32.BF16 R144, R4.reuse, R36, R88 ;  /* 0x000000240490723c */ /* 0x040fe20000041858 */
[----:B------:R-:W-:Y:S01]  /*cd90*/  IMAD.MOV.U32 R79, RZ, RZ, R100 ;  /* 0x000000ffff4f7224 */ /* 0x000fe200078e0064 */
[----:B------:R-:W-:Y:S01]  /*cda0*/  MOV R100, R41 ;  /* 0x0000002900647202 */ /* 0x000fe20000000f00 */
[-C--:B------:R-:W-:Y:S01]  /*cdb0*/  FMUL.FTZ R96, R96, R45.reuse ;  /* 0x0000002d60607220 */ /* 0x080fe20000410000 */
[----:B------:R-:W-:Y:S01]  /*cdc0*/  MOV R78, R252 ;  /* 0x000000fc004e7202 */ /* 0x000fe20000000f00 */
[----:B------:R-:W-:Y:S01]  /*cdd0*/  FMUL.FTZ R97, R97, R45 ;  /* 0x0000002d61617220 */ /* 0x000fe20000410000 */
[----:B------:R-:W-:Y:S01]  /*cde0*/  HMMA.16816.F32.BF16 R128, R4, R38, R92 ;  /* 0x000000260480723c */ /* 0x000fe2000004185c */
[----:B------:R-:W-:Y:S01]  /*cdf0*/  F2FP.BF16.F32.PACK_AB R10, R79, R40 ;  /* 0x000000284f0a723e */ /* 0x000fe200000010ff */
[----:B------:R-:W-:Y:S01]  /*ce00*/  FMUL.FTZ R98, R98, R44 ;  /* 0x0000002c62627220 */ /* 0x000fe20000410000 */
[----:B------:R-:W-:Y:S01]  /*ce10*/  MOV R77, R54 ;  /* 0x00000036004d7202 */ /* 0x000fe20000000f00 */
[----:B------:R-:W-:Y:S01]  /*ce20*/  FMUL.FTZ R99, R99, R44 ;  /* 0x0000002c63637220 */ /* 0x000fe20000410000 */
[----:B------:R-:W-:-:S02]  /*ce30*/  MOV R54, R251 ;  /* 0x000000fb00367202 */ /* 0x000fc40000000f00 */
[--C-:B------:R-:W-:Y:S01]  /*ce40*/  FFMA.FTZ R4, R48, UR26, -R3.reuse ;  /* 0x0000001a30047c23 */ /* 0x100fe20008010803 */
[C---:B------:R-:W-:Y:S03]  /*ce50*/  HMMA.16816.F32.BF16 R60, R8.reuse, R22, R136 ;  /* 0x00000016083c723c */ /* 0x040fe60000041888 */
[----:B------:R1:W2:Y:S03]  /*ce60*/  MUFU.EX2 R41, R4 ;  /* 0x0000000400297308 */ /* 0x0002a60000000800 */
[C---:B------:R-:W-:Y:S06]  /*ce70*/  HMMA.16816.F32.BF16 R164, R8.reuse, R28, R164 ;  /* 0x0000001c08a4723c */ /* 0x040fec00000418a4 */
[C---:B------:R-:W-:Y:S01]  /*ce80*/  HMMA.16816.F32.BF16 R168, R8.reuse, R30, R168 ;  /* 0x0000001e08a8723c */ /* 0x040fe200000418a8 */
[----:B------:R-:W3:Y:S05]  /*ce90*/  LDSM.16.MT88.4 R28, [R222+0xa400] ;  /* 0x00a40000de1c783b */ /* 0x000eea0000004200 */
[----:B------:R-:W-:Y:S01]  /*cea0*/  HMMA.16816.F32.BF16 R140, R8, R26, R152 ;  /* 0x0000001a088c723c */ /* 0x000fe20000041898 */
[----:B-1----:R-:W-:-:S04]  /*ceb0*/  FFMA.FTZ R4, R49, UR26, -R3 ;  /* 0x0000001a31047c23 */ /* 0x002fc80008010803 */
[----:B------:R1:W4:Y:S01]  /*cec0*/  MUFU.EX2 R76, R4 ;  /* 0x00000004004c7308 */ /* 0x0003220000000800 */
[----:B------:R-:W-:Y:S01]  /*ced0*/  HMMA.16816.F32.BF16 R136, R8, R32, R68 ;  /* 0x000000200888723c */ /* 0x000fe20000041844 */
[----:B--2---:R-:W-:Y:S01]  /*cee0*/  IMAD.MOV.U32 R155, RZ, RZ, R41 ;  /* 0x000000ffff9b7224 */ /* 0x004fe200078e0029 */
[----:B------:R-:W-:Y:S01]  /*cef0*/  MOV R152, R52 ;  /* 0x0000003400987202 */ /* 0x000fe20000000f00 */
[----:B------:R-:W-:-:S03]  /*cf00*/  IMAD.MOV.U32 R153, RZ, RZ, R53 ;  /* 0x000000ffff997224 */ /* 0x000fc600078e0035 */
[----:B------:R-:W-:Y:S01]  /*cf10*/  HMMA.16816.F32.BF16 R120, R8, R16, R116 ;  /* 0x000000100878723c */ /* 0x000fe20000041874 */
[----:B------:R-:W-:Y:S02]  /*cf20*/  MOV R33, R40 ;  /* 0x0000002800217202 */ /* 0x000fe40000000f00 */
[----:B------:R-:W-:-:S03]  /*cf30*/  MOV R32, R250 ;  /* 0x000000fa00207202 */ /* 0x000fc60000000f00 */
[----:B------:R-:W-:Y:S01]  /*cf40*/  HMMA.16816.F32.BF16 R92, R8, R18, R124 ;  /* 0x00000012085c723c */ /* 0x000fe2000004187c */
[----:B------:R-:W2:Y:S01]  /*cf50*/  LDSM.16.MT88.4 R16, [R220+0x9400] ;  /* 0x00940000dc10783b */ /* 0x000ea20000004200 */
[----:B-1----:R-:W-:Y:S01]  /*cf60*/  FFMA.FTZ R4, R200, UR26, -R2 ;  /* 0x0000001ac8047c23 */ /* 0x002fe20008010802 */
[----:B------:R-:W-:-:S03]  /*cf70*/  MOV R200, R55 ;  /* 0x0000003700c87202 */ /* 0x000fc60000000f00 */
[C---:B------:R-:W-:Y:S01]  /*cf80*/  HMMA.16816.F32.BF16 R72, R8.reuse, R20, R132 ;  /* 0x000000140848723c */ /* 0x040fe20000041884 */
[----:B------:R-:W-:Y:S01]  /*cf90*/  MOV R55, R42 ;  /* 0x0000002a00377202 */ /* 0x000fe20000000f00 */
[----:B------:R1:W-:Y:S01]  /*cfa0*/  MUFU.EX2 R163, R4 ;  /* 0x0000000400a37308 */ /* 0x0003e20000000800 */
[----:B------:R-:W-:Y:S01]  /*cfb0*/  LDSM.16.MT88.4 R20, [R222+0x9400] ;  /* 0x00940000de14783b */ /* 0x000fe20000004200 */
[----:B------:R-:W-:Y:S02]  /*cfc0*/  MOV R127, R249 ;  /* 0x000000f9007f7202 */ /* 0x000fe40000000f00 */
[----:B------:R-:W-:Y:S01]  /*cfd0*/  HMMA.16816.F32.BF16 R148, R8, R24, R148 ;  /* 0x000000180894723c */ /* 0x000fe20000041894 */
[----:B------:R-:W-:Y:S01]  /*cfe0*/  LDSM.16.MT88.4 R24, [R220+0xa400] ;  /* 0x00a40000dc18783b */ /* 0x000fe20000004200 */
[----:B----4-:R-:W-:Y:S02]  /*cff0*/  MOV R154, R76 ;  /* 0x0000004c009a7202 */ /* 0x010fe40000000f00 */
[----:B------:R-:W-:-:S02]  /*d000*/  MOV R126, R248 ;  /* 0x000000f8007e7202 */ /* 0x000fc40000000f00 */
[----:B------:R-:W-:Y:S01]  /*d010*/  F2FP.BF16.F32.PACK_AB R6, R154, R155 ;  /* 0x0000009b9a06723e */ /* 0x000fe200000010ff */
[C---:B------:R-:W-:Y:S01]  /*d020*/  HMMA.16816.F32.BF16 R80, R8.reuse, R34, R80 ;  /* 0x000000220850723c */ /* 0x040fe20000041850 */
[----:B------:R-:W-:Y:S02]  /*d030*/  MOV R125, R247 ;  /* 0x000000f7007d7202 */ /* 0x000fe40000000f00 */
[----:B------:R-:W-:Y:S02]  /*d040*/  MOV R124, R246 ;  /* 0x000000f6007c7202 */ /* 0x000fe40000000f00 */
[----:B------:R-:W-:Y:S01]  /*d050*/  MOV R135, R78 ;  /* 0x0000004e00877202 */ /* 0x000fe20000000f00 */
[----:B-1----:R-:W-:Y:S01]  /*d060*/  FFMA.FTZ R4, R201, UR26, -R2 ;  /* 0x0000001ac9047c23 */ /* 0x002fe20008010802 */
[----:B------:R-:W-:Y:S01]  /*d070*/  IMAD.MOV.U32 R201, RZ, RZ, R161 ;  /* 0x000000ffffc97224 */ /* 0x000fe200078e00a1 */
[----:B------:R-:W-:Y:S01]  /*d080*/  MOV R161, R46 ;  /* 0x0000002e00a17202 */ /* 0x000fe20000000f00 */
[----:B------:R-:W-:Y:S01]  /*d090*/  HMMA.16816.F32.BF16 R84, R8, R36, R84 ;  /* 0x000000240854723c */ /* 0x000fe20000041854 */
[----:B------:R1:W4:Y:S01]  /*d0a0*/  MUFU.EX2 R252, R4 ;  /* 0x0000000400fc7308 */ /* 0x0003220000000800 */
[----:B------:R-:W-:-:S02]  /*d0b0*/  MOV R46, R43 ;  /* 0x0000002b002e7202 */ /* 0x000fc40000000f00 */
[----:B------:R-:W5:Y:S01]  /*d0c0*/  LDSM.16.MT88.4 R40, [R220+0xb400] ;  /* 0x00b40000dc28783b */ /* 0x000f620000004200 */
[----:B------:R-:W-:Y:S01]  /*d0d0*/  MOV R134, R79 ;  /* 0x0000004f00867202 */ /* 0x000fe20000000f00 */
[----:B------:R-:W-:Y:S01]  /*d0e0*/  HMMA.16816.F32.BF16 R96, R8, R38, R96 ;  /* 0x000000260860723c */ /* 0x000fe20000041860 */
[----:B------:R-:W-:Y:S01]  /*d0f0*/  MOV R133, R55 ;  /* 0x0000003700857202 */ /* 0x000fe20000000f00 */
[----:B------:R-:W-:Y:S01]  /*d100*/  LDSM.16.MT88.4 R36, [R220+0x9800] ;  /* 0x00980000dc24783b */ /* 0x000fe20000004200 */
[----:B------:R-:W-:-:S04]  /*d110*/  MOV R132, R54 ;  /* 0x0000003600847202 */ /* 0x000fc80000000f00 */
[----:B------:R-:W-:-:S04]  /*d120*/  FFMA.FTZ R8, R209, UR26, -R12 ;  /* 0x0000001ad1087c23 */ /* 0x000fc8000801080c */
[----:B------:R3:W-:Y:S01]  /*d130*/  MUFU.EX2 R247, R8 ;  /* 0x0000000800f77308 */ /* 0x0007e20000000800 */
[----:B-1----:R-:W-:Y:S01]  /*d140*/  FFMA.FTZ R4, R51, UR26, -R2 ;  /* 0x0000001a33047c23 */ /* 0x002fe20008010802 */
[----:B----4-:R-:W-:-:S06]  /*d150*/  F2FP.BF16.F32.PACK_AB R5, R252, R163 ;  /* 0x000000a3fc05723e */ /* 0x010fcc00000010ff */
[----:B------:R1:W-:Y:S01]  /*d160*/  MUFU.EX2 R251, R4 ;  /* 0x0000000400fb7308 */ /* 0x0003e20000000800 */
[----:B---3--:R-:W-:-:S07]  /*d170*/  FFMA.FTZ R8, R202, UR26, -R12 ;  /* 0x0000001aca087c23 */ /* 0x008fce000801080c */
[----:B------:R-:W3:Y:S01]  /*d180*/  MUFU.EX2 R246, R8 ;  /* 0x0000000800f67308 */ /* 0x000ee20000000800 */
[----:B-1----:R-:W-:Y:S02]  /*d190*/  FFMA.FTZ R4, R50, UR26, -R2 ;  /* 0x0000001a32047c23 */ /* 0x002fe40008010802 */
[----:B------:R-:W1:Y:S05]  /*d1a0*/  LDSM.16.MT88.4 R48, [R222+0xb400] ;  /* 0x00b40000de30783b */ /* 0x000e6a0000004200 */
[----:B------:R4:W2:Y:S01]  /*d1b0*/  MUFU.EX2 R250, R4 ;  /* 0x0000000400fa7308 */ /* 0x0008a20000000800 */
[----:B---3--:R-:W-:Y:S01]  /*d1c0*/  F2FP.BF16.F32.PACK_AB R11, R246, R247 ;  /* 0x000000f7f60b723e */ /* 0x008fe200000010ff */
[----:B----4-:R-:W-:Y:S01]  /*d1d0*/  FFMA.FTZ R4, R203, UR26, -R12 ;  /* 0x0000001acb047c23 */ /* 0x010fe2000801080c */
[----:B--2---:R-:W-:-:S02]  /*d1e0*/  F2FP.BF16.F32.PACK_AB R7, R250, R251 ;  /* 0x000000fbfa07723e */ /* 0x004fc400000010ff */
[----:B------:R-:W-:-:S03]  /*d1f0*/  MOV R203, R77 ;  /* 0x0000004d00cb7202 */ /* 0x000fc60000000f00 */
[----:B------:R2:W-:Y:S02]  /*d200*/  MUFU.EX2 R249, R4 ;  /* 0x0000000400f97308 */ /* 0x0005e40000000800 */
[----:B--2---:R-:W-:-:S06]  /*d210*/  FFMA.FTZ R4, R208, UR26, -R12 ;  /* 0x0000001ad0047c23 */ /* 0x004fcc000801080c */
[----:B------:R2:W3:Y:S02]  /*d220*/  MUFU.EX2 R248, R4 ;  /* 0x0000000400f87308 */ /* 0x0004e40000000800 */
[----:B--2---:R-:W-:Y:S02]  /*d230*/  F2FP.BF16.F32.PACK_AB R4, R162, R107 ;  /* 0x0000006ba204723e */ /* 0x004fe400000010ff */
[----:B---3--:R-:W-:-:S05]  /*d240*/  F2FP.BF16.F32.PACK_AB R9, R248, R249 ;  /* 0x000000f9f809723e */ /* 0x008fca00000010ff */
[C---:B------:R-:W-:Y:S06]  /*d250*/  HMMA.16816.F32.BF16 R116, R4.reuse, R30, R172 ;  /* 0x0000001e0474723c */ /* 0x040fec00000418ac */
[C---:B------:R-:W-:Y:S01]  /*d260*/  HMMA.16816.F32.BF16 R52, R4.reuse, R16, R188 ;  /* 0x000000100434723c */ /* 0x040fe200000418bc */
[----:B------:R-:W-:Y:S01]  /*d270*/  MOV R175, R124 ;  /* 0x0000007c00af7202 */ /* 0x000fe20000000f00 */
[----:B------:R-:W-:Y:S01]  /*d280*/  IMAD.MOV.U32 R173, RZ, RZ, R126 ;  /* 0x000000ffffad7224 */ /* 0x000fe200078e007e */
[----:B------:R-:W-:Y:S02]  /*d290*/  MOV R174, R125 ;  /* 0x0000007d00ae7202 */ /* 0x000fe40000000f00 */
[----:B------:R-:W-:Y:S01]  /*d2a0*/  MOV R172, R127 ;  /* 0x0000007f00ac7202 */ /* 0x000fe20000000f00 */
[----:B------:R-:W-:Y:S01]  /*d2b0*/  HMMA.16816.F32.BF16 R56, R4, R18, R56 ;  /* 0x000000120438723c */ /* 0x000fe20000041838 */
[----:B------:R-:W-:-:S02]  /*d2c0*/  MOV R191, R245 ;  /* 0x000000f500bf7202 */ /* 0x000fc40000000f00 */
[----:B------:R-:W-:-:S03]  /*d2d0*/  F2FP.BF16.F32.PACK_AB R8, R175, R100 ;  /* 0x00000064af08723e */ /* 0x000fc600000010ff */
[C---:B-----5:R-:W-:Y:S06]  /*d2e0*/  HMMA.16816.F32.BF16 R124, R4.reuse, R42, R156 ;  /* 0x0000002a047c723c */ /* 0x060fec000004189c */
[C---:B------:R-:W-:Y:S01]  /*d2f0*/  HMMA.16816.F32.BF16 R64, R4.reuse, R20, R64 ;  /* 0x000000140440723c */ /* 0x040fe20000041840 */
[----:B------:R-:W-:Y:S02]  /*d300*/  MOV R159, R152 ;  /* 0x00000098009f7202 */ /* 0x000fe40000000f00 */
[----:B------:R-:W-:Y:S02]  /*d310*/  MOV R158, R132 ;  /* 0x00000084009e7202 */ /* 0x000fe40000000f00 */
[----:B------:R-:W-:Y:S01]  /*d320*/  MOV R157, R133 ;  /* 0x00000085009d7202 */ /* 0x000fe20000000f00 */
[----:B------:R-:W-:Y:S01]  /*d330*/  HMMA.16816.F32.BF16 R68, R4, R22, R184 ;  /* 0x000000160444723c */ /* 0x000fe200000418b8 */
[----:B------:R-:W-:-:S02]  /*d340*/  MOV R152, R134 ;  /* 0x0000008600987202 */ /* 0x000fc40000000f00 */
[----:B------:R-:W-:-:S03]  /*d350*/  MOV R156, R135 ;  /* 0x00000087009c7202 */ /* 0x000fc60000000f00 */
[C---:B------:R-:W-:Y:S06]  /*d360*/  HMMA.16816.F32.BF16 R76, R4.reuse, R24, R180 ;  /* 0x00000018044c723c */ /* 0x040fec00000418b4 */
[C---:B------:R-:W-:Y:S06]  /*d370*/  HMMA.16816.F32.BF16 R88, R4.reuse, R26, R176 ;  /* 0x0000001a0458723c */ /* 0x040fec00000418b0 */
[C---:B------:R-:W-:Y:S06]  /*d380*/  HMMA.16816.F32.BF16 R108, R4.reuse, R28, R108 ;  /* 0x0000001c046c723c */ /* 0x040fec000004186c */
[C---:B------:R-:W-:Y:S06]  /*d390*/  HMMA.16816.F32.BF16 R112, R4.reuse, R40, R112 ;  /* 0x000000280470723c */ /* 0x040fec0000041870 */
[C---:B-1----:R-:W-:Y:S06]  /*d3a0*/  HMMA.16816.F32.BF16 R132, R4.reuse, R48, R144 ;  /* 0x000000300484723c */ /* 0x042fec0000041890 */
[----:B------:R-:W-:Y:S01]  /*d3b0*/  HMMA.16816.F32.BF16 R128, R4, R50, R128 ;  /* 0x000000320480723c */ /* 0x000fe20000041880 */
[----:B------:R-:W-:Y:S01]  /*d3c0*/  MOV R145, R155 ;  /* 0x0000009b00917202 */ /* 0x000fe20000000f00 */
[----:B------:R-:W-:Y:S01]  /*d3d0*/  IMAD.MOV.U32 R147, RZ, RZ, R32 ;  /* 0x000000ffff937224 */ /* 0x000fe200078e0020 */
[----:B------:R-:W-:-:S02]  /*d3e0*/  MOV R155, R235 ;  /* 0x000000eb009b7202 */ /* 0x000fc40000000f00 */
[----:B------:R-:W-:Y:S02]  /*d3f0*/  MOV R144, R203 ;  /* 0x000000cb00907202 */ /* 0x000fe40000000f00 */
[--C-:B------:R-:W-:Y:S01]  /*d400*/  FFMA.FTZ R4, R210, UR26, -R0.reuse ;  /* 0x0000001ad2047c23 */ /* 0x100fe20008010800 */
[----:B------:R-:W-:Y:S02]  /*d410*/  MOV R203, R106 ;  /* 0x0000006a00cb7202 */ /* 0x000fe40000000f00 */
[----:B------:R-:W-:Y:S01]  /*d420*/  F2FP.BF16.F32.PACK_AB R10, R144, R201 ;  /* 0x000000c9900a723e */ /* 0x000fe200000010ff */
[----:B------:R1:W-:Y:S01]  /*d430*/  MUFU.EX2 R245, R4 ;  /* 0x0000000400f57308 */ /* 0x0003e20000000800 */
[----:B------:R-:W-:Y:S02]  /*d440*/  MOV R146, R33 ;  /* 0x0000002100927202 */ /* 0x000fe40000000f00 */
[----:B------:R-:W-:Y:S03]  /*d450*/  LDSM.16.MT88.4 R32, [R222+0x9800] ;  /* 0x00980000de20783b */ /* 0x000fe60000004200 */
[C---:B------:R-:W-:Y:S06]  /*d460*/  HMMA.16816.F32.BF16 R120, R8.reuse, R16, R120 ;  /* 0x000000100878723c */ /* 0x040fec0000041878 */
        /* <DEDUP_REMOVED lines=8> */
[----:B------:R-:W-:Y:S01]  /*d4f0*/  HMMA.16816.F32.BF16 R140, R8, R26, R140 ;  /* 0x0000001a088c723c */ /* 0x000fe2000004188c */
[----:B------:R-:W-:Y:S01]  /*d500*/  LDSM.16.MT88.4 R24, [R222+0xa800] ;  /* 0x00a80000de18783b */ /* 0x000fe20000004200 */
[----:B-1----:R-:W-:-:S04]  /*d510*/  FFMA.FTZ R4, R204, UR26, -R3 ;  /* 0x0000001acc047c23 */ /* 0x002fc80008010803 */
[----:B------:R1:W-:Y:S01]  /*d520*/  MUFU.EX2 R210, R4 ;  /* 0x0000000400d27308 */ /* 0x0003e20000000800 */
[C---:B------:R-:W-:Y:S06]  /*d530*/  HMMA.16816.F32.BF16 R164, R8.reuse, R28, R164 ;  /* 0x0000001c08a4723c */ /* 0x040fec00000418a4 */
[C---:B------:R-:W-:Y:S01]  /*d540*/  HMMA.16816.F32.BF16 R168, R8.reuse, R30, R168 ;  /* 0x0000001e08a8723c */ /* 0x040fe200000418a8 */
[----:B------:R-:W2:Y:S05]  /*d550*/  LDSM.16.MT88.4 R28, [R220+0xa800] ;  /* 0x00a80000dc1c783b */ /* 0x000eaa0000004200 */
[----:B------:R-:W-:Y:S01]  /*d560*/  HMMA.16816.F32.BF16 R184, R8, R42, R80 ;  /* 0x0000002a08b8723c */ /* 0x000fe20000041850 */
[----:B-1----:R-:W-:-:S05]  /*d570*/  FFMA.FTZ R4, R194, UR26, -R3 ;  /* 0x0000001ac2047c23 */ /* 0x002fca0008010803 */
[C---:B------:R-:W-:Y:S01]  /*d580*/  HMMA.16816.F32.BF16 R84, R8.reuse, R48, R84 ;  /* 0x000000300854723c */ /* 0x040fe20000041854 */
[----:B------:R-:W-:Y:S01]  /*d590*/  MOV R82, R162 ;  /* 0x000000a200527202 */ /* 0x000fe20000000f00 */
[----:B------:R1:W-:Y:S01]  /*d5a0*/  MUFU.EX2 R209, R4 ;  /* 0x0000000400d17308 */ /* 0x0003e20000000800 */
[----:B------:R-:W-:Y:S01]  /*d5b0*/  IMAD.MOV.U32 R83, RZ, RZ, R163 ;  /* 0x000000ffff537224 */ /* 0x000fe200078e00a3 */
[----:B------:R-:W-:Y:S02]  /*d5c0*/  MOV R43, R146 ;  /* 0x00000092002b7202 */ /* 0x000fe40000000f00 */
[----:B------:R-:W-:Y:S01]  /*d5d0*/  HMMA.16816.F32.BF16 R180, R8, R50, R96 ;  /* 0x0000003208b4723c */ /* 0x000fe20000041860 */
[----:B-1----:R-:W-:-:S04]  /*d5e0*/  FFMA.FTZ R4, R193, UR26, -R3 ;  /* 0x0000001ac1047c23 */ /* 0x002fc80008010803 */
[----:B------:R1:W-:Y:S02]  /*d5f0*/  MUFU.EX2 R208, R4 ;  /* 0x0000000400d07308 */ /* 0x0003e40000000800 */
[----:B-1----:R-:W-:Y:S02]  /*d600*/  FFMA.FTZ R4, R192, UR26, -R3 ;  /* 0x0000001ac0047c23 */ /* 0x002fe40008010803 */
[----:B------:R-:W-:Y:S04]  /*d610*/  HMMA.16816.F32.BF16 R192, R8, R40, R136 ;  /* 0x0000002808c0723c */ /* 0x000fe80000041888 */
[----:B------:R1:W3:Y:S03]  /*d620*/  MUFU.EX2 R106, R4 ;  /* 0x00000004006a7308 */ /* 0x0002e60000000800 */
[----:B------:R-:W-:Y:S01]  /*d630*/  FFMA.FTZ R8, R218, UR26, -R0 ;  /* 0x0000001ada087c23 */ /* 0x000fe20008010800 */
[----:B------:R-:W-:Y:S01]  /*d640*/  MOV R41, R200 ;  /* 0x000000c800297202 */ /* 0x000fe20000000f00 */
[----:B------:R-:W-:Y:S01]  /*d650*/  IMAD.MOV.U32 R138, RZ, RZ, R203 ;  /* 0x000000ffff8a7224 */ /* 0x000fe200078e00cb */
[----:B------:R-:W-:-:S02]  /*d660*/  MOV R136, R155 ;  /* 0x0000009b00887202 */ /* 0x000fc40000000f00 */
[----:B------:R4:W-:Y:S01]  /*d670*/  MUFU.EX2 R200, R8 ;  /* 0x0000000800c87308 */ /* 0x0009e20000000800 */
[----:B------:R-:W-:Y:S02]  /*d680*/  MOV R139, R191 ;  /* 0x000000bf008b7202 */ /* 0x000fe40000000f00 */
[----:B------:R-:W-:Y:S02]  /*d690*/  MOV R49, R136 ;  /* 0x0000008800317202 */ /* 0x000fe40000000f00 */
[----:B------:R-:W-:Y:S02]  /*d6a0*/  MOV R42, R139 ;  /* 0x0000008b002a7202 */ /* 0x000fe40000000f00 */
[----:B------:R-:W-:Y:S01]  /*d6b0*/  MOV R136, R156 ;  /* 0x0000009c00887202 */ /* 0x000fe20000000f00 */
[----:B-1----:R-:W-:Y:S01]  /*d6c0*/  FFMA.FTZ R4, R205, UR26, -R2 ;  /* 0x0000001acd047c23 */ /* 0x002fe20008010802 */
[----:B---3--:R-:W-:Y:S02]  /*d6d0*/  F2FP.BF16.F32.PACK_AB R6, R106, R208 ;  /* 0x000000d06a06723e */ /* 0x008fe400000010ff */
[----:B------:R-:W-:Y:S01]  /*d6e0*/  MOV R137, R201 ;  /* 0x000000c900897202 */ /* 0x000fe20000000f00 */
[----:B------:R1:W-:Y:S01]  /*d6f0*/  MUFU.EX2 R205, R4 ;  /* 0x0000000400cd7308 */ /* 0x0003e20000000800 */
[----:B------:R-:W-:-:S02]  /*d700*/  MOV R80, R41 ;  /* 0x0000002900507202 */ /* 0x000fc40000000f00 */
[----:B------:R-:W-:Y:S01]  /*d710*/  MOV R41, R137 ;  /* 0x0000008900297202 */ /* 0x000fe20000000f00 */
[----:B------:R-:W-:Y:S02]  /*d720*/  IMAD.MOV.U32 R137, RZ, RZ, R157 ;  /* 0x000000ffff897224 */ /* 0x000fe400078e009d */
[----:B----4-:R-:W-:Y:S01]  /*d730*/  FFMA.FTZ R8, R199, UR26, -R0 ;  /* 0x0000001ac7087c23 */ /* 0x010fe20008010800 */
[----:B------:R-:W-:Y:S02]  /*d740*/  MOV R139, R159 ;  /* 0x0000009f008b7202 */ /* 0x000fe40000000f00 */
[----:B------:R-:W-:Y:S02]  /*d750*/  MOV R40, R160 ;  /* 0x000000a000287202 */ /* 0x000fe40000000f00 */
[----:B------:R-:W-:Y:S02]  /*d760*/  MOV R51, R137 ;  /* 0x0000008900337202 */ /* 0x000fe40000000f00 */
[----:B------:R-:W-:-:S02]  /*d770*/  MOV R137, R172 ;  /* 0x000000ac00897202 */ /* 0x000fc40000000f00 */
[----:B------:R-:W-:Y:S02]  /*d780*/  MOV R155, R161 ;  /* 0x000000a1009b7202 */ /* 0x000fe40000000f00 */
[----:B------:R-:W-:Y:S01]  /*d790*/  MOV R81, R40 ;  /* 0x0000002800517202 */ /* 0x000fe20000000f00 */
[--C-:B-1----:R-:W-:Y:S01]  /*d7a0*/  FFMA.FTZ R4, R197, UR26, -R2.reuse ;  /* 0x0000001ac5047c23 */ /* 0x102fe20008010802 */
[----:B------:R-:W-:Y:S02]  /*d7b0*/  MOV R197, R101 ;  /* 0x0000006500c57202 */ /* 0x000fe40000000f00 */
[----:B------:R-:W-:Y:S01]  /*d7c0*/  MOV R218, R51 ;  /* 0x0000003300da7202 */ /* 0x000fe20000000f00 */
[----:B------:R1:W3:Y:S01]  /*d7d0*/  MUFU.EX2 R204, R4 ;  /* 0x0000000400cc7308 */ /* 0x0002e20000000800 */
[----:B------:R-:W-:Y:S02]  /*d7e0*/  MOV R40, R145 ;  /* 0x0000009100287202 */ /* 0x000fe40000000f00 */
[----:B------:R-:W-:Y:S01]  /*d7f0*/  MOV R199, R41 ;  /* 0x0000002900c77202 */ /* 0x000fe20000000f00 */
[----:B-1----:R-:W-:Y:S01]  /*d800*/  FFMA.FTZ R4, R13, UR26, -R2 ;  /* 0x0000001a0d047c23 */ /* 0x002fe20008010802 */
[----:B------:R-:W-:Y:S01]  /*d810*/  FFMA.FTZ R13, R206, UR26, -R0 ;  /* 0x0000001ace0d7c23 */ /* 0x000fe20008010800 */
[----:B------:R-:W-:-:S02]  /*d820*/  MOV R206, R83 ;  /* 0x0000005300ce7202 */ /* 0x000fc40000000f00 */
[----:B------:R1:W-:Y:S01]  /*d830*/  MUFU.EX2 R101, R4 ;  /* 0x0000000400657308 */ /* 0x0003e20000000800 */
[----:B---3--:R-:W-:Y:S02]  /*d840*/  F2FP.BF16.F32.PACK_AB R5, R204, R205 ;  /* 0x000000cdcc05723e */ /* 0x008fe400000010ff */
[----:B------:R-:W-:-:S05]  /*d850*/  MOV R83, R144 ;  /* 0x0000009000537202 */ /* 0x000fca0000000f00 */
[----:B------:R-:W-:Y:S01]  /*d860*/  MUFU.EX2 R201, R13 ;  /* 0x0000000d00c97308 */ /* 0x000fe20000000800 */
[----:B-1----:R-:W-:Y:S01]  /*d870*/  FFMA.FTZ R4, R196, UR26, -R2 ;  /* 0x0000001ac4047c23 */ /* 0x002fe20008010802 */
[----:B------:R-:W-:-:S06]  /*d880*/  MOV R196, R100 ;  /* 0x0000006400c47202 */ /* 0x000fcc0000000f00 */
[----:B------:R1:W3:Y:S01]  /*d890*/  MUFU.EX2 R100, R4 ;  /* 0x0000000400647308 */ /* 0x0002e20000000800 */
[----:B------:R-:W-:Y:S02]  /*d8a0*/  MOV R48, R196 ;  /* 0x000000c400307202 */ /* 0x000fe40000000f00 */
[----:B------:R-:W-:Y:S01]  /*d8b0*/  MOV R196, R147 ;  /* 0x0000009300c47202 */ /* 0x000fe20000000f00 */
[----:B-1----:R-:W-:Y:S01]  /*d8c0*/  FFMA.FTZ R4, R214, UR26, -R0 ;  /* 0x0000001ad6047c23 */ /* 0x002fe20008010800 */
[----:B------:R-:W-:Y:S01]  /*d8d0*/  IMAD.MOV.U32 R214, RZ, RZ, R138 ;  /* 0x000000ffffd67224 */ /* 0x000fe200078e008a */
[----:B---3--:R-:W-:Y:S02]  /*d8e0*/  F2FP.BF16.F32.PACK_AB R7, R100, R101 ;  /* 0x000000656407723e */ /* 0x008fe400000010ff */
[----:B------:R1:W-:Y:S01]  /*d8f0*/  MUFU.EX2 R203, R4 ;  /* 0x0000000400cb7308 */ /* 0x0003e20000000800 */
[----:B------:R-:W-:-:S04]  /*d900*/  MOV R138, R158 ;  /* 0x0000009e008a7202 */ /* 0x000fc80000000f00 */
[----:B------:R-:W-:Y:S02]  /*d910*/  MOV R50, R138 ;  /* 0x0000008a00327202 */ /* 0x000fe40000000f00 */
[----:B------:R-:W-:Y:S01]  /*d920*/  MOV R138, R174 ;  /* 0x000000ae008a7202 */ /* 0x000fe20000000f00 */
[--C-:B-1----:R-:W-:Y:S01]  /*d930*/  FFMA.FTZ R4, R198, UR26, -R0.reuse ;  /* 0x0000001ac6047c23 */ /* 0x102fe20008010800 */
[----:B------:R-:W-:Y:S01]  /*d940*/  FFMA.FTZ R0, R236, UR26, -R0 ;  /* 0x0000001aec007c23 */ /* 0x000fe20008010800 */
[----:B------:R1:W-:Y:S08]  /*d950*/  MUFU.EX2 R198, R8 ;  /* 0x0000000800c67308 */ /* 0x0003f00000000800 */
[----:B------:R3:W4:Y:S01]  /*d960*/  MUFU.EX2 R202, R4 ;  /* 0x0000000400ca7308 */ /* 0x0007220000000800 */
[----:B-1----:R-:W-:Y:S01]  /*d970*/  FFMA.FTZ R8, R241, UR26, -R12 ;  /* 0x0000001af1087c23 */ /* 0x002fe2000801080c */
[----:B------:R-:W-:-:S02]  /*d980*/  MOV R241, R82 ;  /* 0x0000005200f17202 */ /* 0x000fc40000000f00 */
[----:B------:R-:W-:-:S04]  /*d990*/  MOV R82, R197 ;  /* 0x000000c500527202 */ /* 0x000fc80000000f00 */
[----:B------:R1:W-:Y:S01]  /*d9a0*/  MUFU.EX2 R197, R8 ;  /* 0x0000000800c57308 */ /* 0x0003e20000000800 */
[----:B---3--:R-:W-:Y:S02]  /*d9b0*/  F2FP.BF16.F32.PACK_AB R4, R209, R210 ;  /* 0x000000d2d104723e */ /* 0x008fe400000010ff */
[----:B----4-:R-:W-:-:S05]  /*d9c0*/  F2FP.BF16.F32.PACK_AB R10, R202, R203 ;  /* 0x000000cbca0a723e */ /* 0x010fca00000010ff */
[C---:B------:R-:W-:Y:S06]  /*d9d0*/  HMMA.16816.F32.BF16 R176, R4.reuse, R36, R52 ;  /* 0x0000002404b0723c */ /* 0x040fec0000041834 */
[----:B--2---:R-:W-:Y:S01]  /*d9e0*/  HMMA.16816.F32.BF16 R156, R4, R30, R88 ;  /* 0x0000001e049c723c */ /* 0x004fe20000041858 */
[----:B-1----:R-:W-:Y:S01]  /*d9f0*/  FFMA.FTZ R8, R239, UR26, -R12 ;  /* 0x0000001aef087c23 */ /* 0x002fe2000801080c */
[----:B------:R-:W-:Y:S02]  /*da00*/  MOV R239, R175 ;  /* 0x000000af00ef7202 */ /* 0x000fe40000000f00 */
[----:B------:R-:W-:-:S02]  /*da10*/  MOV R175, R107 ;  /* 0x0000006b00af7202 */ /* 0x000fc40000000f00 */
[----:B------:R1:W2:Y:S01]  /*da20*/  MUFU.EX2 R107, R8 ;  /* 0x00000008006b7308 */ /* 0x0002a20000000800 */
[C---:B------:R-:W-:Y:S06]  /*da30*/  HMMA.16816.F32.BF16 R88, R4.reuse, R20, R132 ;  /* 0x000000140458723c */ /* 0x040fec0000041884 */
[C---:B------:R-:W-:Y:S06]  /*da40*/  HMMA.16816.F32.BF16 R160, R4.reuse, R32, R64 ;  /* 0x0000002004a0723c */ /* 0x040fec0000041840 */
[----:B------:R-:W-:Y:S01]  /*da50*/  HMMA.16816.F32.BF16 R188, R4, R38, R56 ;  /* 0x0000002604bc723c */ /* 0x000fe20000041838 */
[----:B-1----:R-:W-:Y:S01]  /*da60*/  FFMA.FTZ R8, R237, UR26, -R12 ;  /* 0x0000001aed087c23 */ /* 0x002fe2000801080c */
[----:B------:R-:W-:-:S04]  /*da70*/  MOV R237, R206 ;  /* 0x000000ce00ed7202 */ /* 0x000fc80000000f00 */
[C---:B------:R-:W-:Y:S01]  /*da80*/  HMMA.16816.F32.BF16 R144, R4.reuse, R28, R76 ;  /* 0x0000001c0490723c */ /* 0x040fe2000004184c */
[----:B------:R-:W-:Y:S01]  /*da90*/  MOV R206, R48 ;  /* 0x0000003000ce7202 */ /* 0x000fe20000000f00 */
[----:B------:R1:W-:Y:S01]  /*daa0*/  MUFU.EX2 R55, R8 ;  /* 0x0000000800377308 */ /* 0x0003e20000000800 */
[----:B------:R-:W-:Y:S01]  /*dab0*/  MOV R48, R49 ;  /* 0x0000003100307202 */ /* 0x000fe20000000f00 */
[----:B------:R-:W-:Y:S01]  /*dac0*/  IMAD.MOV.U32 R49, RZ, RZ, R214 ;  /* 0x000000ffff317224 */ /* 0x000fe200078e00d6 */
[----:B------:R-:W-:Y:S01]  /*dad0*/  MOV R214, R42 ;  /* 0x0000002a00d67202 */ /* 0x000fe20000000f00 */
        /* <DEDUP_REMOVED lines=8> */
[C---:B------:R-:W-:Y:S01]  /*db60*/  HMMA.16816.F32.BF16 R64, R4.reuse, R16, R112 ;  /* 0x000000100440723c */ /* 0x040fe20000041870 */
[----:B------:R-:W-:Y:S01]  /*db70*/  MOV R49, R214 ;  /* 0x000000d600317202 */ /* 0x000fe20000000f00 */
[----:B-1----:R-:W-:Y:S01]  /*db80*/  FFMA.FTZ R8, R238, UR26, -R12 ;  /* 0x0000001aee087c23 */ /* 0x002fe2000801080c */
[----:B------:R-:W-:Y:S02]  /*db90*/  MOV R214, R42 ;  /* 0x0000002a00d67202 */ /* 0x000fe40000000f00 */
[----:B------:R-:W-:Y:S01]  /*dba0*/  MOV R42, R43 ;  /* 0x0000002b002a7202 */ /* 0x000fe20000000f00 */
[----:B------:R-:W-:Y:S01]  /*dbb0*/  IMAD.MOV.U32 R43, RZ, RZ, R196 ;  /* 0x000000ffff2b7224 */ /* 0x000fe200078e00c4 */
[----:B------:R1:W3:Y:S01]  /*dbc0*/  MUFU.EX2 R54, R8 ;  /* 0x0000000800367308 */ /* 0x0002e20000000800 */
[----:B------:R-:W-:Y:S01]  /*dbd0*/  MOV R136, R139 ;  /* 0x0000008b00887202 */ /* 0x000fe20000000f00 */
[----:B------:R-:W-:Y:S01]  /*dbe0*/  IMAD.MOV.U32 R139, RZ, RZ, R173 ;  /* 0x000000ffff8b7224 */ /* 0x000fe200078e00ad */
[----:B--2---:R-:W-:Y:S01]  /*dbf0*/  F2FP.BF16.F32.PACK_AB R9, R107, R197 ;  /* 0x000000c56b09723e */ /* 0x004fe200000010ff */
[C---:B------:R-:W-:Y:S01]  /*dc00*/  HMMA.16816.F32.BF16 R76, R4.reuse, R18, R124 ;  /* 0x00000012044c723c */ /* 0x040fe2000004187c */
[----:B------:R-:W-:Y:S01]  /*dc10*/  MOV R238, R175 ;  /* 0x000000af00ee7202 */ /* 0x000fe20000000f00 */
[----:B------:R-:W-:Y:S01]  /*dc20*/  IMAD.MOV.U32 R115, RZ, RZ, R80 ;  /* 0x000000ffff737224 */ /* 0x000fe200078e0050 */
[----:B------:R-:W-:Y:S01]  /*dc30*/  MOV R13, R48 ;  /* 0x00000030000d7202 */ /* 0x000fe20000000f00 */
[----:B------:R2:W-:Y:S01]  /*dc40*/  MUFU.EX2 R196, R0 ;  /* 0x0000000000c47308 */ /* 0x0005e20000000800 */
[----:B------:R-:W-:Y:S01]  /*dc50*/  MOV R71, R43 ;  /* 0x0000002b00477202 */ /* 0x000fe20000000f00 */
[C---:B------:R-:W-:Y:S01]  /*dc60*/  HMMA.16816.F32.BF16 R172, R4.reuse, R26, R116 ;  /* 0x0000001a04ac723c */ /* 0x040fe20000041874 */
[----:B------:R-:W-:Y:S01]  /*dc70*/  MOV R114, R81 ;  /* 0x0000005100727202 */ /* 0x000fe20000000f00 */
[----:B------:R-:W-:Y:S04]  /*dc80*/  LDSM.16.MT88.4 R124, [R220+0x9c00] ;  /* 0x009c0000dc7c783b */ /* 0x000fe80000004200 */
[----:B------:R-:W-:Y:S01]  /*dc90*/  HMMA.16816.F32.BF16 R56, R4, R22, R128 ;  /* 0x000000160438723c */ /* 0x000fe20000041880 */
[----:B-1----:R-:W-:Y:S01]  /*dca0*/  F2FP.BF16.F32.PACK_AB R8, R235, R245 ;  /* 0x000000f5eb08723e */ /* 0x002fe200000010ff */
[----:B------:R-:W-:Y:S01]  /*dcb0*/  LDSM.16.MT88.4 R4, [R222+0xbc00] ;  /* 0x00bc0000de04783b */ /* 0x000fe20000004200 */
[----:B---3--:R-:W-:Y:S01]  /*dcc0*/  F2FP.BF16.F32.PACK_AB R11, R54, R55 ;  /* 0x00000037360b723e */ /* 0x008fe200000010ff */
[----:B--2---:R-:W-:Y:S01]  /*dcd0*/  FFMA.FTZ R0, R240, UR26, -R12 ;  /* 0x0000001af0007c23 */ /* 0x004fe2000801080c */
[----:B------:R-:W-:-:S05]  /*dce0*/  MOV R240, R50 ;  /* 0x0000003200f07202 */ /* 0x000fca0000000f00 */
[C---:B------:R-:W-:Y:S01]  /*dcf0*/  HMMA.16816.F32.BF16 R132, R8.reuse, R32, R72 ;  /* 0x000000200884723c */ /* 0x040fe20000041848 */
[----:B------:R1:W-:Y:S05]  /*dd00*/  MUFU.EX2 R53, R0 ;  /* 0x0000000000357308 */ /* 0x0003ea0000000800 */
[C---:B------:R-:W-:Y:S06]  /*dd10*/  HMMA.16816.F32.BF16 R116, R8.reuse, R36, R120 ;  /* 0x000000240874723c */ /* 0x040fec0000041878 */
[C---:B------:R-:W-:Y:S06]  /*dd20*/  HMMA.16816.F32.BF16 R148, R8.reuse, R28, R148 ;  /* 0x0000001c0894723c */ /* 0x040fec0000041894 */
[----:B------:R-:W-:Y:S01]  /*dd30*/  HMMA.16816.F32.BF16 R164, R8, R24, R164 ;  /* 0x0000001808a4723c */ /* 0x000fe200000418a4 */
[----:B-1----:R-:W-:Y:S01]  /*dd40*/  FFMA.FTZ R0, R217, UR26, -R3 ;  /* 0x0000001ad9007c23 */ /* 0x002fe20008010803 */
[----:B------:R-:W-:-:S02]  /*dd50*/  MOV R217, R206 ;  /* 0x000000ce00d97202 */ /* 0x000fc40000000f00 */
[----:B------:R-:W-:Y:S01]  /*dd60*/  MOV R206, R49 ;  /* 0x0000003100ce7202 */ /* 0x000fe20000000f00 */
[----:B------:R1:W-:Y:S01]  /*dd70*/  MUFU.EX2 R52, R0 ;  /* 0x0000000000347308 */ /* 0x0003e20000000800 */
[C---:B------:R-:W-:Y:S06]  /*dd80*/  HMMA.16816.F32.BF16 R48, R8.reuse, R38, R92 ;  /* 0x000000260830723c */ /* 0x040fec000004185c */
[C---:B------:R-:W-:Y:S06]  /*dd90*/  HMMA.16816.F32.BF16 R36, R8.reuse, R30, R140 ;  /* 0x0000001e0824723c */ /* 0x040fec000004188c */
[----:B------:R-:W-:Y:S01]  /*dda0*/  HMMA.16816.F32.BF16 R60, R8, R34, R60 ;  /* 0x00000022083c723c */ /* 0x000fe2000004183c */
[----:B------:R-:W-:Y:S01]  /*ddb0*/  MOV R30, R139 ;  /* 0x0000008b001e7202 */ /* 0x000fe20000000f00 */
[----:B-1----:R-:W-:Y:S01]  /*ddc0*/  FFMA.FTZ R0, R216, UR26, -R3 ;  /* 0x0000001ad8007c23 */ /* 0x002fe20008010803 */
[----:B------:R-:W-:-:S03]  /*ddd0*/  MOV R216, R136 ;  /* 0x0000008800d87202 */ /* 0x000fc60000000f00 */
[C---:B------:R-:W-:Y:S01]  /*dde0*/  HMMA.16816.F32.BF16 R84, R8.reuse, R20, R84 ;  /* 0x000000140854723c */ /* 0x040fe20000041854 */
[----:B------:R-:W-:Y:S02]  /*ddf0*/  MOV R136, R137 ;  /* 0x0000008900887202 */ /* 0x000fe40000000f00 */
[----:B------:R-:W-:Y:S01]  /*de00*/  MOV R137, R138 ;  /* 0x0000008a00897202 */ /* 0x000fe20000000f00 */
[----:B------:R-:W-:Y:S01]  /*de10*/  IMAD.MOV.U32 R138, RZ, RZ, R47 ;  /* 0x000000ffff8a7224 */ /* 0x000fe200078e002f */
[----:B------:R-:W-:Y:S01]  /*de20*/  MOV R29, R136 ;  /* 0x00000088001d7202 */ /* 0x000fe20000000f00 */
[----:B------:R1:W2:Y:S01]  /*de30*/  MUFU.EX2 R47, R0 ;  /* 0x00000000002f7308 */ /* 0x0002a20000000800 */
[----:B------:R-:W-:Y:S01]  /*de40*/  MOV R35, R13 ;  /* 0x0000000d00237202 */ /* 0x000fe20000000f00 */
[----:B------:R-:W-:Y:S01]  /*de50*/  HMMA.16816.F32.BF16 R20, R8, R22, R180 ;  /* 0x000000160814723c */ /* 0x000fe200000418b4 */
[----:B------:R-:W-:Y:S02]  /*de60*/  MOV R31, R138 ;  /* 0x0000008a001f7202 */ /* 0x000fe40000000f00 */
[----:B------:R-:W-:-:S02]  /*de70*/  MOV R13, R42 ;  /* 0x0000002a000d7202 */ /* 0x000fc40000000f00 */
[----:B------:R-:W-:Y:S02]  /*de80*/  MOV R34, R206 ;  /* 0x000000ce00227202 */ /* 0x000fe40000000f00 */
[----:B------:R-:W-:Y:S01]  /*de90*/  MOV R206, R83 ;  /* 0x0000005300ce7202 */ /* 0x000fe20000000f00 */
[--C-:B-1----:R-:W-:Y:S01]  /*dea0*/  FFMA.FTZ R0, R211, UR26, -R3.reuse ;  /* 0x0000001ad3007c23 */ /* 0x102fe20008010803 */
[----:B------:R-:W-:Y:S01]  /*deb0*/  MOV R211, R152 ;  /* 0x0000009800d37202 */ /* 0x000fe20000000f00 */
[----:B------:R-:W-:Y:S01]  /*dec0*/  FFMA.FTZ R3, R213, UR26, -R3 ;  /* 0x0000001ad5037c23 */ /* 0x000fe20008010803 */
[----:B------:R-:W-:Y:S02]  /*ded0*/  MOV R152, R46 ;  /* 0x0000002e00987202 */ /* 0x000fe40000000f00 */
[----:B------:R1:W-:Y:S01]  /*dee0*/  MUFU.EX2 R46, R0 ;  /* 0x00000000002e7308 */ /* 0x0003e20000000800 */
[----:B------:R-:W-:Y:S02]  /*def0*/  MOV R213, R218 ;  /* 0x000000da00d57202 */ /* 0x000fe40000000f00 */
[----:B------:R-:W-:-:S02]  /*df00*/  MOV R218, R40 ;  /* 0x0000002800da7202 */ /* 0x000fc40000000f00 */
[----:B------:R-:W-:Y:S01]  /*df10*/  HMMA.16816.F32.BF16 R40, R8, R26, R168 ;  /* 0x0000001a0828723c */ /* 0x000fe200000418a8 */
[----:B--2---:R-:W-:Y:S01]  /*df20*/  F2FP.BF16.F32.PACK_AB R92, R47, R52 ;  /* 0x000000342f5c723e */ /* 0x004fe200000010ff */
[----:B------:R-:W-:Y:S01]  /*df30*/  LDSM.16.MT88.4 R168, [R222+0xac00] ;  /* 0x00ac0000dea8783b */ /* 0x000fe20000004200 */
[----:B------:R-:W2:Y:S04]  /*df40*/  MUFU.EX2 R33, R3 ;  /* 0x0000000300217308 */ /* 0x000ea80000000800 */
[----:B------:R-:W-:Y:S02]  /*df50*/  MOV R27, R82 ;  /* 0x00000052001b7202 */ /* 0x000fe40000000f00 */
[----:B------:R-:W-:Y:S01]  /*df60*/  LDSM.16.MT88.4 R80, [R220+0xbc00] ;  /* 0x00bc0000dc50783b */ /* 0x000fe20000004200 */
[----:B-1----:R-:W-:Y:S01]  /*df70*/  FFMA.FTZ R0, R207, UR26, -R2 ;  /* 0x0000001acf007c23 */ /* 0x002fe20008010802 */
[----:B------:R-:W-:-:S02]  /*df80*/  MOV R207, R214 ;  /* 0x000000d600cf7202 */ /* 0x000fc40000000f00 */
[----:B------:R-:W-:Y:S01]  /*df90*/  MOV R214, R154 ;  /* 0x0000009a00d67202 */ /* 0x000fe20000000f00 */
[----:B------:R1:W-:Y:S01]  /*dfa0*/  MUFU.EX2 R32, R0 ;  /* 0x0000000000207308 */ /* 0x0003e20000000800 */
[----:B--2---:R-:W-:Y:S02]  /*dfb0*/  F2FP.BF16.F32.PACK_AB R94, R33, R46 ;  /* 0x0000002e215e723e */ /* 0x004fe400000010ff */
[----:B------:R-:W-:-:S05]  /*dfc0*/  MOV R3, R155 ;  /* 0x0000009b00037202 */ /* 0x000fca0000000f00 */
[----:B------:R-:W-:Y:S01]  /*dfd0*/  FFMA.FTZ R3, R3, R15, R27 ;  /* 0x0000000f03037223 */ /* 0x000fe2000001001b */
[--C-:B-1----:R-:W-:Y:S01]  /*dfe0*/  FFMA.FTZ R0, R212, UR26, -R2.reuse ;  /* 0x0000001ad4007c23 */ /* 0x102fe20008010802 */
[----:B------:R-:W-:Y:S02]  /*dff0*/  MOV R212, R137 ;  /* 0x0000008900d47202 */ /* 0x000fe40000000f00 */
[----:B------:R-:W1:Y:S01]  /*e000*/  LDSM.16.MT88.4 R136, [R222+0x9c00] ;  /* 0x009c0000de88783b */ /* 0x000e620000004200 */
[----:B------:R2:W3:Y:S02]  /*e010*/  MUFU.EX2 R28, R0 ;  /* 0x00000000001c7308 */ /* 0x0004e40000000800 */
[--C-:B--2---:R-:W-:Y:S01]  /*e020*/  FFMA.FTZ R0, R215, UR26, -R2.reuse ;  /* 0x0000001ad7007c23 */ /* 0x104fe20008010802 */
[----:B------:R-:W-:Y:S01]  /*e030*/  FFMA.FTZ R2, R219, UR26, -R2 ;  /* 0x0000001adb027c23 */ /* 0x000fe20008010802 */
[----:B---3--:R-:W-:Y:S01]  /*e040*/  F2FP.BF16.F32.PACK_AB R93, R28, R32 ;  /* 0x000000201c5d723e */ /* 0x008fe200000010ff */
[----:B------:R-:W-:-:S03]  /*e050*/  IMAD.MOV.U32 R219, RZ, RZ, R153 ;  /* 0x000000ffffdb7224 */ /* 0x000fc600078e0099 */
[----:B------:R2:W-:Y:S01]  /*e060*/  MUFU.EX2 R25, R0 ;  /* 0x0000000000197308 */ /* 0x0005e20000000800 */
[----:B------:R-:W-:Y:S02]  /*e070*/  MOV R215, R152 ;  /* 0x0000009800d77202 */ /* 0x000fe40000000f00 */
[----:B------:R-:W3:Y:S05]  /*e080*/  LDSM.16.MT88.4 R152, [R220+0xac00] ;  /* 0x00ac0000dc98783b */ /* 0x000eea0000004200 */
[----:B------:R4:W5:Y:S01]  /*e090*/  MUFU.EX2 R24, R2 ;  /* 0x0000000200187308 */ /* 0x0009620000000800 */
[----:B--2---:R-:W-:-:S07]  /*e0a0*/  FFMA.FTZ R0, R244, UR26, -R12 ;  /* 0x0000001af4007c23 */ /* 0x004fce000801080c */
[----:B------:R2:W3:Y:S01]  /*e0b0*/  MUFU.EX2 R26, R0 ;  /* 0x00000000001a7308 */ /* 0x0004e20000000800 */
[----:B----4-:R-:W-:Y:S02]  /*e0c0*/  MOV R2, R71 ;  /* 0x0000004700027202 */ /* 0x010fe40000000f00 */
[----:B------:R-:W-:Y:S01]  /*e0d0*/  HMMA.16816.F32.BF16 R68, R8, R16, R192 ;  /* 0x000000100844723c */ /* 0x000fe200000418c0 */
[----:B-----5:R-:W-:-:S05]  /*e0e0*/  F2FP.BF16.F32.PACK_AB R95, R24, R25 ;  /* 0x00000019185f723e */ /* 0x020fca00000010ff */
[----:B------:R-:W-:Y:S01]  /*e0f0*/  HMMA.16816.F32.BF16 R16, R8, R18, R184 ;  /* 0x000000120810723c */ /* 0x000fe200000418b8 */
[----:B------:R-:W-:Y:S02]  /*e100*/  MOV R193, R13 ;  /* 0x0000000d00c17202 */ /* 0x000fe40000000f00 */
[----:B------:R-:W-:Y:S01]  /*e110*/  MOV R194, R115 ;  /* 0x0000007300c27202 */ /* 0x000fe20000000f00 */
[----:B--2---:R-:W-:Y:S01]  /*e120*/  FFMA.FTZ R0, R242, UR26, -R12 ;  /* 0x0000001af2007c23 */ /* 0x004fe2000801080c */
[----:B------:R-:W-:Y:S01]  /*e130*/  MOV R195, R114 ;  /* 0x0000007200c37202 */ /* 0x000fe20000000f00 */
[C---:B-1----:R-:W-:Y:S02]  /*e140*/  HMMA.16816.F32.BF16 R140, R92.reuse, R138, R96 ;  /* 0x0000008a5c8c723c */ /* 0x042fe40000041860 */
[----:B------:R-:W-:Y:S01]  /*e150*/  FFMA.FTZ R8, R194, R45, R193 ;  /* 0x0000002dc2087223 */ /* 0x000fe200000100c1 */
[----:B------:R1:W-:Y:S03]  /*e160*/  MUFU.EX2 R13, R0 ;  /* 0x00000000000d7308 */ /* 0x0003e60000000800 */
[----:B------:R-:W-:Y:S01]  /*e170*/  FADD.FTZ R11, R30, R8 ;  /* 0x000000081e0b7221 */ /* 0x000fe20000010000 */
[----:B------:R-:W-:Y:S01]  /*e180*/  HMMA.16816.F32.BF16 R88, R92, R4, R88 ;  /* 0x000000045c58723c */ /* 0x000fe20000041858 */
[----:B------:R-:W-:-:S02]  /*e190*/  F2FP.BF16.F32.PACK_AB R96, R200, R201 ;  /* 0x000000c9c860723e */ /* 0x000fc400000010ff */
[----:B---3--:R-:W-:Y:S02]  /*e1a0*/  F2FP.BF16.F32.PACK_AB R97, R26, R53 ;  /* 0x000000351a61723e */ /* 0x008fe400000010ff */
[----:B------:R-:W-:Y:S01]  /*e1b0*/  F2FP.BF16.F32.PACK_AB R98, R196, R198 ;  /* 0x000000c6c462723e */ /* 0x000fe200000010ff */
[C---:B------:R-:W-:Y:S06]  /*e1c0*/  HMMA.16816.F32.BF16 R128, R92.reuse, R136, R160 ;  /* 0x000000885c80723c */ /* 0x040fec00000418a0 */
[----:B------:R-:W-:Y:S01]  /*e1d0*/  HMMA.16816.F32.BF16 R112, R92, R124, R176 ;  /* 0x0000007c5c70723c */ /* 0x000fe200000418b0 */
[----:B-1----:R-:W-:-:S04]  /*e1e0*/  FFMA.FTZ R0, R243, UR26, -R12 ;  /* 0x0000001af3007c23 */ /* 0x002fc8000801080c */
[----:B------:R1:W2:Y:S01]  /*e1f0*/  MUFU.EX2 R9, R0 ;  /* 0x0000000000097308 */ /* 0x0002a20000000800 */
[C---:B------:R-:W-:Y:S06]  /*e200*/  HMMA.16816.F32.BF16 R120, R92.reuse, R126, R188 ;  /* 0x0000007e5c78723c */ /* 0x040fec00000418bc */
[C---:B------:R-:W-:Y:S06]  /*e210*/  HMMA.16816.F32.BF16 R144, R92.reuse, R152, R144 ;  /* 0x000000985c90723c */ /* 0x040fec0000041890 */
[----:B------:R-:W-:Y:S01]  /*e220*/  HMMA.16816.F32.BF16 R156, R92, R154, R156 ;  /* 0x0000009a5c9c723c */ /* 0x000fe2000004189c */
[----:B-1----:R-:W-:Y:S01]  /*e230*/  FFMA.FTZ R0, R2, R44, R195 ;  /* 0x0000002c02007223 */ /* 0x002fe200000100c3 */
[----:B--2---:R-:W-:Y:S01]  /*e240*/  F2FP.BF16.F32.PACK_AB R99, R9, R13 ;  /* 0x0000000d0963723e */ /* 0x004fe200000010ff */
[----:B------:R-:W-:-:S03]  /*e250*/  FFMA.FTZ R2, R215, R14, R219 ;  /* 0x0000000ed7027223 */ /* 0x000fc600000100db */
[----:B------:R-:W-:Y:S01]  /*e260*/  HMMA.16816.F32.BF16 R160, R92, R168, R108 ;  /* 0x000000a85ca0723c */ /* 0x000fe2000004186c */
        /* <DEDUP_REMOVED lines=60> */
[----:B------:R-:W-:-:S03]  /*e630*/  FADD.FTZ R4, R196, R4 ;  /* 0x00000004c4047221 */ /* 0x000fc60000010000 */
[----:B------:R-:W-:Y:S01]  /*e640*/  FADD.FTZ R0, R24, R0 ;  /* 0x0000000018007221 */ /* 0x000fe20000010000 */
[----:B------:R-:W-:Y:S01]  /*e650*/  HMMA.16816.F32.BF16 R76, R92, R82, R76 ;  /* 0x000000525c4c723c */ /* 0x000fe2000004184c */
[----:B------:R1:W-:Y:S04]  /*e660*/  STL [R1+0x14], R4 ;  /* 0x0000140401007387 */ /* 0x0003e80000100800 */
        /* <DEDUP_REMOVED lines=14> */
[----:B-1----:R-:W-:-:S15]  /*e750*/  HMMA.16816.F32.BF16 R96, R96, R6, R20 ;  /* 0x000000066060723c */ /* 0x002fde0000041814 */
[----:B------:R-:W-:-:S09]  /*e760*/  NOP ;  /* 0x0000000000007918 */ /* 0x000fd20000000000 */
.L_x_169:
[----:B------:R-:W-:-:S06]  /*e770*/  UISETP.GT.AND UP0, UPT, UR24, UR15, UPT ;  /* 0x0000000f1800728c */ /* 0x000fcc000bf04270 */
[----:B------:R-:W-:-:S13]  /*e780*/  PLOP3.LUT P0, PT, PT, PT, UP0, 0x80, 0x0 ;  /* 0x000000000000781c */ /* 0x000fda0003f0f008 */
[----:B------:R-:W-:Y:S05]  /*e790*/  @!P0 BRA `(.L_x_172) ;  /* 0x00000040002c8947 */ /* 0x000fea0003800000 */
[----:B------:R-:W2:Y:S01]  /*e7a0*/  LDL.LU.64 R6, [R1] ;  /* 0x0000000001067983 */ /* 0x000ea20000300a00 */
[----:B------:R-:W-:Y:S01]  /*e7b0*/  MOV R100, R104 ;  /* 0x0000006800647202 */ /* 0x000fe20000000f00 */
[----:B------:R-:W-:Y:S01]  /*e7c0*/  IMAD.MOV.U32 R107, RZ, RZ, R102 ;  /* 0x000000ffff6b7224 */ /* 0x000fe200078e0066 */
[----:B------:R-:W-:Y:S01]  /*e7d0*/  MOV R3, R105 ;  /* 0x0000006900037202 */ /* 0x000fe20000000f00 */
[----:B------:R-:W2:Y:S01]  /*e7e0*/  LDL.LU.64 R4, [R1+0x18] ;  /* 0x0000180001047983 */ /* 0x000ea20000300a00 */
[----:B------:R-:W-:Y:S01]  /*e7f0*/  MOV R106, R103 ;  /* 0x00000067006a7202 */ /* 0x000fe20000000f00 */
[----:B------:R-:W-:Y:S02]  /*e800*/  USHF.L.U64.HI UR5, UR9, 0x1, UR8 ;  /* 0x0000000109057899 */ /* 0x000fe40008010208 */
[----:B------:R-:W-:Y:S01]  /*e810*/  USHF.L.U32 UR13, UR9, 0x1, URZ ;  /* 0x00000001090d7899 */ /* 0x000fe2000800063f */
[----:B------:R-:W-:Y:S01]  /*e820*/  ULDC UR4, c[0x0][0x2ec] ;  /* 0x0000bb0000047ab9 */ /* 0x000fe20000000800 */
[----:B------:R-:W-:Y:S01]  /*e830*/  ULDC.64 UR6, c[0x0][0x218] ;  /* 0x0000860000067ab9 */ /* 0x000fe20000000a00 */
[----:B------:R-:W-:Y:S01]  /*e840*/  ULDC.64 UR10, c[0x0][0x220] ;  /* 0x00008800000a7ab9 */ /* 0x000fe20000000a00 */
[----:B------:R-:W-:Y:S01]  /*e850*/  ULDC.64 UR8, c[0x0][0x248] ;  /* 0x0000920000087ab9 */ /* 0x000fe20000000a00 */
[----:B--2---:R-:W-:-:S05]  /*e860*/  IMAD.MOV.U32 R5, RZ, RZ, R7 ;  /* 0x000000ffff057224 */ /* 0x004fca00078e0007 */
[----:B------:R1:W-:Y:S01]  /*e870*/  STL.64 [R1+0x18], R4 ;  /* 0x0000180401007387 */ /* 0x0003e20000100a00 */
[----:B------:R-:W-:Y:S05]  /*e880*/  BRA `(.L_x_173) ;  /* 0x0000000000707947 */ /* 0x000fea0003800000 */
.L_x_175:
[----:B------:R-:W2:Y:S01]  /*e890*/  LDL.64 R204, [R1+0x28] ;  /* 0x0000280001cc7983 */ /* 0x000ea20000100a00 */
[----:B------:R-:W-:Y:S03]  /*e8a0*/  UIADD3 UR25, UR24, -0x2, URZ ;  /* 0xfffffffe18197890 */ /* 0x000fe6000fffe03f */
[----:B------:R-:W3:Y:S01]  /*e8b0*/  LDL.64 R202, [R1+0x20] ;  /* 0x0000200001ca7983 */ /* 0x000ee20000100a00 */
[----:B------:R-:W-:Y:S02]  /*e8c0*/  USHF.R.S32.HI UR24, URZ, 0x1f, UR25 ;  /* 0x0000001f3f187899 */ /* 0x000fe40008011419 */
[----:B------:R-:W-:Y:S02]  /*e8d0*/  UIMAD.WIDE.U32 UR26, UR25, UR8, URZ ;  /* 0x00000008191a72a5 */ /* 0x000fe4000f8e003f */
[----:B------:R-:W-:Y:S04]  /*e8e0*/  UIMAD UR24, UR24, UR8, URZ ;  /* 0x00000008181872a4 */ /* 0x000fe8000f8e023f */
[----:B------:R-:W-:Y:S01]  /*e8f0*/  UIMAD UR24, UR25, UR9, UR24 ;  /* 0x00000009191872a4 */ /* 0x000fe2000f8e0218 */
[----:B------:R-:W-:Y:S02]  /*e900*/  IMAD.U32 R7, RZ, RZ, UR26 ;  /* 0x0000001aff077e24 */ /* 0x000fe4000f8e00ff */
[----:B------:R-:W-:Y:S01]  /*e910*/  IMAD.U32 R8, RZ, RZ, UR26 ;  /* 0x0000001aff087e24 */ /* 0x000fe2000f8e00ff */
[----:B------:R-:W-:Y:S06]  /*e920*/  UIADD3 UR24, UR27, UR24, URZ ;  /* 0x000000181b187290 */ /* 0x000fec000fffe03f */
[----:B------:R-:W-:Y:S01]  /*e930*/  IMAD.U32 R6, RZ, RZ, UR24 ;  /* 0x00000018ff067e24 */ /* 0x000fe2000f8e00ff */
[----:B--2---:R-:W-:Y:S04]  /*e940*/  LEA R7, P0, R7, R204, 0x6 ;  /* 0x000000cc07077211 */ /* 0x004fe800078030ff */
[----:B---3--:R-:W-:Y:S02]  /*e950*/  LEA.HI.X R8, R8, R203, R6, 0x6, P0 ;  /* 0x000000cb08087211 */ /* 0x008fe400000f3406 */
[C---:B------:R-:W-:Y:S04]  /*e960*/  LEA R6, P0, R7.reuse, UR6, 0x1 ;  /* 0x0000000607067c11 */ /* 0x040fe8000f8008ff */
[----:B------:R-:W-:Y:S02]  /*e970*/  LEA.HI.X R7, R7, UR7, R8, 0x1, P0 ;  /* 0x0000000707077c11 */ /* 0x000fe400080f0c08 */
[----:B------:R-:W-:Y:S03]  /*e980*/  IADD3 R8, P0, R6, UR21, RZ ;  /* 0x0000001506087c10 */ /* 0x000fe6000ff1e0ff */
[----:B------:R-:W-:Y:S01]  /*e990*/  @!PT LDS RZ, [RZ] ;  /* 0x00000000fffff984 */ /* 0x000fe20000000800 */
[----:B------:R-:W-:Y:S01]  /*e9a0*/  @!PT LDS RZ, [RZ] ;  /* 0x00000000fffff984 */ /* 0x000fe20000000800 */
[----:B------:R-:W-:Y:S01]  /*e9b0*/  @!PT LDS RZ, [RZ] ;  /* 0x00000000fffff984 */ /* 0x000fe20000000800 */
[----:B------:R1:W-:Y:S01]  /*e9c0*/  LDGSTS.E.BYPASS.LTC128B.128 [R234+0x6000], desc[UR18][R6.64] ;  /* 0x0600000006ea7fae */ /* 0x0003e2000b901d52 */
[----:B------:R-:W-:Y:S03]  /*e9d0*/  IADD3.X R9, R7, UR20, RZ, P0, !PT ;  /* 0x0000001407097c10 */ /* 0x000fe600087fe4ff */
[----:B------:R1:W-:Y:S04]  /*e9e0*/  LDGSTS.E.BYPASS.LTC128B.128 [R234+0x7000], desc[UR18][R6.64+0x40] ;  /* 0x0700004006ea7fae */ /* 0x0003e8000b901d52 */
[----:B------:R1:W-:Y:S04]  /*e9f0*/  LDGSTS.E.BYPASS.LTC128B.128 [R234+0x8000], desc[UR18][R6.64+0x80] ;  /* 0x0800008006ea7fae */ /* 0x0003e8000b901d52 */
[----:B------:R1:W-:Y:S04]  /*ea00*/  LDGSTS.E.BYPASS.LTC128B.128 [R234+0x6800], desc[UR18][R8.64] ;  /* 0x0680000008ea7fae */ /* 0x0003e8000b901d52 */
[----:B------:R1:W-:Y:S04]  /*ea10*/  LDGSTS.E.BYPASS.LTC128B.128 [R234+0x7800], desc[UR18][R8.64+0x40] ;  /* 0x0780004008ea7fae */ /* 0x0003e8000b901d52 */
[----:B------:R1:W-:Y:S04]  /*ea20*/  LDGSTS.E.BYPASS.LTC128B.128 [R234+0x8800], desc[UR18][R8.64+0x80] ;  /* 0x0880008008ea7fae */ /* 0x0003e8000b901d52 */
[----:B------:R-:W0:Y:S01]  /*ea30*/  LDGDEPBAR ;  /* 0x00000000000079af */ /* 0x000e220000000000 */
[----:B------:R-:W-:Y:S05]  /*ea40*/  BRA `(.L_x_174) ;  /* 0x0000001400e07947 */ /* 0x000fea0003800000 */
.L_x_173:
[----:B-12---:R-:W2:Y:S01]  /*ea50*/  LDL.64 R4, [R1+0x18] ;  /* 0x0000180001047983 */ /* 0x006ea20000100a00 */
[----:B------:R-:W-:Y:S04]  /*ea60*/  DEPBAR.LE SB0, 0x0 ;  /* 0x000080000000791a */ /* 0x000fe80000000000 */
[----:B------:R-:W-:Y:S01]  /*ea70*/  UIADD3 UR12, UR24, -0x1, URZ ;  /* 0xffffffff180c7890 */ /* 0x000fe2000fffe03f */
[----:B------:R-:W-:Y:S03]  /*ea80*/  BAR.SYNC.DEFER_BLOCKING 0x0 ;  /* 0x0000000000007b1d */ /* 0x000fe60000010000 */
[----:B------:R-:W-:Y:S02]  /*ea90*/  USHF.R.S32.HI UR26, URZ, 0x1f, UR12 ;  /* 0x0000001f3f1a7899 */ /* 0x000fe4000801140c */
[----:B------:R-:W-:Y:S01]  /*eaa0*/  UIMAD UR25, UR22, UR12, URZ ;  /* 0x0000000c161972a4 */ /* 0x000fe2000f8e023f */
[----:B------:R-:W-:Y:S01]  /*eab0*/  IMAD.U32 R6, RZ, RZ, UR12 ;  /* 0x0000000cff067e24 */ /* 0x000fe2000f8e00ff */
[----:B------:R-:W-:Y:S02]  /*eac0*/  UISETP.GT.AND UP0, UPT, UR12, UR15, UPT ;  /* 0x0000000f0c00728c */ /* 0x000fe4000bf04270 */
[----:B------:R-:W-:Y:S01]  /*ead0*/  UIMAD UR25, UR26, UR23, UR25 ;  /* 0x000000171a1972a4 */ /* 0x000fe2000f8e0219 */
[----:B--2---:R-:W-:Y:S01]  /*eae0*/  IMAD.WIDE.U32 R6, R6, UR23, R4 ;  /* 0x0000001706067c25 */ /* 0x004fe2000f8e0004 */
[----:B------:R-:W1:Y:S04]  /*eaf0*/  S2R R2, SR_TID.X ;  /* 0x0000000000027919 */ /* 0x000e680000002100 */
[----:B------:R-:W-:Y:S01]  /*eb00*/  VIADD R0, R7, UR25 ;  /* 0x0000001907007c36 */ /* 0x000fe20008000000 */
[C---:B------:R-:W-:Y:S04]  /*eb10*/  LEA R4, P0, R6.reuse, UR10, 0x1 ;  /* 0x0000000a06047c11 */ /* 0x040fe8000f8008ff */
[----:B------:R-:W-:Y:S01]  /*eb20*/  LEA.HI.X R5, R6, UR11, R0, 0x1, P0 ;  /* 0x0000000b06057c11 */ /* 0x000fe200080f0c00 */
[----:B------:R-:W-:Y:S01]  /*eb30*/  IMAD.U32 R0, RZ, RZ, UR12 ;  /* 0x0000000cff007e24 */ /* 0x000fe2000f8e00ff */
[----:B------:R-:W-:Y:S03]  /*eb40*/  IADD3 R6, P0, R4, UR13, RZ ;  /* 0x0000000d04067c10 */ /* 0x000fe6000ff1e0ff */
[----:B------:R-:W-:Y:S01]  /*eb50*/  @!PT LDS RZ, [RZ] ;  /* 0x00000000fffff984 */ /* 0x000fe20000000800 */
[----:B------:R-:W-:Y:S01]  /*eb60*/  @!PT LDS RZ, [RZ] ;  /* 0x00000000fffff984 */ /* 0x000fe20000000800 */
[----:B------:R-:W-:Y:S01]  /*eb70*/  @!PT LDS RZ, [RZ] ;  /* 0x00000000fffff984 */ /* 0x000fe20000000800 */
[----:B------:R-:W-:Y:S01]  /*eb80*/  LDGSTS.E.BYPASS.LTC128B.128 [R234+0x9000], desc[UR18][R4.64] ;  /* 0x0900000004ea7fae */ /* 0x000fe2000b901d52 */
[----:B------:R-:W-:Y:S07]  /*eb90*/  IADD3.X R7, R5, UR5, RZ, P0, !PT ;  /* 0x0000000505077c10 */ /* 0x000fee00087fe4ff */
[----:B------:R-:W-:Y:S08]  /*eba0*/  LDGSTS.E.BYPASS.LTC128B.128 [R234+0xa000], desc[UR18][R4.64+0x40] ;  /* 0x0a00004004ea7fae */ /* 0x000ff0000b901d52 */
[----:B------:R-:W-:Y:S01]  /*ebb0*/  LDGSTS.E.BYPASS.LTC128B.128 [R234+0xb000], desc[UR18][R4.64+0x80] ;  /* 0x0b00008004ea7fae */ /* 0x000fe2000b901d52 */
[----:B-1----:R-:W-:Y:S07]  /*ebc0*/  IMAD.SHL.U32 R2, R2, 0x2, RZ ;  /* 0x0000000202027824 */ /* 0x002fee00078e00ff */
[----:B------:R-:W-:Y:S01]  /*ebd0*/  LDGSTS.E.BYPASS.LTC128B.128 [R234+0x9800], desc[UR18][R6.64] ;  /* 0x0980000006ea7fae */ /* 0x000fe2000b901d52 */
[----:B------:R-:W-:Y:S05]  /*ebe0*/  LOP3.LUT R2, R2, 0x6, RZ, 0xc0, !PT ;  /* 0x0000000602027812 */ /* 0x000fea00078ec0ff */
[----:B------:R-:W-:Y:S02]  /*ebf0*/  IMAD R0, R0, 0x40, R2 ;  /* 0x0000004000007824 */ /* 0x000fe400078e0202 */
[----:B------:R-:W-:Y:S02]  /*ec00*/  LDGSTS.E.BYPASS.LTC128B.128 [R234+0xa800], desc[UR18][R6.64+0x40] ;  /* 0x0a80004006ea7fae */ /* 0x000fe4000b901d52 */
[C---:B------:R-:W-:Y:S01]  /*ec10*/  VIADD R2, R0.reuse, 0x1 ;  /* 0x0000000100027836 */ /* 0x040fe20000000000 */
[C---:B------:R-:W-:Y:S02]  /*ec20*/  ISETP.GE.AND P4, PT, R0.reuse, R228, PT ;  /* 0x000000e40000720c */ /* 0x040fe40003f86270 */
[C---:B------:R-:W-:Y:S02]  /*ec30*/  ISETP.GE.AND P0, PT, R0.reuse, R227, PT ;  /* 0x000000e30000720c */ /* 0x040fe40003f06270 */
[C---:B------:R-:W-:Y:S01]  /*ec40*/  ISETP.GE.OR P4, PT, R0.reuse, R233, !P4 ;  /* 0x000000e90000720c */ /* 0x040fe20006786670 */
[----:B------:R1:W-:Y:S01]  /*ec50*/  LDGSTS.E.BYPASS.LTC128B.128 [R234+0xb800], desc[UR18][R6.64+0x80] ;  /* 0x0b80008006ea7fae */ /* 0x0003e2000b901d52 */
[----:B------:R-:W-:Y:S02]  /*ec60*/  ISETP.GE.OR P0, PT, R0, R232, !P0 ;  /* 0x000000e80000720c */ /* 0x000fe40004706670 */
[C---:B------:R-:W-:Y:S02]  /*ec70*/  ISETP.GE.AND P3, PT, R2.reuse, R228, PT ;  /* 0x000000e40200720c */ /* 0x040fe40003f66270 */
[C---:B------:R-:W-:Y:S02]  /*ec80*/  ISETP.GE.AND P2, PT, R2.reuse, R227, PT ;  /* 0x000000e30200720c */ /* 0x040fe40003f46270 */
[C---:B------:R-:W-:Y:S01]  /*ec90*/  ISETP.GE.OR P3, PT, R2.reuse, R233, !P3 ;  /* 0x000000e90200720c */ /* 0x040fe20005f66670 */
[----:B------:R-:W-:Y:S01]  /*eca0*/  LDSM.16.M88.4 R64, [R224] ;  /* 0x00000000e040783b */ /* 0x000fe20000000200 */
[C---:B------:R-:W-:Y:S02]  /*ecb0*/  ISETP.GE.OR P2, PT, R2.reuse, R232, !P2 ;  /* 0x000000e80200720c */ /* 0x040fe40005746670 */
[C---:B------:R-:W-:Y:S02]  /*ecc0*/  ISETP.GE.AND P6, PT, R2.reuse, R229, PT ;  /* 0x000000e50200720c */ /* 0x040fe40003fc6270 */
[C---:B------:R-:W-:Y:S02]  /*ecd0*/  ISETP.GE.AND P1, PT, R2.reuse, R226, PT ;  /* 0x000000e20200720c */ /* 0x040fe40003f26270 */
[C---:B------:R-:W-:Y:S01]  /*ece0*/  ISETP.GE.OR P6, PT, R2.reuse, R231, !P6 ;  /* 0x000000e70200720c */ /* 0x040fe200077c6670 */
[----:B------:R-:W1:Y:S01]  /*ecf0*/  LDSM.16.M88.4 R16, [R221+0x6000] ;  /* 0x00600000dd10783b */ /* 0x000e620000000200 */
[----:B------:R-:W-:Y:S01]  /*ed00*/  ISETP.GE.OR P1, PT, R2, R230, !P1 ;  /* 0x000000e60200720c */ /* 0x000fe20004f26670 */
[----:B------:R-:W-:Y:S05]  /*ed10*/  VIADD R2, R0, 0x8 ;  /* 0x0000000800027836 */ /* 0x000fea0000000000 */
[C---:B------:R-:W-:Y:S01]  /*ed20*/  ISETP.GE.AND P5, PT, R2.reuse, R228, PT ;  /* 0x000000e40200720c */ /* 0x040fe20003fa6270 */
[----:B------:R-:W2:Y:S03]  /*ed30*/  LDSM.16.M88.4 R60, [R224+0x1000] ;  /* 0x00100000e03c783b */ /* 0x000ea60000000200 */
[----:B------:R-:W-:Y:S05]  /*ed40*/  ISETP.GE.OR P5, PT, R2, R233, !P5 ;  /* 0x000000e90200720c */ /* 0x000fea0006fa6670 */
        /* <DEDUP_REMOVED lines=17> */
[----:B------:R-:W-:Y:S05]  /*ee60*/  LDSM.16.M88.4 R196, [R221+0x7000] ;  /* 0x00700000ddc4783b */ /* 0x000fea0000000200 */
        /* <DEDUP_REMOVED lines=9> */
[C---:B------:R-:W-:Y:S05]  /*ef00*/  HMMA.16816.F32.BF16 R56, R60.reuse, R108, RZ ;  /* 0x0000006c3c38723c */ /* 0x040fea00000418ff */
[----:B------:R-:W-:Y:S01]  /*ef10*/  LDSM.16.M88.4 R216, [R223+0x8000] ;  /* 0x00800000dfd8783b */ /* 0x000fe20000000200 */
        /* <DEDUP_REMOVED lines=18> */
[-C--:B----4-:R-:W-:Y:S06]  /*f040*/  HMMA.16816.F32.BF16 R52, R176, R108.reuse, R52 ;  /* 0x0000006cb034723c */ /* 0x090fec0000041834 */
[C---:B------:R-:W-:Y:S06]  /*f050*/  HMMA.16816.F32.BF16 R56, R184.reuse, R108, R56 ;  /* 0x0000006cb838723c */ /* 0x040fec0000041838 */
[-C--:B------:R-:W-:Y:S01]  /*f060*/  HMMA.16816.F32.BF16 R60, R184, R110.reuse, R60 ;  /* 0x0000006eb83c723c */ /* 0x080fe2000004183c */
[----:B------:R-:W-:Y:S05]  /*f070*/  LDSM.16.M88.4 R184, [R225+0x3000] ;  /* 0x00300000e1b8783b */ /* 0x000fea0000000200 */
[----:B------:R-:W-:Y:S03]  /*f080*/  HMMA.16816.F32.BF16 R64, R176, R110, R64 ;  /* 0x0000006eb040723c */ /* 0x000fe60000041840 */
[----:B------:R-:W-:Y:S03]  /*f090*/  LDSM.16.M88.4 R108, [R225+0x2000] ;  /* 0x00200000e16c783b */ /* 0x000fe60000000200 */
[-C--:B-1----:R-:W-:Y:S05]  /*f0a0*/  HMMA.16816.F32.BF16 R4, R180, R196.reuse, R4 ;  /* 0x000000c4b404723c */ /* 0x082fea0000041804 */
[----:B------:R-:W1:Y:S01]  /*f0b0*/  LDSM.16.M88.4 R176, [R223+0x7000] ;  /* 0x00700000dfb0783b */ /* 0x000e620000000200 */
[C---:B------:R-:W-:Y:S06]  /*f0c0*/  HMMA.16816.F32.BF16 R8, R200.reuse, R196, R8 ;  /* 0x000000c4c808723c */ /* 0x040fec0000041808 */
[-C--:B------:R-:W-:Y:S06]  /*f0d0*/  HMMA.16816.F32.BF16 R12, R200, R198.reuse, R12 ;  /* 0x000000c6c80c723c */ /* 0x080fec000004180c */
[C---:B------:R-:W-:Y:S01]  /*f0e0*/  HMMA.16816.F32.BF16 R16, R180.reuse, R198, R16 ;  /* 0x000000c6b410723c */ /* 0x040fe20000041810 */
[----:B------:R-:W4:Y:S05]  /*f0f0*/  LDSM.16.M88.4 R196, [R223+0x7400] ;  /* 0x00740000dfc4783b */ /* 0x000f2a0000000200 */
[-C--:B------:R-:W-:Y:S06]  /*f100*/  HMMA.16816.F32.BF16 R20, R180, R204.reuse, R20 ;  /* 0x000000ccb414723c */ /* 0x080fec0000041814 */
[C---:B------:R-:W-:Y:S06]  /*f110*/  HMMA.16816.F32.BF16 R24, R200.reuse, R204, R24 ;  /* 0x000000ccc818723c */ /* 0x040fec0000041818 */
[-C--:B------:R-:W-:Y:S06]  /*f120*/  HMMA.16816.F32.BF16 R28, R200, R206.reuse, R28 ;  /* 0x000000cec81c723c */ /* 0x080fec000004181c */
[C---:B------:R-:W-:Y:S01]  /*f130*/  HMMA.16816.F32.BF16 R32, R180.reuse, R206, R32 ;  /* 0x000000ceb420723c */ /* 0x040fe20000041820 */
[----:B------:R-:W5:Y:S05]  /*f140*/  LDSM.16.M88.4 R204, [R223+0x7800] ;  /* 0x00780000dfcc783b */ /* 0x000f6a0000000200 */
        /* <DEDUP_REMOVED lines=11> */
[-C--:B-1----:R-:W-:Y:S05]  /*f200*/  HMMA.16816.F32.BF16 R4, R108, R176.reuse, R4 ;  /* 0x000000b06c04723c */ /* 0x082fea0000041804 */
[----:B------:R-:W1:Y:S01]  /*f210*/  LDSM.16.M88.4 R192, [R221+0x8000] ;  /* 0x00800000ddc0783b */ /* 0x000e620000000200 */
        /* <DEDUP_REMOVED lines=8> */
[----:B------:R-:W4:Y:S05]  /*f2a0*/  LDSM.16.M88.4 R196, [R221+0x8800] ;  /* 0x00880000ddc4783b */ /* 0x000f2a0000000200 */
[-C--:B-----5:R-:W-:Y:S06]  /*f2b0*/  HMMA.16816.F32.BF16 R36, R108, R204.reuse, R36 ;  /* 0x000000cc6c24723c */ /* 0x0a0fec0000041824 */
[C---:B------:R-:W-:Y:S06]  /*f2c0*/  HMMA.16816.F32.BF16 R40, R184.reuse, R204, R40 ;  /* 0x000000ccb828723c */ /* 0x040fec0000041828 */
[-C--:B------:R-:W-:Y:S06]  /*f2d0*/  HMMA.16816.F32.BF16 R44, R184, R206.reuse, R44 ;  /* 0x000000ceb82c723c */ /* 0x080fec000004182c */
[C---:B------:R-:W-:Y:S06]  /*f2e0*/  HMMA.16816.F32.BF16 R48, R108.reuse, R206, R48 ;  /* 0x000000ce6c30723c */ /* 0x040fec0000041830 */
[-C--:B--2---:R-:W-:Y:S06]  /*f2f0*/  HMMA.16816.F32.BF16 R52, R108, R180.reuse, R52 ;  /* 0x000000b46c34723c */ /* 0x084fec0000041834 */
[C---:B------:R-:W-:Y:S06]  /*f300*/  HMMA.16816.F32.BF16 R56, R184.reuse, R180, R56 ;  /* 0x000000b4b838723c */ /* 0x040fec0000041838 */
[-C--:B------:R-:W-:Y:S06]  /*f310*/  HMMA.16816.F32.BF16 R60, R184, R182.reuse, R60 ;  /* 0x000000b6b83c723c */ /* 0x080fec000004183c */
[----:B------:R-:W-:Y:S01]  /*f320*/  HMMA.16816.F32.BF16 R64, R108, R182, R64 ;  /* 0x000000b66c40723c */ /* 0x000fe20000041840 */
[----:B------:R-:W2:Y:S05]  /*f330*/  LDSM.16.M88.4 R108, [R225+0x5000] ;  /* 0x00500000e16c783b */ /* 0x000eaa0000000200 */
[-C--:B-1----:R-:W-:Y:S06]  /*f340*/  HMMA.16816.F32.BF16 R4, R188, R192.reuse, R4 ;  /* 0x000000c0bc04723c */ /* 0x082fec0000041804 */
[C---:B---3--:R-:W-:Y:S06]  /*f350*/  HMMA.16816.F32.BF16 R8, R176.reuse, R192, R8 ;  /* 0x000000c0b008723c */ /* 0x048fec0000041808 */
[-C--:B------:R-:W-:Y:S06]  /*f360*/  HMMA.16816.F32.BF16 R12, R176, R194.reuse, R12 ;  /* 0x000000c2b00c723c */ /* 0x080fec000004180c */
[C---:B------:R-:W-:Y:S06]  /*f370*/  HMMA.16816.F32.BF16 R16, R188.reuse, R194, R16 ;  /* 0x000000c2bc10723c */ /* 0x040fec0000041810 */
[-C--:B------:R-:W-:Y:S06]  /*f380*/  HMMA.16816.F32.BF16 R20, R188, R200.reuse, R20 ;  /* 0x000000c8bc14723c */ /* 0x080fec0000041814 */
        /* <DEDUP_REMOVED lines=9> */
[-C--:B------:R-:W-:Y:S01]  /*f420*/  HMMA.16816.F32.BF16 R60, R176, R210.reuse, R60 ;  /* 0x000000d2b03c723c */ /* 0x080fe2000004183c */
[----:B------:R-:W1:Y:S05]  /*f430*/  LDSM.16.M88.4 R176, [R223+0x8400] ;  /* 0x00840000dfb0783b */ /* 0x000e6a0000000200 */
[----:B------:R-:W-:Y:S06]  /*f440*/  HMMA.16816.F32.BF16 R64, R188, R210, R64 ;  /* 0x000000d2bc40723c */ /* 0x000fec0000041840 */
[-C--:B------:R-:W-:Y:S06]  /*f450*/  HMMA.16816.F32.BF16 R4, R212, R216.reuse, R4 ;  /* 0x000000d8d404723c */ /* 0x080fec0000041804 */
[C---:B--2---:R-:W-:Y:S06]  /*f460*/  HMMA.16816.F32.BF16 R8, R108.reuse, R216, R8 ;  /* 0x000000d86c08723c */ /* 0x044fec0000041808 */
[-C--:B------:R-:W-:Y:S06]  /*f470*/  HMMA.16816.F32.BF16 R12, R108, R218.reuse, R12 ;  /* 0x000000da6c0c723c */ /* 0x080fec000004180c */
[C---:B------:R-:W-:Y:S06]  /*f480*/  HMMA.16816.F32.BF16 R16, R212.reuse, R218, R16 ;  /* 0x000000dad410723c */ /* 0x040fec0000041810 */
[----:B------:R-:W-:Y:S02]  /*f490*/  FSEL R102, R4, -INF , !P4 ;  /* 0xff80000004667808 */ /* 0x000fe40006000000 */
[C---:B------:R-:W-:Y:S03]  /*f4a0*/  ISETP.GE.AND P4, PT, R0.reuse, R229, PT ;  /* 0x000000e50000720c */ /* 0x040fe60003f86270 */
[----:B------:R-:W-:Y:S01]  /*f4b0*/  FSEL R183, R5, -INF , !P3 ;  /* 0xff80000005b77808 */ /* 0x000fe20005800000 */
[-C--:B-1----:R-:W-:Y:S03]  /*f4c0*/  HMMA.16816.F32.BF16 R20, R212, R176.reuse, R20 ;  /* 0x000000b0d414723c */ /* 0x082fe60000041814 */
[----:B------:R-:W-:Y:S02]  /*f4d0*/  ISETP.GE.OR P4, PT, R0, R231, !P4 ;  /* 0x000000e70000720c */ /* 0x000fe40006786670 */
[----:B------:R-:W-:Y:S01]  /*f4e0*/  FSEL R101, R6, -INF , !P0 ;  /* 0xff80000006657808 */ /* 0x000fe20004000000 */
[C---:B------:R-:W-:Y:S04]  /*f4f0*/  HMMA.16816.F32.BF16 R24, R108.reuse, R176, R24 ;  /* 0x000000b06c18723c */ /* 0x040fe80000041818 */
[C---:B------:R-:W-:Y:S02]  /*f500*/  ISETP.GE.AND P3, PT, R0.reuse, R226, PT ;  /* 0x000000e20000720c */ /* 0x040fe40003f66270 */
[----:B------:R-:W-:Y:S01]  /*f510*/  FSEL R182, R7, -INF , !P2 ;  /* 0xff80000007b67808 */ /* 0x000fe20005000000 */
[-C--:B------:R-:W-:Y:S01]  /*f520*/  HMMA.16816.F32.BF16 R28, R108, R178.reuse, R28 ;  /* 0x000000b26c1c723c */ /* 0x080fe2000004181c */
[----:B------:R-:W1:Y:S02]  /*f530*/  LDSM.16.M88.4 R4, [R223+0x8800] ;  /* 0x00880000df04783b */ /* 0x000e640000000200 */
[----:B------:R-:W-:Y:S02]  /*f540*/  ISETP.GE.OR P3, PT, R0, R230, !P3 ;  /* 0x000000e60000720c */ /* 0x000fe40005f66670 */
[----:B------:R-:W-:Y:S01]  /*f550*/  FSEL R180, R8, -INF , !P4 ;  /* 0xff80000008b47808 */ /* 0x000fe20006000000 */
[C---:B------:R-:W-:Y:S04]  /*f560*/  HMMA.16816.F32.BF16 R32, R212.reuse, R178, R32 ;  /* 0x000000b2d420723c */ /* 0x040fe80000041820 */
[----:B------:R-:W-:Y:S02]  /*f570*/  ISETP.GE.AND P0, PT, R2, R229, PT ;  /* 0x000000e50200720c */ /* 0x000fe40003f06270 */
[----:B------:R-:W-:Y:S02]  /*f580*/  FSEL R184, R9, -INF , !P6 ;  /* 0xff80000009b87808 */ /* 0x000fe40007000000 */
[----:B------:R-:W-:Y:S02]  /*f590*/  FSEL R181, R10, -INF , !P3 ;  /* 0xff8000000ab57808 */ /* 0x000fe40005800000 */
[C---:B------:R-:W-:Y:S02]  /*f5a0*/  ISETP.GE.AND P2, PT, R2.reuse, R226, PT ;  /* 0x000000e20200720c */ /* 0x040fe40003f46270 */
[----:B------:R-:W-:Y:S02]  /*f5b0*/  FSEL R185, R11, -INF , !P1 ;  /* 0xff8000000bb97808 */ /* 0x000fe40004800000 */
[C---:B------:R-:W-:Y:S01]  /*f5c0*/  ISETP.GE.AND P4, PT, R2.reuse, R227, PT ;  /* 0x000000e30200720c */ /* 0x040fe20003f86270 */
[----:B------:R-:W2:Y:S01]  /*f5d0*/  LDSM.16.M88.4 R8, [R223+0x8c00] ;  /* 0x008c0000df08783b */ /* 0x000ea20000000200 */
[C---:B------:R-:W-:Y:S01]  /*f5e0*/  ISETP.GE.OR P0, PT, R2.reuse, R231, !P0 ;  /* 0x000000e70200720c */ /* 0x040fe20004706670 */
[----:B------:R-:W-:Y:S04]  /*f5f0*/  DEPBAR.LE SB0, 0x0 ;  /* 0x000080000000791a */ /* 0x000fe80000000000 */
[----:B------:R-:W-:Y:S01]  /*f600*/  BAR.SYNC.DEFER_BLOCKING 0x0 ;  /* 0x0000000000007b1d */ /* 0x000fe20000010000 */
[C---:B------:R-:W-:Y:S02]  /*f610*/  ISETP.GE.OR P2, PT, R2.reuse, R230, !P2 ;  /* 0x000000e60200720c */ /* 0x040fe40005746670 */
[----:B------:R-:W-:Y:S01]  /*f620*/  ISETP.GE.OR P4, PT, R2, R232, !P4 ;  /* 0x000000e80200720c */ /* 0x000fe20006786670 */
[----:B------:R-:W-:Y:S01]  /*f630*/  VIADD R2, R0, 0x9 ;  /* 0x0000000900027836 */ /* 0x000fe20000000000 */
[----:B------:R-:W-:Y:S02]  /*f640*/  FSEL R12, R12, -INF , !P0 ;  /* 0xff8000000c0c7808 */ /* 0x000fe40004000000 */
[----:B------:R-:W-:Y:S02]  /*f650*/  FSEL R14, R14, -INF , !P2 ;  /* 0xff8000000e0e7808 */ /* 0x000fe40005000000 */
[C---:B------:R-:W-:Y:S02]  /*f660*/  ISETP.GE.AND P3, PT, R2.reuse, R229, PT ;  /* 0x000000e50200720c */ /* 0x040fe40003f66270 */
[C---:B------:R-:W-:Y:S01]  /*f670*/  ISETP.GE.AND P1, PT, R2.reuse, R226, PT ;  /* 0x000000e20200720c */ /* 0x040fe20003f26270 */
[-C--:B-1----:R-:W-:Y:S05]  /*f680*/  HMMA.16816.F32.BF16 R36, R212, R4.reuse, R36 ;  /* 0x00000004d424723c */ /* 0x082fea0000041824 */
[C---:B------:R-:W-:Y:S01]  /*f690*/  ISETP.GE.AND P6, PT, R2.reuse, R228, PT ;  /* 0x000000e40200720c */ /* 0x040fe20003fc6270 */
[C---:B------:R-:W-:Y:S04]  /*f6a0*/  HMMA.16816.F32.BF16 R40, R108.reuse, R4, R40 ;  /* 0x000000046c28723c */ /* 0x040fe80000041828 */
[C---:B------:R-:W-:Y:S02]  /*f6b0*/  ISETP.GE.AND P0, PT, R2.reuse, R227, PT ;  /* 0x000000e30200720c */ /* 0x040fe40003f06270 */
[C---:B------:R-:W-:Y:S01]  /*f6c0*/  ISETP.GE.OR P3, PT, R2.reuse, R231, !P3 ;  /* 0x000000e70200720c */ /* 0x040fe20005f66670 */
[-C--:B------:R-:W-:Y:S03]  /*f6d0*/  HMMA.16816.F32.BF16 R44, R108, R6.reuse, R44 ;  /* 0x000000066c2c723c */ /* 0x080fe6000004182c */
[----:B------:R-:W-:Y:S01]  /*f6e0*/  ISETP.GE.OR P1, PT, R2, R230, !P1 ;  /* 0x000000e60200720c */ /* 0x000fe20004f26670 */
[----:B------:R-:W-:Y:S01]  /*f6f0*/  VIADD R5, R0, 0x30 ;  /* 0x0000003000057836 */ /* 0x000fe20000000000 */
[C---:B------:R-:W-:Y:S01]  /*f700*/  ISETP.GE.OR P6, PT, R2.reuse, R233, !P6 ;  /* 0x000000e90200720c */ /* 0x040fe200077c6670 */
[C---:B------:R-:W-:Y:S04]  /*f710*/  HMMA.16816.F32.BF16 R48, R212.reuse, R6, R48 ;  /* 0x00000006d430723c */ /* 0x040fe80000041830 */
[----:B------:R-:W-:Y:S01]  /*f720*/  ISETP.GE.OR P0, PT, R2, R232, !P0 ;  /* 0x000000e80200720c */ /* 0x000fe20004706670 */
[----:B------:R-:W-:Y:S01]  /*f730*/  VIADD R2, R0, 0x10 ;  /* 0x0000001000027836 */ /* 0x000fe20000000000 */
[----:B------:R-:W-:Y:S01]  /*f740*/  FSEL R13, R13, -INF , !P3 ;  /* 0xff8000000d0d7808 */ /* 0x000fe20005800000 */
[-C--:B--2---:R-:W-:Y:S03]  /*f750*/  HMMA.16816.F32.BF16 R52, R212, R8.reuse, R52 ;  /* 0x00000008d434723c */ /* 0x084fe60000041834 */
[----:B------:R-:W-:Y:S01]  /*f760*/  ISETP.GE.AND P2, PT, R2, R228, PT ;  /* 0x000000e40200720c */ /* 0x000fe20003f46270 */
[----:B------:R-:W-:Y:S01]  /*f770*/  VIADD R7, R0, 0x28 ;  /* 0x0000002800077836 */ /* 0x000fe20000000000 */
[----:B------:R-:W-:Y:S01]  /*f780*/  FSEL R15, R15, -INF , !P1 ;  /* 0xff8000000f0f7808 */ /* 0x000fe20004800000 */
[C---:B------:R-:W-:Y:S04]  /*f790*/  HMMA.16816.F32.BF16 R56, R108.reuse, R8, R56 ;  /* 0x000000086c38723c */ /* 0x040fe80000041838 */
[----:B------:R-:W-:Y:S01]  /*f7a0*/  ISETP.GE.AND P1, PT, R2, R227, PT ;  /* 0x000000e30200720c */ /* 0x000fe20003f26270 */
[----:B------:R-:W-:Y:S01]  /*f7b0*/  VIADD R6, R0, 0x29 ;  /* 0x0000002900067836 */ /* 0x000fe20000000000 */
[----:B------:R-:W-:Y:S01]  /*f7c0*/  FSEL R16, R16, -INF , !P5 ;  /* 0xff80000010107808 */ /* 0x000fe20006800000 */
[-C--:B------:R-:W-:Y:S03]  /*f7d0*/  HMMA.16816.F32.BF16 R60, R108, R10.reuse, R60 ;  /* 0x0000000a6c3c723c */ /* 0x080fe6000004183c */
[----:B------:R-:W-:Y:S01]  /*f7e0*/  ISETP.GE.AND P3, PT, R2, R229, PT ;  /* 0x000000e50200720c */ /* 0x000fe20003f66270 */
[----:B------:R-:W-:Y:S01]  /*f7f0*/  VIADD R4, R0, 0x31 ;  /* 0x0000003100047836 */ /* 0x000fe20000000000 */
[C---:B------:R-:W-:Y:S01]  /*f800*/  ISETP.GE.AND P5, PT, R2.reuse, R226, PT ;  /* 0x000000e20200720c */ /* 0x040fe20003fa6270 */
[----:B------:R-:W-:Y:S04]  /*f810*/  HMMA.16816.F32.BF16 R64, R212, R10, R64 ;  /* 0x0000000ad440723c */ /* 0x000fe80000041840 */
[C---:B------:R-:W-:Y:S02]  /*f820*/  ISETP.GE.OR P2, PT, R2.reuse, R233, !P2 ;  /* 0x000000e90200720c */ /* 0x040fe40005746670 */
[C---:B------:R-:W-:Y:S02]  /*f830*/  ISETP.GE.OR P1, PT, R2.reuse, R232, !P1 ;  /* 0x000000e80200720c */ /* 0x040fe40004f26670 */
[C---:B------:R-:W-:Y:S02]  /*f840*/  ISETP.GE.OR P3, PT, R2.reuse, R231, !P3 ;  /* 0x000000e70200720c */ /* 0x040fe40005f66670 */
[----:B------:R-:W-:Y:S01]  /*f850*/  ISETP.GE.OR P5, PT, R2, R230, !P5 ;  /* 0x000000e60200720c */ /* 0x000fe20006fa6670 */
[----:B------:R-:W-:Y:S01]  /*f860*/  VIADD R2, R0, 0x11 ;  /* 0x0000001100027836 */ /* 0x000fe20000000000 */
[----:B------:R-:W-:Y:S02]  /*f870*/  FSEL R17, R17, -INF , !P6 ;  /* 0xff80000011117808 */ /* 0x000fe40007000000 */
[----:B------:R-:W-:Y:S02]  /*f880*/  FSEL R18, R18, -INF , !P4 ;  /* 0xff80000012127808 */ /* 0x000fe40006000000 */
[----:B------:R-:W-:Y:S02]  /*f890*/  FSEL R19, R19, -INF , !P0 ;  /* 0xff80000013137808 */ /* 0x000fe40004000000 */
[----:B------:R-:W-:Y:S02]  /*f8a0*/  FSEL R186, R20, -INF , !P2 ;  /* 0xff80000014ba7808 */ /* 0x000fe40005000000 */
[C---:B------:R-:W-:Y:S02]  /*f8b0*/  ISETP.GE.AND P4, PT, R2.reuse, R228, PT ;  /* 0x000000e40200720c */ /* 0x040fe40003f86270 */
[C---:B------:R-:W-:Y:S02]  /*f8c0*/  ISETP.GE.AND P0, PT, R2.reuse, R227, PT ;  /* 0x000000e30200720c */ /* 0x040fe40003f06270 */
[C---:B------:R-:W-:Y:S02]  /*f8d0*/  ISETP.GE.AND P6, PT, R2.reuse, R229, PT ;  /* 0x000000e50200720c */ /* 0x040fe40003fc6270 */
[C---:B------:R-:W-:Y:S02]  /*f8e0*/  ISETP.GE.AND P2, PT, R2.reuse, R226, PT ;  /* 0x000000e20200720c */ /* 0x040fe40003f46270 */
        /* <DEDUP_REMOVED lines=46> */
[C---:B------:R-:W-:Y:S02]  /*fbd0*/  ISETP.GE.AND P6, PT, R2.reuse, R228, PT ;  /* 0x000000e40200720c */ /* 0x040fe40003fc6270 */
[C---:B------:R-:W-:Y:S02]  /*fbe0*/  ISETP.GE.AND P3, PT, R2.reuse, R227, PT ;  /* 0x000000e30200720c */ /* 0x040fe40003f66270 */
[CC--:B------:R-:W-:Y:S02]  /*fbf0*/  ISETP.GE.OR P6, PT, R2.reuse, R233.reuse, !P6 ;  /* 0x000000e90200720c */ /* 0x0c0fe400077c6670 */
[----:B------:R-:W-:Y:S02]  /*fc00*/  ISETP.GE.OR P3, PT, R2, R232, !P3 ;  /* 0x000000e80200720c */ /* 0x000fe40005f66670 */
[----:B------:R-:W-:Y:S02]  /*fc10*/  FSEL R207, R37, -INF , !P6 ;  /* 0xff80000025cf7808 */ /* 0x000fe40007000000 */
[-C--:B------:R-:W-:Y:S02]  /*fc20*/  ISETP.GE.AND P6, PT, R7, R228.reuse, PT ;  /* 0x000000e40700720c */ /* 0x080fe40003fc6270 */
[----:B------:R-:W-:Y:S02]  /*fc30*/  FSEL R216, R39, -INF , !P3 ;  /* 0xff80000027d87808 */ /* 0x000fe40005800000 */
[----:B------:R-:W-:Y:S02]  /*fc40*/  ISETP.GE.OR P3, PT, R7, R233, !P6 ;  /* 0x000000e90700720c */ /* 0x000fe40007766670 */
[----:B------:R-:W-:Y:S02]  /*fc50*/  ISETP.GE.AND P6, PT, R6, R228, PT ;  /* 0x000000e40600720c */ /* 0x000fe40003fc6270 */
[----:B------:R-:W-:Y:S02]  /*fc60*/  FSEL R212, R48, -INF , !P3 ;  /* 0xff80000030d47808 */ /* 0x000fe40005800000 */
[C---:B------:R-:W-:Y:S02]  /*fc70*/  ISETP.GE.AND P3, PT, R6.reuse, R227, PT ;  /* 0x000000e30600720c */ /* 0x040fe40003f66270 */
[CC--:B------:R-:W-:Y:S02]  /*fc80*/  ISETP.GE.OR P6, PT, R6.reuse, R233.reuse, !P6 ;  /* 0x000000e90600720c */ /* 0x0c0fe400077c6670 */
[----:B------:R-:W-:Y:S02]  /*fc90*/  ISETP.GE.OR P3, PT, R6, R232, !P3 ;  /* 0x000000e80600720c */ /* 0x000fe40005f66670 */
[----:B------:R-:W-:Y:S02]  /*fca0*/  FSEL R213, R49, -INF , !P6 ;  /* 0xff80000031d57808 */ /* 0x000fe40007000000 */
[----:B------:R-:W-:Y:S02]  /*fcb0*/  ISETP.GE.AND P6, PT, R5, R228, PT ;  /* 0x000000e40500720c */ /* 0x000fe40003fc6270 */
[----:B------:R-:W-:Y:S02]  /*fcc0*/  FSEL R217, R51, -INF , !P3 ;  /* 0xff80000033d97808 */ /* 0x000fe40005800000 */
[----:B------:R-:W-:Y:S02]  /*fcd0*/  ISETP.GE.OR P3, PT, R5, R233, !P6 ;  /* 0x000000e90500720c */ /* 0x000fe40007766670 */
[----:B------:R-:W-:Y:S02]  /*fce0*/  FMNMX.FTZ R9, R102, R3, !PT ;  /* 0x0000000366097209 */ /* 0x000fe40007810000 */
[----:B------:R-:W-:Y:S02]  /*fcf0*/  FSEL R193, R35, -INF , !P0 ;  /* 0xff80000023c17808 */ /* 0x000fe40004000000 */
[----:B------:R-:W-:Y:S02]  /*fd00*/  FSEL R211, R36, -INF , !P4 ;  /* 0xff80000024d37808 */ /* 0x000fe40006000000 */
[----:B------:R-:W-:Y:S02]  /*fd10*/  FSEL R210, R38, -INF , !P5 ;  /* 0xff80000026d27808 */ /* 0x000fe40006800000 */
[C---:B------:R-:W-:Y:S02]  /*fd20*/  ISETP.GE.AND P0, PT, R2.reuse, R229, PT ;  /* 0x000000e50200720c */ /* 0x040fe40003f06270 */
[----:B------:R-:W-:Y:S02]  /*fd30*/  ISETP.GE.AND P4, PT, R2, R226, PT ;  /* 0x000000e20200720c */ /* 0x000fe40003f86270 */
[----:B------:R-:W-:Y:S02]  /*fd40*/  ISETP.GE.AND P5, PT, R7, R227, PT ;  /* 0x000000e30700720c */ /* 0x000fe40003fa6270 */
[----:B------:R-:W-:Y:S02]  /*fd50*/  FSEL R240, R52, -INF , !P3 ;  /* 0xff80000034f07808 */ /* 0x000fe40005800000 */
[----:B------:R-:W-:Y:S02]  /*fd60*/  FMNMX.FTZ R9, R183, R9, !PT ;  /* 0x00000009b7097209 */ /* 0x000fe40007810000 */
[-C--:B------:R-:W-:Y:S02]  /*fd70*/  ISETP.GE.AND P6, PT, R5, R227.reuse, PT ;  /* 0x000000e30500720c */ /* 0x080fe40003fc6270 */
[----:B------:R-:W-:Y:S02]  /*fd80*/  ISETP.GE.AND P3, PT, R4, R227, PT ;  /* 0x000000e30400720c */ /* 0x000fe40003f66270 */
[C---:B------:R-:W-:Y:S02]  /*fd90*/  ISETP.GE.OR P0, PT, R2.reuse, R231, !P0 ;  /* 0x000000e70200720c */ /* 0x040fe40004706670 */
[----:B------:R-:W-:Y:S01]  /*fda0*/  ISETP.GE.OR P4, PT, R2, R230, !P4 ;  /* 0x000000e60200720c */ /* 0x000fe20006786670 */
[C---:B------:R-:W-:Y:S01]  /*fdb0*/  VIADD R2, R0.reuse, 0x38 ;  /* 0x0000003800027836 */ /* 0x040fe20000000000 */
[-C--:B------:R-:W-:Y:S01]  /*fdc0*/  ISETP.GE.OR P5, PT, R7, R232.reuse, !P5 ;  /* 0x000000e80700720c */ /* 0x080fe20006fa6670 */
[----:B------:R-:W-:Y:S01]  /*fdd0*/  VIADD R0, R0, 0x39 ;  /* 0x0000003900007836 */ /* 0x000fe20000000000 */
[----:B------:R-:W-:Y:S02]  /*fde0*/  FMNMX.FTZ R9, R16, R9, !PT ;  /* 0x0000000910097209 */ /* 0x000fe40007810000 */
[-C--:B------:R-:W-:Y:S02]  /*fdf0*/  ISETP.GE.OR P6, PT, R5, R232.reuse, !P6 ;  /* 0x000000e80500720c */ /* 0x080fe400077c6670 */
[----:B------:R-:W-:Y:S02]  /*fe00*/  ISETP.GE.OR P3, PT, R4, R232, !P3 ;  /* 0x000000e80400720c */ /* 0x000fe40005f66670 */
[----:B------:R-:W-:Y:S02]  /*fe10*/  FSEL R214, R50, -INF , !P5 ;  /* 0xff80000032d67808 */ /* 0x000fe40006800000 */
[-C--:B------:R-:W-:Y:S02]  /*fe20*/  ISETP.GE.AND P5, PT, R4, R228.reuse, PT ;  /* 0x000000e40400720c */ /* 0x080fe40003fa6270 */
[----:B------:R-:W-:Y:S02]  /*fe30*/  FMNMX.FTZ R9, R17, R9, !PT ;  /* 0x0000000911097209 */ /* 0x000fe40007810000 */
[----:B------:R-:W-:Y:S02]  /*fe40*/  FSEL R242, R54, -INF , !P6 ;  /* 0xff80000036f27808 */ /* 0x000fe40007000000 */
[----:B------:R-:W-:Y:S02]  /*fe50*/  FSEL R243, R55, -INF , !P3 ;  /* 0xff80000037f37808 */ /* 0x000fe40005800000 */
[----:B------:R-:W-:Y:S02]  /*fe60*/  ISETP.GE.AND P6, PT, R0, R228, PT ;  /* 0x000000e40000720c */ /* 0x000fe40003fc6270 */
[----:B------:R-:W-:Y:S02]  /*fe70*/  ISETP.GE.AND P3, PT, R2, R227, PT ;  /* 0x000000e30200720c */ /* 0x000fe40003f66270 */
[----:B------:R-:W-:Y:S02]  /*fe80*/  ISETP.GE.OR P5, PT, R4, R233, !P5 ;  /* 0x000000e90400720c */ /* 0x000fe40006fa6670 */
[----:B------:R-:W-:Y:S02]  /*fe90*/  FMNMX.FTZ R9, R186, R9, !PT ;  /* 0x00000009ba097209 */ /* 0x000fe40007810000 */
[----:B------:R-:W-:Y:S02]  /*fea0*/  ISETP.GE.OR P6, PT, R0, R233, !P6 ;  /* 0x000000e90000720c */ /* 0x000fe400077c6670 */
[----:B------:R-:W-:Y:S02]  /*feb0*/  ISETP.GE.OR P3, PT, R2, R232, !P3 ;  /* 0x000000e80200720c */ /* 0x000fe40005f66670 */
[----:B------:R-:W-:Y:S02]  /*fec0*/  FSEL R241, R53, -INF , !P5 ;  /* 0xff80000035f17808 */ /* 0x000fe40006800000 */
[----:B------:R-:W-:Y:S02]  /*fed0*/  FMNMX.FTZ R8, R101, R100, !PT ;  /* 0x0000006465087209 */ /* 0x000fe40007810000 */
[----:B------:R-:W-:Y:S02]  /*fee0*/  FMNMX.FTZ R9, R188, R9, !PT ;  /* 0x00000009bc097209 */ /* 0x000fe40007810000 */
[----:B------:R-:W-:Y:S02]  /*fef0*/  ISETP.GE.AND P5, PT, R2, R228, PT ;  /* 0x000000e40200720c */ /* 0x000fe40003fa6270 */
[----:B------:R-:W-:Y:S02]  /*ff00*/  FSEL R245, R65, -INF , !P6 ;  /* 0xff80000041f57808 */ /* 0x000fe40007000000 */
[----:B------:R-:W-:Y:S02]  /*ff10*/  FSEL R247, R66, -INF , !P3 ;  /* 0xff80000042f77808 */ /* 0x000fe40005800000 */
[C---:B------:R-:W-:Y:S02]  /*ff20*/  ISETP.GE.AND P6, PT, R7.reuse, R229, PT ;  /* 0x000000e50700720c */ /* 0x040fe40003fc6270 */
[----:B------:R-:W-:Y:S02]  /*ff30*/  ISETP.GE.AND P3, PT, R7, R226, PT ;  /* 0x000000e20700720c */ /* 0x000fe40003f66270 */
[----:B------:R-:W-:Y:S02]  /*ff40*/  FMNMX.FTZ R8, R182, R8, !PT ;  /* 0x00000008b6087209 */ /* 0x000fe40007810000 */
[----:B------:R-:W-:Y:S02]  /*ff50*/  FMNMX.FTZ R9, R187, R9, !PT ;  /* 0x00000009bb097209 */ /* 0x000fe40007810000 */
[----:B------:R-:W-:Y:S02]  /*ff60*/  ISETP.GE.OR P5, PT, R2, R233, !P5 ;  /* 0x000000e90200720c */ /* 0x000fe40006fa6670 */
[C---:B------:R-:W-:Y:S02]  /*ff70*/  ISETP.GE.OR P6, PT, R7.reuse, R231, !P6 ;  /* 0x000000e70700720c */ /* 0x040fe400077c6670 */
[----:B------:R-:W-:Y:S02]  /*ff80*/  ISETP.GE.OR P3, PT, R7, R230, !P3 ;  /* 0x000000e60700720c */ /* 0x000fe40005f66670 */
[----:B------:R-:W-:Y:S02]  /*ff90*/  FMNMX.FTZ R7, R18, R8, !PT ;  /* 0x0000000812077209 */ /* 0x000fe40007810000 */
[----:B------:R-:W-:Y:S02]  /*ffa0*/  FMNMX.FTZ R105, R190, R9, !PT ;  /* 0x00000009be697209 */ /* 0x000fe40007810000 */
[----:B------:R-:W-:Y:S02]  /*ffb0*/  FSEL R244, R64, -INF , !P5 ;  /* 0xff80000040f47808 */ /* 0x000fe40006800000 */
[C---:B------:R-:W-:Y:S02]  /*ffc0*/  ISETP.GE.AND P5, PT, R0.reuse, R227, PT ;  /* 0x000000e30000720c */ /* 0x040fe40003fa6270 */
[----:B------:R-:W-:Y:S02]  /*ffd0*/  FMNMX.FTZ R7, R19, R7, !PT ;  /* 0x0000000713077209 */ /* 0x000fe40007810000 */
[----:B------:R-:W-:Y:S02]  /*ffe0*/  FMNMX.FTZ R105, R211, R105, !PT ;  /* 0x00000069d3697209 */ /* 0x000fe40007810000 */
[----:B------:R-:W-:Y:S02]  /*fff0*/  ISETP.GE.OR P5, PT, R0, R232, !P5 ;  /* 0x000000e80000720c */ /* 0x000fe40006fa6670 */
[----:B------:R-:W-:Y:S02]  /*10000*/  FMNMX.FTZ R7, R189, R7, !PT ;  /* 0x00000007bd077209 */ /* 0x000fe40007810000 */
[----:B------:R-:W-:Y:S02]  /*10010*/  FMNMX.FTZ R105, R207, R105, !PT ;  /* 0x00000069cf697209 */ /* 0x000fe40007810000 */
[----:B------:R-:W-:Y:S02]  /*10020*/  FSEL R246, R67, -INF , !P5 ;  /* 0xff80000043f67808 */ /* 0x000fe40006800000 */
[----:B------:R-:W-:Y:S02]  /*10030*/  FSEL R209, R40, -INF , !P2 ;  /* 0xff80000028d17808 */ /* 0x000fe40005000000 */
[C---:B------:R-:W-:Y:S02]  /*10040*/  ISETP.GE.AND P5, PT, R6.reuse, R229, PT ;  /* 0x000000e50600720c */ /* 0x040fe40003fa6270 */
[----:B------:R-:W-:Y:S02]  /*10050*/  ISETP.GE.AND P2, PT, R6, R226, PT ;  /* 0x000000e20600720c */ /* 0x000fe40003f46270 */
[----:B------:R-:W-:Y:S02]  /*10060*/  FMNMX.FTZ R7, R192, R7, !PT ;  /* 0x00000007c0077209 */ /* 0x000fe40007810000 */
[----:B------:R-:W-:Y:S02]  /*10070*/  FMNMX.FTZ R105, R212, R105, !PT ;  /* 0x00000069d4697209 */ /* 0x000fe40007810000 */
[C---:B------:R-:W-:Y:S02]  /*10080*/  ISETP.GE.OR P5, PT, R6.reuse, R231, !P5 ;  /* 0x000000e70600720c */ /* 0x040fe40006fa6670 */
[----:B------:R-:W-:Y:S02]  /*10090*/  ISETP.GE.OR P2, PT, R6, R230, !P2 ;  /* 0x000000e60600720c */ /* 0x000fe40005746670 */
[----:B------:R-:W-:Y:S02]  /*100a0*/  FMNMX.FTZ R6, R191, R7, !PT ;  /* 0x00000007bf067209 */ /* 0x000fe40007810000 */
[----:B------:R-:W-:Y:S02]  /*100b0*/  FMNMX.FTZ R105, R213, R105, !PT ;  /* 0x00000069d5697209 */ /* 0x000fe40007810000 */
[----:B------:R-:W-:Y:S02]  /*100c0*/  FSEL R208, R41, -INF , !P0 ;  /* 0xff80000029d07808 */ /* 0x000fe40004000000 */
[----:B------:R-:W-:Y:S02]  /*100d0*/  PLOP3.LUT P0, PT, PT, PT, UP0, 0x80, 0x0 ;  /* 0x000000000000781c */ /* 0x000fe40003f0f008 */
        /* <DEDUP_REMOVED lines=9> */
[----:B------:R-:W-:Y:S02]  /*10170*/  FSEL R215, R42, -INF , !P1 ;  /* 0xff8000002ad77808 */ /* 0x000fe40004800000 */
[----:B------:R-:W-:Y:S02]  /*10180*/  ISETP.GE.AND P1, PT, R5, R229, PT ;  /* 0x000000e50500720c */ /* 0x000fe40003f26270 */
[----:B------:R-:W-:Y:S02]  /*10190*/  FMNMX.FTZ R11, R13, R7, !PT ;  /* 0x000000070d0b7209 */ /* 0x000fe40007810000 */
[----:B------:R-:W-:Y:S02]  /*101a0*/  FMNMX.FTZ R10, R214, R6, !PT ;  /* 0x00000006d60a7209 */ /* 0x000fe40007810000 */
[----:B------:R-:W-:Y:S01]  /*101b0*/  FMNMX.FTZ R105, R245, R105, !PT ;  /* 0x00000069f5697209 */ /* 0x000fe20007810000 */
[----:B------:R-:W-:Y:S06]  /*101c0*/  @P0 BRA `(.L_x_175) ;  /* 0xffffffe400b00947 */ /* 0x000fec000383ffff */
.L_x_174:
[----:B-1----:R-:W-:Y:S01]  /*101d0*/  FMNMX.FTZ R8, R217, R10, !PT ;  /* 0x0000000ad9087209 */ /* 0x002fe20007810000 */
[----:B------:R-:W-:Y:S01]  /*101e0*/  SHFL.BFLY PT, R9, R105, 0x2, 0x1f ;  /* 0x0c401f0069097f89 */ /* 0x000fe200000e0000 */
[----:B------:R-:W-:Y:S01]  /*101f0*/  FMNMX.FTZ R7, R195, R11, !PT ;  /* 0x0000000bc3077209 */ /* 0x000fe20007810000 */
[----:B------:R-:W-:Y:S01]  /*10200*/  UISETP.GT.AND UP0, UPT, UR12, UR15, UPT ;  /* 0x0000000f0c00728c */ /* 0x000fe2000bf04270 */
[----:B------:R-:W-:Y:S05]  /*10210*/  FMNMX.FTZ R8, R242, R8, !PT ;  /* 0x00000008f2087209 */ /* 0x000fea0007810000 */
[----:B------:R-:W-:Y:S01]  /*10220*/  LDSM.16.MT88.4 R36, [R222+0x9000] ;  /* 0x00900000de24783b */ /* 0x000fe20000004200 */
[----:B------:R-:W-:Y:S01]  /*10230*/  ISETP.GE.AND P0, PT, R5, R226, PT ;  /* 0x000000e20500720c */ /* 0x000fe20003f06270 */
[----:B------:R-:W-:Y:S01]  /*10240*/  UMOV UR24, UR12 ;  /* 0x0000000c00187c82 */ /* 0x000fe20008000000 */
[----:B------:R-:W-:Y:S02]  /*10250*/  FMNMX.FTZ R6, R181, R107, !PT ;  /* 0x0000006bb5067209 */ /* 0x000fe40007810000 */
[----:B------:R-:W-:Y:S02]  /*10260*/  FMNMX.FTZ R7, R194, R7, !PT ;  /* 0x00000007c2077209 */ /* 0x000fe40007810000 */
[----:B------:R-:W-:Y:S01]  /*10270*/  FMNMX.FTZ R104, R243, R8, !PT ;  /* 0x00000008f3687209 */ /* 0x000fe20007810000 */
[----:B------:R-:W-:Y:S01]  /*10280*/  LDSM.16.MT88.4 R52, [R220+0xa000] ;  /* 0x00a00000dc34783b */ /* 0x000fe20000004200 */
[C---:B------:R-:W-:Y:S02]  /*10290*/  ISETP.GE.OR P1, PT, R5.reuse, R231, !P1 ;  /* 0x000000e70500720c */ /* 0x040fe40004f26670 */
[----:B------:R-:W-:Y:S02]  /*102a0*/  ISETP.GE.OR P0, PT, R5, R230, !P0 ;  /* 0x000000e60500720c */ /* 0x000fe40004706670 */
        /* <DEDUP_REMOVED lines=8> */
[----:B------:R-:W-:Y:S01]  /*10330*/  FSEL R202, R44, -INF , !P6 ;  /* 0xff8000002cca7808 */ /* 0x000fe20007000000 */
[----:B------:R-:W1:Y:S01]  /*10340*/  SHFL.BFLY PT, R7, R104, 0x2, 0x1f ;  /* 0x0c401f0068077f89 */ /* 0x000e6200000e0000 */
[----:B------:R-:W-:Y:S02]  /*10350*/  FSEL R206, R45, -INF , !P5 ;  /* 0xff8000002dce7808 */ /* 0x000fe40006800000 */
[C---:B------:R-:W-:Y:S02]  /*10360*/  ISETP.GE.AND P5, PT, R4.reuse, R226, PT ;  /* 0x000000e20400720c */ /* 0x040fe40003fa6270 */
[C---:B------:R-:W-:Y:S02]  /*10370*/  ISETP.GE.AND P6, PT, R4.reuse, R229, PT ;  /* 0x000000e50400720c */ /* 0x040fe40003fc6270 */
[C---:B------:R-:W-:Y:S02]  /*10380*/  ISETP.GE.OR P5, PT, R4.reuse, R230, !P5 ;  /* 0x000000e60400720c */ /* 0x040fe40006fa6670 */
[----:B------:R-:W-:Y:S02]  /*10390*/  ISETP.GE.OR P6, PT, R4, R231, !P6 ;  /* 0x000000e70400720c */ /* 0x000fe400077c6670 */
[----:B------:R-:W-:Y:S02]  /*103a0*/  FMNMX.FTZ R4, R199, R6, !PT ;  /* 0x00000006c7047209 */ /* 0x000fe40007810000 */
[----:B------:R-:W-:Y:S02]  /*103b0*/  FSEL R204, R43, -INF , !P4 ;  /* 0xff8000002bcc7808 */ /* 0x000fe40006000000 */
[----:B------:R-:W-:Y:S02]  /*103c0*/  FMNMX.FTZ R4, R200, R4, !PT ;  /* 0x00000004c8047209 */ /* 0x000fe40007810000 */
[----:B------:R-:W-:Y:S02]  /*103d0*/  FSEL R218, R56, -INF , !P1 ;  /* 0xff80000038da7808 */ /* 0x000fe40004800000 */
[----:B------:R-:W-:Y:S02]  /*103e0*/  FMNMX.FTZ R4, R198, R4, !PT ;  /* 0x00000004c6047209 */ /* 0x000fe40007810000 */
[----:B------:R-:W-:Y:S02]  /*103f0*/  ISETP.GE.AND P1, PT, R2, R229, PT ;  /* 0x000000e50200720c */ /* 0x000fe40003f26270 */
[----:B------:R-:W-:Y:S02]  /*10400*/  FMNMX.FTZ R4, R201, R4, !PT ;  /* 0x00000004c9047209 */ /* 0x000fe40007810000 */
[----:B-1----:R-:W-:Y:S02]  /*10410*/  FMNMX.FTZ R104, R104, R7, !PT ;  /* 0x0000000768687209 */ /* 0x002fe40007810000 */
[----:B------:R-:W-:Y:S02]  /*10420*/  FMNMX.FTZ R4, R215, R4, !PT ;  /* 0x00000004d7047209 */ /* 0x000fe40007810000 */
[----:B------:R-:W-:Y:S02]  /*10430*/  FSEL R203, R46, -INF , !P3 ;  /* 0xff8000002ecb7808 */ /* 0x000fe40005800000 */
[----:B------:R-:W-:Y:S02]  /*10440*/  FMNMX.FTZ R7, R204, R4, !PT ;  /* 0x00000004cc077209 */ /* 0x000fe40007810000 */
[----:B------:R-:W-:Y:S01]  /*10450*/  ISETP.GE.OR P1, PT, R2, R231, !P1 ;  /* 0x000000e70200720c */ /* 0x000fe20004f26670 */
[----:B------:R-:W-:Y:S01]  /*10460*/  SHFL.BFLY PT, R4, R104, 0x1, 0x1f ;  /* 0x0c201f0068047f89 */ /* 0x000fe200000e0000 */
[----:B------:R-:W-:Y:S02]  /*10470*/  FMNMX.FTZ R5, R208, R5, !PT ;  /* 0x00000005d0057209 */ /* 0x000fe40007810000 */
[----:B------:R-:W-:Y:S02]  /*10480*/  FSEL R205, R47, -INF , !P2 ;  /* 0xff8000002fcd7808 */ /* 0x000fe40005000000 */
[----:B------:R-:W-:Y:S02]  /*10490*/  FMNMX.FTZ R7, R203, R7, !PT ;  /* 0x00000007cb077209 */ /* 0x000fe40007810000 */
[----:B------:R-:W-:Y:S02]  /*104a0*/  FSEL R235, R60, -INF , !P1 ;  /* 0xff8000003ceb7808 */ /* 0x000fe40004800000 */
[-C--:B------:R-:W-:Y:S02]  /*104b0*/  ISETP.GE.AND P1, PT, R2, R226.reuse, PT ;  /* 0x000000e20200720c */ /* 0x080fe40003f26270 */
[----:B------:R-:W-:Y:S02]  /*104c0*/  FMNMX.FTZ R5, R202, R5, !PT ;  /* 0x00000005ca057209 */ /* 0x000fe40007810000 */
[----:B------:R-:W-:Y:S02]  /*104d0*/  FMNMX.FTZ R7, R205, R7, !PT ;  /* 0x00000007cd077209 */ /* 0x000fe40007810000 */
[----:B------:R-:W-:Y:S02]  /*104e0*/  FSEL R236, R58, -INF , !P0 ;  /* 0xff8000003aec7808 */ /* 0x000fe40004000000 */
[----:B------:R-:W-:Y:S02]  /*104f0*/  FMNMX.FTZ R105, R105, R9, !PT ;  /* 0x0000000969697209 */ /* 0x000fe40007810000 */
[----:B------:R-:W-:Y:S02]  /*10500*/  FSEL R219, R57, -INF , !P6 ;  /* 0xff80000039db7808 */ /* 0x000fe40007000000 */
[C---:B------:R-:W-:Y:S01]  /*10510*/  ISETP.GE.AND P6, PT, R0.reuse, R229, PT ;  /* 0x000000e50000720c */ /* 0x040fe20003fc6270 */
[----:B------:R-:W1:Y:S01]  /*10520*/  SHFL.BFLY PT, R6, R105, 0x1, 0x1f ;  /* 0x0c201f0069067f89 */ /* 0x000e6200000e0000 */
[----:B------:R-:W-:Y:S02]  /*10530*/  ISETP.GE.AND P0, PT, R0, R226, PT ;  /* 0x000000e20000720c */ /* 0x000fe40003f06270 */
[----:B------:R-:W-:Y:S02]  /*10540*/  FMNMX.FTZ R103, R206, R5, !PT ;  /* 0x00000005ce677209 */ /* 0x000fe40007810000 */
[-C--:B------:R-:W-:Y:S02]  /*10550*/  ISETP.GE.OR P1, PT, R2, R230.reuse, !P1 ;  /* 0x000000e60200720c */ /* 0x080fe40004f26670 */
[----:B------:R-:W-:Y:S02]  /*10560*/  FSEL R237, R59, -INF , !P5 ;  /* 0xff8000003bed7808 */ /* 0x000fe40006800000 */
[----:B------:R-:W-:Y:S02]  /*10570*/  FMNMX.FTZ R2, R236, R7, !PT ;  /* 0x00000007ec027209 */ /* 0x000fe40007810000 */
[----:B------:R-:W-:Y:S02]  /*10580*/  ISETP.GE.OR P6, PT, R0, R231, !P6 ;  /* 0x000000e70000720c */ /* 0x000fe400077c6670 */
[----:B------:R-:W-:Y:S02]  /*10590*/  FMNMX.FTZ R103, R218, R103, !PT ;  /* 0x00000067da677209 */ /* 0x000fe40007810000 */
[----:B------:R-:W-:Y:S02]  /*105a0*/  ISETP.GE.OR P0, PT, R0, R230, !P0 ;  /* 0x000000e60000720c */ /* 0x000fe40004706670 */
[----:B------:R-:W-:Y:S02]  /*105b0*/  FMNMX.FTZ R0, R237, R2, !PT ;  /* 0x00000002ed007209 */ /* 0x000fe40007810000 */
[----:B------:R-:W-:Y:S02]  /*105c0*/  FSEL R239, R62, -INF , !P1 ;  /* 0xff8000003eef7808 */ /* 0x000fe40004800000 */
[----:B------:R-:W-:Y:S02]  /*105d0*/  FMNMX.FTZ R103, R219, R103, !PT ;  /* 0x00000067db677209 */ /* 0x000fe40007810000 */
[----:B------:R-:W-:Y:S02]  /*105e0*/  FSEL R108, R63, -INF , !P0 ;  /* 0xff8000003f6c7808 */ /* 0x000fe40004000000 */
[----:B------:R-:W-:Y:S02]  /*105f0*/  FMNMX.FTZ R0, R239, R0, !PT ;  /* 0x00000000ef007209 */ /* 0x000fe40007810000 */
[----:B------:R-:W-:Y:S02]  /*10600*/  FSEL R238, R61, -INF , !P6 ;  /* 0xff8000003dee7808 */ /* 0x000fe40007000000 */
[----:B------:R-:W-:Y:S02]  /*10610*/  FMNMX.FTZ R103, R235, R103, !PT ;  /* 0x00000067eb677209 */ /* 0x000fe40007810000 */
[----:B------:R-:W-:Y:S02]  /*10620*/  FMNMX.FTZ R0, R108, R0, !PT ;  /* 0x000000006c007209 */ /* 0x000fe40007810000 */
[----:B------:R-:W-:Y:S02]  /*10630*/  FMNMX.FTZ R103, R238, R103, !PT ;  /* 0x00000067ee677209 */ /* 0x000fe40007810000 */
[----:B-1----:R-:W-:Y:S01]  /*10640*/  FMNMX.FTZ R105, R105, R6, !PT ;  /* 0x0000000669697209 */ /* 0x002fe20007810000 */
[----:B------:R-:W1:Y:S01]  /*10650*/  SHFL.BFLY PT, R2, R0, 0x2, 0x1f ;  /* 0x0c401f0000027f89 */ /* 0x000e6200000e0000 */
[----:B------:R-:W-:Y:S02]  /*10660*/  FMNMX.FTZ R104, R104, R4, !PT ;  /* 0x0000000468687209 */ /* 0x000fe40007810000 */
[C---:B------:R-:W-:Y:S05]  /*10670*/  FSETP.NEU.FTZ.AND P3, PT, R105.reuse, -INF , PT ;  /* 0xff8000006900780b */ /* 0x040fea0003f7d000 */
[----:B------:R-:W2:Y:S01]  /*10680*/  SHFL.BFLY PT, R5, R103, 0x2, 0x1f ;  /* 0x0c401f0067057f89 */ /* 0x000ea200000e0000 */
[----:B------:R-:W-:Y:S01]  /*10690*/  FMUL.FTZ R109, R105, UR4 ;  /* 0x00000004696d7c20 */ /* 0x000fe20008410000 */
[C---:B------:R-:W-:Y:S01]  /*106a0*/  FSETP.NEU.FTZ.AND P2, PT, R104.reuse, -INF , PT ;  /* 0xff8000006800780b */ /* 0x040fe20003f5d000 */
[----:B------:R-:W-:Y:S03]  /*106b0*/  FMUL.FTZ R110, R104, UR4 ;  /* 0x00000004686e7c20 */ /* 0x000fe60008410000 */
[----:B------:R-:W-:Y:S02]  /*106c0*/  FSEL R109, R109, RZ, P3 ;  /* 0x000000ff6d6d7208 */ /* 0x000fe40001800000 */
[----:B------:R-:W-:Y:S03]  /*106d0*/  FSEL R110, R110, RZ, P2 ;  /* 0x000000ff6e6e7208 */ /* 0x000fe60001000000 */
[--C-:B------:R-:W-:Y:S02]  /*106e0*/  FFMA.FTZ R4, R102, UR4, -R109.reuse ;  /* 0x0000000466047c23 */ /* 0x100fe4000801086d */
[--C-:B------:R-:W-:Y:S02]  /*106f0*/  FFMA.FTZ R60, R193, UR4, -R110.reuse ;  /* 0x00000004c13c7c23 */ /* 0x100fe4000801086e */
[----:B------:R3:W-:Y:S01]  /*10700*/  MUFU.EX2 R248, R4 ;  /* 0x0000000400f87308 */ /* 0x0007e20000000800 */
[----:B-1----:R-:W-:Y:S01]  /*10710*/  FMNMX.FTZ R0, R0, R2, !PT ;  /* 0x0000000200007209 */ /* 0x002fe20007810000 */
[--C-:B------:R-:W-:Y:S01]  /*10720*/  FFMA.FTZ R2, R16, UR4, -R109.reuse ;  /* 0x0000000410027c23 */ /* 0x100fe2000801086d */
[----:B--2---:R-:W-:Y:S07]  /*10730*/  FMNMX.FTZ R103, R103, R5, !PT ;  /* 0x0000000567677209 */ /* 0x004fee0007810000 */
[----:B------:R1:W-:Y:S01]  /*10740*/  MUFU.EX2 R61, R2 ;  /* 0x00000002003d7308 */ /* 0x0003e20000000800 */
[----:B------:R-:W2:Y:S01]  /*10750*/  SHFL.BFLY PT, R5, R103, 0x1, 0x1f ;  /* 0x0c201f0067057f89 */ /* 0x000ea200000e0000 */
[----:B---3--:R-:W-:Y:S08]  /*10760*/  FFMA.FTZ R4, R183, UR4, -R109 ;  /* 0x00000004b7047c23 */ /* 0x008ff0000801086d */
[----:B------:R3:W4:Y:S01]  /*10770*/  MUFU.EX2 R65, R4 ;  /* 0x0000000400417308 */ /* 0x0007220000000800 */
[----:B-1----:R-:W1:Y:S01]  /*10780*/  SHFL.BFLY PT, R2, R0, 0x1, 0x1f ;  /* 0x0c201f0000027f89 */ /* 0x002e6200000e0000 */
[----:B--2---:R-:W-:Y:S01]  /*10790*/  FMNMX.FTZ R103, R103, R5, !PT ;  /* 0x0000000567677209 */ /* 0x004fe20007810000 */
[--C-:B---3--:R-:W-:Y:S01]  /*107a0*/  FFMA.FTZ R4, R101, UR4, -R110.reuse ;  /* 0x0000000465047c23 */ /* 0x108fe2000801086e */
[----:B----4-:R-:W-:Y:S02]  /*107b0*/  F2FP.BF16.F32.PACK_AB R176, R65, R248 ;  /* 0x000000f841b0723e */ /* 0x010fe400000010ff */
[C---:B------:R-:W-:Y:S01]  /*107c0*/  FSETP.NEU.FTZ.AND P1, PT, R103.reuse, -INF , PT ;  /* 0xff8000006700780b */ /* 0x040fe20003f3d000 */
[----:B------:R-:W-:Y:S03]  /*107d0*/  FMUL.FTZ R111, R103, UR4 ;  /* 0x00000004676f7c20 */ /* 0x000fe60008410000 */
[----:B------:R2:W-:Y:S02]  /*107e0*/  MUFU.EX2 R67, R4 ;  /* 0x0000000400437308 */ /* 0x0005e40000000800 */
[----:B------:R-:W-:Y:S02]  /*107f0*/  FSEL R111, R111, RZ, P1 ;  /* 0x000000ff6f6f7208 */ /* 0x000fe40000800000 */
[----:B-1----:R-:W-:Y:S03]  /*10800*/  FMNMX.FTZ R102, R0, R2, !PT ;  /* 0x0000000200667209 */ /* 0x002fe60007810000 */
[--C-:B------:R-:W-:Y:S01]  /*10810*/  FFMA.FTZ R0, R184, UR4, -R111.reuse ;  /* 0x00000004b8007c23 */ /* 0x100fe2000801086f */
[--C-:B------:R-:W-:Y:S01]  /*10820*/  FFMA.FTZ R2, R13, UR4, -R111.reuse ;  /* 0x000000040d027c23 */ /* 0x100fe2000801086f */
[C---:B------:R-:W-:Y:S01]  /*10830*/  FSETP.NEU.FTZ.AND P0, PT, R102.reuse, -INF , PT ;  /* 0xff8000006600780b */ /* 0x040fe20003f1d000 */
[----:B------:R-:W-:Y:S01]  /*10840*/  FMUL.FTZ R184, R102, UR4 ;  /* 0x0000000466b87c20 */ /* 0x000fe20008410000 */
[----:B------:R1:W-:Y:S04]  /*10850*/  MUFU.EX2 R24, R0 ;  /* 0x0000000000187308 */ /* 0x0003e80000000800 */
[----:B------:R-:W-:Y:S01]  /*10860*/  FSEL R184, R184, RZ, P0 ;  /* 0x000000ffb8b87208 */ /* 0x000fe20000000000 */
[----:B--2---:R-:W-:Y:S05]  /*10870*/  FFMA.FTZ R4, R182, UR4, -R110 ;  /* 0x00000004b6047c23 */ /* 0x004fea000801086e */
[----:B------:R2:W-:Y:S10]  /*10880*/  MUFU.EX2 R66, R2 ;  /* 0x0000000200427308 */ /* 0x0005f40000000800 */
[----:B------:R3:W4:Y:S01]  /*10890*/  MUFU.EX2 R64, R4 ;  /* 0x0000000400407308 */ /* 0x0007220000000800 */
[----:B-1----:R-:W-:Y:S09]  /*108a0*/  FFMA.FTZ R0, R12, UR4, -R111 ;  /* 0x000000040c007c23 */ /* 0x002ff2000801086f */
[----:B------:R1:W5:Y:S01]  /*108b0*/  MUFU.EX2 R249, R0 ;  /* 0x0000000000f97308 */ /* 0x0003620000000800 */
[--C-:B--2---:R-:W-:Y:S09]  /*108c0*/  FFMA.FTZ R2, R15, UR4, -R184.reuse ;  /* 0x000000040f027c23 */ /* 0x104ff200080108b8 */
[----:B------:R2:W-:Y:S01]  /*108d0*/  MUFU.EX2 R63, R2 ;  /* 0x00000002003f7308 */ /* 0x0005e20000000800 */
[----:B---3--:R-:W-:Y:S01]  /*108e0*/  FFMA.FTZ R4, R17, UR4, -R109 ;  /* 0x0000000411047c23 */ /* 0x008fe2000801086d */
[----:B----4-:R-:W-:Y:S08]  /*108f0*/  F2FP.BF16.F32.PACK_AB R177, R64, R67 ;  /* 0x0000004340b1723e */ /* 0x010ff000000010ff */
[----:B------:R3:W4:Y:S01]  /*10900*/  MUFU.EX2 R251, R4 ;  /* 0x0000000400fb7308 */ /* 0x0007220000000800 */
[----:B-1----:R-:W-:Y:S01]  /*10910*/  FFMA.FTZ R0, R181, UR4, -R184 ;  /* 0x00000004b5007c23 */ /* 0x002fe200080108b8 */
[----:B-----5:R-:W-:Y:S08]  /*10920*/  F2FP.BF16.F32.PACK_AB R182, R66, R249 ;  /* 0x000000f942b6723e */ /* 0x020ff000000010ff */
[----:B------:R1:W-:Y:S01]  /*10930*/  MUFU.EX2 R25, R0 ;  /* 0x0000000000197308 */ /* 0x0003e20000000800 */
[----:B--2---:R-:W-:Y:S05]  /*10940*/  FSEL R2, R104, RZ, P2 ;  /* 0x000000ff68027208 */ /* 0x004fea0001000000 */
[----:B------:R-:W-:Y:S01]  /*10950*/  FADD.FTZ R2, -R2, R100 ;  /* 0x0000006402027221 */ /* 0x000fe20000010100 */
[----:B---3--:R-:W-:Y:S03]  /*10960*/  FFMA.FTZ R4, R18, UR4, -R110 ;  /* 0x0000000412047c23 */ /* 0x008fe6000801086e */
[----:B------:R-:W-:Y:S01]  /*10970*/  FMUL.FTZ R2, R2, UR4 ;  /* 0x0000000402027c20 */ /* 0x000fe20008410000 */
[----:B----4-:R-:W-:Y:S01]  /*10980*/  F2FP.BF16.F32.PACK_AB R178, R251, R61 ;  /* 0x0000003dfbb2723e */ /* 0x010fe200000010ff */
[----:B------:R2:W-:Y:S01]  /*10990*/  MUFU.EX2 R26, R4 ;  /* 0x00000004001a7308 */ /* 0x0005e20000000800 */
[----:B-1----:R-:W-:Y:S09]  /*109a0*/  FFMA.FTZ R0, R185, UR4, -R184 ;  /* 0x00000004b9007c23 */ /* 0x002ff200080108b8 */
[----:B------:R1:W3:Y:S10]  /*109b0*/  MUFU.EX2 R62, R0 ;  /* 0x00000000003e7308 */ /* 0x0002f40000000800 */
[----:B------:R-:W4:Y:S01]  /*109c0*/  MUFU.EX2 R100, R2 ;  /* 0x0000000200647308 */ /* 0x000f220000000800 */
[----:B--2---:R-:W-:Y:S09]  /*109d0*/  FFMA.FTZ R4, R19, UR4, -R110 ;  /* 0x0000000413047c23 */ /* 0x004ff2000801086e */
[----:B------:R2:W-:Y:S01]  /*109e0*/  MUFU.EX2 R252, R4 ;  /* 0x0000000400fc7308 */ /* 0x0005e20000000800 */
[----:B-1----:R-:W-:Y:S01]  /*109f0*/  FFMA.FTZ R0, R14, UR4, -R184 ;  /* 0x000000040e007c23 */ /* 0x002fe200080108b8 */
[----:B---3--:R-:W-:Y:S08]  /*10a00*/  F2FP.BF16.F32.PACK_AB R181, R62, R25 ;  /* 0x000000193eb5723e */ /* 0x008ff000000010ff */
[----:B------:R1:W3:Y:S01]  /*10a10*/  MUFU.EX2 R250, R0 ;  /* 0x0000000000fa7308 */ /* 0x0002e20000000800 */
[C---:B----4-:R-:W-:Y:S01]  /*10a20*/  FMUL.FTZ R34, R100.reuse, R138 ;  /* 0x0000008a64227220 */ /* 0x050fe20000410000 */
[C---:B------:R-:W-:Y:S01]  /*10a30*/  FMUL.FTZ R6, R100.reuse, R118 ;  /* 0x0000007664067220 */ /* 0x040fe20000410000 */
[C---:B------:R-:W-:Y:S01]  /*10a40*/  FMUL.FTZ R7, R100.reuse, R119 ;  /* 0x0000007764077220 */ /* 0x040fe20000410000 */
[C---:B------:R-:W-:Y:S01]  /*10a50*/  FMUL.FTZ R35, R100.reuse, R139 ;  /* 0x0000008b64237220 */ /* 0x040fe20000410000 */
[C---:B------:R-:W-:Y:S01]  /*10a60*/  FMUL.FTZ R18, R100.reuse, R126 ;  /* 0x0000007e64127220 */ /* 0x040fe20000410000 */
[C---:B------:R-:W-:Y:S01]  /*10a70*/  FMUL.FTZ R19, R100.reuse, R127 ;  /* 0x0000007f64137220 */ /* 0x040fe20000410000 */
[C---:B------:R-:W-:Y:S01]  /*10a80*/  FMUL.FTZ R50, R100.reuse, R154 ;  /* 0x0000009a64327220 */ /* 0x040fe20000410000 */
[----:B------:R-:W-:Y:S01]  /*10a90*/  FMUL.FTZ R51, R100, R155 ;  /* 0x0000009b64337220 */ /* 0x000fe20000410000 */
[----:B--2---:R-:W-:Y:S01]  /*10aa0*/  FFMA.FTZ R4, R180, UR4, -R111 ;  /* 0x00000004b4047c23 */ /* 0x004fe2000801086f */
[C---:B------:R-:W-:Y:S01]  /*10ab0*/  FMUL.FTZ R70, R100.reuse, R70 ;  /* 0x0000004664467220 */ /* 0x040fe20000410000 */
[C---:B------:R-:W-:Y:S01]  /*10ac0*/  FMUL.FTZ R71, R100.reuse, R71 ;  /* 0x0000004764477220 */ /* 0x040fe20000410000 */
[C---:B------:R-:W-:Y:S01]  /*10ad0*/  FMUL.FTZ R82, R100.reuse, R82 ;  /* 0x0000005264527220 */ /* 0x040fe20000410000 */
[----:B------:R-:W2:Y:S01]  /*10ae0*/  MUFU.EX2 R20, R4 ;  /* 0x0000000400147308 */ /* 0x000ea20000000800 */
[C---:B------:R-:W-:Y:S01]  /*10af0*/  FMUL.FTZ R83, R100.reuse, R83 ;  /* 0x0000005364537220 */ /* 0x040fe20000410000 */
[C---:B------:R-:W-:Y:S01]  /*10b00*/  FMUL.FTZ R86, R100.reuse, R86 ;  /* 0x0000005664567220 */ /* 0x040fe20000410000 */
[C---:B------:R-:W-:Y:S01]  /*10b10*/  FMUL.FTZ R87, R100.reuse, R87 ;  /* 0x0000005764577220 */ /* 0x040fe20000410000 */
[----:B-1----:R-:W-:Y:S01]  /*10b20*/  FSEL R0, R105, RZ, P3 ;  /* 0x000000ff69007208 */ /* 0x002fe20001800000 */
[C---:B------:R-:W-:Y:S01]  /*10b30*/  FMUL.FTZ R98, R100.reuse, R98 ;  /* 0x0000006264627220 */ /* 0x040fe20000410000 */
[----:B---3--:R-:W-:Y:S01]  /*10b40*/  F2FP.BF16.F32.PACK_AB R183, R63, R250 ;  /* 0x000000fa3fb7723e */ /* 0x008fe200000010ff */
[----:B------:R-:W-:Y:S02]  /*10b50*/  FMUL.FTZ R99, R100, R99 ;  /* 0x0000006364637220 */ /* 0x000fe40000410000 */
[----:B------:R-:W-:Y:S04]  /*10b60*/  FADD.FTZ R0, -R0, R3 ;  /* 0x0000000300007221 */ /* 0x000fe80000010100 */
[----:B------:R-:W-:Y:S01]  /*10b70*/  FMUL.FTZ R3, R0, UR4 ;  /* 0x0000000400037c20 */ /* 0x000fe20008410000 */
[----:B------:R-:W-:Y:S03]  /*10b80*/  FSEL R0, R103, RZ, P1 ;  /* 0x000000ff67007208 */ /* 0x000fe60000800000 */
[----:B------:R1:W3:Y:S01]  /*10b90*/  MUFU.EX2 R101, R3 ;  /* 0x0000000300657308 */ /* 0x0002e20000000800 */
[----:B--2---:R-:W-:Y:S02]  /*10ba0*/  MOV R185, R20 ;  /* 0x0000001400b97202 */ /* 0x004fe40000000f00 */
[----:B------:R-:W2:Y:S02]  /*10bb0*/  LDSM.16.MT88.4 R20, [R220+0x9000] ;  /* 0x00900000dc14783b */ /* 0x000ea40000004200 */
[----:B------:R-:W-:Y:S01]  /*10bc0*/  F2FP.BF16.F32.PACK_AB R180, R24, R185 ;  /* 0x000000b918b4723e */ /* 0x000fe200000010ff */
[----:B-1----:R-:W-:Y:S01]  /*10bd0*/  FADD.FTZ R3, -R0, R106 ;  /* 0x0000006a00037221 */ /* 0x002fe20000010100 */
[----:B------:R-:W-:Y:S01]  /*10be0*/  FSEL R0, R102, RZ, P0 ;  /* 0x000000ff66007208 */ /* 0x000fe20000000000 */
[C---:B---3--:R-:W-:Y:S01]  /*10bf0*/  FMUL.FTZ R16, R101.reuse, R124 ;  /* 0x0000007c65107220 */ /* 0x048fe20000410000 */
[----:B------:R-:W-:Y:S01]  /*10c00*/  FMUL.FTZ R4, R101, R116 ;  /* 0x0000007465047220 */ /* 0x000fe20000410000 */
[----:B------:R-:W-:Y:S01]  /*10c10*/  FMUL.FTZ R2, R3, UR4 ;  /* 0x0000000403027c20 */ /* 0x000fe20008410000 */
[----:B------:R-:W-:Y:S01]  /*10c20*/  FFMA.FTZ R3, R186, UR4, -R109 ;  /* 0x00000004ba037c23 */ /* 0x000fe2000801086d */
[----:B------:R-:W-:Y:S01]  /*10c30*/  FADD.FTZ R0, -R0, R107 ;  /* 0x0000006b00007221 */ /* 0x000fe20000010100 */
[----:B------:R-:W-:Y:S01]  /*10c40*/  MOV R186, R63 ;  /* 0x0000003f00ba7202 */ /* 0x000fe20000000f00 */
[C---:B------:R-:W-:Y:S01]  /*10c50*/  FMUL.FTZ R5, R101.reuse, R117 ;  /* 0x0000007565057220 */ /* 0x040fe20000410000 */
[----:B------:R-:W-:Y:S01]  /*10c60*/  MOV R107, R26 ;  /* 0x0000001a006b7202 */ /* 0x000fe20000000f00 */
[----:B------:R-:W1:Y:S01]  /*10c70*/  MUFU.EX2 R2, R2 ;  /* 0x0000000200027308 */ /* 0x000e620000000800 */
[----:B------:R-:W-:Y:S01]  /*10c80*/  FMUL.FTZ R0, R0, UR4 ;  /* 0x0000000400007c20 */ /* 0x000fe20008410000 */
[C---:B------:R-:W-:Y:S01]  /*10c90*/  FMUL.FTZ R17, R101.reuse, R125 ;  /* 0x0000007d65117220 */ /* 0x040fe20000410000 */
[----:B------:R-:W-:Y:S01]  /*10ca0*/  F2FP.BF16.F32.PACK_AB R179, R252, R107 ;  /* 0x0000006bfcb3723e */ /* 0x000fe200000010ff */
[----:B------:R-:W-:Y:S01]  /*10cb0*/  LDSM.16.MT88.4 R116, [R220+0xb000] ;  /* 0x00b00000dc74783b */ /* 0x000fe20000004200 */
[----:B------:R-:W-:Y:S01]  /*10cc0*/  MOV R125, R24 ;  /* 0x00000018007d7202 */ /* 0x000fe20000000f00 */
[C---:B------:R-:W-:Y:S01]  /*10cd0*/  FMUL.FTZ R48, R101.reuse, R152 ;  /* 0x0000009865307220 */ /* 0x040fe20000410000 */
[C---:B------:R-:W-:Y:S03]  /*10ce0*/  FMUL.FTZ R49, R101.reuse, R153 ;  /* 0x0000009965317220 */ /* 0x040fe60000410000 */
[----:B------:R-:W3:Y:S01]  /*10cf0*/  MUFU.EX2 R0, R0 ;  /* 0x0000000000007308 */ /* 0x000ee20000000800 */
[C---:B------:R-:W-:Y:S01]  /*10d00*/  FMUL.FTZ R33, R101.reuse, R137 ;  /* 0x0000008965217220 */ /* 0x040fe20000410000 */
[C---:B------:R-:W-:Y:S01]  /*10d10*/  FMUL.FTZ R32, R101.reuse, R136 ;  /* 0x0000008865207220 */ /* 0x040fe20000410000 */
[C---:B------:R-:W-:Y:S01]  /*10d20*/  FMUL.FTZ R68, R101.reuse, R68 ;  /* 0x0000004465447220 */ /* 0x040fe20000410000 */
[----:B------:R-:W-:Y:S01]  /*10d30*/  LDSM.16.MT88.4 R152, [R220+0xac00] ;  /* 0x00ac0000dc98783b */ /* 0x000fe20000004200 */
[C---:B------:R-:W-:Y:S01]  /*10d40*/  FMUL.FTZ R69, R101.reuse, R69 ;  /* 0x0000004565457220 */ /* 0x040fe20000410000 */
[C---:B------:R-:W-:Y:S01]  /*10d50*/  FMUL.FTZ R80, R101.reuse, R80 ;  /* 0x0000005065507220 */ /* 0x040fe20000410000 */
[C---:B------:R-:W-:Y:S01]  /*10d60*/  FMUL.FTZ R81, R101.reuse, R81 ;  /* 0x0000005165517220 */ /* 0x040fe20000410000 */
[-C--:B--2---:R-:W-:Y:S01]  /*10d70*/  HMMA.16816.F32.BF16 R4, R176, R20.reuse, R4 ;  /* 0x00000014b004723c */ /* 0x084fe20000041804 */
[----:B------:R-:W-:Y:S04]  /*10d80*/  PLOP3.LUT P0, PT, PT, PT, UP0, 0x80, 0x0 ;  /* 0x000000000000781c */ /* 0x000fe80003f0f008 */
[C---:B-1----:R-:W-:Y:S01]  /*10d90*/  FMUL.FTZ R13, R2.reuse, R121 ;  /* 0x00000079020d7220 */ /* 0x042fe20000410000 */
[C---:B------:R-:W-:Y:S01]  /*10da0*/  FMUL.FTZ R57, R2.reuse, R161 ;  /* 0x000000a102397220 */ /* 0x040fe20000410000 */
[----:B------:R1:W2:Y:S01]  /*10db0*/  MUFU.EX2 R121, R3 ;  /* 0x0000000300797308 */ /* 0x0002a20000000800 */
[----:B------:R-:W-:Y:S03]  /*10dc0*/  FMUL.FTZ R8, R2, R112 ;  /* 0x0000007002087220 */ /* 0x000fe60000410000 */
[C---:B---3--:R-:W-:Y:S01]  /*10dd0*/  FMUL.FTZ R31, R0.reuse, R143 ;  /* 0x0000008f001f7220 */ /* 0x048fe20000410000 */
[C---:B------:R-:W-:Y:S01]  /*10de0*/  FMUL.FTZ R14, R0.reuse, R122 ;  /* 0x0000007a000e7220 */ /* 0x040fe20000410000 */
[C---:B------:R-:W-:Y:S01]  /*10df0*/  FMUL.FTZ R15, R0.reuse, R123 ;  /* 0x0000007b000f7220 */ /* 0x040fe20000410000 */
[----:B------:R-:W-:Y:S01]  /*10e00*/  FMUL.FTZ R63, R0, R175 ;  /* 0x000000af003f7220 */ /* 0x000fe20000410000 */
[----:B------:R-:W-:Y:S01]  /*10e10*/  FMUL.FTZ R9, R2, R113 ;  /* 0x0000007102097220 */ /* 0x000fe20000410000 */
[C---:B------:R-:W-:Y:S01]  /*10e20*/  FMUL.FTZ R10, R0.reuse, R114 ;  /* 0x00000072000a7220 */ /* 0x040fe20000410000 */
[----:B------:R-:W-:Y:S01]  /*10e30*/  FMUL.FTZ R11, R0, R115 ;  /* 0x00000073000b7220 */ /* 0x000fe20000410000 */
[C---:B------:R-:W-:Y:S01]  /*10e40*/  FMUL.FTZ R12, R2.reuse, R120 ;  /* 0x00000078020c7220 */ /* 0x040fe20000410000 */
[----:B------:R-:W3:Y:S01]  /*10e50*/  LDSM.16.MT88.4 R112, [R222+0xa000] ;  /* 0x00a00000de70783b */ /* 0x000ee20000004200 */
[----:B------:R-:W-:Y:S01]  /*10e60*/  FMUL.FTZ R24, R2, R128 ;  /* 0x0000008002187220 */ /* 0x000fe20000410000 */
[C---:B------:R-:W-:Y:S01]  /*10e70*/  FMUL.FTZ R26, R0.reuse, R130 ;  /* 0x00000082001a7220 */ /* 0x040fe20000410000 */
[----:B------:R-:W-:Y:S01]  /*10e80*/  FMUL.FTZ R27, R0, R131 ;  /* 0x00000083001b7220 */ /* 0x000fe20000410000 */
[----:B------:R-:W-:Y:S01]  /*10e90*/  MOV R120, R25 ;  /* 0x0000001900787202 */ /* 0x000fe20000000f00 */
[C---:B------:R-:W-:Y:S04]  /*10ea0*/  HMMA.16816.F32.BF16 R8, R180.reuse, R20, R8 ;  /* 0x00000014b408723c */ /* 0x040fe80000041808 */
[--C-:B-1----:R-:W-:Y:S01]  /*10eb0*/  FFMA.FTZ R3, R188, UR4, -R109.reuse ;  /* 0x00000004bc037c23 */ /* 0x102fe2000801086d */
[----:B------:R-:W-:Y:S01]  /*10ec0*/  FMUL.FTZ R25, R2, R129 ;  /* 0x0000008102197220 */ /* 0x000fe20000410000 */
[-C--:B------:R-:W-:Y:S01]  /*10ed0*/  HMMA.16816.F32.BF16 R12, R180, R22.reuse, R12 ;  /* 0x00000016b40c723c */ /* 0x080fe2000004180c */
[----:B------:R-:W-:Y:S01]  /*10ee0*/  LDSM.16.MT88.4 R128, [R220+0xa400] ;  /* 0x00a40000dc80783b */ /* 0x000fe20000004200 */
[----:B------:R1:W-:Y:S03]  /*10ef0*/  MUFU.EX2 R188, R3 ;  /* 0x0000000300bc7308 */ /* 0x0003e60000000800 */
[----:B--2---:R-:W-:Y:S01]  /*10f00*/  MOV R136, R121 ;  /* 0x0000007900887202 */ /* 0x004fe20000000f00 */
[C---:B------:R-:W-:Y:S05]  /*10f10*/  HMMA.16816.F32.BF16 R16, R176.reuse, R22, R16 ;  /* 0x00000016b010723c */ /* 0x040fea0000041810 */
[C---:B------:R-:W-:Y:S01]  /*10f20*/  FMUL.FTZ R21, R101.reuse, R133 ;  /* 0x0000008565157220 */ /* 0x040fe20000410000 */
[----:B------:R-:W-:Y:S01]  /*10f30*/  MOV R133, R250 ;  /* 0x000000fa00857202 */ /* 0x000fe20000000f00 */
[----:B------:R-:W-:Y:S01]  /*10f40*/  FMUL.FTZ R23, R100, R135 ;  /* 0x0000008764177220 */ /* 0x000fe20000410000 */
[----:B------:R-:W-:Y:S03]  /*10f50*/  MOV R135, R252 ;  /* 0x000000fc00877202 */ /* 0x000fe60000000f00 */
[----:B------:R-:W-:Y:S01]  /*10f60*/  FMUL.FTZ R28, R2, R140 ;  /* 0x0000008c021c7220 */ /* 0x000fe20000410000 */
[----:B------:R-:W-:Y:S01]  /*10f70*/  MOV R140, R248 ;  /* 0x000000f8008c7202 */ /* 0x000fe20000000f00 */
[--C-:B-1----:R-:W-:Y:S01]  /*10f80*/  FFMA.FTZ R3, R192, UR4, -R110.reuse ;  /* 0x00000004c0037c23 */ /* 0x102fe2000801086e */
[C---:B------:R-:W-:Y:S01]  /*10f90*/  FMUL.FTZ R20, R101.reuse, R132 ;  /* 0x0000008465147220 */ /* 0x040fe20000410000 */
[----:B------:R-:W-:Y:S01]  /*10fa0*/  MOV R132, R249 ;  /* 0x000000f900847202 */ /* 0x000fe20000000f00 */
[----:B------:R-:W-:Y:S01]  /*10fb0*/  FMUL.FTZ R22, R100, R134 ;  /* 0x0000008664167220 */ /* 0x000fe20000410000 */
[----:B------:R1:W-:Y:S01]  /*10fc0*/  MUFU.EX2 R143, R3 ;  /* 0x00000003008f7308 */ /* 0x0003e20000000800 */
[----:B------:R-:W-:Y:S01]  /*10fd0*/  MOV R134, R251 ;  /* 0x000000fb00867202 */ /* 0x000fe20000000f00 */
[----:B------:R-:W-:Y:S01]  /*10fe0*/  FMUL.FTZ R56, R2, R160 ;  /* 0x000000a002387220 */ /* 0x000fe20000410000 */
[C---:B------:R-:W-:Y:S01]  /*10ff0*/  FMUL.FTZ R58, R0.reuse, R162 ;  /* 0x000000a2003a7220 */ /* 0x040fe20000410000 */
[----:B------:R-:W-:Y:S01]  /*11000*/  FMUL.FTZ R59, R0, R163 ;  /* 0x000000a3003b7220 */ /* 0x000fe20000410000 */
[----:B------:R-:W-:Y:S01]  /*11010*/  MOV R192, R65 ;  /* 0x0000004100c07202 */ /* 0x000fe20000000f00 */
[-C--:B------:R-:W-:Y:S03]  /*11020*/  HMMA.16816.F32.BF16 R20, R176, R36.reuse, R20 ;  /* 0x00000024b014723c */ /* 0x080fe60000041814 */
[----:B------:R-:W-:Y:S01]  /*11030*/  FMUL.FTZ R65, R101, R169 ;  /* 0x000000a965417220 */ /* 0x000fe20000410000 */
[C---:B------:R-:W-:Y:S01]  /*11040*/  FMUL.FTZ R72, R2.reuse, R72 ;  /* 0x0000004802487220 */ /* 0x040fe20000410000 */
[C---:B------:R-:W-:Y:S01]  /*11050*/  FMUL.FTZ R73, R2.reuse, R73 ;  /* 0x0000004902497220 */ /* 0x040fe20000410000 */
[C---:B------:R-:W-:Y:S05]  /*11060*/  HMMA.16816.F32.BF16 R24, R180.reuse, R36, R24 ;  /* 0x00000024b418723c */ /* 0x040fea0000041818 */
[--C-:B-1----:R-:W-:Y:S01]  /*11070*/  FFMA.FTZ R3, R187, UR4, -R109.reuse ;  /* 0x00000004bb037c23 */ /* 0x102fe2000801086d */
[----:B------:R-:W-:Y:S01]  /*11080*/  FMUL.FTZ R29, R2, R141 ;  /* 0x0000008d021d7220 */ /* 0x000fe20000410000 */
[--C-:B------:R-:W-:Y:S01]  /*11090*/  FFMA.FTZ R36, R189, UR4, -R110.reuse ;  /* 0x00000004bd247c23 */ /* 0x100fe2000801086e */
[C---:B------:R-:W-:Y:S01]  /*110a0*/  FMUL.FTZ R30, R0.reuse, R142 ;  /* 0x0000008e001e7220 */ /* 0x040fe20000410000 */
[----:B------:R1:W-:Y:S02]  /*110b0*/  MUFU.EX2 R122, R3 ;  /* 0x00000003007a7308 */ /* 0x0003e40000000800 */
[----:B------:R-:W-:Y:S01]  /*110c0*/  MOV R189, R120 ;  /* 0x0000007800bd7202 */ /* 0x000fe20000000f00 */
[----:B------:R-:W-:Y:S01]  /*110d0*/  FMUL.FTZ R74, R0, R74 ;  /* 0x0000004a004a7220 */ /* 0x000fe20000410000 */
[----:B------:R-:W-:Y:S01]  /*110e0*/  MOV R141, R67 ;  /* 0x00000043008d7202 */ /* 0x000fe20000000f00 */
[C---:B------:R-:W-:Y:S01]  /*110f0*/  FMUL.FTZ R67, R100.reuse, R171 ;  /* 0x000000ab64437220 */ /* 0x040fe20000410000 */
[-C--:B------:R-:W-:Y:S04]  /*11100*/  HMMA.16816.F32.BF16 R28, R180, R38.reuse, R28 ;  /* 0x00000026b41c723c */ /* 0x080fe8000004181c */
[----:B------:R2:W-:Y:S01]  /*11110*/  MUFU.EX2 R137, R36 ;  /* 0x0000002400897308 */ /* 0x0005e20000000800 */
[----:B------:R-:W-:Y:S01]  /*11120*/  MOV R142, R66 ;  /* 0x00000042008e7202 */ /* 0x000fe20000000f00 */
[----:B------:R-:W-:Y:S01]  /*11130*/  FMUL.FTZ R66, R100, R170 ;  /* 0x000000aa64427220 */ /* 0x000fe20000410000 */
[----:B------:R-:W-:Y:S01]  /*11140*/  FMUL.FTZ R75, R0, R75 ;  /* 0x0000004b004b7220 */ /* 0x000fe20000410000 */
[C---:B------:R-:W-:Y:S04]  /*11150*/  HMMA.16816.F32.BF16 R32, R176.reuse, R38, R32 ;  /* 0x00000026b020723c */ /* 0x040fe80000041820 */
[----:B-1----:R-:W-:Y:S01]  /*11160*/  FFMA.FTZ R3, R190, UR4, -R109 ;  /* 0x00000004be037c23 */ /* 0x002fe2000801086d */
[C---:B------:R-:W-:Y:S02]  /*11170*/  FMUL.FTZ R37, R101.reuse, R149 ;  /* 0x0000009565257220 */ /* 0x040fe40000410000 */
[C---:B------:R-:W-:Y:S01]  /*11180*/  FMUL.FTZ R38, R100.reuse, R150 ;  /* 0x0000009664267220 */ /* 0x040fe20000410000 */
[----:B------:R-:W-:Y:S01]  /*11190*/  FMUL.FTZ R39, R100, R151 ;  /* 0x0000009764277220 */ /* 0x000fe20000410000 */
[----:B------:R1:W4:Y:S02]  /*111a0*/  MUFU.EX2 R124, R3 ;  /* 0x00000003007c7308 */ /* 0x0003240000000800 */
[C---:B------:R-:W-:Y:S01]  /*111b0*/  FMUL.FTZ R40, R2.reuse, R144 ;  /* 0x0000009002287220 */ /* 0x040fe20000410000 */
[----:B------:R-:W-:Y:S01]  /*111c0*/  FMUL.FTZ R41, R2, R145 ;  /* 0x0000009102297220 */ /* 0x000fe20000410000 */
[C---:B--2---:R-:W-:Y:S01]  /*111d0*/  FMUL.FTZ R36, R101.reuse, R148 ;  /* 0x0000009465247220 */ /* 0x044fe20000410000 */
[C---:B------:R-:W-:Y:S01]  /*111e0*/  FMUL.FTZ R42, R0.reuse, R146 ;  /* 0x00000092002a7220 */ /* 0x040fe20000410000 */
[----:B------:R-:W-:Y:S01]  /*111f0*/  FMUL.FTZ R43, R0, R147 ;  /* 0x00000093002b7220 */ /* 0x000fe20000410000 */
[----:B------:R-:W-:Y:S01]  /*11200*/  MOV R148, R64 ;  /* 0x0000004000947202 */ /* 0x000fe20000000f00 */
[----:B------:R-:W-:Y:S01]  /*11210*/  FMUL.FTZ R64, R101, R168 ;  /* 0x000000a865407220 */ /* 0x000fe20000410000 */
[C---:B------:R-:W-:Y:S01]  /*11220*/  FMUL.FTZ R76, R2.reuse, R76 ;  /* 0x0000004c024c7220 */ /* 0x040fe20000410000 */
[----:B------:R-:W-:Y:S01]  /*11230*/  LDSM.16.MT88.4 R168, [R222+0xac00] ;  /* 0x00ac0000dea8783b */ /* 0x000fe20000004200 */
[-C--:B------:R-:W-:Y:S01]  /*11240*/  HMMA.16816.F32.BF16 R36, R176, R52.reuse, R36 ;  /* 0x00000034b024723c */ /* 0x080fe20000041824 */
[----:B------:R2:W-:Y:S02]  /*11250*/  MUFU.EX2 R149, R60 ;  /* 0x0000003c00957308 */ /* 0x0005e40000000800 */
[C---:B------:R-:W-:Y:S01]  /*11260*/  FMUL.FTZ R44, R2.reuse, R156 ;  /* 0x0000009c022c7220 */ /* 0x040fe20000410000 */
[----:B------:R-:W-:Y:S01]  /*11270*/  FMUL.FTZ R45, R2, R157 ;  /* 0x0000009d022d7220 */ /* 0x000fe20000410000 */
[C---:B------:R-:W-:Y:S01]  /*11280*/  FMUL.FTZ R46, R0.reuse, R158 ;  /* 0x0000009e002e7220 */ /* 0x040fe20000410000 */
[C---:B------:R-:W-:Y:S05]  /*11290*/  HMMA.16816.F32.BF16 R40, R180.reuse, R52, R40 ;  /* 0x00000034b428723c */ /* 0x040fea0000041828 */
[----:B-1----:R-:W-:Y:S01]  /*112a0*/  FFMA.FTZ R3, R191, UR4, -R110 ;  /* 0x00000004bf037c23 */ /* 0x002fe2000801086e */
[----:B------:R-:W-:Y:S01]  /*112b0*/  FMUL.FTZ R47, R0, R159 ;  /* 0x0000009f002f7220 */ /* 0x000fe20000410000 */
[----:B----4-:R-:W-:Y:S01]  /*112c0*/  MOV R160, R124 ;  /* 0x0000007c00a07202 */ /* 0x010fe20000000f00 */
[C---:B------:R-:W-:Y:S01]  /*112d0*/  FMUL.FTZ R52, R101.reuse, R164 ;  /* 0x000000a465347220 */ /* 0x040fe20000410000 */
[----:B------:R1:W-:Y:S02]  /*112e0*/  MUFU.EX2 R123, R3 ;  /* 0x00000003007b7308 */ /* 0x0003e40000000800 */
[----:B------:R-:W-:Y:S01]  /*112f0*/  FMUL.FTZ R53, R101, R165 ;  /* 0x000000a565357220 */ /* 0x000fe20000410000 */
[C---:B--2---:R-:W-:Y:S01]  /*11300*/  FMUL.FTZ R60, R2.reuse, R172 ;  /* 0x000000ac023c7220 */ /* 0x044fe20000410000 */
[-C--:B------:R-:W-:Y:S03]  /*11310*/  HMMA.16816.F32.BF16 R44, R180, R54.reuse, R44 ;  /* 0x00000036b42c723c */ /* 0x080fe6000004182c */
[----:B------:R-:W-:Y:S01]  /*11320*/  FMUL.FTZ R77, R2, R77 ;  /* 0x0000004d024d7220 */ /* 0x000fe20000410000 */
[C---:B------:R-:W-:Y:S01]  /*11330*/  FMUL.FTZ R78, R0.reuse, R78 ;  /* 0x0000004e004e7220 */ /* 0x040fe20000410000 */
[----:B------:R-:W-:Y:S01]  /*11340*/  FMUL.FTZ R79, R0, R79 ;  /* 0x0000004f004f7220 */ /* 0x000fe20000410000 */
[C---:B------:R-:W-:Y:S05]  /*11350*/  HMMA.16816.F32.BF16 R48, R176.reuse, R54, R48 ;  /* 0x00000036b030723c */ /* 0x040fea0000041830 */
[----:B------:R-:W-:Y:S01]  /*11360*/  MOV R172, R61 ;  /* 0x0000003d00ac7202 */ /* 0x000fe20000000f00 */
[----:B------:R-:W-:Y:S01]  /*11370*/  FMUL.FTZ R61, R2, R173 ;  /* 0x000000ad023d7220 */ /* 0x000fe20000410000 */
[--C-:B-1----:R-:W-:Y:S01]  /*11380*/  FFMA.FTZ R3, R195, UR4, -R111.reuse ;  /* 0x00000004c3037c23 */ /* 0x102fe2000801086f */
[C---:B------:R-:W-:Y:S03]  /*11390*/  FMUL.FTZ R54, R100.reuse, R166 ;  /* 0x000000a664367220 */ /* 0x040fe60000410000 */
[----:B------:R1:W-:Y:S01]  /*113a0*/  MUFU.EX2 R138, R3 ;  /* 0x00000003008a7308 */ /* 0x0003e20000000800 */
[----:B------:R-:W-:Y:S01]  /*113b0*/  FMUL.FTZ R55, R100, R167 ;  /* 0x000000a764377220 */ /* 0x000fe20000410000 */
[--C-:B------:R-:W-:Y:S01]  /*113c0*/  FFMA.FTZ R106, R194, UR4, -R111.reuse ;  /* 0x00000004c26a7c23 */ /* 0x100fe2000801086f */
[----:B------:R-:W-:Y:S01]  /*113d0*/  MOV R173, R62 ;  /* 0x0000003e00ad7202 */ /* 0x000fe20000000f00 */
[----:B------:R-:W-:Y:S01]  /*113e0*/  FMUL.FTZ R62, R0, R174 ;  /* 0x000000ae003e7220 */ /* 0x000fe20000410000 */
[----:B------:R-:W-:Y:S01]  /*113f0*/  MOV R174, R125 ;  /* 0x0000007d00ae7202 */ /* 0x000fe20000000f00 */
[C---:B------:R-:W-:Y:S01]  /*11400*/  FMUL.FTZ R84, R101.reuse, R84 ;  /* 0x0000005465547220 */ /* 0x040fe20000410000 */
[----:B------:R-:W-:Y:S01]  /*11410*/  LDSM.16.MT88.4 R124, [R222+0x9400] ;  /* 0x00940000de7c783b */ /* 0x000fe20000004200 */
[-C--:B---3--:R-:W-:Y:S02]  /*11420*/  HMMA.16816.F32.BF16 R52, R176, R112.reuse, R52 ;  /* 0x00000070b034723c */ /* 0x088fe40000041834 */
[----:B------:R-:W2:Y:S01]  /*11430*/  MUFU.EX2 R144, R106 ;  /* 0x0000006a00907308 */ /* 0x000ea20000000800 */
[----:B------:R-:W-:Y:S01]  /*11440*/  FMUL.FTZ R85, R101, R85 ;  /* 0x0000005565557220 */ /* 0x000fe20000410000 */
[C---:B------:R-:W-:Y:S01]  /*11450*/  FMUL.FTZ R88, R2.reuse, R88 ;  /* 0x0000005802587220 */ /* 0x040fe20000410000 */
[----:B------:R-:W-:Y:S01]  /*11460*/  FMUL.FTZ R89, R2, R89 ;  /* 0x0000005902597220 */ /* 0x000fe20000410000 */
[C---:B------:R-:W-:Y:S05]  /*11470*/  HMMA.16816.F32.BF16 R56, R180.reuse, R112, R56 ;  /* 0x00000070b438723c */ /* 0x040fea0000041838 */
[--C-:B-1----:R-:W-:Y:S01]  /*11480*/  FFMA.FTZ R3, R196, UR4, -R111.reuse ;  /* 0x00000004c4037c23 */ /* 0x102fe2000801086f */
[-C--:B------:R-:W-:Y:S03]  /*11490*/  HMMA.16816.F32.BF16 R60, R180, R114.reuse, R60 ;  /* 0x00000072b43c723c */ /* 0x080fe6000004183c */
[----:B------:R1:W-:Y:S02]  /*114a0*/  MUFU.EX2 R161, R3 ;  /* 0x0000000300a17308 */ /* 0x0003e40000000800 */
[----:B------:R-:W-:Y:S01]  /*114b0*/  FMUL.FTZ R90, R0, R90 ;  /* 0x0000005a005a7220 */ /* 0x000fe20000410000 */
[C---:B------:R-:W-:Y:S01]  /*114c0*/  HMMA.16816.F32.BF16 R64, R176.reuse, R114, R64 ;  /* 0x00000072b040723c */ /* 0x040fe20000041840 */
[----:B------:R-:W3:Y:S04]  /*114d0*/  LDSM.16.MT88.4 R112, [R222+0xb000] ;  /* 0x00b00000de70783b */ /* 0x000ee80000004200 */
[----:B--2---:R-:W-:Y:S01]  /*114e0*/  F2FP.BF16.F32.PACK_AB R120, R144, R138 ;  /* 0x0000008a9078723e */ /* 0x004fe200000010ff */
[-C--:B------:R-:W-:Y:S05]  /*114f0*/  HMMA.16816.F32.BF16 R68, R176, R116.reuse, R68 ;  /* 0x00000074b044723c */ /* 0x080fea0000041844 */
[----:B------:R-:W-:Y:S01]  /*11500*/  FMUL.FTZ R91, R0, R91 ;  /* 0x0000005b005b7220 */ /* 0x000fe20000410000 */
[C---:B------:R-:W-:Y:S05]  /*11510*/  HMMA.16816.F32.BF16 R72, R180.reuse, R116, R72 ;  /* 0x00000074b448723c */ /* 0x040fea0000041848 */
[----:B-1----:R-:W-:Y:S01]  /*11520*/  FFMA.FTZ R3, R197, UR4, -R111 ;  /* 0x00000004c5037c23 */ /* 0x002fe2000801086f */
[-C--:B------:R-:W-:Y:S03]  /*11530*/  HMMA.16816.F32.BF16 R76, R180, R118.reuse, R76 ;  /* 0x00000076b44c723c */ /* 0x080fe6000004184c */
[----:B------:R1:W2:Y:S02]  /*11540*/  MUFU.EX2 R175, R3 ;  /* 0x0000000300af7308 */ /* 0x0002a40000000800 */
[C---:B------:R-:W-:Y:S01]  /*11550*/  FMUL.FTZ R92, R2.reuse, R92 ;  /* 0x0000005c025c7220 */ /* 0x040fe20000410000 */
[C---:B------:R-:W-:Y:S01]  /*11560*/  HMMA.16816.F32.BF16 R80, R176.reuse, R118, R80 ;  /* 0x00000076b050723c */ /* 0x040fe20000041850 */
[----:B------:R-:W4:Y:S04]  /*11570*/  LDSM.16.MT88.4 R116, [R220+0x9400] ;  /* 0x00940000dc74783b */ /* 0x000f280000004200 */
[----:B------:R-:W-:Y:S01]  /*11580*/  FMUL.FTZ R93, R2, R93 ;  /* 0x0000005d025d7220 */ /* 0x000fe20000410000 */
[C---:B------:R-:W-:Y:S01]  /*11590*/  FMUL.FTZ R94, R0.reuse, R94 ;  /* 0x0000005e005e7220 */ /* 0x040fe20000410000 */
[----:B------:R-:W-:Y:S01]  /*115a0*/  FMUL.FTZ R95, R0, R95 ;  /* 0x0000005f005f7220 */ /* 0x000fe20000410000 */
[C---:B------:R-:W-:Y:S03]  /*115b0*/  FMUL.FTZ R96, R101.reuse, R96 ;  /* 0x0000006065607220 */ /* 0x040fe60000410000 */
[----:B------:R-:W-:Y:S01]  /*115c0*/  FMUL.FTZ R97, R101, R97 ;  /* 0x0000006165617220 */ /* 0x000fe20000410000 */
[----:B------:R-:W-:Y:S01]  /*115d0*/  MOV R162, R123 ;  /* 0x0000007b00a27202 */ /* 0x000fe20000000f00 */
[--C-:B------:R-:W-:Y:S01]  /*115e0*/  FFMA.FTZ R106, R198, UR4, -R184.reuse ;  /* 0x00000004c66a7c23 */ /* 0x100fe200080108b8 */
[--C-:B-1----:R-:W-:Y:S01]  /*115f0*/  FFMA.FTZ R3, R199, UR4, -R184.reuse ;  /* 0x00000004c7037c23 */ /* 0x102fe200080108b8 */
[----:B------:R-:W-:Y:S01]  /*11600*/  MOV R163, R122 ;  /* 0x0000007a00a37202 */ /* 0x000fe20000000f00 */
[-C--:B---3--:R-:W-:Y:S02]  /*11610*/  HMMA.16816.F32.BF16 R84, R176, R112.reuse, R84 ;  /* 0x00000070b054723c */ /* 0x088fe40000041854 */
[----:B------:R1:W-:Y:S01]  /*11620*/  MUFU.EX2 R139, R3 ;  /* 0x00000003008b7308 */ /* 0x0003e20000000800 */
[----:B--2---:R-:W-:Y:S03]  /*11630*/  F2FP.BF16.F32.PACK_AB R122, R175, R161 ;  /* 0x000000a1af7a723e */ /* 0x004fe600000010ff */
[C---:B------:R-:W-:Y:S06]  /*11640*/  HMMA.16816.F32.BF16 R88, R180.reuse, R112, R88 ;  /* 0x00000070b458723c */ /* 0x040fec0000041858 */
[----:B------:R-:W-:Y:S01]  /*11650*/  MUFU.EX2 R251, R106 ;  /* 0x0000006a00fb7308 */ /* 0x000fe20000000800 */
[-C--:B------:R-:W-:Y:S04]  /*11660*/  HMMA.16816.F32.BF16 R92, R180, R114.reuse, R92 ;  /* 0x00000072b45c723c */ /* 0x080fe8000004185c */
[----:B------:R-:W-:Y:S02]  /*11670*/  F2FP.BF16.F32.PACK_AB R112, R188, R136 ;  /* 0x00000088bc70723e */ /* 0x000fe400000010ff */
[----:B------:R-:W-:Y:S05]  /*11680*/  HMMA.16816.F32.BF16 R96, R176, R114, R96 ;  /* 0x00000072b060723c */ /* 0x000fea0000041860 */
[--C-:B-1----:R-:W-:Y:S01]  /*11690*/  FFMA.FTZ R3, R200, UR4, -R184.reuse ;  /* 0x00000004c8037c23 */ /* 0x102fe200080108b8 */
[----:B------:R-:W-:Y:S02]  /*116a0*/  F2FP.BF16.F32.PACK_AB R113, R143, R137 ;  /* 0x000000898f71723e */ /* 0x000fe400000010ff */
[----:B------:R-:W-:Y:S01]  /*116b0*/  F2FP.BF16.F32.PACK_AB R114, R160, R163 ;  /* 0x000000a3a072723e */ /* 0x000fe200000010ff */
[----:B------:R1:W2:Y:S02]  /*116c0*/  MUFU.EX2 R252, R3 ;  /* 0x0000000300fc7308 */ /* 0x0002a40000000800 */
[----:B------:R-:W-:Y:S07]  /*116d0*/  F2FP.BF16.F32.PACK_AB R115, R149, R162 ;  /* 0x000000a29573723e */ /* 0x000fee00000010ff */
[-C--:B----4-:R-:W-:Y:S05]  /*116e0*/  HMMA.16816.F32.BF16 R4, R112, R116.reuse, R4 ;  /* 0x000000747004723c */ /* 0x090fea0000041804 */
[----:B-1----:R-:W-:Y:S01]  /*116f0*/  FFMA.FTZ R3, R201, UR4, -R184 ;  /* 0x00000004c9037c23 */ /* 0x002fe200080108b8 */
[----:B--2---:R-:W-:Y:S03]  /*11700*/  F2FP.BF16.F32.PACK_AB R121, R252, R139 ;  /* 0x0000008bfc79723e */ /* 0x004fe600000010ff */
[----:B------:R1:W2:Y:S02]  /*11710*/  MUFU.EX2 R250, R3 ;  /* 0x0000000300fa7308 */ /* 0x0002a40000000800 */
[--C-:B-1----:R-:W-:Y:S01]  /*11720*/  FFMA.FTZ R3, R211, UR4, -R109.reuse ;  /* 0x00000004d3037c23 */ /* 0x102fe2000801086d */
[----:B--2---:R-:W-:Y:S07]  /*11730*/  F2FP.BF16.F32.PACK_AB R123, R250, R251 ;  /* 0x000000fbfa7b723e */ /* 0x004fee00000010ff */
[----:B------:R1:W-:Y:S01]  /*11740*/  MUFU.EX2 R248, R3 ;  /* 0x0000000300f87308 */ /* 0x0003e20000000800 */
[C---:B------:R-:W-:Y:S06]  /*11750*/  HMMA.16816.F32.BF16 R8, R120.reuse, R116, R8 ;  /* 0x000000747808723c */ /* 0x040fec0000041808 */
[-C--:B------:R-:W-:Y:S06]  /*11760*/  HMMA.16816.F32.BF16 R12, R120, R118.reuse, R12 ;  /* 0x00000076780c723c */ /* 0x080fec000004180c */
[C---:B------:R-:W-:Y:S01]  /*11770*/  HMMA.16816.F32.BF16 R16, R112.reuse, R118, R16 ;  /* 0x000000767010723c */ /* 0x040fe20000041810 */
[----:B------:R-:W2:Y:S04]  /*11780*/  LDSM.16.MT88.4 R116, [R222+0xa400] ;  /* 0x00a40000de74783b */ /* 0x000ea80000004200 */
[--C-:B-1----:R-:W-:Y:S01]  /*11790*/  FFMA.FTZ R3, R207, UR4, -R109.reuse ;  /* 0x00000004cf037c23 */ /* 0x102fe2000801086d */
[-C--:B------:R-:W-:Y:S03]  /*117a0*/  HMMA.16816.F32.BF16 R20, R112, R124.reuse, R20 ;  /* 0x0000007c7014723c */ /* 0x080fe60000041814 */
[----:B------:R1:W3:Y:S03]  /*117b0*/  MUFU.EX2 R249, R3 ;  /* 0x0000000300f97308 */ /* 0x0002e60000000800 */
[C---:B------:R-:W-:Y:S06]  /*117c0*/  HMMA.16816.F32.BF16 R24, R120.reuse, R124, R24 ;  /* 0x0000007c7818723c */ /* 0x040fec0000041818 */
[-C--:B------:R-:W-:Y:S06]  /*117d0*/  HMMA.16816.F32.BF16 R28, R120, R126.reuse, R28 ;  /* 0x0000007e781c723c */ /* 0x080fec000004181c */
[C---:B------:R-:W-:Y:S01]  /*117e0*/  HMMA.16816.F32.BF16 R32, R112.reuse, R126, R32 ;  /* 0x0000007e7020723c */ /* 0x040fe20000041820 */
[----:B------:R-:W4:Y:S04]  /*117f0*/  LDSM.16.MT88.4 R124, [R220+0xb400] ;  /* 0x00b40000dc7c783b */ /* 0x000f280000004200 */
[--C-:B-1----:R-:W-:Y:S01]  /*11800*/  FFMA.FTZ R3, R210, UR4, -R110.reuse ;  /* 0x00000004d2037c23 */ /* 0x102fe2000801086e */
[-C--:B------:R-:W-:Y:S03]  /*11810*/  HMMA.16816.F32.BF16 R36, R112, R128.reuse, R36 ;  /* 0x000000807024723c */ /* 0x080fe60000041824 */
[----:B------:R1:W-:Y:S03]  /*11820*/  MUFU.EX2 R211, R3 ;  /* 0x0000000300d37308 */ /* 0x0003e60000000800 */
[C---:B------:R-:W-:Y:S06]  /*11830*/  HMMA.16816.F32.BF16 R40, R120.reuse, R128, R40 ;  /* 0x000000807828723c */ /* 0x040fec0000041828 */
[-C--:B------:R-:W-:Y:S06]  /*11840*/  HMMA.16816.F32.BF16 R44, R120, R130.reuse, R44 ;  /* 0x00000082782c723c */ /* 0x080fec000004182c */
[C---:B------:R-:W-:Y:S01]  /*11850*/  HMMA.16816.F32.BF16 R48, R112.reuse, R130, R48 ;  /* 0x000000827030723c */ /* 0x040fe20000041830 */
[----:B------:R-:W5:Y:S04]  /*11860*/  LDSM.16.MT88.4 R128, [R222+0xb400] ;  /* 0x00b40000de80783b */ /* 0x000f680000004200 */
[--C-:B-1----:R-:W-:Y:S01]  /*11870*/  FFMA.FTZ R3, R216, UR4, -R110.reuse ;  /* 0x00000004d8037c23 */ /* 0x102fe2000801086e */
[-C--:B--2---:R-:W-:Y:S03]  /*11880*/  HMMA.16816.F32.BF16 R52, R112, R116.reuse, R52 ;  /* 0x000000747034723c */ /* 0x084fe60000041834 */
[----:B------:R1:W2:Y:S03]  /*11890*/  MUFU.EX2 R216, R3 ;  /* 0x0000000300d87308 */ /* 0x0002a60000000800 */
[C---:B------:R-:W-:Y:S06]  /*118a0*/  HMMA.16816.F32.BF16 R56, R120.reuse, R116, R56 ;  /* 0x000000747838723c */ /* 0x040fec0000041838 */
[-C--:B------:R-:W-:Y:S06]  /*118b0*/  HMMA.16816.F32.BF16 R60, R120, R118.reuse, R60 ;  /* 0x00000076783c723c */ /* 0x080fec000004183c */
[C---:B------:R-:W-:Y:S01]  /*118c0*/  HMMA.16816.F32.BF16 R64, R112.reuse, R118, R64 ;  /* 0x000000767040723c */ /* 0x040fe20000041840 */
[----:B------:R-:W2:Y:S04]  /*118d0*/  LDSM.16.MT88.4 R116, [R220+0x9800] ;  /* 0x00980000dc74783b */ /* 0x000ea80000004200 */
[--C-:B-1----:R-:W-:Y:S01]  /*118e0*/  FFMA.FTZ R3, R212, UR4, -R109.reuse ;  /* 0x00000004d4037c23 */ /* 0x102fe2000801086d */
[-C--:B----4-:R-:W-:Y:S03]  /*118f0*/  HMMA.16816.F32.BF16 R68, R112, R124.reuse, R68 ;  /* 0x0000007c7044723c */ /* 0x090fe60000041844 */
[----:B------:R1:W-:Y:S03]  /*11900*/  MUFU.EX2 R212, R3 ;  /* 0x0000000300d47308 */ /* 0x0003e60000000800 */
[C---:B------:R-:W-:Y:S06]  /*11910*/  HMMA.16816.F32.BF16 R72, R120.reuse, R124, R72 ;  /* 0x0000007c7848723c */ /* 0x040fec0000041848 */
[-C--:B------:R-:W-:Y:S06]  /*11920*/  HMMA.16816.F32.BF16 R76, R120, R126.reuse, R76 ;  /* 0x0000007e784c723c */ /* 0x080fec000004184c */
[C---:B------:R-:W-:Y:S01]  /*11930*/  HMMA.16816.F32.BF16 R80, R112.reuse, R126, R80 ;  /* 0x0000007e7050723c */ /* 0x040fe20000041850 */
[----:B------:R-:W4:Y:S04]  /*11940*/  LDSM.16.MT88.4 R124, [R222+0x9800] ;  /* 0x00980000de7c783b */ /* 0x000f280000004200 */
[----:B-1----:R-:W-:Y:S01]  /*11950*/  FFMA.FTZ R3, R213, UR4, -R109 ;  /* 0x00000004d5037c23 */ /* 0x002fe2000801086d */
[-C--:B-----5:R-:W-:Y:S03]  /*11960*/  HMMA.16816.F32.BF16 R84, R112, R128.reuse, R84 ;  /* 0x000000807054723c */ /* 0x0a0fe60000041854 */
[----:B------:R1:W5:Y:S03]  /*11970*/  MUFU.EX2 R213, R3 ;  /* 0x0000000300d57308 */ /* 0x0003660000000800 */
[C---:B------:R-:W-:Y:S06]  /*11980*/  HMMA.16816.F32.BF16 R88, R120.reuse, R128, R88 ;  /* 0x000000807858723c */ /* 0x040fec0000041858 */
[-C--:B------:R-:W-:Y:S06]  /*11990*/  HMMA.16816.F32.BF16 R92, R120, R130.reuse, R92 ;  /* 0x00000082785c723c */ /* 0x080fec000004185c */
[----:B------:R-:W-:Y:S01]  /*119a0*/  HMMA.16816.F32.BF16 R96, R112, R130, R96 ;  /* 0x000000827060723c */ /* 0x000fe20000041860 */
[----:B------:R-:W4:Y:S04]  /*119b0*/  LDSM.16.MT88.4 R128, [R220+0xa800] ;  /* 0x00a80000dc80783b */ /* 0x000f280000004200 */
[--C-:B-1----:R-:W-:Y:S01]  /*119c0*/  FFMA.FTZ R3, R214, UR4, -R110.reuse ;  /* 0x00000004d6037c23 */ /* 0x102fe2000801086e */
[----:B------:R-:W-:Y:S02]  /*119d0*/  MOV R214, R149 ;  /* 0x0000009500d67202 */ /* 0x000fe40000000f00 */
[----:B---3--:R-:W-:Y:S01]  /*119e0*/  F2FP.BF16.F32.PACK_AB R112, R249, R248 ;  /* 0x000000f8f970723e */ /* 0x008fe200000010ff */
[----:B------:R1:W-:Y:S02]  /*119f0*/  MUFU.EX2 R207, R3 ;  /* 0x0000000300cf7308 */ /* 0x0003e40000000800 */
[----:B--2---:R-:W-:Y:S02]  /*11a00*/  F2FP.BF16.F32.PACK_AB R113, R216, R211 ;  /* 0x000000d3d871723e */ /* 0x004fe400000010ff */
[----:B-----5:R-:W-:Y:S01]  /*11a10*/  F2FP.BF16.F32.PACK_AB R114, R213, R212 ;  /* 0x000000d4d572723e */ /* 0x020fe200000010ff */
[----:B-1----:R-:W-:Y:S01]  /*11a20*/  FFMA.FTZ R3, R217, UR4, -R110 ;  /* 0x00000004d9037c23 */ /* 0x002fe2000801086e */
[----:B------:R-:W-:Y:S04]  /*11a30*/  MOV R217, R148 ;  /* 0x0000009400d97202 */ /* 0x000fe80000000f00 */
[----:B------:R1:W2:Y:S02]  /*11a40*/  MUFU.EX2 R210, R3 ;  /* 0x0000000300d27308 */ /* 0x0002a40000000800 */
[--C-:B-1----:R-:W-:Y:S01]  /*11a50*/  FFMA.FTZ R3, R209, UR4, -R111.reuse ;  /* 0x00000004d1037c23 */ /* 0x102fe2000801086f */
[----:B------:R-:W-:Y:S02]  /*11a60*/  MOV R209, R192 ;  /* 0x000000c000d17202 */ /* 0x000fe40000000f00 */
[----:B--2---:R-:W-:Y:S05]  /*11a70*/  F2FP.BF16.F32.PACK_AB R115, R210, R207 ;  /* 0x000000cfd273723e */ /* 0x004fea00000010ff */
[----:B------:R1:W-:Y:S02]  /*11a80*/  MUFU.EX2 R201, R3 ;  /* 0x0000000300c97308 */ /* 0x0003e40000000800 */
[-C--:B------:R-:W-:Y:S03]  /*11a90*/  HMMA.16816.F32.BF16 R4, R112, R116.reuse, R4 ;  /* 0x000000747004723c */ /* 0x080fe60000041804 */
[--C-:B-1----:R-:W-:Y:S02]  /*11aa0*/  FFMA.FTZ R3, R208, UR4, -R111.reuse ;  /* 0x00000004d0037c23 */ /* 0x102fe4000801086f */
[----:B------:R-:W2:Y:S03]  /*11ab0*/  LDL.LU R208, [R1+0x10] ;  /* 0x0000100001d07983 */ /* 0x000ea60000300800 */
[----:B------:R1:W3:Y:S03]  /*11ac0*/  MUFU.EX2 R200, R3 ;  /* 0x0000000300c87308 */ /* 0x0002e60000000800 */
[--C-:B-1----:R-:W-:Y:S01]  /*11ad0*/  FFMA.FTZ R3, R202, UR4, -R111.reuse ;  /* 0x00000004ca037c23 */ /* 0x102fe2000801086f */
[----:B------:R-:W-:Y:S02]  /*11ae0*/  MOV R202, R189 ;  /* 0x000000bd00ca7202 */ /* 0x000fe40000000f00 */
[----:B---3--:R-:W-:Y:S04]  /*11af0*/  F2FP.BF16.F32.PACK_AB R120, R200, R201 ;  /* 0x000000c9c878723e */ /* 0x008fe800000010ff */
[----:B------:R1:W-:Y:S02]  /*11b00*/  MUFU.EX2 R189, R3 ;  /* 0x0000000300bd7308 */ /* 0x0003e40000000800 */
[----:B-1----:R-:W-:Y:S01]  /*11b10*/  FFMA.FTZ R3, R206, UR4, -R111 ;  /* 0x00000004ce037c23 */ /* 0x002fe2000801086f */
[----:B------:R-:W-:Y:S07]  /*11b20*/  MOV R206, R144 ;  /* 0x0000009000ce7202 */ /* 0x000fee0000000f00 */
[----:B------:R1:W3:Y:S02]  /*11b30*/  MUFU.EX2 R190, R3 ;  /* 0x0000000300be7308 */ /* 0x0002e40000000800 */
[--C-:B-1----:R-:W-:Y:S01]  /*11b40*/  FFMA.FTZ R3, R215, UR4, -R184.reuse ;  /* 0x00000004d7037c23 */ /* 0x102fe200080108b8 */
[----:B------:R-:W-:Y:S02]  /*11b50*/  MOV R215, R143 ;  /* 0x0000008f00d77202 */ /* 0x000fe40000000f00 */
[----:B------:R-:W-:Y:S05]  /*11b60*/  MOV R143, R186 ;  /* 0x000000ba008f7202 */ /* 0x000fea0000000f00 */
[----:B------:R1:W-:Y:S01]  /*11b70*/  MUFU.EX2 R199, R3 ;  /* 0x0000000300c77308 */ /* 0x0003e20000000800 */
[----:B---3--:R-:W-:Y:S01]  /*11b80*/  F2FP.BF16.F32.PACK_AB R122, R190, R189 ;  /* 0x000000bdbe7a723e */ /* 0x008fe200000010ff */
[--C-:B-1----:R-:W-:Y:S01]  /*11b90*/  FFMA.FTZ R3, R204, UR4, -R184.reuse ;  /* 0x00000004cc037c23 */ /* 0x102fe200080108b8 */
[----:B------:R-:W-:Y:S07]  /*11ba0*/  MOV R204, R188 ;  /* 0x000000bc00cc7202 */ /* 0x000fee0000000f00 */
[----:B------:R1:W3:Y:S02]  /*11bb0*/  MUFU.EX2 R188, R3 ;  /* 0x0000000300bc7308 */ /* 0x0002e40000000800 */
[--C-:B-1----:R-:W-:Y:S01]  /*11bc0*/  FFMA.FTZ R3, R203, UR4, -R184.reuse ;  /* 0x00000004cb037c23 */ /* 0x102fe200080108b8 */
[----:B------:R-:W-:Y:S02]  /*11bd0*/  MOV R203, R139 ;  /* 0x0000008b00cb7202 */ /* 0x000fe40000000f00 */
[----:B------:R-:W-:Y:S05]  /*11be0*/  MOV R139, R185 ;  /* 0x000000b9008b7202 */ /* 0x000fea0000000f00 */
[----:B------:R1:W-:Y:S01]  /*11bf0*/  MUFU.EX2 R187, R3 ;  /* 0x0000000300bb7308 */ /* 0x0003e20000000800 */
[----:B---3--:R-:W-:Y:S01]  /*11c00*/  F2FP.BF16.F32.PACK_AB R121, R188, R199 ;  /* 0x000000c7bc79723e */ /* 0x008fe200000010ff */
[----:B-1----:R-:W-:Y:S02]  /*11c10*/  FFMA.FTZ R3, R205, UR4, -R184 ;  /* 0x00000004cd037c23 */ /* 0x002fe400080108b8 */
[----:B------:R-:W3:Y:S06]  /*11c20*/  LDL.LU R205, [R1+0x8] ;  /* 0x0000080001cd7983 */ /* 0x000eec0000300800 */
[----:B------:R1:W5:Y:S02]  /*11c30*/  MUFU.EX2 R186, R3 ;  /* 0x0000000300ba7308 */ /* 0x0003640000000800 */
[--C-:B-1----:R-:W-:Y:S01]  /*11c40*/  FFMA.FTZ R3, R240, UR4, -R109.reuse ;  /* 0x00000004f0037c23 */ /* 0x102fe2000801086d */
[----:B-----5:R-:W-:Y:S02]  /*11c50*/  F2FP.BF16.F32.PACK_AB R123, R186, R187 ;  /* 0x000000bbba7b723e */ /* 0x020fe400000010ff */
[----:B------:R-:W-:Y:S05]  /*11c60*/  MOV R240, R138 ;  /* 0x0000008a00f07202 */ /* 0x000fea0000000f00 */
[----:B------:R1:W-:Y:S01]  /*11c70*/  MUFU.EX2 R198, R3 ;  /* 0x0000000300c67308 */ /* 0x0003e20000000800 */
[C---:B------:R-:W-:Y:S06]  /*11c80*/  HMMA.16816.F32.BF16 R8, R120.reuse, R116, R8 ;  /* 0x000000747808723c */ /* 0x040fec0000041808 */
[-C--:B------:R-:W-:Y:S06]  /*11c90*/  HMMA.16816.F32.BF16 R12, R120, R118.reuse, R12 ;  /* 0x00000076780c723c */ /* 0x080fec000004180c */
[C---:B------:R-:W-:Y:S01]  /*11ca0*/  HMMA.16816.F32.BF16 R16, R112.reuse, R118, R16 ;  /* 0x000000767010723c */ /* 0x040fe20000041810 */
[----:B------:R-:W5:Y:S04]  /*11cb0*/  LDSM.16.MT88.4 R116, [R222+0xa800] ;  /* 0x00a80000de74783b */ /* 0x000f680000004200 */
[--C-:B-1----:R-:W-:Y:S01]  /*11cc0*/  FFMA.FTZ R3, R241, UR4, -R109.reuse ;  /* 0x00000004f1037c23 */ /* 0x102fe2000801086d */
[-C--:B----4-:R-:W-:Y:S03]  /*11cd0*/  HMMA.16816.F32.BF16 R20, R112, R124.reuse, R20 ;  /* 0x0000007c7014723c */ /* 0x090fe60000041814 */
[----:B------:R1:W-:Y:S02]  /*11ce0*/  MUFU.EX2 R197, R3 ;  /* 0x0000000300c57308 */ /* 0x0003e40000000800 */
[----:B------:R-:W-:Y:S01]  /*11cf0*/  MOV R241, R137 ;  /* 0x0000008900f17202 */ /* 0x000fe20000000f00 */
[C---:B------:R-:W-:Y:S06]  /*11d00*/  HMMA.16816.F32.BF16 R24, R120.reuse, R124, R24 ;  /* 0x0000007c7818723c */ /* 0x040fec0000041818 */
[-C--:B------:R-:W-:Y:S06]  /*11d10*/  HMMA.16816.F32.BF16 R28, R120, R126.reuse, R28 ;  /* 0x0000007e781c723c */ /* 0x080fec000004181c */
[C---:B------:R-:W-:Y:S01]  /*11d20*/  HMMA.16816.F32.BF16 R32, R112.reuse, R126, R32 ;  /* 0x0000007e7020723c */ /* 0x040fe20000041820 */
[----:B------:R-:W4:Y:S04]  /*11d30*/  LDSM.16.MT88.4 R124, [R220+0xb800] ;  /* 0x00b80000dc7c783b */ /* 0x000f280000004200 */
[--C-:B-1----:R-:W-:Y:S01]  /*11d40*/  FFMA.FTZ R3, R242, UR4, -R110.reuse ;  /* 0x00000004f2037c23 */ /* 0x102fe2000801086e */
[-C--:B------:R-:W-:Y:S03]  /*11d50*/  HMMA.16816.F32.BF16 R36, R112, R128.reuse, R36 ;  /* 0x000000807024723c */ /* 0x080fe60000041824 */
[----:B------:R1:W-:Y:S02]  /*11d60*/  MUFU.EX2 R196, R3 ;  /* 0x0000000300c47308 */ /* 0x0003e40000000800 */
[----:B------:R-:W-:Y:S01]  /*11d70*/  MOV R242, R136 ;  /* 0x0000008800f27202 */ /* 0x000fe20000000f00 */
[C---:B------:R-:W-:Y:S06]  /*11d80*/  HMMA.16816.F32.BF16 R40, R120.reuse, R128, R40 ;  /* 0x000000807828723c */ /* 0x040fec0000041828 */
[-C--:B------:R-:W-:Y:S06]  /*11d90*/  HMMA.16816.F32.BF16 R44, R120, R130.reuse, R44 ;  /* 0x00000082782c723c */ /* 0x080fec000004182c */
[C---:B------:R-:W-:Y:S01]  /*11da0*/  HMMA.16816.F32.BF16 R48, R112.reuse, R130, R48 ;  /* 0x000000827030723c */ /* 0x040fe20000041830 */
[----:B------:R-:W2:Y:S04]  /*11db0*/  LDSM.16.MT88.4 R128, [R222+0xb800] ;  /* 0x00b80000de80783b */ /* 0x000ea80000004200 */
[--C-:B-1----:R-:W-:Y:S01]  /*11dc0*/  FFMA.FTZ R3, R243, UR4, -R110.reuse ;  /* 0x00000004f3037c23 */ /* 0x102fe2000801086e */
[-C--:B-----5:R-:W-:Y:S03]  /*11dd0*/  HMMA.16816.F32.BF16 R52, R112, R116.reuse, R52 ;  /* 0x000000747034723c */ /* 0x0a0fe60000041834 */
[----:B------:R1:W5:Y:S02]  /*11de0*/  MUFU.EX2 R194, R3 ;  /* 0x0000000300c27308 */ /* 0x0003640000000800 */
[----:B------:R-:W-:Y:S01]  /*11df0*/  MOV R243, R143 ;  /* 0x0000008f00f37202 */ /* 0x000fe20000000f00 */
[C---:B------:R-:W-:Y:S06]  /*11e00*/  HMMA.16816.F32.BF16 R56, R120.reuse, R116, R56 ;  /* 0x000000747838723c */ /* 0x040fec0000041838 */
[-C--:B------:R-:W-:Y:S06]  /*11e10*/  HMMA.16816.F32.BF16 R60, R120, R118.reuse, R60 ;  /* 0x00000076783c723c */ /* 0x080fec000004183c */
[C---:B------:R-:W-:Y:S05]  /*11e20*/  HMMA.16816.F32.BF16 R64, R112.reuse, R118, R64 ;  /* 0x000000767040723c */ /* 0x040fea0000041840 */
[--C-:B-1----:R-:W-:Y:S01]  /*11e30*/  FFMA.FTZ R3, R244, UR4, -R109.reuse ;  /* 0x00000004f4037c23 */ /* 0x102fe2000801086d */
[-C--:B----4-:R-:W-:Y:S03]  /*11e40*/  HMMA.16816.F32.BF16 R68, R112, R124.reuse, R68 ;  /* 0x0000007c7044723c */ /* 0x090fe60000041844 */
[----:B------:R1:W-:Y:S02]  /*11e50*/  MUFU.EX2 R195, R3 ;  /* 0x0000000300c37308 */ /* 0x0003e40000000800 */
[----:B------:R-:W-:Y:S01]  /*11e60*/  FFMA.FTZ R109, R245, UR4, -R109 ;  /* 0x00000004f56d7c23 */ /* 0x000fe2000801086d */
[C---:B------:R-:W-:Y:S05]  /*11e70*/  HMMA.16816.F32.BF16 R72, R120.reuse, R124, R72 ;  /* 0x0000007c7848723c */ /* 0x040fea0000041848 */
[----:B------:R-:W-:Y:S01]  /*11e80*/  MOV R245, R135 ;  /* 0x0000008700f57202 */ /* 0x000fe20000000f00 */
[-C--:B------:R-:W-:Y:S01]  /*11e90*/  HMMA.16816.F32.BF16 R76, R120, R126.reuse, R76 ;  /* 0x0000007e784c723c */ /* 0x080fe2000004184c */
[----:B------:R-:W4:Y:S04]  /*11ea0*/  MUFU.EX2 R193, R109 ;  /* 0x0000006d00c17308 */ /* 0x000f280000000800 */
[----:B------:R-:W-:Y:S01]  /*11eb0*/  MOV R244, R142 ;  /* 0x0000008e00f47202 */ /* 0x000fe20000000f00 */
[C---:B------:R-:W-:Y:S05]  /*11ec0*/  HMMA.16816.F32.BF16 R80, R112.reuse, R126, R80 ;  /* 0x0000007e7050723c */ /* 0x040fea0000041850 */
[--C-:B-1----:R-:W-:Y:S01]  /*11ed0*/  FFMA.FTZ R3, R247, UR4, -R110.reuse ;  /* 0x00000004f7037c23 */ /* 0x102fe2000801086e */
[-C--:B--2---:R-:W-:Y:S03]  /*11ee0*/  HMMA.16816.F32.BF16 R84, R112, R128.reuse, R84 ;  /* 0x000000807054723c */ /* 0x084fe60000041854 */
[----:B------:R1:W-:Y:S02]  /*11ef0*/  MUFU.EX2 R192, R3 ;  /* 0x0000000300c07308 */ /* 0x0003e40000000800 */
[----:B------:R-:W-:Y:S01]  /*11f00*/  FFMA.FTZ R110, R246, UR4, -R110 ;  /* 0x00000004f66e7c23 */ /* 0x000fe2000801086e */
[C---:B------:R-:W-:Y:S05]  /*11f10*/  HMMA.16816.F32.BF16 R88, R120.reuse, R128, R88 ;  /* 0x000000807858723c */ /* 0x040fea0000041858 */
[----:B------:R-:W-:Y:S01]  /*11f20*/  MOV R247, R134 ;  /* 0x0000008600f77202 */ /* 0x000fe20000000f00 */
[-C--:B------:R-:W-:Y:S01]  /*11f30*/  HMMA.16816.F32.BF16 R92, R120, R130.reuse, R92 ;  /* 0x00000082785c723c */ /* 0x080fe2000004185c */
[----:B------:R4:W-:Y:S04]  /*11f40*/  MUFU.EX2 R191, R110 ;  /* 0x0000006e00bf7308 */ /* 0x0009e80000000800 */
[----:B------:R-:W-:Y:S01]  /*11f50*/  MOV R246, R133 ;  /* 0x0000008500f67202 */ /* 0x000fe20000000f00 */
[----:B------:R-:W-:Y:S05]  /*11f60*/  HMMA.16816.F32.BF16 R96, R112, R130, R96 ;  /* 0x000000827060723c */ /* 0x000fea0000041860 */
[--C-:B-1----:R-:W-:Y:S01]  /*11f70*/  FFMA.FTZ R3, R218, UR4, -R111.reuse ;  /* 0x00000004da037c23 */ /* 0x102fe2000801086f */
[----:B------:R-:W-:Y:S02]  /*11f80*/  MOV R218, R132 ;  /* 0x0000008400da7202 */ /* 0x000fe40000000f00 */
[----:B------:R-:W1:Y:S01]  /*11f90*/  LDSM.16.MT88.4 R132, [R220+0x9c00] ;  /* 0x009c0000dc84783b */ /* 0x000e620000004200 */
[----:B------:R2:W-:Y:S02]  /*11fa0*/  MUFU.EX2 R183, R3 ;  /* 0x0000000300b77308 */ /* 0x0005e40000000800 */
[----:B-----5:R-:W-:Y:S02]  /*11fb0*/  F2FP.BF16.F32.PACK_AB R109, R194, R196 ;  /* 0x000000c4c26d723e */ /* 0x020fe400000010ff */
[----:B----4-:R-:W-:Y:S01]  /*11fc0*/  F2FP.BF16.F32.PACK_AB R110, R193, R195 ;  /* 0x000000c3c16e723e */ /* 0x010fe200000010ff */
[--C-:B--2---:R-:W-:Y:S01]  /*11fd0*/  FFMA.FTZ R3, R219, UR4, -R111.reuse ;  /* 0x00000004db037c23 */ /* 0x104fe2000801086f */
[----:B------:R-:W-:Y:S04]  /*11fe0*/  MOV R219, R107 ;  /* 0x0000006b00db7202 */ /* 0x000fe80000000f00 */
[----:B------:R2:W4:Y:S02]  /*11ff0*/  MUFU.EX2 R185, R3 ;  /* 0x0000000300b97308 */ /* 0x0005240000000800 */
[--C-:B--2---:R-:W-:Y:S01]  /*12000*/  FFMA.FTZ R3, R235, UR4, -R111.reuse ;  /* 0x00000004eb037c23 */ /* 0x104fe2000801086f */
[----:B------:R-:W-:Y:S01]  /*12010*/  FFMA.FTZ R111, R238, UR4, -R111 ;  /* 0x00000004ee6f7c23 */ /* 0x000fe2000801086f */
[----:B------:R-:W-:Y:S01]  /*12020*/  MOV R235, R139 ;  /* 0x0000008b00eb7202 */ /* 0x000fe20000000f00 */
[----:B------:R-:W2:Y:S05]  /*12030*/  LDL.LU R238, [R1+0xc] ;  /* 0x00000c0001ee7983 */ /* 0x000eaa0000300800 */
[----:B------:R5:W-:Y:S01]  /*12040*/  MUFU.EX2 R182, R3 ;  /* 0x0000000300b67308 */ /* 0x000be20000000800 */
[----:B----4-:R-:W-:Y:S01]  /*12050*/  F2FP.BF16.F32.PACK_AB R176, R185, R183 ;  /* 0x000000b7b9b0723e */ /* 0x010fe200000010ff */
[----:B------:R-:W4:Y:S08]  /*12060*/  LDSM.16.MT88.4 R136, [R222+0x9c00] ;  /* 0x009c0000de88783b */ /* 0x000f300000004200 */
[----:B------:R1:W1:Y:S01]  /*12070*/  MUFU.EX2 R181, R111 ;  /* 0x0000006f00b57308 */ /* 0x0002620000000800 */
[--C-:B-----5:R-:W-:Y:S01]  /*12080*/  FFMA.FTZ R3, R236, UR4, -R184.reuse ;  /* 0x00000004ec037c23 */ /* 0x120fe200080108b8 */
[----:B------:R-:W-:Y:S08]  /*12090*/  MOV R236, R141 ;  /* 0x0000008d00ec7202 */ /* 0x000ff00000000f00 */
[----:B------:R5:W-:Y:S01]  /*120a0*/  MUFU.EX2 R107, R3 ;  /* 0x00000003006b7308 */ /* 0x000be20000000800 */
[----:B-1----:R-:W-:Y:S02]  /*120b0*/  F2FP.BF16.F32.PACK_AB R111, R191, R192 ;  /* 0x000000c0bf6f723e */ /* 0x002fe400000010ff */
[----:B------:R-:W-:Y:S01]  /*120c0*/  F2FP.BF16.F32.PACK_AB R178, R181, R182 ;  /* 0x000000b6b5b2723e */ /* 0x000fe200000010ff */
[--C-:B-----5:R-:W-:Y:S02]  /*120d0*/  FFMA.FTZ R3, R237, UR4, -R184.reuse ;  /* 0x00000004ed037c23 */ /* 0x120fe400080108b8 */
[----:B------:R-:W5:Y:S04]  /*120e0*/  LDL.LU R237, [R1+0x14] ;  /* 0x0000140001ed7983 */ /* 0x000f680000300800 */
[----:B------:R1:W4:Y:S02]  /*120f0*/  MUFU.EX2 R180, R3 ;  /* 0x0000000300b47308 */ /* 0x0003240000000800 */
[--C-:B-1----:R-:W-:Y:S01]  /*12100*/  FFMA.FTZ R3, R239, UR4, -R184.reuse ;  /* 0x00000004ef037c23 */ /* 0x102fe200080108b8 */
[----:B------:R-:W-:Y:S01]  /*12110*/  FFMA.FTZ R184, R108, UR4, -R184 ;  /* 0x000000046cb87c23 */ /* 0x000fe200080108b8 */
[----:B------:R-:W-:Y:S06]  /*12120*/  F2FP.BF16.F32.PACK_AB R108, R197, R198 ;  /* 0x000000c6c56c723e */ /* 0x000fec00000010ff */
[----:B------:R1:W-:Y:S01]  /*12130*/  MUFU.EX2 R106, R3 ;  /* 0x00000003006a7308 */ /* 0x0003e20000000800 */
[----:B----4-:R-:W-:Y:S02]  /*12140*/  F2FP.BF16.F32.PACK_AB R177, R180, R107 ;  /* 0x0000006bb4b1723e */ /* 0x010fe400000010ff */
[----:B------:R-:W-:Y:S01]  /*12150*/  MOV R239, R140 ;  /* 0x0000008c00ef7202 */ /* 0x000fe20000000f00 */
[-C--:B------:R-:W-:Y:S01]  /*12160*/  HMMA.16816.F32.BF16 R116, R108, R132.reuse, R4 ;  /* 0x000000846c74723c */ /* 0x080fe20000041804 */
[----:B------:R-:W4:Y:S05]  /*12170*/  LDSM.16.MT88.4 R4, [R220+0xbc00] ;  /* 0x00bc0000dc04783b */ /* 0x000f2a0000004200 */
[----:B------:R-:W3:Y:S01]  /*12180*/  MUFU.EX2 R184, R184 ;  /* 0x000000b800b87308 */ /* 0x000ee20000000800 */
[----:B-1----:R-:W-:Y:S01]  /*12190*/  FFMA.FTZ R3, R0, R208, R202 ;  /* 0x000000d000037223 */ /* 0x002fe200000100ca */
[----:B------:R-:W-:Y:S03]  /*121a0*/  MOV R208, R161 ;  /* 0x000000a100d07202 */ /* 0x000fe60000000f00 */
[----:B------:R-:W-:Y:S01]  /*121b0*/  MOV R202, R162 ;  /* 0x000000a200ca7202 */ /* 0x000fe20000000f00 */
[----:B------:R-:W-:Y:S01]  /*121c0*/  FADD.FTZ R3, R173, R3 ;  /* 0x00000003ad037221 */ /* 0x000fe20000010000 */
[----:B---3--:R-:W-:Y:S03]  /*121d0*/  F2FP.BF16.F32.PACK_AB R179, R184, R106 ;  /* 0x0000006ab8b3723e */ /* 0x008fe600000010ff */
[----:B------:R-:W-:Y:S01]  /*121e0*/  FADD.FTZ R3, R246, R3 ;  /* 0x00000003f6037221 */ /* 0x000fe20000010000 */
[----:B------:R-:W-:Y:S01]  /*121f0*/  FFMA.FTZ R2, R2, R205, R235 ;  /* 0x000000cd02027223 */ /* 0x000fe200000100eb */
[----:B------:R-:W-:Y:S02]  /*12200*/  MOV R205, R203 ;  /* 0x000000cb00cd7202 */ /* 0x000fe40000000f00 */
[----:B------:R-:W-:Y:S01]  /*12210*/  MOV R203, R204 ;  /* 0x000000cc00cb7202 */ /* 0x000fe20000000f00 */
[----:B------:R-:W-:Y:S01]  /*12220*/  FADD.FTZ R2, R174, R2 ;  /* 0x00000002ae027221 */ /* 0x000fe20000010000 */
[C---:B------:R-:W-:Y:S01]  /*12230*/  HMMA.16816.F32.BF16 R112, R176.reuse, R132, R8 ;  /* 0x00000084b070723c */ /* 0x040fe20000041808 */
[----:B------:R-:W1:Y:S03]  /*12240*/  LDSM.16.MT88.4 R8, [R222+0xbc00] ;  /* 0x00bc0000de08783b */ /* 0x000e660000004200 */
[----:B------:R-:W-:Y:S01]  /*12250*/  MOV R204, R215 ;  /* 0x000000d700cc7202 */ /* 0x000fe20000000f00 */
[----:B------:R-:W-:Y:S01]  /*12260*/  FADD.FTZ R2, R218, R2 ;  /* 0x00000002da027221 */ /* 0x000fe20000010000 */
[-C--:B------:R-:W-:Y:S05]  /*12270*/  HMMA.16816.F32.BF16 R120, R176, R134.reuse, R12 ;  /* 0x00000086b078723c */ /* 0x080fea000004180c */
[----:B------:R-:W-:Y:S01]  /*12280*/  MOV R215, R206 ;  /* 0x000000ce00d77202 */ /* 0x000fe20000000f00 */
[C---:B------:R-:W-:Y:S05]  /*12290*/  HMMA.16816.F32.BF16 R124, R108.reuse, R134, R16 ;  /* 0x000000866c7c723c */ /* 0x040fea0000041810 */
[----:B------:R-:W-:Y:S01]  /*122a0*/  MOV R206, R163 ;  /* 0x000000a300ce7202 */ /* 0x000fe20000000f00 */
        /* <DEDUP_REMOVED lines=8> */
[-C--:B------:R-:W-:Y:S05]  /*12330*/  HMMA.16816.F32.BF16 R164, R108, R168.reuse, R52 ;  /* 0x000000a86ca4723c */ /* 0x080fea0000041834 */
[----:B--2---:R-:W-:Y:S06]  /*12340*/  FFMA.FTZ R100, R100, R238, R236 ;  /* 0x000000ee64647223 */ /* 0x004fec00000100ec */
[----:B------:R-:W-:Y:S01]  /*12350*/  FADD.FTZ R0, R217, R100 ;  /* 0x00000064d9007221 */ /* 0x000fe20000010000 */
[----:B------:R-:W-:Y:S02]  /*12360*/  MOV R217, R214 ;  /* 0x000000d600d97202 */ /* 0x000fe40000000f00 */
[----:B------:R-:W-:Y:S01]  /*12370*/  MOV R214, R175 ;  /* 0x000000af00d67202 */ /* 0x000fe20000000f00 */
[----:B------:R-:W-:Y:S01]  /*12380*/  FADD.FTZ R0, R219, R0 ;  /* 0x00000000db007221 */ /* 0x000fe20000010000 */
[----:B------:R-:W-:Y:S03]  /*12390*/  MOV R100, R104 ;  /* 0x0000006800647202 */ /* 0x000fe60000000f00 */
[----:B------:R-:W-:Y:S01]  /*123a0*/  FADD.FTZ R12, R245, R0 ;  /* 0x00000000f50c7221 */ /* 0x000fe20000010000 */
[----:B------:R-:W-:Y:S01]  /*123b0*/  FADD.FTZ R0, R244, R2 ;  /* 0x00000002f4007221 */ /* 0x000fe20000010000 */
[----:B------:R-:W-:Y:S02]  /*123c0*/  FADD.FTZ R2, R243, R3 ;  /* 0x00000003f3027221 */ /* 0x000fe40000010000 */
[----:B------:R-:W-:Y:S01]  /*123d0*/  FADD.FTZ R12, R241, R12 ;  /* 0x0000000cf10c7221 */ /* 0x000fe20000010000 */
[----:B------:R-:W-:Y:S01]  /*123e0*/  FADD.FTZ R3, R240, R0 ;  /* 0x00000000f0037221 */ /* 0x000fe20000010000 */
[----:B------:R-:W-:Y:S02]  /*123f0*/  FADD.FTZ R0, R205, R2 ;  /* 0x00000002cd007221 */ /* 0x000fe40000010000 */
[----:B------:R-:W-:Y:S01]  /*12400*/  FADD.FTZ R2, R204, R12 ;  /* 0x0000000ccc027221 */ /* 0x000fe20000010000 */
[----:B------:R-:W-:Y:S01]  /*12410*/  FADD.FTZ R12, R215, R3 ;  /* 0x00000003d70c7221 */ /* 0x000fe20000010000 */
[----:B------:R-:W-:Y:S02]  /*12420*/  FADD.FTZ R3, R252, R0 ;  /* 0x00000000fc037221 */ /* 0x000fe40000010000 */
[----:B------:R-:W-:Y:S02]  /*12430*/  FADD.FTZ R2, R202, R2 ;  /* 0x00000002ca027221 */ /* 0x000fe40000010000 */
[----:B------:R-:W-:Y:S04]  /*12440*/  FADD.FTZ R3, R251, R3 ;  /* 0x00000003fb037221 */ /* 0x000fe80000010000 */
[----:B------:R-:W-:Y:S01]  /*12450*/  FADD.FTZ R3, R250, R3 ;  /* 0x00000003fa037221 */ /* 0x000fe20000010000 */
[----:B-----5:R-:W-:Y:S04]  /*12460*/  FFMA.FTZ R101, R101, R237, R239 ;  /* 0x000000ed65657223 */ /* 0x020fe800000100ef */
[----:B------:R-:W-:Y:S01]  /*12470*/  FADD.FTZ R13, R209, R101 ;  /* 0x00000065d10d7221 */ /* 0x000fe20000010000 */
[----:B------:R-:W-:Y:S02]  /*12480*/  MOV R209, R160 ;  /* 0x000000a000d17202 */ /* 0x000fe40000000f00 */
[C---:B------:R-:W-:Y:S04]  /*12490*/  HMMA.16816.F32.BF16 R160, R176.reuse, R168, R56 ;  /* 0x000000a8b0a0723c */ /* 0x040fe80000041838 */
[----:B------:R-:W-:Y:S02]  /*124a0*/  FADD.FTZ R13, R172, R13 ;  /* 0x0000000dac0d7221 */ /* 0x000fe40000010000 */
[-C--:B------:R-:W-:Y:S05]  /*124b0*/  HMMA.16816.F32.BF16 R172, R176, R170.reuse, R60 ;  /* 0x000000aab0ac723c */ /* 0x080fea000004183c */
[----:B------:R-:W-:Y:S01]  /*124c0*/  FADD.FTZ R13, R247, R13 ;  /* 0x0000000df70d7221 */ /* 0x000fe20000010000 */
[C---:B------:R-:W-:Y:S05]  /*124d0*/  HMMA.16816.F32.BF16 R168, R108.reuse, R170, R64 ;  /* 0x000000aa6ca8723c */ /* 0x040fea0000041840 */
[----:B------:R-:W-:Y:S01]  /*124e0*/  FADD.FTZ R13, R242, R13 ;  /* 0x0000000df20d7221 */ /* 0x000fe20000010000 */
[-C--:B----4-:R-:W-:Y:S05]  /*124f0*/  HMMA.16816.F32.BF16 R68, R108, R4.reuse, R68 ;  /* 0x000000046c44723c */ /* 0x090fea0000041844 */
[----:B------:R-:W-:Y:S01]  /*12500*/  FADD.FTZ R13, R203, R13 ;  /* 0x0000000dcb0d7221 */ /* 0x000fe20000010000 */
[C---:B------:R-:W-:Y:S05]  /*12510*/  HMMA.16816.F32.BF16 R72, R176.reuse, R4, R72 ;  /* 0x00000004b048723c */ /* 0x040fea0000041848 */
[----:B------:R-:W-:Y:S01]  /*12520*/  FADD.FTZ R0, R206, R13 ;  /* 0x0000000dce007221 */ /* 0x000fe20000010000 */
[-C--:B------:R-:W-:Y:S05]  /*12530*/  HMMA.16816.F32.BF16 R76, R176, R6.reuse, R76 ;  /* 0x00000006b04c723c */ /* 0x080fea000004184c */
[----:B------:R-:W-:Y:S01]  /*12540*/  FADD.FTZ R4, R208, R12 ;  /* 0x0000000cd0047221 */ /* 0x000fe20000010000 */
[----:B------:R-:W-:Y:S01]  /*12550*/  FADD.FTZ R5, R209, R0 ;  /* 0x00000000d1057221 */ /* 0x000fe20000010000 */
[----:B------:R-:W-:Y:S01]  /*12560*/  FADD.FTZ R0, R217, R2 ;  /* 0x00000002d9007221 */ /* 0x000fe20000010000 */
[C---:B------:R-:W-:Y:S04]  /*12570*/  HMMA.16816.F32.BF16 R80, R108.reuse, R6, R80 ;  /* 0x000000066c50723c */ /* 0x040fe80000041850 */
[----:B------:R-:W-:Y:S01]  /*12580*/  FADD.FTZ R5, R248, R5 ;  /* 0x00000005f8057221 */ /* 0x000fe20000010000 */
[----:B------:R-:W-:Y:S01]  /*12590*/  FADD.FTZ R2, R214, R4 ;  /* 0x00000004d6027221 */ /* 0x000fe20000010000 */
[----:B------:R-:W-:Y:S01]  /*125a0*/  FADD.FTZ R4, R211, R0 ;  /* 0x00000000d3047221 */ /* 0x000fe20000010000 */
[-C--:B-1----:R-:W-:Y:S04]  /*125b0*/  HMMA.16816.F32.BF16 R84, R108, R8.reuse, R84 ;  /* 0x000000086c54723c */ /* 0x082fe80000041854 */
        /* <DEDUP_REMOVED lines=9> */
[-C--:B------:R-:W-:Y:S04]  /*12650*/  HMMA.16816.F32.BF16 R92, R176, R10.reuse, R92 ;  /* 0x0000000ab05c723c */ /* 0x080fe8000004185c */
[----:B------:R-:W-:Y:S01]  /*12660*/  FADD.FTZ R4, R189, R3 ;  /* 0x00000003bd047221 */ /* 0x000fe20000010000 */
        /* <DEDUP_REMOVED lines=20> */
[----:B------:R-:W-:Y:S01]  /*127b0*/  STL [R1+0x14], R4 ;  /* 0x0000140401007387 */ /* 0x000fe20000100800 */
[----:B------:R-:W-:Y:S01]  /*127c0*/  FADD.FTZ R3, R191, R3 ;  /* 0x00000003bf037221 */ /* 0x000fe20000010000 */
[----:B------:R-:W-:Y:S01]  /*127d0*/  FADD.FTZ R2, R181, R2 ;  /* 0x00000002b5027221 */ /* 0x000fe20000010000 */
[----:B------:R-:W-:Y:S01]  /*127e0*/  FADD.FTZ R0, R184, R0 ;  /* 0x00000000b8007221 */ /* 0x000fe20000010000 */
[----:B------:R-:W-:Y:S02]  /*127f0*/  MOV R106, R103 ;  /* 0x00000067006a7202 */ /* 0x000fe40000000f00 */
[----:B------:R1:W-:Y:S04]  /*12800*/  STL [R1+0xc], R3 ;  /* 0x00000c0301007387 */ /* 0x0003e80000100800 */
[----:B------:R2:W-:Y:S04]  /*12810*/  STL [R1+0x8], R2 ;  /* 0x0000080201007387 */ /* 0x0005e80000100800 */
[----:B------:R2:W-:Y:S01]  /*12820*/  STL [R1+0x10], R0 ;  /* 0x0000100001007387 */ /* 0x0005e20000100800 */
[----:B-1----:R-:W-:Y:S01]  /*12830*/  MOV R3, R105 ;  /* 0x0000006900037202 */ /* 0x002fe20000000f00 */
[----:B------:R-:W-:Y:S06]  /*12840*/  @P0 BRA `(.L_x_173) ;  /* 0xffffffc000800947 */ /* 0x000fec000383ffff */
.L_x_172:
[----:B------:R-:W3:Y:S04]  /*12850*/  LDL.LU R8, [R1+0x14] ;  /* 0x0000140001087983 */ /* 0x000ee80000300800 */
[----:B------:R-:W4:Y:S04]  /*12860*/  LDL.LU R7, [R1+0xc] ;  /* 0x00000c0001077983 */ /* 0x000f280000300800 */
[----:B------:R-:W2:Y:S04]  /*12870*/  LDL.LU R6, [R1+0x8] ;  /* 0x0000080001067983 */ /* 0x000ea80000300800 */
[----:B------:R-:W5:Y:S01]  /*12880*/  LDL.LU R5, [R1+0x10] ;  /* 0x0000100001057983 */ /* 0x000f620000300800 */
[----:B------:R-:W1:Y:S01]  /*12890*/  S2UR UR6, SR_CgaCtaId ;  /* 0x00000000000679c3 */ /* 0x000e620000008800 */
[----:B------:R-:W-:Y:S01]  /*128a0*/  UISETP.NE.AND UP0, UPT, UR16, -0x1, UPT ;  /* 0xffffffff1000788c */ /* 0x000fe2000bf05270 */
[----:B------:R-:W-:Y:S01]  /*128b0*/  PLOP3.LUT P6, PT, PT, PT, PT, 0x8, 0x0 ;  /* 0x000000000000781c */ /* 0x000fe20003fce170 */
[----:B------:R-:W1:Y:S01]  /*128c0*/  S2R R12, SR_TID.X ;  /* 0x00000000000c7919 */ /* 0x000e620000002100 */
[----:B------:R-:W-:Y:S01]  /*128d0*/  UMOV UR7, 0x400 ;  /* 0x0000040000077882 */ /* 0x000fe20000000000 */
[----:B------:R-:W-:Y:S01]  /*128e0*/  IMAD.MOV.U32 R58, RZ, RZ, 0x20 ;  /* 0x00000020ff3a7424 */ /* 0x000fe200078e00ff */
[----:B------:R-:W1:Y:S01]  /*128f0*/  S2R R61, SR_TID.X ;  /* 0x00000000003d7919 */ /* 0x000e620000002100 */
[----:B------:R-:W-:-:S05]  /*12900*/  PLOP3.LUT P0, PT, PT, PT, UP0, 0x80, 0x0 ;  /* 0x000000000000781c */ /* 0x000fca0003f0f008 */
[----:B------:R-:W-:Y:S02]  /*12910*/  @UP0 ULDC.64 UR4, c[0x0][0x298] ;  /* 0x0000a60000040ab9 */ /* 0x000fe40000000a00 */
[----:B------:R-:W-:Y:S02]  /*12920*/  @UP0 UIMAD.WIDE.U32 UR8, UR16, UR4, URZ ;  /* 0x00000004100802a5 */ /* 0x000fe4000f8e003f */
[----:B-1----:R-:W-:Y:S02]  /*12930*/  ULEA UR4, UR6, UR7, 0x18 ;  /* 0x0000000706047291 */ /* 0x002fe4000f8ec03f */
[----:B------:R-:W-:Y:S01]  /*12940*/  @UP0 UIMAD UR6, UR16, UR5, UR9 ;  /* 0x00000005100602a4 */ /* 0x000fe2000f8e0209 */
[----:B------:R-:W-:-:S04]  /*12950*/  SHF.R.S32.HI R51, RZ, 0x1f, R12 ;  /* 0x0000001fff337819 */ /* 0x000fc8000001140c */
[CC--:B------:R-:W-:Y:S02]  /*12960*/  LEA.HI R9, R51.reuse, R12.reuse, RZ, 0x2 ;  /* 0x0000000c33097211 */ /* 0x0c0fe400078f10ff */
[----:B------:R-:W-:Y:S02]  /*12970*/  LEA.HI R51, R51, R12, RZ, 0x5 ;  /* 0x0000000c33337211 */ /* 0x000fe400078f28ff */
[----:B------:R-:W-:Y:S02]  /*12980*/  SHF.R.S32.HI R10, RZ, 0x2, R9 ;  /* 0x00000002ff0a7819 */ /* 0x000fe40000011409 */
[----:B------:R-:W-:Y:S02]  /*12990*/  SHF.R.S32.HI R60, RZ, 0x1f, R61 ;  /* 0x0000001fff3c7819 */ /* 0x000fe4000001143d */
[----:B------:R-:W-:Y:S02]  /*129a0*/  SHF.R.S32.HI R11, RZ, 0x1f, R10 ;  /* 0x0000001fff0b7819 */ /* 0x000fe4000001140a */
[----:B------:R-:W-:Y:S01]  /*129b0*/  LEA.HI R60, R60, R61, RZ, 0x2 ;  /* 0x0000003d3c3c7211 */ /* 0x000fe200078f10ff */
[----:B---3--:R-:W1:Y:S04]  /*129c0*/  SHFL.BFLY PT, R4, R8, 0x2, 0x1f ;  /* 0x0c401f0008047f89 */ /* 0x008e6800000e0000 */
[----:B----4-:R-:W3:Y:S04]  /*129d0*/  SHFL.BFLY PT, R3, R7, 0x2, 0x1f ;  /* 0x0c401f0007037f89 */ /* 0x010ee800000e0000 */
[----:B--2---:R-:W2:Y:S04]  /*129e0*/  SHFL.BFLY PT, R2, R6, 0x2, 0x1f ;  /* 0x0c401f0006027f89 */ /* 0x004ea800000e0000 */
[----:B-----5:R-:W4:Y:S01]  /*129f0*/  SHFL.BFLY PT, R0, R5, 0x2, 0x1f ;  /* 0x0c401f0005007f89 */ /* 0x020f2200000e0000 */
[----:B-1----:R-:W-:Y:S01]  /*12a00*/  FADD.FTZ R4, R4, R8 ;  /* 0x0000000804047221 */ /* 0x002fe20000010000 */
[----:B---3--:R-:W-:-:S04]  /*12a10*/  FADD.FTZ R3, R3, R7 ;  /* 0x0000000703037221 */ /* 0x008fc80000010000 */
[----:B------:R-:W1:Y:S01]  /*12a20*/  SHFL.BFLY PT, R7, R4, 0x1, 0x1f ;  /* 0x0c201f0004077f89 */ /* 0x000e6200000e0000 */
[----:B--2---:R-:W-:-:S03]  /*12a30*/  FADD.FTZ R2, R2, R6 ;  /* 0x0000000602027221 */ /* 0x004fc60000010000 */
[----:B------:R-:W2:Y:S01]  /*12a40*/  SHFL.BFLY PT, R6, R3, 0x1, 0x1f ;  /* 0x0c201f0003067f89 */ /* 0x000ea200000e0000 */
[----:B----4-:R-:W-:-:S03]  /*12a50*/  FADD.FTZ R0, R0, R5 ;  /* 0x0000000500007221 */ /* 0x010fc60000010000 */
[----:B------:R-:W3:Y:S04]  /*12a60*/  SHFL.BFLY PT, R5, R2, 0x1, 0x1f ;  /* 0x0c201f0002057f89 */ /* 0x000ee800000e0000 */
[----:B------:R-:W4:Y:S01]  /*12a70*/  SHFL.BFLY PT, R8, R0, 0x1, 0x1f ;  /* 0x0c201f0000087f89 */ /* 0x000f2200000e0000 */
[----:B-1----:R-:W-:Y:S01]  /*12a80*/  FADD.FTZ R55, R4, R7 ;  /* 0x0000000704377221 */ /* 0x002fe20000010000 */
[----:B------:R-:W-:Y:S01]  /*12a90*/  LEA.HI R4, R11, R10, RZ, 0x3 ;  /* 0x0000000a0b047211 */ /* 0x000fe200078f18ff */
[----:B--2---:R-:W-:Y:S01]  /*12aa0*/  FADD.FTZ R56, R3, R6 ;  /* 0x0000000603387221 */ /* 0x004fe20000010000 */
[----:B------:R-:W-:Y:S02]  /*12ab0*/  LOP3.LUT R6, R51, 0xffffffe0, RZ, 0xc0, !PT ;  /* 0xffffffe033067812 */ /* 0x000fe400078ec0ff */
[----:B------:R-:W-:Y:S01]  /*12ac0*/  SHF.R.S32.HI R51, RZ, 0x5, R51 ;  /* 0x00000005ff337819 */ /* 0x000fe20000011433 */
[----:B---3--:R-:W-:Y:S01]  /*12ad0*/  FADD.FTZ R57, R2, R5 ;  /* 0x0000000502397221 */ /* 0x008fe20000010000 */
[----:B------:R-:W-:Y:S01]  /*12ae0*/  LOP3.LUT R2, R4, 0xfffffff8, RZ, 0xc0, !PT ;  /* 0xfffffff804027812 */ /* 0x000fe200078ec0ff */
[----:B------:R-:W-:Y:S01]  /*12af0*/  IMAD.IADD R6, R12, 0x1, -R6 ;  /* 0x000000010c067824 */ /* 0x000fe200078e0a06 */
[----:B------:R-:W-:Y:S01]  /*12b00*/  LOP3.LUT R4, R9, 0xfffffffc, RZ, 0xc0, !PT ;  /* 0xfffffffc09047812 */ /* 0x000fe200078ec0ff */
[----:B----4-:R-:W-:Y:S01]  /*12b10*/  FADD.FTZ R59, R0, R8 ;  /* 0x00000008003b7221 */ /* 0x010fe20000010000 */
[----:B------:R-:W-:Y:S01]  /*12b20*/  LOP3.LUT R3, R60, 0xfffffffc, RZ, 0xc0, !PT ;  /* 0xfffffffc3c037812 */ /* 0x000fe200078ec0ff */
[----:B------:R-:W-:Y:S01]  /*12b30*/  IMAD.IADD R2, R10, 0x1, -R2 ;  /* 0x000000010a027824 */ /* 0x000fe200078e0a02 */
[----:B------:R-:W-:Y:S01]  /*12b40*/  FSETP.NE.FTZ.AND P4, PT, R55, RZ, PT ;  /* 0x000000ff3700720b */ /* 0x000fe20003f95000 */
[----:B------:R-:W-:Y:S01]  /*12b50*/  IMAD.IADD R5, R12, 0x1, -R4 ;  /* 0x000000010c057824 */ /* 0x000fe200078e0a04 */
[----:B------:R-:W-:Y:S01]  /*12b60*/  LOP3.LUT P5, RZ, R6, 0x3, RZ, 0xc0, !PT ;  /* 0x0000000306ff7812 */ /* 0x000fe200078ac0ff */
[----:B------:R-:W-:Y:S01]  /*12b70*/  IMAD.IADD R61, R61, 0x1, -R3 ;  /* 0x000000013d3d7824 */ /* 0x000fe200078e0a03 */
[----:B------:R-:W-:-:S02]  /*12b80*/  LEA.HI R0, R2, R2, RZ, 0x1 ;  /* 0x0000000202007211 */ /* 0x000fc400078f08ff */
[----:B------:R-:W-:Y:S02]  /*12b90*/  FSETP.NE.FTZ.AND P3, PT, R56, RZ, PT ;  /* 0x000000ff3800720b */ /* 0x000fe40003f75000 */
[----:B------:R-:W-:Y:S02]  /*12ba0*/  LOP3.LUT R4, R0, 0x3fffffe, RZ, 0xc0, !PT ;  /* 0x03fffffe00047812 */ /* 0x000fe400078ec0ff */
[----:B------:R-:W-:-:S03]  /*12bb0*/  SHF.R.S32.HI R0, RZ, 0x1, R0 ;  /* 0x00000001ff007819 */ /* 0x000fc60000011400 */
[----:B------:R-:W-:Y:S01]  /*12bc0*/  IMAD.IADD R4, R2, 0x1, -R4 ;  /* 0x0000000102047824 */ /* 0x000fe200078e0a04 */
[C---:B------:R-:W-:Y:S01]  /*12bd0*/  LOP3.LUT R3, R0.reuse, 0x1, RZ, 0xc0, !PT ;  /* 0x0000000100037812 */ /* 0x040fe200078ec0ff */
[----:B------:R-:W-:Y:S01]  /*12be0*/  IMAD R2, R51, 0x100, R5 ;  /* 0x0000010033027824 */ /* 0x000fe200078e0205 */
[----:B------:R-:W-:Y:S02]  /*12bf0*/  LOP3.LUT P1, RZ, R0, 0x2, RZ, 0xc0, !PT ;  /* 0x0000000200ff7812 */ /* 0x000fe4000782c0ff */
[----:B------:R-:W-:Y:S01]  /*12c00*/  ISETP.NE.U32.AND P2, PT, R3, 0x1, PT ;  /* 0x000000010300780c */ /* 0x000fe20003f45070 */
[----:B------:R-:W-:Y:S02]  /*12c10*/  IMAD R4, R4, 0x10, R2 ;  /* 0x0000001004047824 */ /* 0x000fe400078e0202 */
[----:B------:R-:W-:Y:S02]  /*12c20*/  IMAD.SHL.U32 R2, R0, 0x40, RZ ;  /* 0x0000004000027824 */ /* 0x000fe400078e00ff */
[----:B------:R-:W-:-:S02]  /*12c30*/  IMAD.MOV.U32 R0, RZ, RZ, 0x3f800000 ;  /* 0x3f800000ff007424 */ /* 0x000fc400078e00ff */
[----:B------:R-:W-:Y:S01]  /*12c40*/  IMAD.MOV.U32 R3, RZ, RZ, 0x3f800000 ;  /* 0x3f800000ff037424 */ /* 0x000fe200078e00ff */
[----:B------:R-:W-:-:S03]  /*12c50*/  LOP3.LUT R2, R2, 0xc0, RZ, 0xc0, !PT ;  /* 0x000000c002027812 */ /* 0x000fc600078ec0ff */
[----:B------:R1:W2:Y:S01]  /*12c60*/  @P4 MUFU.RCP R0, R55 ;  /* 0x0000003700004308 */ /* 0x0002a20000001000 */
[----:B------:R-:W-:-:S05]  /*12c70*/  LEA.HI R2, R2, R2, RZ, 0x1d ;  /* 0x0000000202027211 */ /* 0x000fca00078fe8ff */
[----:B------:R-:W-:-:S05]  /*12c80*/  IMAD.U32 R2, R4, 0x2, R2 ;  /* 0x0000000204027824 */ /* 0x000fca00078e0002 */
[----:B------:R-:W-:Y:S01]  /*12c90*/  LEA R16, R2, UR4, 0x1 ;  /* 0x0000000402107c11 */ /* 0x000fe2000f8e08ff */
[----:B------:R-:W-:Y:S06]  /*12ca0*/  @P0 BRA `(.L_x_176) ;  /* 0x00000000001c0947 */ /* 0x000fec0003800000 */
[----:B------:R-:W3:Y:S01]  /*12cb0*/  S2UR UR7, SR_CTAID.Y ;  /* 0x00000000000779c3 */ /* 0x000ee20000002600 */
[----:B------:R-:W-:Y:S01]  /*12cc0*/  ULDC.64 UR4, c[0x0][0x290] ;  /* 0x0000a40000047ab9 */ /* 0x000fe20000000a00 */
[----:B---3--:R-:W-:Y:S02]  /*12cd0*/  USHF.R.S32.HI UR6, URZ, 0x1f, UR7 ;  /* 0x0000001f3f067899 */ /* 0x008fe40008011407 */
[----:B------:R-:W-:Y:S02]  /*12ce0*/  UIMAD.WIDE.U32 UR8, UR7, UR4, URZ ;  /* 0x00000004070872a5 */ /* 0x000fe4000f8e003f */
[----:B------:R-:W-:-:S04]  /*12cf0*/  UIMAD UR6, UR6, UR4, URZ ;  /* 0x00000004060672a4 */ /* 0x000fc8000f8e023f */
[----:B------:R-:W-:-:S04]  /*12d00*/  UIMAD UR6, UR7, UR5, UR6 ;  /* 0x00000005070672a4 */ /* 0x000fc8000f8e0206 */
[----:B------:R-:W-:-:S12]  /*12d10*/  UIADD3 UR6, UR9, UR6, URZ ;  /* 0x0000000609067290 */ /* 0x000fd8000fffe03f */
.L_x_176:
[----:B------:R-:W-:Y:S01]  /*12d20*/  ULDC.U8 UR4, c[0x0][0x3d8] ;  /* 0x0000f60000047ab9 */ /* 0x000fe20000000000 */
[C---:B------:R-:W-:Y:S01]  /*12d30*/  IADD3 R17, R16.reuse, -0x10, RZ ;  /* 0xfffffff010117810 */ /* 0x040fe20007ffe0ff */
[----:B------:R-:W-:Y:S01]  /*12d40*/  ULDC.U8 UR7, c[0x0][0x3d9] ;  /* 0x0000f64000077ab9 */ /* 0x000fe20000000000 */
[----:B------:R-:W-:Y:S01]  /*12d50*/  ISETP.NE.AND P0, PT, RZ, UR4, PT ;  /* 0x00000004ff007c0c */ /* 0x000fe2000bf05270 */
[----:B------:R3:W4:Y:S01]  /*12d60*/  @P3 MUFU.RCP R3, R56 ;  /* 0x0000003800033308 */ /* 0x0007220000001000 */
[----:B------:R-:W-:Y:S01]  /*12d70*/  @P2 IADD3 R17, R16, 0x10, RZ ;  /* 0x0000001010112810 */ /* 0x000fe20007ffe0ff */
[C---:B--2---:R-:W-:Y:S01]  /*12d80*/  FMUL.FTZ R116, R0.reuse, R116 ;  /* 0x0000007400747220 */ /* 0x044fe20000410000 */
[----:B------:R-:W-:Y:S01]  /*12d90*/  ISETP.NE.OR P2, PT, RZ, UR7, !P0 ;  /* 0x00000007ff007c0c */ /* 0x000fe2000c745670 */
[C---:B------:R-:W-:Y:S01]  /*12da0*/  FMUL.FTZ R5, R0.reuse, R117 ;  /* 0x0000007500057220 */ /* 0x040fe20000410000 */
[C---:B------:R-:W-:Y:S01]  /*12db0*/  FMUL.FTZ R124, R0.reuse, R124 ;  /* 0x0000007c007c7220 */ /* 0x040fe20000410000 */
[C---:B------:R-:W-:Y:S01]  /*12dc0*/  FMUL.FTZ R125, R0.reuse, R125 ;  /* 0x0000007d007d7220 */ /* 0x040fe20000410000 */
[C---:B------:R-:W-:Y:S01]  /*12dd0*/  FMUL.FTZ R132, R0.reuse, R132 ;  /* 0x0000008400847220 */ /* 0x040fe20000410000 */
[C---:B------:R-:W-:Y:S01]  /*12de0*/  FMUL.FTZ R41, R0.reuse, R133 ;  /* 0x0000008500297220 */ /* 0x040fe20000410000 */
[----:B------:R-:W-:Y:S01]  /*12df0*/  FMUL.FTZ R136, R0, R136 ;  /* 0x0000008800887220 */ /* 0x000fe20000410000 */
[----:B------:R-:W-:-:S06]  /*12e00*/  CS2R R52, SRZ ;  /* 0x0000000000347805 */ /* 0x000fcc000001ff00 */
[----:B------:R-:W-:Y:S05]  /*12e10*/  @P2 BRA `(.L_x_177) ;  /* 0x00000000001c2947 */ /* 0x000fea0003800000 */
[----:B------:R-:W2:Y:S01]  /*12e20*/  S2UR UR5, SR_CTAID.Y ;  /* 0x00000000000579c3 */ /* 0x000ea20000002600 */
[----:B------:R-:W-:Y:S01]  /*12e30*/  ULDC UR4, c[0x0][0x2c4] ;  /* 0x0000b10000047ab9 */ /* 0x000fe20000000800 */
[----:B------:R-:W-:Y:S01]  /*12e40*/  PLOP3.LUT P6, PT, PT, PT, PT, 0x80, 0x0 ;  /* 0x000000000000781c */ /* 0x000fe20003fcf070 */
[----:B--2---:R-:W-:-:S04]  /*12e50*/  @!UP0 UIMAD UR16, UR5, UR4, URZ ;  /* 0x00000004051082a4 */ /* 0x004fc8000f8e023f */
[----:B------:R-:W-:Y:S02]  /*12e60*/  USHF.R.S32.HI UR4, URZ, 0x1f, UR16 ;  /* 0x0000001f3f047899 */ /* 0x000fe40008011410 */
[----:B------:R-:W-:-:S04]  /*12e70*/  IMAD.U32 R52, RZ, RZ, UR16 ;  /* 0x00000010ff347e24 */ /* 0x000fc8000f8e00ff */
[----:B------:R-:W-:-:S07]  /*12e80*/  MOV R53, UR4 ;  /* 0x0000000400357c02 */ /* 0x000fce0008000f00 */
.L_x_177:
[----:B------:R-:W-:Y:S01]  /*12e90*/  ISETP.NE.AND P2, PT, RZ, UR7, PT ;  /* 0x00000007ff007c0c */ /* 0x000fe2000bf45270 */
[----:B------:R-:W-:Y:S01]  /*12ea0*/  FMUL.FTZ R37, R0, R137 ;  /* 0x0000008900257220 */ /* 0x000fe20000410000 */
[----:B------:R-:W-:Y:S01]  /*12eb0*/  SEL R58, R58, 0xffffffe0, !P1 ;  /* 0xffffffe03a3a7807 */ /* 0x000fe20004800000 */
[C---:B------:R-:W-:Y:S01]  /*12ec0*/  FMUL.FTZ R148, R0.reuse, R148 ;  /* 0x0000009400947220 */ /* 0x040fe20000410000 */
[----:B------:R-:W-:Y:S01]  /*12ed0*/  PLOP3.LUT P1, PT, PT, PT, PT, 0x8, 0x0 ;  /* 0x000000000000781c */ /* 0x000fe20003f2e170 */
        /* <DEDUP_REMOVED lines=8> */
[----:B------:R-:W2:Y:S01]  /*12f60*/  @!P2 LDC R54, c[0x0][0x2c4] ;  /* 0x0000b100ff36ab82 */ /* 0x000ea20000000800 */
[----:B------:R-:W-:Y:S01]  /*12f70*/  @!P2 PLOP3.LUT P1, PT, P0, PT, PT, 0x80, 0x0 ;  /* 0x000000000000a81c */ /* 0x000fe2000072f070 */
[C---:B------:R-:W-:Y:S01]  /*12f80*/  FMUL.FTZ R15, R0.reuse, R69 ;  /* 0x00000045000f7220 */ /* 0x040fe20000410000 */
[----:B------:R-:W-:Y:S01]  /*12f90*/  FSETP.NE.FTZ.AND P0, PT, R57, RZ, PT ;  /* 0x000000ff3900720b */ /* 0x000fe20003f15000 */
[C---:B------:R-:W-:Y:S01]  /*12fa0*/  FMUL.FTZ R80, R0.reuse, R80 ;  /* 0x0000005000507220 */ /* 0x040fe20000410000 */
[C---:B------:R-:W-:Y:S01]  /*12fb0*/  FMUL.FTZ R11, R0.reuse, R81 ;  /* 0x00000051000b7220 */ /* 0x040fe20000410000 */
[C---:B------:R-:W-:Y:S01]  /*12fc0*/  FMUL.FTZ R84, R0.reuse, R84 ;  /* 0x0000005400547220 */ /* 0x040fe20000410000 */
[C---:B------:R-:W-:Y:S01]  /*12fd0*/  FMUL.FTZ R7, R0.reuse, R85 ;  /* 0x0000005500077220 */ /* 0x040fe20000410000 */
[C---:B------:R-:W-:Y:S01]  /*12fe0*/  FMUL.FTZ R96, R0.reuse, R96 ;  /* 0x0000006000607220 */ /* 0x040fe20000410000 */
[----:B------:R-:W-:Y:S01]  /*12ff0*/  FMUL.FTZ R45, R0, R97 ;  /* 0x00000061002d7220 */ /* 0x000fe20000410000 */
[----:B------:R-:W-:Y:S01]  /*13000*/  MOV R2, 0x3f800000 ;  /* 0x3f80000000027802 */ /* 0x000fe20000000f00 */
[C---:B----4-:R-:W-:Y:S01]  /*13010*/  FMUL.FTZ R118, R3.reuse, R118 ;  /* 0x0000007603767220 */ /* 0x050fe20000410000 */
[----:B------:R-:W-:Y:S01]  /*13020*/  MOV R0, 0x3f800000 ;  /* 0x3f80000000007802 */ /* 0x000fe20000000f00 */
[C---:B------:R-:W-:Y:S01]  /*13030*/  FMUL.FTZ R4, R3.reuse, R119 ;  /* 0x0000007703047220 */ /* 0x040fe20000410000 */
[C---:B------:R-:W-:Y:S01]  /*13040*/  FMUL.FTZ R126, R3.reuse, R126 ;  /* 0x0000007e037e7220 */ /* 0x040fe20000410000 */
[C---:B------:R-:W-:Y:S01]  /*13050*/  FMUL.FTZ R127, R3.reuse, R127 ;  /* 0x0000007f037f7220 */ /* 0x040fe20000410000 */
[----:B------:R-:W4:Y:S01]  /*13060*/  @P0 MUFU.RCP R2, R57 ;  /* 0x0000003900020308 */ /* 0x000f220000001000 */
[C---:B------:R-:W-:Y:S01]  /*13070*/  FMUL.FTZ R134, R3.reuse, R134 ;  /* 0x0000008603867220 */ /* 0x040fe20000410000 */
[C---:B------:R-:W-:Y:S01]  /*13080*/  FMUL.FTZ R40, R3.reuse, R135 ;  /* 0x0000008703287220 */ /* 0x040fe20000410000 */
[C---:B------:R-:W-:Y:S01]  /*13090*/  FMUL.FTZ R138, R3.reuse, R138 ;  /* 0x0000008a038a7220 */ /* 0x040fe20000410000 */
[C---:B------:R-:W-:Y:S01]  /*130a0*/  FMUL.FTZ R36, R3.reuse, R139 ;  /* 0x0000008b03247220 */ /* 0x040fe20000410000 */
[C---:B------:R-:W-:Y:S01]  /*130b0*/  FMUL.FTZ R150, R3.reuse, R150 ;  /* 0x0000009603967220 */ /* 0x040fe20000410000 */
[C---:B------:R-:W-:Y:S01]  /*130c0*/  FMUL.FTZ R32, R3.reuse, R151 ;  /* 0x0000009703207220 */ /* 0x040fe20000410000 */
[----:B------:R-:W-:Y:S01]  /*130d0*/  FMUL.FTZ R154, R3, R154 ;  /* 0x0000009a039a7220 */ /* 0x000fe20000410000 */
[----:B--2---:R-:W2:Y:S01]  /*130e0*/  @P1 LDC R54, c[0x0][0x2e4] ;  /* 0x0000b900ff361b82 */ /* 0x004ea20000000800 */
[----:B------:R-:W-:Y:S01]  /*130f0*/  FSETP.NE.FTZ.AND P1, PT, R59, RZ, PT ;  /* 0x000000ff3b00720b */ /* 0x000fe20003f35000 */
        /* <DEDUP_REMOVED lines=12> */
[----:B------:R-:W5:Y:S01]  /*131c0*/  @P1 MUFU.RCP R0, R59 ;  /* 0x0000003b00001308 */ /* 0x000f620000001000 */
        /* <DEDUP_REMOVED lines=25> */
[C---:B-----5:R-:W-:Y:S01]  /*13360*/  FMUL.FTZ R115, R0.reuse, R115 ;  /* 0x0000007300737220 */ /* 0x060fe20000410000 */
[C---:B------:R-:W-:Y:S01]  /*13370*/  FMUL.FTZ R6, R0.reuse, R114 ;  /* 0x0000007200067220 */ /* 0x040fe20000410000 */
[----:B------:R-:W-:Y:S01]  /*13380*/  F2FP.BF16.F32.PACK_AB R5, R5, R116 ;  /* 0x000000740505723e */ /* 0x000fe200000010ff */
[----:B------:R-:W-:Y:S01]  /*13390*/  FMUL.FTZ R123, R0, R123 ;  /* 0x0000007b007b7220 */ /* 0x000fe20000410000 */
[----:B------:R-:W-:Y:S01]  /*133a0*/  F2FP.BF16.F32.PACK_AB R4, R4, R118 ;  /* 0x000000760404723e */ /* 0x000fe200000010ff */
        /* <DEDUP_REMOVED lines=22> */
[----:B------:R-:W-:Y:S01]  /*13510*/  STS [R16], R5 ;  /* 0x0000000510007388 */ /* 0x000fe20000000800 */
[----:B------:R-:W-:Y:S01]  /*13520*/  F2FP.BF16.F32.PACK_AB R0, R127, R126 ;  /* 0x0000007e7f00723e */ /* 0x000fe200000010ff */
[----:B------:R-:W4:Y:S01]  /*13530*/  S2UR UR4, SR_CTAID.X ;  /* 0x00000000000479c3 */ /* 0x000f220000002500 */
[----:B------:R-:W-:Y:S01]  /*13540*/  F2FP.BF16.F32.PACK_AB R3, R3, R112 ;  /* 0x000000700303723e */ /* 0x000fe200000010ff */
[----:B------:R5:W-:Y:S01]  /*13550*/  STS [R16+0x200], R4 ;  /* 0x0002000410007388 */ /* 0x000be20000000800 */
[----:B------:R-:W-:Y:S01]  /*13560*/  F2FP.BF16.F32.PACK_AB R6, R115, R6 ;  /* 0x000000067306723e */ /* 0x000fe200000010ff */
[----:B------:R-:W-:Y:S01]  /*13570*/  BSSY B0, `(.L_x_178) ;  /* 0x00000bd000007945 */ /* 0x000fe20003800000 */
        /* <DEDUP_REMOVED lines=17> */
[----:B------:R-:W-:Y:S01]  /*13690*/  F2FP.BF16.F32.PACK_AB R32, R32, R150 ;  /* 0x000000962020723e */ /* 0x000fe200000010ff */
[----:B-----5:R-:W5:Y:S01]  /*136a0*/  @P2 LDC.64 R4, c[0x0][0x2c0] ;  /* 0x0000b000ff042b82 */ /* 0x020f620000000a00 */
[----:B------:R-:W-:Y:S02]  /*136b0*/  F2FP.BF16.F32.PACK_AB R29, R29, R152 ;  /* 0x000000981d1d723e */ /* 0x000fe400000010ff */
[----:B-1----:R-:W-:-:S02]  /*136c0*/  IADD3 R2, R16, R58, RZ ;  /* 0x0000003a10027210 */ /* 0x002fc40007ffe0ff */
[----:B------:R-:W-:Y:S02]  /*136d0*/  F2FP.BF16.F32.PACK_AB R28, R28, R154 ;  /* 0x0000009a1c1c723e */ /* 0x000fe400000010ff */
[----:B---3--:R-:W-:Y:S01]  /*136e0*/  IADD3 R0, R58, R17, RZ ;  /* 0x000000113a007210 */ /* 0x008fe20007ffe0ff */
[----:B------:R-:W-:Y:S01]  /*136f0*/  STS [R2], R41 ;  /* 0x0000002902007388 */ /* 0x000fe20000000800 */
[----:B------:R-:W-:Y:S02]  /*13700*/  F2FP.BF16.F32.PACK_AB R31, R31, R144 ;  /* 0x000000901f1f723e */ /* 0x000fe400000010ff */
[----:B------:R-:W-:Y:S01]  /*13710*/  F2FP.BF16.F32.PACK_AB R30, R147, R30 ;  /* 0x0000001e931e723e */ /* 0x000fe200000010ff */
[----:B------:R-:W-:Y:S01]  /*13720*/  STS [R2+0x200], R40 ;  /* 0x0002002802007388 */ /* 0x000fe20000000800 */
[----:B------:R-:W-:Y:S01]  /*13730*/  F2FP.BF16.F32.PACK_AB R27, R27, R156 ;  /* 0x0000009c1b1b723e */ /* 0x000fe200000010ff */
[----:B--2---:R-:W1:Y:S01]  /*13740*/  @!P2 LDC R3, c[0x0][0x270] ;  /* 0x00009c00ff03ab82 */ /* 0x004e620000000800 */
[----:B------:R-:W-:Y:S01]  /*13750*/  F2FP.BF16.F32.PACK_AB R26, R159, R26 ;  /* 0x0000001a9f1a723e */ /* 0x000fe200000010ff */
[----:B------:R-:W-:Y:S01]  /*13760*/  STS [R0], R37 ;  /* 0x0000002500007388 */ /* 0x000fe20000000800 */
        /* <DEDUP_REMOVED lines=35> */
[----:B------:R-:W-:Y:S04]  /*139a0*/  STS [R17+0x3000], R27 ;  /* 0x0030001b11007388 */ /* 0x000fe80000000800 */
[----:B------:R-:W-:Y:S04]  /*139b0*/  STS [R17+0x3200], R26 ;  /* 0x0032001a11007388 */ /* 0x000fe80000000800 */
[----:B------:R2:W-:Y:S04]  /*139c0*/  STS [R2+0x2000], R25 ;  /* 0x0020001902007388 */ /* 0x0005e80000000800 */
[----:B------:R3:W-:Y:S04]  /*139d0*/  STS [R2+0x2200], R24 ;  /* 0x0022001802007388 */ /* 0x0007e80000000800 */
[----:B------:R-:W-:Y:S04]  /*139e0*/  STS [R0+0x2000], R21 ;  /* 0x0020001500007388 */ /* 0x000fe80000000800 */
[----:B------:R-:W-:Y:S04]  /*139f0*/  STS [R0+0x2200], R20 ;  /* 0x0022001400007388 */ /* 0x000fe80000000800 */
[----:B------:R4:W-:Y:S04]  /*13a00*/  STS [R2+0x3000], R23 ;  /* 0x0030001702007388 */ /* 0x0009e80000000800 */
[----:B------:R5:W-:Y:S04]  /*13a10*/  STS [R2+0x3200], R22 ;  /* 0x0032001602007388 */ /* 0x000be80000000800 */
[----:B------:R-:W-:Y:S01]  /*13a20*/  STS [R0+0x3000], R19 ;  /* 0x0030001300007388 */ /* 0x000fe20000000800 */
[----:B--2---:R-:W-:-:S03]  /*13a30*/  MOV R25, 0x7f800000 ;  /* 0x7f80000000197802 */ /* 0x004fc60000000f00 */
[----:B------:R-:W-:Y:S01]  /*13a40*/  STS [R0+0x3200], R18 ;  /* 0x0032001200007388 */ /* 0x000fe20000000800 */
[----:B---3--:R-:W-:-:S03]  /*13a50*/  MOV R24, 0x7f800000 ;  /* 0x7f80000000187802 */ /* 0x008fc60000000f00 */
[----:B------:R2:W-:Y:S04]  /*13a60*/  STS [R16+0x4000], R15 ;  /* 0x0040000f10007388 */ /* 0x0005e80000000800 */
[----:B------:R3:W-:Y:S04]  /*13a70*/  STS [R16+0x4200], R14 ;  /* 0x0042000e10007388 */ /* 0x0007e80000000800 */
[----:B------:R1:W-:Y:S01]  /*13a80*/  STS [R17+0x4000], R11 ;  /* 0x0040000b11007388 */ /* 0x0003e20000000800 */
[----:B----4-:R-:W-:-:S03]  /*13a90*/  MOV R23, 0x7f800000 ;  /* 0x7f80000000177802 */ /* 0x010fc60000000f00 */
[----:B------:R4:W-:Y:S01]  /*13aa0*/  STS [R17+0x4200], R10 ;  /* 0x0042000a11007388 */ /* 0x0009e20000000800 */
[----:B-----5:R-:W-:-:S03]  /*13ab0*/  MOV R22, 0x7f800000 ;  /* 0x7f80000000167802 */ /* 0x020fc60000000f00 */
[----:B------:R-:W-:Y:S04]  /*13ac0*/  STS [R16+0x5000], R13 ;  /* 0x0050000d10007388 */ /* 0x000fe80000000800 */
[----:B------:R5:W-:Y:S04]  /*13ad0*/  STS [R16+0x5200], R12 ;  /* 0x0052000c10007388 */ /* 0x000be80000000800 */
[----:B------:R5:W-:Y:S01]  /*13ae0*/  STS [R17+0x5000], R9 ;  /* 0x0050000911007388 */ /* 0x000be20000000800 */
[----:B--2---:R-:W2:Y:S03]  /*13af0*/  @P1 LDC R15, c[0x0][0x2e8] ;  /* 0x0000ba00ff0f1b82 */ /* 0x004ea60000000800 */
[----:B------:R5:W-:Y:S01]  /*13b00*/  STS [R17+0x5200], R8 ;  /* 0x0052000811007388 */ /* 0x000be20000000800 */
[----:B---3--:R-:W-:Y:S03]  /*13b10*/  @P0 MUFU.LG2 R14, R57 ;  /* 0x00000039000e0308 */ /* 0x008fe60000000c00 */
[----:B------:R3:W-:Y:S01]  /*13b20*/  STS [R2+0x4000], R7 ;  /* 0x0040000702007388 */ /* 0x0007e20000000800 */
[----:B-1----:R-:W1:Y:S03]  /*13b30*/  @P3 LDC R11, c[0x0][0x2e8] ;  /* 0x0000ba00ff0b3b82 */ /* 0x002e660000000800 */
[----:B------:R-:W-:Y:S04]  /*13b40*/  STS [R2+0x4200], R47 ;  /* 0x0042002f02007388 */ /* 0x000fe80000000800 */
[----:B------:R-:W-:Y:S01]  /*13b50*/  STS [R0+0x4000], R45 ;  /* 0x0040002d00007388 */ /* 0x000fe20000000800 */
[----:B----4-:R-:W4:Y:S03]  /*13b60*/  @P2 LDC R10, c[0x0][0x2c0] ;  /* 0x0000b000ff0a2b82 */ /* 0x010f260000000800 */
[----:B------:R-:W-:Y:S01]  /*13b70*/  STS [R0+0x4200], R44 ;  /* 0x0042002c00007388 */ /* 0x000fe20000000800 */
[----:B-----5:R-:W-:-:S03]  /*13b80*/  SHF.R.S32.HI R12, RZ, 0x2, R60 ;  /* 0x00000002ff0c7819 */ /* 0x020fc6000001143c */
[----:B------:R-:W-:Y:S01]  /*13b90*/  STS [R2+0x5000], R46 ;  /* 0x0050002e02007388 */ /* 0x000fe20000000800 */
[----:B------:R-:W5:Y:S03]  /*13ba0*/  @P4 LDC R9, c[0x0][0x2e8] ;  /* 0x0000ba00ff094b82 */ /* 0x000f660000000800 */
[----:B------:R2:W-:Y:S01]  /*13bb0*/  STS [R2+0x5200], R48 ;  /* 0x0052003002007388 */ /* 0x0005e20000000800 */
[----:B------:R-:W-:Y:S03]  /*13bc0*/  @P4 MUFU.LG2 R8, R55 ;  /* 0x0000003700084308 */ /* 0x000fe60000000c00 */
[----:B------:R-:W-:Y:S01]  /*13bd0*/  STS [R0+0x5000], R49 ;  /* 0x0050003100007388 */ /* 0x000fe20000000800 */
[----:B------:R-:W4:Y:S03]  /*13be0*/  @P0 LDC R16, c[0x0][0x2e8] ;  /* 0x0000ba00ff100b82 */ /* 0x000f260000000800 */
[----:B------:R1:W-:Y:S01]  /*13bf0*/  STS [R0+0x5200], R50 ;  /* 0x0052003200007388 */ /* 0x0003e20000000800 */
[----:B---3--:R-:W3:Y:S04]  /*13c00*/  @P3 MUFU.LG2 R7, R56 ;  /* 0x0000003800073308 */ /* 0x008ee80000000c00 */
[----:B------:R-:W-:Y:S01]  /*13c10*/  BAR.SYNC.DEFER_BLOCKING 0x0 ;  /* 0x0000000000007b1d */ /* 0x000fe20000010000 */
[----:B------:R-:W-:-:S05]  /*13c20*/  @!P2 MOV R10, 0x1 ;  /* 0x00000001000aa802 */ /* 0x000fca0000000f00 */
[----:B------:R-:W5:Y:S01]  /*13c30*/  S2R R6, SR_CTAID.Y ;  /* 0x0000000000067919 */ /* 0x000f620000002600 */
[----:B------:R-:W5:Y:S01]  /*13c40*/  S2R R26, SR_CTAID.Z ;  /* 0x00000000001a7919 */ /* 0x000f620000002700 */
[----:B--2---:R-:W-:Y:S01]  /*13c50*/  @P2 MOV R2, 0x1 ;  /* 0x0000000100022802 */ /* 0x004fe20000000f00 */
[----:B------:R-:W-:Y:S02]  /*13c60*/  @!P2 IMAD R2, R54, R3, RZ ;  /* 0x000000033602a224 */ /* 0x000fe400078e02ff */
[----:B-1----:R-:W-:Y:S01]  /*13c70*/  @P2 IMAD R0, R5, R4, RZ ;  /* 0x0000000405002224 */ /* 0x002fe200078e02ff */
[----:B------:R-:W-:Y:S01]  /*13c80*/  @!P2 MOV R0, R54 ;  /* 0x000000360000a202 */ /* 0x000fe20000000f00 */
[----:B---3--:R-:W-:Y:S01]  /*13c90*/  @P3 FMUL.FTZ R4, R7, 0.69314718246459960938 ;  /* 0x3f31721807043820 */ /* 0x008fe20000410000 */
[----:B------:R1:W2:Y:S03]  /*13ca0*/  LDS.128 R36, [R234+0x1800] ;  /* 0x00180000ea247984 */ /* 0x0002a60000000c00 */
[----:B------:R-:W-:Y:S01]  /*13cb0*/  @P3 FFMA.FTZ R24, R104, R11, R4 ;  /* 0x0000000b68183223 */ /* 0x000fe20000010004 */
[----:B------:R1:W3:Y:S01]  /*13cc0*/  LDS.128 R32, [R234+0x3800] ;  /* 0x00380000ea207984 */ /* 0x0002e20000000c00 */
[----:B------:R-:W-:-:S03]  /*13cd0*/  @P0 FMUL.FTZ R4, R14, 0.69314718246459960938 ;  /* 0x3f3172180e040820 */ /* 0x000fc60000410000 */
[----:B------:R1:W1:Y:S01]  /*13ce0*/  LDS.128 R28, [R234+0x5800] ;  /* 0x00580000ea1c7984 */ /* 0x0002620000000c00 */
[----:B----4-:R-:W-:Y:S01]  /*13cf0*/  @P0 FFMA.FTZ R23, R103, R16, R4 ;  /* 0x0000001067170223 */ /* 0x010fe20000010004 */
[----:B-----5:R-:W-:Y:S01]  /*13d00*/  IMAD R3, R6, R2, RZ ;  /* 0x0000000206037224 */ /* 0x020fe200078e02ff */
[----:B------:R-:W-:Y:S01]  /*13d10*/  IADD3 R2, R12, 0x20, RZ ;  /* 0x000000200c027810 */ /* 0x000fe20007ffe0ff */
[----:B------:R-:W4:Y:S03]  /*13d20*/  @P1 MUFU.LG2 R6, R59 ;  /* 0x0000003b00061308 */ /* 0x000f260000000c00 */
[----:B------:R-:W-:Y:S02]  /*13d30*/  SEL R5, R3, RZ, !P6 ;  /* 0x000000ff03057207 */ /* 0x000fe40007000000 */
[----:B------:R-:W-:Y:S01]  /*13d40*/  ISETP.GE.AND P6, PT, R2, UR14, PT ;  /* 0x0000000e02007c0c */ /* 0x000fe2000bfc6270 */
[----:B------:R-:W-:Y:S01]  /*13d50*/  @P4 FMUL.FTZ R2, R8, 0.69314718246459960938 ;  /* 0x3f31721808024820 */ /* 0x000fe20000410000 */
[----:B------:R-:W-:Y:S01]  /*13d60*/  IADD3 R3, R12, 0x40, RZ ;  /* 0x000000400c037810 */ /* 0x000fe20007ffe0ff */
[----:B------:R-:W-:-:S02]  /*13d70*/  IMAD R0, R26, R0, R5 ;  /* 0x000000001a007224 */ /* 0x000fc400078e0205 */
[----:B------:R-:W-:Y:S01]  /*13d80*/  @P4 FFMA.FTZ R25, R105, R9, R2 ;  /* 0x0000000969194223 */ /* 0x000fe20000010002 */
[----:B------:R-:W-:Y:S01]  /*13d90*/  IMAD R2, R10, UR4, RZ ;  /* 0x000000040a027c24 */ /* 0x000fe2000f8e02ff */
[----:B------:R-:W-:-:S04]  /*13da0*/  ISETP.GE.AND P2, PT, R3, UR14, PT ;  /* 0x0000000e03007c0c */ /* 0x000fc8000bf46270 */
[----:B------:R-:W-:Y:S01]  /*13db0*/  SHF.L.U32 R2, R2, 0x7, RZ ;  /* 0x0000000702027819 */ /* 0x000fe200000006ff */
[----:B----4-:R-:W-:-:S03]  /*13dc0*/  @P1 FMUL.FTZ R3, R6, 0.69314718246459960938 ;  /* 0x3f31721806031820 */ /* 0x010fc60000410000 */
[----:B------:R-:W-:Y:S01]  /*13dd0*/  IADD3 R14, P4, P3, R2, R52, R0 ;  /* 0x00000034020e7210 */ /* 0x000fe20007b9e000 */
[----:B------:R-:W-:Y:S01]  /*13de0*/  @P1 FFMA.FTZ R22, R102, R15, R3 ;  /* 0x0000000f66161223 */ /* 0x000fe20000010003 */
[----:B------:R-:W-:Y:S02]  /*13df0*/  SHF.R.S32.HI R5, RZ, 0x1f, R2 ;  /* 0x0000001fff057819 */ /* 0x000fe40000011402 */
[----:B------:R-:W-:Y:S02]  /*13e00*/  SHF.R.S32.HI R0, RZ, 0x1f, R0 ;  /* 0x0000001fff007819 */ /* 0x000fe40000011400 */
[----:B------:R-:W-:Y:S02]  /*13e10*/  SHF.L.U32 R15, R61, 0x3, RZ ;  /* 0x000000033d0f7819 */ /* 0x000fe400000006ff */
[----:B------:R-:W-:Y:S01]  /*13e20*/  IADD3.X R11, R5, R53, R0, P4, P3 ;  /* 0x00000035050b7210 */ /* 0x000fe200027e6400 */
[----:B-123--:R-:W-:Y:S06]  /*13e30*/  @P5 BRA `(.L_x_179) ;  /* 0x0000000000c05947 */ /* 0x00efec0003800000 */
[----:B------:R-:W1:Y:S01]  /*13e40*/  S2R R3, SR_TID.X ;  /* 0x0000000000037919 */ /* 0x000e620000002100 */
[----:B------:R-:W-:-:S04]  /*13e50*/  SHF.R.S32.HI R2, RZ, 0x1f, R51 ;  /* 0x0000001fff027819 */ /* 0x000fc80000011433 */
[----:B------:R-:W-:-:S04]  /*13e60*/  LEA.HI R2, R2, R51, RZ, 0x2 ;  /* 0x0000003302027211 */ /* 0x000fc800078f10ff */
[----:B------:R-:W-:-:S05]  /*13e70*/  LOP3.LUT R2, R2, 0xffffffc, RZ, 0xc0, !PT ;  /* 0x0ffffffc02027812 */ /* 0x000fca00078ec0ff */
[----:B------:R-:W-:Y:S01]  /*13e80*/  IMAD.IADD R2, R51, 0x1, -R2 ;  /* 0x0000000133027824 */ /* 0x000fe200078e0a02 */
[----:B-1----:R-:W-:-:S04]  /*13e90*/  SHF.R.S32.HI R0, RZ, 0x1f, R3 ;  /* 0x0000001fff007819 */ /* 0x002fc80000011403 */
[----:B------:R-:W-:-:S04]  /*13ea0*/  LEA.HI R0, R0, R3, RZ, 0x5 ;  /* 0x0000000300007211 */ /* 0x000fc800078f28ff */
[----:B------:R-:W-:-:S05]  /*13eb0*/  LOP3.LUT R0, R0, 0xffffffe0, RZ, 0xc0, !PT ;  /* 0xffffffe000007812 */ /* 0x000fca00078ec0ff */
[----:B------:R-:W-:-:S05]  /*13ec0*/  IMAD.IADD R0, R3, 0x1, -R0 ;  /* 0x0000000103007824 */ /* 0x000fca00078e0a00 */
[----:B------:R-:W-:-:S04]  /*13ed0*/  SHF.R.S32.HI R3, RZ, 0x1f, R0 ;  /* 0x0000001fff037819 */ /* 0x000fc80000011400 */
[----:B------:R-:W-:-:S04]  /*13ee0*/  LEA.HI R0, R3, R0, RZ, 0x2 ;  /* 0x0000000003007211 */ /* 0x000fc800078f10ff */
[----:B------:R-:W-:-:S05]  /*13ef0*/  SHF.R.S32.HI R0, RZ, 0x2, R0 ;  /* 0x00000002ff007819 */ /* 0x000fca0000011400 */
[----:B------:R-:W-:-:S04]  /*13f00*/  IMAD R0, R2, 0x10, R0 ;  /* 0x0000001002007824 */ /* 0x000fc800078e0200 */
[C---:B------:R-:W-:Y:S01]  /*13f10*/  VIADD R3, R0.reuse, 0x8 ;  /* 0x0000000800037836 */ /* 0x040fe20000000000 */
[C---:B------:R-:W-:Y:S01]  /*13f20*/  ISETP.GE.AND P5, PT, R0.reuse, UR14, PT ;  /* 0x0000000e00007c0c */ /* 0x040fe2000bfa6270 */
[C---:B------:R-:W-:Y:S02]  /*13f30*/  VIADD R4, R0.reuse, 0x40 ;  /* 0x0000004000047836 */ /* 0x040fe40000000000 */
[----:B------:R-:W-:Y:S01]  /*13f40*/  VIADD R5, R0, 0x48 ;  /* 0x0000004800057836 */ /* 0x000fe20000000000 */
[----:B------:R-:W-:Y:S02]  /*13f50*/  ISETP.GE.AND P4, PT, R3, UR14, PT ;  /* 0x0000000e03007c0c */ /* 0x000fe4000bf86270 */
[----:B------:R-:W-:Y:S02]  /*13f60*/  ISETP.GE.AND P3, PT, R4, UR14, PT ;  /* 0x0000000e04007c0c */ /* 0x000fe4000bf66270 */
[----:B------:R-:W-:-:S05]  /*13f70*/  ISETP.GE.AND P1, PT, R5, UR14, PT ;  /* 0x0000000e05007c0c */ /* 0x000fca000bf26270 */
[----:B------:R-:W1:Y:S01]  /*13f80*/  @!P5 LDC.64 R6, c[0x0][0x2b0] ;  /* 0x0000ac00ff06db82 */ /* 0x000e620000000a00 */
[----:B------:R-:W-:-:S03]  /*13f90*/  @!P5 IMAD R0, R0, R10, RZ ;  /* 0x0000000a0000d224 */ /* 0x000fc600078e02ff */
[----:B------:R-:W-:Y:S02]  /*13fa0*/  @!P4 IMAD R3, R3, R10, RZ ;  /* 0x0000000a0303c224 */ /* 0x000fe400078e02ff */
[C---:B------:R-:W-:Y:S02]  /*13fb0*/  @!P5 IADD3 R2, P0, R0.reuse, R14, RZ ;  /* 0x0000000e0002d210 */ /* 0x040fe40007f1e0ff */
[----:B------:R-:W2:Y:S02]  /*13fc0*/  @!P4 LDC.64 R16, c[0x0][0x2b0] ;  /* 0x0000ac00ff10cb82 */ /* 0x000ea40000000a00 */
[----:B------:R-:W-:-:S06]  /*13fd0*/  @!P5 LEA.HI.X.SX32 R0, R0, R11, 0x1, P0 ;  /* 0x0000000b0000d211 */ /* 0x000fcc00000f0eff */
[----:B------:R-:W3:Y:S01]  /*13fe0*/  @!P3 LDC.64 R20, c[0x0][0x2b0] ;  /* 0x0000ac00ff14bb82 */ /* 0x000ee20000000a00 */
[----:B-1----:R-:W-:-:S07]  /*13ff0*/  @!P5 LEA R8, P0, R2, R6, 0x2 ;  /* 0x000000060208d211 */ /* 0x002fce00078010ff */
[----:B------:R-:W1:Y:S01]  /*14000*/  @!P1 LDC.64 R18, c[0x0][0x2b0] ;  /* 0x0000ac00ff129b82 */ /* 0x000e620000000a00 */
[----:B------:R-:W-:Y:S01]  /*14010*/  @!P5 LEA.HI.X R9, R2, R7, R0, 0x2, P0 ;  /* 0x000000070209d211 */ /* 0x000fe200000f1400 */
[----:B------:R-:W-:Y:S01]  /*14020*/  @!P3 IMAD R2, R4, R10, RZ ;  /* 0x0000000a0402b224 */ /* 0x000fe200078e02ff */
[----:B------:R-:W-:-:S03]  /*14030*/  @!P4 IADD3 R0, P0, R3, R14, RZ ;  /* 0x0000000e0300c210 */ /* 0x000fc60007f1e0ff */
[----:B------:R4:W-:Y:S01]  /*14040*/  @!P5 STG.E desc[UR18][R8.64], R25 ;  /* 0x000000190800d986 */ /* 0x0009e2000c101912 */
[----:B------:R-:W-:Y:S02]  /*14050*/  @!P4 LEA.HI.X.SX32 R3, R3, R11, 0x1, P0 ;  /* 0x0000000b0303c211 */ /* 0x000fe400000f0eff */
[----:B--2---:R-:W-:-:S04]  /*14060*/  @!P4 LEA R6, P0, R0, R16, 0x2 ;  /* 0x000000100006c211 */ /* 0x004fc800078010ff */
[----:B------:R-:W-:Y:S01]  /*14070*/  @!P4 LEA.HI.X R7, R0, R17, R3, 0x2, P0 ;  /* 0x000000110007c211 */ /* 0x000fe200000f1403 */
[----:B------:R-:W-:Y:S01]  /*14080*/  @!P1 IMAD R3, R5, R10, RZ ;  /* 0x0000000a05039224 */ /* 0x000fe200078e02ff */
[----:B------:R-:W-:-:S03]  /*14090*/  @!P3 IADD3 R0, P0, R2, R14, RZ ;  /* 0x0000000e0200b210 */ /* 0x000fc60007f1e0ff */
[----:B------:R4:W-:Y:S01]  /*140a0*/  @!P4 STG.E desc[UR18][R6.64], R24 ;  /* 0x000000180600c986 */ /* 0x0009e2000c101912 */
[----:B------:R-:W-:Y:S02]  /*140b0*/  @!P3 LEA.HI.X.SX32 R2, R2, R11, 0x1, P0 ;  /* 0x0000000b0202b211 */ /* 0x000fe400000f0eff */
[----:B---3--:R-:W-:-:S04]  /*140c0*/  @!P3 LEA R4, P0, R0, R20, 0x2 ;  /* 0x000000140004b211 */ /* 0x008fc800078010ff */
[----:B------:R-:W-:Y:S02]  /*140d0*/  @!P3 LEA.HI.X R5, R0, R21, R2, 0x2, P0 ;  /* 0x000000150005b211 */ /* 0x000fe400000f1402 */
[----:B------:R-:W-:-:S03]  /*140e0*/  @!P1 IADD3 R0, P0, R3, R14, RZ ;  /* 0x0000000e03009210 */ /* 0x000fc60007f1e0ff */
[----:B------:R4:W-:Y:S01]  /*140f0*/  @!P3 STG.E desc[UR18][R4.64], R23 ;  /* 0x000000170400b986 */ /* 0x0009e2000c101912 */
[----:B------:R-:W-:Y:S02]  /*14100*/  @!P1 LEA.HI.X.SX32 R3, R3, R11, 0x1, P0 ;  /* 0x0000000b03039211 */ /* 0x000fe400000f0eff */
[----:B-1----:R-:W-:-:S04]  /*14110*/  @!P1 LEA R2, P0, R0, R18, 0x2 ;  /* 0x0000001200029211 */ /* 0x002fc800078010ff */
[----:B------:R-:W-:-:S05]  /*14120*/  @!P1 LEA.HI.X R3, R0, R19, R3, 0x2, P0 ;  /* 0x0000001300039211 */ /* 0x000fca00000f1403 */
[----:B------:R4:W-:Y:S04]  /*14130*/  @!P1 STG.E desc[UR18][R2.64], R22 ;  /* 0x0000001602009986 */ /* 0x0009e8000c101912 */
.L_x_179:
[----:B------:R-:W-:Y:S05]  /*14140*/  BSYNC B0 ;  /* 0x0000000000007941 */ /* 0x000fea0003800000 */
.L_x_178:
[----:B----4-:R-:W-:Y:S01]  /*14150*/  SHF.R.S32.HI R3, RZ, 0x1f, R15 ;  /* 0x0000001fff037819 */ /* 0x010fe2000001140f */
[----:B------:R-:W-:Y:S01]  /*14160*/  IMAD.U32 R4, RZ, RZ, UR17 ;  /* 0x00000011ff047e24 */ /* 0x000fe2000f8e00ff */
[----:B------:R-:W-:Y:S01]  /*14170*/  IADD3 R2, P1, R15, UR8, RZ ;  /* 0x000000080f027c10 */ /* 0x000fe2000ff3e0ff */
[----:B------:R-:W-:Y:S01]  /*14180*/  ULDC.64 UR4, c[0x0][0x2a0] ;  /* 0x0000a80000047ab9 */ /* 0x000fe20000000a00 */
[----:B------:R-:W-:Y:S01]  /*14190*/  SHF.R.S32.HI R13, RZ, 0x1f, R12 ;  /* 0x0000001fff0d7819 */ /* 0x000fe2000001140c */
[C---:B------:R-:W-:Y:S01]  /*141a0*/  VIADD R0, R12.reuse, 0x60 ;  /* 0x000000600c007836 */ /* 0x040fe20000000000 */
[----:B------:R-:W-:Y:S01]  /*141b0*/  IADD3.X R3, R3, UR6, RZ, P1, !PT ;  /* 0x0000000603037c10 */ /* 0x000fe20008ffe4ff */
[----:B------:R1:W2:Y:S01]  /*141c0*/  LDS.128 R20, [R234] ;  /* 0x00000000ea147984 */ /* 0x0002a20000000c00 */
[----:B------:R-:W-:Y:S01]  /*141d0*/  ISETP.GE.AND P1, PT, R12, UR14, PT ;  /* 0x0000000e0c007c0c */ /* 0x000fe2000bf26270 */
[----:B------:R-:W-:Y:S01]  /*141e0*/  BSSY B0, `(.L_x_180) ;  /* 0x0000017000007945 */ /* 0x000fe20003800000 */
[----:B------:R-:W-:Y:S01]  /*141f0*/  SHF.R.S32.HI R5, RZ, 0x1f, R26 ;  /* 0x0000001fff057819 */ /* 0x000fe2000001141a */
[----:B------:R-:W-:Y:S01]  /*14200*/  IMAD.WIDE.U32 R10, R26, UR4, R2 ;  /* 0x000000041a0a7c25 */ /* 0x000fe2000f8e0002 */
[----:B------:R1:W3:Y:S01]  /*14210*/  LDS.128 R16, [R234+0x2000] ;  /* 0x00200000ea107984 */ /* 0x0002e20000000c00 */
[----:B------:R-:W-:-:S02]  /*14220*/  ISETP.GE.AND P0, PT, R0, UR14, PT ;  /* 0x0000000e00007c0c */ /* 0x000fc4000bf06270 */
[----:B------:R-:W-:Y:S02]  /*14230*/  IMAD.WIDE R2, R4, 0x80, R12 ;  /* 0x0000008004027825 */ /* 0x000fe400078e020c */
[----:B------:R1:W4:Y:S02]  /*14240*/  LDS.128 R12, [R234+0x4000] ;  /* 0x00400000ea0c7984 */ /* 0x0003240000000c00 */
[----:B------:R-:W-:-:S04]  /*14250*/  IMAD R0, R5, UR4, RZ ;  /* 0x0000000405007c24 */ /* 0x000fc8000f8e02ff */
[----:B------:R-:W-:-:S04]  /*14260*/  IMAD R0, R26, UR5, R0 ;  /* 0x000000051a007c24 */ /* 0x000fc8000f8e0200 */
[----:B------:R-:W-:Y:S01]  /*14270*/  IMAD.IADD R9, R0, 0x1, R11 ;  /* 0x0000000100097824 */ /* 0x000fe200078e020b */
[----:B------:R-:W-:Y:S06]  /*14280*/  @P1 BRA `(.L_x_181) ;  /* 0x0000000000301947 */ /* 0x000fec0003800000 */
        /* <DEDUP_REMOVED lines=12> */
.L_x_181:
[----:B------:R-:W-:Y:S05]  /*14350*/  BSYNC B0 ;  /* 0x0000000000007941 */ /* 0x000fea0003800000 */
.L_x_180:
        /* <DEDUP_REMOVED lines=20> */
.L_x_183:
[----:B------:R-:W-:Y:S05]  /*144a0*/  BSYNC B0 ;  /* 0x0000000000007941 */ /* 0x000fea0003800000 */
.L_x_182:
[----:B-1----:R1:W1:Y:S01]  /*144b0*/  LDS.128 R20, [R234+0x1000] ;  /* 0x00100000ea147984 */ /* 0x0022620000000c00 */
[----:B------:R-:W-:Y:S03]  /*144c0*/  BSSY B0, `(.L_x_184) ;  /* 0x0000013000007945 */ /* 0x000fe60003800000 */
[----:B---3--:R3:W1:Y:S04]  /*144d0*/  LDS.128 R16, [R234+0x3000] ;  /* 0x00300000ea107984 */ /* 0x0086680000000c00 */
        /* <DEDUP_REMOVED lines=15> */
[----:B------:R1:W-:Y:S04]  /*145d0*/  STG.E.128 desc[UR18][R4.64+0x40], R16 ;  /* 0x0000401004007986 */ /* 0x0003e8000c101d12 */
[----:B----4-:R1:W-:Y:S02]  /*145e0*/  STG.E.128 desc[UR18][R4.64+0x80], R12 ;  /* 0x0000800c04007986 */ /* 0x0103e4000c101d12 */
.L_x_185:
[----:B------:R-:W-:Y:S05]  /*145f0*/  BSYNC B0 ;  /* 0x0000000000007941 */ /* 0x000fea0003800000 */
.L_x_184:
[----:B------:R-:W-:Y:S05]  /*14600*/  @P0 EXIT ;  /* 0x000000000000094d */ /* 0x000fea0003800000 */
[----:B------:R-:W-:Y:S01]  /*14610*/  IADD3 R0, P0, R2, 0x60, RZ ;  /* 0x0000006002007810 */ /* 0x000fe20007f1e0ff */
[----:B------:R-:W-:-:S04]  /*14620*/  ULDC.64 UR4, c[0x0][0x298] ;  /* 0x0000a60000047ab9 */ /* 0x000fc80000000a00 */
[----:B------:R-:W-:Y:S01]  /*14630*/  IMAD.X R2, RZ, RZ, R3, P0 ;  /* 0x000000ffff027224 */ /* 0x000fe200000e0603 */
[----:B------:R-:W-:-:S03]  /*14640*/  MOV R3, R9 ;  /* 0x0000000900037202 */ /* 0x000fc60000000f00 */
[----:B------:R-:W-:Y:S02]  /*14650*/  IMAD R6, R2, UR4, RZ ;  /* 0x0000000402067c24 */ /* 0x000fe4000f8e02ff */
[----:B------:R-:W-:-:S04]  /*14660*/  IMAD.MOV.U32 R2, RZ, RZ, R10 ;  /* 0x000000ffff027224 */ /* 0x000fc800078e000a */
[----:B-1----:R-:W-:-:S04]  /*14670*/  IMAD.WIDE.U32 R4, R0, UR4, R2 ;  /* 0x0000000400047c25 */ /* 0x002fc8000f8e0002 */
        /* <DEDUP_REMOVED lines=9> */
.L_x_186:
        /* <DEDUP_REMOVED lines=15> */
.L_x_1209:


//--------------------- .text._ZN5flash16flash_fwd_kernelI23Flash_fwd_kernel_traitsILi96ELi128ELi64ELi4ELb0ELb0EN7cutlass10bfloat16_tE19Flash_kernel_traitsILi96ELi128ELi64ELi4ES3_EELb0ELb0ELb1ELb0ELb0ELb0ELb0ELb0EEEvNS_16Flash_fwd_paramsE --------------------------
	.section	.text._ZN5flash16flash_fwd_kernelI23Flash_fwd_kernel_traitsILi96ELi128ELi64ELi4ELb0ELb0EN7cutlass10bfloat16_tE19Flash_kernel_traitsILi96ELi128ELi64ELi4ES3_EELb0ELb0ELb1ELb0ELb0ELb0ELb0ELb0EEEvNS_16Flash_fwd_paramsE,"ax",@progbits
	.align	128
        .global         _ZN5flash16flash_fwd_kernelI23Flash_fwd_kernel_traitsILi96ELi128ELi64ELi4ELb0ELb0EN7cutlass10bfloat16_tE19Flash_kernel_traitsILi96ELi128ELi64ELi4ES3_EELb0ELb0ELb1ELb0ELb0ELb0ELb0ELb0EEEvNS_16Flash_fwd_paramsE
        .type           _ZN5flash16flash_fwd_kernelI23Flash_fwd_kernel_traitsILi96ELi128ELi64ELi4ELb0ELb0EN7cutlass10bfloat16_tE19Flash_kernel_traitsILi96ELi128ELi64ELi4ES3_EELb0ELb0ELb1ELb0ELb0ELb0ELb0ELb0EEEvNS_16Flash_fwd_paramsE,@function
        .size           _ZN5flash16flash_fwd_kernelI23Flash_fwd_kernel_traitsILi96ELi128ELi64ELi4ELb0ELb0EN7cutlass10bfloat16_tE19Flash_kernel_traitsILi96ELi128ELi64ELi4ES3_EELb0ELb0ELb1ELb0ELb0ELb0ELb0ELb0EEEvNS_16Flash_fwd_paramsE,(.L_x_1210 - _ZN5flash16flash_fwd_kernelI23Flash_fwd_kernel_traitsILi96ELi128ELi64ELi4ELb0ELb0EN7cutlass10bfloat16_tE19Flash_kernel_traitsILi96ELi128ELi64ELi4ES3_EELb0ELb0ELb1ELb0ELb0ELb0ELb0ELb0EEEvNS_16Flash_fwd_paramsE)
        .other          _ZN5flash16flash_fwd_kernelI23Flash_fwd_kernel_traitsILi96ELi128ELi64ELi4ELb0ELb0EN7cutlass10bfloat16_tE19Flash_kernel_traitsILi96ELi128ELi64ELi4ES3_EELb0ELb0ELb1ELb0ELb0ELb0ELb0ELb0EEEvNS_16Flash_fwd_paramsE,@"STO_CUDA_ENTRY STV_DEFAULT"
_ZN5flash16flash_fwd_kernelI23Flash_fwd_kernel_traitsILi96ELi128ELi64ELi4ELb0ELb0EN7cutlass10bfloat16_tE19Flash_kernel_traitsILi96ELi128ELi64ELi4ES3_EELb0ELb0ELb1ELb0ELb0ELb0ELb0ELb0EEEvNS_16Flash_fwd_paramsE:
.text._ZN5flash16flash_fwd_kernelI23Flash_fwd_kernel_traitsILi96ELi128ELi64ELi4ELb0ELb0EN7cutlass10bfloat16_tE19Flash_kernel_traitsILi96ELi128ELi64ELi4ES3_EELb0ELb0ELb1ELb0ELb0ELb0ELb0ELb0EEEvNS_16Flash_fwd_paramsE:
        /* <DEDUP_REMOVED lines=55> */
.L_x_187:
[----:B------:R-:W-:-:S05]  /*0370*/  ULDC UR5, c[0x0][0x2c8] ;  /* 0x0000b20000057ab9 */ /* 0x000fca0000000800 */
.L_x_188:
        /* <DEDUP_REMOVED lines=49> */
[----:B------:R-:W-:Y:S01]  /*0690*/  IMAD.U32 R6, RZ, RZ, UR14 ;  /* 0x0000000eff067e24 */ /* 0x000fe2000f8e00ff */
[----:B------:R-:W-:Y:S01]  /*06a0*/  UISETP.NE.AND UP2, UPT, UR5, URZ, UPT ;  /* 0x0000003f0500728c */ /* 0x000fe2000bf45270 */
[----:B------:R-:W-:Y:S01]  /*06b0*/  LEA.HI R10, R10, R145, RZ, 0x2 ;  /* 0x000000910a0a7211 */ /* 0x000fe200078f10ff */
[----:B------:R-:W-:Y:S01]  /*06c0*/  UMOV UR24, URZ ;  /* 0x0000003f00187c82 */ /* 0x000fe20008000000 */
[----:B------:R-:W-:Y:S01]  /*06d0*/  UMOV UR25, URZ ;  /* 0x0000003f00197c82 */ /* 0x000fe20008000000 */
[----:B------:R-:W-:Y:S01]  /*06e0*/  BSSY B0, `(.L_x_190) ;  /* 0x0000050000007945 */ /* 0x000fe20003800000 */
[----:B------:R-:W-:Y:S01]  /*06f0*/  LOP3.LUT R0, R10, 0xfffffffc, RZ, 0xc0, !PT ;  /* 0xfffffffc0a007812 */ /* 0x000fe200078ec0ff */
[----:B------:R-:W-:Y:S01]  /*0700*/  @UP1 ULDC.64 UR8, c[0x0][0x298] ;  /* 0x0000a60000081ab9 */ /* 0x000fe20000000a00 */
[----:B------:R-:W-:Y:S01]  /*0710*/  @!UP1 USHF.R.S32.HI UR12, URZ, 0x1f, UR17 ;  /* 0x0000001f3f0c9899 */ /* 0x000fe20008011411 */
[----:B------:R-:W-:Y:S01]  /*0720*/  SHF.R.S32.HI R10, RZ, 0x2, R10 ;  /* 0x00000002ff0a7819 */ /* 0x000fe2000001140a */
[----:B------:R-:W-:Y:S01]  /*0730*/  @UP1 UIMAD.WIDE.U32 UR10, UR13, UR8, URZ ;  /* 0x000000080d0a12a5 */ /* 0x000fe2000f8e003f */
[----:B------:R-:W-:Y:S01]  /*0740*/  IMAD.IADD R0, R145, 0x1, -R0 ;  /* 0x0000000191007824 */ /* 0x000fe200078e0a00 */
[----:B------:R-:W-:Y:S01]  /*0750*/  @!UP1 ULDC.64 UR6, c[0x0][0x290] ;  /* 0x0000a40000069ab9 */ /* 0x000fe20000000a00 */
[--C-:B------:R-:W-:Y:S01]  /*0760*/  SHF.R.S32.HI R11, RZ, 0x1f, R10.reuse ;  /* 0x0000001fff0b7819 */ /* 0x100fe2000001140a */
[----:B------:R-:W-:Y:S01]  /*0770*/  @UP1 UIMAD UR9, UR13, UR9, UR11 ;  /* 0x000000090d0912a4 */ /* 0x000fe2000f8e020b */
[----:B------:R-:W-:Y:S01]  /*0780*/  VIADD R14, R10, 0x20 ;  /* 0x000000200a0e7836 */ /* 0x000fe20000000000 */
[----:B------:R-:W-:Y:S01]  /*0790*/  @!UP1 UIMAD UR8, UR12, UR6, URZ ;  /* 0x000000060c0892a4 */ /* 0x000fe2000f8e023f */
[C---:B------:R-:W-:Y:S01]  /*07a0*/  ISETP.NE.AND P3, PT, R0.reuse, RZ, PT ;  /* 0x000000ff0000720c */ /* 0x040fe20003f65270 */
[----:B------:R-:W-:Y:S01]  /*07b0*/  ULDC.U8 UR11, c[0x0][0x3d8] ;  /* 0x0000f600000b7ab9 */ /* 0x000fe20000000000 */
[----:B------:R-:W-:Y:S01]  /*07c0*/  @!UP1 UIMAD.WIDE.U32 UR18, UR17, UR6, URZ ;  /* 0x00000006111292a5 */ /* 0x000fe2000f8e003f */
[----:B------:R-:W-:Y:S01]  /*07d0*/  IMAD.SHL.U32 R0, R0, 0x8, RZ ;  /* 0x0000000800007824 */ /* 0x000fe200078e00ff */
[----:B------:R-:W-:Y:S01]  /*07e0*/  UISETP.NE.AND UP3, UPT, UR11, URZ, UPT ;  /* 0x0000003f0b00728c */ /* 0x000fe2000bf65270 */
[----:B------:R-:W-:Y:S01]  /*07f0*/  IADD3 R15, R10, 0x40, RZ ;  /* 0x000000400a0f7810 */ /* 0x000fe20007ffe0ff */
[----:B------:R-:W-:Y:S01]  /*0800*/  UISETP.NE.AND UP0, UPT, UR11, URZ, !UP2 ;  /* 0x0000003f0b00728c */ /* 0x000fe2000d705270 */
[----:B------:R-:W-:Y:S01]  /*0810*/  IMAD.WIDE R6, R6, 0x80, R10 ;  /* 0x0000008006067825 */ /* 0x000fe200078e020a */
[----:B------:R-:W-:Y:S01]  /*0820*/  @!UP1 UIMAD UR8, UR17, UR7, UR8 ;  /* 0x00000007110892a4 */ /* 0x000fe2000f8e0208 */
[----:B------:R-:W-:Y:S01]  /*0830*/  ISETP.GE.AND P2, PT, R14, UR15, PT ;  /* 0x0000000f0e007c0c */ /* 0x000fe2000bf46270 */
[----:B------:R-:W-:Y:S01]  /*0840*/  UISETP.NE.OR UP3, UPT, UR5, URZ, !UP3 ;  /* 0x0000003f0500728c */ /* 0x000fe2000df65670 */
[----:B------:R-:W-:Y:S01]  /*0850*/  ISETP.GE.AND P1, PT, R15, UR15, PT ;  /* 0x0000000f0f007c0c */ /* 0x000fe2000bf26270 */
[----:B------:R-:W-:Y:S01]  /*0860*/  @UP2 ULDC.64 UR6, c[0x0][0x2c0] ;  /* 0x0000b00000062ab9 */ /* 0x000fe20000000a00 */
[----:B------:R-:W-:Y:S01]  /*0870*/  USHF.R.S32.HI UR12, URZ, 0x1f, UR4 ;  /* 0x0000001f3f0c7899 */ /* 0x000fe20008011404 */
[----:B------:R-:W-:Y:S01]  /*0880*/  VIADD R16, R10, 0x60 ;  /* 0x000000600a107836 */ /* 0x000fe20000000000 */
[----:B------:R-:W-:Y:S01]  /*0890*/  @UP2 UIMAD UR16, UR7, UR6, URZ ;  /* 0x00000006071022a4 */ /* 0x000fe2000f8e023f */
[C---:B------:R-:W-:Y:S01]  /*08a0*/  VIADD R18, R0.reuse, 0x20 ;  /* 0x0000002000127836 */ /* 0x040fe20000000000 */
[----:B------:R-:W-:Y:S01]  /*08b0*/  @!UP2 ULDC UR5, c[0x0][0x270] ;  /* 0x00009c000005aab9 */ /* 0x000fe20000000800 */
[----:B------:R-:W-:Y:S01]  /*08c0*/  ULDC.64 UR6, c[0x0][0x2a0] ;  /* 0x0000a80000067ab9 */ /* 0x000fe20000000a00 */
[----:B------:R-:W-:Y:S01]  /*08d0*/  @UP2 UMOV UR11, 0x1 ;  /* 0x00000001000b2882 */ /* 0x000fe20000000000 */
[----:B------:R-:W-:Y:S01]  /*08e0*/  UIMAD UR12, UR12, UR6, URZ ;  /* 0x000000060c0c72a4 */ /* 0x000fe2000f8e023f */
[----:B------:R-:W-:Y:S01]  /*08f0*/  IMAD.U32 R12, RZ, RZ, UR6 ;  /* 0x00000006ff0c7e24 */ /* 0x000fe2000f8e00ff */
[----:B------:R-:W-:Y:S01]  /*0900*/  @UP1 UMOV UR20, UR10 ;  /* 0x0000000a00141c82 */ /* 0x000fe20008000000 */
[----:B------:R-:W-:Y:S01]  /*0910*/  @!UP2 ULDC UR6, c[0x0][0x2c4] ;  /* 0x0000b1000006aab9 */ /* 0x000fe20000000800 */
[----:B------:R-:W-:Y:S01]  /*0920*/  @UP0 ULDC UR6, c[0x0][0x2e4] ;  /* 0x0000b90000060ab9 */ /* 0x000fe20000000800 */
[----:B------:R-:W-:Y:S01]  /*0930*/  @!UP3 ULDC UR10, c[0x0][0x2c4] ;  /* 0x0000b100000abab9 */ /* 0x000fe20000000800 */
[----:B------:R-:W-:Y:S01]  /*0940*/  @!UP2 UIMAD UR11, UR6, UR5, URZ ;  /* 0x00000005060ba2a4 */ /* 0x000fe2000f8e023f */
[C---:B------:R-:W-:Y:S01]  /*0950*/  IADD3 R17, R0.reuse, 0x40, RZ ;  /* 0x0000004000117810 */ /* 0x040fe20007ffe0ff */
[----:B------:R-:W-:Y:S01]  /*0960*/  @!UP1 UIADD3 UR9, UR19, UR8, URZ ;  /* 0x0000000813099290 */ /* 0x000fe2000fffe03f */
[----:B------:R-:W-:Y:S01]  /*0970*/  @!UP1 UMOV UR20, UR18 ;  /* 0x0000001200149c82 */ /* 0x000fe20008000000 */
[----:B------:R-:W-:Y:S01]  /*0980*/  @!UP3 UIMAD UR10, UR17, UR10, URZ ;  /* 0x0000000a110ab2a4 */ /* 0x000fe2000f8e023f */
[----:B------:R-:W-:Y:S01]  /*0990*/  IADD3 R2, P0, R0, UR20, RZ ;  /* 0x0000001400027c10 */ /* 0x000fe2000ff1e0ff */
[----:B------:R-:W-:-:S02]  /*09a0*/  UIMAD UR11, UR17, UR11, URZ ;  /* 0x0000000b110b72a4 */ /* 0x000fc4000f8e023f */
[----:B------:R-:W-:Y:S01]  /*09b0*/  UIMAD UR7, UR4, UR7, UR12 ;  /* 0x00000007040772a4 */ /* 0x000fe2000f8e020c */
[----:B------:R-:W-:Y:S01]  /*09c0*/  LEA.HI.X.SX32 R3, R0, UR9, 0x1, P0 ;  /* 0x0000000900037c11 */ /* 0x000fe200080f0eff */
[----:B------:R-:W-:Y:S01]  /*09d0*/  @!UP3 USEL UR10, UR10, UR13, !UP1 ;  /* 0x0000000d0a0ab287 */ /* 0x000fe2000c800000 */
[----:B------:R-:W-:Y:S01]  /*09e0*/  ISETP.GE.AND P0, PT, R10, UR15, PT ;  /* 0x0000000f0a007c0c */ /* 0x000fe2000bf06270 */
[----:B------:R-:W-:Y:S01]  /*09f0*/  @UP2 ULDC UR12, c[0x0][0x2c0] ;  /* 0x0000b000000c2ab9 */ /* 0x000fe20000000800 */
[----:B------:R-:W-:Y:S01]  /*0a00*/  USEL UR11, UR11, URZ, UP3 ;  /* 0x0000003f0b0b7287 */ /* 0x000fe20009800000 */
[----:B------:R-:W-:Y:S01]  /*0a10*/  IMAD.WIDE.U32 R12, R12, UR4, R2 ;  /* 0x000000040c0c7c25 */ /* 0x000fe2000f8e0002 */
[----:B------:R-:W-:Y:S01]  /*0a20*/  @!UP2 UMOV UR12, 0x1 ;  /* 0x00000001000ca882 */ /* 0x000fe20000000000 */
[----:B------:R-:W-:Y:S01]  /*0a30*/  @!UP2 UMOV UR16, UR6 ;  /* 0x000000060010ac82 */ /* 0x000fe20008000000 */
[----:B------:R-:W-:Y:S01]  /*0a40*/  UIMAD UR6, UR21, UR12, URZ ;  /* 0x0000000c150672a4 */ /* 0x000fe2000f8e023f */
[----:B------:R-:W-:Y:S01]  /*0a50*/  VIADD R9, R13, UR7 ;  /* 0x000000070d097c36 */ /* 0x000fe20008000000 */
[----:B------:R-:W-:Y:S01]  /*0a60*/  UIMAD UR16, UR4, UR16, UR11 ;  /* 0x00000010041072a4 */ /* 0x000fe2000f8e020b */
[----:B------:R-:W-:Y:S01]  /*0a70*/  @!UP3 UMOV UR24, UR10 ;  /* 0x0000000a0018bc82 */ /* 0x000fe20008000000 */
[----:B------:R-:W-:-:S02]  /*0a80*/  USHF.R.S32.HI UR4, URZ, 0x1f, UR6 ;  /* 0x0000001f3f047899 */ /* 0x000fc40008011406 */
[----:B------:R-:W-:Y:S02]  /*0a90*/  @!UP3 USHF.R.S32.HI UR25, URZ, 0x1f, UR10 ;  /* 0x0000001f3f19b899 */ /* 0x000fe4000801140a */
[----:B------:R-:W-:Y:S02]  /*0aa0*/  USHF.R.S32.HI UR5, URZ, 0x1f, UR16 ;  /* 0x0000001f3f057899 */ /* 0x000fe40008011410 */
[----:B------:R-:W-:-:S04]  /*0ab0*/  UIADD3 UR6, UP1, UP0, UR6, UR24, UR16 ;  /* 0x0000001806067290 */ /* 0x000fc8000f83e010 */
[----:B------:R-:W-:Y:S01]  /*0ac0*/  UIADD3.X UR24, UR4, UR25, UR5, UP1, UP0 ;  /* 0x0000001904187290 */ /* 0x000fe20008fe0405 */
[----:B------:R-:W-:Y:S11]  /*0ad0*/  @P0 BRA `(.L_x_191) ;  /* 0x0000000000400947 */ /* 0x000ff60003800000 */
        /* <DEDUP_REMOVED lines=16> */
.L_x_191:
[----:B------:R-:W-:Y:S05]  /*0be0*/  BSYNC B0 ;  /* 0x0000000000007941 */ /* 0x000fea0003800000 */
.L_x_190:
[----:B------:R-:W-:Y:S01]  /*0bf0*/  BSSY B0, `(.L_x_192) ;  /* 0x0000016000007945 */ /* 0x000fe20003800000 */
[----:B------:R-:W-:-:S03]  /*0c00*/  ISETP.GE.AND P0, PT, R16, UR15, PT ;  /* 0x0000000f10007c0c */ /* 0x000fc6000bf06270 */
[----:B------:R-:W-:Y:S10]  /*0c10*/  @P2 BRA `(.L_x_193) ;  /* 0x00000000004c2947 */ /* 0x000ff40003800000 */
        /* <DEDUP_REMOVED lines=19> */
.L_x_193:
[----:B------:R-:W-:Y:S05]  /*0d50*/  BSYNC B0 ;  /* 0x0000000000007941 */ /* 0x000fea0003800000 */
.L_x_192:
[----:B------:R-:W-:Y:S01]  /*0d60*/  BSSY B0, `(.L_x_194) ;  /* 0x0000016000007945 */ /* 0x000fe20003800000 */
[----:B------:R-:W-:-:S03]  /*0d70*/  ISETP.GE.OR P6, PT, R10, UR15, P3 ;  /* 0x0000000f0a007c0c */ /* 0x000fc60009fc6670 */
[----:B------:R-:W-:Y:S10]  /*0d80*/  @P1 BRA `(.L_x_195) ;  /* 0x00000000004c1947 */ /* 0x000ff40003800000 */
        /* <DEDUP_REMOVED lines=19> */
.L_x_195:
[----:B------:R-:W-:Y:S05]  /*0ec0*/  BSYNC B0 ;  /* 0x0000000000007941 */ /* 0x000fea0003800000 */
.L_x_194:
[----:B------:R-:W-:Y:S01]  /*0ed0*/  BSSY B0, `(.L_x_196) ;  /* 0x0000018000007945 */ /* 0x000fe20003800000 */
[----:B------:R-:W-:Y:S02]  /*0ee0*/  ISETP.GE.OR P5, PT, R14, UR15, P3 ;  /* 0x0000000f0e007c0c */ /* 0x000fe40009fa6670 */
[----:B------:R-:W-:Y:S02]  /*0ef0*/  ISETP.GE.OR P4, PT, R15, UR15, P3 ;  /* 0x0000000f0f007c0c */ /* 0x000fe40009f86670 */
[----:B------:R-:W-:Y:S01]  /*0f00*/  ISETP.GE.OR P3, PT, R16, UR15, P3 ;  /* 0x0000000f10007c0c */ /* 0x000fe20009f66670 */
[----:B------:R-:W-:-:S12]  /*0f10*/  @P0 BRA `(.L_x_197) ;  /* 0x00000000004c0947 */ /* 0x000fd80003800000 */
[----:B------:R-:W-:Y:S01]  /*0f20*/  IADD3 R8, P0, R6, 0x60, RZ ;  /* 0x0000006006087810 */ /* 0x000fe20007f1e0ff */
[----:B------:R-:W-:Y:S01]  /*0f30*/  ULDC.64 UR4, c[0x0][0x298] ;  /* 0x0000a60000047ab9 */ /* 0x000fe20000000a00 */
[----:B-123--:R-:W-:Y:S01]  /*0f40*/  MOV R3, R9 ;  /* 0x0000000900037202 */ /* 0x00efe20000000f00 */
[----:B------:R-:W-:Y:S01]  /*0f50*/  IMAD.MOV.U32 R2, RZ, RZ, R12 ;  /* 0x000000ffff027224 */ /* 0x000fe200078e000c */
[----:B------:R-:W-:Y:S01]  /*0f60*/  ULDC UR7, c[0x0][0x2d0] ;  /* 0x0000b40000077ab9 */ /* 0x000fe20000000800 */
[----:B------:R-:W-:Y:S01]  /*0f70*/  IMAD.X R6, RZ, RZ, R7, P0 ;  /* 0x000000ffff067224 */ /* 0x000fe200000e0607 */
[----:B------:R-:W-:Y:S01]  /*0f80*/  ISETP.GE.AND P2, PT, R0, UR7, PT ;  /* 0x0000000700007c0c */ /* 0x000fe2000bf46270 */
[----:B------:R-:W-:Y:S01]  /*0f90*/  IMAD.WIDE.U32 R4, R8, UR4, R2 ;  /* 0x0000000408047c25 */ /* 0x000fe2000f8e0002 */
[----:B------:R-:W-:-:S03]  /*0fa0*/  ISETP.GE.AND P1, PT, R18, UR7, PT ;  /* 0x0000000712007c0c */ /* 0x000fc6000bf26270 */
[----:B------:R-:W-:-:S04]  /*0fb0*/  IMAD R6, R6, UR4, RZ ;  /* 0x0000000406067c24 */ /* 0x000fc8000f8e02ff */
[----:B------:R-:W-:Y:S01]  /*0fc0*/  IMAD R3, R8, UR5, R6 ;  /* 0x0000000508037c24 */ /* 0x000fe2000f8e0206 */
[----:B------:R-:W-:Y:S02]  /*0fd0*/  ULDC.64 UR4, c[0x0][0x280] ;  /* 0x0000a00000047ab9 */ /* 0x000fe40000000a00 */
[----:B------:R-:W-:Y:S01]  /*0fe0*/  LEA R2, P0, R4, UR4, 0x1 ;  /* 0x0000000404027c11 */ /* 0x000fe2000f8008ff */
[----:B------:R-:W-:-:S05]  /*0ff0*/  IMAD.IADD R3, R5, 0x1, R3 ;  /* 0x0000000105037824 */ /* 0x000fca00078e0203 */
[----:B------:R-:W-:Y:S02]  /*1000*/  LEA.HI.X R3, R4, UR5, R3, 0x1, P0 ;  /* 0x0000000504037c11 */ /* 0x000fe400080f0c03 */
[----:B------:R-:W-:-:S03]  /*1010*/  ISETP.GE.AND P0, PT, R17, UR7, PT ;  /* 0x0000000711007c0c */ /* 0x000fc6000bf06270 */
[----:B------:R4:W-:Y:S04]  /*1020*/  @!P2 STG.E.128 desc[UR22][R2.64], RZ ;  /* 0x000000ff0200a986 */ /* 0x0009e8000c101d16 */
[----:B------:R4:W-:Y:S06]  /*1030*/  @!P1 STG.E.128 desc[UR22][R2.64+0x40], RZ ;  /* 0x000040ff02009986 */ /* 0x0009ec000c101d16 */
[----:B------:R4:W-:Y:S02]  /*1040*/  @!P0 STG.E.128 desc[UR22][R2.64+0x80], RZ ;  /* 0x000080ff02008986 */ /* 0x0009e4000c101d16 */
.L_x_197:
[----:B------:R-:W-:Y:S05]  /*1050*/  BSYNC B0 ;  /* 0x0000000000007941 */ /* 0x000fea0003800000 */
.L_x_196:
        /* <DEDUP_REMOVED lines=10> */
.L_x_199:
[----:B------:R-:W-:Y:S05]  /*1100*/  BSYNC B0 ;  /* 0x0000000000007941 */ /* 0x000fea0003800000 */
.L_x_198:
        /* <DEDUP_REMOVED lines=10> */
.L_x_201:
[----:B------:R-:W-:Y:S05]  /*11b0*/  BSYNC B0 ;  /* 0x0000000000007941 */ /* 0x000fea0003800000 */
.L_x_200:
        /* <DEDUP_REMOVED lines=10> */
.L_x_203:
[----:B------:R-:W-:Y:S05]  /*1260*/  BSYNC B0 ;  /* 0x0000000000007941 */ /* 0x000fea0003800000 */
.L_x_202:
        /* <DEDUP_REMOVED lines=10> */
.L_x_189:
[----:B------:R-:W1:Y:S01]  /*1310*/  LDC R13, c[0x0][0x278] ;  /* 0x00009e00ff0d7b82 */ /* 0x000e620000000800 */
[----:B------:R-:W2:Y:S01]  /*1320*/  S2R R4, SR_CTAID.Z ;  /* 0x0000000000047919 */ /* 0x000ea20000002700 */
[----:B------:R-:W-:Y:S01]  /*1330*/  UISETP.NE.AND UP0, UPT, UR13, -0x1, UPT ;  /* 0xffffffff0d00788c */ /* 0x000fe2000bf05270 */
[----:B------:R-:W-:Y:S01]  /*1340*/  SHF.R.S32.HI R19, RZ, 0x1f, R145 ;  /* 0x0000001fff137819 */ /* 0x000fe20000011491 */
[----:B------:R-:W-:Y:S01]  /*1350*/  UISETP.NE.AND UP1, UPT, UR8, -0x1, UPT ;  /* 0xffffffff0800788c */ /* 0x000fe2000bf25270 */
[----:B------:R-:W-:Y:S01]  /*1360*/  IMAD.U32 R10, RZ, RZ, UR14 ;  /* 0x0000000eff0a7e24 */ /* 0x000fe2000f8e00ff */
[----:B------:R-:W-:Y:S01]  /*1370*/  UIADD3 UR5, -UR21, UR15, URZ ;  /* 0x0000000f15057290 */ /* 0x000fe2000fffe13f */
[CC--:B------:R-:W-:Y:S02]  /*1380*/  LEA.HI R18, R19.reuse, R145.reuse, RZ, 0x3 ;  /* 0x0000009113127211 */ /* 0x0c0fe400078f18ff */
[----:B------:R-:W-:Y:S02]  /*1390*/  LEA.HI R148, R19, R145, RZ, 0x5 ;  /* 0x0000009113947211 */ /* 0x000fe400078f28ff */
[----:B------:R-:W-:-:S02]  /*13a0*/  PLOP3.LUT P0, PT, PT, PT, UP1, 0x80, 0x0 ;  /* 0x000000000000781c */ /* 0x000fc40003f0f018 */
[----:B------:R-:W-:Y:S01]  /*13b0*/  @UP0 ULDC.64 UR6, c[0x0][0x240] ;  /* 0x0000900000060ab9 */ /* 0x000fe20000000a00 */
[----:B------:R-:W-:Y:S01]  /*13c0*/  @!UP0 USHF.R.S32.HI UR9, URZ, 0x1f, UR17 ;  /* 0x0000001f3f098899 */ /* 0x000fe20008011411 */
[----:B------:R-:W-:Y:S01]  /*13d0*/  SHF.R.S32.HI R23, RZ, 0x3, R18 ;  /* 0x00000003ff177819 */ /* 0x000fe20000011412 */
[----:B------:R-:W-:Y:S01]  /*13e0*/  @UP0 UIMAD.WIDE.U32 UR26, UR13, UR6, URZ ;  /* 0x000000060d1a02a5 */ /* 0x000fe2000f8e003f */
[----:B------:R-:W-:Y:S01]  /*13f0*/  SHF.R.S32.HI R26, RZ, 0x5, R148 ;  /* 0x00000005ff1a7819 */ /* 0x000fe20000011494 */
[----:B------:R-:W-:Y:S02]  /*1400*/  @UP1 UIADD3 UR29, UR25, UR8, URZ ;  /* 0x00000008191d1290 */ /* 0x000fe4000fffe03f */
[----:B------:R-:W-:Y:S01]  /*1410*/  @UP0 UIMAD UR16, UR13, UR7, UR27 ;  /* 0x000000070d1002a4 */ /* 0x000fe2000f8e021b */
[----:B------:R-:W-:Y:S02]  /*1420*/  @UP1 ULDC.64 UR10, c[0x0][0x248] ;  /* 0x00009200000a1ab9 */ /* 0x000fe40000000a00 */
[----:B------:R-:W-:Y:S01]  /*1430*/  @!UP0 ULDC.64 UR6, c[0x0][0x228] ;  /* 0x00008a0000068ab9 */ /* 0x000fe20000000a00 */
[----:B-1----:R-:W-:Y:S01]  /*1440*/  IABS R0, R13 ;  /* 0x0000000d00007213 */ /* 0x002fe20000000000 */
[----:B------:R-:W-:-:S02]  /*1450*/  @!UP0 UIMAD UR9, UR9, UR6, URZ ;  /* 0x00000006090982a4 */ /* 0x000fc4000f8e023f */
[----:B------:R-:W-:Y:S02]  /*1460*/  @!UP0 UIMAD.WIDE.U32 UR30, UR17, UR6, URZ ;  /* 0x00000006111e82a5 */ /* 0x000fe4000f8e003f */
[----:B------:R-:W-:Y:S01]  /*1470*/  IMAD.MOV.U32 R5, RZ, RZ, R0 ;  /* 0x000000ffff057224 */ /* 0x000fe200078e0000 */
[----:B------:R-:W-:Y:S02]  /*1480*/  @UP1 UIMAD.WIDE.U32 UR32, UR29, UR10, URZ ;  /* 0x0000000a1d2012a5 */ /* 0x000fe4000f8e003f */
[----:B------:R-:W-:Y:S01]  /*1490*/  @!UP0 UIMAD UR7, UR17, UR7, UR9 ;  /* 0x00000007110782a4 */ /* 0x000fe2000f8e0209 */
[----:B------:R-:W1:Y:S01]  /*14a0*/  I2F.RP R2, R5 ;  /* 0x0000000500027306 */ /* 0x000e620000209400 */
[----:B--2---:R-:W-:Y:S01]  /*14b0*/  IABS R4, R4 ;  /* 0x0000000400047213 */ /* 0x004fe20000000000 */
[----:B------:R-:W-:Y:S02]  /*14c0*/  @UP1 UIMAD UR29, UR29, UR11, URZ ;  /* 0x0000000b1d1d12a4 */ /* 0x000fe4000f8e023f */
[----:B------:R-:W-:-:S02]  /*14d0*/  @!UP0 UIADD3 UR16, UR31, UR7, URZ ;  /* 0x000000071f108290 */ /* 0x000fc4000fffe03f */
[----:B------:R-:W-:Y:S01]  /*14e0*/  @UP1 UIADD3 UR29, UR33, UR29, URZ ;  /* 0x0000001d211d1290 */ /* 0x000fe2000fffe03f */
[----:B------:R-:W-:Y:S01]  /*14f0*/  @!UP0 UMOV UR26, UR30 ;  /* 0x0000001e001a8c82 */ /* 0x000fe20008000000 */
[----:B-1----:R-:W1:Y:S02]  /*1500*/  MUFU.RCP R2, R2 ;  /* 0x0000000200027308 */ /* 0x002e640000001000 */
[----:B-1----:R-:W-:-:S06]  /*1510*/  VIADD R2, R2, 0xffffffe ;  /* 0x0ffffffe02027836 */ /* 0x002fcc0000000000 */
[----:B------:R-:W1:Y:S02]  /*1520*/  F2I.FTZ.U32.TRUNC.NTZ R3, R2 ;  /* 0x0000000200037305 */ /* 0x000e64000021f000 */
[----:B-1----:R-:W-:Y:S02]  /*1530*/  IMAD.MOV R0, RZ, RZ, -R3 ;  /* 0x000000ffff007224 */ /* 0x002fe400078e0a03 */
[----:B------:R-:W-:Y:S02]  /*1540*/  IMAD.MOV.U32 R2, RZ, RZ, RZ ;  /* 0x000000ffff027224 */ /* 0x000fe400078e00ff */
[----:B------:R-:W-:-:S04]  /*1550*/  IMAD R0, R0, R5, RZ ;  /* 0x0000000500007224 */ /* 0x000fc800078e02ff */
[----:B------:R-:W-:-:S04]  /*1560*/  IMAD.HI.U32 R2, R3, R0, R2 ;  /* 0x0000000003027227 */ /* 0x000fc800078e0002 */
[----:B------:R-:W-:Y:S01]  /*1570*/  IMAD.MOV.U32 R3, RZ, RZ, R4 ;  /* 0x000000ffff037224 */ /* 0x000fe200078e0004 */
[----:B------:R-:W-:-:S03]  /*1580*/  LEA.HI R4, R19, R145, RZ, 0x2 ;  /* 0x0000009113047211 */ /* 0x000fc600078f10ff */
[----:B------:R-:W-:Y:S01]  /*1590*/  IMAD.HI.U32 R6, R2, R3, RZ ;  /* 0x0000000302067227 */ /* 0x000fe200078e00ff */
[----:B------:R-:W-:-:S03]  /*15a0*/  SHF.R.S32.HI R2, RZ, 0x2, R4 ;  /* 0x00000002ff027819 */ /* 0x000fc60000011404 */
[----:B------:R-:W-:-:S04]  /*15b0*/  IMAD.MOV R0, RZ, RZ, -R6 ;  /* 0x000000ffff007224 */ /* 0x000fc800078e0a06 */
[----:B------:R-:W-:Y:S02]  /*15c0*/  IMAD R0, R5, R0, R3 ;  /* 0x0000000005007224 */ /* 0x000fe400078e0203 */
[----:B------:R-:W-:-:S03]  /*15d0*/  VIADD R3, R2, 0x40 ;  /* 0x0000004002037836 */ /* 0x000fc60000000000 */
[----:B------:R-:W-:Y:S02]  /*15e0*/  ISETP.GT.U32.AND P3, PT, R5, R0, PT ;  /* 0x000000000500720c */ /* 0x000fe40003f64070 */
[----:B------:R-:W-:Y:S02]  /*15f0*/  ISETP.GE.AND P1, PT, R3, UR5, PT ;  /* 0x0000000503007c0c */ /* 0x000fe4000bf26270 */
[----:B------:R-:W-:-:S09]  /*1600*/  SHF.R.S32.HI R3, RZ, 0x1f, R2 ;  /* 0x0000001fff037819 */ /* 0x000fd20000011402 */
[----:B------:R-:W-:-:S05]  /*1610*/  @!P3 IMAD.IADD R0, R0, 0x1, -R5 ;  /* 0x000000010000b824 */ /* 0x000fca00078e0a05 */
[----:B------:R-:W-:Y:S01]  /*1620*/  ISETP.GE.U32.AND P4, PT, R0, R5, PT ;  /* 0x000000050000720c */ /* 0x000fe20003f86070 */
[----:B------:R-:W-:Y:S01]  /*1630*/  IMAD.SHL.U32 R5, R23, 0x40, RZ ;  /* 0x0000004017057824 */ /* 0x000fe200078e00ff */
[C---:B------:R-:W-:Y:S02]  /*1640*/  LOP3.LUT R0, R4.reuse, 0xfffffffc, RZ, 0xc0, !PT ;  /* 0xfffffffc04007812 */ /* 0x040fe400078ec0ff */
[----:B------:R-:W-:-:S03]  /*1650*/  LEA.HI R4, R4, R2, RZ, 0x1 ;  /* 0x0000000204047211 */ /* 0x000fc600078f08ff */
[----:B------:R-:W-:Y:S01]  /*1660*/  IMAD.IADD R0, R145, 0x1, -R0 ;  /* 0x0000000191007824 */ /* 0x000fe200078e0a00 */
[----:B------:R-:W-:-:S03]  /*1670*/  LOP3.LUT R4, R4, 0x7fffffe, RZ, 0xc0, !PT ;  /* 0x07fffffe04047812 */ /* 0x000fc600078ec0ff */
[----:B------:R-:W-:Y:S01]  /*1680*/  IMAD.SHL.U32 R100, R0, 0x8, RZ ;  /* 0x0000000800647824 */ /* 0x000fe200078e00ff */
[----:B------:R-:W-:Y:S01]  /*1690*/  LOP3.LUT R0, R5, 0xc0, RZ, 0xc0, !PT ;  /* 0x000000c005007812 */ /* 0x000fe200078ec0ff */
[----:B------:R-:W-:Y:S01]  /*16a0*/  IMAD.IADD R8, R2, 0x1, -R4 ;  /* 0x0000000102087824 */ /* 0x000fe200078e0a04 */
        /* <DEDUP_REMOVED lines=12> */
[----:B------:R-:W-:-:S12]  /*1770*/  UIADD3 UR29, UR33, UR7, URZ ;  /* 0x00000007211d7290 */ /* 0x000fd8000fffe03f */
.L_x_204:
[----:B------:R-:W-:Y:S01]  /*1780*/  @UP1 UIADD3 UR28, UR25, UR8, URZ ;  /* 0x00000008191c1290 */ /* 0x000fe2000fffe03f */
[----:B------:R-:W-:Y:S01]  /*1790*/  LOP3.LUT R12, R13, UR4, RZ, 0x3c, !PT ;  /* 0x000000040d0c7c12 */ /* 0x000fe2000f8e3cff */
[----:B------:R-:W-:Y:S01]  /*17a0*/  USHF.R.S32.HI UR27, URZ, 0x1f, UR4 ;  /* 0x0000001f3f1b7899 */ /* 0x000fe20008011404 */
[--C-:B------:R-:W-:Y:S01]  /*17b0*/  SHF.R.S32.HI R101, RZ, 0x1f, R100.reuse ;  /* 0x0000001fff657819 */ /* 0x100fe20000011464 */
[----:B------:R-:W-:Y:S01]  /*17c0*/  @UP1 ULDC.64 UR8, c[0x0][0x250] ;  /* 0x0000940000081ab9 */ /* 0x000fe20000000a00 */
[----:B------:R-:W-:Y:S01]  /*17d0*/  LOP3.LUT R9, R0, 0x18, R100, 0xf8, !PT ;  /* 0x0000001800097812 */ /* 0x000fe200078ef864 */
[----:B------:R-:W-:Y:S01]  /*17e0*/  @UP1 UIMAD.WIDE.U32 UR30, UR28, UR8, URZ ;  /* 0x000000081c1e12a5 */ /* 0x000fe2000f8e003f */
[----:B------:R-:W-:Y:S01]  /*17f0*/  SHF.R.U32.HI R7, RZ, 0x3, R0 ;  /* 0x00000003ff077819 */ /* 0x000fe20000011600 */
[----:B------:R-:W-:-:S04]  /*1800*/  @UP1 UIMAD UR28, UR28, UR9, URZ ;  /* 0x000000091c1c12a4 */ /* 0x000fc8000f8e023f */
[----:B------:R-:W-:Y:S01]  /*1810*/  @UP1 UIADD3 UR28, UR31, UR28, URZ ;  /* 0x0000001c1f1c1290 */ /* 0x000fe2000fffe03f */
[----:B------:R-:W-:Y:S11]  /*1820*/  @P0 BRA `(.L_x_205) ;  /* 0x0000000000300947 */ /* 0x000ff60003800000 */
        /* <DEDUP_REMOVED lines=12> */
.L_x_205:
[----:B------:R-:W-:Y:S01]  /*18f0*/  IMAD R0, R3, UR10, RZ ;  /* 0x0000000a03007c24 */ /* 0x000fe2000f8e02ff */
[----:B------:R-:W-:Y:S01]  /*1900*/  LOP3.LUT R9, R9, R7, RZ, 0x3c, !PT ;  /* 0x0000000709097212 */ /* 0x000fe200078e3cff */
[----:B------:R-:W-:Y:S01]  /*1910*/  IMAD.WIDE.U32 R4, R2, UR10, R100 ;  /* 0x0000000a02047c25 */ /* 0x000fe2000f8e0064 */
[----:B------:R-:W-:Y:S01]  /*1920*/  @!P3 IADD3 R6, R6, 0x1, RZ ;  /* 0x000000010606b810 */ /* 0x000fe20007ffe0ff */
[----:B------:R-:W-:Y:S01]  /*1930*/  ULDC.64 UR6, c[0x0][0x258] ;  /* 0x0000960000067ab9 */ /* 0x000fe20000000a00 */
[----:B------:R-:W-:Y:S01]  /*1940*/  ISETP.GE.AND P2, PT, R12, RZ, PT ;  /* 0x000000ff0c00720c */ /* 0x000fe20003f46270 */
[----:B------:R-:W-:Y:S01]  /*1950*/  IMAD R7, R26, 0x8, R8 ;  /* 0x000000081a077824 */ /* 0x000fe200078e0208 */
[----:B------:R-:W-:Y:S01]  /*1960*/  IADD3 R8, P0, R4, UR32, RZ ;  /* 0x0000002004087c10 */ /* 0x000fe2000ff1e0ff */
[----:B------:R-:W-:Y:S01]  /*1970*/  IMAD R0, R2, UR11, R0 ;  /* 0x0000000b02007c24 */ /* 0x000fe2000f8e0200 */
[----:B------:R-:W-:Y:S01]  /*1980*/  @P4 IADD3 R6, R6, 0x1, RZ ;  /* 0x0000000106064810 */ /* 0x000fe20007ffe0ff */
[----:B------:R-:W-:Y:S01]  /*1990*/  IMAD.U32 R230, R7, 0x20, R9 ;  /* 0x0000002007e67824 */ /* 0x000fe200078e0009 */
[----:B------:R-:W1:Y:S01]  /*19a0*/  S2UR UR25, SR_CgaCtaId ;  /* 0x00000000001979c3 */ /* 0x000e620000008800 */
[----:B------:R-:W-:Y:S01]  /*19b0*/  IMAD R7, R3, UR8, RZ ;  /* 0x0000000803077c24 */ /* 0x000fe2000f8e02ff */
[----:B------:R-:W-:Y:S01]  /*19c0*/  IADD3.X R9, R5, UR29, R0, P0, !PT ;  /* 0x0000001d05097c10 */ /* 0x000fe200087fe400 */
[----:B------:R-:W-:Y:S01]  /*19d0*/  IMAD.WIDE.U32 R4, R2, UR8, R100 ;  /* 0x0000000802047c25 */ /* 0x000fe2000f8e0064 */
[----:B------:R-:W-:Y:S01]  /*19e0*/  ISETP.NE.AND P0, PT, R13, RZ, PT ;  /* 0x000000ff0d00720c */ /* 0x000fe20003f05270 */
[----:B------:R-:W-:Y:S01]  /*19f0*/  UIADD3 UR17, UR18, -0x1, URZ ;  /* 0xffffffff12117890 */ /* 0x000fe2000fffe03f */
[----:B------:R-:W-:Y:S01]  /*1a00*/  IADD3 R149, R100, 0x40, RZ ;  /* 0x0000004064957810 */ /* 0x000fe20007ffe0ff */
[----:B------:R-:W-:Y:S01]  /*1a10*/  IMAD.MOV.U32 R0, RZ, RZ, R6 ;  /* 0x000000ffff007224 */ /* 0x000fe200078e0006 */
[----:B------:R-:W-:Y:S01]  /*1a20*/  IADD3 R6, P3, R4, UR30, RZ ;  /* 0x0000001e04067c10 */ /* 0x000fe2000ff7e0ff */
[C---:B------:R-:W-:Y:S01]  /*1a30*/  IMAD R7, R2.reuse, UR9, R7 ;  /* 0x0000000902077c24 */ /* 0x040fe2000f8e0207 */
[----:B------:R-:W-:Y:S01]  /*1a40*/  IADD3 R20, R2, 0x20, RZ ;  /* 0x0000002002147810 */ /* 0x000fe20007ffe0ff */
[----:B------:R-:W-:Y:S01]  /*1a50*/  IMAD.U32 R14, RZ, RZ, UR6 ;  /* 0x00000006ff0e7e24 */ /* 0x000fe2000f8e00ff */
[----:B------:R-:W-:Y:S01]  /*1a60*/  @!P2 IADD3 R0, -R0, RZ, RZ ;  /* 0x000000ff0000a210 */ /* 0x000fe20007ffe1ff */
[C---:B------:R-:W-:Y:S01]  /*1a70*/  VIADD R157, R100.reuse, 0x20 ;  /* 0x00000020649d7836 */ /* 0x040fe20000000000 */
[----:B------:R-:W-:Y:S01]  /*1a80*/  IADD3 R4, P2, R100, UR26, RZ ;  /* 0x0000001a64047c10 */ /* 0x000fe2000ff5e0ff */
[----:B------:R-:W-:Y:S01]  /*1a90*/  UIMAD UR26, UR27, UR6, URZ ;  /* 0x000000061b1a72a4 */ /* 0x000fe2000f8e023f */
[----:B------:R-:W-:Y:S01]  /*1aa0*/  IADD3.X R7, R5, UR28, R7, P3, !PT ;  /* 0x0000001c05077c10 */ /* 0x000fe20009ffe407 */
[----:B------:R-:W-:Y:S01]  /*1ab0*/  BSSY B0, `(.L_x_206) ;  /* 0x0000041000007945 */ /* 0x000fe20003800000 */
[----:B------:R-:W-:Y:S01]  /*1ac0*/  @!P0 LOP3.LUT R0, RZ, R13, RZ, 0x33, !PT ;  /* 0x0000000dff008212 */ /* 0x000fe200078e33ff */
[----:B------:R-:W-:Y:S01]  /*1ad0*/  UIMAD UR26, UR4, UR7, UR26 ;  /* 0x00000007041a72a4 */ /* 0x000fe2000f8e021a */
[----:B------:R-:W-:Y:S01]  /*1ae0*/  IADD3.X R5, R101, UR16, RZ, P2, !PT ;  /* 0x0000001065057c10 */ /* 0x000fe200097fe4ff */
[----:B------:R-:W-:Y:S01]  /*1af0*/  UIMAD UR16, UR17, -0x40, UR24 ;  /* 0xffffffc0111078a4 */ /* 0x000fe2000f8e0218 */
[----:B------:R-:W-:Y:S01]  /*1b00*/  SHF.R.S32.HI R12, RZ, 0x1f, R0 ;  /* 0x0000001fff0c7819 */ /* 0x000fe20000011400 */
[----:B------:R-:W-:Y:S01]  /*1b10*/  ULDC.64 UR6, c[0x0][0x260] ;  /* 0x0000980000067ab9 */ /* 0x000fe20000000a00 */
[----:B------:R-:W-:Y:S01]  /*1b20*/  ISETP.GE.AND P3, PT, R2, UR5, PT ;  /* 0x0000000502007c0c */ /* 0x000fe2000bf66270 */
[----:B------:R-:W-:Y:S01]  /*1b30*/  IMAD.WIDE.U32 R14, R14, UR4, R4 ;  /* 0x000000040e0e7c25 */ /* 0x000fe2000f8e0004 */
[----:B------:R-:W-:Y:S01]  /*1b40*/  UMOV UR4, 0x400 ;  /* 0x0000040000047882 */ /* 0x000fe20000000000 */
[----:B------:R-:W-:Y:S01]  /*1b50*/  ISETP.GE.AND P0, PT, R2, UR16, PT ;  /* 0x0000001002007c0c */ /* 0x000fe2000bf06270 */
[----:B-1----:R-:W-:Y:S01]  /*1b60*/  ULEA UR4, UR25, UR4, 0x18 ;  /* 0x0000000419047291 */ /* 0x002fe2000f8ec03f */
[----:B------:R-:W-:Y:S01]  /*1b70*/  IMAD R4, R12, UR6, RZ ;  /* 0x000000060c047c24 */ /* 0x000fe2000f8e02ff */
[----:B------:R-:W-:Y:S01]  /*1b80*/  ISETP.GE.AND P2, PT, R20, UR5, PT ;  /* 0x0000000514007c0c */ /* 0x000fe2000bf46270 */
[----:B------:R-:W-:-:S03]  /*1b90*/  IMAD.WIDE.U32 R30, R0, UR6, R8 ;  /* 0x00000006001e7c25 */ /* 0x000fc6000f8e0008 */
[----:B------:R-:W-:Y:S01]  /*1ba0*/  LEA R230, R230, UR4, 0x1 ;  /* 0x00000004e6e67c11 */ /* 0x000fe2000f8e08ff */
[C---:B------:R-:W-:Y:S01]  /*1bb0*/  IMAD R24, R0.reuse, UR7, R4 ;  /* 0x0000000700187c24 */ /* 0x040fe2000f8e0204 */
[----:B------:R-:W-:Y:S01]  /*1bc0*/  ULDC.64 UR6, c[0x0][0x268] ;  /* 0x00009a0000067ab9 */ /* 0x000fe20000000a00 */
[----:B------:R1:W-:Y:S01]  /*1bd0*/  STL.64 [R1+0x48], R30 ;  /* 0x0000481e01007387 */ /* 0x0003e20000100a00 */
[----:B------:R-:W-:-:S04]  /*1be0*/  IMAD.WIDE.U32 R28, R0, UR6, R6 ;  /* 0x00000006001c7c25 */ /* 0x000fc8000f8e0006 */
[----:B------:R-:W-:Y:S01]  /*1bf0*/  IMAD R4, R12, UR6, RZ ;  /* 0x000000060c047c24 */ /* 0x000fe2000f8e02ff */
[----:B------:R1:W-:Y:S01]  /*1c00*/  STL.64 [R1+0x20], R28 ;  /* 0x0000201c01007387 */ /* 0x0003e20000100a00 */
[----:B------:R-:W-:Y:S02]  /*1c10*/  VIADD R13, R15, UR26 ;  /* 0x0000001a0f0d7c36 */ /* 0x000fe40008000000 */
[----:B------:R-:W-:Y:S01]  /*1c20*/  IMAD R25, R0, UR7, R4 ;  /* 0x0000000700197c24 */ /* 0x000fe2000f8e0204 */
[----:B------:R1:W-:Y:S01]  /*1c30*/  STL [R1+0x18], R157 ;  /* 0x0000189d01007387 */ /* 0x0003e20000100800 */
[----:B------:R-:W-:-:S03]  /*1c40*/  IMAD.WIDE R10, R10, 0x80, R2 ;  /* 0x000000800a0a7825 */ /* 0x000fc600078e0202 */
[----:B------:R1:W-:Y:S01]  /*1c50*/  STL [R1+0x38], R149 ;  /* 0x0000389501007387 */ /* 0x0003e20000100800 */
[----:B------:R-:W-:Y:S05]  /*1c60*/  @P3 BRA `(.L_x_207) ;  /* 0x0000000000943947 */ /* 0x000fea0003800000 */
        /* <DEDUP_REMOVED lines=10> */
[----:B------:R-:W2:Y:S01]  /*1d10*/  @!P6 LDC.64 R8, c[0x0][0x210] ;  /* 0x00008400ff08eb82 */ /* 0x000ea20000000a00 */
[----:B------:R3:W-:Y:S04]  /*1d20*/  @P6 STS [R230], RZ ;  /* 0x000000ffe6006388 */ /* 0x0007e80000000800 */
        /* <DEDUP_REMOVED lines=25> */
.L_x_207:
[----:B------:R-:W-:Y:S05]  /*1ec0*/  BSYNC B0 ;  /* 0x0000000000007941 */ /* 0x000fea0003800000 */
.L_x_206:
[----:B------:R-:W-:Y:S01]  /*1ed0*/  BSSY B0, `(.L_x_208) ;  /* 0x000002a000007945 */ /* 0x000fe20003800000 */
[C---:B------:R-:W-:Y:S02]  /*1ee0*/  ISETP.GE.AND P5, PT, R2.reuse, UR16, PT ;  /* 0x0000001002007c0c */ /* 0x040fe4000bfa6270 */
[----:B------:R-:W-:Y:S01]  /*1ef0*/  IADD3 R16, R2, 0x60, RZ ;  /* 0x0000006002107810 */ /* 0x000fe20007ffe0ff */
[----:B------:R-:W-:Y:S10]  /*1f00*/  @P2 BRA `(.L_x_209) ;  /* 0x0000000000982947 */ /* 0x000ff40003800000 */
[----:B------:R-:W-:Y:S01]  /*1f10*/  ULDC UR25, c[0x0][0x2d0] ;  /* 0x0000b40000197ab9 */ /* 0x000fe20000000800 */
[----:B--23--:R-:W-:Y:S01]  /*1f20*/  IADD3 R4, P2, R10, 0x20, RZ ;  /* 0x000000200a047810 */ /* 0x00cfe20007f5e0ff */
        /* <DEDUP_REMOVED lines=9> */
[----:B------:R-:W2:Y:S01]  /*1fc0*/  @!P6 LDC.64 R6, c[0x0][0x210] ;  /* 0x00008400ff06eb82 */ /* 0x000ea20000000a00 */
[----:B------:R-:W-:Y:S01]  /*1fd0*/  IMAD R0, R4, UR7, R0 ;  /* 0x0000000704007c24 */ /* 0x000fe2000f8e0200 */
[----:B------:R4:W-:Y:S03]  /*1fe0*/  @P6 STS.128 [R230+0x800], RZ ;  /* 0x000800ffe6006388 */ /* 0x0009e60000000c00 */
[----:B------:R-:W-:-:S03]  /*1ff0*/  IMAD.IADD R0, R3, 0x1, R0 ;  /* 0x0000000103007824 */ /* 0x000fc600078e0200 */
[----:B------:R-:W3:Y:S01]  /*2000*/  @!P4 LDC.64 R8, c[0x0][0x210] ;  /* 0x00008400ff08cb82 */ /* 0x000ee20000000a00 */
[----:B--2---:R-:W-:-:S04]  /*2010*/  @!P6 LEA R6, P3, R2, R6, 0x1 ;  /* 0x000000060206e211 */ /* 0x004fc800078608ff */
        /* <DEDUP_REMOVED lines=21> */
.L_x_209:
[----:B------:R-:W-:Y:S05]  /*2170*/  BSYNC B0 ;  /* 0x0000000000007941 */ /* 0x000fea0003800000 */
.L_x_208:
[----:B------:R-:W-:Y:S01]  /*2180*/  LEA.HI R19, R19, R145, RZ, 0x4 ;  /* 0x0000009113137211 */ /* 0x000fe200078f20ff */
[----:B------:R-:W-:Y:S01]  /*2190*/  BSSY B0, `(.L_x_210) ;  /* 0x000002c000007945 */ /* 0x000fe20003800000 */
[----:B------:R-:W-:Y:S02]  /*21a0*/  ISETP.GE.AND P6, PT, R16, UR5, PT ;  /* 0x0000000510007c0c */ /* 0x000fe4000bfc6270 */
[----:B------:R-:W-:Y:S02]  /*21b0*/  LOP3.LUT R18, R18, 0xfffffff8, RZ, 0xc0, !PT ;  /* 0xfffffff812127812 */ /* 0x000fe400078ec0ff */
[----:B------:R-:W-:Y:S02]  /*21c0*/  LOP3.LUT R21, R19, 0xfffffff0, RZ, 0xc0, !PT ;  /* 0xfffffff013157812 */ /* 0x000fe400078ec0ff */
[----:B------:R-:W-:Y:S01]  /*21d0*/  SHF.R.S32.HI R22, RZ, 0x4, R19 ;  /* 0x00000004ff167819 */ /* 0x000fe20000011413 */
[----:B------:R-:W-:Y:S05]  /*21e0*/  @P1 BRA `(.L_x_211) ;  /* 0x0000000000981947 */ /* 0x000fea0003800000 */
[----:B------:R-:W-:Y:S01]  /*21f0*/  ULDC UR25, c[0x0][0x2d0] ;  /* 0x0000b40000197ab9 */ /* 0x000fe20000000800 */
[----:B--234-:R-:W-:Y:S01]  /*2200*/  IADD3 R4, P1, R10, 0x40, RZ ;  /* 0x000000400a047810 */ /* 0x01cfe20007f3e0ff */
        /* <DEDUP_REMOVED lines=13> */
[----:B------:R-:W4:Y:S01]  /*22e0*/  @!P3 LDC.64 R8, c[0x0][0x210] ;  /* 0x00008400ff08bb82 */ /* 0x000f220000000a00 */
        /* <DEDUP_REMOVED lines=22> */
.L_x_211:
[----:B------:R-:W-:Y:S05]  /*2450*/  BSYNC B0 ;  /* 0x0000000000007941 */ /* 0x000fea0003800000 */
.L_x_210:
[----:B------:R-:W-:Y:S04]  /*2460*/  BSSY B0, `(.L_x_212) ;  /* 0x0000028000007945 */ /* 0x000fe80003800000 */
        /* <DEDUP_REMOVED lines=39> */
.L_x_213:
[----:B------:R-:W-:Y:S05]  /*26e0*/  BSYNC B0 ;  /* 0x0000000000007941 */ /* 0x000fea0003800000 */
.L_x_212:
[----:B------:R-:W-:Y:S01]  /*26f0*/  LEA.HI R0, R19, R22, RZ, 0x1 ;  /* 0x0000001613007211 */ /* 0x000fe200078f08ff */
[C---:B------:R-:W-:Y:S01]  /*2700*/  IMAD.IADD R13, R145.reuse, 0x1, -R21 ;  /* 0x00000001910d7824 */ /* 0x040fe200078e0a15 */
[----:B------:R-:W-:Y:S01]  /*2710*/  USHF.L.U32 UR30, UR10, 0x6, URZ ;  /* 0x000000060a1e7899 */ /* 0x000fe2000800063f */
[----:B---3--:R-:W-:Y:S01]  /*2720*/  IMAD.IADD R8, R145, 0x1, -R18 ;  /* 0x0000000191087824 */ /* 0x008fe200078e0a12 */
[----:B------:R-:W-:Y:S01]  /*2730*/  LOP3.LUT R0, R0, 0xfffffffe, RZ, 0xc0, !PT ;  /* 0xfffffffe00007812 */ /* 0x000fe200078ec0ff */
[----:B------:R-:W-:Y:S01]  /*2740*/  IMAD.IADD R151, R31, 0x1, R24 ;  /* 0x000000011f977824 */ /* 0x000fe200078e0218 */
[----:B------:R-:W-:Y:S01]  /*2750*/  LEA.HI R9, R13, R13, RZ, 0x1 ;  /* 0x0000000d0d097211 */ /* 0x000fe200078f08ff */
[----:B------:R-:W-:Y:S01]  /*2760*/  IMAD.MOV.U32 R150, RZ, RZ, R30 ;  /* 0x000000ffff967224 */ /* 0x000fe200078e001e */
[----:B--2---:R-:W-:Y:S01]  /*2770*/  LEA.HI R3, R8, R8, RZ, 0x1 ;  /* 0x0000000808037211 */ /* 0x004fe200078f08ff */
[----:B------:R-:W-:Y:S01]  /*2780*/  IMAD.IADD R12, R22, 0x1, -R0 ;  /* 0x00000001160c7824 */ /* 0x000fe200078e0a00 */
[--C-:B----4-:R-:W-:Y:S01]  /*2790*/  SHF.R.S32.HI R5, RZ, 0x1, R9.reuse ;  /* 0x00000001ff057819 */ /* 0x110fe20000011409 */
[----:B------:R-:W-:Y:S01]  /*27a0*/  USHF.L.U64.HI UR29, UR10, 0x6, UR11 ;  /* 0x000000060a1d7899 */ /* 0x000fe2000801020b */
[----:B------:R-:W-:Y:S01]  /*27b0*/  SHF.R.S32.HI R0, RZ, 0x1f, R9 ;  /* 0x0000001fff007819 */ /* 0x000fe20000011409 */
[----:B------:R2:W-:Y:S01]  /*27c0*/  STL.64 [R1+0x40], R150 ;  /* 0x0000409601007387 */ /* 0x0005e20000100a00 */
[----:B------:R-:W-:Y:S01]  /*27d0*/  SHF.R.S32.HI R21, RZ, 0x1, R3 ;  /* 0x00000001ff157819 */ /* 0x000fe20000011403 */
[----:B------:R-:W-:Y:S01]  /*27e0*/  USHF.R.S32.HI UR32, URZ, 0x1f, UR17 ;  /* 0x0000001f3f207899 */ /* 0x000fe20008011411 */
[----:B------:R-:W-:Y:S01]  /*27f0*/  LEA.HI R2, R0, R5, RZ, 0x2 ;  /* 0x0000000500027211 */ /* 0x000fe200078f10ff */
[----:B------:R-:W-:Y:S01]  /*2800*/  UIMAD UR6, UR29, UR17, URZ ;  /* 0x000000111d0672a4 */ /* 0x000fe2000f8e023f */
[----:B------:R-:W-:Y:S01]  /*2810*/  IMAD.SHL.U32 R4, R23, 0x8, RZ ;  /* 0x0000000817047824 */ /* 0x000fe200078e00ff */
[----:B------:R-:W-:Y:S01]  /*2820*/  LOP3.LUT R7, R3, 0x7fffffe, RZ, 0xc0, !PT ;  /* 0x07fffffe03077812 */ /* 0x000fe200078ec0ff */
[----:B------:R-:W-:Y:S01]  /*2830*/  IMAD.SHL.U32 R0, R21, 0x40, RZ ;  /* 0x0000004015007824 */ /* 0x000fe200078e00ff */
[----:B------:R-:W-:Y:S01]  /*2840*/  UIMAD UR6, UR32, UR30, UR6 ;  /* 0x0000001e200672a4 */ /* 0x000fe2000f8e0206 */
[----:B------:R-:W-:Y:S01]  /*2850*/  IMAD.U32 R147, RZ, RZ, UR30 ;  /* 0x0000001eff937e24 */ /* 0x000fe2000f8e00ff */
[----:B------:R-:W-:Y:S01]  /*2860*/  LOP3.LUT R6, R2, 0xfffffffc, RZ, 0xc0, !PT ;  /* 0xfffffffc02067812 */ /* 0x000fe200078ec0ff */
[----:B------:R-:W-:Y:S01]  /*2870*/  IMAD.IADD R14, R8, 0x1, -R7 ;  /* 0x00000001080e7824 */ /* 0x000fe200078e0a07 */
[----:B------:R-:W-:Y:S01]  /*2880*/  LOP3.LUT R0, R0, 0xc0, RZ, 0xc0, !PT ;  /* 0x000000c000007812 */ /* 0x000fe200078ec0ff */
[----:B------:R-:W-:Y:S01]  /*2890*/  IMAD.WIDE.U32 R2, R147, UR17, R150 ;  /* 0x0000001193027c25 */ /* 0x000fe2000f8e0096 */
[----:B------:R-:W-:Y:S01]  /*28a0*/  BSSY B0, `(.L_x_214) ;  /* 0x0000029000007945 */ /* 0x000fe20003800000 */
[----:B------:R-:W-:-:S02]  /*28b0*/  ISETP.GE.AND P6, PT, R20, UR16, PT ;  /* 0x0000001014007c0c */ /* 0x000fc4000bfc6270 */
[----:B------:R-:W-:Y:S01]  /*28c0*/  LOP3.LUT R4, R0, 0x8, R4, 0xf8, !PT ;  /* 0x0000000800047812 */ /* 0x000fe200078ef804 */
[----:B------:R-:W-:Y:S01]  /*28d0*/  VIADD R8, R3, UR6 ;  /* 0x0000000603087c36 */ /* 0x000fe20008000000 */
[----:B------:R-:W-:Y:S02]  /*28e0*/  SHF.R.U32.HI R0, RZ, 0x3, R0 ;  /* 0x00000003ff007819 */ /* 0x000fe40000011600 */
[----:B------:R-:W-:Y:S01]  /*28f0*/  ISETP.GE.AND P4, PT, R20, UR16, PT ;  /* 0x0000001014007c0c */ /* 0x000fe2000bf86270 */
[----:B------:R-:W-:Y:S01]  /*2900*/  IMAD.IADD R20, R5, 0x1, -R6 ;  /* 0x0000000105147824 */ /* 0x000fe200078e0a06 */
[----:B------:R-:W-:Y:S02]  /*2910*/  LOP3.LUT R15, R4, R0, RZ, 0x3c, !PT ;  /* 0x00000000040f7212 */ /* 0x000fe400078e3cff */
[----:B------:R-:W-:Y:S01]  /*2920*/  SHF.R.S32.HI R0, RZ, 0x1f, R13 ;  /* 0x0000001fff007819 */ /* 0x000fe2000001140d */
[----:B------:R-:W-:Y:S08]  /*2930*/  @P0 BRA `(.L_x_215) ;  /* 0x00000000007c0947 */ /* 0x000ff00003800000 */
[----:B------:R-:W-:Y:S02]  /*2940*/  ULDC UR6, c[0x0][0x2d0] ;  /* 0x0000b40000067ab9 */ /* 0x000fe40000000800 */
[----:B------:R-:W-:Y:S02]  /*2950*/  ISETP.GE.AND P3, PT, R100, UR6, PT ;  /* 0x0000000664007c0c */ /* 0x000fe4000bf66270 */
[----:B------:R-:W-:Y:S02]  /*2960*/  ISETP.GE.AND P2, PT, R157, UR6, PT ;  /* 0x000000069d007c0c */ /* 0x000fe4000bf46270 */
[----:B------:R-:W-:-:S09]  /*2970*/  ISETP.GE.AND P0, PT, R149, UR6, PT ;  /* 0x0000000695007c0c */ /* 0x000fd2000bf06270 */
[----:B------:R-:W3:Y:S01]  /*2980*/  @!P3 LDC.64 R6, c[0x0][0x218] ;  /* 0x00008600ff06bb82 */ /* 0x000ee20000000a00 */
[----:B------:R4:W-:Y:S04]  /*2990*/  @P3 STS [R230+0x6000], RZ ;  /* 0x006000ffe6003388 */ /* 0x0009e80000000800 */
[----:B------:R4:W-:Y:S03]  /*29a0*/  @P3 STS [R230+0x6004], RZ ;  /* 0x006004ffe6003388 */ /* 0x0009e60000000800 */
[----:B------:R-:W5:Y:S01]  /*29b0*/  @!P2 LDC.64 R4, c[0x0][0x218] ;  /* 0x00008600ff04ab82 */ /* 0x000f620000000a00 */
[----:B------:R4:W-:Y:S01]  /*29c0*/  @P3 STS.64 [R230+0x6008], RZ ;  /* 0x006008ffe6003388 */ /* 0x0009e20000000a00 */
[----:B---3--:R-:W-:-:S04]  /*29d0*/  @!P3 LEA R6, P1, R2, R6, 0x1 ;  /* 0x000000060206b211 */ /* 0x008fc800078208ff */
[C---:B------:R-:W-:Y:S02]  /*29e0*/  @!P3 LEA.HI.X R7, R2.reuse, R7, R8, 0x1, P1 ;  /* 0x000000070207b211 */ /* 0x040fe400008f0c08 */
[----:B-----5:R-:W-:-:S03]  /*29f0*/  @!P2 LEA R4, P1, R2, R4, 0x1 ;  /* 0x000000040204a211 */ /* 0x020fc600078208ff */
        /* <DEDUP_REMOVED lines=19> */
.L_x_215:
[----:B------:R-:W-:Y:S05]  /*2b30*/  BSYNC B0 ;  /* 0x0000000000007941 */ /* 0x000fea0003800000 */
.L_x_214:
[----:B------:R-:W-:Y:S01]  /*2b40*/  USHF.L.U64.HI UR25, UR10, 0x5, UR11 ;  /* 0x000000050a197899 */ /* 0x000fe2000801020b */
[----:B------:R-:W-:Y:S01]  /*2b50*/  BSSY B0, `(.L_x_216) ;  /* 0x0000023000007945 */ /* 0x000fe20003800000 */
[----:B------:R-:W-:Y:S01]  /*2b60*/  USHF.L.U32 UR26, UR10, 0x5, URZ ;  /* 0x000000050a1a7899 */ /* 0x000fe2000800063f */
[----:B----4-:R-:W-:Y:S02]  /*2b70*/  LEA.HI R7, R0, R13, RZ, 0x3 ;  /* 0x0000000d00077211 */ /* 0x010fe400078f18ff */
[----:B------:R-:W-:Y:S09]  /*2b80*/  @P6 BRA `(.L_x_217) ;  /* 0x00000000007c6947 */ /* 0x000ff20003800000 */
[----:B------:R-:W-:Y:S01]  /*2b90*/  ULDC UR6, c[0x0][0x2d0] ;  /* 0x0000b40000067ab9 */ /* 0x000fe20000000800 */
[----:B------:R-:W-:Y:S02]  /*2ba0*/  IADD3 R0, P0, R2, UR26, RZ ;  /* 0x0000001a02007c10 */ /* 0x000fe4000ff1e0ff */
[----:B------:R-:W-:Y:S02]  /*2bb0*/  ISETP.GE.AND P3, PT, R100, UR6, PT ;  /* 0x0000000664007c0c */ /* 0x000fe4000bf66270 */
[----:B------:R-:W-:Y:S02]  /*2bc0*/  ISETP.GE.AND P2, PT, R157, UR6, PT ;  /* 0x000000069d007c0c */ /* 0x000fe4000bf46270 */
[----:B------:R-:W-:Y:S02]  /*2bd0*/  IADD3.X R6, R8, UR25, RZ, P0, !PT ;  /* 0x0000001908067c10 */ /* 0x000fe400087fe4ff */
[----:B------:R-:W-:-:S07]  /*2be0*/  ISETP.GE.AND P0, PT, R149, UR6, PT ;  /* 0x0000000695007c0c */ /* 0x000fce000bf06270 */
[----:B---3--:R-:W3:Y:S01]  /*2bf0*/  @!P3 LDC.64 R4, c[0x0][0x218] ;  /* 0x00008600ff04bb82 */ /* 0x008ee20000000a00 */
[----:B------:R4:W-:Y:S07]  /*2c00*/  @P3 STS.128 [R230+0x6800], RZ ;  /* 0x006800ffe6003388 */ /* 0x0009ee0000000c00 */
[----:B------:R-:W5:Y:S01]  /*2c10*/  @!P2 LDC.64 R10, c[0x0][0x218] ;  /* 0x00008600ff0aab82 */ /* 0x000f620000000a00 */
        /* <DEDUP_REMOVED lines=22> */
.L_x_217:
[----:B------:R-:W-:Y:S05]  /*2d80*/  BSYNC B0 ;  /* 0x0000000000007941 */ /* 0x000fea0003800000 */
.L_x_216:
[----:B------:R-:W0:Y:S01]  /*2d90*/  LDGDEPBAR ;  /* 0x00000000000079af */ /* 0x000e220000000000 */
[----:B------:R-:W-:Y:S01]  /*2da0*/  IMAD.SHL.U32 R0, R20, 0x40, RZ ;  /* 0x0000004014007824 */ /* 0x000fe200078e00ff */
[----:B------:R-:W-:Y:S01]  /*2db0*/  IADD3 R11, R29, R25, RZ ;  /* 0x000000191d0b7210 */ /* 0x000fe20007ffe0ff */
[----:B------:R-:W-:Y:S01]  /*2dc0*/  IMAD.MOV.U32 R10, RZ, RZ, R28 ;  /* 0x000000ffff0a7224 */ /* 0x000fe200078e001c */
[----:B------:R-:W-:Y:S01]  /*2dd0*/  USHF.L.U64.HI UR27, UR8, 0x6, UR9 ;  /* 0x00000006081b7899 */ /* 0x000fe20008010209 */
[----:B---34-:R-:W-:Y:S01]  /*2de0*/  IMAD.SHL.U32 R3, R7, 0x20, RZ ;  /* 0x0000002007037824 */ /* 0x018fe200078e00ff */
[----:B------:R-:W-:Y:S01]  /*2df0*/  LOP3.LUT R0, R0, 0xc0, RZ, 0xc0, !PT ;  /* 0x000000c000007812 */ /* 0x000fe200078ec0ff */
[----:B------:R-:W-:Y:S01]  /*2e00*/  IMAD.SHL.U32 R2, R12, 0x8, RZ ;  /* 0x000000080c027824 */ /* 0x000fe200078e00ff */
[----:B------:R3:W-:Y:S01]  /*2e10*/  STL.64 [R1], R10 ;  /* 0x0000000a01007387 */ /* 0x0007e20000100a00 */
[----:B------:R-:W-:Y:S01]  /*2e20*/  LOP3.LUT R5, R9, 0x7fffffe, RZ, 0xc0, !PT ;  /* 0x07fffffe09057812 */ /* 0x000fe200078ec0ff */
[----:B------:R-:W-:Y:S01]  /*2e30*/  USHF.L.U32 UR28, UR8, 0x6, URZ ;  /* 0x00000006081c7899 */ /* 0x000fe2000800063f */
[----:B------:R-:W-:Y:S01]  /*2e40*/  LOP3.LUT R144, R3, 0xffffff00, RZ, 0xc0, !PT ;  /* 0xffffff0003907812 */ /* 0x000fe200078ec0ff */
[----:B------:R-:W-:Y:S01]  /*2e50*/  UIMAD UR6, UR27, UR17, URZ ;  /* 0x000000111b0672a4 */ /* 0x000fe2000f8e023f */
[----:B------:R-:W-:Y:S01]  /*2e60*/  LOP3.LUT R4, R0, 0x8, R2, 0xf8, !PT ;  /* 0x0000000800047812 */ /* 0x000fe200078ef802 */
[----:B------:R-:W-:Y:S01]  /*2e70*/  IMAD.IADD R103, R13, 0x1, -R5 ;  /* 0x000000010d677824 */ /* 0x000fe200078e0a05 */
[----:B------:R-:W-:Y:S01]  /*2e80*/  SHF.R.U32.HI R3, RZ, 0x3, R0 ;  /* 0x00000003ff037819 */ /* 0x000fe20000011600 */
[----:B------:R-:W-:Y:S01]  /*2e90*/  UIMAD UR6, UR32, UR28, UR6 ;  /* 0x0000001c200672a4 */ /* 0x000fe2000f8e0206 */
[----:B------:R-:W-:Y:S01]  /*2ea0*/  LEA R2, R26, R144, 0x9 ;  /* 0x000000901a027211 */ /* 0x000fe200078e48ff */
[----:B------:R-:W-:Y:S01]  /*2eb0*/  UIADD3 UR31, UR24, -UR20, -UR15 ;  /* 0x80000014181f7290 */ /* 0x000fe2000fffe80f */
[----:B------:R-:W-:Y:S01]  /*2ec0*/  LOP3.LUT R102, R4, R3, RZ, 0x3c, !PT ;  /* 0x0000000304667212 */ /* 0x000fe200078e3cff */
[----:B------:R-:W-:Y:S01]  /*2ed0*/  IMAD.U32 R4, RZ, RZ, UR17 ;  /* 0x00000011ff047e24 */ /* 0x000fe2000f8e00ff */
[----:B------:R-:W-:Y:S01]  /*2ee0*/  LEA R6, R12, R14, 0x3 ;  /* 0x0000000e0c067211 */ /* 0x000fe200078e18ff */
[----:B------:R-:W-:Y:S01]  /*2ef0*/  IMAD R2, R103, 0x20, R2 ;  /* 0x0000002067027824 */ /* 0x000fe200078e0202 */
[----:B------:R-:W-:Y:S01]  /*2f00*/  BSSY B0, `(.L_x_218) ;  /* 0x000002d000007945 */ /* 0x000fe20003800000 */
[----:B------:R-:W-:-:S04]  /*2f10*/  DEPBAR.LE SB0, 0x0 ;  /* 0x000080000000791a */ /* 0x000fc80000000000 */
[----:B------:R-:W-:Y:S01]  /*2f20*/  BAR.SYNC.DEFER_BLOCKING 0x0 ;  /* 0x0000000000007b1d */ /* 0x000fe20000010000 */
[----:B------:R-:W-:Y:S01]  /*2f30*/  IMAD.WIDE.U32 R4, R4, UR28, R10 ;  /* 0x0000001c04047c25 */ /* 0x000fe2000f8e000a */
[----:B------:R-:W-:Y:S02]  /*2f40*/  LEA R146, R26, UR21, 0x4 ;  /* 0x000000151a927c11 */ /* 0x000fe4000f8e20ff */
[----:B------:R-:W-:Y:S01]  /*2f50*/  IADD3 R2, R102, R2, RZ ;  /* 0x0000000266027210 */ /* 0x000fe20007ffe0ff */
[----:B------:R-:W-:Y:S01]  /*2f60*/  IMAD.U32 R0, R6, 0x20, R15 ;  /* 0x0000002006007824 */ /* 0x000fe200078e000f */
[----:B------:R-:W-:Y:S01]  /*2f70*/  IADD3 R3, R5, UR6, RZ ;  /* 0x0000000605037c10 */ /* 0x000fe2000fffe0ff */
        /* <DEDUP_REMOVED lines=10> */
[----:B------:R-:W4:Y:S01]  /*3020*/  @!P3 LDC.64 R8, c[0x0][0x220] ;  /* 0x00008800ff08bb82 */ /* 0x000f220000000a00 */
[----:B------:R1:W-:Y:S04]  /*3030*/  @P3 STS [R230+0x9000], RZ ;  /* 0x009000ffe6003388 */ /* 0x0003e80000000800 */
[----:B------:R1:W-:Y:S03]  /*3040*/  @P3 STS [R230+0x9004], RZ ;  /* 0x009004ffe6003388 */ /* 0x0003e60000000800 */
[----:B------:R-:W5:Y:S01]  /*3050*/  @!P2 LDC.64 R6, c[0x0][0x220] ;  /* 0x00008800ff06ab82 */ /* 0x000f620000000a00 */
[----:B------:R1:W-:Y:S01]  /*3060*/  @P3 STS.64 [R230+0x9008], RZ ;  /* 0x009008ffe6003388 */ /* 0x0003e20000000a00 */
[----:B----4-:R-:W-:-:S04]  /*3070*/  @!P3 LEA R8, P5, R4, R8, 0x1 ;  /* 0x000000080408b211 */ /* 0x010fc800078a08ff */
        /* <DEDUP_REMOVED lines=15> */
[----:B-1----:R-:W-:-:S04]  /*3170*/  LEA R6, P0, R4, UR6, 0x1 ;  /* 0x0000000604067c11 */ /* 0x002fc8000f8008ff */
[----:B------:R-:W-:-:S05]  /*3180*/  LEA.HI.X R7, R4, UR7, R3, 0x1, P0 ;  /* 0x0000000704077c11 */ /* 0x000fca00080f0c03 */
[----:B------:R-:W-:Y:S01]  /*3190*/  @!PT LDS RZ, [RZ] ;  /* 0x00000000fffff984 */ /* 0x000fe20000000800 */
[----:B------:R-:W-:Y:S01]  /*31a0*/  @!PT LDS RZ, [RZ] ;  /* 0x00000000fffff984 */ /* 0x000fe20000000800 */
[----:B------:R-:W-:Y:S01]  /*31b0*/  @!PT LDS RZ, [RZ] ;  /* 0x00000000fffff984 */ /* 0x000fe20000000800 */
[----:B------:R4:W-:Y:S04]  /*31c0*/  LDGSTS.E.BYPASS.LTC128B.128 [R230+0xb000], desc[UR22][R6.64+0x80] ;  /* 0x0b00008006e67fae */ /* 0x0009e8000b901d56 */
.L_x_219:
[----:B------:R-:W-:Y:S05]  /*31d0*/  BSYNC B0 ;  /* 0x0000000000007941 */ /* 0x000fea0003800000 */
.L_x_218:
[----:B------:R1:W-:Y:S01]  /*31e0*/  @P4 STS.128 [R230+0x9800], RZ ;  /* 0x009800ffe6004388 */ /* 0x0003e20000000c00 */
[----:B------:R-:W-:Y:S01]  /*31f0*/  UIADD3 UR6, UR24, 0x1, -UR15 ;  /* 0x0000000118067890 */ /* 0x000fe2000fffe80f */
[----:B------:R-:W-:Y:S01]  /*3200*/  BSSY B0, `(.L_x_220) ;  /* 0x0000028000007945 */ /* 0x000fe20003800000 */
[----:B------:R-:W-:Y:S01]  /*3210*/  USHF.L.U64.HI UR16, UR8, 0x5, UR9 ;  /* 0x0000000508107899 */ /* 0x000fe20008010209 */
[----:B------:R1:W-:Y:S01]  /*3220*/  @P4 STS.128 [R230+0xa800], RZ ;  /* 0x00a800ffe6004388 */ /* 0x0003e20000000c00 */
[----:B------:R-:W-:Y:S01]  /*3230*/  USHF.L.U32 UR20, UR8, 0x5, URZ ;  /* 0x0000000508147899 */ /* 0x000fe2000800063f */
[----:B------:R-:W-:Y:S01]  /*3240*/  LEA R228, R2, UR4, 0x1 ;  /* 0x0000000402e47c11 */ /* 0x000fe2000f8e08ff */
[----:B------:R-:W-:Y:S01]  /*3250*/  UIADD3 UR19, UR6, UR19, URZ ;  /* 0x0000001306137290 */ /* 0x000fe2000fffe03f */
[----:B------:R1:W-:Y:S01]  /*3260*/  @P4 STS.128 [R230+0xb800], RZ ;  /* 0x00b800ffe6004388 */ /* 0x0003e20000000c00 */
[----:B------:R-:W-:Y:S01]  /*3270*/  LEA R225, R0, UR4, 0x1 ;  /* 0x0000000400e17c11 */ /* 0x000fe2000f8e08ff */
[----:B------:R-:W-:Y:S09]  /*3280*/  @P4 BRA `(.L_x_221) ;  /* 0x00000000007c4947 */ /* 0x000ff20003800000 */
[----:B------:R-:W-:Y:S01]  /*3290*/  ULDC UR6, c[0x0][0x2d0] ;  /* 0x0000b40000067ab9 */ /* 0x000fe20000000800 */
[----:B------:R-:W-:Y:S02]  /*32a0*/  IADD3 R0, P0, R4, UR20, RZ ;  /* 0x0000001404007c10 */ /* 0x000fe4000ff1e0ff */
[----:B------:R-:W-:Y:S02]  /*32b0*/  ISETP.GE.AND P3, PT, R100, UR6, PT ;  /* 0x0000000664007c0c */ /* 0x000fe4000bf66270 */
[----:B------:R-:W-:Y:S02]  /*32c0*/  ISETP.GE.AND P2, PT, R157, UR6, PT ;  /* 0x000000069d007c0c */ /* 0x000fe4000bf46270 */
[----:B-1--4-:R-:W-:Y:S02]  /*32d0*/  IADD3.X R6, R3, UR16, RZ, P0, !PT ;  /* 0x0000001003067c10 */ /* 0x012fe400087fe4ff */
[----:B------:R-:W-:-:S07]  /*32e0*/  ISETP.GE.AND P0, PT, R149, UR6, PT ;  /* 0x0000000695007c0c */ /* 0x000fce000bf06270 */
[----:B------:R-:W1:Y:S01]  /*32f0*/  @!P3 LDC.64 R8, c[0x0][0x220] ;  /* 0x00008800ff08bb82 */ /* 0x000e620000000a00 */
[----:B------:R4:W-:Y:S07]  /*3300*/  @P3 STS.128 [R230+0x9800], RZ ;  /* 0x009800ffe6003388 */ /* 0x0009ee0000000c00 */
[----:B---3--:R-:W3:Y:S01]  /*3310*/  @!P2 LDC.64 R10, c[0x0][0x220] ;  /* 0x00008800ff0aab82 */ /* 0x008ee20000000a00 */
        /* <DEDUP_REMOVED lines=22> */
.L_x_221:
[----:B------:R-:W-:Y:S05]  /*3480*/  BSYNC B0 ;  /* 0x0000000000007941 */ /* 0x000fea0003800000 */
.L_x_220:
[----:B------:R-:W-:Y:S01]  /*3490*/  LDSM.16.M88.4 R16, [R225+0x6000] ;  /* 0x00600000e110783b */ /* 0x000fe20000000200 */
[----:B-1--4-:R-:W-:Y:S01]  /*34a0*/  IMAD.MOV.U32 R2, RZ, RZ, 0x10 ;  /* 0x00000010ff027424 */ /* 0x012fe200078e00ff */
[----:B------:R-:W-:Y:S01]  /*34b0*/  LOP3.LUT P0, RZ, R21, 0x2, RZ, 0xc0, !PT ;  /* 0x0000000215ff7812 */ /* 0x000fe2000780c0ff */
[----:B------:R-:W-:Y:S01]  /*34c0*/  UISETP.GT.AND UP0, UPT, UR17, UR12, UPT ;  /* 0x0000000c1100728c */ /* 0x000fe2000bf04270 */
[----:B---3--:R-:W1:Y:S01]  /*34d0*/  LDSM.16.M88.4 R8, [R228+0x1000] ;  /* 0x00100000e408783b */ /* 0x008e620000000200 */
[----:B------:R-:W-:Y:S02]  /*34e0*/  LOP3.LUT P1, RZ, R20, 0x2, RZ, 0xc0, !PT ;  /* 0x0000000214ff7812 */ /* 0x000fe4000782c0ff */
[C---:B------:R-:W-:Y:S01]  /*34f0*/  SEL R0, R2.reuse, 0xfffffff0, !P0 ;  /* 0xfffffff002007807 */ /* 0x040fe20004000000 */
[----:B------:R-:W3:Y:S01]  /*3500*/  LDSM.16.M88.4 R32, [R225+0x6400] ;  /* 0x00640000e120783b */ /* 0x000ee20000000200 */
[----:B------:R-:W-:-:S03]  /*3510*/  SEL R2, R2, 0xfffffff0, !P1 ;  /* 0xfffffff002027807 */ /* 0x000fc60004800000 */
[----:B------:R-:W-:Y:S01]  /*3520*/  IMAD R227, R0, 0x2, R225 ;  /* 0x0000000200e37824 */ /* 0x000fe200078e02e1 */
[----:B------:R-:W4:Y:S01]  /*3530*/  LDSM.16.M88.4 R28, [R225+0x6800] ;  /* 0x00680000e11c783b */ /* 0x000f220000000200 */
[----:B------:R-:W-:Y:S01]  /*3540*/  IMAD R229, R2, 0x2, R228 ;  /* 0x0000000202e57824 */ /* 0x000fe200078e02e4 */
[----:B------:R-:W-:Y:S02]  /*3550*/  LOP3.LUT R0, R148, 0xffffffe0, RZ, 0xc0, !PT ;  /* 0xffffffe094007812 */ /* 0x000fe400078ec0ff */
[----:B------:R-:W5:Y:S03]  /*3560*/  LDSM.16.M88.4 R12, [R228] ;  /* 0x00000000e40c783b */ /* 0x000f660000000200 */
[C---:B------:R-:W-:Y:S01]  /*3570*/  IMAD.IADD R0, R145.reuse, 0x1, -R0 ;  /* 0x0000000191007824 */ /* 0x040fe200078e0a00 */
[----:B------:R-:W2:Y:S01]  /*3580*/  LDSM.16.M88.4 R24, [R225+0x6c00] ;  /* 0x006c0000e118783b */ /* 0x000ea20000000200 */
[----:B------:R-:W-:-:S03]  /*3590*/  IMAD.SHL.U32 R145, R145, 0x2, RZ ;  /* 0x0000000291917824 */ /* 0x000fc600078e00ff */
[----:B------:R-:W-:Y:S01]  /*35a0*/  LDSM.16.M88.4 R48, [R227+0x6000] ;  /* 0x00600000e330783b */ /* 0x000fe20000000200 */
[----:B------:R-:W-:Y:S02]  /*35b0*/  SHF.R.S32.HI R3, RZ, 0x1f, R0 ;  /* 0x0000001fff037819 */ /* 0x000fe40000011400 */
[----:B------:R-:W-:Y:S01]  /*35c0*/  LOP3.LUT R156, R145, 0x6, RZ, 0xc0, !PT ;  /* 0x00000006919c7812 */ /* 0x000fe200078ec0ff */
[----:B------:R-:W2:Y:S01]  /*35d0*/  LDSM.16.M88.4 R4, [R229+0x1000] ;  /* 0x00100000e504783b */ /* 0x000ea20000000200 */
[----:B------:R-:W-:Y:S01]  /*35e0*/  LEA.HI R0, R3, R0, RZ, 0x2 ;  /* 0x0000000003007211 */ /* 0x000fe200078f10ff */
[----:B------:R-:W-:Y:S02]  /*35f0*/  IMAD.U32 R3, RZ, RZ, UR17 ;  /* 0x00000011ff037e24 */ /* 0x000fe4000f8e00ff */
[----:B------:R-:W2:Y:S01]  /*3600*/  LDSM.16.M88.4 R44, [R227+0x6400] ;  /* 0x00640000e32c783b */ /* 0x000ea20000000200 */
[----:B------:R-:W-:Y:S01]  /*3610*/  SHF.R.S32.HI R0, RZ, 0x2, R0 ;  /* 0x00000002ff007819 */ /* 0x000fe20000011400 */
[----:B------:R-:W-:-:S02]  /*3620*/  IMAD R3, R3, 0x40, R156 ;  /* 0x0000004003037824 */ /* 0x000fc400078e029c */
[----:B------:R-:W2:Y:S04]  /*3630*/  LDSM.16.M88.4 R40, [R227+0x6800] ;  /* 0x00680000e328783b */ /* 0x000ea80000000200 */
[----:B------:R-:W2:Y:S01]  /*3640*/  LDSM.16.M88.4 R56, [R227+0x6c00] ;  /* 0x006c0000e338783b */ /* 0x000ea20000000200 */
[C---:B-1----:R-:W-:Y:S03]  /*3650*/  HMMA.16816.F32.BF16 R36, R8.reuse, R16, RZ ;  /* 0x000000100824723c */ /* 0x042fe600000418ff */
[----:B------:R-:W1:Y:S04]  /*3660*/  LDSM.16.M88.4 R20, [R229] ;  /* 0x00000000e514783b */ /* 0x000e680000000200 */
[----:B------:R-:W0:Y:S01]  /*3670*/  LDGDEPBAR ;  /* 0x00000000000079af */ /* 0x000e220000000000 */
[C---:B------:R-:W-:Y:S06]  /*3680*/  HMMA.16816.F32.BF16 R84, R8.reuse, R18, RZ ;  /* 0x000000120854723c */ /* 0x040fec00000418ff */
[C---:B---3--:R-:W-:Y:S06]  /*3690*/  HMMA.16816.F32.BF16 R60, R8.reuse, R32, RZ ;  /* 0x00000020083c723c */ /* 0x048fec00000418ff */
[C---:B----4-:R-:W-:Y:S06]  /*36a0*/  HMMA.16816.F32.BF16 R76, R8.reuse, R28, RZ ;  /* 0x0000001c084c723c */ /* 0x050fec00000418ff */
[----:B------:R-:W-:Y:S06]  /*36b0*/  HMMA.16816.F32.BF16 R88, R8, R30, RZ ;  /* 0x0000001e0858723c */ /* 0x000fec00000418ff */
[C---:B-----5:R-:W-:Y:S06]  /*36c0*/  HMMA.16816.F32.BF16 R92, R12.reuse, R16, RZ ;  /* 0x000000100c5c723c */ /* 0x060fec00000418ff */
[----:B------:R-:W-:Y:S01]  /*36d0*/  HMMA.16816.F32.BF16 R120, R12, R18, RZ ;  /* 0x000000120c78723c */ /* 0x000fe200000418ff */
[----:B------:R-:W-:Y:S05]  /*36e0*/  LDSM.16.M88.4 R16, [R228+0x3000] ;  /* 0x00300000e410783b */ /* 0x000fea0000000200 */
[C---:B--2---:R-:W-:Y:S06]  /*36f0*/  HMMA.16816.F32.BF16 R72, R8.reuse, R24, RZ ;  /* 0x000000180848723c */ /* 0x044fec00000418ff */
[C---:B------:R-:W-:Y:S06]  /*3700*/  HMMA.16816.F32.BF16 R80, R8.reuse, R34, RZ ;  /* 0x000000220850723c */ /* 0x040fec00000418ff */
[----:B------:R-:W-:Y:S06]  /*3710*/  HMMA.16816.F32.BF16 R68, R8, R26, RZ ;  /* 0x0000001a0844723c */ /* 0x000fec00000418ff */
[----:B------:R-:W-:Y:S06]  /*3720*/  HMMA.16816.F32.BF16 R52, R12, R28, RZ ;  /* 0x0000001c0c34723c */ /* 0x000fec00000418ff */
[----:B------:R-:W-:Y:S01]  /*3730*/  HMMA.16816.F32.BF16 R104, R4, R48, R36 ;  /* 0x000000300468723c */ /* 0x000fe20000041824 */
[----:B------:R-:W2:Y:S05]  /*3740*/  LDSM.16.M88.4 R36, [R225+0x7000] ;  /* 0x00700000e124783b */ /* 0x000eaa0000000200 */
[C---:B------:R-:W-:Y:S01]  /*3750*/  HMMA.16816.F32.BF16 R112, R12.reuse, R30, RZ ;  /* 0x0000001e0c70723c */ /* 0x040fe200000418ff */
[----:B------:R-:W3:Y:S05]  /*3760*/  LDSM.16.M88.4 R28, [R225+0x7800] ;  /* 0x00780000e11c783b */ /* 0x000eea0000000200 */
[C---:B------:R-:W-:Y:S06]  /*3770*/  HMMA.16816.F32.BF16 R64, R12.reuse, R32, RZ ;  /* 0x000000200c40723c */ /* 0x040fec00000418ff */
[C---:B------:R-:W-:Y:S01]  /*3780*/  HMMA.16816.F32.BF16 R116, R12.reuse, R34, RZ ;  /* 0x000000220c74723c */ /* 0x040fe200000418ff */
[----:B------:R-:W4:Y:S05]  /*3790*/  LDSM.16.M88.4 R32, [R225+0x7400] ;  /* 0x00740000e120783b */ /* 0x000f2a0000000200 */
[C---:B------:R-:W-:Y:S06]  /*37a0*/  HMMA.16816.F32.BF16 R8, R12.reuse, R24, RZ ;  /* 0x000000180c08723c */ /* 0x040fec00000418ff */
[----:B------:R-:W-:Y:S01]  /*37b0*/  HMMA.16816.F32.BF16 R108, R12, R26, RZ ;  /* 0x0000001a0c6c723c */ /* 0x000fe200000418ff */
[----:B------:R-:W5:Y:S04]  /*37c0*/  LDSM.16.M88.4 R24, [R225+0x7c00] ;  /* 0x007c0000e118783b */ /* 0x000f680000000200 */
[----:B------:R-:W5:Y:S01]  /*37d0*/  LDSM.16.M88.4 R12, [R228+0x2000] ;  /* 0x00200000e40c783b */ /* 0x000f620000000200 */
        /* <DEDUP_REMOVED lines=10> */
[C---:B------:R-:W-:Y:S06]  /*3880*/  HMMA.16816.F32.BF16 R92, R20.reuse, R48, R92 ;  /* 0x00000030145c723c */ /* 0x040fec000004185c */
[C---:B------:R-:W-:Y:S01]  /*3890*/  HMMA.16816.F32.BF16 R124, R20.reuse, R44, R64 ;  /* 0x0000002c147c723c */ /* 0x040fe20000041840 */
[----:B------:R-:W1:Y:S05]  /*38a0*/  LDSM.16.M88.4 R64, [R227+0x7400] ;  /* 0x00740000e340783b */ /* 0x000e6a0000000200 */
[C---:B------:R-:W-:Y:S06]  /*38b0*/  HMMA.16816.F32.BF16 R72, R20.reuse, R50, R120 ;  /* 0x000000321448723c */ /* 0x040fec0000041878 */
[C---:B------:R-:W-:Y:S06]  /*38c0*/  HMMA.16816.F32.BF16 R68, R20.reuse, R46, R116 ;  /* 0x0000002e1444723c */ /* 0x040fec0000041874 */
[C---:B------:R-:W-:Y:S01]  /*38d0*/  HMMA.16816.F32.BF16 R136, R20.reuse, R56, R8 ;  /* 0x000000381488723c */ /* 0x040fe20000041808 */
[----:B------:R-:W-:Y:S05]  /*38e0*/  LDSM.16.M88.4 R8, [R229+0x2000] ;  /* 0x00200000e508783b */ /* 0x000fea0000000200 */
[C---:B------:R-:W-:Y:S06]  /*38f0*/  HMMA.16816.F32.BF16 R48, R20.reuse, R42, R112 ;  /* 0x0000002a1430723c */ /* 0x040fec0000041870 */
[----:B------:R-:W-:Y:S01]  /*3900*/  HMMA.16816.F32.BF16 R44, R20, R58, R108 ;  /* 0x0000003a142c723c */ /* 0x000fe2000004186c */
[----:B------:R-:W-:Y:S05]  /*3910*/  LDSM.16.M88.4 R56, [R227+0x7c00] ;  /* 0x007c0000e338783b */ /* 0x000fea0000000200 */
[C---:B--2---:R-:W-:Y:S06]  /*3920*/  HMMA.16816.F32.BF16 R20, R16.reuse, R38, R84 ;  /* 0x000000261014723c */ /* 0x044fec0000041854 */
[C---:B---3--:R-:W-:Y:S01]  /*3930*/  HMMA.16816.F32.BF16 R116, R16.reuse, R28, R60 ;  /* 0x0000001c1074723c */ /* 0x048fe2000004183c */
[----:B------:R-:W2:Y:S05]  /*3940*/  LDSM.16.M88.4 R60, [R227+0x7800] ;  /* 0x00780000e33c783b */ /* 0x000eaa0000000200 */
[C---:B------:R-:W-:Y:S06]  /*3950*/  HMMA.16816.F32.BF16 R40, R16.reuse, R36, R104 ;  /* 0x000000241028723c */ /* 0x040fec0000041868 */
[C---:B----4-:R-:W-:Y:S06]  /*3960*/  HMMA.16816.F32.BF16 R76, R16.reuse, R32, R96 ;  /* 0x00000020104c723c */ /* 0x050fec0000041860 */
[C---:B-----5:R-:W-:Y:S06]  /*3970*/  HMMA.16816.F32.BF16 R104, R16.reuse, R24, R132 ;  /* 0x000000181068723c */ /* 0x060fec0000041884 */
[C---:B------:R-:W-:Y:S06]  /*3980*/  HMMA.16816.F32.BF16 R80, R16.reuse, R34, R80 ;  /* 0x000000221050723c */ /* 0x040fec0000041850 */
[----:B------:R-:W-:Y:S06]  /*3990*/  HMMA.16816.F32.BF16 R112, R16, R30, R140 ;  /* 0x0000001e1070723c */ /* 0x000fec000004188c */
[----:B------:R-:W-:Y:S06]  /*39a0*/  HMMA.16816.F32.BF16 R96, R12, R36, R92 ;  /* 0x000000240c60723c */ /* 0x000fec000004185c */
[----:B------:R-:W-:Y:S06]  /*39b0*/  HMMA.16816.F32.BF16 R16, R16, R26, R88 ;  /* 0x0000001a1010723c */ /* 0x000fec0000041858 */
[C---:B------:R-:W-:Y:S06]  /*39c0*/  HMMA.16816.F32.BF16 R92, R12.reuse, R32, R124 ;  /* 0x000000200c5c723c */ /* 0x040fec000004187c */
[C---:B------:R-:W-:Y:S01]  /*39d0*/  HMMA.16816.F32.BF16 R120, R12.reuse, R34, R68 ;  /* 0x000000220c78723c */ /* 0x040fe20000041844 */
[----:B------:R-:W-:Y:S05]  /*39e0*/  LDSM.16.M88.4 R32, [R225+0x8400] ;  /* 0x00840000e120783b */ /* 0x000fea0000000200 */
[C---:B------:R-:W-:Y:S06]  /*39f0*/  HMMA.16816.F32.BF16 R124, R12.reuse, R28, R128 ;  /* 0x0000001c0c7c723c */ /* 0x040fec0000041880 */
[----:B------:R-:W-:Y:S01]  /*3a00*/  HMMA.16816.F32.BF16 R108, R12, R30, R48 ;  /* 0x0000001e0c6c723c */ /* 0x000fe20000041830 */
[----:B------:R-:W-:Y:S05]  /*3a10*/  LDSM.16.M88.4 R28, [R225+0x8000] ;  /* 0x00800000e11c783b */ /* 0x000fea0000000200 */
[----:B-1----:R-:W-:Y:S01]  /*3a20*/  HMMA.16816.F32.BF16 R68, R4, R54, R20 ;  /* 0x000000360444723c */ /* 0x002fe20000041814 */
[----:B------:R-:W1:Y:S05]  /*3a30*/  LDSM.16.M88.4 R20, [R228+0x5000] ;  /* 0x00500000e414783b */ /* 0x000e6a0000000200 */
[C---:B------:R-:W-:Y:S06]  /*3a40*/  HMMA.16816.F32.BF16 R84, R12.reuse, R38, R72 ;  /* 0x000000260c54723c */ /* 0x040fec0000041848 */
[C---:B------:R-:W-:Y:S06]  /*3a50*/  HMMA.16816.F32.BF16 R88, R12.reuse, R24, R136 ;  /* 0x000000180c58723c */ /* 0x040fec0000041888 */
[----:B------:R-:W-:Y:S01]  /*3a60*/  HMMA.16816.F32.BF16 R72, R12, R26, R44 ;  /* 0x0000001a0c48723c */ /* 0x000fe2000004182c */
[----:B------:R-:W3:Y:S04]  /*3a70*/  LDSM.16.M88.4 R24, [R228+0x4000] ;  /* 0x00400000e418783b */ /* 0x000ee80000000200 */
[----:B------:R-:W-:Y:S01]  /*3a80*/  LDSM.16.M88.4 R12, [R229+0x5000] ;  /* 0x00500000e50c783b */ /* 0x000fe20000000200 */
[C---:B------:R-:W-:Y:S03]  /*3a90*/  HMMA.16816.F32.BF16 R36, R4.reuse, R52, R40 ;  /* 0x000000340424723c */ /* 0x040fe60000041828 */
[----:B------:R-:W4:Y:S03]  /*3aa0*/  LDSM.16.M88.4 R40, [R227+0x8000] ;  /* 0x00800000e328783b */ /* 0x000f260000000200 */
[C---:B------:R-:W-:Y:S06]  /*3ab0*/  HMMA.16816.F32.BF16 R76, R4.reuse, R64, R76 ;  /* 0x00000040044c723c */ /* 0x040fec000004184c */
[C---:B------:R-:W-:Y:S06]  /*3ac0*/  HMMA.16816.F32.BF16 R128, R4.reuse, R66, R80 ;  /* 0x000000420480723c */ /* 0x040fec0000041850 */
[C---:B--2---:R-:W-:Y:S06]  /*3ad0*/  HMMA.16816.F32.BF16 R116, R4.reuse, R60, R116 ;  /* 0x0000003c0474723c */ /* 0x044fec0000041874 */
[C---:B------:R-:W-:Y:S06]  /*3ae0*/  HMMA.16816.F32.BF16 R112, R4.reuse, R62, R112 ;  /* 0x0000003e0470723c */ /* 0x040fec0000041870 */
[C---:B------:R-:W-:Y:S06]  /*3af0*/  HMMA.16816.F32.BF16 R132, R4.reuse, R56, R104 ;  /* 0x000000380484723c */ /* 0x040fec0000041868 */
[----:B------:R-:W-:Y:S01]  /*3b00*/  HMMA.16816.F32.BF16 R152, R4, R58, R16 ;  /* 0x0000003a0498723c */ /* 0x000fe20000041810 */
[----:B------:R-:W2:Y:S05]  /*3b10*/  LDSM.16.M88.4 R16, [R229+0x4000] ;  /* 0x00400000e510783b */ /* 0x000eaa0000000200 */
[C---:B------:R-:W-:Y:S06]  /*3b20*/  HMMA.16816.F32.BF16 R4, R8.reuse, R52, R96 ;  /* 0x000000340804723c */ /* 0x040fec0000041860 */
[----:B------:R-:W-:Y:S06]  /*3b30*/  HMMA.16816.F32.BF16 R44, R8, R54, R84 ;  /* 0x00000036082c723c */ /* 0x000fec0000041854 */
[----:B-1----:R-:W-:Y:S06]  /*3b40*/  HMMA.16816.F32.BF16 R36, R20, R28, R36 ;  /* 0x0000001c1424723c */ /* 0x002fec0000041824 */
[C---:B------:R-:W-:Y:S06]  /*3b50*/  HMMA.16816.F32.BF16 R48, R8.reuse, R64, R92 ;  /* 0x000000400830723c */ /* 0x040fec000004185c */
[C---:B------:R-:W-:Y:S06]  /*3b60*/  HMMA.16816.F32.BF16 R120, R8.reuse, R66, R120 ;  /* 0x000000420878723c */ /* 0x040fec0000041878 */
[C---:B------:R-:W-:Y:S06]  /*3b70*/  HMMA.16816.F32.BF16 R124, R8.reuse, R60, R124 ;  /* 0x0000003c087c723c */ /* 0x040fec000004187c */
[C---:B------:R-:W-:Y:S06]  /*3b80*/  HMMA.16816.F32.BF16 R108, R8.reuse, R62, R108 ;  /* 0x0000003e086c723c */ /* 0x040fec000004186c */
[C---:B------:R-:W-:Y:S06]  /*3b90*/  HMMA.16816.F32.BF16 R88, R8.reuse, R56, R88 ;  /* 0x000000380858723c */ /* 0x040fec0000041858 */
[----:B------:R-:W-:Y:S06]  /*3ba0*/  HMMA.16816.F32.BF16 R92, R8, R58, R72 ;  /* 0x0000003a085c723c */ /* 0x000fec0000041848 */
[C---:B---3--:R-:W-:Y:S06]  /*3bb0*/  HMMA.16816.F32.BF16 R8, R24.reuse, R28, R4 ;  /* 0x0000001c1808723c */ /* 0x048fec0000041804 */
[----:B------:R-:W-:Y:S01]  /*3bc0*/  HMMA.16816.F32.BF16 R56, R24, R30, R44 ;  /* 0x0000001e1838723c */ /* 0x000fe2000004182c */
[----:B------:R-:W-:-:S02]  /*3bd0*/  IMAD.IADD R5, R146, 0x1, R0 ;  /* 0x0000000192057824 */ /* 0x000fc400078e0200 */
[----:B------:R-:W-:Y:S02]  /*3be0*/  IMAD.U32 R6, RZ, RZ, UR19 ;  /* 0x00000013ff067e24 */ /* 0x000fe4000f8e00ff */
[----:B------:R-:W-:Y:S01]  /*3bf0*/  IMAD.U32 R7, RZ, RZ, UR24 ;  /* 0x00000018ff077e24 */ /* 0x000fe2000f8e00ff */
[----:B----4-:R-:W-:Y:S01]  /*3c00*/  HMMA.16816.F32.BF16 R44, R12, R40, R36 ;  /* 0x000000280c2c723c */ /* 0x010fe20000041824 */
[----:B------:R-:W1:Y:S01]  /*3c10*/  LDSM.16.M88.4 R36, [R227+0x8400] ;  /* 0x00840000e324783b */ /* 0x000e620000000200 */
[----:B------:R-:W-:Y:S01]  /*3c20*/  IMAD R4, R103, 0x20, R144 ;  /* 0x0000002067047824 */ /* 0x000fe200078e0290 */
[C---:B------:R-:W-:Y:S02]  /*3c30*/  VIADDMNMX R234, R5.reuse, UR31, RZ, !PT ;  /* 0x0000001f05ea7c46 */ /* 0x040fe4000f8001ff */
[----:B------:R-:W-:Y:S01]  /*3c40*/  VIADDMNMX R238, R5, UR19, R7, PT ;  /* 0x0000001305ee7c46 */ /* 0x000fe2000b800107 */
[----:B------:R-:W-:Y:S01]  /*3c50*/  HMMA.16816.F32.BF16 R52, R20, R30, R68 ;  /* 0x0000001e1434723c */ /* 0x000fe20000041844 */
[----:B------:R-:W-:Y:S01]  /*3c60*/  IADD3 R7, R6, 0x8, R5 ;  /* 0x0000000806077810 */ /* 0x000fe20007ffe005 */
[----:B------:R-:W-:Y:S01]  /*3c70*/  IMAD.IADD R0, R102, 0x1, R4 ;  /* 0x0000000166007824 */ /* 0x000fe200078e0204 */
[C---:B------:R-:W-:Y:S01]  /*3c80*/  ISETP.GE.AND P6, PT, R3.reuse, R238, PT ;  /* 0x000000ee0300720c */ /* 0x040fe20003fc6270 */
[----:B------:R-:W-:Y:S01]  /*3c90*/  VIADD R4, R3, 0x1 ;  /* 0x0000000103047836 */ /* 0x000fe20000000000 */
[----:B------:R-:W-:Y:S01]  /*3ca0*/  VIMNMX R237, R7, UR24, PT ;  /* 0x0000001807ed7c48 */ /* 0x000fe2000bfe0100 */
[----:B--2---:R-:W-:Y:S01]  /*3cb0*/  HMMA.16816.F32.BF16 R28, R16, R40, R8 ;  /* 0x00000028101c723c */ /* 0x004fe20000041808 */
[----:B------:R-:W-:-:S02]  /*3cc0*/  ISETP.LT.OR P6, PT, R3, R234, P6 ;  /* 0x000000ea0300720c */ /* 0x000fc400037c1670 */
[C---:B------:R-:W-:Y:S02]  /*3cd0*/  ISETP.GE.AND P5, PT, R4.reuse, R238, PT ;  /* 0x000000ee0400720c */ /* 0x040fe40003fa6270 */
[----:B------:R-:W-:Y:S01]  /*3ce0*/  ISETP.GE.AND P4, PT, R4, R237, PT ;  /* 0x000000ed0400720c */ /* 0x000fe20003f86270 */
[-C--:B------:R-:W-:Y:S01]  /*3cf0*/  HMMA.16816.F32.BF16 R48, R24, R32.reuse, R48 ;  /* 0x000000201830723c */ /* 0x080fe20000041830 */
[C---:B------:R-:W-:Y:S01]  /*3d00*/  VIADD R8, R5.reuse, 0x8 ;  /* 0x0000000805087836 */ /* 0x040fe20000000000 */
[C-C-:B------:R-:W-:Y:S01]  /*3d10*/  IADD3 R11, R6.reuse, 0x40, R5.reuse ;  /* 0x00000040060b7810 */ /* 0x140fe20007ffe005 */
[C---:B------:R-:W-:Y:S01]  /*3d20*/  VIADD R9, R5.reuse, 0x40 ;  /* 0x0000004005097836 */ /* 0x040fe20000000000 */
[----:B------:R-:W-:Y:S01]  /*3d30*/  IADD3 R6, R6, 0x48, R5 ;  /* 0x0000004806067810 */ /* 0x000fe20007ffe005 */
[----:B------:R-:W-:Y:S01]  /*3d40*/  VIADD R10, R5, 0x48 ;  /* 0x00000048050a7836 */ /* 0x000fe20000000000 */
[----:B------:R-:W-:Y:S01]  /*3d50*/  VIADDMNMX R233, R8, UR31, RZ, !PT ;  /* 0x0000001f08e97c46 */ /* 0x000fe2000f8001ff */
[----:B------:R-:W-:Y:S01]  /*3d60*/  HMMA.16816.F32.BF16 R64, R20, R32, R76 ;  /* 0x000000201440723c */ /* 0x000fe2000004184c */
[----:B------:R-:W-:Y:S01]  /*3d70*/  VIADDMNMX R232, R9, UR31, RZ, !PT ;  /* 0x0000001f09e87c46 */ /* 0x000fe2000f8001ff */
[----:B------:R-:W-:Y:S01]  /*3d80*/  VIADD R5, R3, 0x9 ;  /* 0x0000000903057836 */ /* 0x000fe20000000000 */
[----:B------:R-:W-:-:S02]  /*3d90*/  VIADDMNMX R231, R10, UR31, RZ, !PT ;  /* 0x0000001f0ae77c46 */ /* 0x000fc4000f8001ff */
[----:B------:R-:W-:Y:S01]  /*3da0*/  VIMNMX R236, R11, UR24, PT ;  /* 0x000000180bec7c48 */ /* 0x000fe2000bfe0100 */
[-C--:B------:R-:W-:Y:S01]  /*3db0*/  HMMA.16816.F32.BF16 R68, R20, R34.reuse, R128 ;  /* 0x000000221444723c */ /* 0x080fe20000041880 */
[----:B------:R-:W2:Y:S01]  /*3dc0*/  LDSM.16.M88.4 R8, [R225+0x8800] ;  /* 0x00880000e108783b */ /* 0x000ea20000000200 */
[----:B------:R-:W-:Y:S02]  /*3dd0*/  ISETP.GE.AND P2, PT, R3, R237, PT ;  /* 0x000000ed0300720c */ /* 0x000fe40003f46270 */
[----:B------:R-:W-:Y:S02]  /*3de0*/  VIMNMX R235, R6, UR24, PT ;  /* 0x0000001806eb7c48 */ /* 0x000fe4000bfe0100 */
[----:B------:R-:W-:Y:S01]  /*3df0*/  HMMA.16816.F32.BF16 R32, R24, R34, R120 ;  /* 0x000000221820723c */ /* 0x000fe20000041878 */
[C---:B------:R-:W-:Y:S02]  /*3e00*/  ISETP.LT.OR P5, PT, R4.reuse, R234, P5 ;  /* 0x000000ea0400720c */ /* 0x040fe40002fa1670 */
[----:B------:R-:W-:-:S02]  /*3e10*/  ISETP.LT.OR P4, PT, R4, R233, P4 ;  /* 0x000000e90400720c */ /* 0x000fc40002781670 */
[----:B------:R-:W-:Y:S01]  /*3e20*/  ISETP.LT.OR P2, PT, R3, R233, P2 ;  /* 0x000000e90300720c */ /* 0x000fe20001741670 */
[-C--:B------:R-:W-:Y:S01]  /*3e30*/  HMMA.16816.F32.BF16 R52, R12, R42.reuse, R52 ;  /* 0x0000002a0c34723c */ /* 0x080fe20000041834 */
[C---:B------:R-:W-:Y:S02]  /*3e40*/  ISETP.GE.AND P3, PT, R4.reuse, R236, PT ;  /* 0x000000ec0400720c */ /* 0x040fe40003f66270 */
[----:B------:R-:W-:Y:S02]  /*3e50*/  ISETP.GE.AND P0, PT, R4, R235, PT ;  /* 0x000000eb0400720c */ /* 0x000fe40003f06270 */
[----:B------:R-:W-:Y:S01]  /*3e60*/  FSEL R74, R28, -INF , !P6 ;  /* 0xff8000001c4a7808 */ /* 0x000fe20007000000 */
[----:B------:R-:W-:Y:S01]  /*3e70*/  HMMA.16816.F32.BF16 R40, R16, R42, R56 ;  /* 0x0000002a1028723c */ /* 0x000fe20000041838 */
[----:B------:R-:W-:Y:S02]  /*3e80*/  FSEL R87, R30, -INF , !P2 ;  /* 0xff8000001e577808 */ /* 0x000fe40005000000 */
[----:B------:R-:W-:-:S02]  /*3e90*/  FSEL R81, R29, -INF , !P5 ;  /* 0xff8000001d517808 */ /* 0x000fc40006800000 */
[----:B------:R-:W-:Y:S01]  /*3ea0*/  FSEL R85, R31, -INF , !P4 ;  /* 0xff8000001f557808 */ /* 0x000fe20006000000 */
[----:B-1----:R-:W-:Y:S01]  /*3eb0*/  HMMA.16816.F32.BF16 R56, R12, R36, R64 ;  /* 0x000000240c38723c */ /* 0x002fe20000041840 */
[----:B------:R-:W1:Y:S01]  /*3ec0*/  LDSM.16.M88.4 R28, [R227+0x8800] ;  /* 0x00880000e31c783b */ /* 0x000e620000000200 */
[C---:B------:R-:W-:Y:S02]  /*3ed0*/  ISETP.LT.OR P3, PT, R4.reuse, R232, P3 ;  /* 0x000000e80400720c */ /* 0x040fe40001f61670 */
[----:B------:R-:W-:Y:S01]  /*3ee0*/  ISETP.LT.OR P0, PT, R4, R231, P0 ;  /* 0x000000e70400720c */ /* 0x000fe20000701670 */
[C---:B------:R-:W-:Y:S01]  /*3ef0*/  VIADD R4, R3.reuse, 0x8 ;  /* 0x0000000803047836 */ /* 0x040fe20000000000 */
[C---:B------:R-:W-:Y:S01]  /*3f00*/  ISETP.GE.AND P1, PT, R3.reuse, R236, PT ;  /* 0x000000ec0300720c */ /* 0x040fe20003f26270 */
[----:B------:R-:W-:Y:S01]  /*3f10*/  HMMA.16816.F32.BF16 R64, R16, R38, R32 ;  /* 0x000000261040723c */ /* 0x000fe20000041820 */
[C---:B------:R-:W-:Y:S01]  /*3f20*/  ISETP.GE.AND P6, PT, R3.reuse, R235, PT ;  /* 0x000000eb0300720c */ /* 0x040fe20003fc6270 */
[----:B------:R-:W3:Y:S01]  /*3f30*/  LDSM.16.M88.4 R32, [R225+0x8c00] ;  /* 0x008c0000e120783b */ /* 0x000ee20000000200 */
[----:B------:R-:W-:-:S02]  /*3f40*/  ISETP.LT.OR P1, PT, R3, R232, P1 ;  /* 0x000000e80300720c */ /* 0x000fc40000f21670 */
[----:B------:R-:W-:Y:S01]  /*3f50*/  ISETP.LT.OR P6, PT, R3, R231, P6 ;  /* 0x000000e70300720c */ /* 0x000fe200037c1670 */
[----:B------:R-:W-:Y:S01]  /*3f60*/  HMMA.16816.F32.BF16 R60, R16, R36, R48 ;  /* 0x00000024103c723c */ /* 0x000fe20000041830 */
[----:B------:R-:W-:Y:S02]  /*3f70*/  ISETP.GE.AND P2, PT, R4, R238, PT ;  /* 0x000000ee0400720c */ /* 0x000fe40003f46270 */
[----:B------:R-:W-:Y:S02]  /*3f80*/  FSEL R77, R44, -INF , !P1 ;  /* 0xff8000002c4d7808 */ /* 0x000fe40004800000 */
[----:B------:R-:W-:Y:S01]  /*3f90*/  FSEL R80, R46, -INF , !P6 ;  /* 0xff8000002e507808 */ /* 0x000fe20007000000 */
[----:B--2---:R-:W-:Y:S01]  /*3fa0*/  HMMA.16816.F32.BF16 R48, R24, R8, R124 ;  /* 0x000000081830723c */ /* 0x004fe2000004187c */
[----:B------:R-:W-:Y:S02]  /*3fb0*/  FSEL R78, R45, -INF , !P3 ;  /* 0xff8000002d4e7808 */ /* 0x000fe40005800000 */
[----:B------:R-:W-:-:S02]  /*3fc0*/  ISETP.LT.OR P2, PT, R4, R234, P2 ;  /* 0x000000ea0400720c */ /* 0x000fc40001741670 */
[C---:B------:R-:W-:Y:S02]  /*3fd0*/  ISETP.GE.AND P1, PT, R4.reuse, R237, PT ;  /* 0x000000ed0400720c */ /* 0x040fe40003f26270 */
[C---:B------:R-:W-:Y:S02]  /*3fe0*/  ISETP.GE.AND P6, PT, R4.reuse, R236, PT ;  /* 0x000000ec0400720c */ /* 0x040fe40003fc6270 */
[----:B------:R-:W-:Y:S02]  /*3ff0*/  ISETP.GE.AND P3, PT, R4, R235, PT ;  /* 0x000000eb0400720c */ /* 0x000fe40003f66270 */
[----:B------:R-:W-:Y:S02]  /*4000*/  FSEL R79, R47, -INF , !P0 ;  /* 0xff8000002f4f7808 */ /* 0x000fe40004000000 */
[----:B------:R-:W-:Y:S01]  /*4010*/  FSEL R83, R40, -INF , !P2 ;  /* 0xff80000028537808 */ /* 0x000fe20005000000 */
[----:B------:R-:W-:Y:S01]  /*4020*/  HMMA.16816.F32.BF16 R44, R20, R8, R116 ;  /* 0x00000008142c723c */ /* 0x000fe20000041874 */
[----:B------:R-:W-:-:S02]  /*4030*/  ISETP.LT.OR P1, PT, R4, R233, P1 ;  /* 0x000000e90400720c */ /* 0x000fc40000f21670 */
[C---:B------:R-:W-:Y:S02]  /*4040*/  ISETP.LT.OR P6, PT, R4.reuse, R232, P6 ;  /* 0x000000e80400720c */ /* 0x040fe400037c1670 */
[----:B------:R-:W-:Y:S01]  /*4050*/  ISETP.LT.OR P3, PT, R4, R231, P3 ;  /* 0x000000e70400720c */ /* 0x000fe20001f61670 */
[----:B------:R-:W-:Y:S01]  /*4060*/  VIADD R4, R3, 0x10 ;  /* 0x0000001003047836 */ /* 0x000fe20000000000 */
[C---:B------:R-:W-:Y:S02]  /*4070*/  ISETP.GE.AND P0, PT, R5.reuse, R238, PT ;  /* 0x000000ee0500720c */ /* 0x040fe40003f06270 */
[C---:B------:R-:W-:Y:S02]  /*4080*/  ISETP.GE.AND P5, PT, R5.reuse, R237, PT ;  /* 0x000000ed0500720c */ /* 0x040fe40003fa6270 */
[C---:B------:R-:W-:Y:S02]  /*4090*/  ISETP.GE.AND P4, PT, R5.reuse, R236, PT ;  /* 0x000000ec0500720c */ /* 0x040fe40003f86270 */
[----:B------:R-:W-:-:S02]  /*40a0*/  ISETP.GE.AND P2, PT, R5, R235, PT ;  /* 0x000000eb0500720c */ /* 0x000fc40003f46270 */
[C---:B------:R-:W-:Y:S02]  /*40b0*/  ISETP.LT.OR P0, PT, R5.reuse, R234, P0 ;  /* 0x000000ea0500720c */ /* 0x040fe40000701670 */
[C---:B------:R-:W-:Y:S02]  /*40c0*/  ISETP.LT.OR P5, PT, R5.reuse, R233, P5 ;  /* 0x000000e90500720c */ /* 0x040fe40002fa1670 */
[C---:B------:R-:W-:Y:S02]  /*40d0*/  ISETP.LT.OR P4, PT, R5.reuse, R232, P4 ;  /* 0x000000e80500720c */ /* 0x040fe40002781670 */
[----:B------:R-:W-:Y:S01]  /*40e0*/  ISETP.LT.OR P2, PT, R5, R231, P2 ;  /* 0x000000e70500720c */ /* 0x000fe20001741670 */
[----:B------:R-:W-:Y:S01]  /*40f0*/  VIADD R5, R3, 0x11 ;  /* 0x0000001103057836 */ /* 0x000fe20000000000 */
[----:B------:R-:W-:Y:S01]  /*4100*/  FSEL R86, R42, -INF , !P1 ;  /* 0xff8000002a567808 */ /* 0x000fe20004800000 */
[----:B-1----:R-:W-:Y:S01]  /*4110*/  HMMA.16816.F32.BF16 R44, R12, R28, R44 ;  /* 0x0000001c0c2c723c */ /* 0x002fe2000004182c */
[----:B------:R-:W-:-:S02]  /*4120*/  ISETP.GE.AND P1, PT, R4, R238, PT ;  /* 0x000000ee0400720c */ /* 0x000fc40003f26270 */
[----:B------:R-:W-:Y:S02]  /*4130*/  FSEL R72, R53, -INF , !P4 ;  /* 0xff80000035487808 */ /* 0x000fe40006000000 */
[----:B------:R-:W-:Y:S02]  /*4140*/  FSEL R82, R41, -INF , !P0 ;  /* 0xff80000029527808 */ /* 0x000fe40004000000 */
[----:B------:R-:W-:Y:S02]  /*4150*/  ISETP.LT.OR P1, PT, R4, R234, P1 ;  /* 0x000000ea0400720c */ /* 0x000fe40000f21670 */
[----:B------:R-:W-:Y:S02]  /*4160*/  ISETP.GE.AND P4, PT, R5, R238, PT ;  /* 0x000000ee0500720c */ /* 0x000fe40003f86270 */
[----:B------:R-:W-:Y:S02]  /*4170*/  FSEL R84, R43, -INF , !P5 ;  /* 0xff8000002b547808 */ /* 0x000fe40006800000 */
[----:B------:R-:W-:Y:S01]  /*4180*/  FSEL R73, R52, -INF , !P6 ;  /* 0xff80000034497808 */ /* 0x000fe20007000000 */
[----:B------:R-:W-:Y:S01]  /*4190*/  HMMA.16816.F32.BF16 R40, R12, R38, R68 ;  /* 0x000000260c28723c */ /* 0x000fe20000041844 */
[----:B------:R-:W-:-:S02]  /*41a0*/  FSEL R76, R54, -INF , !P3 ;  /* 0xff800000364c7808 */ /* 0x000fc40005800000 */
[----:B------:R-:W-:Y:S02]  /*41b0*/  FSEL R75, R55, -INF , !P2 ;  /* 0xff800000374b7808 */ /* 0x000fe40005000000 */
[----:B------:R-:W-:Y:S01]  /*41c0*/  ISETP.LT.OR P2, PT, R5, R234, P4 ;  /* 0x000000ea0500720c */ /* 0x000fe20002741670 */
[-C--:B------:R-:W-:Y:S01]  /*41d0*/  HMMA.16816.F32.BF16 R68, R20, R10.reuse, R112 ;  /* 0x0000000a1444723c */ /* 0x080fe20000041870 */
[----:B------:R-:W-:Y:S02]  /*41e0*/  FSEL R60, R60, -INF , !P1 ;  /* 0xff8000003c3c7808 */ /* 0x000fe40004800000 */
[C---:B------:R-:W-:Y:S02]  /*41f0*/  ISETP.GE.AND P6, PT, R4.reuse, R237, PT ;  /* 0x000000ed0400720c */ /* 0x040fe40003fc6270 */
[C---:B------:R-:W-:Y:S01]  /*4200*/  ISETP.GE.AND P3, PT, R4.reuse, R236, PT ;  /* 0x000000ec0400720c */ /* 0x040fe20003f66270 */
[----:B------:R-:W-:Y:S01]  /*4210*/  HMMA.16816.F32.BF16 R52, R24, R10, R108 ;  /* 0x0000000a1834723c */ /* 0x000fe2000004186c */
[----:B------:R-:W1:Y:S01]  /*4220*/  LDSM.16.M88.4 R8, [R227+0x8c00] ;  /* 0x008c0000e308783b */ /* 0x000e620000000200 */
[----:B------:R-:W-:Y:S01]  /*4230*/  ISETP.GE.AND P0, PT, R4, R235, PT ;  /* 0x000000eb0400720c */ /* 0x000fe20003f06270 */
[----:B------:R-:W-:-:S04]  /*4240*/  DEPBAR.LE SB0, 0x0 ;  /* 0x000080000000791a */ /* 0x000fc80000000000 */
[C---:B------:R-:W-:Y:S01]  /*4250*/  ISETP.GE.AND P4, PT, R5.reuse, R236, PT ;  /* 0x000000ec0500720c */ /* 0x040fe20003f86270 */
[C---:B---3--:R-:W-:Y:S01]  /*4260*/  HMMA.16816.F32.BF16 R36, R20.reuse, R32, R132 ;  /* 0x000000201424723c */ /* 0x048fe20000041884 */
[----:B------:R-:W-:Y:S02]  /*4270*/  ISETP.GE.AND P1, PT, R5, R235, PT ;  /* 0x000000eb0500720c */ /* 0x000fe40003f26270 */
[C---:B------:R-:W-:Y:S02]  /*4280*/  ISETP.LT.OR P6, PT, R4.reuse, R233, P6 ;  /* 0x000000e90400720c */ /* 0x040fe400037c1670 */
[CC--:B------:R-:W-:Y:S01]  /*4290*/  ISETP.LT.OR P3, PT, R4.reuse, R232.reuse, P3 ;  /* 0x000000e80400720c */ /* 0x0c0fe20001f61670 */
[----:B------:R-:W-:Y:S01]  /*42a0*/  HMMA.16816.F32.BF16 R20, R20, R34, R152 ;  /* 0x000000221414723c */ /* 0x000fe20000041898 */
[----:B------:R-:W-:Y:S01]  /*42b0*/  ISETP.LT.OR P0, PT, R4, R231, P0 ;  /* 0x000000e70400720c */ /* 0x000fe20000701670 */
[----:B------:R-:W-:Y:S01]  /*42c0*/  VIADD R4, R3, 0x18 ;  /* 0x0000001803047836 */ /* 0x000fe20000000000 */
[----:B------:R-:W-:-:S02]  /*42d0*/  ISETP.LT.OR P4, PT, R5, R232, P4 ;  /* 0x000000e80500720c */ /* 0x000fc40002781670 */
[----:B------:R-:W-:Y:S02]  /*42e0*/  ISETP.LT.OR P1, PT, R5, R231, P1 ;  /* 0x000000e70500720c */ /* 0x000fe40000f21670 */
[----:B------:R-:W-:Y:S02]  /*42f0*/  FSEL R128, R56, -INF , !P3 ;  /* 0xff80000038807808 */ /* 0x000fe40005800000 */
[----:B------:R-:W-:Y:S01]  /*4300*/  FSEL R137, R58, -INF , !P0 ;  /* 0xff8000003a897808 */ /* 0x000fe20004000000 */
[C---:B------:R-:W-:Y:S01]  /*4310*/  HMMA.16816.F32.BF16 R52, R16.reuse, R30, R52 ;  /* 0x0000001e1034723c */ /* 0x040fe20000041834 */
[----:B------:R-:W-:Y:S02]  /*4320*/  FSEL R107, R57, -INF , !P4 ;  /* 0xff800000396b7808 */ /* 0x000fe40006000000 */
[----:B------:R-:W-:Y:S01]  /*4330*/  FSEL R136, R59, -INF , !P1 ;  /* 0xff8000003b887808 */ /* 0x000fe20004800000 */
[----:B------:R-:W-:Y:S01]  /*4340*/  BAR.SYNC.DEFER_BLOCKING 0x0 ;  /* 0x0000000000007b1d */ /* 0x000fe20000010000 */
[----:B------:R-:W-:Y:S01]  /*4350*/  ISETP.GE.AND P5, PT, R5, R237, PT ;  /* 0x000000ed0500720c */ /* 0x000fe20003fa6270 */
[----:B------:R-:W-:Y:S01]  /*4360*/  HMMA.16816.F32.BF16 R56, R16, R28, R48 ;  /* 0x0000001c1038723c */ /* 0x000fe20000041830 */
[----:B------:R-:W-:-:S02]  /*4370*/  FSEL R148, R62, -INF , !P6 ;  /* 0xff8000003e947808 */ /* 0x000fc40007000000 */
[C---:B------:R-:W-:Y:S02]  /*4380*/  ISETP.GE.AND P6, PT, R4.reuse, R238, PT ;  /* 0x000000ee0400720c */ /* 0x040fe40003fc6270 */
[C---:B------:R-:W-:Y:S01]  /*4390*/  ISETP.GE.AND P3, PT, R4.reuse, R237, PT ;  /* 0x000000ed0400720c */ /* 0x040fe20003f66270 */
[C---:B------:R-:W-:Y:S01]  /*43a0*/  HMMA.16816.F32.BF16 R48, R24.reuse, R32, R88 ;  /* 0x000000201830723c */ /* 0x040fe20000041858 */
[-C--:B------:R-:W-:Y:S01]  /*43b0*/  ISETP.LT.OR P5, PT, R5, R233.reuse, P5 ;  /* 0x000000e90500720c */ /* 0x080fe20002fa1670 */
[----:B------:R-:W-:Y:S01]  /*43c0*/  VIADD R5, R3, 0x19 ;  /* 0x0000001903057836 */ /* 0x000fe20000000000 */
[----:B------:R-:W-:Y:S02]  /*43d0*/  FSEL R61, R61, -INF , !P2 ;  /* 0xff8000003d3d7808 */ /* 0x000fe40005000000 */
[C---:B------:R-:W-:Y:S01]  /*43e0*/  ISETP.LT.OR P6, PT, R4.reuse, R234, P6 ;  /* 0x000000ea0400720c */ /* 0x040fe200037c1670 */
[----:B------:R-:W-:Y:S01]  /*43f0*/  HMMA.16816.F32.BF16 R24, R24, R34, R92 ;  /* 0x000000221818723c */ /* 0x000fe2000004185c */
[----:B------:R-:W-:-:S02]  /*4400*/  ISETP.LT.OR P3, PT, R4, R233, P3 ;  /* 0x000000e90400720c */ /* 0x000fc40001f61670 */
[C---:B------:R-:W-:Y:S02]  /*4410*/  ISETP.GE.AND P0, PT, R4.reuse, R236, PT ;  /* 0x000000ec0400720c */ /* 0x040fe40003f06270 */
[----:B------:R-:W-:Y:S01]  /*4420*/  ISETP.GE.AND P2, PT, R4, R235, PT ;  /* 0x000000eb0400720c */ /* 0x000fe20003f46270 */
[----:B-1----:R-:W-:Y:S01]  /*4430*/  HMMA.16816.F32.BF16 R36, R12, R8, R36 ;  /* 0x000000080c24723c */ /* 0x002fe20000041824 */
[----:B------:R-:W-:Y:S02]  /*4440*/  FSEL R62, R64, -INF , !P6 ;  /* 0xff800000403e7808 */ /* 0x000fe40007000000 */
[----:B------:R-:W-:Y:S02]  /*4450*/  FSEL R156, R66, -INF , !P3 ;  /* 0xff800000429c7808 */ /* 0x000fe40005800000 */
[C---:B------:R-:W-:Y:S02]  /*4460*/  ISETP.LT.OR P0, PT, R4.reuse, R232, P0 ;  /* 0x000000e80400720c */ /* 0x040fe40000701670 */
[----:B------:R-:W-:Y:S01]  /*4470*/  ISETP.LT.OR P2, PT, R4, R231, P2 ;  /* 0x000000e70400720c */ /* 0x000fe20001741670 */
[----:B------:R-:W-:Y:S01]  /*4480*/  VIADD R4, R3, 0x20 ;  /* 0x0000002003047836 */ /* 0x000fe20000000000 */
[----:B------:R-:W-:-:S02]  /*4490*/  ISETP.GE.AND P6, PT, R5, R236, PT ;  /* 0x000000ec0500720c */ /* 0x000fc40003fc6270 */
[----:B------:R-:W-:Y:S02]  /*44a0*/  ISETP.GE.AND P3, PT, R5, R235, PT ;  /* 0x000000eb0500720c */ /* 0x000fe40003f66270 */
[----:B------:R-:W-:Y:S02]  /*44b0*/  FSEL R143, R63, -INF , !P5 ;  /* 0xff8000003f8f7808 */ /* 0x000fe40006800000 */
[C---:B------:R-:W-:Y:S02]  /*44c0*/  ISETP.LT.OR P6, PT, R5.reuse, R232, P6 ;  /* 0x000000e80500720c */ /* 0x040fe400037c1670 */
[C---:B------:R-:W-:Y:S02]  /*44d0*/  ISETP.LT.OR P3, PT, R5.reuse, R231, P3 ;  /* 0x000000e70500720c */ /* 0x040fe40001f61670 */
[C---:B------:R-:W-:Y:S02]  /*44e0*/  ISETP.GE.AND P5, PT, R5.reuse, R238, PT ;  /* 0x000000ee0500720c */ /* 0x040fe40003fa6270 */
[----:B------:R-:W-:-:S02]  /*44f0*/  ISETP.GE.AND P4, PT, R5, R237, PT ;  /* 0x000000ed0500720c */ /* 0x000fc40003f86270 */
[----:B------:R-:W-:Y:S02]  /*4500*/  ISETP.GE.AND P1, PT, R4, R238, PT ;  /* 0x000000ee0400720c */ /* 0x000fe40003f26270 */
[----:B------:R-:W-:Y:S02]  /*4510*/  FSEL R63, R40, -INF , !P0 ;  /* 0xff800000283f7808 */ /* 0x000fe40004000000 */
[----:B------:R-:W-:Y:S02]  /*4520*/  FSEL R140, R42, -INF , !P2 ;  /* 0xff8000002a8c7808 */ /* 0x000fe40005000000 */
[----:B------:R-:W-:Y:S02]  /*4530*/  FSEL R106, R41, -INF , !P6 ;  /* 0xff800000296a7808 */ /* 0x000fe40007000000 */
[----:B------:R-:W-:Y:S02]  /*4540*/  FSEL R141, R43, -INF , !P3 ;  /* 0xff8000002b8d7808 */ /* 0x000fe40005800000 */
[CC--:B------:R-:W-:Y:S01]  /*4550*/  ISETP.LT.OR P5, PT, R5.reuse, R234.reuse, P5 ;  /* 0x000000ea0500720c */ /* 0x0c0fe20002fa1670 */
[----:B------:R-:W-:Y:S01]  /*4560*/  HMMA.16816.F32.BF16 R40, R12, R30, R68 ;  /* 0x0000001e0c28723c */ /* 0x000fe20000041844 */
[----:B------:R-:W-:Y:S01]  /*4570*/  ISETP.LT.OR P4, PT, R5, R233, P4 ;  /* 0x000000e90500720c */ /* 0x000fe20002781670 */
[----:B------:R-:W-:Y:S01]  /*4580*/  VIADD R5, R3, 0x21 ;  /* 0x0000002103057836 */ /* 0x000fe20000000000 */
[----:B------:R-:W-:-:S02]  /*4590*/  ISETP.LT.OR P1, PT, R4, R234, P1 ;  /* 0x000000ea0400720c */ /* 0x000fc40000f21670 */
[C---:B------:R-:W-:Y:S01]  /*45a0*/  ISETP.GE.AND P0, PT, R4.reuse, R237, PT ;  /* 0x000000ed0400720c */ /* 0x040fe20003f06270 */
[----:B------:R-:W-:Y:S01]  /*45b0*/  HMMA.16816.F32.BF16 R28, R16, R8, R48 ;  /* 0x00000008101c723c */ /* 0x000fe20000041830 */
[C---:B------:R-:W-:Y:S02]  /*45c0*/  ISETP.GE.AND P2, PT, R4.reuse, R236, PT ;  /* 0x000000ec0400720c */ /* 0x040fe40003f46270 */
[----:B------:R-:W-:Y:S02]  /*45d0*/  ISETP.GE.AND P6, PT, R4, R235, PT ;  /* 0x000000eb0400720c */ /* 0x000fe40003fc6270 */
[----:B------:R-:W-:Y:S01]  /*45e0*/  FSEL R32, R65, -INF , !P5 ;  /* 0xff80000041207808 */ /* 0x000fe20006800000 */
[----:B------:R-:W-:Y:S01]  /*45f0*/  HMMA.16816.F32.BF16 R12, R12, R10, R20 ;  /* 0x0000000a0c0c723c */ /* 0x000fe20000041814 */
[----:B------:R-:W-:Y:S02]  /*4600*/  FSEL R142, R67, -INF , !P4 ;  /* 0xff800000438e7808 */ /* 0x000fe40006000000 */
[----:B------:R-:W-:-:S02]  /*4610*/  FSEL R164, R56, -INF , !P1 ;  /* 0xff80000038a47808 */ /* 0x000fc40004800000 */
[C---:B------:R-:W-:Y:S01]  /*4620*/  ISETP.GE.AND P4, PT, R5.reuse, R238, PT ;  /* 0x000000ee0500720c */ /* 0x040fe20003f86270 */
[----:B------:R-:W-:Y:S01]  /*4630*/  HMMA.16816.F32.BF16 R16, R16, R10, R24 ;  /* 0x0000000a1010723c */ /* 0x000fe20000041818 */
[C---:B------:R-:W-:Y:S02]  /*4640*/  ISETP.GE.AND P5, PT, R5.reuse, R237, PT ;  /* 0x000000ed0500720c */ /* 0x040fe40003fa6270 */
[C---:B------:R-:W-:Y:S02]  /*4650*/  ISETP.GE.AND P3, PT, R5.reuse, R236, PT ;  /* 0x000000ec0500720c */ /* 0x040fe40003f66270 */
[----:B------:R-:W-:Y:S02]  /*4660*/  ISETP.GE.AND P1, PT, R5, R235, PT ;  /* 0x000000eb0500720c */ /* 0x000fe40003f26270 */
[C---:B------:R-:W-:Y:S02]  /*4670*/  ISETP.LT.OR P0, PT, R4.reuse, R233, P0 ;  /* 0x000000e90400720c */ /* 0x040fe40000701670 */
[----:B------:R-:W-:-:S02]  /*4680*/  ISETP.LT.OR P2, PT, R4, R232, P2 ;  /* 0x000000e80400720c */ /* 0x000fc40001741670 */
[----:B------:R-:W-:Y:S01]  /*4690*/  ISETP.LT.OR P6, PT, R4, R231, P6 ;  /* 0x000000e70400720c */ /* 0x000fe200037c1670 */
[----:B------:R-:W-:Y:S01]  /*46a0*/  VIADD R4, R3, 0x28 ;  /* 0x0000002803047836 */ /* 0x000fe20000000000 */
[C---:B------:R-:W-:Y:S02]  /*46b0*/  ISETP.LT.OR P4, PT, R5.reuse, R234, P4 ;  /* 0x000000ea0500720c */ /* 0x040fe40002781670 */
[C---:B------:R-:W-:Y:S02]  /*46c0*/  ISETP.LT.OR P5, PT, R5.reuse, R233, P5 ;  /* 0x000000e90500720c */ /* 0x040fe40002fa1670 */
[C---:B------:R-:W-:Y:S02]  /*46d0*/  ISETP.LT.OR P3, PT, R5.reuse, R232, P3 ;  /* 0x000000e80500720c */ /* 0x040fe40001f61670 */
[----:B------:R-:W-:Y:S01]  /*46e0*/  ISETP.LT.OR P1, PT, R5, R231, P1 ;  /* 0x000000e70500720c */ /* 0x000fe20000f21670 */
[----:B------:R-:W-:Y:S01]  /*46f0*/  VIADD R5, R3, 0x29 ;  /* 0x0000002903057836 */ /* 0x000fe20000000000 */
[----:B------:R-:W-:-:S02]  /*4700*/  FSEL R178, R58, -INF , !P0 ;  /* 0xff8000003ab27808 */ /* 0x000fc40004000000 */
[----:B------:R-:W-:Y:S02]  /*4710*/  FSEL R163, R44, -INF , !P2 ;  /* 0xff8000002ca37808 */ /* 0x000fe40005000000 */
[----:B------:R-:W-:Y:S02]  /*4720*/  FSEL R171, R46, -INF , !P6 ;  /* 0xff8000002eab7808 */ /* 0x000fe40007000000 */
        /* <DEDUP_REMOVED lines=30> */
[----:B------:R-:W-:Y:S01]  /*4910*/  ISETP.LT.OR P1, PT, R4, R231, P1 ;  /* 0x000000e70400720c */ /* 0x000fe20000f21670 */
[----:B------:R-:W-:Y:S01]  /*4920*/  VIADD R4, R3, 0x31 ;  /* 0x0000003103047836 */ /* 0x000fe20000000000 */
[C---:B------:R-:W-:Y:S02]  /*4930*/  ISETP.LT.OR P5, PT, R5.reuse, R234, P5 ;  /* 0x000000ea0500720c */ /* 0x040fe40002fa1670 */
[C---:B------:R-:W-:Y:S02]  /*4940*/  ISETP.LT.OR P3, PT, R5.reuse, R233, P3 ;  /* 0x000000e90500720c */ /* 0x040fe40001f61670 */
[----:B------:R-:W-:Y:S02]  /*4950*/  ISETP.LT.OR P0, PT, R5, R231, P0 ;  /* 0x000000e70500720c */ /* 0x000fe40000701670 */
        /* <DEDUP_REMOVED lines=8> */
[C---:B------:R-:W-:Y:S02]  /*49e0*/  ISETP.LT.OR P0, PT, R4.reuse, R234, P0 ;  /* 0x000000ea0400720c */ /* 0x040fe40000701670 */
[C---:B------:R-:W-:Y:S02]  /*49f0*/  ISETP.LT.OR P5, PT, R4.reuse, R233, P5 ;  /* 0x000000e90400720c */ /* 0x040fe40002fa1670 */
[C---:B------:R-:W-:Y:S02]  /*4a00*/  ISETP.LT.OR P3, PT, R4.reuse, R232, P3 ;  /* 0x000000e80400720c */ /* 0x040fe40001f61670 */
[----:B------:R-:W-:Y:S01]  /*4a10*/  ISETP.LT.OR P2, PT, R4, R231, P2 ;  /* 0x000000e70400720c */ /* 0x000fe20001741670 */
[----:B------:R-:W-:Y:S01]  /*4a20*/  VIADD R4, R3, 0x38 ;  /* 0x0000003803047836 */ /* 0x000fe20000000000 */
[----:B------:R-:W-:Y:S01]  /*4a30*/  FSEL R173, R29, -INF , !P0 ;  /* 0xff8000001dad7808 */ /* 0x000fe20004000000 */
[----:B------:R-:W-:Y:S01]  /*4a40*/  VIADD R3, R3, 0x39 ;  /* 0x0000003903037836 */ /* 0x000fe20000000000 */
[----:B------:R-:W-:-:S02]  /*4a50*/  FSEL R202, R38, -INF , !P1 ;  /* 0xff80000026ca7808 */ /* 0x000fc40004800000 */
[C---:B------:R-:W-:Y:S02]  /*4a60*/  ISETP.GE.AND P0, PT, R4.reuse, R235, PT ;  /* 0x000000eb0400720c */ /* 0x040fe40003f06270 */
[C---:B------:R-:W-:Y:S02]  /*4a70*/  ISETP.GE.AND P1, PT, R4.reuse, R236, PT ;  /* 0x000000ec0400720c */ /* 0x040fe40003f26270 */
[C---:B------:R-:W-:Y:S02]  /*4a80*/  ISETP.LT.OR P0, PT, R4.reuse, R231, P0 ;  /* 0x000000e70400720c */ /* 0x040fe40000701670 */
[----:B------:R-:W-:Y:S02]  /*4a90*/  ISETP.LT.OR P1, PT, R4, R232, P1 ;  /* 0x000000e80400720c */ /* 0x000fe40000f21670 */
[----:B------:R-:W-:Y:S02]  /*4aa0*/  FSEL R201, R14, -INF , !P0 ;  /* 0xff8000000ec97808 */ /* 0x000fe40004000000 */
[----:B------:R-:W-:-:S02]  /*4ab0*/  PLOP3.LUT P0, PT, PT, PT, UP0, 0x80, 0x0 ;  /* 0x000000000000781c */ /* 0x000fc40003f0f008 */
[----:B------:R-:W-:Y:S02]  /*4ac0*/  FSEL R194, R30, -INF , !P6 ;  /* 0xff8000001ec27808 */ /* 0x000fe40007000000 */
[----:B------:R-:W-:Y:S02]  /*4ad0*/  FSEL R199, R36, -INF , !P4 ;  /* 0xff80000024c77808 */ /* 0x000fe40006000000 */
[----:B------:R-:W-:Y:S02]  /*4ae0*/  FSEL R205, R31, -INF , !P5 ;  /* 0xff8000001fcd7808 */ /* 0x000fe40006800000 */
[----:B------:R-:W-:Y:S02]  /*4af0*/  FSEL R195, R37, -INF , !P3 ;  /* 0xff80000025c37808 */ /* 0x000fe40005800000 */
[----:B------:R-:W-:Y:S02]  /*4b00*/  FSEL R200, R39, -INF , !P2 ;  /* 0xff80000027c87808 */ /* 0x000fe40005000000 */
[----:B------:R-:W-:-:S02]  /*4b10*/  FSEL R196, R12, -INF , !P1 ;  /* 0xff8000000cc47808 */ /* 0x000fc40004800000 */
[CC--:B------:R-:W-:Y:S02]  /*4b20*/  ISETP.GE.AND P6, PT, R4.reuse, R238.reuse, PT ;  /* 0x000000ee0400720c */ /* 0x0c0fe40003fc6270 */
[-C--:B------:R-:W-:Y:S02]  /*4b30*/  ISETP.GE.AND P4, PT, R4, R237.reuse, PT ;  /* 0x000000ed0400720c */ /* 0x080fe40003f86270 */
[C---:B------:R-:W-:Y:S02]  /*4b40*/  ISETP.GE.AND P5, PT, R3.reuse, R238, PT ;  /* 0x000000ee0300720c */ /* 0x040fe40003fa6270 */
[C---:B------:R-:W-:Y:S02]  /*4b50*/  ISETP.GE.AND P3, PT, R3.reuse, R237, PT ;  /* 0x000000ed0300720c */ /* 0x040fe40003f66270 */
[C---:B------:R-:W-:Y:S02]  /*4b60*/  ISETP.GE.AND P2, PT, R3.reuse, R236, PT ;  /* 0x000000ec0300720c */ /* 0x040fe40003f46270 */
[----:B------:R-:W-:-:S02]  /*4b70*/  ISETP.GE.AND P1, PT, R3, R235, PT ;  /* 0x000000eb0300720c */ /* 0x000fc40003f26270 */
[CC--:B------:R-:W-:Y:S02]  /*4b80*/  ISETP.LT.OR P6, PT, R4.reuse, R234.reuse, P6 ;  /* 0x000000ea0400720c */ /* 0x0c0fe400037c1670 */
[-C--:B------:R-:W-:Y:S02]  /*4b90*/  ISETP.LT.OR P4, PT, R4, R233.reuse, P4 ;  /* 0x000000e90400720c */ /* 0x080fe40002781670 */
[C---:B------:R-:W-:Y:S02]  /*4ba0*/  ISETP.LT.OR P5, PT, R3.reuse, R234, P5 ;  /* 0x000000ea0300720c */ /* 0x040fe40002fa1670 */
[C---:B------:R-:W-:Y:S02]  /*4bb0*/  ISETP.LT.OR P3, PT, R3.reuse, R233, P3 ;  /* 0x000000e90300720c */ /* 0x040fe40001f61670 */
[C---:B------:R-:W-:Y:S02]  /*4bc0*/  ISETP.LT.OR P2, PT, R3.reuse, R232, P2 ;  /* 0x000000e80300720c */ /* 0x040fe40001741670 */
[----:B------:R-:W-:-:S02]  /*4bd0*/  ISETP.LT.OR P1, PT, R3, R231, P1 ;  /* 0x000000e70300720c */ /* 0x000fc40000f21670 */
[----:B------:R-:W-:Y:S02]  /*4be0*/  FSEL R197, R13, -INF , !P2 ;  /* 0xff8000000dc57808 */ /* 0x000fe40005000000 */
[----:B------:R-:W-:Y:S02]  /*4bf0*/  FSEL R203, R15, -INF , !P1 ;  /* 0xff8000000fcb7808 */ /* 0x000fe40004800000 */
[----:B------:R-:W-:Y:S02]  /*4c00*/  FSEL R172, R16, -INF , !P6 ;  /* 0xff80000010ac7808 */ /* 0x000fe40007000000 */
[----:B------:R-:W-:Y:S02]  /*4c10*/  FSEL R204, R18, -INF , !P4 ;  /* 0xff80000012cc7808 */ /* 0x000fe40006000000 */
[----:B------:R-:W-:Y:S02]  /*4c20*/  FSEL R192, R17, -INF , !P5 ;  /* 0xff80000011c07808 */ /* 0x000fe40006800000 */
[----:B------:R-:W-:Y:S01]  /*4c30*/  FSEL R206, R19, -INF , !P3 ;  /* 0xff80000013ce7808 */ /* 0x000fe20005800000 */
[----:B------:R-:W-:Y:S06]  /*4c40*/  @!P0 BRA `(.L_x_222) ;  /* 0x0000000400088947 */ /* 0x000fec0003800000 */
[----:B------:R-:W-:Y:S01]  /*4c50*/  ULDC UR6, c[0x0][0x2d0] ;  /* 0x0000b40000067ab9 */ /* 0x000fe20000000800 */
[----:B------:R-:W-:Y:S01]  /*4c60*/  UIADD3 UR7, UR18, -0x2, URZ ;  /* 0xfffffffe12077890 */ /* 0x000fe2000fffe03f */
[----:B------:R-:W-:Y:S01]  /*4c70*/  ISETP.GE.AND P4, PT, R157, UR6, PT ;  /* 0x000000069d007c0c */ /* 0x000fe2000bf86270 */
[----:B------:R-:W-:Y:S01]  /*4c80*/  BSSY B0, `(.L_x_223) ;  /* 0x000003d000007945 */ /* 0x000fe20003800000 */
[----:B------:R-:W-:Y:S01]  /*4c90*/  ISETP.GE.AND P5, PT, R100, UR6, PT ;  /* 0x0000000664007c0c */ /* 0x000fe2000bfa6270 */
[----:B------:R-:W-:Y:S01]  /*4ca0*/  UIMAD UR29, UR29, UR7, URZ ;  /* 0x000000071d1d72a4 */ /* 0x000fe2000f8e023f */
[----:B------:R-:W-:Y:S01]  /*4cb0*/  ISETP.GE.AND P2, PT, R149, UR6, PT ;  /* 0x0000000695007c0c */ /* 0x000fe2000bf46270 */
[----:B------:R-:W-:Y:S01]  /*4cc0*/  USHF.R.S32.HI UR6, URZ, 0x1f, UR7 ;  /* 0x0000001f3f067899 */ /* 0x000fe20008011407 */
[----:B------:R-:W-:-:S03]  /*4cd0*/  IMAD.WIDE.U32 R4, R147, UR7, R150 ;  /* 0x0000000793047c25 */ /* 0x000fc6000f8e0096 */
[----:B------:R-:W-:-:S04]  /*4ce0*/  UIMAD UR6, UR6, UR30, UR29 ;  /* 0x0000001e060672a4 */ /* 0x000fc8000f8e021d */
[----:B------:R-:W1:Y:S02]  /*4cf0*/  @!P4 LDC.64 R12, c[0x0][0x218] ;  /* 0x00008600ff0ccb82 */ /* 0x000e640000000a00 */
[----:B------:R-:W-:Y:S01]  /*4d00*/  VIADD R5, R5, UR6 ;  /* 0x0000000605057c36 */ /* 0x000fe20008000000 */
        /* <DEDUP_REMOVED lines=8> */
[C---:B------:R-:W-:Y:S01]  /*4d90*/  IADD3 R3, P3, R4.reuse, UR26, RZ ;  /* 0x0000001a04037c10 */ /* 0x040fe2000ff7e0ff */
        /* <DEDUP_REMOVED lines=8> */
[----:B------:R-:W-:Y:S02]  /*4e20*/  @!P2 LEA.HI.X R11, R4, R11, R5, 0x1, P1 ;  /* 0x0000000b040ba211 */ /* 0x000fe400008f0c05 */
[----:B------:R-:W-:Y:S01]  /*4e30*/  IADD3.X R4, R5, UR25, RZ, P3, !PT ;  /* 0x0000001905047c10 */ /* 0x000fe20009ffe4ff */
        /* <DEDUP_REMOVED lines=33> */
.L_x_224:
[----:B------:R-:W-:Y:S05]  /*5050*/  BSYNC B0 ;  /* 0x0000000000007941 */ /* 0x000fea0003800000 */
.L_x_223:
[----:B------:R-:W0:Y:S02]  /*5060*/  LDGDEPBAR ;  /* 0x00000000000079af */ /* 0x000e240000000000 */
.L_x_222:
        /* <DEDUP_REMOVED lines=37> */
[----:B------:R-:W-:Y:S01]  /*52c0*/  FMNMX.FTZ R3, R171, R3, !PT ;  /* 0x00000003ab037209 */ /* 0x000fe20007810000 */
[----:B------:R-:W3:Y:S01]  /*52d0*/  SHFL.BFLY PT, R4, R103, 0x2, 0x1f ;  /* 0x0c401f0067047f89 */ /* 0x000ee200000e0000 */
        /* <DEDUP_REMOVED lines=10> */
[----:B------:R-:W-:Y:S01]  /*5380*/  LEA R226, R2, R224, 0x1 ;  /* 0x000000e002e27211 */ /* 0x000fe200078e08ff */
[----:B------:R-:W4:Y:S01]  /*5390*/  SHFL.BFLY PT, R5, R105, 0x2, 0x1f ;  /* 0x0c401f0069057f89 */ /* 0x000f2200000e0000 */
[----:B------:R-:W-:Y:S02]  /*53a0*/  FMNMX.FTZ R3, R201, R3, !PT ;  /* 0x00000003c9037209 */ /* 0x000fe40007810000 */
[----:B---3--:R-:W-:Y:S01]  /*53b0*/  FMNMX.FTZ R103, R103, R4, !PT ;  /* 0x0000000467677209 */ /* 0x008fe20007810000 */
[----:B------:R-:W-:Y:S01]  /*53c0*/  LDSM.16.MT88.4 R20, [R226+0x9000] ;  /* 0x00900000e214783b */ /* 0x000fe20000004200 */
[----:B------:R-:W-:Y:S02]  /*53d0*/  FMNMX.FTZ R4, R87, R85, !PT ;  /* 0x0000005557047209 */ /* 0x000fe40007810000 */
[----:B------:R-:W-:Y:S01]  /*53e0*/  FMNMX.FTZ R3, R203, R3, !PT ;  /* 0x00000003cb037209 */ /* 0x000fe20007810000 */
[----:B-12---:R-:W1:Y:S01]  /*53f0*/  SHFL.BFLY PT, R6, R103, 0x1, 0x1f ;  /* 0x0c201f0067067f89 */ /* 0x006e6200000e0000 */
[----:B------:R-:W-:-:S03]  /*5400*/  FMNMX.FTZ R4, R86, R4, !PT ;  /* 0x0000000456047209 */ /* 0x000fc60007810000 */
[----:B------:R-:W2:Y:S01]  /*5410*/  SHFL.BFLY PT, R102, R3, 0x2, 0x1f ;  /* 0x0c401f0003667f89 */ /* 0x000ea200000e0000 */
[----:B------:R-:W-:-:S03]  /*5420*/  FMNMX.FTZ R4, R84, R4, !PT ;  /* 0x0000000454047209 */ /* 0x000fc60007810000 */
[----:B------:R-:W-:Y:S01]  /*5430*/  LDSM.16.MT88.4 R36, [R226+0xa000] ;  /* 0x00a00000e224783b */ /* 0x000fe20000004200 */
[----:B------:R-:W-:-:S03]  /*5440*/  FMNMX.FTZ R4, R148, R4, !PT ;  /* 0x0000000494047209 */ /* 0x000fc60007810000 */
[----:B------:R-:W-:Y:S01]  /*5450*/  LDSM.16.MT88.4 R48, [R226+0xb000] ;  /* 0x00b00000e230783b */ /* 0x000fe20000004200 */
[----:B------:R-:W-:Y:S02]  /*5460*/  FMNMX.FTZ R4, R143, R4, !PT ;  /* 0x000000048f047209 */ /* 0x000fe40007810000 */
[----:B----4-:R-:W-:Y:S01]  /*5470*/  FMNMX.FTZ R105, R105, R5, !PT ;  /* 0x0000000569697209 */ /* 0x010fe20007810000 */
[----:B------:R-:W-:Y:S01]  /*5480*/  LDSM.16.MT88.4 R44, [R226+0xb400] ;  /* 0x00b40000e22c783b */ /* 0x000fe20000004200 */
[----:B------:R-:W-:-:S03]  /*5490*/  FMNMX.FTZ R4, R156, R4, !PT ;  /* 0x000000049c047209 */ /* 0x000fc60007810000 */
[----:B------:R-:W3:Y:S01]  /*54a0*/  SHFL.BFLY PT, R5, R105, 0x1, 0x1f ;  /* 0x0c201f0069057f89 */ /* 0x000ee200000e0000 */
[----:B------:R-:W-:Y:S02]  /*54b0*/  FMNMX.FTZ R4, R142, R4, !PT ;  /* 0x000000048e047209 */ /* 0x000fe40007810000 */
[----:B-1----:R-:W-:Y:S02]  /*54c0*/  FMNMX.FTZ R103, R103, R6, !PT ;  /* 0x0000000667677209 */ /* 0x002fe40007810000 */
[----:B------:R-:W-:Y:S02]  /*54d0*/  FMNMX.FTZ R4, R178, R4, !PT ;  /* 0x00000004b2047209 */ /* 0x000fe40007810000 */
[----:B--2---:R-:W-:Y:S01]  /*54e0*/  FMNMX.FTZ R102, R3, R102, !PT ;  /* 0x0000006603667209 */ /* 0x004fe20007810000 */
[----:B------:R-:W-:Y:S01]  /*54f0*/  FMUL.FTZ R13, R103, UR19 ;  /* 0x00000013670d7c20 */ /* 0x000fe20008410000 */
[----:B------:R-:W-:-:S03]  /*5500*/  FMNMX.FTZ R4, R180, R4, !PT ;  /* 0x00000004b4047209 */ /* 0x000fc60007810000 */
[----:B------:R-:W1:Y:S01]  /*5510*/  SHFL.BFLY PT, R6, R102, 0x1, 0x1f ;  /* 0x0c201f0066067f89 */ /* 0x000e6200000e0000 */
[----:B------:R-:W-:-:S04]  /*5520*/  FMNMX.FTZ R4, R198, R4, !PT ;  /* 0x00000004c6047209 */ /* 0x000fc80007810000 */
[----:B------:R-:W-:-:S04]  /*5530*/  FMNMX.FTZ R4, R193, R4, !PT ;  /* 0x00000004c1047209 */ /* 0x000fc80007810000 */
[----:B------:R-:W-:Y:S02]  /*5540*/  FMNMX.FTZ R4, R194, R4, !PT ;  /* 0x00000004c2047209 */ /* 0x000fe40007810000 */
[----:B---3--:R-:W-:Y:S02]  /*5550*/  FMNMX.FTZ R105, R105, R5, !PT ;  /* 0x0000000569697209 */ /* 0x008fe40007810000 */
[----:B------:R-:W-:Y:S02]  /*5560*/  FMNMX.FTZ R4, R205, R4, !PT ;  /* 0x00000004cd047209 */ /* 0x000fe40007810000 */
[C---:B------:R-:W-:Y:S01]  /*5570*/  FSETP.NEU.FTZ.AND P1, PT, R105.reuse, -INF , PT ;  /* 0xff8000006900780b */ /* 0x040fe20003f3d000 */
[----:B------:R-:W-:Y:S01]  /*5580*/  FMUL.FTZ R3, R105, UR19 ;  /* 0x0000001369037c20 */ /* 0x000fe20008410000 */
[----:B------:R-:W-:-:S04]  /*5590*/  FMNMX.FTZ R4, R204, R4, !PT ;  /* 0x00000004cc047209 */ /* 0x000fc80007810000 */
[----:B------:R-:W-:Y:S02]  /*55a0*/  FMNMX.FTZ R4, R206, R4, !PT ;  /* 0x00000004ce047209 */ /* 0x000fe40007810000 */
[----:B------:R-:W-:Y:S02]  /*55b0*/  FSEL R3, R3, RZ, P1 ;  /* 0x000000ff03037208 */ /* 0x000fe40000800000 */
[----:B-1----:R-:W-:Y:S02]  /*55c0*/  FMNMX.FTZ R102, R102, R6, !PT ;  /* 0x0000000666667209 */ /* 0x002fe40007810000 */
[----:B------:R-:W-:Y:S01]  /*55d0*/  FSETP.NEU.FTZ.AND P1, PT, R103, -INF , PT ;  /* 0xff8000006700780b */ /* 0x000fe20003f3d000 */
[----:B------:R-:W1:Y:S01]  /*55e0*/  SHFL.BFLY PT, R6, R4, 0x2, 0x1f ;  /* 0x0c401f0004067f89 */ /* 0x000e6200000e0000 */
[----:B------:R-:W-:Y:S01]  /*55f0*/  FFMA.FTZ R5, R74, UR19, -R3 ;  /* 0x000000134a057c23 */ /* 0x000fe20008010803 */
[----:B------:R-:W-:Y:S01]  /*5600*/  FMUL.FTZ R12, R102, UR19 ;  /* 0x00000013660c7c20 */ /* 0x000fe20008410000 */
[----:B------:R-:W-:-:S02]  /*5610*/  FSEL R13, R13, RZ, P1 ;  /* 0x000000ff0d0d7208 */ /* 0x000fc40000800000 */
[----:B------:R-:W-:Y:S01]  /*5620*/  FSETP.NEU.FTZ.AND P1, PT, R102, -INF , PT ;  /* 0xff8000006600780b */ /* 0x000fe20003f3d000 */
[----:B------:R2:W-:Y:S03]  /*5630*/  MUFU.EX2 R14, R5 ;  /* 0x00000005000e7308 */ /* 0x0005e60000000800 */
[----:B------:R-:W-:-:S05]  /*5640*/  FSEL R12, R12, RZ, P1 ;  /* 0x000000ff0c0c7208 */ /* 0x000fca0000800000 */
[--C-:B------:R-:W-:Y:S01]  /*5650*/  FFMA.FTZ R0, R79, UR19, -R12.reuse ;  /* 0x000000134f007c23 */ /* 0x100fe2000801080c */
[----:B------:R-:W-:-:S03]  /*5660*/  FFMA.FTZ R2, R75, UR19, -R12 ;  /* 0x000000134b027c23 */ /* 0x000fc6000801080c */
[----:B------:R3:W-:Y:S01]  /*5670*/  MUFU.EX2 R214, R0 ;  /* 0x0000000000d67308 */ /* 0x0007e20000000800 */
[----:B--2---:R-:W-:-:S07]  /*5680*/  FFMA.FTZ R5, R77, UR19, -R13 ;  /* 0x000000134d057c23 */ /* 0x004fce000801080d */
[----:B------:R2:W-:Y:S08]  /*5690*/  MUFU.EX2 R208, R2 ;  /* 0x0000000200d07308 */ /* 0x0005f00000000800 */
[----:B------:R4:W-:Y:S01]  /*56a0*/  MUFU.EX2 R213, R5 ;  /* 0x0000000500d57308 */ /* 0x0009e20000000800 */
[----:B---3--:R-:W-:-:S07]  /*56b0*/  FFMA.FTZ R0, R76, UR19, -R12 ;  /* 0x000000134c007c23 */ /* 0x008fce000801080c */
[----:B------:R1:W3:Y:S01]  /*56c0*/  MUFU.EX2 R210, R0 ;  /* 0x0000000000d27308 */ /* 0x0002e20000000800 */
[----:B--2---:R-:W-:-:S07]  /*56d0*/  FFMA.FTZ R2, R81, UR19, -R3 ;  /* 0x0000001351027c23 */ /* 0x004fce0008010803 */
[----:B------:R2:W-:Y:S01]  /*56e0*/  MUFU.EX2 R252, R2 ;  /* 0x0000000200fc7308 */ /* 0x0005e20000000800 */
[----:B----4-:R-:W-:-:S07]  /*56f0*/  FFMA.FTZ R5, R78, UR19, -R13 ;  /* 0x000000134e057c23 */ /* 0x010fce000801080d */
[----:B------:R4:W5:Y:S01]  /*5700*/  MUFU.EX2 R15, R5 ;  /* 0x00000005000f7308 */ /* 0x0009620000000800 */
[----:B-1----:R-:W-:Y:S02]  /*5710*/  FMNMX.FTZ R0, R4, R6, !PT ;  /* 0x0000000604007209 */ /* 0x002fe40007810000 */
[----:B---3--:R-:W-:-:S03]  /*5720*/  F2FP.BF16.F32.PACK_AB R7, R208, R210 ;  /* 0x000000d2d007723e */ /* 0x008fc600000010ff */
[----:B------:R-:W1:Y:S01]  /*5730*/  SHFL.BFLY PT, R8, R0, 0x1, 0x1f ;  /* 0x0c201f0000087f89 */ /* 0x000e6200000e0000 */
[----:B--2---:R-:W-:-:S04]  /*5740*/  FFMA.FTZ R2, R83, UR19, -R3 ;  /* 0x0000001353027c23 */ /* 0x004fc80008010803 */
[----:B------:R2:W-:Y:S01]  /*5750*/  MUFU.EX2 R183, R2 ;  /* 0x0000000200b77308 */ /* 0x0005e20000000800 */
[----:B----4-:R-:W-:Y:S01]  /*5760*/  FFMA.FTZ R5, R73, UR19, -R13 ;  /* 0x0000001349057c23 */ /* 0x010fe2000801080d */
[----:B-----5:R-:W-:-:S06]  /*5770*/  F2FP.BF16.F32.PACK_AB R4, R15, R213 ;  /* 0x000000d50f04723e */ /* 0x020fcc00000010ff */
[----:B------:R3:W-:Y:S01]  /*5780*/  MUFU.EX2 R207, R5 ;  /* 0x0000000500cf7308 */ /* 0x0007e20000000800 */
[----:B--2---:R-:W-:Y:S01]  /*5790*/  FFMA.FTZ R2, R82, UR19, -R3 ;  /* 0x0000001352027c23 */ /* 0x004fe20008010803 */
[----:B-1----:R-:W-:Y:S02]  /*57a0*/  FMNMX.FTZ R104, R0, R8, !PT ;  /* 0x0000000800687209 */ /* 0x002fe40007810000 */
[----:B------:R-:W-:-:S04]  /*57b0*/  F2FP.BF16.F32.PACK_AB R8, R252, R14 ;  /* 0x0000000efc08723e */ /* 0x000fc800000010ff */
[----:B------:R1:W2:Y:S01]  /*57c0*/  MUFU.EX2 R211, R2 ;  /* 0x0000000200d37308 */ /* 0x0002a20000000800 */
[C---:B------:R-:W-:Y:S01]  /*57d0*/  FSETP.NEU.FTZ.AND P1, PT, R104.reuse, -INF , PT ;  /* 0xff8000006800780b */ /* 0x040fe20003f3d000 */
[----:B------:R-:W-:Y:S01]  /*57e0*/  FMUL.FTZ R0, R104, UR19 ;  /* 0x0000001368007c20 */ /* 0x000fe20008410000 */
[----:B---3--:R-:W-:-:S04]  /*57f0*/  FFMA.FTZ R5, R72, UR19, -R13 ;  /* 0x0000001348057c23 */ /* 0x008fc8000801080d */
[----:B------:R-:W-:Y:S01]  /*5800*/  FSEL R0, R0, RZ, P1 ;  /* 0x000000ff00007208 */ /* 0x000fe20000800000 */
[----:B------:R3:W4:Y:S01]  /*5810*/  MUFU.EX2 R209, R5 ;  /* 0x0000000500d17308 */ /* 0x0007220000000800 */
[----:B-1----:R-:W-:Y:S01]  /*5820*/  FFMA.FTZ R2, R60, UR19, -R3 ;  /* 0x000000133c027c23 */ /* 0x002fe20008010803 */
[----:B--2---:R-:W-:-:S06]  /*5830*/  F2FP.BF16.F32.PACK_AB R10, R211, R183 ;  /* 0x000000b7d30a723e */ /* 0x004fcc00000010ff */
[----:B------:R1:W-:Y:S01]  /*5840*/  MUFU.EX2 R182, R2 ;  /* 0x0000000200b67308 */ /* 0x0003e20000000800 */
[----:B---3--:R-:W-:Y:S01]  /*5850*/  FFMA.FTZ R5, R80, UR19, -R12 ;  /* 0x0000001350057c23 */ /* 0x008fe2000801080c */
[----:B----4-:R-:W-:-:S06]  /*5860*/  F2FP.BF16.F32.PACK_AB R6, R209, R207 ;  /* 0x000000cfd106723e */ /* 0x010fcc00000010ff */
[----:B------:R-:W2:Y:S01]  /*5870*/  MUFU.EX2 R181, R5 ;  /* 0x0000000500b57308 */ /* 0x000ea20000000800 */
[----:B-1----:R-:W-:-:S07]  /*5880*/  FFMA.FTZ R2, R61, UR19, -R3 ;  /* 0x000000133d027c23 */ /* 0x002fce0008010803 */
[----:B------:R1:W-:Y:S01]  /*5890*/  MUFU.EX2 R165, R2 ;  /* 0x0000000200a57308 */ /* 0x0003e20000000800 */
[----:B--2---:R-:W-:-:S07]  /*58a0*/  F2FP.BF16.F32.PACK_AB R5, R214, R181 ;  /* 0x000000b5d605723e */ /* 0x004fce00000010ff */
        /* <DEDUP_REMOVED lines=8> */
[----:B------:R1:W2:Y:S01]  /*5930*/  MUFU.EX2 R247, R2 ;  /* 0x0000000200f77308 */ /* 0x0002a20000000800 */
[C---:B------:R-:W-:Y:S06]  /*5940*/  HMMA.16816.F32.BF16 R96, R4.reuse, R48, RZ ;  /* 0x000000300460723c */ /* 0x040fec00000418ff */
[C---:B------:R-:W-:Y:S06]  /*5950*/  HMMA.16816.F32.BF16 R92, R4.reuse, R18, RZ ;  /* 0x00000012045c723c */ /* 0x040fec00000418ff */
[----:B------:R-:W-:Y:S01]  /*5960*/  HMMA.16816.F32.BF16 R88, R4, R22, RZ ;  /* 0x000000160458723c */ /* 0x000fe200000418ff */
[----:B-1----:R-:W-:Y:S01]  /*5970*/  FFMA.FTZ R2, R86, UR19, -R0 ;  /* 0x0000001356027c23 */ /* 0x002fe20008010800 */
[----:B--2---:R-:W-:-:S04]  /*5980*/  F2FP.BF16.F32.PACK_AB R9, R247, R249 ;  /* 0x000000f9f709723e */ /* 0x004fc800000010ff */
[C---:B------:R-:W-:Y:S01]  /*5990*/  HMMA.16816.F32.BF16 R80, R4.reuse, R38, RZ ;  /* 0x000000260450723c */ /* 0x040fe200000418ff */
[----:B------:R1:W-:Y:S05]  /*59a0*/  MUFU.EX2 R248, R2 ;  /* 0x0000000200f87308 */ /* 0x0003ea0000000800 */
[C---:B------:R-:W-:Y:S06]  /*59b0*/  HMMA.16816.F32.BF16 R76, R4.reuse, R42, RZ ;  /* 0x0000002a044c723c */ /* 0x040fec00000418ff */
[----:B------:R-:W-:Y:S01]  /*59c0*/  HMMA.16816.F32.BF16 R72, R4, R50, RZ ;  /* 0x000000320448723c */ /* 0x000fe200000418ff */
[----:B-1----:R-:W-:-:S05]  /*59d0*/  FFMA.FTZ R2, R84, UR19, -R0 ;  /* 0x0000001354027c23 */ /* 0x002fca0008010800 */
[----:B------:R-:W-:Y:S01]  /*59e0*/  HMMA.16816.F32.BF16 R84, R4, R26, RZ ;  /* 0x0000001a0454723c */ /* 0x000fe200000418ff */
[----:B------:R1:W2:Y:S02]  /*59f0*/  MUFU.EX2 R251, R2 ;  /* 0x0000000200fb7308 */ /* 0x0002a40000000800 */
[----:B-1----:R-:W-:Y:S01]  /*5a00*/  FFMA.FTZ R2, R62, UR19, -R3 ;  /* 0x000000133e027c23 */ /* 0x002fe20008010803 */
[----:B--2---:R-:W-:-:S05]  /*5a10*/  F2FP.BF16.F32.PACK_AB R11, R251, R248 ;  /* 0x000000f8fb0b723e */ /* 0x004fca00000010ff */
[----:B------:R1:W2:Y:S02]  /*5a20*/  MUFU.EX2 R28, R2 ;  /* 0x00000002001c7308 */ /* 0x0002a40000000800 */
[C---:B------:R-:W-:Y:S06]  /*5a30*/  HMMA.16816.F32.BF16 R68, R8.reuse, R16, RZ ;  /* 0x000000100844723c */ /* 0x040fec00000418ff */
[C---:B------:R-:W-:Y:S06]  /*5a40*/  HMMA.16816.F32.BF16 R56, R8.reuse, R36, RZ ;  /* 0x000000240838723c */ /* 0x040fec00000418ff */
[----:B------:R-:W-:Y:S01]  /*5a50*/  HMMA.16816.F32.BF16 R132, R8, R22, RZ ;  /* 0x000000160884723c */ /* 0x000fe200000418ff */
[----:B-1----:R-:W-:-:S02]  /*5a60*/  FFMA.FTZ R2, R32, UR19, -R3 ;  /* 0x0000001320027c23 */ /* 0x002fc40008010803 */
[----:B------:R-:W-:Y:S02]  /*5a70*/  LDSM.16.MT88.4 R32, [R224+0xb400] ;  /* 0x00b40000e020783b */ /* 0x000fe40000004200 */
[----:B------:R1:W-:Y:S01]  /*5a80*/  MUFU.EX2 R212, R2 ;  /* 0x0000000200d47308 */ /* 0x0003e20000000800 */
[C---:B------:R-:W-:Y:S06]  /*5a90*/  HMMA.16816.F32.BF16 R144, R8.reuse, R38, RZ ;  /* 0x000000260890723c */ /* 0x040fec00000418ff */
[C---:B------:R-:W-:Y:S01]  /*5aa0*/  HMMA.16816.F32.BF16 R64, R8.reuse, R20, RZ ;  /* 0x000000140840723c */ /* 0x040fe200000418ff */
[----:B------:R-:W-:Y:S05]  /*5ab0*/  LDSM.16.MT88.4 R20, [R224+0x9400] ;  /* 0x00940000e014783b */ /* 0x000fea0000004200 */
[----:B------:R-:W-:Y:S01]  /*5ac0*/  HMMA.16816.F32.BF16 R52, R8, R40, RZ ;  /* 0x000000280834723c */ /* 0x000fe200000418ff */
[----:B-1----:R-:W-:-:S05]  /*5ad0*/  FFMA.FTZ R2, R128, UR19, -R13 ;  /* 0x0000001380027c23 */ /* 0x002fca000801080d */
[C---:B------:R-:W-:Y:S01]  /*5ae0*/  HMMA.16816.F32.BF16 R128, R8.reuse, R18, RZ ;  /* 0x000000120880723c */ /* 0x040fe200000418ff */
[----:B------:R-:W-:Y:S01]  /*5af0*/  LDSM.16.MT88.4 R16, [R226+0x9400] ;  /* 0x00940000e210783b */ /* 0x000fe20000004200 */
[----:B------:R1:W-:Y:S04]  /*5b00*/  MUFU.EX2 R250, R2 ;  /* 0x0000000200fa7308 */ /* 0x0003e80000000800 */
[C---:B------:R-:W-:Y:S06]  /*5b10*/  HMMA.16816.F32.BF16 R36, R8.reuse, R48, RZ ;  /* 0x000000300824723c */ /* 0x040fec00000418ff */
[----:B------:R-:W-:Y:S01]  /*5b20*/  HMMA.16816.F32.BF16 R152, R8, R50, RZ ;  /* 0x000000320898723c */ /* 0x000fe200000418ff */
[----:B------:R-:W-:Y:S01]  /*5b30*/  LDSM.16.MT88.4 R48, [R224+0x9800] ;  /* 0x00980000e030783b */ /* 0x000fe20000004200 */
[----:B-1----:R-:W-:Y:S01]  /*5b40*/  FFMA.FTZ R2, R107, UR19, -R13 ;  /* 0x000000136b027c23 */ /* 0x002fe2000801080d */
[----:B--2---:R-:W-:-:S02]  /*5b50*/  MOV R107, R28 ;  /* 0x0000001c006b7202 */ /* 0x004fc40000000f00 */
[----:B------:R-:W-:Y:S01]  /*5b60*/  LDSM.16.MT88.4 R28, [R226+0xa400] ;  /* 0x00a40000e21c783b */ /* 0x000fe20000004200 */
[----:B------:R1:W2:Y:S02]  /*5b70*/  MUFU.EX2 R4, R2 ;  /* 0x0000000200047308 */ /* 0x0002a40000000800 */
[--C-:B-1----:R-:W-:Y:S02]  /*5b80*/  FFMA.FTZ R2, R63, UR19, -R13.reuse ;  /* 0x000000133f027c23 */ /* 0x102fe4000801080d */
[----:B------:R-:W-:Y:S04]  /*5b90*/  HMMA.16816.F32.BF16 R60, R8, R24, RZ ;  /* 0x00000018083c723c */ /* 0x000fe800000418ff */
[----:B------:R1:W-:Y:S02]  /*5ba0*/  MUFU.EX2 R215, R2 ;  /* 0x0000000200d77308 */ /* 0x0003e40000000800 */
[----:B-1----:R-:W-:Y:S01]  /*5bb0*/  FFMA.FTZ R2, R106, UR19, -R13 ;  /* 0x000000136a027c23 */ /* 0x002fe2000801080d */
[----:B--2---:R-:W-:-:S05]  /*5bc0*/  IMAD.MOV.U32 R106, RZ, RZ, R4 ;  /* 0x000000ffff6a7224 */ /* 0x004fca00078e0004 */
[----:B------:R1:W2:Y:S01]  /*5bd0*/  MUFU.EX2 R179, R2 ;  /* 0x0000000200b37308 */ /* 0x0002a20000000800 */
[----:B------:R-:W-:Y:S01]  /*5be0*/  F2FP.BF16.F32.PACK_AB R4, R106, R250 ;  /* 0x000000fa6a04723e */ /* 0x000fe200000010ff */
[----:B-1----:R-:W-:Y:S01]  /*5bf0*/  FFMA.FTZ R2, R137, UR19, -R12 ;  /* 0x0000001389027c23 */ /* 0x002fe2000801080c */
[----:B--2---:R-:W-:-:S05]  /*5c00*/  F2FP.BF16.F32.PACK_AB R6, R179, R215 ;  /* 0x000000d7b306723e */ /* 0x004fca00000010ff */
[----:B------:R1:W-:Y:S02]  /*5c10*/  MUFU.EX2 R243, R2 ;  /* 0x0000000200f37308 */ /* 0x0003e40000000800 */
[--C-:B-1----:R-:W-:Y:S02]  /*5c20*/  FFMA.FTZ R2, R136, UR19, -R12.reuse ;  /* 0x0000001388027c23 */ /* 0x102fe4000801080c */
[----:B------:R-:W-:Y:S01]  /*5c30*/  HMMA.16816.F32.BF16 R136, R8, R26, RZ ;  /* 0x0000001a0888723c */ /* 0x000fe200000418ff */
[----:B------:R-:W1:Y:S03]  /*5c40*/  LDSM.16.MT88.4 R24, [R224+0xa400] ;  /* 0x00a40000e018783b */ /* 0x000e660000004200 */
[----:B------:R2:W3:Y:S02]  /*5c50*/  MUFU.EX2 R246, R2 ;  /* 0x0000000200f67308 */ /* 0x0004e40000000800 */
[----:B--2---:R-:W-:Y:S01]  /*5c60*/  FFMA.FTZ R2, R140, UR19, -R12 ;  /* 0x000000138c027c23 */ /* 0x004fe2000801080c */
[----:B---3--:R-:W-:-:S05]  /*5c70*/  F2FP.BF16.F32.PACK_AB R5, R246, R243 ;  /* 0x000000f3f605723e */ /* 0x008fca00000010ff */
[----:B------:R2:W-:Y:S02]  /*5c80*/  MUFU.EX2 R245, R2 ;  /* 0x0000000200f57308 */ /* 0x0005e40000000800 */
[----:B--2---:R-:W-:-:S06]  /*5c90*/  FFMA.FTZ R2, R141, UR19, -R12 ;  /* 0x000000138d027c23 */ /* 0x004fcc000801080c */
[----:B------:R2:W3:Y:S02]  /*5ca0*/  MUFU.EX2 R244, R2 ;  /* 0x0000000200f47308 */ /* 0x0004e40000000800 */
[----:B--2---:R-:W-:Y:S01]  /*5cb0*/  FFMA.FTZ R2, R148, UR19, -R0 ;  /* 0x0000001394027c23 */ /* 0x004fe20008010800 */
[----:B---3--:R-:W-:Y:S01]  /*5cc0*/  F2FP.BF16.F32.PACK_AB R7, R244, R245 ;  /* 0x000000f5f407723e */ /* 0x008fe200000010ff */
[----:B------:R-:W-:Y:S01]  /*5cd0*/  HMMA.16816.F32.BF16 R148, R8, R42, RZ ;  /* 0x0000002a0894723c */ /* 0x000fe200000418ff */
[----:B------:R-:W-:Y:S03]  /*5ce0*/  LDSM.16.MT88.4 R40, [R226+0x9800] ;  /* 0x00980000e228783b */ /* 0x000fe60000004200 */
[----:B------:R2:W-:Y:S02]  /*5cf0*/  MUFU.EX2 R241, R2 ;  /* 0x0000000200f17308 */ /* 0x0005e40000000800 */
[----:B-1----:R-:W-:Y:S01]  /*5d00*/  HMMA.16816.F32.BF16 R116, R4, R24, R116 ;  /* 0x000000180474723c */ /* 0x002fe20000041874 */
[----:B------:R-:W-:-:S05]  /*5d10*/  F2FP.BF16.F32.PACK_AB R10, R212, R107 ;  /* 0x0000006bd40a723e */ /* 0x000fca00000010ff */
[C---:B------:R-:W-:Y:S06]  /*5d20*/  HMMA.16816.F32.BF16 R124, R4.reuse, R20, R124 ;  /* 0x00000014047c723c */ /* 0x040fec000004187c */
[----:B------:R-:W-:Y:S01]  /*5d30*/  HMMA.16816.F32.BF16 R120, R4, R16, R120 ;  /* 0x000000100478723c */ /* 0x000fe20000041878 */
[----:B--2---:R-:W-:-:S04]  /*5d40*/  FFMA.FTZ R2, R143, UR19, -R0 ;  /* 0x000000138f027c23 */ /* 0x004fc80008010800 */
[----:B------:R1:W2:Y:S01]  /*5d50*/  MUFU.EX2 R242, R2 ;  /* 0x0000000200f27308 */ /* 0x0002a20000000800 */
[C---:B------:R-:W-:Y:S06]  /*5d60*/  HMMA.16816.F32.BF16 R92, R4.reuse, R22, R92 ;  /* 0x00000016045c723c */ /* 0x040fec000004185c */
[C---:B------:R-:W-:Y:S06]  /*5d70*/  HMMA.16816.F32.BF16 R96, R4.reuse, R44, R96 ;  /* 0x0000002c0460723c */ /* 0x040fec0000041860 */
[----:B------:R-:W-:Y:S01]  /*5d80*/  HMMA.16816.F32.BF16 R108, R4, R32, R108 ;  /* 0x00000020046c723c */ /* 0x000fe2000004186c */
[----:B-1----:R-:W-:Y:S01]  /*5d90*/  FFMA.FTZ R2, R156, UR19, -R0 ;  /* 0x000000139c027c23 */ /* 0x002fe20008010800 */
[----:B--2---:R-:W-:-:S04]  /*5da0*/  F2FP.BF16.F32.PACK_AB R9, R242, R241 ;  /* 0x000000f1f209723e */ /* 0x004fc800000010ff */
[----:B------:R-:W-:Y:S01]  /*5db0*/  HMMA.16816.F32.BF16 R156, R4, R28, R112 ;  /* 0x0000001c049c723c */ /* 0x000fe20000041870 */
[----:B------:R1:W-:Y:S06]  /*5dc0*/  MUFU.EX2 R240, R2 ;  /* 0x0000000200f07308 */ /* 0x0003ec0000000800 */
[----:B------:R-:W-:-:S04]  /*5dd0*/  MOV R115, R165 ;  /* 0x000000a500737202 */ /* 0x000fc80000000f00 */
[----:B------:R-:W-:Y:S01]  /*5de0*/  F2FP.BF16.F32.PACK_AB R8, R115, R182 ;  /* 0x000000b67308723e */ /* 0x000fe200000010ff */
[----:B-1----:R-:W-:Y:S02]  /*5df0*/  FFMA.FTZ R2, R142, UR19, -R0 ;  /* 0x000000138e027c23 */ /* 0x002fe40008010800 */
[C---:B------:R-:W-:Y:S02]  /*5e00*/  HMMA.16816.F32.BF16 R140, R4.reuse, R18, R88 ;  /* 0x00000012048c723c */ /* 0x040fe40000041858 */
[----:B------:R1:W2:Y:S04]  /*5e10*/  MUFU.EX2 R239, R2 ;  /* 0x0000000200ef7308 */ /* 0x0002a80000000800 */
[C---:B------:R-:W-:Y:S06]  /*5e20*/  HMMA.16816.F32.BF16 R88, R4.reuse, R26, R84 ;  /* 0x0000001a0458723c */ /* 0x040fec0000041854 */
[C---:B------:R-:W-:Y:S06]  /*5e30*/  HMMA.16816.F32.BF16 R84, R4.reuse, R30, R80 ;  /* 0x0000001e0454723c */ /* 0x040fec0000041850 */
[----:B------:R-:W-:Y:S01]  /*5e40*/  HMMA.16816.F32.BF16 R80, R4, R34, R76 ;  /* 0x000000220450723c */ /* 0x000fe2000004184c */
[----:B-1----:R-:W-:Y:S01]  /*5e50*/  FFMA.FTZ R2, R164, UR19, -R3 ;  /* 0x00000013a4027c23 */ /* 0x002fe20008010803 */
[----:B--2---:R-:W-:-:S03]  /*5e60*/  F2FP.BF16.F32.PACK_AB R11, R239, R240 ;  /* 0x000000f0ef0b723e */ /* 0x004fc600000010ff */
[----:B------:R1:W-:Y:S01]  /*5e70*/  MUFU.EX2 R223, R2 ;  /* 0x0000000200df7308 */ /* 0x0003e20000000800 */
[----:B------:R-:W-:Y:S06]  /*5e80*/  HMMA.16816.F32.BF16 R76, R4, R46, R72 ;  /* 0x0000002e044c723c */ /* 0x000fec0000041848 */
[C---:B------:R-:W-:Y:S06]  /*5e90*/  HMMA.16816.F32.BF16 R164, R8.reuse, R28, R56 ;  /* 0x0000001c08a4723c */ /* 0x040fec0000041838 */
[----:B------:R-:W-:Y:S01]  /*5ea0*/  HMMA.16816.F32.BF16 R56, R8, R18, R132 ;  /* 0x000000120838723c */ /* 0x000fe20000041884 */
[----:B-1----:R-:W-:-:S05]  /*5eb0*/  FFMA.FTZ R2, R163, UR19, -R13 ;  /* 0x00000013a3027c23 */ /* 0x002fca000801080d */
[C---:B------:R-:W-:Y:S01]  /*5ec0*/  HMMA.16816.F32.BF16 R184, R8.reuse, R32, R52 ;  /* 0x0000002008b8723c */ /* 0x040fe20000041834 */
[----:B------:R-:W-:Y:S01]  /*5ed0*/  MOV R132, R215 ;  /* 0x000000d700847202 */ /* 0x000fe20000000f00 */
[----:B------:R1:W-:Y:S01]  /*5ee0*/  MUFU.EX2 R222, R2 ;  /* 0x0000000200de7308 */ /* 0x0003e20000000800 */
[----:B------:R-:W-:Y:S01]  /*5ef0*/  IMAD.MOV.U32 R134, RZ, RZ, R106 ;  /* 0x000000ffff867224 */ /* 0x000fe200078e006a */
[----:B------:R-:W-:Y:S01]  /*5f00*/  MOV R133, R107 ;  /* 0x0000006b00857202 */ /* 0x000fe20000000f00 */
[----:B------:R-:W-:Y:S01]  /*5f10*/  IMAD.MOV.U32 R106, RZ, RZ, R214 ;  /* 0x000000ffff6a7224 */ /* 0x000fe200078e00d6 */
[----:B------:R-:W-:Y:S01]  /*5f20*/  HMMA.16816.F32.BF16 R52, R8, R26, R136 ;  /* 0x0000001a0834723c */ /* 0x000fe20000041888 */
[----:B------:R-:W-:Y:S01]  /*5f30*/  IMAD.MOV.U32 R107, RZ, RZ, R211 ;  /* 0x000000ffff6b7224 */ /* 0x000fe200078e00d3 */
[----:B------:R-:W-:-:S04]  /*5f40*/  MOV R135, R115 ;  /* 0x0000007300877202 */ /* 0x000fc80000000f00 */
[C---:B------:R-:W-:Y:S01]  /*5f50*/  HMMA.16816.F32.BF16 R188, R8.reuse, R44, R36 ;  /* 0x0000002c08bc723c */ /* 0x040fe20000041824 */
[----:B------:R-:W-:Y:S01]  /*5f60*/  MOV R138, R210 ;  /* 0x000000d2008a7202 */ /* 0x000fe20000000f00 */
[----:B------:R-:W2:Y:S01]  /*5f70*/  LDSM.16.MT88.4 R36, [R224+0xa800] ;  /* 0x00a80000e024783b */ /* 0x000ea20000004200 */
[----:B------:R-:W-:Y:S01]  /*5f80*/  MOV R137, R209 ;  /* 0x000000d100897202 */ /* 0x000fe20000000f00 */
[----:B------:R-:W-:Y:S01]  /*5f90*/  IMAD.MOV.U32 R136, RZ, RZ, R208 ;  /* 0x000000ffff887224 */ /* 0x000fe200078e00d0 */
[----:B------:R-:W-:Y:S01]  /*5fa0*/  MOV R139, R207 ;  /* 0x000000cf008b7202 */ /* 0x000fe20000000f00 */
[----:B------:R-:W-:Y:S01]  /*5fb0*/  HMMA.16816.F32.BF16 R72, R8, R20, R68 ;  /* 0x000000140848723c */ /* 0x000fe20000041844 */
[----:B-1----:R-:W-:-:S04]  /*5fc0*/  FFMA.FTZ R2, R162, UR19, -R13 ;  /* 0x00000013a2027c23 */ /* 0x002fc8000801080d */
[----:B------:R1:W3:Y:S01]  /*5fd0*/  MUFU.EX2 R221, R2 ;  /* 0x0000000200dd7308 */ /* 0x0002e20000000800 */
[C---:B------:R-:W-:Y:S01]  /*5fe0*/  HMMA.16816.F32.BF16 R68, R8.reuse, R16, R64 ;  /* 0x000000100844723c */ /* 0x040fe20000041840 */
[----:B------:R-:W-:Y:S05]  /*5ff0*/  LDSM.16.MT88.4 R16, [R224+0xb800] ;  /* 0x00b80000e010783b */ /* 0x000fea0000004200 */
[C---:B------:R-:W-:Y:S01]  /*6000*/  HMMA.16816.F32.BF16 R64, R8.reuse, R24, R60 ;  /* 0x000000180840723c */ /* 0x040fe2000004183c */
[----:B------:R-:W4:Y:S05]  /*6010*/  LDSM.16.MT88.4 R24, [R226+0xa800] ;  /* 0x00a80000e218783b */ /* 0x000f2a0000004200 */
[----:B------:R-:W-:Y:S01]  /*6020*/  HMMA.16816.F32.BF16 R60, R8, R22, R128 ;  /* 0x00000016083c723c */ /* 0x000fe20000041880 */
[----:B------:R-:W5:Y:S01]  /*6030*/  LDSM.16.MT88.4 R20, [R226+0xb800] ;  /* 0x00b80000e214783b */ /* 0x000f620000004200 */
[----:B-1----:R-:W-:Y:S01]  /*6040*/  FFMA.FTZ R2, R160, UR19, -R13 ;  /* 0x00000013a0027c23 */ /* 0x002fe2000801080d */
[----:B---3--:R-:W-:-:S03]  /*6050*/  F2FP.BF16.F32.PACK_AB R4, R221, R222 ;  /* 0x000000dedd04723e */ /* 0x008fc600000010ff */
[C---:B------:R-:W-:Y:S01]  /*6060*/  HMMA.16816.F32.BF16 R44, R8.reuse, R46, R152 ;  /* 0x0000002e082c723c */ /* 0x040fe20000041898 */
[----:B------:R1:W-:Y:S05]  /*6070*/  MUFU.EX2 R220, R2 ;  /* 0x0000000200dc7308 */ /* 0x0003ea0000000800 */
[----:B------:R-:W-:Y:S01]  /*6080*/  HMMA.16816.F32.BF16 R28, R8, R30, R144 ;  /* 0x0000001e081c723c */ /* 0x000fe20000041890 */
[----:B------:R-:W-:Y:S01]  /*6090*/  MOV R155, R136 ;  /* 0x00000088009b7202 */ /* 0x000fe20000000f00 */
[----:B------:R-:W-:Y:S01]  /*60a0*/  IMAD.MOV.U32 R136, RZ, RZ, R137 ;  /* 0x000000ffff887224 */ /* 0x000fe200078e0089 */
[----:B------:R-:W-:-:S03]  /*60b0*/  MOV R137, R107 ;  /* 0x0000006b00897202 */ /* 0x000fc60000000f00 */
[----:B------:R-:W-:Y:S01]  /*60c0*/  HMMA.16816.F32.BF16 R32, R8, R34, R148 ;  /* 0x000000220820723c */ /* 0x000fe20000041894 */
[----:B-1----:R-:W-:-:S06]  /*60d0*/  FFMA.FTZ R2, R161, UR19, -R13 ;  /* 0x00000013a1027c23 */ /* 0x002fcc000801080d */
[----:B------:R-:W-:Y:S01]  /*60e0*/  IMAD.MOV.U32 R151, RZ, RZ, R182 ;  /* 0x000000ffff977224 */ /* 0x000fe200078e00b6 */
[----:B------:R-:W-:Y:S01]  /*60f0*/  MOV R150, R179 ;  /* 0x000000b300967202 */ /* 0x000fe20000000f00 */
[----:B------:R1:W3:Y:S03]  /*6100*/  MUFU.EX2 R219, R2 ;  /* 0x0000000200db7308 */ /* 0x0002e60000000800 */
[----:B------:R-:W-:Y:S01]  /*6110*/  MOV R154, R151 ;  /* 0x00000097009a7202 */ /* 0x000fe20000000f00 */
[--C-:B-1----:R-:W-:Y:S01]  /*6120*/  FFMA.FTZ R2, R171, UR19, -R12.reuse ;  /* 0x00000013ab027c23 */ /* 0x102fe2000801080c */
[----:B------:R-:W-:Y:S02]  /*6130*/  MOV R171, R213 ;  /* 0x000000d500ab7202 */ /* 0x000fe40000000f00 */
[----:B---3--:R-:W-:Y:S01]  /*6140*/  F2FP.BF16.F32.PACK_AB R6, R219, R220 ;  /* 0x000000dcdb06723e */ /* 0x008fe200000010ff */
[----:B------:R1:W-:Y:S02]  /*6150*/  MUFU.EX2 R218, R2 ;  /* 0x0000000200da7308 */ /* 0x0003e40000000800 */
[----:B-1----:R-:W-:Y:S01]  /*6160*/  FFMA.FTZ R2, R170, UR19, -R12 ;  /* 0x00000013aa027c23 */ /* 0x002fe2000801080c */
[----:B------:R-:W-:-:S05]  /*6170*/  MOV R170, R212 ;  /* 0x000000d400aa7202 */ /* 0x000fca0000000f00 */
[----:B------:R1:W3:Y:S02]  /*6180*/  MUFU.EX2 R217, R2 ;  /* 0x0000000200d97308 */ /* 0x0002e40000000800 */
[----:B-1----:R-:W-:Y:S01]  /*6190*/  FFMA.FTZ R2, R169, UR19, -R12 ;  /* 0x00000013a9027c23 */ /* 0x002fe2000801080c */
[----:B---3--:R-:W-:Y:S02]  /*61a0*/  F2FP.BF16.F32.PACK_AB R5, R217, R218 ;  /* 0x000000dad905723e */ /* 0x008fe400000010ff */
[----:B------:R-:W-:-:S03]  /*61b0*/  MOV R169, R181 ;  /* 0x000000b500a97202 */ /* 0x000fc60000000f00 */
[----:B------:R1:W-:Y:S02]  /*61c0*/  MUFU.EX2 R216, R2 ;  /* 0x0000000200d87308 */ /* 0x0003e40000000800 */
[----:B-1----:R-:W-:Y:S01]  /*61d0*/  FFMA.FTZ R2, R168, UR19, -R12 ;  /* 0x00000013a8027c23 */ /* 0x002fe2000801080c */
[----:B------:R-:W-:-:S05]  /*61e0*/  MOV R168, R183 ;  /* 0x000000b700a87202 */ /* 0x000fca0000000f00 */
[----:B------:R1:W3:Y:S02]  /*61f0*/  MUFU.EX2 R215, R2 ;  /* 0x0000000200d77308 */ /* 0x0002e40000000800 */
[----:B-1----:R-:W-:Y:S01]  /*6200*/  FFMA.FTZ R2, R177, UR19, -R3 ;  /* 0x00000013b1027c23 */ /* 0x002fe20008010803 */
[----:B---3--:R-:W-:-:S05]  /*6210*/  F2FP.BF16.F32.PACK_AB R7, R215, R216 ;  /* 0x000000d8d707723e */ /* 0x008fca00000010ff */
[----:B------:R1:W3:Y:S02]  /*6220*/  MUFU.EX2 R214, R2 ;  /* 0x0000000200d67308 */ /* 0x0002e40000000800 */
[C---:B--2---:R-:W-:Y:S06]  /*6230*/  HMMA.16816.F32.BF16 R144, R4.reuse, R36, R116 ;  /* 0x000000240490723c */ /* 0x044fec0000041874 */
[C---:B------:R-:W-:Y:S01]  /*6240*/  HMMA.16816.F32.BF16 R112, R4.reuse, R48, R124 ;  /* 0x000000300470723c */ /* 0x040fe2000004187c */
[----:B------:R-:W-:Y:S05]  /*6250*/  LDSM.16.MT88.4 R124, [R224+0x9c00] ;  /* 0x009c0000e07c783b */ /* 0x000fea0000004200 */
[----:B------:R-:W-:Y:S01]  /*6260*/  HMMA.16816.F32.BF16 R128, R4, R40, R120 ;  /* 0x000000280480723c */ /* 0x000fe20000041878 */
[----:B-1----:R-:W-:Y:S01]  /*6270*/  FFMA.FTZ R2, R176, UR19, -R3 ;  /* 0x00000013b0027c23 */ /* 0x002fe20008010803 */
[----:B---3--:R-:W-:-:S03]  /*6280*/  F2FP.BF16.F32.PACK_AB R8, R214, R223 ;  /* 0x000000dfd608723e */ /* 0x008fc600000010ff */
[----:B------:R1:W-:Y:S01]  /*6290*/  MUFU.EX2 R213, R2 ;  /* 0x0000000200d57308 */ /* 0x0003e20000000800 */
[C---:B------:R-:W-:Y:S06]  /*62a0*/  HMMA.16816.F32.BF16 R120, R4.reuse, R50, R92 ;  /* 0x000000320478723c */ /* 0x040fec000004185c */
[C---:B------:R-:W-:Y:S06]  /*62b0*/  HMMA.16816.F32.BF16 R140, R4.reuse, R42, R140 ;  /* 0x0000002a048c723c */ /* 0x040fec000004188c */
[----:B----4-:R-:W-:Y:S01]  /*62c0*/  HMMA.16816.F32.BF16 R160, R4, R24, R156 ;  /* 0x0000001804a0723c */ /* 0x010fe2000004189c */
[----:B-1----:R-:W-:-:S05]  /*62d0*/  FFMA.FTZ R2, R174, UR19, -R3 ;  /* 0x00000013ae027c23 */ /* 0x002fca0008010803 */
[----:B------:R-:W-:Y:S01]  /*62e0*/  HMMA.16816.F32.BF16 R88, R4, R38, R88 ;  /* 0x000000260458723c */ /* 0x000fe20000041858 */
[----:B------:R1:W2:Y:S02]  /*62f0*/  MUFU.EX2 R212, R2 ;  /* 0x0000000200d47308 */ /* 0x0002a40000000800 */
[----:B-1----:R-:W-:Y:S01]  /*6300*/  FFMA.FTZ R2, R175, UR19, -R3 ;  /* 0x00000013af027c23 */ /* 0x002fe20008010803 */
[----:B--2---:R-:W-:-:S05]  /*6310*/  F2FP.BF16.F32.PACK_AB R10, R212, R213 ;  /* 0x000000d5d40a723e */ /* 0x004fca00000010ff */
[----:B------:R1:W-:Y:S02]  /*6320*/  MUFU.EX2 R211, R2 ;  /* 0x0000000200d37308 */ /* 0x0003e40000000800 */
[----:B-1----:R-:W-:-:S06]  /*6330*/  FFMA.FTZ R2, R173, UR19, -R3 ;  /* 0x00000013ad027c23 */ /* 0x002fcc0008010803 */
[----:B------:R1:W2:Y:S02]  /*6340*/  MUFU.EX2 R210, R2 ;  /* 0x0000000200d27308 */ /* 0x0002a40000000800 */
[--C-:B-1----:R-:W-:Y:S01]  /*6350*/  FFMA.FTZ R2, R172, UR19, -R3.reuse ;  /* 0x00000013ac027c23 */ /* 0x102fe20008010803 */
[----:B------:R-:W-:Y:S01]  /*6360*/  FFMA.FTZ R3, R192, UR19, -R3 ;  /* 0x00000013c0037c23 */ /* 0x000fe20008010803 */
[----:B------:R-:W-:Y:S04]  /*6370*/  HMMA.16816.F32.BF16 R172, R4, R26, R84 ;  /* 0x0000001a04ac723c */ /* 0x000fe80000041854 */
[----:B------:R1:W-:Y:S08]  /*6380*/  MUFU.EX2 R209, R2 ;  /* 0x0000000200d17308 */ /* 0x0003f00000000800 */
[----:B------:R3:W4:Y:S01]  /*6390*/  MUFU.EX2 R192, R3 ;  /* 0x0000000300c07308 */ /* 0x0007220000000800 */
[----:B-1----:R-:W-:-:S02]  /*63a0*/  FFMA.FTZ R2, R178, UR19, -R0 ;  /* 0x00000013b2027c23 */ /* 0x002fc40008010800 */
[C---:B------:R-:W-:Y:S05]  /*63b0*/  HMMA.16816.F32.BF16 R176, R4.reuse, R16, R108 ;  /* 0x0000001004b0723c */ /* 0x040fea000004186c */
[----:B------:R1:W-:Y:S01]  /*63c0*/  MUFU.EX2 R208, R2 ;  /* 0x0000000200d07308 */ /* 0x0003e20000000800 */
[----:B-----5:R-:W-:Y:S01]  /*63d0*/  HMMA.16816.F32.BF16 R108, R4, R22, R76 ;  /* 0x00000016046c723c */ /* 0x020fe2000004184c */
[----:B---3--:R-:W-:-:S05]  /*63e0*/  MOV R3, R14 ;  /* 0x0000000e00037202 */ /* 0x008fca0000000f00 */
[----:B------:R-:W-:Y:S01]  /*63f0*/  FADD.FTZ R3, R3, R252 ;  /* 0x000000fc03037221 */ /* 0x000fe20000010000 */
[----:B-1----:R-:W-:Y:S02]  /*6400*/  FFMA.FTZ R2, R180, UR19, -R0 ;  /* 0x00000013b4027c23 */ /* 0x002fe40008010800 */
[----:B------:R-:W-:Y:S02]  /*6410*/  HMMA.16816.F32.BF16 R180, R4, R20, R96 ;  /* 0x0000001404b4723c */ /* 0x000fe40000041860 */
[----:B------:R1:W3:Y:S05]  /*6420*/  MUFU.EX2 R207, R2 ;  /* 0x0000000200cf7308 */ /* 0x0002ea0000000800 */
[----:B--2---:R-:W-:-:S02]  /*6430*/  F2FP.BF16.F32.PACK_AB R96, R210, R211 ;  /* 0x000000d3d260723e */ /* 0x004fc400000010ff */
[----:B----4-:R-:W-:Y:S01]  /*6440*/  F2FP.BF16.F32.PACK_AB R98, R192, R209 ;  /* 0x000000d1c062723e */ /* 0x010fe200000010ff */
[----:B-1----:R-:W-:Y:S01]  /*6450*/  FFMA.FTZ R2, R198, UR19, -R0 ;  /* 0x00000013c6027c23 */ /* 0x002fe20008010800 */
[----:B---3--:R-:W-:-:S03]  /*6460*/  F2FP.BF16.F32.PACK_AB R9, R207, R208 ;  /* 0x000000d0cf09723e */ /* 0x008fc600000010ff */
[----:B------:R1:W-:Y:S02]  /*6470*/  MUFU.EX2 R198, R2 ;  /* 0x0000000200c67308 */ /* 0x0003e40000000800 */
[----:B-1----:R-:W-:-:S06]  /*6480*/  FFMA.FTZ R2, R193, UR19, -R0 ;  /* 0x00000013c1027c23 */ /* 0x002fcc0008010800 */
[----:B------:R1:W2:Y:S02]  /*6490*/  MUFU.EX2 R193, R2 ;  /* 0x0000000200c17308 */ /* 0x0002a40000000800 */
[----:B-1----:R-:W-:Y:S01]  /*64a0*/  FFMA.FTZ R2, R194, UR19, -R0 ;  /* 0x00000013c2027c23 */ /* 0x002fe20008010800 */
[----:B--2---:R-:W-:Y:S01]  /*64b0*/  F2FP.BF16.F32.PACK_AB R11, R193, R198 ;  /* 0x000000c6c10b723e */ /* 0x004fe200000010ff */
[----:B------:R-:W-:-:S04]  /*64c0*/  IMAD.MOV.U32 R194, RZ, RZ, R150 ;  /* 0x000000ffffc27224 */ /* 0x000fc800078e0096 */
[----:B------:R1:W-:Y:S01]  /*64d0*/  MUFU.EX2 R107, R2 ;  /* 0x00000002006b7308 */ /* 0x0003e20000000800 */
[----:B------:R-:W-:Y:S01]  /*64e0*/  HMMA.16816.F32.BF16 R148, R4, R18, R80 ;  /* 0x000000120494723c */ /* 0x000fe20000041850 */
[----:B------:R-:W-:Y:S04]  /*64f0*/  LDSM.16.MT88.4 R4, [R226+0xbc00] ;  /* 0x00bc0000e204783b */ /* 0x000fe80000004200 */
[----:B------:R-:W-:Y:S01]  /*6500*/  LDSM.16.MT88.4 R80, [R224+0xbc00] ;  /* 0x00bc0000e050783b */ /* 0x000fe20000004200 */
[C---:B------:R-:W-:Y:S06]  /*6510*/  HMMA.16816.F32.BF16 R116, R8.reuse, R48, R72 ;  /* 0x000000300874723c */ /* 0x040fec0000041848 */
[----:B------:R-:W-:Y:S01]  /*6520*/  HMMA.16816.F32.BF16 R60, R8, R50, R60 ;  /* 0x00000032083c723c */ /* 0x000fe2000004183c */
[----:B-1----:R-:W-:Y:S01]  /*6530*/  FFMA.FTZ R2, R199, UR19, -R13 ;  /* 0x00000013c7027c23 */ /* 0x002fe2000801080d */
[----:B------:R-:W-:-:S04]  /*6540*/  MOV R199, R170 ;  /* 0x000000aa00c77202 */ /* 0x000fc80000000f00 */
[C---:B------:R-:W-:Y:S01]  /*6550*/  HMMA.16816.F32.BF16 R64, R8.reuse, R36, R64 ;  /* 0x000000240840723c */ /* 0x040fe20000041840 */
[----:B------:R-:W-:Y:S02]  /*6560*/  MOV R170, R106 ;  /* 0x0000006a00aa7202 */ /* 0x000fe40000000f00 */
[----:B------:R1:W-:Y:S01]  /*6570*/  MUFU.EX2 R106, R2 ;  /* 0x00000002006a7308 */ /* 0x0003e20000000800 */
[----:B------:R-:W-:Y:S02]  /*6580*/  MOV R51, R133 ;  /* 0x0000008500337202 */ /* 0x000fe40000000f00 */
[----:B------:R-:W-:Y:S01]  /*6590*/  MOV R50, R134 ;  /* 0x0000008600327202 */ /* 0x000fe20000000f00 */
[----:B------:R-:W-:Y:S01]  /*65a0*/  HMMA.16816.F32.BF16 R56, R8, R42, R56 ;  /* 0x0000002a0838723c */ /* 0x000fe20000041838 */
[----:B------:R-:W-:-:S05]  /*65b0*/  IMAD.MOV.U32 R37, RZ, RZ, R138 ;  /* 0x000000ffff257224 */ /* 0x000fca00078e008a */
[----:B------:R-:W-:Y:S01]  /*65c0*/  HMMA.16816.F32.BF16 R164, R8, R24, R164 ;  /* 0x0000001808a4723c */ /* 0x000fe200000418a4 */
[----:B------:R-:W-:Y:S02]  /*65d0*/  MOV R43, R155 ;  /* 0x0000009b002b7202 */ /* 0x000fe40000000f00 */
[----:B------:R-:W-:-:S03]  /*65e0*/  MOV R42, R136 ;  /* 0x00000088002a7202 */ /* 0x000fc60000000f00 */
[C---:B------:R-:W-:Y:S01]  /*65f0*/  HMMA.16816.F32.BF16 R84, R8.reuse, R20, R188 ;  /* 0x000000140854723c */ /* 0x040fe200000418bc */
[----:B-1----:R-:W-:Y:S01]  /*6600*/  FFMA.FTZ R2, R195, UR19, -R13 ;  /* 0x00000013c3027c23 */ /* 0x002fe2000801080d */
[----:B------:R-:W-:Y:S01]  /*6610*/  IMAD.MOV.U32 R195, RZ, RZ, R132 ;  /* 0x000000ffffc37224 */ /* 0x000fe200078e0084 */
[----:B------:R-:W-:Y:S02]  /*6620*/  MOV R24, R15 ;  /* 0x0000000f00187202 */ /* 0x000fe40000000f00 */
[----:B------:R1:W2:Y:S01]  /*6630*/  MUFU.EX2 R49, R2 ;  /* 0x0000000200317308 */ /* 0x0002a20000000800 */
[----:B------:R-:W-:Y:S01]  /*6640*/  HMMA.16816.F32.BF16 R52, R8, R38, R52 ;  /* 0x000000260834723c */ /* 0x000fe20000041834 */
[----:B------:R-:W-:-:S05]  /*6650*/  MOV R25, R171 ;  /* 0x000000ab00197202 */ /* 0x000fca0000000f00 */
[----:B------:R-:W-:Y:S01]  /*6660*/  HMMA.16816.F32.BF16 R28, R8, R26, R28 ;  /* 0x0000001a081c723c */ /* 0x000fe2000004181c */
[----:B------:R-:W-:Y:S02]  /*6670*/  MOV R39, R168 ;  /* 0x000000a800277202 */ /* 0x000fe40000000f00 */
[----:B------:R-:W-:-:S03]  /*6680*/  MOV R38, R169 ;  /* 0x000000a900267202 */ /* 0x000fc60000000f00 */
[----:B------:R-:W-:Y:S01]  /*6690*/  HMMA.16816.F32.BF16 R32, R8, R18, R32 ;  /* 0x000000120820723c */ /* 0x000fe20000041820 */
[----:B------:R-:W-:Y:S01]  /*66a0*/  FADD.FTZ R3, R39, R3 ;  /* 0x0000000327037221 */ /* 0x000fe20000010000 */
[----:B-1----:R-:W-:Y:S01]  /*66b0*/  FFMA.FTZ R2, R196, UR19, -R13 ;  /* 0x00000013c4027c23 */ /* 0x002fe2000801080d */
[----:B------:R-:W-:-:S03]  /*66c0*/  MOV R196, R135 ;  /* 0x0000008700c47202 */ /* 0x000fc60000000f00 */
[C---:B------:R-:W-:Y:S01]  /*66d0*/  HMMA.16816.F32.BF16 R20, R8.reuse, R22, R44 ;  /* 0x000000160814723c */ /* 0x040fe2000004182c */
[----:B--2---:R-:W-:Y:S01]  /*66e0*/  F2FP.BF16.F32.PACK_AB R92, R49, R106 ;  /* 0x0000006a315c723e */ /* 0x004fe200000010ff */
[----:B------:R1:W-:Y:S04]  /*66f0*/  MUFU.EX2 R48, R2 ;  /* 0x0000000200307308 */ /* 0x0003e80000000800 */
[C---:B------:R-:W-:Y:S06]  /*6700*/  HMMA.16816.F32.BF16 R132, R8.reuse, R40, R68 ;  /* 0x000000280884723c */ /* 0x040fec0000041844 */
[----:B------:R-:W-:Y:S01]  /*6710*/  HMMA.16816.F32.BF16 R68, R8, R16, R184 ;  /* 0x000000100844723c */ /* 0x000fe200000418b8 */
[----:B-1----:R-:W-:Y:S01]  /*6720*/  FFMA.FTZ R2, R197, UR19, -R13 ;  /* 0x00000013c5027c23 */ /* 0x002fe2000801080d */
[----:B------:R-:W-:-:S02]  /*6730*/  IMAD.MOV.U32 R197, RZ, RZ, R154 ;  /* 0x000000ffffc57224 */ /* 0x000fc400078e009a */
[----:B------:R-:W1:Y:S01]  /*6740*/  LDSM.16.MT88.4 R152, [R224+0xac00] ;  /* 0x00ac0000e098783b */ /* 0x000e620000004200 */
[----:B------:R2:W3:Y:S02]  /*6750*/  MUFU.EX2 R41, R2 ;  /* 0x0000000200297308 */ /* 0x0004e40000000800 */
[----:B--2---:R-:W-:Y:S01]  /*6760*/  FFMA.FTZ R2, R202, UR19, -R12 ;  /* 0x00000013ca027c23 */ /* 0x004fe2000801080c */
[----:B------:R-:W-:Y:S02]  /*6770*/  MOV R202, R137 ;  /* 0x0000008900ca7202 */ /* 0x000fe40000000f00 */
[----:B---3--:R-:W-:-:S03]  /*6780*/  F2FP.BF16.F32.PACK_AB R94, R41, R48 ;  /* 0x00000030295e723e */ /* 0x008fc600000010ff */
[----:B------:R2:W-:Y:S01]  /*6790*/  MUFU.EX2 R40, R2 ;  /* 0x0000000200287308 */ /* 0x0005e20000000800 */
[----:B------:R-:W-:-:S04]  /*67a0*/  FADD.FTZ R3, R202, R3 ;  /* 0x00000003ca037221 */ /* 0x000fc80000010000 */
[----:B------:R-:W-:-:S04]  /*67b0*/  FADD.FTZ R3, R197, R3 ;  /* 0x00000003c5037221 */ /* 0x000fc80000010000 */
[----:B------:R-:W-:Y:S01]  /*67c0*/  FADD.FTZ R3, R196, R3 ;  /* 0x00000003c4037221 */ /* 0x000fe20000010000 */
[--C-:B--2---:R-:W-:Y:S01]  /*67d0*/  FFMA.FTZ R2, R200, UR19, -R12.reuse ;  /* 0x00000013c8027c23 */ /* 0x104fe2000801080c */
[----:B------:R-:W-:Y:S02]  /*67e0*/  MOV R200, R139 ;  /* 0x0000008b00c87202 */ /* 0x000fe40000000f00 */
[----:B------:R-:W2:Y:S01]  /*67f0*/  LDSM.16.MT88.4 R136, [R226+0x9c00] ;  /* 0x009c0000e288783b */ /* 0x000ea20000004200 */
[----:B------:R3:W4:Y:S02]  /*6800*/  MUFU.EX2 R36, R2 ;  /* 0x0000000200247308 */ /* 0x0007240000000800 */
[----:B---3--:R-:W-:Y:S01]  /*6810*/  FFMA.FTZ R2, R201, UR19, -R12 ;  /* 0x00000013c9027c23 */ /* 0x008fe2000801080c */
[----:B------:R-:W-:Y:S01]  /*6820*/  IMAD.MOV.U32 R201, RZ, RZ, R170 ;  /* 0x000000ffffc97224 */ /* 0x000fe200078e00aa */
[----:B----4-:R-:W-:Y:S01]  /*6830*/  F2FP.BF16.F32.PACK_AB R93, R36, R40 ;  /* 0x00000028245d723e */ /* 0x010fe200000010ff */
[----:B------:R-:W3:Y:S03]  /*6840*/  LDSM.16.MT88.4 R168, [R226+0xac00] ;  /* 0x00ac0000e2a8783b */ /* 0x000ee60000004200 */
[----:B------:R4:W-:Y:S01]  /*6850*/  MUFU.EX2 R15, R2 ;  /* 0x00000002000f7308 */ /* 0x0009e20000000800 */
[----:B------:R-:W-:-:S04]  /*6860*/  FADD.FTZ R8, R38, R201 ;  /* 0x000000c926087221 */ /* 0x000fc80000010000 */
[----:B------:R-:W-:Y:S01]  /*6870*/  FADD.FTZ R8, R37, R8 ;  /* 0x0000000825087221 */ /* 0x000fe20000010000 */
[----:B----4-:R-:W-:-:S04]  /*6880*/  FFMA.FTZ R2, R203, UR19, -R12 ;  /* 0x00000013cb027c23 */ /* 0x010fc8000801080c */
[----:B------:R4:W5:Y:S02]  /*6890*/  MUFU.EX2 R14, R2 ;  /* 0x00000002000e7308 */ /* 0x0009640000000800 */
[----:B----4-:R-:W-:Y:S01]  /*68a0*/  FFMA.FTZ R2, R205, UR19, -R0 ;  /* 0x00000013cd027c23 */ /* 0x010fe20008010800 */
[----:B-----5:R-:W-:-:S05]  /*68b0*/  F2FP.BF16.F32.PACK_AB R95, R14, R15 ;  /* 0x0000000f0e5f723e */ /* 0x020fca00000010ff */
[----:B------:R4:W5:Y:S02]  /*68c0*/  MUFU.EX2 R13, R2 ;  /* 0x00000002000d7308 */ /* 0x0009640000000800 */
[C---:B-1----:R-:W-:Y:S06]  /*68d0*/  HMMA.16816.F32.BF16 R156, R92.reuse, R154, R88 ;  /* 0x0000009a5c9c723c */ /* 0x042fec0000041858 */
[C---:B------:R-:W-:Y:S06]  /*68e0*/  HMMA.16816.F32.BF16 R88, R92.reuse, R4, R180 ;  /* 0x000000045c58723c */ /* 0x040fec00000418b4 */
[----:B------:R-:W-:Y:S01]  /*68f0*/  HMMA.16816.F32.BF16 R76, R92, R82, R148 ;  /* 0x000000525c4c723c */ /* 0x000fe20000041894 */
[--C-:B----4-:R-:W-:Y:S01]  /*6900*/  FFMA.FTZ R2, R204, UR19, -R0.reuse ;  /* 0x00000013cc027c23 */ /* 0x110fe20008010800 */
[----:B------:R-:W-:Y:S01]  /*6910*/  FFMA.FTZ R0, R206, UR19, -R0 ;  /* 0x00000013ce007c23 */ /* 0x000fe20008010800 */
[----:B-----5:R-:W-:-:S02]  /*6920*/  F2FP.BF16.F32.PACK_AB R97, R13, R107 ;  /* 0x0000006b0d61723e */ /* 0x020fc400000010ff */
[----:B------:R1:W-:Y:S01]  /*6930*/  MUFU.EX2 R12, R2 ;  /* 0x00000002000c7308 */ /* 0x0003e20000000800 */
[C---:B------:R-:W-:Y:S06]  /*6940*/  HMMA.16816.F32.BF16 R112, R92.reuse, R124, R112 ;  /* 0x0000007c5c70723c */ /* 0x040fec0000041870 */
[C---:B------:R-:W-:Y:S01]  /*6950*/  HMMA.16816.F32.BF16 R120, R92.reuse, R126, R120 ;  /* 0x0000007e5c78723c */ /* 0x040fe20000041878 */
[----:B------:R4:W5:Y:S05]  /*6960*/  MUFU.EX2 R9, R0 ;  /* 0x0000000000097308 */ /* 0x00096a0000000800 */
[----:B--2---:R-:W-:Y:S01]  /*6970*/  HMMA.16816.F32.BF16 R128, R92, R136, R128 ;  /* 0x000000885c80723c */ /* 0x004fe20000041880 */
[----:B-1----:R-:W-:-:S05]  /*6980*/  FADD.FTZ R2, R249, R247 ;  /* 0x000000f7f9027221 */ /* 0x002fca0000010000 */
[C---:B------:R-:W-:Y:S01]  /*6990*/  HMMA.16816.F32.BF16 R140, R92.reuse, R138, R140 ;  /* 0x0000008a5c8c723c */ /* 0x040fe2000004188c */
[----:B------:R-:W-:Y:S01]  /*69a0*/  FADD.FTZ R2, R248, R2 ;  /* 0x00000002f8027221 */ /* 0x000fe20000010000 */
[----:B----4-:R-:W-:Y:S01]  /*69b0*/  FADD.FTZ R0, R25, R24 ;  /* 0x0000001819007221 */ /* 0x010fe20000010000 */
[----:B-----5:R-:W-:Y:S02]  /*69c0*/  F2FP.BF16.F32.PACK_AB R99, R9, R12 ;  /* 0x0000000c0963723e */ /* 0x020fe400000010ff */
        /* <DEDUP_REMOVED lines=8> */
[C---:B---3--:R-:W-:Y:S01]  /*6a50*/  HMMA.16816.F32.BF16 R160, R92.reuse, R168, R160 ;  /* 0x000000a85ca0723c */ /* 0x048fe200000418a0 */
        /* <DEDUP_REMOVED lines=46> */
[C---:B------:R-:W-:Y:S01]  /*6d40*/  HMMA.16816.F32.BF16 R116, R96.reuse, R124, R116 ;  /* 0x0000007c6074723c */ /* 0x040fe20000041874 */
        /* <DEDUP_REMOVED lines=17> */
[----:B------:R-:W2:Y:S01]  /*6e60*/  LDL R51, [R1+0x18] ;  /* 0x0000180001337983 */ /* 0x000ea20000100800 */
[----:B------:R-:W-:Y:S01]  /*6e70*/  ULDC UR4, c[0x0][0x2d0] ;  /* 0x0000b40000047ab9 */ /* 0x000fe20000000800 */
[----:B------:R-:W-:-:S04]  /*6e80*/  DEPBAR.LE SB0, 0x0 ;  /* 0x000080000000791a */ /* 0x000fc80000000000 */
[----:B------:R-:W3:Y:S04]  /*6e90*/  LDL R199, [R1+0x38] ;  /* 0x0000380001c77983 */ /* 0x000ee80000100800 */
[----:B------:R-:W4:Y:S01]  /*6ea0*/  LDL.64 R194, [R1] ;  /* 0x0000000001c27983 */ /* 0x000f220000100a00 */
[----:B------:R-:W-:Y:S01]  /*6eb0*/  BAR.SYNC.DEFER_BLOCKING 0x0 ;  /* 0x0000000000007b1d */ /* 0x000fe20000010000 */
[----:B------:R-:W-:Y:S01]  /*6ec0*/  ISETP.GE.AND P4, PT, R100, UR4, PT ;  /* 0x0000000464007c0c */ /* 0x000fe2000bf86270 */
[----:B------:R-:W-:-:S04]  /*6ed0*/  UIADD3 UR17, UR18, -0x2, URZ ;  /* 0xfffffffe12117890 */ /* 0x000fc8000fffe03f */
[----:B------:R-:W-:Y:S01]  /*6ee0*/  UISETP.GT.AND UP0, UPT, UR17, UR12, UPT ;  /* 0x0000000c1100728c */ /* 0x000fe2000bf04270 */
[----:B------:R-:W1:Y:S07]  /*6ef0*/  S2R R107, SR_TID.X ;  /* 0x00000000006b7919 */ /* 0x000e6e0000002100 */
[----:B------:R-:W5:Y:S08]  /*6f00*/  @!P4 LDC.64 R4, c[0x0][0x220] ;  /* 0x00008800ff04cb82 */ /* 0x000f700000000a00 */
[----:B------:R-:W5:Y:S01]  /*6f10*/  @!P4 LDC.64 R6, c[0x0][0x220] ;  /* 0x00008800ff06cb82 */ /* 0x000f620000000a00 */
[----:B------:R-:W-:Y:S04]  /*6f20*/  @P4 STS [R230+0x9000], RZ ;  /* 0x009000ffe6004388 */ /* 0x000fe80000000800 */
[----:B------:R-:W-:Y:S04]  /*6f30*/  @P4 STS [R230+0x9004], RZ ;  /* 0x009004ffe6004388 */ /* 0x000fe80000000800 */
[----:B------:R-:W-:Y:S01]  /*6f40*/  @P4 STS.64 [R230+0x9008], RZ ;  /* 0x009008ffe6004388 */ /* 0x000fe20000000a00 */
[----:B-1----:R-:W-:-:S05]  /*6f50*/  IMAD.SHL.U32 R107, R107, 0x2, RZ ;  /* 0x000000026b6b7824 */ /* 0x002fca00078e00ff */
[----:B------:R-:W-:Y:S02]  /*6f60*/  LOP3.LUT R107, R107, 0x6, RZ, 0xc0, !PT ;  /* 0x000000066b6b7812 */ /* 0x000fe400078ec0ff */
[----:B--2---:R-:W-:Y:S02]  /*6f70*/  ISETP.GE.AND P3, PT, R51, UR4, PT ;  /* 0x0000000433007c0c */ /* 0x004fe4000bf66270 */
[----:B---3--:R-:W-:Y:S01]  /*6f80*/  ISETP.GE.AND P2, PT, R199, UR4, PT ;  /* 0x00000004c7007c0c */ /* 0x008fe2000bf46270 */
[----:B------:R-:W-:-:S04]  /*6f90*/  UIADD3 UR4, UR18, -0x2, URZ ;  /* 0xfffffffe12047890 */ /* 0x000fc8000fffe03f */
[----:B------:R-:W-:-:S06]  /*6fa0*/  USHF.R.S32.HI UR7, URZ, 0x1f, UR4 ;  /* 0x0000001f3f077899 */ /* 0x000fcc0008011404 */
[----:B------:R-:W1:Y:S01]  /*6fb0*/  @!P3 LDC.64 R10, c[0x0][0x220] ;  /* 0x00008800ff0abb82 */ /* 0x000e620000000a00 */
[----:B------:R-:W-:Y:S01]  /*6fc0*/  UIMAD UR6, UR27, UR4, URZ ;  /* 0x000000041b0672a4 */ /* 0x000fe2000f8e023f */
[----:B------:R-:W-:-:S03]  /*6fd0*/  IMAD.U32 R2, RZ, RZ, UR4 ;  /* 0x00000004ff027e24 */ /* 0x000fc6000f8e00ff */
[----:B------:R-:W-:Y:S01]  /*6fe0*/  UIMAD UR6, UR7, UR28, UR6 ;  /* 0x0000001c070672a4 */ /* 0x000fe2000f8e0206 */
[----:B----4-:R-:W-:Y:S02]  /*6ff0*/  IMAD.WIDE.U32 R2, R2, UR28, R194 ;  /* 0x0000001c02027c25 */ /* 0x010fe4000f8e00c2 */
[----:B------:R-:W2:Y:S03]  /*7000*/  @!P2 LDC.64 R8, c[0x0][0x220] ;  /* 0x00008800ff08ab82 */ /* 0x000ea60000000a00 */
[----:B------:R-:W-:Y:S01]  /*7010*/  VIADD R3, R3, UR6 ;  /* 0x0000000603037c36 */ /* 0x000fe20008000000 */
[C---:B-----5:R-:W-:Y:S02]  /*7020*/  @!P4 LEA R4, P0, R2.reuse, R4, 0x1 ;  /* 0x000000040204c211 */ /* 0x060fe400078008ff */
[C---:B------:R-:W-:Y:S02]  /*7030*/  IADD3 R0, P5, R2.reuse, UR20, RZ ;  /* 0x0000001402007c10 */ /* 0x040fe4000ffbe0ff */
[----:B------:R-:W3:Y:S01]  /*7040*/  @!P3 LDC.64 R12, c[0x0][0x220] ;  /* 0x00008800ff0cbb82 */ /* 0x000ee20000000a00 */
[----:B------:R-:W-:-:S05]  /*7050*/  @!P4 LEA.HI.X R5, R2, R5, R3, 0x1, P0 ;  /* 0x000000050205c211 */ /* 0x000fca00000f0c03 */
[----:B------:R-:W-:Y:S01]  /*7060*/  @!PT LDS RZ, [RZ] ;  /* 0x00000000fffff984 */ /* 0x000fe20000000800 */
[----:B------:R-:W-:Y:S01]  /*7070*/  @!PT LDS RZ, [RZ] ;  /* 0x00000000fffff984 */ /* 0x000fe20000000800 */
[----:B------:R-:W-:Y:S01]  /*7080*/  @!PT LDS RZ, [RZ] ;  /* 0x00000000fffff984 */ /* 0x000fe20000000800 */
[----:B------:R3:W-:Y:S02]  /*7090*/  @!P4 LDGSTS.E.BYPASS.LTC128B.128 [R230+0x9000], desc[UR22][R4.64] ;  /* 0x0900000004e6cfae */ /* 0x0007e4000b901d56 */
[----:B------:R-:W4:Y:S01]  /*70a0*/  @!P2 LDC.64 R14, c[0x0][0x220] ;  /* 0x00008800ff0eab82 */ /* 0x000f220000000a00 */
[C---:B-1----:R-:W-:Y:S01]  /*70b0*/  @!P3 LEA R10, P1, R2.reuse, R10, 0x1 ;  /* 0x0000000a020ab211 */ /* 0x042fe200078208ff */
[----:B------:R-:W-:Y:S03]  /*70c0*/  @P3 STS.128 [R230+0xa000], RZ ;  /* 0x00a000ffe6003388 */ /* 0x000fe60000000c00 */
[C---:B------:R-:W-:Y:S02]  /*70d0*/  @!P3 LEA.HI.X R11, R2.reuse, R11, R3, 0x1, P1 ;  /* 0x0000000b020bb211 */ /* 0x040fe400008f0c03 */
[----:B--2---:R-:W-:-:S03]  /*70e0*/  @!P2 LEA R8, P0, R2, R8, 0x1 ;  /* 0x000000080208a211 */ /* 0x004fc600078008ff */
[----:B------:R-:W-:Y:S01]  /*70f0*/  @!PT LDS RZ, [RZ] ;  /* 0x00000000fffff984 */ /* 0x000fe20000000800 */
[----:B------:R-:W-:Y:S01]  /*7100*/  @!PT LDS RZ, [RZ] ;  /* 0x00000000fffff984 */ /* 0x000fe20000000800 */
[----:B------:R-:W-:Y:S01]  /*7110*/  @!PT LDS RZ, [RZ] ;  /* 0x00000000fffff984 */ /* 0x000fe20000000800 */
[----:B------:R-:W-:Y:S01]  /*7120*/  @!P3 LDGSTS.E.BYPASS.LTC128B.128 [R230+0xa000], desc[UR22][R10.64+0x40] ;  /* 0x0a0000400ae6bfae */ /* 0x000fe2000b901d56 */
[----:B------:R-:W-:Y:S02]  /*7130*/  @!P2 LEA.HI.X R9, R2, R9, R3, 0x1, P0 ;  /* 0x000000090209a211 */ /* 0x000fe400000f0c03 */
[----:B------:R-:W-:Y:S01]  /*7140*/  IADD3.X R3, R3, UR16, RZ, P5, !PT ;  /* 0x0000001003037c10 */ /* 0x000fe2000affe4ff */
[----:B------:R-:W-:Y:S01]  /*7150*/  @P2 STS.128 [R230+0xb000], RZ ;  /* 0x00b000ffe6002388 */ /* 0x000fe20000000c00 */
[----:B------:R-:W-:-:S03]  /*7160*/  @!P4 LEA R6, P5, R0, R6, 0x1 ;  /* 0x000000060006c211 */ /* 0x000fc600078a08ff */
[----:B------:R-:W-:Y:S01]  /*7170*/  @!PT LDS RZ, [RZ] ;  /* 0x00000000fffff984 */ /* 0x000fe20000000800 */
[----:B------:R-:W-:Y:S01]  /*7180*/  @!PT LDS RZ, [RZ] ;  /* 0x00000000fffff984 */ /* 0x000fe20000000800 */
[----:B------:R-:W-:Y:S01]  /*7190*/  @!PT LDS RZ, [RZ] ;  /* 0x00000000fffff984 */ /* 0x000fe20000000800 */
[----:B------:R1:W-:Y:S01]  /*71a0*/  @!P2 LDGSTS.E.BYPASS.LTC128B.128 [R230+0xb000], desc[UR22][R8.64+0x80] ;  /* 0x0b00008008e6afae */ /* 0x0003e2000b901d56 */
[----:B------:R-:W-:-:S03]  /*71b0*/  @!P4 LEA.HI.X R7, R0, R7, R3, 0x1, P5 ;  /* 0x000000070007c211 */ /* 0x000fc600028f0c03 */
[----:B------:R-:W-:Y:S01]  /*71c0*/  @P4 STS.128 [R230+0x9800], RZ ;  /* 0x009800ffe6004388 */ /* 0x000fe20000000c00 */
[C---:B----4-:R-:W-:Y:S02]  /*71d0*/  @!P2 LEA R2, P0, R0.reuse, R14, 0x1 ;  /* 0x0000000e0002a211 */ /* 0x050fe400078008ff */
[C---:B---3--:R-:W-:Y:S01]  /*71e0*/  @!P3 LEA R4, P1, R0.reuse, R12, 0x1 ;  /* 0x0000000c0004b211 */ /* 0x048fe200078208ff */
[----:B------:R-:W-:Y:S01]  /*71f0*/  @!PT LDS RZ, [RZ] ;  /* 0x00000000fffff984 */ /* 0x000fe20000000800 */
[----:B------:R-:W-:Y:S01]  /*7200*/  @!PT LDS RZ, [RZ] ;  /* 0x00000000fffff984 */ /* 0x000fe20000000800 */
[----:B------:R-:W-:Y:S01]  /*7210*/  @!PT LDS RZ, [RZ] ;  /* 0x00000000fffff984 */ /* 0x000fe20000000800 */
[----:B------:R-:W-:Y:S03]  /*7220*/  @!P4 LDGSTS.E.BYPASS.LTC128B.128 [R230+0x9800], desc[UR22][R6.64] ;  /* 0x0980000006e6cfae */ /* 0x000fe6000b901d56 */
[C-C-:B------:R-:W-:Y:S01]  /*7230*/  @!P3 LEA.HI.X R5, R0.reuse, R13, R3.reuse, 0x1, P1 ;  /* 0x0000000d0005b211 */ /* 0x140fe200008f0c03 */
[----:B------:R-:W-:Y:S01]  /*7240*/  @P3 STS.128 [R230+0xa800], RZ ;  /* 0x00a800ffe6003388 */ /* 0x000fe20000000c00 */
[----:B------:R-:W-:-:S03]  /*7250*/  @!P2 LEA.HI.X R3, R0, R15, R3, 0x1, P0 ;  /* 0x0000000f0003a211 */ /* 0x000fc600000f0c03 */
[----:B------:R-:W-:Y:S01]  /*7260*/  @!PT LDS RZ, [RZ] ;  /* 0x00000000fffff984 */ /* 0x000fe20000000800 */
[----:B------:R-:W-:Y:S01]  /*7270*/  @!PT LDS RZ, [RZ] ;  /* 0x00000000fffff984 */ /* 0x000fe20000000800 */
[----:B------:R-:W-:Y:S01]  /*7280*/  @!PT LDS RZ, [RZ] ;  /* 0x00000000fffff984 */ /* 0x000fe20000000800 */
[----:B------:R2:W-:Y:S04]  /*7290*/  @!P3 LDGSTS.E.BYPASS.LTC128B.128 [R230+0xa800], desc[UR22][R4.64+0x40] ;  /* 0x0a80004004e6bfae */ /* 0x0005e8000b901d56 */
[----:B------:R-:W-:Y:S04]  /*72a0*/  @P2 STS.128 [R230+0xb800], RZ ;  /* 0x00b800ffe6002388 */ /* 0x000fe80000000c00 */
[----:B------:R-:W-:Y:S01]  /*72b0*/  @!PT LDS RZ, [RZ] ;  /* 0x00000000fffff984 */ /* 0x000fe20000000800 */
[----:B------:R-:W-:Y:S01]  /*72c0*/  @!PT LDS RZ, [RZ] ;  /* 0x00000000fffff984 */ /* 0x000fe20000000800 */
[----:B------:R-:W-:Y:S01]  /*72d0*/  @!PT LDS RZ, [RZ] ;  /* 0x00000000fffff984 */ /* 0x000fe20000000800 */
[----:B------:R3:W-:Y:S04]  /*72e0*/  @!P2 LDGSTS.E.BYPASS.LTC128B.128 [R230+0xb800], desc[UR22][R2.64+0x80] ;  /* 0x0b80008002e6afae */ /* 0x0007e8000b901d56 */
[----:B-1----:R-:W-:Y:S04]  /*72f0*/  LDSM.16.M88.4 R8, [R228+0x1000] ;  /* 0x00100000e408783b */ /* 0x002fe80000000200 */
[----:B------:R-:W1:Y:S04]  /*7300*/  LDSM.16.M88.4 R28, [R225+0x6400] ;  /* 0x00640000e11c783b */ /* 0x000e680000000200 */
[----:B------:R-:W4:Y:S04]  /*7310*/  LDSM.16.M88.4 R16, [R225+0x6000] ;  /* 0x00600000e110783b */ /* 0x000f280000000200 */
[----:B------:R-:W5:Y:S04]  /*7320*/  LDSM.16.M88.4 R24, [R225+0x6800] ;  /* 0x00680000e118783b */ /* 0x000f680000000200 */
[----:B------:R-:W3:Y:S04]  /*7330*/  LDSM.16.M88.4 R20, [R225+0x6c00] ;  /* 0x006c0000e114783b */ /* 0x000ee80000000200 */
[----:B--2---:R-:W-:Y:S04]  /*7340*/  LDSM.16.M88.4 R4, [R229+0x1000] ;  /* 0x00100000e504783b */ /* 0x004fe80000000200 */
[----:B------:R-:W2:Y:S04]  /*7350*/  LDSM.16.M88.4 R40, [R227+0x6400] ;  /* 0x00640000e328783b */ /* 0x000ea80000000200 */
[----:B------:R-:W2:Y:S04]  /*7360*/  LDSM.16.M88.4 R12, [R228] ;  /* 0x00000000e40c783b */ /* 0x000ea80000000200 */
[----:B------:R-:W2:Y:S04]  /*7370*/  LDSM.16.M88.4 R44, [R227+0x6000] ;  /* 0x00600000e32c783b */ /* 0x000ea80000000200 */
[----:B------:R-:W2:Y:S04]  /*7380*/  LDSM.16.M88.4 R36, [R227+0x6800] ;  /* 0x00680000e324783b */ /* 0x000ea80000000200 */
[----:B------:R-:W2:Y:S01]  /*7390*/  LDSM.16.M88.4 R32, [R227+0x6c00] ;  /* 0x006c0000e320783b */ /* 0x000ea20000000200 */
[C---:B-1----:R-:W-:Y:S03]  /*73a0*/  HMMA.16816.F32.BF16 R64, R8.reuse, R30, RZ ;  /* 0x0000001e0840723c */ /* 0x042fe600000418ff */
[----:B------:R-:W0:Y:S03]  /*73b0*/  LDGDEPBAR ;  /* 0x00000000000079af */ /* 0x000e260000000000 */
[C---:B----4-:R-:W-:Y:S06]  /*73c0*/  HMMA.16816.F32.BF16 R180, R8.reuse, R16, RZ ;  /* 0x0000001008b4723c */ /* 0x050fec00000418ff */
[C---:B------:R-:W-:Y:S06]  /*73d0*/  HMMA.16816.F32.BF16 R108, R8.reuse, R28, RZ ;  /* 0x0000001c086c723c */ /* 0x040fec00000418ff */
[C---:B-----5:R-:W-:Y:S06]  /*73e0*/  HMMA.16816.F32.BF16 R60, R8.reuse, R24, RZ ;  /* 0x00000018083c723c */ /* 0x060fec00000418ff */
[C---:B---3--:R-:W-:Y:S06]  /*73f0*/  HMMA.16816.F32.BF16 R52, R8.reuse, R20, RZ ;  /* 0x000000140834723c */ /* 0x048fec00000418ff */
[C---:B------:R-:W-:Y:S06]  /*7400*/  HMMA.16816.F32.BF16 R176, R8.reuse, R18, RZ ;  /* 0x0000001208b0723c */ /* 0x040fec00000418ff */
[C---:B------:R-:W-:Y:S06]  /*7410*/  HMMA.16816.F32.BF16 R56, R8.reuse, R26, RZ ;  /* 0x0000001a0838723c */ /* 0x040fec00000418ff */
[----:B------:R-:W-:Y:S01]  /*7420*/  HMMA.16816.F32.BF16 R48, R8, R22, RZ ;  /* 0x000000160830723c */ /* 0x000fe200000418ff */
[----:B------:R-:W1:Y:S05]  /*7430*/  LDSM.16.M88.4 R8, [R229] ;  /* 0x00000000e508783b */ /* 0x000e6a0000000200 */
[----:B--2---:R-:W-:Y:S06]  /*7440*/  HMMA.16816.F32.BF16 R200, R4, R42, R64 ;  /* 0x0000002a04c8723c */ /* 0x004fec0000041840 */
[----:B------:R-:W-:Y:S06]  /*7450*/  HMMA.16816.F32.BF16 R64, R12, R24, RZ ;  /* 0x000000180c40723c */ /* 0x000fec00000418ff */
[C---:B------:R-:W-:Y:S06]  /*7460*/  HMMA.16816.F32.BF16 R208, R4.reuse, R44, R180 ;  /* 0x0000002c04d0723c */ /* 0x040fec00000418b4 */
[C---:B------:R-:W-:Y:S06]  /*7470*/  HMMA.16816.F32.BF16 R212, R4.reuse, R40, R108 ;  /* 0x0000002804d4723c */ /* 0x040fec000004186c */
[C---:B------:R-:W-:Y:S06]  /*7480*/  HMMA.16816.F32.BF16 R216, R4.reuse, R36, R60 ;  /* 0x0000002404d8723c */ /* 0x040fec000004183c */
[C---:B------:R-:W-:Y:S01]  /*7490*/  HMMA.16816.F32.BF16 R220, R4.reuse, R32, R52 ;  /* 0x0000002004dc723c */ /* 0x040fe20000041834 */
[----:B------:R-:W-:Y:S05]  /*74a0*/  LDSM.16.M88.4 R52, [R225+0x7400] ;  /* 0x00740000e134783b */ /* 0x000fea0000000200 */
[C---:B------:R-:W-:Y:S06]  /*74b0*/  HMMA.16816.F32.BF16 R192, R4.reuse, R46, R176 ;  /* 0x0000002e04c0723c */ /* 0x040fec00000418b0 */
[C---:B------:R-:W-:Y:S01]  /*74c0*/  HMMA.16816.F32.BF16 R204, R4.reuse, R38, R56 ;  /* 0x0000002604cc723c */ /* 0x040fe20000041838 */
[----:B------:R-:W-:Y:S05]  /*74d0*/  LDSM.16.M88.4 R56, [R225+0x7000] ;  /* 0x00700000e138783b */ /* 0x000fea0000000200 */
[----:B------:R-:W-:Y:S01]  /*74e0*/  HMMA.16816.F32.BF16 R248, R4, R34, R48 ;  /* 0x0000002204f8723c */ /* 0x000fe20000041830 */
[----:B------:R-:W-:Y:S04]  /*74f0*/  LDSM.16.M88.4 R4, [R228+0x2000] ;  /* 0x00200000e404783b */ /* 0x000fe80000000200 */
[----:B------:R-:W2:Y:S01]  /*7500*/  LDSM.16.M88.4 R48, [R225+0x7800] ;  /* 0x00780000e130783b */ /* 0x000ea20000000200 */
[C---:B------:R-:W-:Y:S06]  /*7510*/  HMMA.16816.F32.BF16 R60, R12.reuse, R16, RZ ;  /* 0x000000100c3c723c */ /* 0x040fec00000418ff */
[C---:B------:R-:W-:Y:S06]  /*7520*/  HMMA.16816.F32.BF16 R188, R12.reuse, R18, RZ ;  /* 0x000000120cbc723c */ /* 0x040fec00000418ff */
[C---:B------:R-:W-:Y:S06]  /*7530*/  HMMA.16816.F32.BF16 R16, R12.reuse, R28, RZ ;  /* 0x0000001c0c10723c */ /* 0x040fec00000418ff */
[C---:B------:R-:W-:Y:S06]  /*7540*/  HMMA.16816.F32.BF16 R108, R12.reuse, R20, RZ ;  /* 0x000000140c6c723c */ /* 0x040fec00000418ff */
[C---:B------:R-:W-:Y:S01]  /*7550*/  HMMA.16816.F32.BF16 R180, R12.reuse, R30, RZ ;  /* 0x0000001e0cb4723c */ /* 0x040fe200000418ff */
[----:B------:R-:W3:Y:S05]  /*7560*/  LDSM.16.M88.4 R28, [R225+0x7c00] ;  /* 0x007c0000e11c783b */ /* 0x000eea0000000200 */
[C---:B------:R-:W-:Y:S06]  /*7570*/  HMMA.16816.F32.BF16 R184, R12.reuse, R26, RZ ;  /* 0x0000001a0cb8723c */ /* 0x040fec00000418ff */
[----:B------:R-:W-:Y:S06]  /*7580*/  HMMA.16816.F32.BF16 R176, R12, R22, RZ ;  /* 0x000000160cb0723c */ /* 0x000fec00000418ff */
[C---:B-1----:R-:W-:Y:S06]  /*7590*/  HMMA.16816.F32.BF16 R12, R8.reuse, R36, R64 ;  /* 0x00000024080c723c */ /* 0x042fec0000041840 */
[C---:B------:R-:W-:Y:S06]  /*75a0*/  HMMA.16816.F32.BF16 R20, R8.reuse, R40, R16 ;  /* 0x000000280814723c */ /* 0x040fec0000041810 */
[C---:B------:R-:W-:Y:S06]  /*75b0*/  HMMA.16816.F32.BF16 R16, R8.reuse, R32, R108 ;  /* 0x000000200810723c */ /* 0x040fec000004186c */
[----:B------:R-:W-:Y:S01]  /*75c0*/  HMMA.16816.F32.BF16 R64, R8, R34, R176 ;  /* 0x000000220840723c */ /* 0x000fe200000418b0 */
[----:B------:R-:W-:Y:S05]  /*75d0*/  LDSM.16.M88.4 R32, [R227+0x7800] ;  /* 0x00780000e320783b */ /* 0x000fea0000000200 */
[----:B--2---:R-:W-:Y:S01]  /*75e0*/  HMMA.16816.F32.BF16 R176, R4, R48, R12 ;  /* 0x0000003004b0723c */ /* 0x004fe2000004180c */
[----:B------:R-:W1:Y:S05]  /*75f0*/  LDSM.16.M88.4 R12, [R228+0x3000] ;  /* 0x00300000e40c783b */ /* 0x000e6a0000000200 */
[C---:B------:R-:W-:Y:S06]  /*7600*/  HMMA.16816.F32.BF16 R24, R8.reuse, R44, R60 ;  /* 0x0000002c0818723c */ /* 0x040fec000004183c */
[C---:B------:R-:W-:Y:S06]  /*7610*/  HMMA.16816.F32.BF16 R44, R8.reuse, R46, R188 ;  /* 0x0000002e082c723c */ /* 0x040fec00000418bc */
[C---:B------:R-:W-:Y:S01]  /*7620*/  HMMA.16816.F32.BF16 R60, R8.reuse, R42, R180 ;  /* 0x0000002a083c723c */ /* 0x040fe200000418b4 */
[----:B------:R-:W-:Y:S05]  /*7630*/  LDSM.16.M88.4 R40, [R227+0x7000] ;  /* 0x00700000e328783b */ /* 0x000fea0000000200 */
[----:B------:R-:W-:Y:S01]  /*7640*/  HMMA.16816.F32.BF16 R180, R8, R38, R184 ;  /* 0x0000002608b4723c */ /* 0x000fe200000418b8 */
[----:B------:R-:W-:Y:S04]  /*7650*/  LDSM.16.M88.4 R8, [R229+0x3000] ;  /* 0x00300000e508783b */ /* 0x000fe80000000200 */
[----:B------:R-:W-:Y:S01]  /*7660*/  LDSM.16.M88.4 R36, [R227+0x7400] ;  /* 0x00740000e324783b */ /* 0x000fe20000000200 */
[C---:B---3--:R-:W-:Y:S03]  /*7670*/  HMMA.16816.F32.BF16 R108, R4.reuse, R28, R16 ;  /* 0x0000001c046c723c */ /* 0x048fe60000041810 */
[----:B------:R-:W2:Y:S03]  /*7680*/  LDSM.16.M88.4 R16, [R229+0x2000] ;  /* 0x00200000e510783b */ /* 0x000ea60000000200 */
[----:B------:R-:W-:Y:S06]  /*7690*/  HMMA.16816.F32.BF16 R188, R4, R52, R20 ;  /* 0x0000003404bc723c */ /* 0x000fec0000041814 */
[----:B-1----:R-:W-:Y:S06]  /*76a0*/  HMMA.16816.F32.BF16 R240, R12, R28, R220 ;  /* 0x0000001c0cf0723c */ /* 0x002fec00000418dc */
[C---:B------:R-:W-:Y:S06]  /*76b0*/  HMMA.16816.F32.BF16 R44, R4.reuse, R58, R44 ;  /* 0x0000003a042c723c */ /* 0x040fec000004182c */
[C---:B------:R-:W-:Y:S06]  /*76c0*/  HMMA.16816.F32.BF16 R20, R4.reuse, R50, R180 ;  /* 0x000000320414723c */ /* 0x040fec00000418b4 */
[C---:B------:R-:W-:Y:S06]  /*76d0*/  HMMA.16816.F32.BF16 R196, R4.reuse, R56, R24 ;  /* 0x0000003804c4723c */ /* 0x040fec0000041818 */
[----:B------:R-:W-:Y:S01]  /*76e0*/  HMMA.16816.F32.BF16 R24, R4, R54, R60 ;  /* 0x000000360418723c */ /* 0x000fe2000004183c */
[----:B------:R-:W1:Y:S01]  /*76f0*/  LDSM.16.M88.4 R60, [R227+0x7c00] ;  /* 0x007c0000e33c783b */ /* 0x000e620000000200 */
[----:B------:R-:W-:-:S02]  /*7700*/  IMAD.MOV.U32 R3, RZ, RZ, R241 ;  /* 0x000000ffff037224 */ /* 0x000fc400078e00f1 */
[----:B------:R-:W-:Y:S02]  /*7710*/  IMAD.MOV.U32 R2, RZ, RZ, R242 ;  /* 0x000000ffff027224 */ /* 0x000fe400078e00f2 */
[----:B------:R-:W-:Y:S01]  /*7720*/  HMMA.16816.F32.BF16 R180, R12, R56, R208 ;  /* 0x000000380cb4723c */ /* 0x000fe200000418d0 */
[----:B------:R-:W-:-:S05]  /*7730*/  IMAD.MOV.U32 R0, RZ, RZ, R243 ;  /* 0x000000ffff007224 */ /* 0x000fca00078e00f3 */
[C---:B------:R-:W-:Y:S06]  /*7740*/  HMMA.16816.F32.BF16 R56, R12.reuse, R58, R192 ;  /* 0x0000003a0c38723c */ /* 0x040fec00000418c0 */
[C---:B------:R-:W-:Y:S06]  /*7750*/  HMMA.16816.F32.BF16 R192, R12.reuse, R54, R200 ;  /* 0x000000360cc0723c */ /* 0x040fec00000418c8 */
[----:B------:R-:W-:Y:S06]  /*7760*/  HMMA.16816.F32.BF16 R200, R12, R48, R216 ;  /* 0x000000300cc8723c */ /* 0x000fec00000418d8 */
[----:B------:R-:W-:Y:S01]  /*7770*/  HMMA.16816.F32.BF16 R64, R4, R30, R64 ;  /* 0x0000001e0440723c */ /* 0x000fe20000041840 */
[----:B------:R-:W-:Y:S01]  /*7780*/  IMAD.MOV.U32 R48, RZ, RZ, R240 ;  /* 0x000000ffff307224 */ /* 0x000fe200078e00f0 */
[----:B------:R-:W-:Y:S04]  /*7790*/  LDSM.16.M88.4 R4, [R228+0x4000] ;  /* 0x00400000e404783b */ /* 0x000fe80000000200 */
[----:B------:R-:W-:Y:S06]  /*77a0*/  HMMA.16816.F32.BF16 R204, R12, R50, R204 ;  /* 0x000000320ccc723c */ /* 0x000fec00000418cc */
[C---:B--2---:R-:W-:Y:S01]  /*77b0*/  HMMA.16816.F32.BF16 R240, R16.reuse, R42, R44 ;  /* 0x0000002a10f0723c */ /* 0x044fe2000004182c */
[----:B------:R-:W2:Y:S05]  /*77c0*/  LDSM.16.M88.4 R44, [R225+0x8000] ;  /* 0x00800000e12c783b */ /* 0x000eaa0000000200 */
[----:B------:R-:W-:Y:S01]  /*77d0*/  HMMA.16816.F32.BF16 R208, R16, R34, R20 ;  /* 0x0000002210d0723c */ /* 0x000fe20000041814 */
[----:B------:R-:W3:Y:S05]  /*77e0*/  LDSM.16.M88.4 R20, [R228+0x5000] ;  /* 0x00500000e414783b */ /* 0x000eea0000000200 */
[C---:B------:R-:W-:Y:S06]  /*77f0*/  HMMA.16816.F32.BF16 R184, R12.reuse, R52, R212 ;  /* 0x000000340cb8723c */ /* 0x040fec00000418d4 */
[----:B------:R-:W-:Y:S01]  /*7800*/  HMMA.16816.F32.BF16 R248, R12, R30, R248 ;  /* 0x0000001e0cf8723c */ /* 0x000fe200000418f8 */
[----:B------:R-:W4:Y:S04]  /*7810*/  LDSM.16.M88.4 R28, [R225+0x8400] ;  /* 0x00840000e11c783b */ /* 0x000f280000000200 */
[----:B------:R-:W-:Y:S01]  /*7820*/  LDSM.16.M88.4 R12, [R229+0x5000] ;  /* 0x00500000e50c783b */ /* 0x000fe20000000200 */
[-C--:B------:R-:W-:Y:S06]  /*7830*/  HMMA.16816.F32.BF16 R244, R16, R40.reuse, R196 ;  /* 0x0000002810f4723c */ /* 0x080fec00000418c4 */
[----:B------:R-:W-:Y:S06]  /*7840*/  HMMA.16816.F32.BF16 R52, R8, R40, R180 ;  /* 0x000000280834723c */ /* 0x000fec00000418b4 */
[----:B------:R-:W-:Y:S01]  /*7850*/  HMMA.16816.F32.BF16 R216, R16, R38, R24 ;  /* 0x0000002610d8723c */ /* 0x000fe20000041818 */
[----:B------:R-:W-:Y:S01]  /*7860*/  IMAD.MOV.U32 R180, RZ, RZ, R48 ;  /* 0x000000ffffb47224 */ /* 0x000fe200078e0030 */
[----:B------:R-:W5:Y:S01]  /*7870*/  LDSM.16.M88.4 R24, [R225+0x8800] ;  /* 0x00880000e118783b */ /* 0x000f620000000200 */
[----:B------:R-:W-:-:S02]  /*7880*/  IMAD.MOV.U32 R181, RZ, RZ, R3 ;  /* 0x000000ffffb57224 */ /* 0x000fc400078e0003 */
[----:B------:R-:W-:Y:S01]  /*7890*/  IMAD.MOV.U32 R182, RZ, RZ, R2 ;  /* 0x000000ffffb67224 */ /* 0x000fe200078e0002 */
[----:B------:R-:W5:Y:S01]  /*78a0*/  LDSM.16.M88.4 R48, [R225+0x8c00] ;  /* 0x008c0000e130783b */ /* 0x000f620000000200 */
[----:B------:R-:W-:Y:S01]  /*78b0*/  HMMA.16816.F32.BF16 R220, R16, R36, R188 ;  /* 0x0000002410dc723c */ /* 0x000fe200000418bc */
[----:B------:R-:W-:Y:S02]  /*78c0*/  IMAD.MOV.U32 R183, RZ, RZ, R0 ;  /* 0x000000ffffb77224 */ /* 0x000fe400078e0000 */
[----:B------:R-:W-:-:S03]  /*78d0*/  IMAD.U32 R0, RZ, RZ, UR17 ;  /* 0x00000011ff007e24 */ /* 0x000fc6000f8e00ff */
[----:B------:R-:W-:Y:S01]  /*78e0*/  HMMA.16816.F32.BF16 R212, R16, R32, R176 ;  /* 0x0000002010d4723c */ /* 0x000fe200000418b0 */
[----:B------:R-:W-:-:S04]  /*78f0*/  IMAD R0, R0, 0x40, R107 ;  /* 0x0000004000007824 */ /* 0x000fc800078e026b */
[C---:B------:R-:W-:Y:S01]  /*7900*/  VIADD R2, R0.reuse, 0x1 ;  /* 0x0000000100027836 */ /* 0x040fe20000000000 */
[----:B------:R-:W-:Y:S01]  /*7910*/  HMMA.16816.F32.BF16 R56, R8, R42, R56 ;  /* 0x0000002a0838723c */ /* 0x000fe20000041838 */
[C---:B------:R-:W-:Y:S01]  /*7920*/  ISETP.GE.AND P5, PT, R0.reuse, R238, PT ;  /* 0x000000ee0000720c */ /* 0x040fe20003fa6270 */
[C---:B------:R-:W-:Y:S01]  /*7930*/  VIADD R3, R0.reuse, 0x8 ;  /* 0x0000000800037836 */ /* 0x040fe20000000000 */
[CC--:B------:R-:W-:Y:S02]  /*7940*/  ISETP.GE.AND P6, PT, R0.reuse, R236.reuse, PT ;  /* 0x000000ec0000720c */ /* 0x0c0fe40003fc6270 */
[----:B------:R-:W-:Y:S01]  /*7950*/  ISETP.GE.AND P1, PT, R0, R235, PT ;  /* 0x000000eb0000720c */ /* 0x000fe20003f26270 */
[----:B-1----:R-:W-:Y:S01]  /*7960*/  HMMA.16816.F32.BF16 R196, R16, R60, R108 ;  /* 0x0000003c10c4723c */ /* 0x002fe2000004186c */
[----:B------:R-:W-:Y:S02]  /*7970*/  ISETP.GE.AND P0, PT, R2, R236, PT ;  /* 0x000000ec0200720c */ /* 0x000fe40003f06270 */
[----:B------:R-:W-:-:S02]  /*7980*/  ISETP.LT.OR P5, PT, R0, R234, P5 ;  /* 0x000000ea0000720c */ /* 0x000fc40002fa1670 */
[CC--:B------:R-:W-:Y:S01]  /*7990*/  ISETP.LT.OR P6, PT, R0.reuse, R232.reuse, P6 ;  /* 0x000000e80000720c */ /* 0x0c0fe200037c1670 */
[----:B------:R-:W-:Y:S01]  /*79a0*/  HMMA.16816.F32.BF16 R188, R16, R62, R64 ;  /* 0x0000003e10bc723c */ /* 0x000fe20000041840 */
[----:B------:R-:W-:Y:S01]  /*79b0*/  LDSM.16.M88.4 R16, [R229+0x4000] ;  /* 0x00400000e510783b */ /* 0x000fe20000000200 */
[----:B------:R-:W-:Y:S02]  /*79c0*/  ISETP.LT.OR P1, PT, R0, R231, P1 ;  /* 0x000000e70000720c */ /* 0x000fe40000f21670 */
[----:B------:R-:W-:Y:S02]  /*79d0*/  ISETP.LT.OR P0, PT, R2, R232, P0 ;  /* 0x000000e80200720c */ /* 0x000fe40000701670 */
[C---:B------:R-:W-:Y:S06]  /*79e0*/  HMMA.16816.F32.BF16 R176, R8.reuse, R32, R200 ;  /* 0x0000002008b0723c */ /* 0x040fec00000418c8 */
[C---:B------:R-:W-:Y:S01]  /*79f0*/  HMMA.16816.F32.BF16 R40, R8.reuse, R34, R204 ;  /* 0x000000220828723c */ /* 0x040fe200000418cc */
[----:B------:R-:W1:Y:S05]  /*7a00*/  LDSM.16.M88.4 R32, [R227+0x8000] ;  /* 0x00800000e320783b */ /* 0x000e6a0000000200 */
[C---:B------:R-:W-:Y:S06]  /*7a10*/  HMMA.16816.F32.BF16 R64, R8.reuse, R36, R184 ;  /* 0x000000240840723c */ /* 0x040fec00000418b8 */
[C---:B------:R-:W-:Y:S06]  /*7a20*/  HMMA.16816.F32.BF16 R108, R8.reuse, R38, R192 ;  /* 0x00000026086c723c */ /* 0x040fec00000418c0 */
[C---:B------:R-:W-:Y:S06]  /*7a30*/  HMMA.16816.F32.BF16 R184, R8.reuse, R60, R180 ;  /* 0x0000003c08b8723c */ /* 0x040fec00000418b4 */
[----:B------:R-:W-:Y:S06]  /*7a40*/  HMMA.16816.F32.BF16 R248, R8, R62, R248 ;  /* 0x0000003e08f8723c */ /* 0x000fec00000418f8 */
[-C--:B--2---:R-:W-:Y:S06]  /*7a50*/  HMMA.16816.F32.BF16 R8, R4, R44.reuse, R244 ;  /* 0x0000002c0408723c */ /* 0x084fec00000418f4 */
[----:B---3--:R-:W-:Y:S06]  /*7a60*/  HMMA.16816.F32.BF16 R36, R20, R44, R52 ;  /* 0x0000002c1424723c */ /* 0x008fec0000041834 */
        /* <DEDUP_REMOVED lines=8> */
[----:B------:R-:W2:Y:S05]  /*7af0*/  LDSM.16.M88.4 R4, [R227+0x8400] ;  /* 0x00840000e304783b */ /* 0x000eaa0000000200 */
[----:B------:R-:W-:Y:S06]  /*7b00*/  HMMA.16816.F32.BF16 R188, R20, R26, R40 ;  /* 0x0000001a14bc723c */ /* 0x000fec0000041828 */
[-C--:B-1----:R-:W-:Y:S06]  /*7b10*/  HMMA.16816.F32.BF16 R40, R16, R32.reuse, R8 ;  /* 0x000000201028723c */ /* 0x082fec0000041808 */
[C---:B------:R-:W-:Y:S06]  /*7b20*/  HMMA.16816.F32.BF16 R8, R12.reuse, R32, R36 ;  /* 0x000000200c08723c */ /* 0x040fec0000041824 */
[-C--:B------:R-:W-:Y:S06]  /*7b30*/  HMMA.16816.F32.BF16 R44, R12, R34.reuse, R44 ;  /* 0x000000220c2c723c */ /* 0x080fec000004182c */
[----:B------:R-:W-:Y:S06]  /*7b40*/  HMMA.16816.F32.BF16 R32, R16, R34, R60 ;  /* 0x000000221020723c */ /* 0x000fec000004183c */
[----:B------:R-:W-:Y:S01]  /*7b50*/  HMMA.16816.F32.BF16 R52, R20, R28, R64 ;  /* 0x0000001c1434723c */ /* 0x000fe20000041840 */
[----:B------:R-:W-:-:S02]  /*7b60*/  FSEL R56, R40, -INF , !P5 ;  /* 0xff80000028387808 */ /* 0x000fc40006800000 */
[----:B------:R-:W-:-:S03]  /*7b70*/  ISETP.GE.AND P5, PT, R0, R237, PT ;  /* 0x000000ed0000720c */ /* 0x000fc60003fa6270 */
[----:B------:R-:W-:Y:S01]  /*7b80*/  FSEL R101, R10, -INF , !P1 ;  /* 0xff8000000a657808 */ /* 0x000fe20004800000 */
[----:B------:R-:W-:Y:S01]  /*7b90*/  HMMA.16816.F32.BF16 R108, R20, R30, R108 ;  /* 0x0000001e146c723c */ /* 0x000fe2000004186c */
[----:B------:R-:W-:Y:S02]  /*7ba0*/  FSEL R65, R8, -INF , !P6 ;  /* 0xff80000008417808 */ /* 0x000fe40007000000 */
[----:B------:R-:W-:Y:S02]  /*7bb0*/  FSEL R106, R9, -INF , !P0 ;  /* 0xff800000096a7808 */ /* 0x000fe40004000000 */
[C---:B------:R-:W-:Y:S01]  /*7bc0*/  ISETP.GE.AND P6, PT, R2.reuse, R238, PT ;  /* 0x000000ee0200720c */ /* 0x040fe20003fc6270 */
[----:B--2---:R-:W-:Y:S01]  /*7bd0*/  HMMA.16816.F32.BF16 R28, R16, R4, R180 ;  /* 0x00000004101c723c */ /* 0x004fe200000418b4 */
[C---:B------:R-:W-:Y:S02]  /*7be0*/  ISETP.GE.AND P1, PT, R2.reuse, R237, PT ;  /* 0x000000ed0200720c */ /* 0x040fe40003f26270 */
[----:B------:R-:W-:-:S02]  /*7bf0*/  ISETP.GE.AND P0, PT, R2, R235, PT ;  /* 0x000000eb0200720c */ /* 0x000fc40003f06270 */
[C---:B------:R-:W-:Y:S01]  /*7c00*/  ISETP.LT.OR P6, PT, R2.reuse, R234, P6 ;  /* 0x000000ea0200720c */ /* 0x040fe200037c1670 */
[C---:B------:R-:W-:Y:S01]  /*7c10*/  HMMA.16816.F32.BF16 R184, R20.reuse, R48, R184 ;  /* 0x0000003014b8723c */ /* 0x040fe200000418b8 */
[C---:B------:R-:W-:Y:S02]  /*7c20*/  ISETP.LT.OR P1, PT, R2.reuse, R233, P1 ;  /* 0x000000e90200720c */ /* 0x040fe40000f21670 */
[----:B------:R-:W-:Y:S01]  /*7c30*/  ISETP.LT.OR P0, PT, R2, R231, P0 ;  /* 0x000000e70200720c */ /* 0x000fe20000701670 */
[C---:B------:R-:W-:Y:S01]  /*7c40*/  VIADD R2, R0.reuse, 0x9 ;  /* 0x0000000900027836 */ /* 0x040fe20000000000 */
[----:B------:R-:W-:Y:S01]  /*7c50*/  ISETP.LT.OR P5, PT, R0, R233, P5 ;  /* 0x000000e90000720c */ /* 0x000fe20002fa1670 */
[----:B------:R-:W-:Y:S01]  /*7c60*/  HMMA.16816.F32.BF16 R176, R20, R24, R176 ;  /* 0x0000001814b0723c */ /* 0x000fe200000418b0 */
[----:B------:R-:W-:Y:S02]  /*7c70*/  FSEL R66, R11, -INF , !P0 ;  /* 0xff8000000b427808 */ /* 0x000fe40004000000 */
[----:B------:R-:W-:Y:S01]  /*7c80*/  FSEL R59, R42, -INF , !P5 ;  /* 0xff8000002a3b7808 */ /* 0x000fe20006800000 */
[----:B------:R-:W1:Y:S01]  /*7c90*/  LDSM.16.M88.4 R8, [R227+0x8800] ;  /* 0x00880000e308783b */ /* 0x000e620000000200 */
[----:B------:R-:W-:Y:S01]  /*7ca0*/  ISETP.GE.AND P5, PT, R3, R238, PT ;  /* 0x000000ee0300720c */ /* 0x000fe20003fa6270 */
[----:B------:R-:W-:Y:S01]  /*7cb0*/  HMMA.16816.F32.BF16 R24, R12, R4, R52 ;  /* 0x000000040c18723c */ /* 0x000fe20000041834 */
[----:B------:R-:W-:-:S02]  /*7cc0*/  ISETP.GE.AND P0, PT, R2, R236, PT ;  /* 0x000000ec0200720c */ /* 0x000fc40003f06270 */
[----:B------:R-:W-:Y:S02]  /*7cd0*/  ISETP.LT.OR P5, PT, R3, R234, P5 ;  /* 0x000000ea0300720c */ /* 0x000fe40002fa1670 */
[----:B------:R-:W-:Y:S01]  /*7ce0*/  ISETP.LT.OR P0, PT, R2, R232, P0 ;  /* 0x000000e80200720c */ /* 0x000fe20000701670 */
[-C--:B------:R-:W-:Y:S01]  /*7cf0*/  HMMA.16816.F32.BF16 R52, R16, R6.reuse, R216 ;  /* 0x000000061034723c */ /* 0x080fe200000418d8 */
[----:B------:R-:W-:Y:S02]  /*7d00*/  FSEL R49, R41, -INF , !P6 ;  /* 0xff80000029317808 */ /* 0x000fe40007000000 */
[----:B------:R-:W-:Y:S02]  /*7d10*/  FSEL R61, R43, -INF , !P1 ;  /* 0xff8000002b3d7808 */ /* 0x000fe40004800000 */
[----:B------:R-:W-:Y:S01]  /*7d20*/  FSEL R57, R32, -INF , !P5 ;  /* 0xff80000020397808 */ /* 0x000fe20006800000 */
[----:B------:R-:W-:Y:S01]  /*7d30*/  HMMA.16816.F32.BF16 R40, R12, R6, R108 ;  /* 0x000000060c28723c */ /* 0x000fe2000004186c */
[C---:B------:R-:W-:Y:S01]  /*7d40*/  ISETP.GE.AND P6, PT, R3.reuse, R236, PT ;  /* 0x000000ec0300720c */ /* 0x040fe20003fc6270 */
[----:B------:R-:W2:Y:S01]  /*7d50*/  LDSM.16.M88.4 R4, [R227+0x8c00] ;  /* 0x008c0000e304783b */ /* 0x000ea20000000200 */
[----:B------:R-:W-:Y:S01]  /*7d60*/  ISETP.GE.AND P1, PT, R3, R235, PT ;  /* 0x000000eb0300720c */ /* 0x000fe20003f26270 */
[----:B------:R-:W-:-:S04]  /*7d70*/  DEPBAR.LE SB0, 0x0 ;  /* 0x000080000000791a */ /* 0x000fc80000000000 */
[----:B------:R-:W-:Y:S01]  /*7d80*/  BAR.SYNC.DEFER_BLOCKING 0x0 ;  /* 0x0000000000007b1d */ /* 0x000fe20000010000 */
[----:B------:R-:W-:Y:S01]  /*7d90*/  ISETP.GE.AND P5, PT, R3, R237, PT ;  /* 0x000000ed0300720c */ /* 0x000fe20003fa6270 */
[----:B------:R-:W-:Y:S01]  /*7da0*/  HMMA.16816.F32.BF16 R20, R20, R50, R248 ;  /* 0x000000321414723c */ /* 0x000fe200000418f8 */
[----:B------:R-:W-:Y:S02]  /*7db0*/  FSEL R62, R45, -INF , !P0 ;  /* 0xff8000002d3e7808 */ /* 0x000fe40004000000 */
[----:B------:R-:W-:Y:S02]  /*7dc0*/  ISETP.GE.AND P0, PT, R2, R235, PT ;  /* 0x000000eb0200720c */ /* 0x000fe40003f06270 */
[C---:B------:R-:W-:Y:S02]  /*7dd0*/  ISETP.LT.OR P6, PT, R3.reuse, R232, P6 ;  /* 0x000000e80300720c */ /* 0x040fe400037c1670 */
[C---:B------:R-:W-:Y:S02]  /*7de0*/  ISETP.LT.OR P1, PT, R3.reuse, R231, P1 ;  /* 0x000000e70300720c */ /* 0x040fe40000f21670 */
[----:B------:R-:W-:Y:S01]  /*7df0*/  ISETP.LT.OR P5, PT, R3, R233, P5 ;  /* 0x000000e90300720c */ /* 0x000fe20002fa1670 */
[----:B------:R-:W-:Y:S01]  /*7e00*/  VIADD R3, R0, 0x10 ;  /* 0x0000001000037836 */ /* 0x000fe20000000000 */
[----:B------:R-:W-:-:S02]  /*7e10*/  ISETP.LT.OR P0, PT, R2, R231, P0 ;  /* 0x000000e70200720c */ /* 0x000fc40000701670 */
[----:B------:R-:W-:Y:S02]  /*7e20*/  FSEL R63, R44, -INF , !P6 ;  /* 0xff8000002c3f7808 */ /* 0x000fe40007000000 */
[----:B------:R-:W-:Y:S01]  /*7e30*/  FSEL R64, R46, -INF , !P1 ;  /* 0xff8000002e407808 */ /* 0x000fe20004800000 */
[----:B-1----:R-:W-:Y:S01]  /*7e40*/  HMMA.16816.F32.BF16 R36, R16, R8, R212 ;  /* 0x000000081024723c */ /* 0x002fe200000418d4 */
[CC--:B------:R-:W-:Y:S02]  /*7e50*/  ISETP.GE.AND P6, PT, R2.reuse, R238.reuse, PT ;  /* 0x000000ee0200720c */ /* 0x0c0fe40003fc6270 */
[----:B------:R-:W-:Y:S02]  /*7e60*/  ISETP.GE.AND P1, PT, R2, R237, PT ;  /* 0x000000ed0200720c */ /* 0x000fe40003f26270 */
[----:B------:R-:W-:Y:S02]  /*7e70*/  FSEL R60, R47, -INF , !P0 ;  /* 0xff8000002f3c7808 */ /* 0x000fe40004000000 */
[----:B------:R-:W-:-:S02]  /*7e80*/  ISETP.GE.AND P0, PT, R3, R238, PT ;  /* 0x000000ee0300720c */ /* 0x000fc40003f06270 */
[CC--:B------:R-:W-:Y:S02]  /*7e90*/  ISETP.LT.OR P6, PT, R2.reuse, R234.reuse, P6 ;  /* 0x000000ea0200720c */ /* 0x0c0fe400037c1670 */
[----:B------:R-:W-:Y:S01]  /*7ea0*/  ISETP.LT.OR P1, PT, R2, R233, P1 ;  /* 0x000000e90200720c */ /* 0x000fe20000f21670 */
[----:B------:R-:W-:Y:S01]  /*7eb0*/  VIADD R2, R0, 0x11 ;  /* 0x0000001100027836 */ /* 0x000fe20000000000 */
[----:B------:R-:W-:Y:S02]  /*7ec0*/  ISETP.LT.OR P0, PT, R3, R234, P0 ;  /* 0x000000ea0300720c */ /* 0x000fe40000701670 */
[----:B------:R-:W-:Y:S02]  /*7ed0*/  FSEL R58, R34, -INF , !P5 ;  /* 0xff800000223a7808 */ /* 0x000fe40006800000 */
[----:B------:R-:W-:Y:S02]  /*7ee0*/  FSEL R48, R33, -INF , !P6 ;  /* 0xff80000021307808 */ /* 0x000fe40007000000 */
[----:B------:R-:W-:-:S02]  /*7ef0*/  FSEL R47, R28, -INF , !P0 ;  /* 0xff8000001c2f7808 */ /* 0x000fc40004000000 */
[C---:B------:R-:W-:Y:S02]  /*7f00*/  ISETP.GE.AND P6, PT, R3.reuse, R237, PT ;  /* 0x000000ed0300720c */ /* 0x040fe40003fc6270 */
[C---:B------:R-:W-:Y:S02]  /*7f10*/  ISETP.GE.AND P5, PT, R3.reuse, R236, PT ;  /* 0x000000ec0300720c */ /* 0x040fe40003fa6270 */
[C---:B------:R-:W-:Y:S02]  /*7f20*/  ISETP.GE.AND P0, PT, R2.reuse, R238, PT ;  /* 0x000000ee0200720c */ /* 0x040fe40003f06270 */
[C---:B------:R-:W-:Y:S02]  /*7f30*/  ISETP.LT.OR P6, PT, R3.reuse, R233, P6 ;  /* 0x000000e90300720c */ /* 0x040fe400037c1670 */
[----:B------:R-:W-:Y:S02]  /*7f40*/  ISETP.LT.OR P5, PT, R3, R232, P5 ;  /* 0x000000e80300720c */ /* 0x000fe40002fa1670 */
[----:B------:R-:W-:-:S02]  /*7f50*/  ISETP.LT.OR P0, PT, R2, R234, P0 ;  /* 0x000000ea0200720c */ /* 0x000fc40000701670 */
[----:B------:R-:W-:Y:S02]  /*7f60*/  FSEL R67, R35, -INF , !P1 ;  /* 0xff80000023437808 */ /* 0x000fe40004800000 */
[----:B------:R-:W-:Y:S01]  /*7f70*/  ISETP.GE.AND P1, PT, R3, R235, PT ;  /* 0x000000eb0300720c */ /* 0x000fe20003f26270 */
[----:B------:R-:W-:Y:S01]  /*7f80*/  HMMA.16816.F32.BF16 R32, R12, R8, R176 ;  /* 0x000000080c20723c */ /* 0x000fe200000418b0 */
[----:B------:R-:W-:Y:S02]  /*7f90*/  FSEL R100, R30, -INF , !P6 ;  /* 0xff8000001e647808 */ /* 0x000fe40007000000 */
[----:B------:R-:W-:Y:S02]  /*7fa0*/  FSEL R107, R24, -INF , !P5 ;  /* 0xff800000186b7808 */ /* 0x000fe40006800000 */
[----:B------:R-:W-:Y:S02]  /*7fb0*/  FSEL R46, R29, -INF , !P0 ;  /* 0xff8000001d2e7808 */ /* 0x000fe40004000000 */
[----:B------:R-:W-:-:S02]  /*7fc0*/  ISETP.GE.AND P6, PT, R2, R237, PT ;  /* 0x000000ed0200720c */ /* 0x000fc40003fc6270 */
[C---:B------:R-:W-:Y:S02]  /*7fd0*/  ISETP.GE.AND P5, PT, R2.reuse, R236, PT ;  /* 0x000000ec0200720c */ /* 0x040fe40003fa6270 */
[----:B------:R-:W-:Y:S02]  /*7fe0*/  ISETP.GE.AND P0, PT, R2, R235, PT ;  /* 0x000000eb0200720c */ /* 0x000fe40003f06270 */
[----:B------:R-:W-:Y:S01]  /*7ff0*/  ISETP.LT.OR P1, PT, R3, R231, P1 ;  /* 0x000000e70300720c */ /* 0x000fe20000f21670 */
[----:B------:R-:W-:Y:S01]  /*8000*/  VIADD R3, R0, 0x18 ;  /* 0x0000001800037836 */ /* 0x000fe20000000000 */
[C---:B------:R-:W-:Y:S02]  /*8010*/  ISETP.LT.OR P6, PT, R2.reuse, R233, P6 ;  /* 0x000000e90200720c */ /* 0x040fe400037c1670 */
[C---:B------:R-:W-:Y:S02]  /*8020*/  ISETP.LT.OR P5, PT, R2.reuse, R232, P5 ;  /* 0x000000e80200720c */ /* 0x040fe40002fa1670 */
[----:B------:R-:W-:Y:S01]  /*8030*/  ISETP.LT.OR P0, PT, R2, R231, P0 ;  /* 0x000000e70200720c */ /* 0x000fe20000701670 */
[----:B------:R-:W-:Y:S01]  /*8040*/  VIADD R2, R0, 0x19 ;  /* 0x0000001900027836 */ /* 0x000fe20000000000 */
[----:B------:R-:W-:-:S02]  /*8050*/  FSEL R108, R25, -INF , !P5 ;  /* 0xff800000196c7808 */ /* 0x000fc40006800000 */
[----:B------:R-:W-:Y:S02]  /*8060*/  FSEL R111, R27, -INF , !P0 ;  /* 0xff8000001b6f7808 */ /* 0x000fe40004000000 */
[----:B------:R-:W-:Y:S02]  /*8070*/  ISETP.GE.AND P5, PT, R3, R238, PT ;  /* 0x000000ee0300720c */ /* 0x000fe40003fa6270 */
[----:B------:R-:W-:Y:S02]  /*8080*/  ISETP.GE.AND P0, PT, R2, R236, PT ;  /* 0x000000ec0200720c */ /* 0x000fe40003f06270 */
[----:B------:R-:W-:Y:S02]  /*8090*/  FSEL R178, R31, -INF , !P6 ;  /* 0xff8000001fb27808 */ /* 0x000fe40007000000 */
[----:B------:R-:W-:Y:S01]  /*80a0*/  FSEL R110, R26, -INF , !P1 ;  /* 0xff8000001a6e7808 */ /* 0x000fe20004800000 */
[----:B--2---:R-:W-:Y:S01]  /*80b0*/  HMMA.16816.F32.BF16 R28, R12, R4, R184 ;  /* 0x000000040c1c723c */ /* 0x004fe200000418b8 */
[----:B------:R-:W-:-:S02]  /*80c0*/  ISETP.LT.OR P5, PT, R3, R234, P5 ;  /* 0x000000ea0300720c */ /* 0x000fc40002fa1670 */
[C---:B------:R-:W-:Y:S02]  /*80d0*/  ISETP.GE.AND P6, PT, R3.reuse, R236, PT ;  /* 0x000000ec0300720c */ /* 0x040fe40003fc6270 */
[C---:B------:R-:W-:Y:S01]  /*80e0*/  ISETP.GE.AND P1, PT, R3.reuse, R235, PT ;  /* 0x000000eb0300720c */ /* 0x040fe20003f26270 */
[-C--:B------:R-:W-:Y:S01]  /*80f0*/  HMMA.16816.F32.BF16 R24, R12, R10.reuse, R188 ;  /* 0x0000000a0c18723c */ /* 0x080fe200000418bc */
[-C--:B------:R-:W-:Y:S02]  /*8100*/  ISETP.LT.OR P0, PT, R2, R232.reuse, P0 ;  /* 0x000000e80200720c */ /* 0x080fe40000701670 */
[----:B------:R-:W-:Y:S02]  /*8110*/  FSEL R45, R52, -INF , !P5 ;  /* 0xff800000342d7808 */ /* 0x000fe40006800000 */
[C---:B------:R-:W-:Y:S01]  /*8120*/  ISETP.LT.OR P6, PT, R3.reuse, R232, P6 ;  /* 0x000000e80300720c */ /* 0x040fe200037c1670 */
[----:B------:R-:W-:Y:S01]  /*8130*/  HMMA.16816.F32.BF16 R8, R16, R10, R208 ;  /* 0x0000000a1008723c */ /* 0x000fe200000418d0 */
[----:B------:R-:W-:-:S02]  /*8140*/  ISETP.GE.AND P5, PT, R3, R237, PT ;  /* 0x000000ed0300720c */ /* 0x000fc40003fa6270 */
[----:B------:R-:W-:Y:S02]  /*8150*/  ISETP.LT.OR P1, PT, R3, R231, P1 ;  /* 0x000000e70300720c */ /* 0x000fe40000f21670 */
[----:B------:R-:W-:Y:S01]  /*8160*/  FSEL R109, R41, -INF , !P0 ;  /* 0xff800000296d7808 */ /* 0x000fe20004000000 */
[----:B------:R-:W-:Y:S01]  /*8170*/  HMMA.16816.F32.BF16 R12, R12, R6, R20 ;  /* 0x000000060c0c723c */ /* 0x000fe20000041814 */
[----:B------:R-:W-:Y:S02]  /*8180*/  ISETP.GE.AND P0, PT, R2, R235, PT ;  /* 0x000000eb0200720c */ /* 0x000fe40003f06270 */
[----:B------:R-:W-:Y:S02]  /*8190*/  FSEL R52, R40, -INF , !P6 ;  /* 0xff80000028347808 */ /* 0x000fe40007000000 */
[----:B------:R-:W-:Y:S02]  /*81a0*/  FSEL R177, R42, -INF , !P1 ;  /* 0xff8000002ab17808 */ /* 0x000fe40004800000 */
[----:B------:R-:W-:Y:S01]  /*81b0*/  ISETP.LT.OR P5, PT, R3, R233, P5 ;  /* 0x000000e90300720c */ /* 0x000fe20002fa1670 */
[----:B------:R-:W-:Y:S01]  /*81c0*/  VIADD R3, R0, 0x20 ;  /* 0x0000002000037836 */ /* 0x000fe20000000000 */
[----:B------:R-:W-:-:S02]  /*81d0*/  ISETP.GE.AND P6, PT, R2, R238, PT ;  /* 0x000000ee0200720c */ /* 0x000fc40003fc6270 */
[C---:B------:R-:W-:Y:S02]  /*81e0*/  ISETP.GE.AND P1, PT, R2.reuse, R237, PT ;  /* 0x000000ed0200720c */ /* 0x040fe40003f26270 */
[C---:B------:R-:W-:Y:S02]  /*81f0*/  ISETP.LT.OR P0, PT, R2.reuse, R231, P0 ;  /* 0x000000e70200720c */ /* 0x040fe40000701670 */
[C---:B------:R-:W-:Y:S02]  /*8200*/  ISETP.LT.OR P6, PT, R2.reuse, R234, P6 ;  /* 0x000000ea0200720c */ /* 0x040fe400037c1670 */
[----:B------:R-:W-:Y:S01]  /*8210*/  ISETP.LT.OR P1, PT, R2, R233, P1 ;  /* 0x000000e90200720c */ /* 0x000fe20000f21670 */
[----:B------:R-:W-:Y:S01]  /*8220*/  VIADD R2, R0, 0x21 ;  /* 0x0000002100027836 */ /* 0x000fe20000000000 */
[----:B------:R-:W-:Y:S02]  /*8230*/  FSEL R176, R43, -INF , !P0 ;  /* 0xff8000002bb07808 */ /* 0x000fe40004000000 */
[----:B------:R-:W-:Y:S01]  /*8240*/  ISETP.GE.AND P0, PT, R3, R238, PT ;  /* 0x000000ee0300720c */ /* 0x000fe20003f06270 */
[----:B------:R-:W-:Y:S01]  /*8250*/  HMMA.16816.F32.BF16 R40, R16, R4, R196 ;  /* 0x000000041028723c */ /* 0x000fe200000418c4 */
[----:B------:R-:W-:-:S02]  /*8260*/  FSEL R55, R55, -INF , !P1 ;  /* 0xff80000037377808 */ /* 0x000fc40004800000 */
[C---:B------:R-:W-:Y:S02]  /*8270*/  ISETP.LT.OR P1, PT, R3.reuse, R234, P0 ;  /* 0x000000ea0300720c */ /* 0x040fe40000721670 */
[----:B------:R-:W-:Y:S01]  /*8280*/  ISETP.GE.AND P0, PT, R2, R238, PT ;  /* 0x000000ee0200720c */ /* 0x000fe20003f06270 */
[----:B------:R-:W-:Y:S01]  /*8290*/  HMMA.16816.F32.BF16 R16, R16, R6, R192 ;  /* 0x000000061010723c */ /* 0x000fe200000418c0 */
[----:B------:R-:W-:Y:S02]  /*82a0*/  FSEL R54, R54, -INF , !P5 ;  /* 0xff80000036367808 */ /* 0x000fe40006800000 */
[----:B------:R-:W-:Y:S02]  /*82b0*/  ISETP.GE.AND P5, PT, R3, R236, PT ;  /* 0x000000ec0300720c */ /* 0x000fe40003fa6270 */
[----:B------:R-:W-:Y:S02]  /*82c0*/  ISETP.LT.OR P0, PT, R2, R234, P0 ;  /* 0x000000ea0200720c */ /* 0x000fe40000701670 */
[----:B------:R-:W-:-:S02]  /*82d0*/  FSEL R44, R53, -INF , !P6 ;  /* 0xff800000352c7808 */ /* 0x000fc40007000000 */
[----:B------:R-:W-:Y:S02]  /*82e0*/  FSEL R181, R36, -INF , !P1 ;  /* 0xff80000024b57808 */ /* 0x000fe40004800000 */
[C---:B------:R-:W-:Y:S02]  /*82f0*/  ISETP.GE.AND P6, PT, R3.reuse, R237, PT ;  /* 0x000000ed0300720c */ /* 0x040fe40003fc6270 */
[CC--:B------:R-:W-:Y:S02]  /*8300*/  ISETP.GE.AND P1, PT, R3.reuse, R235.reuse, PT ;  /* 0x000000eb0300720c */ /* 0x0c0fe40003f26270 */
[----:B------:R-:W-:Y:S02]  /*8310*/  ISETP.LT.OR P5, PT, R3, R232, P5 ;  /* 0x000000e80300720c */ /* 0x000fe40002fa1670 */
[----:B------:R-:W-:Y:S02]  /*8320*/  FSEL R183, R37, -INF , !P0 ;  /* 0xff80000025b77808 */ /* 0x000fe40004000000 */
[----:B------:R-:W-:-:S02]  /*8330*/  ISETP.GE.AND P0, PT, R2, R235, PT ;  /* 0x000000eb0200720c */ /* 0x000fc40003f06270 */
[C---:B------:R-:W-:Y:S02]  /*8340*/  ISETP.LT.OR P6, PT, R3.reuse, R233, P6 ;  /* 0x000000e90300720c */ /* 0x040fe400037c1670 */
[----:B------:R-:W-:Y:S02]  /*8350*/  FSEL R188, R32, -INF , !P5 ;  /* 0xff80000020bc7808 */ /* 0x000fe40006800000 */
[-C--:B------:R-:W-:Y:S01]  /*8360*/  ISETP.LT.OR P1, PT, R3, R231.reuse, P1 ;  /* 0x000000e70300720c */ /* 0x080fe20000f21670 */
[----:B------:R-:W-:Y:S01]  /*8370*/  VIADD R3, R0, 0x28 ;  /* 0x0000002800037836 */ /* 0x000fe20000000000 */
[C---:B------:R-:W-:Y:S02]  /*8380*/  ISETP.GE.AND P5, PT, R2.reuse, R236, PT ;  /* 0x000000ec0200720c */ /* 0x040fe40003fa6270 */
[----:B------:R-:W-:Y:S02]  /*8390*/  ISETP.LT.OR P0, PT, R2, R231, P0 ;  /* 0x000000e70200720c */ /* 0x000fe40000701670 */
[----:B------:R-:W-:-:S02]  /*83a0*/  FSEL R204, R38, -INF , !P6 ;  /* 0xff80000026cc7808 */ /* 0x000fc40007000000 */
[C---:B------:R-:W-:Y:S02]  /*83b0*/  ISETP.GE.AND P6, PT, R2.reuse, R237, PT ;  /* 0x000000ed0200720c */ /* 0x040fe40003fc6270 */
[----:B------:R-:W-:Y:S02]  /*83c0*/  ISETP.LT.OR P5, PT, R2, R232, P5 ;  /* 0x000000e80200720c */ /* 0x000fe40002fa1670 */
[----:B------:R-:W-:Y:S02]  /*83d0*/  FSEL R184, R34, -INF , !P1 ;  /* 0xff80000022b87808 */ /* 0x000fe40004800000 */
[----:B------:R-:W-:Y:S02]  /*83e0*/  ISETP.GE.AND P1, PT, R3, R238, PT ;  /* 0x000000ee0300720c */ /* 0x000fe40003f26270 */
[----:B------:R-:W-:Y:S02]  /*83f0*/  FSEL R186, R35, -INF , !P0 ;  /* 0xff80000023ba7808 */ /* 0x000fe40004000000 */
[----:B------:R-:W-:-:S02]  /*8400*/  ISETP.GE.AND P0, PT, R3, R235, PT ;  /* 0x000000eb0300720c */ /* 0x000fc40003f06270 */
[----:B------:R-:W-:Y:S01]  /*8410*/  ISETP.LT.OR P6, PT, R2, R233, P6 ;  /* 0x000000e90200720c */ /* 0x000fe200037c1670 */
[----:B------:R-:W-:Y:S01]  /*8420*/  VIADD R2, R0, 0x29 ;  /* 0x0000002900027836 */ /* 0x000fe20000000000 */
[----:B------:R-:W-:Y:S02]  /*8430*/  FSEL R179, R33, -INF , !P5 ;  /* 0xff80000021b37808 */ /* 0x000fe40006800000 */
[C---:B------:R-:W-:Y:S02]  /*8440*/  ISETP.LT.OR P5, PT, R3.reuse, R234, P1 ;  /* 0x000000ea0300720c */ /* 0x040fe40000fa1670 */
[----:B------:R-:W-:Y:S02]  /*8450*/  ISETP.LT.OR P0, PT, R3, R231, P0 ;  /* 0x000000e70300720c */ /* 0x000fe40000701670 */
[----:B------:R-:W-:Y:S02]  /*8460*/  FSEL R201, R39, -INF , !P6 ;  /* 0xff80000027c97808 */ /* 0x000fe40007000000 */
[----:B------:R-:W-:-:S02]  /*8470*/  FSEL R196, R8, -INF , !P5 ;  /* 0xff80000008c47808 */ /* 0x000fc40006800000 */
[CC--:B------:R-:W-:Y:S02]  /*8480*/  ISETP.GE.AND P6, PT, R3.reuse, R236.reuse, PT ;  /* 0x000000ec0300720c */ /* 0x0c0fe40003fc6270 */
[----:B------:R-:W-:Y:S02]  /*8490*/  ISETP.GE.AND P1, PT, R2, R236, PT ;  /* 0x000000ec0200720c */ /* 0x000fe40003f26270 */
[C---:B------:R-:W-:Y:S02]  /*84a0*/  ISETP.GE.AND P5, PT, R3.reuse, R237, PT ;  /* 0x000000ed0300720c */ /* 0x040fe40003fa6270 */
[----:B------:R-:W-:Y:S02]  /*84b0*/  FSEL R187, R26, -INF , !P0 ;  /* 0xff8000001abb7808 */ /* 0x000fe40004000000 */
[----:B------:R-:W-:Y:S02]  /*84c0*/  ISETP.GE.AND P0, PT, R2, R235, PT ;  /* 0x000000eb0200720c */ /* 0x000fe40003f06270 */
[----:B------:R-:W-:-:S02]  /*84d0*/  ISETP.LT.OR P6, PT, R3, R232, P6 ;  /* 0x000000e80300720c */ /* 0x000fc400037c1670 */
[----:B------:R-:W-:Y:S02]  /*84e0*/  ISETP.LT.OR P1, PT, R2, R232, P1 ;  /* 0x000000e80200720c */ /* 0x000fe40000f21670 */
[----:B------:R-:W-:Y:S01]  /*84f0*/  ISETP.LT.OR P5, PT, R3, R233, P5 ;  /* 0x000000e90300720c */ /* 0x000fe20002fa1670 */
[----:B------:R-:W-:Y:S01]  /*8500*/  VIADD R3, R0, 0x30 ;  /* 0x0000003000037836 */ /* 0x000fe20000000000 */
[----:B------:R-:W-:Y:S02]  /*8510*/  ISETP.LT.OR P0, PT, R2, R231, P0 ;  /* 0x000000e70200720c */ /* 0x000fe40000701670 */
[----:B------:R-:W-:Y:S02]  /*8520*/  FSEL R180, R24, -INF , !P6 ;  /* 0xff80000018b47808 */ /* 0x000fe40007000000 */
[----:B------:R-:W-:Y:S02]  /*8530*/  FSEL R182, R25, -INF , !P1 ;  /* 0xff80000019b67808 */ /* 0x000fe40004800000 */
[----:B------:R-:W-:-:S02]  /*8540*/  ISETP.GE.AND P6, PT, R2, R238, PT ;  /* 0x000000ee0200720c */ /* 0x000fc40003fc6270 */
[C---:B------:R-:W-:Y:S02]  /*8550*/  ISETP.GE.AND P1, PT, R2.reuse, R237, PT ;  /* 0x000000ed0200720c */ /* 0x040fe40003f26270 */
[----:B------:R-:W-:Y:S02]  /*8560*/  FSEL R185, R27, -INF , !P0 ;  /* 0xff8000001bb97808 */ /* 0x000fe40004000000 */
[C---:B------:R-:W-:Y:S02]  /*8570*/  ISETP.GE.AND P0, PT, R3.reuse, R238, PT ;  /* 0x000000ee0300720c */ /* 0x040fe40003f06270 */
[CC--:B------:R-:W-:Y:S02]  /*8580*/  ISETP.LT.OR P6, PT, R2.reuse, R234.reuse, P6 ;  /* 0x000000ea0200720c */ /* 0x0c0fe400037c1670 */
[----:B------:R-:W-:Y:S01]  /*8590*/  ISETP.LT.OR P1, PT, R2, R233, P1 ;  /* 0x000000e90200720c */ /* 0x000fe20000f21670 */
[----:B------:R-:W-:Y:S01]  /*85a0*/  VIADD R2, R0, 0x31 ;  /* 0x0000003100027836 */ /* 0x000fe20000000000 */
[----:B------:R-:W-:-:S02]  /*85b0*/  ISETP.LT.OR P0, PT, R3, R234, P0 ;  /* 0x000000ea0300720c */ /* 0x000fc40000701670 */
[----:B------:R-:W-:Y:S02]  /*85c0*/  FSEL R197, R10, -INF , !P5 ;  /* 0xff8000000ac57808 */ /* 0x000fe40006800000 */
[----:B------:R-:W-:Y:S02]  /*85d0*/  FSEL R189, R9, -INF , !P6 ;  /* 0xff80000009bd7808 */ /* 0x000fe40007000000 */
[----:B------:R-:W-:Y:S02]  /*85e0*/  FSEL R191, R40, -INF , !P0 ;  /* 0xff80000028bf7808 */ /* 0x000fe40004000000 */
[C---:B------:R-:W-:Y:S02]  /*85f0*/  ISETP.GE.AND P6, PT, R3.reuse, R237, PT ;  /* 0x000000ed0300720c */ /* 0x040fe40003fc6270 */
[----:B------:R-:W-:Y:S02]  /*8600*/  ISETP.GE.AND P5, PT, R3, R236, PT ;  /* 0x000000ec0300720c */ /* 0x000fe40003fa6270 */
[----:B------:R-:W-:-:S02]  /*8610*/  ISETP.GE.AND P0, PT, R2, R238, PT ;  /* 0x000000ee0200720c */ /* 0x000fc40003f06270 */
[C---:B------:R-:W-:Y:S02]  /*8620*/  ISETP.LT.OR P6, PT, R3.reuse, R233, P6 ;  /* 0x000000e90300720c */ /* 0x040fe400037c1670 */
[----:B------:R-:W-:Y:S02]  /*8630*/  ISETP.LT.OR P5, PT, R3, R232, P5 ;  /* 0x000000e80300720c */ /* 0x000fe40002fa1670 */
        /* <DEDUP_REMOVED lines=8> */
[C---:B------:R-:W-:Y:S02]  /*86c0*/  ISETP.LT.OR P5, PT, R2.reuse, R232, P5 ;  /* 0x000000e80200720c */ /* 0x040fe40002fa1670 */
[----:B------:R-:W-:Y:S01]  /*86d0*/  ISETP.LT.OR P0, PT, R2, R231, P0 ;  /* 0x000000e70200720c */ /* 0x000fe20000701670 */
[C---:B------:R-:W-:Y:S01]  /*86e0*/  VIADD R2, R0.reuse, 0x38 ;  /* 0x0000003800027836 */ /* 0x040fe20000000000 */
[----:B------:R-:W-:Y:S01]  /*86f0*/  FSEL R198, R11, -INF , !P1 ;  /* 0xff8000000bc67808 */ /* 0x000fe20004800000 */
[----:B------:R-:W-:Y:S01]  /*8700*/  VIADD R0, R0, 0x39 ;  /* 0x0000003900007836 */ /* 0x000fe20000000000 */
[----:B------:R-:W-:-:S02]  /*8710*/  FSEL R205, R31, -INF , !P0 ;  /* 0xff8000001fcd7808 */ /* 0x000fc40004000000 */
[C---:B------:R-:W-:Y:S02]  /*8720*/  ISETP.GE.AND P0, PT, R2.reuse, R237, PT ;  /* 0x000000ed0200720c */ /* 0x040fe40003f06270 */
[C---:B------:R-:W-:Y:S02]  /*8730*/  ISETP.GE.AND P1, PT, R3.reuse, R235, PT ;  /* 0x000000eb0300720c */ /* 0x040fe40003f26270 */
[----:B------:R-:W-:Y:S02]  /*8740*/  ISETP.LT.OR P0, PT, R2, R233, P0 ;  /* 0x000000e90200720c */ /* 0x000fe40000701670 */
[----:B------:R-:W-:Y:S02]  /*8750*/  ISETP.LT.OR P1, PT, R3, R231, P1 ;  /* 0x000000e70300720c */ /* 0x000fe40000f21670 */
[----:B------:R-:W-:Y:S02]  /*8760*/  FSEL R209, R18, -INF , !P0 ;  /* 0xff80000012d17808 */ /* 0x000fe40004000000 */
[----:B------:R-:W-:-:S02]  /*8770*/  ISETP.GE.AND P0, PT, R0, R236, PT ;  /* 0x000000ec0000720c */ /* 0x000fc40003f06270 */
[----:B------:R-:W-:Y:S02]  /*8780*/  FSEL R208, R43, -INF , !P6 ;  /* 0xff8000002bd07808 */ /* 0x000fe40007000000 */
[----:B------:R-:W-:Y:S02]  /*8790*/  ISETP.LT.OR P0, PT, R0, R232, P0 ;  /* 0x000000e80000720c */ /* 0x000fe40000701670 */
[----:B------:R-:W-:Y:S02]  /*87a0*/  FSEL R203, R30, -INF , !P1 ;  /* 0xff8000001ecb7808 */ /* 0x000fe40004800000 */
[----:B------:R-:W-:Y:S02]  /*87b0*/  FSEL R199, R29, -INF , !P5 ;  /* 0xff8000001dc77808 */ /* 0x000fe40006800000 */
[C---:B------:R-:W-:Y:S02]  /*87c0*/  ISETP.GE.AND P6, PT, R2.reuse, R238, PT ;  /* 0x000000ee0200720c */ /* 0x040fe40003fc6270 */
[----:B------:R-:W-:-:S02]  /*87d0*/  ISETP.GE.AND P5, PT, R2, R236, PT ;  /* 0x000000ec0200720c */ /* 0x000fc40003fa6270 */
[C---:B------:R-:W-:Y:S02]  /*87e0*/  ISETP.GE.AND P1, PT, R2.reuse, R235, PT ;  /* 0x000000eb0200720c */ /* 0x040fe40003f26270 */
[----:B------:R-:W-:Y:S02]  /*87f0*/  FSEL R200, R13, -INF , !P0 ;  /* 0xff8000000dc87808 */ /* 0x000fe40004000000 */
[----:B------:R-:W-:Y:S02]  /*8800*/  PLOP3.LUT P0, PT, PT, PT, UP0, 0x40, 0x0 ;  /* 0x000000000000781c */ /* 0x000fe40003f0e808 */
[C---:B------:R-:W-:Y:S02]  /*8810*/  ISETP.LT.OR P6, PT, R2.reuse, R234, P6 ;  /* 0x000000ea0200720c */ /* 0x040fe400037c1670 */
[C---:B------:R-:W-:Y:S02]  /*8820*/  ISETP.LT.OR P5, PT, R2.reuse, R232, P5 ;  /* 0x000000e80200720c */ /* 0x040fe40002fa1670 */
[----:B------:R-:W-:-:S02]  /*8830*/  ISETP.LT.OR P1, PT, R2, R231, P1 ;  /* 0x000000e70200720c */ /* 0x000fc40000f21670 */
[----:B------:R-:W-:Y:S02]  /*8840*/  FSEL R190, R16, -INF , !P6 ;  /* 0xff80000010be7808 */ /* 0x000fe40007000000 */
[----:B------:R-:W-:Y:S02]  /*8850*/  FSEL R195, R12, -INF , !P5 ;  /* 0xff8000000cc37808 */ /* 0x000fe40006800000 */
[----:B------:R-:W-:Y:S02]  /*8860*/  FSEL R206, R14, -INF , !P1 ;  /* 0xff8000000ece7808 */ /* 0x000fe40004800000 */
[C---:B------:R-:W-:Y:S02]  /*8870*/  ISETP.GE.AND P6, PT, R0.reuse, R238, PT ;  /* 0x000000ee0000720c */ /* 0x040fe40003fc6270 */
[C---:B------:R-:W-:Y:S02]  /*8880*/  ISETP.GE.AND P5, PT, R0.reuse, R237, PT ;  /* 0x000000ed0000720c */ /* 0x040fe40003fa6270 */
[----:B------:R-:W-:-:S02]  /*8890*/  ISETP.GE.AND P1, PT, R0, R235, PT ;  /* 0x000000eb0000720c */ /* 0x000fc40003f26270 */
[C---:B------:R-:W-:Y:S02]  /*88a0*/  ISETP.LT.OR P6, PT, R0.reuse, R234, P6 ;  /* 0x000000ea0000720c */ /* 0x040fe400037c1670 */
[C---:B------:R-:W-:Y:S02]  /*88b0*/  ISETP.LT.OR P5, PT, R0.reuse, R233, P5 ;  /* 0x000000e90000720c */ /* 0x040fe40002fa1670 */
[----:B------:R-:W-:Y:S02]  /*88c0*/  ISETP.LT.OR P1, PT, R0, R231, P1 ;  /* 0x000000e70000720c */ /* 0x000fe40000f21670 */
[----:B------:R-:W-:Y:S02]  /*88d0*/  FSEL R193, R17, -INF , !P6 ;  /* 0xff80000011c17808 */ /* 0x000fe40007000000 */
[----:B------:R-:W-:Y:S02]  /*88e0*/  FSEL R207, R15, -INF , !P1 ;  /* 0xff8000000fcf7808 */ /* 0x000fe40004800000 */
[----:B------:R-:W-:Y:S01]  /*88f0*/  FSEL R210, R19, -INF , !P5 ;  /* 0xff80000013d27808 */ /* 0x000fe20006800000 */
[----:B------:R-:W-:Y:S06]  /*8900*/  @P0 BRA `(.L_x_226) ;  /* 0x0000000400140947 */ /* 0x000fec0003800000 */
[----:B------:R-:W2:Y:S04]  /*8910*/  LDL.64 R244, [R1+0x48] ;  /* 0x0000480001f47983 */ /* 0x000ea80000100a00 */
[----:B------:R-:W3:Y:S01]  /*8920*/  LDL.64 R246, [R1+0x40] ;  /* 0x0000400001f67983 */ /* 0x000ee20000100a00 */
[----:B------:R-:W-:Y:S01]  /*8930*/  UIADD3 UR6, UR18, -0x3, URZ ;  /* 0xfffffffd12067890 */ /* 0x000fe2000fffe03f */
[----:B------:R-:W1:Y:S01]  /*8940*/  @!P4 LDC.64 R14, c[0x0][0x218] ;  /* 0x00008600ff0ecb82 */ /* 0x000e620000000a00 */
[----:B------:R-:W-:Y:S01]  /*8950*/  BSSY B0, `(.L_x_227) ;  /* 0x000003f000007945 */ /* 0x000fe20003800000 */
[----:B------:R4:W-:Y:S01]  /*8960*/  @P4 STS [R230+0x6000], RZ ;  /* 0x006000ffe6004388 */ /* 0x0009e20000000800 */
[----:B------:R-:W-:Y:S02]  /*8970*/  USHF.R.S32.HI UR4, URZ, 0x1f, UR6 ;  /* 0x0000001f3f047899 */ /* 0x000fe40008011406 */
[----:B------:R-:W-:Y:S01]  /*8980*/  UIMAD.WIDE.U32 UR30, UR6, UR10, URZ ;  /* 0x0000000a061e72a5 */ /* 0x000fe2000f8e003f */
[----:B------:R4:W-:Y:S01]  /*8990*/  @P4 STS [R230+0x6004], RZ ;  /* 0x006004ffe6004388 */ /* 0x0009e20000000800 */
[----:B------:R-:W-:Y:S01]  /*89a0*/  UIMAD UR4, UR4, UR10, URZ ;  /* 0x0000000a040472a4 */ /* 0x000fe2000f8e023f */
[----:B------:R-:W5:Y:S02]  /*89b0*/  @!P3 LDC.64 R10, c[0x0][0x218] ;  /* 0x00008600ff0abb82 */ /* 0x000f640000000a00 */
[----:B------:R4:W-:Y:S01]  /*89c0*/  @P4 STS.64 [R230+0x6008], RZ ;  /* 0x006008ffe6004388 */ /* 0x0009e20000000a00 */
[----:B------:R-:W-:Y:S01]  /*89d0*/  UIMAD UR4, UR6, UR11, UR4 ;  /* 0x0000000b060472a4 */ /* 0x000fe2000f8e0204 */
[----:B------:R-:W-:-:S02]  /*89e0*/  IMAD.U32 R0, RZ, RZ, UR30 ;  /* 0x0000001eff007e24 */ /* 0x000fc4000f8e00ff */
[----:B------:R-:W-:Y:S01]  /*89f0*/  IMAD.U32 R2, RZ, RZ, UR30 ;  /* 0x0000001eff027e24 */ /* 0x000fe2000f8e00ff */
[----:B------:R-:W-:Y:S01]  /*8a00*/  UIADD3 UR4, UR31, UR4, URZ ;  /* 0x000000041f047290 */ /* 0x000fe2000fffe03f */
[----:B------:R-:W4:Y:S05]  /*8a10*/  @!P2 LDC.64 R8, c[0x0][0x218] ;  /* 0x00008600ff08ab82 */ /* 0x000f2a0000000a00 */
[----:B------:R-:W-:-:S03]  /*8a20*/  IMAD.U32 R3, RZ, RZ, UR4 ;  /* 0x00000004ff037e24 */ /* 0x000fc6000f8e00ff */
[----:B------:R-:W4:Y:S08]  /*8a30*/  @!P4 LDC.64 R12, c[0x0][0x218] ;  /* 0x00008600ff0ccb82 */ /* 0x000f300000000a00 */
[----:B------:R-:W4:Y:S01]  /*8a40*/  @!P3 LDC.64 R6, c[0x0][0x218] ;  /* 0x00008600ff06bb82 */ /* 0x000f220000000a00 */
[----:B--2---:R-:W-:-:S04]  /*8a50*/  LEA R0, P0, R0, R244, 0x6 ;  /* 0x000000f400007211 */ /* 0x004fc800078030ff */
[----:B---3--:R-:W-:Y:S02]  /*8a60*/  LEA.HI.X R3, R2, R247, R3, 0x6, P0 ;  /* 0x000000f702037211 */ /* 0x008fe400000f3403 */
[C---:B-1----:R-:W-:Y:S02]  /*8a70*/  @!P4 LEA R14, P1, R0.reuse, R14, 0x1 ;  /* 0x0000000e000ec211 */ /* 0x042fe400078208ff */
[C---:B-----5:R-:W-:Y:S02]  /*8a80*/  @!P3 LEA R10, P0, R0.reuse, R10, 0x1 ;  /* 0x0000000a000ab211 */ /* 0x060fe400078008ff */
[C---:B------:R-:W-:Y:S02]  /*8a90*/  IADD3 R2, P6, R0.reuse, UR26, RZ ;  /* 0x0000001a00027c10 */ /* 0x040fe4000ffde0ff */
[C---:B------:R-:W-:Y:S02]  /*8aa0*/  @!P4 LEA.HI.X R15, R0.reuse, R15, R3, 0x1, P1 ;  /* 0x0000000f000fc211 */ /* 0x040fe400008f0c03 */
[----:B----4-:R-:W-:-:S02]  /*8ab0*/  @!P2 LEA R8, P1, R0, R8, 0x1 ;  /* 0x000000080008a211 */ /* 0x010fc400078208ff */
[--C-:B------:R-:W-:Y:S01]  /*8ac0*/  @!P3 LEA.HI.X R11, R0, R11, R3.reuse, 0x1, P0 ;  /* 0x0000000b000bb211 */ /* 0x100fe200000f0c03 */
[----:B------:R-:W-:Y:S01]  /*8ad0*/  @!PT LDS RZ, [RZ] ;  /* 0x00000000fffff984 */ /* 0x000fe20000000800 */
[----:B------:R-:W-:Y:S01]  /*8ae0*/  @!PT LDS RZ, [RZ] ;  /* 0x00000000fffff984 */ /* 0x000fe20000000800 */
[----:B------:R-:W-:Y:S01]  /*8af0*/  @!PT LDS RZ, [RZ] ;  /* 0x00000000fffff984 */ /* 0x000fe20000000800 */
[----:B------:R1:W-:Y:S01]  /*8b00*/  @!P4 LDGSTS.E.BYPASS.LTC128B.128 [R230+0x6000], desc[UR22][R14.64] ;  /* 0x060000000ee6cfae */ /* 0x0003e2000b901d56 */
[C---:B------:R-:W-:Y:S02]  /*8b10*/  @!P4 LEA R12, P5, R2.reuse, R12, 0x1 ;  /* 0x0000000c020cc211 */ /* 0x040fe400078a08ff */
[----:B------:R-:W-:Y:S01]  /*8b20*/  IADD3.X R4, R3, UR25, RZ, P6, !PT ;  /* 0x0000001903047c10 */ /* 0x000fe2000b7fe4ff */
[----:B------:R1:W-:Y:S01]  /*8b30*/  @P3 STS.128 [R230+0x7000], RZ ;  /* 0x007000ffe6003388 */ /* 0x0003e20000000c00 */
[----:B------:R-:W-:Y:S02]  /*8b40*/  @!P3 LEA R6, P0, R2, R6, 0x1 ;  /* 0x000000060206b211 */ /* 0x000fe400078008ff */
[----:B------:R-:W-:Y:S01]  /*8b50*/  @!P2 LEA.HI.X R9, R0, R9, R3, 0x1, P1 ;  /* 0x000000090009a211 */ /* 0x000fe200008f0c03 */
[----:B------:R-:W-:Y:S01]  /*8b60*/  @!PT LDS RZ, [RZ] ;  /* 0x00000000fffff984 */ /* 0x000fe20000000800 */
[----:B------:R-:W-:Y:S01]  /*8b70*/  @!PT LDS RZ, [RZ] ;  /* 0x00000000fffff984 */ /* 0x000fe20000000800 */
[----:B------:R-:W-:Y:S01]  /*8b80*/  @!PT LDS RZ, [RZ] ;  /* 0x00000000fffff984 */ /* 0x000fe20000000800 */
[----:B------:R1:W-:Y:S01]  /*8b90*/  @!P3 LDGSTS.E.BYPASS.LTC128B.128 [R230+0x7000], desc[UR22][R10.64+0x40] ;  /* 0x070000400ae6bfae */ /* 0x0003e2000b901d56 */
[----:B------:R-:W-:-:S02]  /*8ba0*/  @!P4 LEA.HI.X R13, R2, R13, R4, 0x1, P5 ;  /* 0x0000000d020dc211 */ /* 0x000fc400028f0c04 */
[----:B------:R-:W-:Y:S01]  /*8bb0*/  @!P3 LEA.HI.X R7, R2, R7, R4, 0x1, P0 ;  /* 0x000000070207b211 */ /* 0x000fe200000f0c04 */
        /* <DEDUP_REMOVED lines=24> */
.L_x_228:
[----:B------:R-:W-:Y:S05]  /*8d40*/  BSYNC B0 ;  /* 0x0000000000007941 */ /* 0x000fea0003800000 */
.L_x_227:
[----:B------:R-:W0:Y:S02]  /*8d50*/  LDGDEPBAR ;  /* 0x00000000000079af */ /* 0x000e240000000000 */
.L_x_226:
[----:B-1----:R-:W3:Y:S04]  /*8d60*/  LDL.LU R10, [R1+0x8] ;  /* 0x00000800010a7983 */ /* 0x002ee80000300800 */
[----:B------:R-:W4:Y:S01]  /*8d70*/  LDL.LU R9, [R1+0xc] ;  /* 0x00000c0001097983 */ /* 0x000f220000300800 */
[----:B------:R-:W-:Y:S02]  /*8d80*/  FMNMX.FTZ R0, R105, R56, !PT ;  /* 0x0000003869007209 */ /* 0x000fe40007810000 */
[----:B------:R-:W-:Y:S01]  /*8d90*/  FMNMX.FTZ R4, R102, R101, !PT ;  /* 0x0000006566047209 */ /* 0x000fe20007810000 */
[----:B------:R-:W-:Y:S01]  /*8da0*/  LDSM.16.MT88.4 R20, [R226+0x9000] ;  /* 0x00900000e214783b */ /* 0x000fe20000004200 */
[----:B------:R-:W-:Y:S02]  /*8db0*/  FMNMX.FTZ R0, R49, R0, !PT ;  /* 0x0000000031007209 */ /* 0x000fe40007810000 */
[----:B------:R-:W-:Y:S01]  /*8dc0*/  MOV R14, R239 ;  /* 0x000000ef000e7202 */ /* 0x000fe20000000f00 */
[----:B------:R-:W-:Y:S01]  /*8dd0*/  LDSM.16.MT88.4 R16, [R224+0x9000] ;  /* 0x00900000e010783b */ /* 0x000fe20000004200 */
[----:B------:R-:W-:-:S03]  /*8de0*/  FMNMX.FTZ R0, R57, R0, !PT ;  /* 0x0000000039007209 */ /* 0x000fc60007810000 */
[----:B------:R-:W-:Y:S01]  /*8df0*/  LDSM.16.MT88.4 R24, [R224+0xa000] ;  /* 0x00a00000e018783b */ /* 0x000fe20000004200 */
[----:B------:R-:W-:-:S03]  /*8e00*/  FMNMX.FTZ R0, R48, R0, !PT ;  /* 0x0000000030007209 */ /* 0x000fc60007810000 */
[----:B------:R-:W-:Y:S01]  /*8e10*/  LDSM.16.MT88.4 R28, [R226+0xa000] ;  /* 0x00a00000e21c783b */ /* 0x000fe20000004200 */
[----:B------:R-:W-:-:S03]  /*8e20*/  FMNMX.FTZ R0, R47, R0, !PT ;  /* 0x000000002f007209 */ /* 0x000fc60007810000 */
[----:B------:R-:W-:Y:S01]  /*8e30*/  LDSM.16.MT88.4 R32, [R224+0xb000] ;  /* 0x00b00000e020783b */ /* 0x000fe20000004200 */
[----:B------:R-:W-:-:S04]  /*8e40*/  FMNMX.FTZ R0, R46, R0, !PT ;  /* 0x000000002e007209 */ /* 0x000fc80007810000 */
[----:B------:R-:W-:-:S04]  /*8e50*/  FMNMX.FTZ R0, R45, R0, !PT ;  /* 0x000000002d007209 */ /* 0x000fc80007810000 */
[----:B------:R-:W-:-:S04]  /*8e60*/  FMNMX.FTZ R0, R44, R0, !PT ;  /* 0x000000002c007209 */ /* 0x000fc80007810000 */
[----:B------:R-:W-:-:S04]  /*8e70*/  FMNMX.FTZ R0, R181, R0, !PT ;  /* 0x00000000b5007209 */ /* 0x000fc80007810000 */
[----:B------:R-:W-:-:S04]  /*8e80*/  FMNMX.FTZ R0, R183, R0, !PT ;  /* 0x00000000b7007209 */ /* 0x000fc80007810000 */
[----:B------:R-:W-:-:S04]  /*8e90*/  FMNMX.FTZ R0, R196, R0, !PT ;  /* 0x00000000c4007209 */ /* 0x000fc80007810000 */
[----:B------:R-:W-:-:S04]  /*8ea0*/  FMNMX.FTZ R0, R189, R0, !PT ;  /* 0x00000000bd007209 */ /* 0x000fc80007810000 */
[----:B------:R-:W-:-:S04]  /*8eb0*/  FMNMX.FTZ R0, R191, R0, !PT ;  /* 0x00000000bf007209 */ /* 0x000fc80007810000 */
[----:B------:R-:W-:Y:S02]  /*8ec0*/  FMNMX.FTZ R2, R192, R0, !PT ;  /* 0x00000000c0027209 */ /* 0x000fe40007810000 */
[----:B------:R-:W-:Y:S02]  /*8ed0*/  FMNMX.FTZ R0, R104, R59, !PT ;  /* 0x0000003b68007209 */ /* 0x000fe40007810000 */
[----:B------:R-:W-:Y:S02]  /*8ee0*/  FMNMX.FTZ R3, R190, R2, !PT ;  /* 0x00000002be037209 */ /* 0x000fe40007810000 */
[----:B------:R-:W-:Y:S02]  /*8ef0*/  FMNMX.FTZ R2, R61, R0, !PT ;  /* 0x000000003d027209 */ /* 0x000fe40007810000 */
[----:B------:R-:W-:Y:S02]  /*8f00*/  FMNMX.FTZ R0, R193, R3, !PT ;  /* 0x00000003c1007209 */ /* 0x000fe40007810000 */
[----:B------:R-:W-:-:S03]  /*8f10*/  FMNMX.FTZ R2, R58, R2, !PT ;  /* 0x000000023a027209 */ /* 0x000fc60007810000 */
[----:B--2---:R-:W1:Y:S01]  /*8f20*/  SHFL.BFLY PT, R6, R0, 0x2, 0x1f ;  /* 0x0c401f0000067f89 */ /* 0x004e6200000e0000 */
        /* <DEDUP_REMOVED lines=33> */
[----:B------:R-:W2:Y:S01]  /*9140*/  SHFL.BFLY PT, R6, R2, 0x2, 0x1f ;  /* 0x0c401f0002067f89 */ /* 0x000ea200000e0000 */
[----:B------:R-:W-:Y:S02]  /*9150*/  FMNMX.FTZ R4, R182, R4, !PT ;  /* 0x00000004b6047209 */ /* 0x000fe40007810000 */
[----:B-1----:R-:W-:Y:S02]  /*9160*/  FMNMX.FTZ R246, R0, R7, !PT ;  /* 0x0000000700f67209 */ /* 0x002fe40007810000 */
[----:B------:R-:W-:Y:S02]  /*9170*/  FMNMX.FTZ R0, R184, R3, !PT ;  /* 0x00000003b8007209 */ /* 0x000fe40007810000 */
[----:B------:R-:W-:-:S02]  /*9180*/  FMNMX.FTZ R4, R202, R4, !PT ;  /* 0x00000004ca047209 */ /* 0x000fc40007810000 */
[----:B------:R-:W-:Y:S01]  /*9190*/  FMNMX.FTZ R3, R186, R0, !PT ;  /* 0x00000000ba037209 */ /* 0x000fe20007810000 */
[C---:B------:R-:W-:Y:S01]  /*91a0*/  FMUL.FTZ R0, R246.reuse, UR19 ;  /* 0x00000013f6007c20 */ /* 0x040fe20008410000 */
[----:B------:R-:W-:Y:S02]  /*91b0*/  FMNMX.FTZ R4, R199, R4, !PT ;  /* 0x00000004c7047209 */ /* 0x000fe40007810000 */
[----:B------:R-:W-:Y:S02]  /*91c0*/  FSETP.NEU.FTZ.AND P6, PT, R246, -INF , PT ;  /* 0xff800000f600780b */ /* 0x000fe40003fdd000 */
[----:B------:R-:W-:Y:S02]  /*91d0*/  FMNMX.FTZ R3, R187, R3, !PT ;  /* 0x00000003bb037209 */ /* 0x000fe40007810000 */
[----:B------:R-:W-:Y:S02]  /*91e0*/  FMNMX.FTZ R4, R195, R4, !PT ;  /* 0x00000004c3047209 */ /* 0x000fe40007810000 */
[----:B------:R-:W-:-:S02]  /*91f0*/  FSEL R0, R0, RZ, P6 ;  /* 0x000000ff00007208 */ /* 0x000fc40003000000 */
[----:B------:R-:W-:Y:S02]  /*9200*/  FMNMX.FTZ R5, R185, R3, !PT ;  /* 0x00000003b9057209 */ /* 0x000fe40007810000 */
[----:B------:R-:W-:Y:S01]  /*9210*/  FMNMX.FTZ R4, R200, R4, !PT ;  /* 0x00000004c8047209 */ /* 0x000fe20007810000 */
[--C-:B------:R-:W-:Y:S01]  /*9220*/  FFMA.FTZ R3, R56, UR19, -R0.reuse ;  /* 0x0000001338037c23 */ /* 0x100fe20008010800 */
[----:B------:R-:W-:Y:S02]  /*9230*/  FMNMX.FTZ R5, R203, R5, !PT ;  /* 0x00000005cb057209 */ /* 0x000fe40007810000 */
[----:B--2---:R-:W-:Y:S01]  /*9240*/  FMNMX.FTZ R2, R2, R6, !PT ;  /* 0x0000000602027209 */ /* 0x004fe20007810000 */
[----:B------:R-:W1:Y:S01]  /*9250*/  SHFL.BFLY PT, R8, R4, 0x2, 0x1f ;  /* 0x0c401f0004087f89 */ /* 0x000e6200000e0000 */
[----:B------:R2:W5:Y:S03]  /*9260*/  MUFU.EX2 R11, R3 ;  /* 0x00000003000b7308 */ /* 0x0005660000000800 */
[----:B------:R-:W5:Y:S01]  /*9270*/  SHFL.BFLY PT, R7, R2, 0x1, 0x1f ;  /* 0x0c201f0002077f89 */ /* 0x000f6200000e0000 */
[----:B--2---:R-:W-:Y:S01]  /*9280*/  FMNMX.FTZ R3, R205, R5, !PT ;  /* 0x00000005cd037209 */ /* 0x004fe20007810000 */
[----:B------:R-:W-:-:S03]  /*9290*/  FFMA.FTZ R5, R49, UR19, -R0 ;  /* 0x0000001331057c23 */ /* 0x000fc60008010800 */
[----:B------:R-:W-:Y:S01]  /*92a0*/  FMNMX.FTZ R3, R206, R3, !PT ;  /* 0x00000003ce037209 */ /* 0x000fe20007810000 */
[----:B------:R2:W-:Y:S01]  /*92b0*/  MUFU.EX2 R213, R5 ;  /* 0x0000000500d57308 */ /* 0x0005e20000000800 */
[----:B-1----:R-:W-:Y:S02]  /*92c0*/  FMNMX.FTZ R4, R4, R8, !PT ;  /* 0x0000000804047209 */ /* 0x002fe40007810000 */
[----:B------:R-:W-:Y:S02]  /*92d0*/  FMNMX.FTZ R3, R207, R3, !PT ;  /* 0x00000003cf037209 */ /* 0x000fe40007810000 */
[----:B-----5:R-:W-:Y:S01]  /*92e0*/  FMNMX.FTZ R245, R2, R7, !PT ;  /* 0x0000000702f57209 */ /* 0x020fe20007810000 */
[----:B------:R-:W1:Y:S01]  /*92f0*/  SHFL.BFLY PT, R8, R4, 0x1, 0x1f ;  /* 0x0c201f0004087f89 */ /* 0x000e6200000e0000 */
[--C-:B------:R-:W-:Y:S02]  /*9300*/  FFMA.FTZ R2, R45, UR19, -R0.reuse ;  /* 0x000000132d027c23 */ /* 0x100fe40008010800 */
[C---:B------:R-:W-:Y:S01]  /*9310*/  FSETP.NEU.FTZ.AND P5, PT, R245.reuse, -INF , PT ;  /* 0xff800000f500780b */ /* 0x040fe20003fbd000 */
[----:B------:R-:W5:Y:S01]  /*9320*/  SHFL.BFLY PT, R6, R3, 0x2, 0x1f ;  /* 0x0c401f0003067f89 */ /* 0x000f6200000e0000 */
[----:B------:R5:W-:Y:S01]  /*9330*/  MUFU.EX2 R36, R2 ;  /* 0x0000000200247308 */ /* 0x000be20000000800 */
[----:B------:R-:W-:Y:S01]  /*9340*/  FMUL.FTZ R12, R245, UR19 ;  /* 0x00000013f50c7c20 */ /* 0x000fe20008410000 */
[----:B--2---:R-:W-:-:S04]  /*9350*/  FFMA.FTZ R5, R57, UR19, -R0 ;  /* 0x0000001339057c23 */ /* 0x004fc80008010800 */
[----:B------:R-:W-:Y:S02]  /*9360*/  FSEL R12, R12, RZ, P5 ;  /* 0x000000ff0c0c7208 */ /* 0x000fe40002800000 */
[----:B------:R2:W-:Y:S01]  /*9370*/  MUFU.EX2 R53, R5 ;  /* 0x0000000500357308 */ /* 0x0005e20000000800 */
[----:B-1----:R-:W-:Y:S02]  /*9380*/  FMNMX.FTZ R244, R4, R8, !PT ;  /* 0x0000000804f47209 */ /* 0x002fe40007810000 */
[----:B------:R-:W-:Y:S01]  /*9390*/  FFMA.FTZ R4, R61, UR19, -R12 ;  /* 0x000000133d047c23 */ /* 0x000fe2000801080c */
[----:B-----5:R-:W-:Y:S01]  /*93a0*/  FMNMX.FTZ R2, R3, R6, !PT ;  /* 0x0000000603027209 */ /* 0x020fe20007810000 */
[--C-:B------:R-:W-:Y:S01]  /*93b0*/  FFMA.FTZ R3, R44, UR19, -R0.reuse ;  /* 0x000000132c037c23 */ /* 0x100fe20008010800 */
[----:B------:R-:W-:Y:S02]  /*93c0*/  FSETP.NEU.FTZ.AND P1, PT, R244, -INF , PT ;  /* 0xff800000f400780b */ /* 0x000fe40003f3d000 */
[----:B------:R1:W-:Y:S01]  /*93d0*/  MUFU.EX2 R212, R4 ;  /* 0x0000000400d47308 */ /* 0x0003e20000000800 */
[----:B--2---:R-:W-:-:S02]  /*93e0*/  FFMA.FTZ R5, R48, UR19, -R0 ;  /* 0x0000001330057c23 */ /* 0x004fc40008010800 */
[----:B------:R-:W-:Y:S05]  /*93f0*/  LDSM.16.MT88.4 R48, [R226+0xb000] ;  /* 0x00b00000e230783b */ /* 0x000fea0000004200 */
[----:B------:R2:W-:Y:S08]  /*9400*/  MUFU.EX2 R13, R5 ;  /* 0x00000005000d7308 */ /* 0x0005f00000000800 */
[----:B------:R5:W-:Y:S01]  /*9410*/  MUFU.EX2 R15, R3 ;  /* 0x00000003000f7308 */ /* 0x000be20000000800 */
[----:B-1----:R-:W-:-:S07]  /*9420*/  FFMA.FTZ R4, R58, UR19, -R12 ;  /* 0x000000133a047c23 */ /* 0x002fce000801080c */
[----:B------:R-:W-:Y:S01]  /*9430*/  MUFU.EX2 R38, R4 ;  /* 0x0000000400267308 */ /* 0x000fe20000000800 */
[----:B--2---:R-:W-:Y:S01]  /*9440*/  FFMA.FTZ R5, R47, UR19, -R0 ;  /* 0x000000132f057c23 */ /* 0x004fe20008010800 */
[----:B------:R-:W-:Y:S02]  /*9450*/  MOV R47, R11 ;  /* 0x0000000b002f7202 */ /* 0x000fe40000000f00 */
[----:B------:R-:W-:-:S04]  /*9460*/  MOV R11, R252 ;  /* 0x000000fc000b7202 */ /* 0x000fc80000000f00 */
[----:B------:R1:W-:Y:S01]  /*9470*/  MUFU.EX2 R39, R5 ;  /* 0x0000000500277308 */ /* 0x0003e20000000800 */
[----:B-----5:R-:W-:-:S07]  /*9480*/  FFMA.FTZ R3, R59, UR19, -R12 ;  /* 0x000000133b037c23 */ /* 0x020fce000801080c */
[----:B------:R2:W-:Y:S01]  /*9490*/  MUFU.EX2 R211, R3 ;  /* 0x0000000300d37308 */ /* 0x0005e20000000800 */
[----:B-1----:R-:W-:-:S07]  /*94a0*/  FFMA.FTZ R5, R46, UR19, -R0 ;  /* 0x000000132e057c23 */ /* 0x002fce0008010800 */
[----:B------:R1:W-:Y:S01]  /*94b0*/  MUFU.EX2 R37, R5 ;  /* 0x0000000500257308 */ /* 0x0003e20000000800 */
[----:B--2---:R-:W-:-:S05]  /*94c0*/  FMUL.FTZ R3, R244, UR19 ;  /* 0x00000013f4037c20 */ /* 0x004fca0008410000 */
[----:B------:R-:W-:-:S05]  /*94d0*/  FSEL R3, R3, RZ, P1 ;  /* 0x000000ff03037208 */ /* 0x000fca0000800000 */
[--C-:B------:R-:W-:Y:S01]  /*94e0*/  FFMA.FTZ R4, R65, UR19, -R3.reuse ;  /* 0x0000001341047c23 */ /* 0x100fe20008010803 */
[----:B-1----:R-:W1:Y:S03]  /*94f0*/  SHFL.BFLY PT, R5, R2, 0x1, 0x1f ;  /* 0x0c201f0002057f89 */ /* 0x002e6600000e0000 */
[----:B------:R2:W-:Y:S01]  /*9500*/  MUFU.EX2 R252, R4 ;  /* 0x0000000400fc7308 */ /* 0x0005e20000000800 */
[----:B---3--:R-:W-:Y:S02]  /*9510*/  MOV R40, R10 ;  /* 0x0000000a00287202 */ /* 0x008fe40000000f00 */
[----:B----4-:R-:W-:Y:S01]  /*9520*/  MOV R43, R9 ;  /* 0x00000009002b7202 */ /* 0x010fe20000000f00 */
[----:B--2---:R-:W-:-:S04]  /*9530*/  FFMA.FTZ R4, R63, UR19, -R3 ;  /* 0x000000133f047c23 */ /* 0x004fc80008010803 */
[----:B------:R2:W-:Y:S01]  /*9540*/  MUFU.EX2 R42, R4 ;  /* 0x00000004002a7308 */ /* 0x0005e20000000800 */
[----:B-1----:R-:W-:Y:S01]  /*9550*/  FMNMX.FTZ R239, R2, R5, !PT ;  /* 0x0000000502ef7209 */ /* 0x002fe20007810000 */
[----:B------:R-:W-:Y:S01]  /*9560*/  FFMA.FTZ R2, R106, UR19, -R3 ;  /* 0x000000136a027c23 */ /* 0x000fe20008010803 */
[----:B------:R-:W-:Y:S02]  /*9570*/  FSEL R5, R244, RZ, P1 ;  /* 0x000000fff4057208 */ /* 0x000fe40000800000 */
[----:B------:R-:W-:-:S03]  /*9580*/  FSETP.NEU.FTZ.AND P0, PT, R239, -INF , PT ;  /* 0xff800000ef00780b */ /* 0x000fc60003f1d000 */
[----:B------:R1:W3:Y:S01]  /*9590*/  MUFU.EX2 R251, R2 ;  /* 0x0000000200fb7308 */ /* 0x0002e20000000800 */
[----:B------:R-:W-:Y:S01]  /*95a0*/  FADD.FTZ R5, R103, -R5 ;  /* 0x8000000567057221 */ /* 0x000fe20000010000 */
[----:B------:R-:W-:Y:S02]  /*95b0*/  MOV R106, R40 ;  /* 0x00000028006a7202 */ /* 0x000fe40000000f00 */
[----:B------:R-:W-:Y:S01]  /*95c0*/  MOV R40, R14 ;  /* 0x0000000e00287202 */ /* 0x000fe20000000f00 */
[----:B------:R-:W-:-:S03]  /*95d0*/  FMUL.FTZ R5, R5, UR19 ;  /* 0x0000001305057c20 */ /* 0x000fc60008410000 */
[----:B------:R-:W-:Y:S01]  /*95e0*/  MOV R46, R40 ;  /* 0x00000028002e7202 */ /* 0x000fe20000000f00 */
[----:B--2---:R-:W-:Y:S01]  /*95f0*/  FFMA.FTZ R4, R62, UR19, -R3 ;  /* 0x000000133e047c23 */ /* 0x004fe20008010803 */
[----:B------:R2:W4:Y:S01]  /*9600*/  MUFU.EX2 R45, R5 ;  /* 0x00000005002d7308 */ /* 0x0005220000000800 */
[----:B-1----:R-:W-:-:S07]  /*9610*/  FMUL.FTZ R2, R239, UR19 ;  /* 0x00000013ef027c20 */ /* 0x002fce0008410000 */
[----:B------:R1:W5:Y:S01]  /*9620*/  MUFU.EX2 R41, R4 ;  /* 0x0000000400297308 */ /* 0x0003620000000800 */
[----:B---3--:R-:W-:Y:S02]  /*9630*/  F2FP.BF16.F32.PACK_AB R8, R251, R252 ;  /* 0x000000fcfb08723e */ /* 0x008fe400000010ff */
[----:B------:R-:W-:-:S05]  /*9640*/  FSEL R2, R2, RZ, P0 ;  /* 0x000000ff02027208 */ /* 0x000fca0000000000 */
[--C-:B------:R-:W-:Y:S01]  /*9650*/  FFMA.FTZ R6, R60, UR19, -R2.reuse ;  /* 0x000000133c067c23 */ /* 0x100fe20008010802 */
[----:B--2---:R-:W-:Y:S01]  /*9660*/  FSEL R5, R245, RZ, P5 ;  /* 0x000000fff5057208 */ /* 0x004fe20002800000 */
[-C--:B----4-:R-:W-:Y:S01]  /*9670*/  FMUL.FTZ R128, R128, R45.reuse ;  /* 0x0000002d80807220 */ /* 0x090fe20000410000 */
[-C--:B------:R-:W-:Y:S01]  /*9680*/  FMUL.FTZ R129, R129, R45.reuse ;  /* 0x0000002d81817220 */ /* 0x080fe20000410000 */
[----:B------:R2:W-:Y:S01]  /*9690*/  MUFU.EX2 R249, R6 ;  /* 0x0000000600f97308 */ /* 0x0005e20000000800 */
[----:B------:R-:W-:Y:S01]  /*96a0*/  FMUL.FTZ R112, R112, R45 ;  /* 0x0000002d70707220 */ /* 0x000fe20000410000 */
[----:B------:R-:W-:Y:S01]  /*96b0*/  FADD.FTZ R5, R104, -R5 ;  /* 0x8000000568057221 */ /* 0x000fe20000010000 */
[----:B------:R-:W-:Y:S01]  /*96c0*/  MOV R104, R15 ;  /* 0x0000000f00687202 */ /* 0x000fe20000000f00 */
[----:B-1----:R-:W-:Y:S01]  /*96d0*/  FFMA.FTZ R4, R101, UR19, -R2 ;  /* 0x0000001365047c23 */ /* 0x002fe20008010802 */
[----:B------:R-:W-:Y:S01]  /*96e0*/  MOV R15, R11 ;  /* 0x0000000b000f7202 */ /* 0x000fe20000000f00 */
[----:B------:R-:W-:Y:S01]  /*96f0*/  FMUL.FTZ R5, R5, UR19 ;  /* 0x0000001305057c20 */ /* 0x000fe20008410000 */
[----:B-----5:R-:W-:Y:S01]  /*9700*/  F2FP.BF16.F32.PACK_AB R10, R41, R42 ;  /* 0x0000002a290a723e */ /* 0x020fe200000010ff */
        /* <DEDUP_REMOVED lines=9> */
[----:B--2---:R-:W-:Y:S01]  /*97a0*/  FSEL R6, R246, RZ, P6 ;  /* 0x000000fff6067208 */ /* 0x004fe20003000000 */
[-C--:B------:R-:W-:Y:S01]  /*97b0*/  FMUL.FTZ R157, R157, R45.reuse ;  /* 0x0000002d9d9d7220 */ /* 0x080fe20000410000 */
[----:B------:R-:W2:Y:S01]  /*97c0*/  MUFU.EX2 R14, R5 ;  /* 0x00000005000e7308 */ /* 0x000ea20000000800 */
[-C--:B------:R-:W-:Y:S01]  /*97d0*/  FMUL.FTZ R160, R160, R45.reuse ;  /* 0x0000002da0a07220 */ /* 0x080fe20000410000 */
[-C--:B------:R-:W-:Y:S01]  /*97e0*/  FMUL.FTZ R161, R161, R45.reuse ;  /* 0x0000002da1a17220 */ /* 0x080fe20000410000 */
[----:B------:R-:W-:Y:S01]  /*97f0*/  FADD.FTZ R6, R105, -R6 ;  /* 0x8000000669067221 */ /* 0x000fe20000010000 */
[-C--:B------:R-:W-:Y:S01]  /*9800*/  FMUL.FTZ R172, R172, R45.reuse ;  /* 0x0000002dacac7220 */ /* 0x080fe20000410000 */
[-C--:B------:R-:W-:Y:S01]  /*9810*/  FMUL.FTZ R173, R173, R45.reuse ;  /* 0x0000002dadad7220 */ /* 0x080fe20000410000 */
[--C-:B-1----:R-:W-:Y:S01]  /*9820*/  FFMA.FTZ R4, R66, UR19, -R2.reuse ;  /* 0x0000001342047c23 */ /* 0x102fe20008010802 */
[----:B------:R-:W-:Y:S01]  /*9830*/  FMUL.FTZ R6, R6, UR19 ;  /* 0x0000001306067c20 */ /* 0x000fe20008410000 */
[-C--:B------:R-:W-:Y:S01]  /*9840*/  FMUL.FTZ R72, R72, R45.reuse ;  /* 0x0000002d48487220 */ /* 0x080fe20000410000 */
[-C--:B------:R-:W-:Y:S01]  /*9850*/  FMUL.FTZ R73, R73, R45.reuse ;  /* 0x0000002d49497220 */ /* 0x080fe20000410000 */
[----:B------:R1:W3:Y:S01]  /*9860*/  MUFU.EX2 R248, R4 ;  /* 0x0000000400f87308 */ /* 0x0002e20000000800 */
[-C--:B------:R-:W-:Y:S01]  /*9870*/  FMUL.FTZ R76, R76, R45.reuse ;  /* 0x0000002d4c4c7220 */ /* 0x080fe20000410000 */
[-C--:B------:R-:W-:Y:S01]  /*9880*/  FMUL.FTZ R77, R77, R45.reuse ;  /* 0x0000002d4d4d7220 */ /* 0x080fe20000410000 */
[-C--:B------:R-:W-:Y:S01]  /*9890*/  FMUL.FTZ R88, R88, R45.reuse ;  /* 0x0000002d58587220 */ /* 0x080fe20000410000 */
[-C--:B------:R-:W-:Y:S01]  /*98a0*/  FMUL.FTZ R89, R89, R45.reuse ;  /* 0x0000002d59597220 */ /* 0x080fe20000410000 */
[-C--:B------:R-:W-:Y:S01]  /*98b0*/  FMUL.FTZ R92, R92, R45.reuse ;  /* 0x0000002d5c5c7220 */ /* 0x080fe20000410000 */
[----:B------:R-:W-:Y:S01]  /*98c0*/  FMUL.FTZ R93, R93, R45 ;  /* 0x0000002d5d5d7220 */ /* 0x000fe20000410000 */
[-C--:B--2---:R-:W-:Y:S01]  /*98d0*/  FMUL.FTZ R126, R126, R14.reuse ;  /* 0x0000000e7e7e7220 */ /* 0x084fe20000410000 */
        /* <DEDUP_REMOVED lines=10> */
[----:B---3--:R-:W-:Y:S01]  /*9980*/  F2FP.BF16.F32.PACK_AB R9, R248, R247 ;  /* 0x000000f7f809723e */ /* 0x008fe200000010ff */
[-C--:B------:R-:W-:Y:S01]  /*9990*/  FMUL.FTZ R154, R154, R14.reuse ;  /* 0x0000000e9a9a7220 */ /* 0x080fe20000410000 */
[-C--:B------:R-:W-:Y:S01]  /*99a0*/  FMUL.FTZ R155, R155, R14.reuse ;  /* 0x0000000e9b9b7220 */ /* 0x080fe20000410000 */
[----:B------:R1:W2:Y:S01]  /*99b0*/  MUFU.EX2 R250, R4 ;  /* 0x0000000400fa7308 */ /* 0x0002a20000000800 */
[-C--:B------:R-:W-:Y:S01]  /*99c0*/  FMUL.FTZ R166, R166, R14.reuse ;  /* 0x0000000ea6a67220 */ /* 0x080fe20000410000 */
[-C--:B------:R-:W-:Y:S01]  /*99d0*/  FMUL.FTZ R167, R167, R14.reuse ;  /* 0x0000000ea7a77220 */ /* 0x080fe20000410000 */
[-C--:B------:R-:W-:Y:S01]  /*99e0*/  FMUL.FTZ R170, R170, R14.reuse ;  /* 0x0000000eaaaa7220 */ /* 0x080fe20000410000 */
[-C--:B------:R-:W-:Y:S01]  /*99f0*/  FMUL.FTZ R171, R171, R14.reuse ;  /* 0x0000000eabab7220 */ /* 0x080fe20000410000 */
[----:B------:R-:W-:Y:S01]  /*9a00*/  MOV R105, R43 ;  /* 0x0000002b00697202 */ /* 0x000fe20000000f00 */
        /* <DEDUP_REMOVED lines=8> */
[----:B-1----:R-:W-:-:S02]  /*9a90*/  FSEL R4, R239, RZ, P0 ;  /* 0x000000ffef047208 */ /* 0x002fc40000000000 */
[----:B--2---:R-:W-:Y:S02]  /*9aa0*/  F2FP.BF16.F32.PACK_AB R11, R249, R250 ;  /* 0x000000faf90b723e */ /* 0x004fe400000010ff */
[----:B------:R-:W-:Y:S01]  /*9ab0*/  PLOP3.LUT P0, PT, PT, PT, UP0, 0x40, 0x0 ;  /* 0x000000000000781c */ /* 0x000fe20003f0e808 */
[----:B------:R-:W-:-:S04]  /*9ac0*/  FADD.FTZ R4, R102, -R4 ;  /* 0x8000000466047221 */ /* 0x000fc80000010000 */
[----:B------:R-:W-:-:S04]  /*9ad0*/  FMUL.FTZ R4, R4, UR19 ;  /* 0x0000001304047c20 */ /* 0x000fc80008410000 */
[----:B------:R-:W1:Y:S02]  /*9ae0*/  MUFU.EX2 R44, R4 ;  /* 0x00000004002c7308 */ /* 0x000e640000000800 */
[-C--:B-1----:R-:W-:Y:S01]  /*9af0*/  FMUL.FTZ R130, R130, R44.reuse ;  /* 0x0000002c82827220 */ /* 0x082fe20000410000 */
[-C--:B------:R-:W-:Y:S01]  /*9b00*/  FMUL.FTZ R131, R131, R44.reuse ;  /* 0x0000002c83837220 */ /* 0x080fe20000410000 */
[--C-:B------:R-:W-:Y:S01]  /*9b10*/  FFMA.FTZ R4, R67, UR19, -R12.reuse ;  /* 0x0000001343047c23 */ /* 0x100fe2000801080c */
[-C--:B------:R-:W-:Y:S01]  /*9b20*/  FMUL.FTZ R114, R114, R44.reuse ;  /* 0x0000002c72727220 */ /* 0x080fe20000410000 */
[-C--:B------:R-:W-:Y:S01]  /*9b30*/  FMUL.FTZ R115, R115, R44.reuse ;  /* 0x0000002c73737220 */ /* 0x080fe20000410000 */
[-C--:B------:R-:W-:Y:S01]  /*9b40*/  FMUL.FTZ R122, R122, R44.reuse ;  /* 0x0000002c7a7a7220 */ /* 0x080fe20000410000 */
[----:B------:R1:W-:Y:S01]  /*9b50*/  MUFU.EX2 R243, R4 ;  /* 0x0000000400f37308 */ /* 0x0003e20000000800 */
[-C--:B------:R-:W-:Y:S01]  /*9b60*/  FMUL.FTZ R123, R123, R44.reuse ;  /* 0x0000002c7b7b7220 */ /* 0x080fe20000410000 */
[C---:B------:R-:W-:Y:S01]  /*9b70*/  HMMA.16816.F32.BF16 R56, R8.reuse, R20, R128 ;  /* 0x000000140838723c */ /* 0x040fe20000041880 */
[-C--:B------:R-:W-:Y:S01]  /*9b80*/  FMUL.FTZ R142, R142, R44.reuse ;  /* 0x0000002c8e8e7220 */ /* 0x080fe20000410000 */
[-C--:B------:R-:W-:Y:S01]  /*9b90*/  FMUL.FTZ R143, R143, R44.reuse ;  /* 0x0000002c8f8f7220 */ /* 0x080fe20000410000 */
[-C--:B------:R-:W-:Y:S01]  /*9ba0*/  FMUL.FTZ R146, R146, R44.reuse ;  /* 0x0000002c92927220 */ /* 0x080fe20000410000 */
[-C--:B------:R-:W-:Y:S01]  /*9bb0*/  FMUL.FTZ R147, R147, R44.reuse ;  /* 0x0000002c93937220 */ /* 0x080fe20000410000 */
[-C--:B------:R-:W-:Y:S01]  /*9bc0*/  FMUL.FTZ R158, R158, R44.reuse ;  /* 0x0000002c9e9e7220 */ /* 0x080fe20000410000 */
[-C--:B------:R-:W-:Y:S01]  /*9bd0*/  FMUL.FTZ R159, R159, R44.reuse ;  /* 0x0000002c9f9f7220 */ /* 0x080fe20000410000 */
[----:B------:R-:W-:Y:S01]  /*9be0*/  MOV R130, R15 ;  /* 0x0000000f00827202 */ /* 0x000fe20000000f00 */
[-C--:B------:R-:W-:Y:S01]  /*9bf0*/  FMUL.FTZ R162, R162, R44.reuse ;  /* 0x0000002ca2a27220 */ /* 0x080fe20000410000 */
[----:B------:R-:W2:Y:S01]  /*9c00*/  MUFU.EX2 R15, R6 ;  /* 0x00000006000f7308 */ /* 0x000ea20000000800 */
        /* <DEDUP_REMOVED lines=12> */
[----:B------:R-:W-:Y:S01]  /*9cd0*/  HMMA.16816.F32.BF16 R112, R8, R16, R112 ;  /* 0x000000100870723c */ /* 0x000fe20000041870 */
[----:B------:R-:W-:-:S02]  /*9ce0*/  MOV R129, R212 ;  /* 0x000000d400817202 */ /* 0x000fc40000000f00 */
[----:B------:R1:W-:Y:S01]  /*9cf0*/  MUFU.EX2 R242, R4 ;  /* 0x0000000400f27308 */ /* 0x0003e20000000800 */
[----:B------:R-:W-:Y:S01]  /*9d00*/  MOV R131, R211 ;  /* 0x000000d300837202 */ /* 0x000fe20000000f00 */
[----:B--2---:R-:W-:Y:S01]  /*9d10*/  FMUL.FTZ R124, R124, R15 ;  /* 0x0000000f7c7c7220 */ /* 0x004fe20000410000 */
[C---:B------:R-:W-:Y:S01]  /*9d20*/  HMMA.16816.F32.BF16 R120, R8.reuse, R18, R120 ;  /* 0x000000120878723c */ /* 0x040fe20000041878 */
[----:B------:R-:W-:Y:S01]  /*9d30*/  MOV R128, R53 ;  /* 0x0000003500807202 */ /* 0x000fe20000000f00 */
[----:B------:R-:W-:Y:S01]  /*9d40*/  FMUL.FTZ R125, R125, R15 ;  /* 0x0000000f7d7d7220 */ /* 0x000fe20000410000 */
[----:B------:R-:W-:Y:S01]  /*9d50*/  F2FP.BF16.F32.PACK_AB R5, R129, R131 ;  /* 0x000000838105723e */ /* 0x000fe200000010ff */
[-C--:B------:R-:W-:Y:S01]  /*9d60*/  FMUL.FTZ R136, R136, R15.reuse ;  /* 0x0000000f88887220 */ /* 0x080fe20000410000 */
[----:B------:R-:W-:Y:S01]  /*9d70*/  F2FP.BF16.F32.PACK_AB R6, R13, R128 ;  /* 0x000000800d06723e */ /* 0x000fe200000010ff */
[C---:B------:R-:W-:Y:S01]  /*9d80*/  HMMA.16816.F32.BF16 R140, R8.reuse, R22, R140 ;  /* 0x00000016088c723c */ /* 0x040fe2000004188c */
[----:B------:R-:W-:Y:S01]  /*9d90*/  F2FP.BF16.F32.PACK_AB R7, R243, R38 ;  /* 0x00000026f307723e */ /* 0x000fe200000010ff */
[-C--:B------:R-:W-:Y:S01]  /*9da0*/  FMUL.FTZ R137, R137, R15.reuse ;  /* 0x0000000f89897220 */ /* 0x080fe20000410000 */
[-C--:B------:R-:W-:Y:S01]  /*9db0*/  FMUL.FTZ R116, R116, R15.reuse ;  /* 0x0000000f74747220 */ /* 0x080fe20000410000 */
[-C--:B------:R-:W-:Y:S01]  /*9dc0*/  FMUL.FTZ R117, R117, R15.reuse ;  /* 0x0000000f75757220 */ /* 0x080fe20000410000 */
[-C--:B------:R-:W-:Y:S01]  /*9dd0*/  FMUL.FTZ R132, R132, R15.reuse ;  /* 0x0000000f84847220 */ /* 0x080fe20000410000 */
[C---:B------:R-:W-:Y:S01]  /*9de0*/  HMMA.16816.F32.BF16 R144, R8.reuse, R24, R144 ;  /* 0x000000180890723c */ /* 0x040fe20000041890 */
[----:B------:R-:W-:Y:S01]  /*9df0*/  FMUL.FTZ R133, R133, R15 ;  /* 0x0000000f85857220 */ /* 0x000fe20000410000 */
[----:B-1----:R-:W-:Y:S01]  /*9e00*/  FFMA.FTZ R4, R107, UR19, -R3 ;  /* 0x000000136b047c23 */ /* 0x002fe20008010803 */
[----:B------:R-:W-:Y:S01]  /*9e10*/  MOV R107, R213 ;  /* 0x000000d5006b7202 */ /* 0x000fe20000000f00 */
[-C--:B------:R-:W-:Y:S01]  /*9e20*/  FMUL.FTZ R148, R148, R15.reuse ;  /* 0x0000000f94947220 */ /* 0x080fe20000410000 */
[-C--:B------:R-:W-:Y:S01]  /*9e30*/  FMUL.FTZ R149, R149, R15.reuse ;  /* 0x0000000f95957220 */ /* 0x080fe20000410000 */
[C---:B------:R-:W-:Y:S01]  /*9e40*/  HMMA.16816.F32.BF16 R156, R8.reuse, R26, R156 ;  /* 0x0000001a089c723c */ /* 0x040fe2000004189c */
[----:B------:R1:W-:Y:S01]  /*9e50*/  MUFU.EX2 R241, R4 ;  /* 0x0000000400f17308 */ /* 0x0003e20000000800 */
        /* <DEDUP_REMOVED lines=15> */
[----:B------:R-:W-:Y:S01]  /*9f50*/  FMUL.FTZ R97, R97, R15 ;  /* 0x0000000f61617220 */ /* 0x000fe20000410000 */
[----:B------:R-:W-:Y:S01]  /*9f60*/  HMMA.16816.F32.BF16 R72, R8, R32, R72 ;  /* 0x000000200848723c */ /* 0x000fe20000041848 */
[----:B-1----:R-:W-:-:S05]  /*9f70*/  F2FP.BF16.F32.PACK_AB R4, R107, R47 ;  /* 0x0000002f6b04723e */ /* 0x002fca00000010ff */
[C---:B------:R-:W-:Y:S06]  /*9f80*/  HMMA.16816.F32.BF16 R76, R8.reuse, R34, R76 ;  /* 0x00000022084c723c */ /* 0x040fec000004184c */
[C---:B------:R-:W-:Y:S06]  /*9f90*/  HMMA.16816.F32.BF16 R88, R8.reuse, R48, R88 ;  /* 0x000000300858723c */ /* 0x040fec0000041858 */
[----:B------:R-:W-:Y:S06]  /*9fa0*/  HMMA.16816.F32.BF16 R92, R8, R50, R92 ;  /* 0x00000032085c723c */ /* 0x000fec000004185c */
[----:B------:R-:W-:Y:S01]  /*9fb0*/  HMMA.16816.F32.BF16 R60, R4, R18, R124 ;  /* 0x00000012043c723c */ /* 0x000fe2000004187c */
[----:B------:R-:W-:Y:S01]  /*9fc0*/  FFMA.FTZ R8, R108, UR19, -R3 ;  /* 0x000000136c087c23 */ /* 0x000fe20008010803 */
[----:B------:R-:W-:-:S03]  /*9fd0*/  MOV R108, R38 ;  /* 0x00000026006c7202 */ /* 0x000fc60000000f00 */
[----:B------:R1:W2:Y:S01]  /*9fe0*/  MUFU.EX2 R240, R8 ;  /* 0x0000000800f07308 */ /* 0x0002a20000000800 */
[C---:B------:R-:W-:Y:S01]  /*9ff0*/  HMMA.16816.F32.BF16 R64, R4.reuse, R22, R136 ;  /* 0x000000160440723c */ /* 0x040fe20000041888 */
[----:B------:R-:W-:Y:S02]  /*a000*/  MOV R127, R42 ;  /* 0x0000002a007f7202 */ /* 0x000fe40000000f00 */
[----:B------:R-:W-:Y:S02]  /*a010*/  MOV R126, R41 ;  /* 0x00000029007e7202 */ /* 0x000fe40000000f00 */
[----:B------:R-:W-:Y:S01]  /*a020*/  MOV R125, R39 ;  /* 0x00000027007d7202 */ /* 0x000fe20000000f00 */
[----:B------:R-:W-:Y:S01]  /*a030*/  HMMA.16816.F32.BF16 R116, R4, R16, R116 ;  /* 0x000000100474723c */ /* 0x000fe20000041874 */
[----:B------:R-:W-:Y:S01]  /*a040*/  MOV R124, R37 ;  /* 0x00000025007c7202 */ /* 0x000fe20000000f00 */
[----:B------:R-:W-:Y:S01]  /*a050*/  LDSM.16.MT88.4 R16, [R226+0x9400] ;  /* 0x00940000e210783b */ /* 0x000fe20000004200 */
[----:B------:R-:W-:-:S03]  /*a060*/  MOV R139, R36 ;  /* 0x00000024008b7202 */ /* 0x000fc60000000f00 */
[C---:B------:R-:W-:Y:S01]  /*a070*/  HMMA.16816.F32.BF16 R132, R4.reuse, R20, R132 ;  /* 0x000000140484723c */ /* 0x040fe20000041884 */
[----:B------:R-:W-:Y:S01]  /*a080*/  LDSM.16.MT88.4 R20, [R224+0xa400] ;  /* 0x00a40000e014783b */ /* 0x000fe20000004200 */
[----:B------:R-:W-:Y:S01]  /*a090*/  F2FP.BF16.F32.PACK_AB R10, R104, R139 ;  /* 0x0000008b680a723e */ /* 0x000fe200000010ff */
[--C-:B-1----:R-:W-:Y:S02]  /*a0a0*/  FFMA.FTZ R8, R52, UR19, -R3.reuse ;  /* 0x0000001334087c23 */ /* 0x102fe40008010803 */
[----:B------:R-:W-:Y:S01]  /*a0b0*/  LDSM.16.MT88.4 R36, [R224+0xb400] ;  /* 0x00b40000e024783b */ /* 0x000fe20000004200 */
[C---:B------:R-:W-:Y:S01]  /*a0c0*/  HMMA.16816.F32.BF16 R148, R4.reuse, R24, R148 ;  /* 0x000000180494723c */ /* 0x040fe20000041894 */
[----:B------:R1:W-:Y:S02]  /*a0d0*/  MUFU.EX2 R223, R8 ;  /* 0x0000000800df7308 */ /* 0x0003e40000000800 */
[----:B------:R-:W-:Y:S03]  /*a0e0*/  LDSM.16.MT88.4 R40, [R226+0xb400] ;  /* 0x00b40000e228783b */ /* 0x000fe60000004200 */
[C---:B------:R-:W-:Y:S01]  /*a0f0*/  HMMA.16816.F32.BF16 R152, R4.reuse, R26, R152 ;  /* 0x0000001a0498723c */ /* 0x040fe20000041898 */
[----:B------:R-:W3:Y:S05]  /*a100*/  LDSM.16.MT88.4 R24, [R224+0x9400] ;  /* 0x00940000e018783b */ /* 0x000eea0000004200 */
[C---:B------:R-:W-:Y:S06]  /*a110*/  HMMA.16816.F32.BF16 R164, R4.reuse, R28, R164 ;  /* 0x0000001c04a4723c */ /* 0x040fec00000418a4 */
[C---:B------:R-:W-:Y:S01]  /*a120*/  HMMA.16816.F32.BF16 R168, R4.reuse, R30, R168 ;  /* 0x0000001e04a8723c */ /* 0x040fe200000418a8 */
[----:B-1----:R-:W-:Y:S01]  /*a130*/  FFMA.FTZ R8, R109, UR19, -R3 ;  /* 0x000000136d087c23 */ /* 0x002fe20008010803 */
[----:B------:R-:W1:Y:S03]  /*a140*/  LDSM.16.MT88.4 R28, [R226+0xa400] ;  /* 0x00a40000e21c783b */ /* 0x000e660000004200 */
[----:B------:R4:W5:Y:S01]  /*a150*/  MUFU.EX2 R222, R8 ;  /* 0x0000000800de7308 */ /* 0x0009620000000800 */
[C---:B------:R-:W-:Y:S06]  /*a160*/  HMMA.16816.F32.BF16 R68, R4.reuse, R32, R68 ;  /* 0x000000200444723c */ /* 0x040fec0000041844 */
[C---:B------:R-:W-:Y:S01]  /*a170*/  HMMA.16816.F32.BF16 R80, R4.reuse, R34, R80 ;  /* 0x000000220450723c */ /* 0x040fe20000041850 */
[----:B------:R-:W-:Y:S05]  /*a180*/  LDSM.16.MT88.4 R32, [R226+0x9800] ;  /* 0x00980000e220783b */ /* 0x000fea0000004200 */
[----:B------:R-:W-:Y:S01]  /*a190*/  HMMA.16816.F32.BF16 R84, R4, R48, R84 ;  /* 0x000000300454723c */ /* 0x000fe20000041854 */
[----:B----4-:R-:W-:-:S05]  /*a1a0*/  FFMA.FTZ R8, R110, UR19, -R2 ;  /* 0x000000136e087c23 */ /* 0x010fca0008010802 */
[----:B------:R-:W-:Y:S01]  /*a1b0*/  HMMA.16816.F32.BF16 R96, R4, R50, R96 ;  /* 0x000000320460723c */ /* 0x000fe20000041860 */
[----:B------:R4:W-:Y:S06]  /*a1c0*/  MUFU.EX2 R221, R8 ;  /* 0x0000000800dd7308 */ /* 0x0009ec0000000800 */
[----:B--2---:R-:W-:Y:S02]  /*a1d0*/  F2FP.BF16.F32.PACK_AB R4, R240, R241 ;  /* 0x000000f1f004723e */ /* 0x004fe400000010ff */
[----:B-----5:R-:W-:Y:S01]  /*a1e0*/  F2FP.BF16.F32.PACK_AB R6, R222, R223 ;  /* 0x000000dfde06723e */ /* 0x020fe200000010ff */
[----:B----4-:R-:W-:-:S04]  /*a1f0*/  FFMA.FTZ R8, R111, UR19, -R2 ;  /* 0x000000136f087c23 */ /* 0x010fc80008010802 */
        /* <DEDUP_REMOVED lines=15> */
[C---:B------:R-:W-:Y:S06]  /*a2f0*/  HMMA.16816.F32.BF16 R144, R4.reuse, R20, R144 ;  /* 0x000000140490723c */ /* 0x040fec0000041890 */
[C---:B------:R-:W-:Y:S06]  /*a300*/  HMMA.16816.F32.BF16 R156, R4.reuse, R22, R156 ;  /* 0x00000016049c723c */ /* 0x040fec000004189c */
[----:B-1----:R-:W-:Y:S01]  /*a310*/  HMMA.16816.F32.BF16 R160, R4, R28, R160 ;  /* 0x0000001c04a0723c */ /* 0x002fe200000418a0 */
[----:B--2---:R-:W-:-:S05]  /*a320*/  FFMA.FTZ R8, R55, UR19, -R12 ;  /* 0x0000001337087c23 */ /* 0x004fca000801080c */
[C---:B------:R-:W-:Y:S01]  /*a330*/  HMMA.16816.F32.BF16 R52, R4.reuse, R26, R120 ;  /* 0x0000001a0434723c */ /* 0x040fe20000041878 */
[----:B------:R1:W2:Y:S05]  /*a340*/  MUFU.EX2 R215, R8 ;  /* 0x0000000800d77308 */ /* 0x0002aa0000000800 */
[C---:B------:R-:W-:Y:S06]  /*a350*/  HMMA.16816.F32.BF16 R172, R4.reuse, R30, R172 ;  /* 0x0000001e04ac723c */ /* 0x040fec00000418ac */
[C---:B------:R-:W-:Y:S06]  /*a360*/  HMMA.16816.F32.BF16 R72, R4.reuse, R36, R72 ;  /* 0x000000240448723c */ /* 0x040fec0000041848 */
[----:B------:R-:W-:Y:S01]  /*a370*/  HMMA.16816.F32.BF16 R76, R4, R38, R76 ;  /* 0x00000026044c723c */ /* 0x000fe2000004184c */
[----:B-1----:R-:W-:-:S02]  /*a380*/  F2FP.BF16.F32.PACK_AB R8, R124, R125 ;  /* 0x0000007d7c08723e */ /* 0x002fc400000010ff */
[----:B--2---:R-:W-:-:S03]  /*a390*/  F2FP.BF16.F32.PACK_AB R11, R215, R217 ;  /* 0x000000d9d70b723e */ /* 0x004fc600000010ff */
[C---:B------:R-:W-:Y:S06]  /*a3a0*/  HMMA.16816.F32.BF16 R88, R4.reuse, R40, R88 ;  /* 0x000000280458723c */ /* 0x040fec0000041858 */
[----:B------:R-:W-:Y:S06]  /*a3b0*/  HMMA.16816.F32.BF16 R100, R4, R42, R92 ;  /* 0x0000002a0464723c */ /* 0x000fec000004185c */
[----:B------:R-:W-:Y:S01]  /*a3c0*/  HMMA.16816.F32.BF16 R148, R8, R20, R148 ;  /* 0x000000140894723c */ /* 0x000fe20000041894 */
[----:B------:R-:W-:-:S04]  /*a3d0*/  FFMA.FTZ R4, R181, UR19, -R0 ;  /* 0x00000013b5047c23 */ /* 0x000fc80008010800 */
[----:B------:R1:W-:Y:S01]  /*a3e0*/  MUFU.EX2 R214, R4 ;  /* 0x0000000400d67308 */ /* 0x0003e20000000800 */
[C---:B------:R-:W-:Y:S01]  /*a3f0*/  HMMA.16816.F32.BF16 R152, R8.reuse, R22, R152 ;  /* 0x000000160898723c */ /* 0x040fe20000041898 */
[----:B------:R-:W2:Y:S05]  /*a400*/  LDSM.16.MT88.4 R20, [R226+0xb800] ;  /* 0x00b80000e214783b */ /* 0x000eaa0000004200 */
[C---:B------:R-:W-:Y:S06]  /*a410*/  HMMA.16816.F32.BF16 R116, R8.reuse, R24, R116 ;  /* 0x000000180874723c */ /* 0x040fec0000041874 */
[----:B------:R-:W-:Y:S01]  /*a420*/  HMMA.16816.F32.BF16 R60, R8, R26, R60 ;  /* 0x0000001a083c723c */ /* 0x000fe2000004183c */
[----:B------:R-:W3:Y:S01]  /*a430*/  LDSM.16.MT88.4 R24, [R224+0x9800] ;  /* 0x00980000e018783b */ /* 0x000ee20000004200 */
[----:B-1----:R-:W-:-:S04]  /*a440*/  FFMA.FTZ R4, R183, UR19, -R0 ;  /* 0x00000013b7047c23 */ /* 0x002fc80008010800 */
[C---:B------:R-:W-:Y:S01]  /*a450*/  HMMA.16816.F32.BF16 R132, R8.reuse, R16, R132 ;  /* 0x000000100884723c */ /* 0x040fe20000041884 */
[----:B------:R1:W-:Y:S05]  /*a460*/  MUFU.EX2 R213, R4 ;  /* 0x0000000400d57308 */ /* 0x0003ea0000000800 */
[C---:B------:R-:W-:Y:S01]  /*a470*/  HMMA.16816.F32.BF16 R64, R8.reuse, R18, R64 ;  /* 0x000000120840723c */ /* 0x040fe20000041840 */
[----:B------:R-:W-:Y:S05]  /*a480*/  LDSM.16.MT88.4 R16, [R224+0xb800] ;  /* 0x00b80000e010783b */ /* 0x000fea0000004200 */
[C---:B------:R-:W-:Y:S06]  /*a490*/  HMMA.16816.F32.BF16 R164, R8.reuse, R28, R164 ;  /* 0x0000001c08a4723c */ /* 0x040fec00000418a4 */
[C---:B------:R-:W-:Y:S01]  /*a4a0*/  HMMA.16816.F32.BF16 R168, R8.reuse, R30, R168 ;  /* 0x0000001e08a8723c */ /* 0x040fe200000418a8 */
[--C-:B-1----:R-:W-:Y:S01]  /*a4b0*/  FFMA.FTZ R4, R188, UR19, -R3.reuse ;  /* 0x00000013bc047c23 */ /* 0x102fe20008010803 */
[----:B------:R-:W1:Y:S03]  /*a4c0*/  LDSM.16.MT88.4 R28, [R224+0xa800] ;  /* 0x00a80000e01c783b */ /* 0x000e660000004200 */
[----:B------:R4:W-:Y:S01]  /*a4d0*/  MUFU.EX2 R212, R4 ;  /* 0x0000000400d47308 */ /* 0x0009e20000000800 */
[C---:B------:R-:W-:Y:S06]  /*a4e0*/  HMMA.16816.F32.BF16 R68, R8.reuse, R36, R68 ;  /* 0x000000240844723c */ /* 0x040fec0000041844 */
[C---:B------:R-:W-:Y:S01]  /*a4f0*/  HMMA.16816.F32.BF16 R92, R8.reuse, R38, R80 ;  /* 0x00000026085c723c */ /* 0x040fe20000041850 */
[----:B------:R-:W5:Y:S04]  /*a500*/  LDSM.16.MT88.4 R36, [R226+0xa800] ;  /* 0x00a80000e224783b */ /* 0x000f680000004200 */
[----:B------:R-:W-:Y:S01]  /*a510*/  LDSM.16.MT88.4 R80, [R224+0xbc00] ;  /* 0x00bc0000e050783b */ /* 0x000fe20000004200 */
[----:B------:R-:W-:Y:S01]  /*a520*/  HMMA.16816.F32.BF16 R84, R8, R40, R84 ;  /* 0x000000280854723c */ /* 0x000fe20000041854 */
[----:B----4-:R-:W-:-:S05]  /*a530*/  FFMA.FTZ R4, R179, UR19, -R3 ;  /* 0x00000013b3047c23 */ /* 0x010fca0008010803 */
[----:B------:R-:W-:Y:S01]  /*a540*/  HMMA.16816.F32.BF16 R96, R8, R42, R96 ;  /* 0x0000002a0860723c */ /* 0x000fe20000041860 */
[----:B------:R4:W-:Y:S06]  /*a550*/  MUFU.EX2 R211, R4 ;  /* 0x0000000400d37308 */ /* 0x0009ec0000000800 */
[----:B------:R-:W-:Y:S01]  /*a560*/  FFMA.FTZ R8, R192, UR19, -R0 ;  /* 0x00000013c0087c23 */ /* 0x000fe20008010800 */
[----:B------:R-:W-:-:S03]  /*a570*/  MOV R192, R108 ;  /* 0x0000006c00c07202 */ /* 0x000fc60000000f00 */
[----:B------:R2:W-:Y:S01]  /*a580*/  MUFU.EX2 R111, R8 ;  /* 0x00000008006f7308 */ /* 0x0005e20000000800 */
[----:B----4-:R-:W-:-:S07]  /*a590*/  FFMA.FTZ R4, R180, UR19, -R3 ;  /* 0x00000013b4047c23 */ /* 0x010fce0008010803 */
[----:B------:R4:W-:Y:S01]  /*a5a0*/  MUFU.EX2 R188, R4 ;  /* 0x0000000400bc7308 */ /* 0x0009e20000000800 */
[----:B--2---:R-:W-:Y:S01]  /*a5b0*/  FFMA.FTZ R8, R190, UR19, -R0 ;  /* 0x00000013be087c23 */ /* 0x004fe20008010800 */
[----:B------:R-:W-:-:S06]  /*a5c0*/  MOV R190, R128 ;  /* 0x0000008000be7202 */ /* 0x000fcc0000000f00 */
[----:B------:R2:W-:Y:S01]  /*a5d0*/  MUFU.EX2 R110, R8 ;  /* 0x00000008006e7308 */ /* 0x0005e20000000800 */
[----:B----4-:R-:W-:-:S07]  /*a5e0*/  FFMA.FTZ R4, R182, UR19, -R3 ;  /* 0x00000013b6047c23 */ /* 0x010fce0008010803 */
[----:B------:R4:W3:Y:S01]  /*a5f0*/  MUFU.EX2 R183, R4 ;  /* 0x0000000400b77308 */ /* 0x0008e20000000800 */
[----:B--2---:R-:W-:Y:S01]  /*a600*/  FFMA.FTZ R8, R204, UR19, -R12 ;  /* 0x00000013cc087c23 */ /* 0x004fe2000801080c */
[----:B------:R-:W-:-:S06]  /*a610*/  MOV R204, R129 ;  /* 0x0000008100cc7202 */ /* 0x000fcc0000000f00 */
[----:B------:R2:W-:Y:S01]  /*a620*/  MUFU.EX2 R109, R8 ;  /* 0x00000008006d7308 */ /* 0x0005e20000000800 */
[----:B----4-:R-:W-:Y:S01]  /*a630*/  FFMA.FTZ R4, R184, UR19, -R2 ;  /* 0x00000013b8047c23 */ /* 0x010fe20008010802 */
[----:B---3--:R-:W-:Y:S02]  /*a640*/  F2FP.BF16.F32.PACK_AB R6, R183, R188 ;  /* 0x000000bcb706723e */ /* 0x008fe400000010ff */
[----:B------:R-:W-:-:S04]  /*a650*/  MOV R184, R104 ;  /* 0x0000006800b87202 */ /* 0x000fc80000000f00 */
[----:B------:R3:W-:Y:S01]  /*a660*/  MUFU.EX2 R182, R4 ;  /* 0x0000000400b67308 */ /* 0x0007e20000000800 */
[----:B--2---:R-:W-:Y:S01]  /*a670*/  FFMA.FTZ R8, R201, UR19, -R12 ;  /* 0x00000013c9087c23 */ /* 0x004fe2000801080c */
[----:B------:R-:W-:-:S06]  /*a680*/  MOV R201, R107 ;  /* 0x0000006b00c97202 */ /* 0x000fcc0000000f00 */
[----:B------:R2:W4:Y:S01]  /*a690*/  MUFU.EX2 R107, R8 ;  /* 0x00000008006b7308 */ /* 0x0005220000000800 */
[----:B---3--:R-:W-:Y:S01]  /*a6a0*/  FFMA.FTZ R4, R186, UR19, -R2 ;  /* 0x00000013ba047c23 */ /* 0x008fe20008010802 */
[----:B------:R-:W-:Y:S02]  /*a6b0*/  MOV R186, R139 ;  /* 0x0000008b00ba7202 */ /* 0x000fe40000000f00 */
[----:B------:R-:W-:Y:S04]  /*a6c0*/  LDSM.16.MT88.4 R136, [R226+0x9c00] ;  /* 0x009c0000e288783b */ /* 0x000fe80000004200 */
[----:B------:R3:W1:Y:S01]  /*a6d0*/  MUFU.EX2 R181, R4 ;  /* 0x0000000400b57308 */ /* 0x0006620000000800 */
[----:B--2---:R-:W-:Y:S01]  /*a6e0*/  FFMA.FTZ R8, R197, UR19, -R12 ;  /* 0x00000013c5087c23 */ /* 0x004fe2000801080c */
[----:B------:R-:W-:-:S02]  /*a6f0*/  MOV R197, R106 ;  /* 0x0000006a00c57202 */ /* 0x000fc40000000f00 */
[----:B----4-:R-:W-:-:S04]  /*a700*/  F2FP.BF16.F32.PACK_AB R9, R107, R109 ;  /* 0x0000006d6b09723e */ /* 0x010fc800000010ff */
[----:B------:R2:W-:Y:S01]  /*a710*/  MUFU.EX2 R106, R8 ;  /* 0x00000008006a7308 */ /* 0x0005e20000000800 */
[----:B---3--:R-:W-:Y:S01]  /*a720*/  FFMA.FTZ R4, R187, UR19, -R2 ;  /* 0x00000013bb047c23 */ /* 0x008fe20008010802 */
[----:B-1----:R-:W-:Y:S02]  /*a730*/  F2FP.BF16.F32.PACK_AB R5, R181, R182 ;  /* 0x000000b6b505723e */ /* 0x002fe400000010ff */
[----:B------:R-:W-:-:S04]  /*a740*/  MOV R187, R124 ;  /* 0x0000007c00bb7202 */ /* 0x000fc80000000f00 */
[----:B------:R1:W-:Y:S01]  /*a750*/  MUFU.EX2 R180, R4 ;  /* 0x0000000400b47308 */ /* 0x0003e20000000800 */
[----:B--2---:R-:W-:Y:S01]  /*a760*/  FFMA.FTZ R8, R198, UR19, -R12 ;  /* 0x00000013c6087c23 */ /* 0x004fe2000801080c */
[----:B------:R-:W-:-:S06]  /*a770*/  MOV R198, R105 ;  /* 0x0000006900c67202 */ /* 0x000fcc0000000f00 */
[----:B------:R2:W3:Y:S01]  /*a780*/  MUFU.EX2 R105, R8 ;  /* 0x0000000800697308 */ /* 0x0004e20000000800 */
[----:B-1----:R-:W-:Y:S01]  /*a790*/  FFMA.FTZ R4, R185, UR19, -R2 ;  /* 0x00000013b9047c23 */ /* 0x002fe20008010802 */
[----:B------:R-:W-:-:S06]  /*a7a0*/  MOV R185, R125 ;  /* 0x0000007d00b97202 */ /* 0x000fcc0000000f00 */
[----:B------:R1:W4:Y:S01]  /*a7b0*/  MUFU.EX2 R179, R4 ;  /* 0x0000000400b37308 */ /* 0x0003220000000800 */
[----:B--2---:R-:W-:Y:S02]  /*a7c0*/  F2FP.BF16.F32.PACK_AB R8, R213, R214 ;  /* 0x000000d6d508723e */ /* 0x004fe400000010ff */
[----:B---3--:R-:W-:Y:S01]  /*a7d0*/  F2FP.BF16.F32.PACK_AB R11, R105, R106 ;  /* 0x0000006a690b723e */ /* 0x008fe200000010ff */
[--C-:B-1----:R-:W-:Y:S01]  /*a7e0*/  FFMA.FTZ R4, R196, UR19, -R0.reuse ;  /* 0x00000013c4047c23 */ /* 0x102fe20008010800 */
[----:B----4-:R-:W-:Y:S02]  /*a7f0*/  F2FP.BF16.F32.PACK_AB R7, R179, R180 ;  /* 0x000000b4b307723e */ /* 0x010fe400000010ff */
[----:B------:R-:W-:Y:S01]  /*a800*/  MOV R196, R126 ;  /* 0x0000007e00c47202 */ /* 0x000fe20000000f00 */
[----:B------:R1:W-:Y:S02]  /*a810*/  MUFU.EX2 R178, R4 ;  /* 0x0000000400b27308 */ /* 0x0003e40000000800 */
[--C-:B-1----:R-:W-:Y:S01]  /*a820*/  FFMA.FTZ R4, R189, UR19, -R0.reuse ;  /* 0x00000013bd047c23 */ /* 0x102fe20008010800 */
[----:B------:R-:W-:Y:S01]  /*a830*/  MOV R189, R13 ;  /* 0x0000000d00bd7202 */ /* 0x000fe20000000f00 */
[--C-:B------:R-:W-:Y:S01]  /*a840*/  FFMA.FTZ R13, R191, UR19, -R0.reuse ;  /* 0x00000013bf0d7c23 */ /* 0x100fe20008010800 */
[----:B------:R-:W-:-:S03]  /*a850*/  FFMA.FTZ R0, R193, UR19, -R0 ;  /* 0x00000013c1007c23 */ /* 0x000fc60008010800 */
[----:B------:R1:W2:Y:S01]  /*a860*/  MUFU.EX2 R177, R4 ;  /* 0x0000000400b17308 */ /* 0x0002a20000000800 */
[----:B------:R-:W-:Y:S02]  /*a870*/  MOV R193, R130 ;  /* 0x0000008200c17202 */ /* 0x000fe40000000f00 */
[----:B------:R-:W-:Y:S02]  /*a880*/  MOV R191, R127 ;  /* 0x0000007f00bf7202 */ /* 0x000fe40000000f00 */
[----:B------:R-:W-:Y:S03]  /*a890*/  LDSM.16.MT88.4 R124, [R224+0x9c00] ;  /* 0x009c0000e07c783b */ /* 0x000fe60000004200 */
[----:B------:R3:W-:Y:S08]  /*a8a0*/  MUFU.EX2 R108, R0 ;  /* 0x00000000006c7308 */ /* 0x0007f00000000800 */
[----:B------:R-:W-:Y:S01]  /*a8b0*/  MUFU.EX2 R176, R13 ;  /* 0x0000000d00b07308 */ /* 0x000fe20000000800 */
[----:B-1----:R-:W-:-:S02]  /*a8c0*/  F2FP.BF16.F32.PACK_AB R4, R211, R212 ;  /* 0x000000d4d304723e */ /* 0x002fc400000010ff */
[----:B--2---:R-:W-:-:S05]  /*a8d0*/  F2FP.BF16.F32.PACK_AB R10, R177, R178 ;  /* 0x000000b2b10a723e */ /* 0x004fca00000010ff */
[----:B------:R-:W-:Y:S01]  /*a8e0*/  HMMA.16816.F32.BF16 R40, R4, R22, R100 ;  /* 0x000000160428723c */ /* 0x000fe20000041864 */
[----:B---3--:R-:W-:Y:S01]  /*a8f0*/  FFMA.FTZ R0, R194, UR19, -R12 ;  /* 0x00000013c2007c23 */ /* 0x008fe2000801080c */
[----:B------:R-:W-:-:S03]  /*a900*/  MOV R194, R131 ;  /* 0x0000008300c27202 */ /* 0x000fc60000000f00 */
[----:B------:R1:W-:Y:S01]  /*a910*/  MUFU.EX2 R104, R0 ;  /* 0x0000000000687308 */ /* 0x0003e20000000800 */
[----:B------:R-:W-:Y:S01]  /*a920*/  HMMA.16816.F32.BF16 R48, R4, R24, R48 ;  /* 0x000000180430723c */ /* 0x000fe20000041830 */
[----:B------:R-:W-:-:S05]  /*a930*/  MOV R103, R46 ;  /* 0x0000002e00677202 */ /* 0x000fca0000000f00 */
[----:B------:R-:W-:Y:S06]  /*a940*/  HMMA.16816.F32.BF16 R52, R4, R26, R52 ;  /* 0x0000001a0434723c */ /* 0x000fec0000041834 */
[----:B------:R-:W-:Y:S01]  /*a950*/  HMMA.16816.F32.BF16 R116, R8, R24, R116 ;  /* 0x000000180874723c */ /* 0x000fe20000041874 */
[----:B-1----:R-:W-:Y:S01]  /*a960*/  FFMA.FTZ R0, R202, UR19, -R3 ;  /* 0x00000013ca007c23 */ /* 0x002fe20008010803 */
[----:B------:R-:W-:-:S04]  /*a970*/  MOV R202, R47 ;  /* 0x0000002f00ca7202 */ /* 0x000fc80000000f00 */
[----:B------:R-:W-:Y:S01]  /*a980*/  HMMA.16816.F32.BF16 R24, R8, R26, R60 ;  /* 0x0000001a0818723c */ /* 0x000fe2000004183c */
[----:B------:R1:W-:Y:S05]  /*a990*/  MUFU.EX2 R102, R0 ;  /* 0x0000000000667308 */ /* 0x0003ea0000000800 */
[C---:B------:R-:W-:Y:S06]  /*a9a0*/  HMMA.16816.F32.BF16 R56, R4.reuse, R32, R56 ;  /* 0x000000200438723c */ /* 0x040fec0000041838 */
[C---:B------:R-:W-:Y:S06]  /*a9b0*/  HMMA.16816.F32.BF16 R140, R4.reuse, R34, R140 ;  /* 0x00000022048c723c */ /* 0x040fec000004188c */
[----:B------:R-:W-:Y:S01]  /*a9c0*/  HMMA.16816.F32.BF16 R144, R4, R28, R144 ;  /* 0x0000001c0490723c */ /* 0x000fe20000041890 */
[----:B-1----:R-:W-:-:S04]  /*a9d0*/  FFMA.FTZ R0, R199, UR19, -R3 ;  /* 0x00000013c7007c23 */ /* 0x002fc80008010803 */
[----:B------:R1:W2:Y:S01]  /*a9e0*/  MUFU.EX2 R101, R0 ;  /* 0x0000000000657308 */ /* 0x0002a20000000800 */
[C---:B------:R-:W-:Y:S06]  /*a9f0*/  HMMA.16816.F32.BF16 R156, R4.reuse, R30, R156 ;  /* 0x0000001e049c723c */ /* 0x040fec000004189c */
[C---:B-----5:R-:W-:Y:S06]  /*aa00*/  HMMA.16816.F32.BF16 R160, R4.reuse, R36, R160 ;  /* 0x0000002404a0723c */ /* 0x060fec00000418a0 */
[----:B------:R-:W-:Y:S01]  /*aa10*/  HMMA.16816.F32.BF16 R172, R4, R38, R172 ;  /* 0x0000002604ac723c */ /* 0x000fe200000418ac */
[--C-:B-1----:R-:W-:Y:S01]  /*aa20*/  FFMA.FTZ R0, R195, UR19, -R3.reuse ;  /* 0x00000013c3007c23 */ /* 0x102fe20008010803 */
[----:B------:R-:W-:-:S04]  /*aa30*/  FFMA.FTZ R3, R200, UR19, -R3 ;  /* 0x00000013c8037c23 */ /* 0x000fc80008010803 */
[C---:B------:R-:W-:Y:S01]  /*aa40*/  HMMA.16816.F32.BF16 R72, R4.reuse, R16, R72 ;  /* 0x000000100448723c */ /* 0x040fe20000041848 */
[----:B------:R1:W-:Y:S05]  /*aa50*/  MUFU.EX2 R100, R0 ;  /* 0x0000000000647308 */ /* 0x0003ea0000000800 */
[C---:B------:R-:W-:Y:S03]  /*aa60*/  HMMA.16816.F32.BF16 R76, R4.reuse, R18, R76 ;  /* 0x00000012044c723c */ /* 0x040fe6000004184c */
[----:B------:R3:W-:Y:S03]  /*aa70*/  MUFU.EX2 R63, R3 ;  /* 0x00000003003f7308 */ /* 0x0007e60000000800 */
[----:B------:R-:W-:Y:S01]  /*aa80*/  HMMA.16816.F32.BF16 R88, R4, R20, R88 ;  /* 0x000000140458723c */ /* 0x000fe20000041858 */
[----:B------:R-:W4:Y:S05]  /*aa90*/  LDSM.16.MT88.4 R4, [R226+0xbc00] ;  /* 0x00bc0000e204783b */ /* 0x000f2a0000004200 */
[----:B------:R-:W-:Y:S01]  /*aaa0*/  HMMA.16816.F32.BF16 R132, R8, R32, R132 ;  /* 0x000000200884723c */ /* 0x000fe20000041884 */
[----:B-1----:R-:W-:-:S04]  /*aab0*/  FFMA.FTZ R0, R203, UR19, -R2 ;  /* 0x00000013cb007c23 */ /* 0x002fc80008010802 */
[----:B------:R1:W-:Y:S01]  /*aac0*/  MUFU.EX2 R62, R0 ;  /* 0x00000000003e7308 */ /* 0x0003e20000000800 */
[----:B------:R-:W-:Y:S01]  /*aad0*/  HMMA.16816.F32.BF16 R148, R8, R28, R148 ;  /* 0x0000001c0894723c */ /* 0x000fe20000041894 */
[----:B---3--:R-:W-:-:S05]  /*aae0*/  FFMA.FTZ R3, R198, R45, R252 ;  /* 0x0000002dc6037223 */ /* 0x008fca00000100fc */
[C---:B------:R-:W-:Y:S06]  /*aaf0*/  HMMA.16816.F32.BF16 R164, R8.reuse, R36, R164 ;  /* 0x0000002408a4723c */ /* 0x040fec00000418a4 */
[----:B------:R-:W-:Y:S01]  /*ab00*/  HMMA.16816.F32.BF16 R68, R8, R16, R68 ;  /* 0x000000100844723c */ /* 0x000fe20000041844 */
[----:B-1----:R-:W-:-:S05]  /*ab10*/  FFMA.FTZ R0, R205, UR19, -R2 ;  /* 0x00000013cd007c23 */ /* 0x002fca0008010802 */
[C---:B------:R-:W-:Y:S01]  /*ab20*/  HMMA.16816.F32.BF16 R84, R8.reuse, R20, R84 ;  /* 0x000000140854723c */ /* 0x040fe20000041854 */
[----:B------:R1:W3:Y:S05]  /*ab30*/  MUFU.EX2 R61, R0 ;  /* 0x00000000003d7308 */ /* 0x0002ea0000000800 */
[C---:B------:R-:W-:Y:S06]  /*ab40*/  HMMA.16816.F32.BF16 R32, R8.reuse, R34, R64 ;  /* 0x000000220820723c */ /* 0x040fec0000041840 */
[C---:B------:R-:W-:Y:S01]  /*ab50*/  HMMA.16816.F32.BF16 R28, R8.reuse, R30, R152 ;  /* 0x0000001e081c723c */ /* 0x040fe20000041898 */
[----:B------:R-:W5:Y:S05]  /*ab60*/  LDSM.16.MT88.4 R152, [R224+0xac00] ;  /* 0x00ac0000e098783b */ /* 0x000f6a0000004200 */
[C---:B------:R-:W-:Y:S01]  /*ab70*/  HMMA.16816.F32.BF16 R36, R8.reuse, R38, R168 ;  /* 0x000000260824723c */ /* 0x040fe200000418a8 */
[--C-:B-1----:R-:W-:Y:S01]  /*ab80*/  FFMA.FTZ R0, R206, UR19, -R2.reuse ;  /* 0x00000013ce007c23 */ /* 0x102fe20008010802 */
[----:B------:R-:W-:Y:S01]  /*ab90*/  FFMA.FTZ R2, R207, UR19, -R2 ;  /* 0x00000013cf027c23 */ /* 0x000fe20008010802 */
[----:B------:R-:W1:Y:S02]  /*aba0*/  LDSM.16.MT88.4 R168, [R226+0xac00] ;  /* 0x00ac0000e2a8783b */ /* 0x000e640000004200 */
[----:B------:R4:W-:Y:S01]  /*abb0*/  MUFU.EX2 R60, R0 ;  /* 0x00000000003c7308 */ /* 0x0009e20000000800 */
[C---:B------:R-:W-:Y:S06]  /*abc0*/  HMMA.16816.F32.BF16 R16, R8.reuse, R18, R92 ;  /* 0x000000120810723c */ /* 0x040fec000004185c */
[----:B------:R-:W-:Y:S01]  /*abd0*/  HMMA.16816.F32.BF16 R20, R8, R22, R96 ;  /* 0x000000160814723c */ /* 0x000fe20000041860 */
[----:B------:R-:W5:Y:S01]  /*abe0*/  MUFU.EX2 R47, R2 ;  /* 0x00000002002f7308 */ /* 0x000f620000000800 */
[----:B--2---:R-:W-:-:S02]  /*abf0*/  F2FP.BF16.F32.PACK_AB R92, R101, R102 ;  /* 0x00000066655c723e */ /* 0x004fc400000010ff */
[----:B---3--:R-:W-:Y:S02]  /*ac00*/  F2FP.BF16.F32.PACK_AB R93, R61, R62 ;  /* 0x0000003e3d5d723e */ /* 0x008fe400000010ff */
[----:B------:R-:W-:Y:S01]  /*ac10*/  F2FP.BF16.F32.PACK_AB R94, R63, R100 ;  /* 0x000000643f5e723e */ /* 0x000fe200000010ff */
[----:B------:R-:W-:Y:S01]  /*ac20*/  FFMA.FTZ R8, R103, R15, R202 ;  /* 0x0000000f67087223 */ /* 0x000fe200000100ca */
[----:B------:R-:W-:Y:S01]  /*ac30*/  F2FP.BF16.F32.PACK_AB R96, R111, R176 ;  /* 0x000000b06f60723e */ /* 0x000fe200000010ff */
[----:B----4-:R-:W-:Y:S01]  /*ac40*/  FFMA.FTZ R0, R208, UR19, -R12 ;  /* 0x00000013d0007c23 */ /* 0x010fe2000801080c */
[----:B------:R-:W-:Y:S01]  /*ac50*/  F2FP.BF16.F32.PACK_AB R98, R108, R110 ;  /* 0x0000006e6c62723e */ /* 0x000fe200000010ff */
[----:B------:R-:W-:Y:S01]  /*ac60*/  FADD.FTZ R9, R201, R8 ;  /* 0x00000008c9097221 */ /* 0x000fe20000010000 */
[----:B------:R-:W-:Y:S01]  /*ac70*/  MOV R103, R244 ;  /* 0x000000f400677202 */ /* 0x000fe20000000f00 */
[----:B------:R2:W3:Y:S01]  /*ac80*/  MUFU.EX2 R46, R0 ;  /* 0x00000000002e7308 */ /* 0x0004e20000000800 */
[----:B-----5:R-:W-:Y:S01]  /*ac90*/  F2FP.BF16.F32.PACK_AB R95, R47, R60 ;  /* 0x0000003c2f5f723e */ /* 0x020fe200000010ff */
[----:B------:R-:W-:-:S04]  /*aca0*/  FFMA.FTZ R2, R197, R44, R247 ;  /* 0x0000002cc5027223 */ /* 0x000fc800000100f7 */
[----:B------:R-:W-:Y:S02]  /*acb0*/  FADD.FTZ R10, R248, R2 ;  /* 0x00000002f80a7221 */ /* 0x000fe40000010000 */
[----:B------:R-:W-:Y:S01]  /*acc0*/  HMMA.16816.F32.BF16 R88, R92, R4, R88 ;  /* 0x000000045c58723c */ /* 0x000fe20000041858 */
[----:B--2---:R-:W-:Y:S01]  /*acd0*/  FFMA.FTZ R0, R209, UR19, -R12 ;  /* 0x00000013d1007c23 */ /* 0x004fe2000801080c */
[----:B---3--:R-:W-:-:S04]  /*ace0*/  F2FP.BF16.F32.PACK_AB R97, R46, R104 ;  /* 0x000000682e61723e */ /* 0x008fc800000010ff */
[C---:B------:R-:W-:Y:S01]  /*acf0*/  HMMA.16816.F32.BF16 R112, R92.reuse, R124, R48 ;  /* 0x0000007c5c70723c */ /* 0x040fe20000041830 */
[----:B------:R2:W-:Y:S05]  /*ad00*/  MUFU.EX2 R13, R0 ;  /* 0x00000000000d7308 */ /* 0x0005ea0000000800 */
[C---:B------:R-:W-:Y:S06]  /*ad10*/  HMMA.16816.F32.BF16 R120, R92.reuse, R126, R52 ;  /* 0x0000007e5c78723c */ /* 0x040fec0000041834 */
[C---:B------:R-:W-:Y:S06]  /*ad20*/  HMMA.16816.F32.BF16 R128, R92.reuse, R136, R56 ;  /* 0x000000885c80723c */ /* 0x040fec0000041838 */
[----:B------:R-:W-:Y:S01]  /*ad30*/  HMMA.16816.F32.BF16 R140, R92, R138, R140 ;  /* 0x0000008a5c8c723c */ /* 0x000fe2000004188c */
[----:B--2---:R-:W-:-:S04]  /*ad40*/  FFMA.FTZ R0, R210, UR19, -R12 ;  /* 0x00000013d2007c23 */ /* 0x004fc8000801080c */
[----:B------:R2:W3:Y:S01]  /*ad50*/  MUFU.EX2 R11, R0 ;  /* 0x00000000000b7308 */ /* 0x0004e20000000800 */
[C---:B------:R-:W-:Y:S06]  /*ad60*/  HMMA.16816.F32.BF16 R144, R92.reuse, R152, R144 ;  /* 0x000000985c90723c */ /* 0x040fec0000041890 */
[C---:B------:R-:W-:Y:S06]  /*ad70*/  HMMA.16816.F32.BF16 R156, R92.reuse, R154, R156 ;  /* 0x0000009a5c9c723c */ /* 0x040fec000004189c */
[----:B-1----:R-:W-:Y:S01]  /*ad80*/  HMMA.16816.F32.BF16 R160, R92, R168, R160 ;  /* 0x000000a85ca0723c */ /* 0x002fe200000418a0 */
[----:B--2---:R-:W-:Y:S01]  /*ad90*/  FFMA.FTZ R0, R193, R14, R194 ;  /* 0x0000000ec1007223 */ /* 0x004fe200000100c2 */
[----:B---3--:R-:W-:-:S04]  /*ada0*/  F2FP.BF16.F32.PACK_AB R99, R11, R13 ;  /* 0x0000000d0b63723e */ /* 0x008fc800000010ff */
        /* <DEDUP_REMOVED lines=63> */
[C---:B------:R-:W-:Y:S01]  /*b1a0*/  HMMA.16816.F32.BF16 R116, R96.reuse, R124, R116 ;  /* 0x0000007c6074723c */ /* 0x040fe20000041874 */
[----:B------:R1:W-:Y:S01]  /*b1b0*/  STL [R1+0x14], R249 ;  /* 0x000014f901007387 */ /* 0x0003e20000100800 */
[----:B------:R-:W-:Y:S02]  /*b1c0*/  MOV R105, R246 ;  /* 0x000000f600697202 */ /* 0x000fe40000000f00 */
[----:B------:R-:W-:Y:S01]  /*b1d0*/  MOV R102, R239 ;  /* 0x000000ef00667202 */ /* 0x000fe20000000f00 */
        /* <DEDUP_REMOVED lines=15> */
[----:B-1----:R-:W-:-:S15]  /*b2d0*/  @P0 BRA `(.L_x_225) ;  /* 0x0000004c00c80947 */ /* 0x002fde0003800000 */
[----:B------:R-:W2:Y:S04]  /*b2e0*/  LDL.64 R184, [R1+0x20] ;  /* 0x0000200001b87983 */ /* 0x000ea80000100a00 */
[----:B------:R-:W3:Y:S01]  /*b2f0*/  LDL.64 R186, [R1] ;  /* 0x0000000001ba7983 */ /* 0x000ee20000100a00 */
[----:B------:R-:W-:Y:S01]  /*b300*/  UIADD3 UR17, UR18, -0x3, URZ ;  /* 0xfffffffd12117890 */ /* 0x000fe2000fffe03f */
[----:B------:R-:W1:Y:S01]  /*b310*/  @!P4 LDC.64 R4, c[0x0][0x220] ;  /* 0x00008800ff04cb82 */ /* 0x000e620000000a00 */
[----:B------:R-:W-:-:S04]  /*b320*/  DEPBAR.LE SB0, 0x0 ;  /* 0x000080000000791a */ /* 0x000fc80000000000 */
[----:B------:R-:W-:-:S03]  /*b330*/  USHF.R.S32.HI UR4, URZ, 0x1f, UR17 ;  /* 0x0000001f3f047899 */ /* 0x000fc60008011411 */
[----:B------:R-:W-:Y:S01]  /*b340*/  BAR.SYNC.DEFER_BLOCKING 0x0 ;  /* 0x0000000000007b1d */ /* 0x000fe20000010000 */
[----:B------:R-:W-:Y:S02]  /*b350*/  UIMAD.WIDE.U32 UR6, UR17, UR8, URZ ;  /* 0x00000008110672a5 */ /* 0x000fe4000f8e003f */
[----:B------:R-:W-:Y:S02]  /*b360*/  UIMAD UR4, UR4, UR8, URZ ;  /* 0x00000008040472a4 */ /* 0x000fe4000f8e023f */
[----:B------:R-:W-:-:S03]  /*b370*/  UISETP.GT.AND UP0, UPT, UR17, UR12, UPT ;  /* 0x0000000c1100728c */ /* 0x000fc6000bf04270 */
[----:B------:R-:W4:Y:S01]  /*b380*/  @!P3 LDC.64 R12, c[0x0][0x220] ;  /* 0x00008800ff0cbb82 */ /* 0x000f220000000a00 */
[----:B------:R-:W-:Y:S01]  /*b390*/  UIMAD UR4, UR17, UR9, UR4 ;  /* 0x00000009110472a4 */ /* 0x000fe2000f8e0204 */
[----:B------:R-:W-:Y:S02]  /*b3a0*/  IMAD.U32 R2, RZ, RZ, UR6 ;  /* 0x00000006ff027e24 */ /* 0x000fe4000f8e00ff */
[----:B------:R-:W-:Y:S01]  /*b3b0*/  IMAD.U32 R3, RZ, RZ, UR7 ;  /* 0x00000007ff037e24 */ /* 0x000fe2000f8e00ff */
[----:B------:R-:W-:-:S03]  /*b3c0*/  UIADD3 UR4, UR7, UR4, URZ ;  /* 0x0000000407047290 */ /* 0x000fc6000fffe03f */
[----:B------:R-:W5:Y:S03]  /*b3d0*/  @!P2 LDC.64 R10, c[0x0][0x220] ;  /* 0x00008800ff0aab82 */ /* 0x000f660000000a00 */
[----:B------:R-:W-:-:S05]  /*b3e0*/  IMAD.U32 R3, RZ, RZ, UR4 ;  /* 0x00000004ff037e24 */ /* 0x000fca000f8e00ff */
[----:B------:R-:W5:Y:S01]  /*b3f0*/  @!P4 LDC.64 R8, c[0x0][0x220] ;  /* 0x00008800ff08cb82 */ /* 0x000f620000000a00 */
[----:B------:R-:W-:Y:S04]  /*b400*/  @P4 STS [R230+0x9000], RZ ;  /* 0x009000ffe6004388 */ /* 0x000fe80000000800 */
[----:B------:R-:W-:Y:S03]  /*b410*/  @P4 STS [R230+0x9004], RZ ;  /* 0x009004ffe6004388 */ /* 0x000fe60000000800 */
[----:B------:R-:W5:Y:S01]  /*b420*/  @!P3 LDC.64 R6, c[0x0][0x220] ;  /* 0x00008800ff06bb82 */ /* 0x000f620000000a00 */
[----:B------:R-:W-:Y:S07]  /*b430*/  @P4 STS.64 [R230+0x9008], RZ ;  /* 0x009008ffe6004388 */ /* 0x000fee0000000a00 */
[----:B------:R-:W5:Y:S01]  /*b440*/  @!P2 LDC.64 R14, c[0x0][0x220] ;  /* 0x00008800ff0eab82 */ /* 0x000f620000000a00 */
[----:B--2---:R-:W-:-:S04]  /*b450*/  LEA R0, P0, R2, R184, 0x6 ;  /* 0x000000b802007211 */ /* 0x004fc800078030ff */
[----:B---3--:R-:W-:Y:S02]  /*b460*/  LEA.HI.X R3, R2, R187, R3, 0x6, P0 ;  /* 0x000000bb02037211 */ /* 0x008fe400000f3403 */
[C---:B-1----:R-:W-:Y:S02]  /*b470*/  @!P4 LEA R4, P0, R0.reuse, R4, 0x1 ;  /* 0x000000040004c211 */ /* 0x042fe400078008ff */
[C---:B----4-:R-:W-:Y:S02]  /*b480*/  @!P3 LEA R12, P1, R0.reuse, R12, 0x1 ;  /* 0x0000000c000cb211 */ /* 0x050fe400078208ff */
[C-C-:B------:R-:W-:Y:S02]  /*b490*/  @!P4 LEA.HI.X R5, R0.reuse, R5, R3.reuse, 0x1, P0 ;  /* 0x000000050005c211 */ /* 0x140fe400000f0c03 */
[C---:B-----5:R-:W-:Y:S02]  /*b4a0*/  @!P2 LEA R10, P0, R0.reuse, R10, 0x1 ;  /* 0x0000000a000aa211 */ /* 0x060fe400078008ff */
[C---:B------:R-:W-:Y:S01]  /*b4b0*/  IADD3 R2, P6, R0.reuse, UR20, RZ ;  /* 0x0000001400027c10 */ /* 0x040fe2000ffde0ff */
[----:B------:R-:W-:Y:S01]  /*b4c0*/  @!PT LDS RZ, [RZ] ;  /* 0x00000000fffff984 */ /* 0x000fe20000000800 */
[----:B------:R-:W-:Y:S01]  /*b4d0*/  @!PT LDS RZ, [RZ] ;  /* 0x00000000fffff984 */ /* 0x000fe20000000800 */
[----:B------:R-:W-:Y:S01]  /*b4e0*/  @!PT LDS RZ, [RZ] ;  /* 0x00000000fffff984 */ /* 0x000fe20000000800 */
[----:B------:R1:W-:Y:S01]  /*b4f0*/  @!P4 LDGSTS.E.BYPASS.LTC128B.128 [R230+0x9000], desc[UR22][R4.64] ;  /* 0x0900000004e6cfae */ /* 0x0003e2000b901d56 */
[----:B------:R-:W-:-:S02]  /*b500*/  @!P3 LEA.HI.X R13, R0, R13, R3, 0x1, P1 ;  /* 0x0000000d000db211 */ /* 0x000fc400008f0c03 */
[----:B------:R-:W-:Y:S01]  /*b510*/  @!P2 LEA.HI.X R11, R0, R11, R3, 0x1, P0 ;  /* 0x0000000b000ba211 */ /* 0x000fe200000f0c03 */
[----:B------:R-:W-:Y:S01]  /*b520*/  @P3 STS.128 [R230+0xa000], RZ ;  /* 0x00a000ffe6003388 */ /* 0x000fe20000000c00 */
[C---:B------:R-:W-:Y:S02]  /*b530*/  @!P4 LEA R8, P5, R2.reuse, R8, 0x1 ;  /* 0x000000080208c211 */ /* 0x040fe400078a08ff */
[----:B------:R-:W-:Y:S01]  /*b540*/  IADD3.X R3, R3, UR16, RZ, P6, !PT ;  /* 0x0000001003037c10 */ /* 0x000fe2000b7fe4ff */
[----:B------:R-:W-:Y:S01]  /*b550*/  @!PT LDS RZ, [RZ] ;  /* 0x00000000fffff984 */ /* 0x000fe20000000800 */
[----:B------:R-:W-:Y:S01]  /*b560*/  @!PT LDS RZ, [RZ] ;  /* 0x00000000fffff984 */ /* 0x000fe20000000800 */
[----:B------:R-:W-:Y:S01]  /*b570*/  @!PT LDS RZ, [RZ] ;  /* 0x00000000fffff984 */ /* 0x000fe20000000800 */
[----:B------:R-:W-:Y:S01]  /*b580*/  @!P3 LDGSTS.E.BYPASS.LTC128B.128 [R230+0xa000], desc[UR22][R12.64+0x40] ;  /* 0x0a0000400ce6bfae */ /* 0x000fe2000b901d56 */
[C---:B------:R-:W-:Y:S02]  /*b590*/  @!P3 LEA R6, P1, R2.reuse, R6, 0x1 ;  /* 0x000000060206b211 */ /* 0x040fe400078208ff */
[C-C-:B------:R-:W-:Y:S01]  /*b5a0*/  @!P4 LEA.HI.X R9, R2.reuse, R9, R3.reuse, 0x1, P5 ;  /* 0x000000090209c211 */ /* 0x140fe200028f0c03 */
[----:B------:R-:W-:Y:S01]  /*b5b0*/  @P2 STS.128 [R230+0xb000], RZ ;  /* 0x00b000ffe6002388 */ /* 0x000fe20000000c00 */
[----:B------:R-:W-:-:S03]  /*b5c0*/  @!P3 LEA.HI.X R7, R2, R7, R3, 0x1, P1 ;  /* 0x000000070207b211 */ /* 0x000fc600008f0c03 */
[----:B------:R-:W-:Y:S01]  /*b5d0*/  @!PT LDS RZ, [RZ] ;  /* 0x00000000fffff984 */ /* 0x000fe20000000800 */
[----:B------:R-:W-:Y:S01]  /*b5e0*/  @!PT LDS RZ, [RZ] ;  /* 0x00000000fffff984 */ /* 0x000fe20000000800 */
[----:B------:R-:W-:Y:S01]  /*b5f0*/  @!PT LDS RZ, [RZ] ;  /* 0x00000000fffff984 */ /* 0x000fe20000000800 */
[----:B------:R-:W-:Y:S04]  /*b600*/  @!P2 LDGSTS.E.BYPASS.LTC128B.128 [R230+0xb000], desc[UR22][R10.64+0x80] ;  /* 0x0b0000800ae6afae */ /* 0x000fe8000b901d56 */
[----:B------:R-:W-:Y:S04]  /*b610*/  @P4 STS.128 [R230+0x9800], RZ ;  /* 0x009800ffe6004388 */ /* 0x000fe80000000c00 */
[----:B------:R-:W-:Y:S01]  /*b620*/  @!PT LDS RZ, [RZ] ;  /* 0x00000000fffff984 */ /* 0x000fe20000000800 */
[----:B------:R-:W-:Y:S01]  /*b630*/  @!PT LDS RZ, [RZ] ;  /* 0x00000000fffff984 */ /* 0x000fe20000000800 */
[----:B------:R-:W-:Y:S01]  /*b640*/  @!PT LDS RZ, [RZ] ;  /* 0x00000000fffff984 */ /* 0x000fe20000000800 */
[----:B------:R2:W-:Y:S01]  /*b650*/  @!P4 LDGSTS.E.BYPASS.LTC128B.128 [R230+0x9800], desc[UR22][R8.64] ;  /* 0x0980000008e6cfae */ /* 0x0005e2000b901d56 */
[----:B-1----:R-:W-:-:S03]  /*b660*/  @!P2 LEA R4, P0, R2, R14, 0x1 ;  /* 0x0000000e0204a211 */ /* 0x002fc600078008ff */
[----:B------:R-:W-:Y:S01]  /*b670*/  @P3 STS.128 [R230+0xa800], RZ ;  /* 0x00a800ffe6003388 */ /* 0x000fe20000000c00 */
[----:B------:R-:W-:-:S03]  /*b680*/  @!P2 LEA.HI.X R5, R2, R15, R3, 0x1, P0 ;  /* 0x0000000f0205a211 */ /* 0x000fc600000f0c03 */
[----:B------:R-:W-:Y:S01]  /*b690*/  @!PT LDS RZ, [RZ] ;  /* 0x00000000fffff984 */ /* 0x000fe20000000800 */
[----:B------:R-:W-:Y:S01]  /*b6a0*/  @!PT LDS RZ, [RZ] ;  /* 0x00000000fffff984 */ /* 0x000fe20000000800 */
[----:B------:R-:W-:Y:S01]  /*b6b0*/  @!PT LDS RZ, [RZ] ;  /* 0x00000000fffff984 */ /* 0x000fe20000000800 */
[----:B------:R-:W-:Y:S01]  /*b6c0*/  @!P3 LDGSTS.E.BYPASS.LTC128B.128 [R230+0xa800], desc[UR22][R6.64+0x40] ;  /* 0x0a80004006e6bfae */ /* 0x000fe2000b901d56 */
[----:B------:R-:W-:-:S03]  /*b6d0*/  PLOP3.LUT P0, PT, PT, PT, UP0, 0x80, 0x0 ;  /* 0x000000000000781c */ /* 0x000fc60003f0f008 */
[----:B------:R-:W-:Y:S04]  /*b6e0*/  @P2 STS.128 [R230+0xb800], RZ ;  /* 0x00b800ffe6002388 */ /* 0x000fe80000000c00 */
[----:B------:R-:W-:Y:S01]  /*b6f0*/  @!PT LDS RZ, [RZ] ;  /* 0x00000000fffff984 */ /* 0x000fe20000000800 */
[----:B------:R-:W-:Y:S01]  /*b700*/  @!PT LDS RZ, [RZ] ;  /* 0x00000000fffff984 */ /* 0x000fe20000000800 */
[----:B------:R-:W-:Y:S01]  /*b710*/  @!PT LDS RZ, [RZ] ;  /* 0x00000000fffff984 */ /* 0x000fe20000000800 */
[----:B------:R1:W-:Y:S04]  /*b720*/  @!P2 LDGSTS.E.BYPASS.LTC128B.128 [R230+0xb800], desc[UR22][R4.64+0x80] ;  /* 0x0b80008004e6afae */ /* 0x0003e8000b901d56 */
[----:B------:R-:W-:Y:S04]  /*b730*/  LDSM.16.M88.4 R16, [R225+0x6000] ;  /* 0x00600000e110783b */ /* 0x000fe80000000200 */
[----:B------:R-:W-:Y:S04]  /*b740*/  LDSM.16.M88.4 R20, [R225+0x6400] ;  /* 0x00640000e114783b */ /* 0x000fe80000000200 */
[----:B--2---:R-:W2:Y:S04]  /*b750*/  LDSM.16.M88.4 R8, [R228+0x1000] ;  /* 0x00100000e408783b */ /* 0x004ea80000000200 */
[----:B------:R-:W3:Y:S04]  /*b760*/  LDSM.16.M88.4 R24, [R225+0x6800] ;  /* 0x00680000e118783b */ /* 0x000ee80000000200 */
[----:B------:R-:W4:Y:S04]  /*b770*/  LDSM.16.M88.4 R28, [R225+0x6c00] ;  /* 0x006c0000e11c783b */ /* 0x000f280000000200 */
[----:B------:R-:W-:Y:S04]  /*b780*/  LDSM.16.M88.4 R32, [R227+0x6c00] ;  /* 0x006c0000e320783b */ /* 0x000fe80000000200 */
[----:B-1----:R-:W-:Y:S04]  /*b790*/  LDSM.16.M88.4 R4, [R229+0x1000] ;  /* 0x00100000e504783b */ /* 0x002fe80000000200 */
[----:B------:R-:W1:Y:S04]  /*b7a0*/  LDSM.16.M88.4 R48, [R227+0x6000] ;  /* 0x00600000e330783b */ /* 0x000e680000000200 */
[----:B------:R-:W5:Y:S04]  /*b7b0*/  LDSM.16.M88.4 R44, [R227+0x6400] ;  /* 0x00640000e32c783b */ /* 0x000f680000000200 */
[----:B------:R-:W5:Y:S04]  /*b7c0*/  LDSM.16.M88.4 R12, [R228] ;  /* 0x00000000e40c783b */ /* 0x000f680000000200 */
[----:B------:R-:W5:Y:S04]  /*b7d0*/  LDSM.16.M88.4 R40, [R227+0x6800] ;  /* 0x00680000e328783b */ /* 0x000f680000000200 */
[----:B------:R-:W0:Y:S01]  /*b7e0*/  LDGDEPBAR ;  /* 0x00000000000079af */ /* 0x000e220000000000 */
[C---:B--2---:R-:W-:Y:S06]  /*b7f0*/  HMMA.16816.F32.BF16 R104, R8.reuse, R16, RZ ;  /* 0x000000100868723c */ /* 0x044fec00000418ff */
[C---:B------:R-:W-:Y:S06]  /*b800*/  HMMA.16816.F32.BF16 R64, R8.reuse, R20, RZ ;  /* 0x000000140840723c */ /* 0x040fec00000418ff */
[C---:B---3--:R-:W-:Y:S06]  /*b810*/  HMMA.16816.F32.BF16 R56, R8.reuse, R24, RZ ;  /* 0x000000180838723c */ /* 0x048fec00000418ff */
[C---:B----4-:R-:W-:Y:S06]  /*b820*/  HMMA.16816.F32.BF16 R36, R8.reuse, R28, RZ ;  /* 0x0000001c0824723c */ /* 0x050fec00000418ff */
[C---:B------:R-:W-:Y:S06]  /*b830*/  HMMA.16816.F32.BF16 R100, R8.reuse, R18, RZ ;  /* 0x000000120864723c */ /* 0x040fec00000418ff */
[C---:B------:R-:W-:Y:S06]  /*b840*/  HMMA.16816.F32.BF16 R60, R8.reuse, R22, RZ ;  /* 0x00000016083c723c */ /* 0x040fec00000418ff */
[C---:B------:R-:W-:Y:S06]  /*b850*/  HMMA.16816.F32.BF16 R52, R8.reuse, R26, RZ ;  /* 0x0000001a0834723c */ /* 0x040fec00000418ff */
[----:B------:R-:W-:Y:S06]  /*b860*/  HMMA.16816.F32.BF16 R8, R8, R30, RZ ;  /* 0x0000001e0808723c */ /* 0x000fec00000418ff */
[C---:B-1----:R-:W-:Y:S06]  /*b870*/  HMMA.16816.F32.BF16 R208, R4.reuse, R48, R104 ;  /* 0x0000003004d0723c */ /* 0x042fec0000041868 */
[C---:B-----5:R-:W-:Y:S06]  /*b880*/  HMMA.16816.F32.BF16 R216, R4.reuse, R44, R64 ;  /* 0x0000002c04d8723c */ /* 0x060fec0000041840 */
[C---:B------:R-:W-:Y:S06]  /*b890*/  HMMA.16816.F32.BF16 R196, R4.reuse, R50, R100 ;  /* 0x0000003204c4723c */ /* 0x040fec0000041864 */
[----:B------:R-:W-:Y:S01]  /*b8a0*/  HMMA.16816.F32.BF16 R188, R4, R34, R8 ;  /* 0x0000002204bc723c */ /* 0x000fe20000041808 */
[----:B------:R-:W1:Y:S05]  /*b8b0*/  LDSM.16.M88.4 R8, [R229] ;  /* 0x00000000e508783b */ /* 0x000e6a0000000200 */
[C---:B------:R-:W-:Y:S06]  /*b8c0*/  HMMA.16816.F32.BF16 R176, R12.reuse, R16, RZ ;  /* 0x000000100cb0723c */ /* 0x040fec00000418ff */
[C---:B------:R-:W-:Y:S06]  /*b8d0*/  HMMA.16816.F32.BF16 R100, R12.reuse, R20, RZ ;  /* 0x000000140c64723c */ /* 0x040fec00000418ff */
[C---:B------:R-:W-:Y:S06]  /*b8e0*/  HMMA.16816.F32.BF16 R104, R12.reuse, R22, RZ ;  /* 0x000000160c68723c */ /* 0x040fec00000418ff */
[C---:B------:R-:W-:Y:S06]  /*b8f0*/  HMMA.16816.F32.BF16 R64, R12.reuse, R24, RZ ;  /* 0x000000180c40723c */ /* 0x040fec00000418ff */
[C---:B------:R-:W-:Y:S01]  /*b900*/  HMMA.16816.F32.BF16 R108, R12.reuse, R18, RZ ;  /* 0x000000120c6c723c */ /* 0x040fe200000418ff */
[----:B------:R-:W-:Y:S05]  /*b910*/  LDSM.16.M88.4 R16, [R228+0x2000] ;  /* 0x00200000e410783b */ /* 0x000fea0000000200 */
[C---:B------:R-:W-:Y:S06]  /*b920*/  HMMA.16816.F32.BF16 R24, R12.reuse, R26, RZ ;  /* 0x0000001a0c18723c */ /* 0x040fec00000418ff */
[----:B------:R-:W-:Y:S06]  /*b930*/  HMMA.16816.F32.BF16 R20, R12, R28, RZ ;  /* 0x0000001c0c14723c */ /* 0x000fec00000418ff */
[C---:B------:R-:W-:Y:S01]  /*b940*/  HMMA.16816.F32.BF16 R220, R4.reuse, R40, R56 ;  /* 0x0000002804dc723c */ /* 0x040fe20000041838 */
[----:B------:R-:W-:Y:S05]  /*b950*/  LDSM.16.M88.4 R56, [R225+0x7800] ;  /* 0x00780000e138783b */ /* 0x000fea0000000200 */
[C---:B------:R-:W-:Y:S01]  /*b960*/  HMMA.16816.F32.BF16 R204, R4.reuse, R32, R36 ;  /* 0x0000002004cc723c */ /* 0x040fe20000041824 */
[----:B------:R-:W-:Y:S05]  /*b970*/  LDSM.16.M88.4 R36, [R225+0x7000] ;  /* 0x00700000e124783b */ /* 0x000fea0000000200 */
[C---:B------:R-:W-:Y:S01]  /*b980*/  HMMA.16816.F32.BF16 R200, R4.reuse, R46, R60 ;  /* 0x0000002e04c8723c */ /* 0x040fe2000004183c */
[----:B------:R-:W-:Y:S05]  /*b990*/  LDSM.16.M88.4 R60, [R225+0x7400] ;  /* 0x00740000e13c783b */ /* 0x000fea0000000200 */
[----:B------:R-:W-:Y:S01]  /*b9a0*/  HMMA.16816.F32.BF16 R192, R4, R42, R52 ;  /* 0x0000002a04c0723c */ /* 0x000fe20000041834 */
[----:B------:R-:W2:Y:S04]  /*b9b0*/  LDSM.16.M88.4 R4, [R228+0x3000] ;  /* 0x00300000e404783b */ /* 0x000ea80000000200 */
[----:B------:R-:W3:Y:S01]  /*b9c0*/  LDSM.16.M88.4 R52, [R225+0x7c00] ;  /* 0x007c0000e134783b */ /* 0x000ee20000000200 */
[----:B------:R-:W-:Y:S03]  /*b9d0*/  HMMA.16816.F32.BF16 R12, R12, R30, RZ ;  /* 0x0000001e0c0c723c */ /* 0x000fe600000418ff */
[----:B------:R-:W-:Y:S03]  /*b9e0*/  LDSM.16.M88.4 R28, [R227+0x7c00] ;  /* 0x007c0000e31c783b */ /* 0x000fe60000000200 */
[C---:B-1----:R-:W-:Y:S06]  /*b9f0*/  HMMA.16816.F32.BF16 R176, R8.reuse, R48, R176 ;  /* 0x0000003008b0723c */ /* 0x042fec00000418b0 */
[C---:B------:R-:W-:Y:S06]  /*ba00*/  HMMA.16816.F32.BF16 R184, R8.reuse, R44, R100 ;  /* 0x0000002c08b8723c */ /* 0x040fec0000041864 */
[C---:B------:R-:W-:Y:S06]  /*ba10*/  HMMA.16816.F32.BF16 R64, R8.reuse, R40, R64 ;  /* 0x000000280840723c */ /* 0x040fec0000041840 */
[C---:B------:R-:W-:Y:S01]  /*ba20*/  HMMA.16816.F32.BF16 R180, R8.reuse, R32, R20 ;  /* 0x0000002008b4723c */ /* 0x040fe20000041814 */
[----:B------:R-:W-:Y:S05]  /*ba30*/  LDSM.16.M88.4 R20, [R227+0x7800] ;  /* 0x00780000e314783b */ /* 0x000fea0000000200 */
[C---:B------:R-:W-:Y:S06]  /*ba40*/  HMMA.16816.F32.BF16 R48, R8.reuse, R50, R108 ;  /* 0x000000320830723c */ /* 0x040fec000004186c */
[C---:B------:R-:W-:Y:S06]  /*ba50*/  HMMA.16816.F32.BF16 R44, R8.reuse, R46, R104 ;  /* 0x0000002e082c723c */ /* 0x040fec0000041868 */
[C---:B------:R-:W-:Y:S01]  /*ba60*/  HMMA.16816.F32.BF16 R40, R8.reuse, R42, R24 ;  /* 0x0000002a0828723c */ /* 0x040fe20000041818 */
[----:B------:R-:W-:Y:S05]  /*ba70*/  LDSM.16.M88.4 R24, [R227+0x7400] ;  /* 0x00740000e318783b */ /* 0x000fea0000000200 */
[----:B------:R-:W-:Y:S01]  /*ba80*/  HMMA.16816.F32.BF16 R8, R8, R34, R12 ;  /* 0x000000220808723c */ /* 0x000fe2000004180c */
[----:B------:R-:W-:Y:S04]  /*ba90*/  LDSM.16.M88.4 R12, [R229+0x3000] ;  /* 0x00300000e50c783b */ /* 0x000fe80000000200 */
[----:B------:R-:W1:Y:S01]  /*baa0*/  LDSM.16.M88.4 R32, [R227+0x7000] ;  /* 0x00700000e320783b */ /* 0x000e620000000200 */
[C---:B--2---:R-:W-:Y:S06]  /*bab0*/  HMMA.16816.F32.BF16 R100, R4.reuse, R36, R208 ;  /* 0x000000240464723c */ /* 0x044fec00000418d0 */
[C---:B------:R-:W-:Y:S06]  /*bac0*/  HMMA.16816.F32.BF16 R108, R4.reuse, R38, R196 ;  /* 0x00000026046c723c */ /* 0x040fec00000418c4 */
[C---:B------:R-:W-:Y:S06]  /*bad0*/  HMMA.16816.F32.BF16 R216, R4.reuse, R60, R216 ;  /* 0x0000003c04d8723c */ /* 0x040fec00000418d8 */
[C---:B------:R-:W-:Y:S06]  /*bae0*/  HMMA.16816.F32.BF16 R220, R4.reuse, R56, R220 ;  /* 0x0000003804dc723c */ /* 0x040fec00000418dc */
[C---:B---3--:R-:W-:Y:S06]  /*baf0*/  HMMA.16816.F32.BF16 R240, R4.reuse, R52, R204 ;  /* 0x0000003404f0723c */ /* 0x048fec00000418cc */
[C---:B------:R-:W-:Y:S06]  /*bb00*/  HMMA.16816.F32.BF16 R200, R4.reuse, R62, R200 ;  /* 0x0000003e04c8723c */ /* 0x040fec00000418c8 */
[C---:B------:R-:W-:Y:S06]  /*bb10*/  HMMA.16816.F32.BF16 R212, R4.reuse, R58, R192 ;  /* 0x0000003a04d4723c */ /* 0x040fec00000418c0 */
[----:B------:R-:W-:Y:S01]  /*bb20*/  HMMA.16816.F32.BF16 R208, R4, R54, R188 ;  /* 0x0000003604d0723c */ /* 0x000fe200000418bc */
[----:B------:R-:W2:Y:S05]  /*bb30*/  LDSM.16.M88.4 R4, [R229+0x2000] ;  /* 0x00200000e504783b */ /* 0x000eaa0000000200 */
[C---:B------:R-:W-:Y:S06]  /*bb40*/  HMMA.16816.F32.BF16 R204, R16.reuse, R36, R176 ;  /* 0x0000002410cc723c */ /* 0x040fec00000418b0 */
[C---:B------:R-:W-:Y:S01]  /*bb50*/  HMMA.16816.F32.BF16 R196, R16.reuse, R38, R48 ;  /* 0x0000002610c4723c */ /* 0x040fe20000041830 */
[----:B------:R-:W-:Y:S04]  /*bb60*/  LDSM.16.M88.4 R48, [R225+0x8000] ;  /* 0x00800000e130783b */ /* 0x000fe80000000200 */
[----:B------:R-:W-:Y:S01]  /*bb70*/  LDSM.16.M88.4 R36, [R225+0x8c00] ;  /* 0x008c0000e124783b */ /* 0x000fe20000000200 */
[C---:B------:R-:W-:Y:S03]  /*bb80*/  HMMA.16816.F32.BF16 R104, R16.reuse, R54, R8 ;  /* 0x000000361068723c */ /* 0x040fe60000041808 */
[----:B------:R-:W3:Y:S03]  /*bb90*/  LDSM.16.M88.4 R8, [R228+0x5000] ;  /* 0x00500000e408783b */ /* 0x000ee60000000200 */
[C---:B------:R-:W-:Y:S01]  /*bba0*/  HMMA.16816.F32.BF16 R176, R16.reuse, R58, R40 ;  /* 0x0000003a10b0723c */ /* 0x040fe20000041828 */
[----:B------:R-:W4:Y:S05]  /*bbb0*/  LDSM.16.M88.4 R40, [R225+0x8800] ;  /* 0x00880000e128783b */ /* 0x000f2a0000000200 */
[C---:B------:R-:W-:Y:S01]  /*bbc0*/  HMMA.16816.F32.BF16 R188, R16.reuse, R62, R44 ;  /* 0x0000003e10bc723c */ /* 0x040fe2000004182c */
[----:B------:R-:W5:Y:S05]  /*bbd0*/  LDSM.16.M88.4 R44, [R225+0x8400] ;  /* 0x00840000e12c783b */ /* 0x000f6a0000000200 */
[C---:B------:R-:W-:Y:S06]  /*bbe0*/  HMMA.16816.F32.BF16 R192, R16.reuse, R60, R184 ;  /* 0x0000003c10c0723c */ /* 0x040fec00000418b8 */
[C---:B------:R-:W-:Y:S06]  /*bbf0*/  HMMA.16816.F32.BF16 R184, R16.reuse, R56, R64 ;  /* 0x0000003810b8723c */ /* 0x040fec0000041840 */
[----:B------:R-:W-:Y:S06]  /*bc00*/  HMMA.16816.F32.BF16 R180, R16, R52, R180 ;  /* 0x0000003410b4723c */ /* 0x000fec00000418b4 */
[C---:B-1----:R-:W-:Y:S06]  /*bc10*/  HMMA.16816.F32.BF16 R64, R12.reuse, R34, R108 ;  /* 0x000000220c40723c */ /* 0x042fec000004186c */
        /* <DEDUP_REMOVED lines=16> */
[C---:B------:R-:W-:Y:S06]  /*bd20*/  HMMA.16816.F32.BF16 R32, R4.reuse, R28, R180 ;  /* 0x0000001c0420723c */ /* 0x040fec00000418b4 */
[----:B------:R-:W-:Y:S01]  /*bd30*/  HMMA.16816.F32.BF16 R192, R4, R30, R104 ;  /* 0x0000001e04c0723c */ /* 0x000fe20000041868 */
[----:B------:R-:W-:Y:S04]  /*bd40*/  LDSM.16.M88.4 R4, [R229+0x5000] ;  /* 0x00500000e504783b */ /* 0x000fe80000000200 */
[----:B------:R-:W-:Y:S01]  /*bd50*/  LDSM.16.M88.4 R28, [R227+0x8000] ;  /* 0x00800000e31c783b */ /* 0x000fe20000000200 */
[C---:B---3--:R-:W-:Y:S06]  /*bd60*/  HMMA.16816.F32.BF16 R188, R8.reuse, R48, R100 ;  /* 0x0000003008bc723c */ /* 0x048fec0000041864 */
[C---:B------:R-:W-:Y:S06]  /*bd70*/  HMMA.16816.F32.BF16 R184, R8.reuse, R50, R64 ;  /* 0x0000003208b8723c */ /* 0x040fec0000041840 */
[C---:B----4-:R-:W-:Y:S01]  /*bd80*/  HMMA.16816.F32.BF16 R100, R8.reuse, R42, R16 ;  /* 0x0000002a0864723c */ /* 0x050fe20000041810 */
[----:B------:R-:W2:Y:S05]  /*bd90*/  LDSM.16.M88.4 R16, [R227+0x8c00] ;  /* 0x008c0000e310783b */ /* 0x000eaa0000000200 */
[C---:B-----5:R-:W-:Y:S06]  /*bda0*/  HMMA.16816.F32.BF16 R180, R8.reuse, R44, R60 ;  /* 0x0000002c08b4723c */ /* 0x060fec000004183c */
[C---:B------:R-:W-:Y:S06]  /*bdb0*/  HMMA.16816.F32.BF16 R176, R8.reuse, R46, R56 ;  /* 0x0000002e08b0723c */ /* 0x040fec0000041838 */
[C---:B------:R-:W-:Y:S06]  /*bdc0*/  HMMA.16816.F32.BF16 R104, R8.reuse, R40, R52 ;  /* 0x000000280868723c */ /* 0x040fec0000041834 */
[C---:B------:R-:W-:Y:S06]  /*bdd0*/  HMMA.16816.F32.BF16 R108, R8.reuse, R36, R108 ;  /* 0x00000024086c723c */ /* 0x040fec000004186c */
[----:B------:R-:W-:Y:S01]  /*bde0*/  HMMA.16816.F32.BF16 R64, R8, R38, R208 ;  /* 0x000000260840723c */ /* 0x000fe200000418d0 */
[----:B------:R-:W3:Y:S01]  /*bdf0*/  LDSM.16.M88.4 R8, [R229+0x4000] ;  /* 0x00400000e508783b */ /* 0x000ee20000000200 */
[----:B------:R-:W-:-:S04]  /*be00*/  DEPBAR.LE SB0, 0x0 ;  /* 0x000080000000791a */ /* 0x000fc80000000000 */
[C---:B-1----:R-:W-:Y:S06]  /*be10*/  HMMA.16816.F32.BF16 R60, R12.reuse, R48, R220 ;  /* 0x000000300c3c723c */ /* 0x042fec00000418dc */
[C---:B------:R-:W-:Y:S06]  /*be20*/  HMMA.16816.F32.BF16 R56, R12.reuse, R50, R216 ;  /* 0x000000320c38723c */ /* 0x040fec00000418d8 */
[C---:B------:R-:W-:Y:S06]  /*be30*/  HMMA.16816.F32.BF16 R52, R12.reuse, R44, R212 ;  /* 0x0000002c0c34723c */ /* 0x040fec00000418d4 */
[C---:B------:R-:W-:Y:S06]  /*be40*/  HMMA.16816.F32.BF16 R48, R12.reuse, R46, R204 ;  /* 0x0000002e0c30723c */ /* 0x040fec00000418cc */
[C---:B------:R-:W-:Y:S06]  /*be50*/  HMMA.16816.F32.BF16 R44, R12.reuse, R40, R200 ;  /* 0x000000280c2c723c */ /* 0x040fec00000418c8 */
[C---:B------:R-:W-:Y:S06]  /*be60*/  HMMA.16816.F32.BF16 R40, R12.reuse, R42, R196 ;  /* 0x0000002a0c28723c */ /* 0x040fec00000418c4 */
[C---:B------:R-:W-:Y:S06]  /*be70*/  HMMA.16816.F32.BF16 R32, R12.reuse, R36, R32 ;  /* 0x000000240c20723c */ /* 0x040fec0000041820 */
[----:B------:R-:W-:Y:S06]  /*be80*/  HMMA.16816.F32.BF16 R12, R12, R38, R192 ;  /* 0x000000260c0c723c */ /* 0x000fec00000418c0 */
[----:B--2---:R-:W-:Y:S06]  /*be90*/  HMMA.16816.F32.BF16 R192, R4, R18, R64 ;  /* 0x0000001204c0723c */ /* 0x004fec0000041840 */
[C---:B---3--:R-:W-:Y:S06]  /*bea0*/  HMMA.16816.F32.BF16 R64, R8.reuse, R20, R44 ;  /* 0x000000140840723c */ /* 0x048fec000004182c */
[----:B------:R-:W-:Y:S06]  /*beb0*/  HMMA.16816.F32.BF16 R36, R8, R16, R32 ;  /* 0x000000100824723c */ /* 0x000fec0000041820 */
        /* <DEDUP_REMOVED lines=13> */
[----:B------:R-:W-:Y:S06]  /*bf90*/  BAR.SYNC.DEFER_BLOCKING 0x0 ;  /* 0x0000000000007b1d */ /* 0x000fec0000010000 */
[----:B------:R-:W-:-:S02]  /*bfa0*/  NOP ;  /* 0x0000000000007918 */ /* 0x000fc40000000000 */
[----:B------:R-:W-:-:S15]  /*bfb0*/  @!P0 BRA `(.L_x_229) ;  /* 0x0000000400148947 */ /* 0x000fde0003800000 */
        /* <DEDUP_REMOVED lines=67> */
.L_x_231:
[----:B------:R-:W-:Y:S05]  /*c3f0*/  BSYNC B0 ;  /* 0x0000000000007941 */ /* 0x000fea0003800000 */
.L_x_230:
[----:B------:R-:W0:Y:S02]  /*c400*/  LDGDEPBAR ;  /* 0x00000000000079af */ /* 0x000e240000000000 */
.L_x_229:
[----:B------:R-:W3:Y:S01]  /*c410*/  S2R R2, SR_TID.X ;  /* 0x0000000000027919 */ /* 0x000ee20000002100 */
[----:B------:R-:W-:Y:S01]  /*c420*/  IMAD.U32 R0, RZ, RZ, UR17 ;  /* 0x00000011ff007e24 */ /* 0x000fe2000f8e00ff */
[----:B------:R-:W-:Y:S01]  /*c430*/  MOV R201, R248 ;  /* 0x000000f800c97202 */ /* 0x000fe20000000f00 */
[----:B------:R-:W-:Y:S01]  /*c440*/  IMAD.MOV.U32 R202, RZ, RZ, R247 ;  /* 0x000000ffffca7224 */ /* 0x000fe200078e00f7 */
[----:B------:R-:W-:Y:S01]  /*c450*/  STL [R1+0x50], R225 ;  /* 0x000050e101007387 */ /* 0x000fe20000100800 */
[----:B------:R-:W-:Y:S02]  /*c460*/  IMAD.MOV.U32 R200, RZ, RZ, R249 ;  /* 0x000000ffffc87224 */ /* 0x000fe400078e00f9 */
[----:B------:R-:W-:Y:S02]  /*c470*/  IMAD.MOV.U32 R31, RZ, RZ, R250 ;  /* 0x000000ffff1f7224 */ /* 0x000fe400078e00fa */
[----:B---3--:R-:W-:-:S05]  /*c480*/  IMAD.SHL.U32 R2, R2, 0x2, RZ ;  /* 0x0000000202027824 */ /* 0x008fca00078e00ff */
[----:B------:R-:W-:-:S04]  /*c490*/  LOP3.LUT R2, R2, 0x6, RZ, 0xc0, !PT ;  /* 0x0000000602027812 */ /* 0x000fc800078ec0ff */
[----:B------:R-:W-:-:S04]  /*c4a0*/  LEA R0, R0, R2, 0x6 ;  /* 0x0000000200007211 */ /* 0x000fc800078e30ff */
[C---:B------:R-:W-:Y:S01]  /*c4b0*/  ISETP.GE.AND P2, PT, R0.reuse, R238, PT ;  /* 0x000000ee0000720c */ /* 0x040fe20003f46270 */
[C---:B------:R-:W-:Y:S01]  /*c4c0*/  VIADD R2, R0.reuse, 0x1 ;  /* 0x0000000100027836 */ /* 0x040fe20000000000 */
[CC--:B------:R-:W-:Y:S01]  /*c4d0*/  ISETP.GE.AND P3, PT, R0.reuse, R237.reuse, PT ;  /* 0x000000ed0000720c */ /* 0x0c0fe20003f66270 */
[C---:B------:R-:W-:Y:S01]  /*c4e0*/  VIADD R3, R0.reuse, 0x9 ;  /* 0x0000000900037836 */ /* 0x040fe20000000000 */
[C---:B------:R-:W-:Y:S01]  /*c4f0*/  ISETP.LT.OR P2, PT, R0.reuse, R234, P2 ;  /* 0x000000ea0000720c */ /* 0x040fe20001741670 */
[----:B-12---:R-:W-:Y:S01]  /*c500*/  VIADD R7, R0, 0x21 ;  /* 0x0000002100077836 */ /* 0x006fe20000000000 */
[----:B------:R-:W-:Y:S01]  /*c510*/  ISETP.GE.AND P4, PT, R2, R238, PT ;  /* 0x000000ee0200720c */ /* 0x000fe20003f86270 */
[----:B------:R-:W-:Y:S01]  /*c520*/  VIADD R6, R0, 0x28 ;  /* 0x0000002800067836 */ /* 0x000fe20000000000 */
[----:B------:R-:W-:Y:S01]  /*c530*/  FSEL R10, R60, -INF , !P2 ;  /* 0xff8000003c0a7808 */ /* 0x000fe20005000000 */
[----:B------:R-:W-:Y:S01]  /*c540*/  VIADD R4, R0, 0x30 ;  /* 0x0000003000047836 */ /* 0x000fe20000000000 */
[----:B------:R-:W-:Y:S01]  /*c550*/  ISETP.GE.AND P6, PT, R2, R237, PT ;  /* 0x000000ed0200720c */ /* 0x000fe20003fc6270 */
[----:B------:R-:W-:Y:S01]  /*c560*/  VIADD R8, R0, 0x39 ;  /* 0x0000003900087836 */ /* 0x000fe20000000000 */
[----:B------:R-:W-:-:S02]  /*c570*/  ISETP.GE.AND P5, PT, R2, R236, PT ;  /* 0x000000ec0200720c */ /* 0x000fc40003fa6270 */
[-C--:B------:R-:W-:Y:S02]  /*c580*/  ISETP.GE.AND P0, PT, R2, R235.reuse, PT ;  /* 0x000000eb0200720c */ /* 0x080fe40003f06270 */
[C---:B------:R-:W-:Y:S02]  /*c590*/  ISETP.GE.AND P1, PT, R0.reuse, R236, PT ;  /* 0x000000ec0000720c */ /* 0x040fe40003f26270 */
[----:B------:R-:W-:Y:S02]  /*c5a0*/  ISETP.GE.AND P2, PT, R0, R235, PT ;  /* 0x000000eb0000720c */ /* 0x000fe40003f46270 */
[C---:B------:R-:W-:Y:S02]  /*c5b0*/  ISETP.LT.OR P4, PT, R2.reuse, R234, P4 ;  /* 0x000000ea0200720c */ /* 0x040fe40002781670 */
[C---:B------:R-:W-:Y:S02]  /*c5c0*/  ISETP.LT.OR P6, PT, R2.reuse, R233, P6 ;  /* 0x000000e90200720c */ /* 0x040fe400037c1670 */
[----:B------:R-:W-:-:S02]  /*c5d0*/  ISETP.LT.OR P5, PT, R2, R232, P5 ;  /* 0x000000e80200720c */ /* 0x000fc40002fa1670 */
[----:B------:R-:W-:Y:S02]  /*c5e0*/  ISETP.LT.OR P0, PT, R2, R231, P0 ;  /* 0x000000e70200720c */ /* 0x000fe40000701670 */
[C---:B------:R-:W-:Y:S02]  /*c5f0*/  ISETP.LT.OR P3, PT, R0.reuse, R233, P3 ;  /* 0x000000e90000720c */ /* 0x040fe40001f61670 */
[C---:B------:R-:W-:Y:S02]  /*c600*/  ISETP.LT.OR P1, PT, R0.reuse, R232, P1 ;  /* 0x000000e80000720c */ /* 0x040fe40000f21670 */
[C---:B------:R-:W-:Y:S02]  /*c610*/  ISETP.LT.OR P2, PT, R0.reuse, R231, P2 ;  /* 0x000000e70000720c */ /* 0x040fe40001741670 */
[----:B------:R-:W-:Y:S02]  /*c620*/  IADD3 R2, R0, 0x8, RZ ;  /* 0x0000000800027810 */ /* 0x000fe40007ffe0ff */
        /* <DEDUP_REMOVED lines=16> */
[----:B------:R-:W-:Y:S01]  /*c730*/  FSEL R20, R63, -INF , !P6 ;  /* 0xff8000003f147808 */ /* 0x000fe20007000000 */
[----:B------:R-:W-:Y:S01]  /*c740*/  IMAD.MOV.U32 R63, RZ, RZ, R202 ;  /* 0x000000ffff3f7224 */ /* 0x000fe200078e00ca */
[----:B------:R-:W-:Y:S02]  /*c750*/  FSEL R22, R189, -INF , !P5 ;  /* 0xff800000bd167808 */ /* 0x000fe40006800000 */
[----:B------:R-:W-:Y:S02]  /*c760*/  FSEL R12, R56, -INF , !P3 ;  /* 0xff800000380c7808 */ /* 0x000fe40005800000 */
[----:B------:R-:W-:-:S02]  /*c770*/  FSEL R21, R58, -INF , !P1 ;  /* 0xff8000003a157808 */ /* 0x000fc40004800000 */
[C---:B------:R-:W-:Y:S02]  /*c780*/  ISETP.GE.AND P6, PT, R3.reuse, R237, PT ;  /* 0x000000ed0300720c */ /* 0x040fe40003fc6270 */
[C---:B------:R-:W-:Y:S02]  /*c790*/  ISETP.GE.AND P5, PT, R3.reuse, R236, PT ;  /* 0x000000ec0300720c */ /* 0x040fe40003fa6270 */
[----:B------:R-:W-:Y:S02]  /*c7a0*/  ISETP.GE.AND P3, PT, R3, R235, PT ;  /* 0x000000eb0300720c */ /* 0x000fe40003f66270 */
[----:B------:R-:W-:Y:S02]  /*c7b0*/  ISETP.GE.AND P1, PT, R2, R238, PT ;  /* 0x000000ee0200720c */ /* 0x000fe40003f26270 */
[----:B------:R-:W-:Y:S02]  /*c7c0*/  FSEL R24, R184, -INF , !P2 ;  /* 0xff800000b8187808 */ /* 0x000fe40005000000 */
[----:B------:R-:W-:-:S02]  /*c7d0*/  FSEL R26, R186, -INF , !P4 ;  /* 0xff800000ba1a7808 */ /* 0x000fc40006000000 */
[----:B------:R-:W-:Y:S02]  /*c7e0*/  FSEL R13, R57, -INF , !P0 ;  /* 0xff800000390d7808 */ /* 0x000fe40004000000 */
[C---:B------:R-:W-:Y:S02]  /*c7f0*/  ISETP.GE.AND P2, PT, R2.reuse, R237, PT ;  /* 0x000000ed0200720c */ /* 0x040fe40003f46270 */
[C---:B------:R-:W-:Y:S02]  /*c800*/  ISETP.GE.AND P4, PT, R2.reuse, R236, PT ;  /* 0x000000ec0200720c */ /* 0x040fe40003f86270 */
[----:B------:R-:W-:Y:S02]  /*c810*/  ISETP.GE.AND P0, PT, R2, R235, PT ;  /* 0x000000eb0200720c */ /* 0x000fe40003f06270 */
[C---:B------:R-:W-:Y:S02]  /*c820*/  ISETP.LT.OR P6, PT, R3.reuse, R233, P6 ;  /* 0x000000e90300720c */ /* 0x040fe400037c1670 */
[----:B------:R-:W-:-:S02]  /*c830*/  ISETP.LT.OR P5, PT, R3, R232, P5 ;  /* 0x000000e80300720c */ /* 0x000fc40002fa1670 */
[----:B------:R-:W-:Y:S02]  /*c840*/  ISETP.LT.OR P3, PT, R3, R231, P3 ;  /* 0x000000e70300720c */ /* 0x000fe40001f61670 */
[C---:B------:R-:W-:Y:S02]  /*c850*/  ISETP.LT.OR P1, PT, R2.reuse, R234, P1 ;  /* 0x000000ea0200720c */ /* 0x040fe40000f21670 */
[C---:B------:R-:W-:Y:S02]  /*c860*/  ISETP.LT.OR P2, PT, R2.reuse, R233, P2 ;  /* 0x000000e90200720c */ /* 0x040fe40001741670 */
[C---:B------:R-:W-:Y:S02]  /*c870*/  ISETP.LT.OR P4, PT, R2.reuse, R232, P4 ;  /* 0x000000e80200720c */ /* 0x040fe40002781670 */
[----:B------:R-:W-:Y:S01]  /*c880*/  ISETP.LT.OR P0, PT, R2, R231, P0 ;  /* 0x000000e70200720c */ /* 0x000fe20000701670 */
[C---:B------:R-:W-:Y:S01]  /*c890*/  VIADD R2, R0.reuse, 0x18 ;  /* 0x0000001800027836 */ /* 0x040fe20000000000 */
[----:B------:R-:W-:-:S02]  /*c8a0*/  IADD3 R3, R0, 0x11, RZ ;  /* 0x0000001100037810 */ /* 0x000fc40007ffe0ff */
[----:B------:R-:W-:Y:S02]  /*c8b0*/  FSEL R29, R59, -INF , !P6 ;  /* 0xff8000003b1d7808 */ /* 0x000fe40007000000 */
[----:B------:R-:W-:Y:S02]  /*c8c0*/  FSEL R25, R185, -INF , !P5 ;  /* 0xff800000b9197808 */ /* 0x000fe40006800000 */
[----:B------:R-:W-:Y:S02]  /*c8d0*/  FSEL R28, R187, -INF , !P3 ;  /* 0xff800000bb1c7808 */ /* 0x000fe40005800000 */
[----:B------:R-:W-:Y:S02]  /*c8e0*/  FSEL R14, R52, -INF , !P1 ;  /* 0xff800000340e7808 */ /* 0x000fe40004800000 */
[C---:B------:R-:W-:Y:S02]  /*c8f0*/  ISETP.GE.AND P5, PT, R3.reuse, R238, PT ;  /* 0x000000ee0300720c */ /* 0x040fe40003fa6270 */
[----:B------:R-:W-:-:S02]  /*c900*/  ISETP.GE.AND P6, PT, R3, R237, PT ;  /* 0x000000ed0300720c */ /* 0x000fc40003fc6270 */
[C---:B------:R-:W-:Y:S02]  /*c910*/  ISETP.GE.AND P3, PT, R3.reuse, R236, PT ;  /* 0x000000ec0300720c */ /* 0x040fe40003f66270 */
[C---:B------:R-:W-:Y:S02]  /*c920*/  ISETP.GE.AND P1, PT, R3.reuse, R235, PT ;  /* 0x000000eb0300720c */ /* 0x040fe40003f26270 */
[----:B------:R-:W-:Y:S02]  /*c930*/  FSEL R30, R54, -INF , !P2 ;  /* 0xff800000361e7808 */ /* 0x000fe40005000000 */
[----:B------:R-:W-:Y:S02]  /*c940*/  ISETP.GE.AND P2, PT, R2, R238, PT ;  /* 0x000000ee0200720c */ /* 0x000fe40003f46270 */
[C---:B------:R-:W-:Y:S02]  /*c950*/  ISETP.LT.OR P5, PT, R3.reuse, R234, P5 ;  /* 0x000000ea0300720c */ /* 0x040fe40002fa1670 */
[----:B------:R-:W-:-:S02]  /*c960*/  ISETP.LT.OR P6, PT, R3, R233, P6 ;  /* 0x000000e90300720c */ /* 0x000fc400037c1670 */
[C---:B------:R-:W-:Y:S02]  /*c970*/  ISETP.LT.OR P3, PT, R3.reuse, R232, P3 ;  /* 0x000000e80300720c */ /* 0x040fe40001f61670 */
[----:B------:R-:W-:Y:S01]  /*c980*/  ISETP.LT.OR P1, PT, R3, R231, P1 ;  /* 0x000000e70300720c */ /* 0x000fe20000f21670 */
[----:B------:R-:W-:Y:S01]  /*c990*/  VIADD R3, R0, 0x19 ;  /* 0x0000001900037836 */ /* 0x000fe20000000000 */
[----:B------:R-:W-:Y:S02]  /*c9a0*/  ISETP.LT.OR P2, PT, R2, R234, P2 ;  /* 0x000000ea0200720c */ /* 0x000fe40001741670 */
[----:B------:R-:W-:Y:S01]  /*c9b0*/  FSEL R40, R180, -INF , !P4 ;  /* 0xff800000b4287808 */ /* 0x000fe20006000000 */
[----:B------:R-:W-:Y:S01]  /*c9c0*/  IMAD.MOV.U32 R180, RZ, RZ, R201 ;  /* 0x000000ffffb47224 */ /* 0x000fe200078e00c9 */
[----:B------:R-:W-:Y:S02]  /*c9d0*/  ISETP.GE.AND P4, PT, R2, R237, PT ;  /* 0x000000ed0200720c */ /* 0x000fe40003f86270 */
[----:B------:R-:W-:-:S02]  /*c9e0*/  FSEL R56, R182, -INF , !P0 ;  /* 0xff800000b6387808 */ /* 0x000fc40004000000 */
[----:B------:R-:W-:Y:S02]  /*c9f0*/  FSEL R15, R53, -INF , !P5 ;  /* 0xff800000350f7808 */ /* 0x000fe40006800000 */
[----:B------:R-:W-:Y:S02]  /*ca00*/  FSEL R57, R183, -INF , !P1 ;  /* 0xff800000b7397808 */ /* 0x000fe40004800000 */
[C---:B------:R-:W-:Y:S02]  /*ca10*/  ISETP.GE.AND P0, PT, R2.reuse, R236, PT ;  /* 0x000000ec0200720c */ /* 0x040fe40003f06270 */
[----:B------:R-:W-:Y:S02]  /*ca20*/  ISETP.GE.AND P5, PT, R2, R235, PT ;  /* 0x000000eb0200720c */ /* 0x000fe40003fa6270 */
[----:B------:R-:W-:Y:S02]  /*ca30*/  FSEL R58, R55, -INF , !P6 ;  /* 0xff800000373a7808 */ /* 0x000fe40007000000 */
[----:B------:R-:W-:-:S02]  /*ca40*/  FSEL R41, R181, -INF , !P3 ;  /* 0xff800000b5297808 */ /* 0x000fc40005800000 */
[C---:B------:R-:W-:Y:S02]  /*ca50*/  ISETP.GE.AND P1, PT, R3.reuse, R238, PT ;  /* 0x000000ee0300720c */ /* 0x040fe40003f26270 */
[----:B------:R-:W-:Y:S02]  /*ca60*/  FSEL R16, R48, -INF , !P2 ;  /* 0xff80000030107808 */ /* 0x000fe40005000000 */
[C---:B------:R-:W-:Y:S02]  /*ca70*/  ISETP.GE.AND P6, PT, R3.reuse, R237, PT ;  /* 0x000000ed0300720c */ /* 0x040fe40003fc6270 */
[C---:B------:R-:W-:Y:S02]  /*ca80*/  ISETP.GE.AND P3, PT, R3.reuse, R236, PT ;  /* 0x000000ec0300720c */ /* 0x040fe40003f66270 */
[----:B------:R-:W-:Y:S02]  /*ca90*/  ISETP.GE.AND P2, PT, R3, R235, PT ;  /* 0x000000eb0300720c */ /* 0x000fe40003f46270 */
[----:B------:R-:W-:-:S02]  /*caa0*/  ISETP.LT.OR P4, PT, R2, R233, P4 ;  /* 0x000000e90200720c */ /* 0x000fc40002781670 */
[C---:B------:R-:W-:Y:S02]  /*cab0*/  ISETP.LT.OR P0, PT, R2.reuse, R232, P0 ;  /* 0x000000e80200720c */ /* 0x040fe40000701670 */
[----:B------:R-:W-:Y:S02]  /*cac0*/  ISETP.LT.OR P5, PT, R2, R231, P5 ;  /* 0x000000e70200720c */ /* 0x000fe40002fa1670 */
[C---:B------:R-:W-:Y:S02]  /*cad0*/  ISETP.LT.OR P1, PT, R3.reuse, R234, P1 ;  /* 0x000000ea0300720c */ /* 0x040fe40000f21670 */
[----:B------:R-:W-:Y:S02]  /*cae0*/  IADD3 R2, R0, 0x20, RZ ;  /* 0x0000002000027810 */ /* 0x000fe40007ffe0ff */
[C---:B------:R-:W-:Y:S02]  /*caf0*/  ISETP.LT.OR P6, PT, R3.reuse, R233, P6 ;  /* 0x000000e90300720c */ /* 0x040fe400037c1670 */
[----:B------:R-:W-:-:S02]  /*cb00*/  ISETP.LT.OR P3, PT, R3, R232, P3 ;  /* 0x000000e80300720c */ /* 0x000fc40001f61670 */
[----:B------:R-:W-:Y:S02]  /*cb10*/  ISETP.LT.OR P2, PT, R3, R231, P2 ;  /* 0x000000e70300720c */ /* 0x000fe40001741670 */
[----:B------:R-:W-:Y:S02]  /*cb20*/  FMNMX.FTZ R3, R246, R10, !PT ;  /* 0x0000000af6037209 */ /* 0x000fe40007810000 */
[----:B------:R-:W-:Y:S02]  /*cb30*/  FSEL R59, R50, -INF , !P4 ;  /* 0xff800000323b7808 */ /* 0x000fe40006000000 */
[----:B------:R-:W-:Y:S02]  /*cb40*/  FSEL R42, R176, -INF , !P0 ;  /* 0xff800000b02a7808 */ /* 0x000fe40004000000 */
[----:B------:R-:W-:Y:S02]  /*cb50*/  FSEL R50, R178, -INF , !P5 ;  /* 0xff800000b2327808 */ /* 0x000fe40006800000 */
[----:B------:R-:W-:-:S02]  /*cb60*/  FSEL R17, R49, -INF , !P1 ;  /* 0xff80000031117808 */ /* 0x000fc40004800000 */
[C---:B------:R-:W-:Y:S02]  /*cb70*/  ISETP.GE.AND P4, PT, R2.reuse, R238, PT ;  /* 0x000000ee0200720c */ /* 0x040fe40003f86270 */
[C---:B------:R-:W-:Y:S02]  /*cb80*/  ISETP.GE.AND P0, PT, R2.reuse, R237, PT ;  /* 0x000000ed0200720c */ /* 0x040fe40003f06270 */
[C---:B------:R-:W-:Y:S02]  /*cb90*/  ISETP.GE.AND P5, PT, R2.reuse, R236, PT ;  /* 0x000000ec0200720c */ /* 0x040fe40003fa6270 */
[C---:B------:R-:W-:Y:S02]  /*cba0*/  ISETP.GE.AND P1, PT, R2.reuse, R235, PT ;  /* 0x000000eb0200720c */ /* 0x040fe40003f26270 */
[----:B------:R-:W-:Y:S02]  /*cbb0*/  FMNMX.FTZ R3, R11, R3, !PT ;  /* 0x000000030b037209 */ /* 0x000fe40007810000 */
[----:B------:R-:W-:-:S02]  /*cbc0*/  ISETP.LT.OR P4, PT, R2, R234, P4 ;  /* 0x000000ea0200720c */ /* 0x000fc40002781670 */
[C---:B------:R-:W-:Y:S02]  /*cbd0*/  ISETP.LT.OR P0, PT, R2.reuse, R233, P0 ;  /* 0x000000e90200720c */ /* 0x040fe40000701670 */
[C---:B------:R-:W-:Y:S02]  /*cbe0*/  ISETP.LT.OR P5, PT, R2.reuse, R232, P5 ;  /* 0x000000e80200720c */ /* 0x040fe40002fa1670 */
[----:B------:R-:W-:Y:S02]  /*cbf0*/  ISETP.LT.OR P1, PT, R2, R231, P1 ;  /* 0x000000e70200720c */ /* 0x000fe40000f21670 */
[----:B------:R-:W-:Y:S01]  /*cc00*/  FMNMX.FTZ R2, R12, R3, !PT ;  /* 0x000000030c027209 */ /* 0x000fe20007810000 */
[C---:B------:R-:W-:Y:S01]  /*cc10*/  VIADD R3, R0.reuse, 0x31 ;  /* 0x0000003100037836 */ /* 0x040fe20000000000 */
[----:B------:R-:W-:Y:S02]  /*cc20*/  IADD3 R5, R0, 0x29, RZ ;  /* 0x0000002900057810 */ /* 0x000fe40007ffe0ff */
[----:B------:R-:W-:-:S02]  /*cc30*/  FMNMX.FTZ R9, R13, R2, !PT ;  /* 0x000000020d097209 */ /* 0x000fc40007810000 */
[----:B------:R-:W-:Y:S02]  /*cc40*/  IADD3 R2, R0, 0x38, RZ ;  /* 0x0000003800027810 */ /* 0x000fe40007ffe0ff */
[----:B------:R-:W-:Y:S02]  /*cc50*/  FMNMX.FTZ R0, R14, R9, !PT ;  /* 0x000000090e007209 */ /* 0x000fe40007810000 */
[----:B------:R-:W-:Y:S02]  /*cc60*/  FSEL R196, R51, -INF , !P6 ;  /* 0xff80000033c47808 */ /* 0x000fe40007000000 */
[----:B------:R-:W-:Y:S02]  /*cc70*/  FMNMX.FTZ R0, R15, R0, !PT ;  /* 0x000000000f007209 */ /* 0x000fe40007810000 */
[----:B------:R-:W-:Y:S02]  /*cc80*/  ISETP.GE.AND P6, PT, R7, R238, PT ;  /* 0x000000ee0700720c */ /* 0x000fe40003fc6270 */
[----:B------:R-:W-:-:S02]  /*cc90*/  FMNMX.FTZ R0, R16, R0, !PT ;  /* 0x0000000010007209 */ /* 0x000fc40007810000 */
[----:B------:R-:W-:Y:S02]  /*cca0*/  FSEL R199, R64, -INF , !P4 ;  /* 0xff80000040c77808 */ /* 0x000fe40006000000 */
[----:B------:R-:W-:Y:S02]  /*ccb0*/  ISETP.GE.AND P4, PT, R6, R238, PT ;  /* 0x000000ee0600720c */ /* 0x000fe40003f86270 */
[----:B------:R-:W-:Y:S02]  /*ccc0*/  ISETP.LT.OR P6, PT, R7, R234, P6 ;  /* 0x000000ea0700720c */ /* 0x000fe400037c1670 */
[----:B------:R-:W-:Y:S02]  /*ccd0*/  FMNMX.FTZ R0, R17, R0, !PT ;  /* 0x0000000011007209 */ /* 0x000fe40007810000 */
[----:B------:R-:W-:Y:S02]  /*cce0*/  FSEL R219, R66, -INF , !P0 ;  /* 0xff80000042db7808 */ /* 0x000fe40004000000 */
[----:B------:R-:W-:-:S02]  /*ccf0*/  ISETP.GE.AND P0, PT, R5, R238, PT ;  /* 0x000000ee0500720c */ /* 0x000fc40003f06270 */
[----:B------:R-:W-:Y:S02]  /*cd00*/  ISETP.LT.OR P4, PT, R6, R234, P4 ;  /* 0x000000ea0600720c */ /* 0x000fe40002781670 */
[----:B------:R-:W-:Y:S02]  /*cd10*/  FSEL R204, R65, -INF , !P6 ;  /* 0xff80000041cc7808 */ /* 0x000fe40007000000 */
[----:B------:R-:W-:Y:S02]  /*cd20*/  FMNMX.FTZ R0, R199, R0, !PT ;  /* 0x00000000c7007209 */ /* 0x000fe40007810000 */
[----:B------:R-:W-:Y:S02]  /*cd30*/  ISETP.GE.AND P6, PT, R4, R238, PT ;  /* 0x000000ee0400720c */ /* 0x000fe40003fc6270 */
[----:B------:R-:W-:Y:S02]  /*cd40*/  ISETP.LT.OR P0, PT, R5, R234, P0 ;  /* 0x000000ea0500720c */ /* 0x000fe40000701670 */
[----:B------:R-:W-:-:S02]  /*cd50*/  FSEL R241, R44, -INF , !P4 ;  /* 0xff8000002cf17808 */ /* 0x000fc40006000000 */
[----:B------:R-:W-:Y:S02]  /*cd60*/  FMNMX.FTZ R0, R204, R0, !PT ;  /* 0x00000000cc007209 */ /* 0x000fe40007810000 */
[----:B------:R-:W-:Y:S02]  /*cd70*/  ISETP.GE.AND P4, PT, R3, R238, PT ;  /* 0x000000ee0300720c */ /* 0x000fe40003f86270 */
[----:B------:R-:W-:Y:S02]  /*cd80*/  ISETP.LT.OR P6, PT, R4, R234, P6 ;  /* 0x000000ea0400720c */ /* 0x000fe400037c1670 */
[----:B------:R-:W-:Y:S02]  /*cd90*/  FSEL R240, R45, -INF , !P0 ;  /* 0xff8000002df07808 */ /* 0x000fe40004000000 */
[----:B------:R-:W-:Y:S02]  /*cda0*/  FMNMX.FTZ R0, R241, R0, !PT ;  /* 0x00000000f1007209 */ /* 0x000fe40007810000 */
[----:B------:R-:W-:-:S02]  /*cdb0*/  ISETP.LT.OR P4, PT, R3, R234, P4 ;  /* 0x000000ea0300720c */ /* 0x000fc40002781670 */
[----:B------:R-:W-:Y:S02]  /*cdc0*/  FSEL R242, R36, -INF , !P6 ;  /* 0xff80000024f27808 */ /* 0x000fe40007000000 */
[----:B------:R-:W-:Y:S02]  /*cdd0*/  ISETP.GE.AND P6, PT, R2, R238, PT ;  /* 0x000000ee0200720c */ /* 0x000fe40003fc6270 */
[----:B------:R-:W-:Y:S02]  /*cde0*/  FMNMX.FTZ R0, R240, R0, !PT ;  /* 0x00000000f0007209 */ /* 0x000fe40007810000 */
[----:B------:R-:W-:Y:S02]  /*cdf0*/  FSEL R43, R177, -INF , !P3 ;  /* 0xff800000b12b7808 */ /* 0x000fe40005800000 */
[----:B------:R-:W-:Y:S02]  /*ce00*/  FSEL R51, R179, -INF , !P2 ;  /* 0xff800000b3337808 */ /* 0x000fe40005000000 */
[----:B------:R-:W-:-:S02]  /*ce10*/  ISETP.GE.AND P3, PT, R7, R237, PT ;  /* 0x000000ed0700720c */ /* 0x000fc40003f66270 */
[----:B------:R-:W-:Y:S02]  /*ce20*/  ISETP.GE.AND P2, PT, R7, R236, PT ;  /* 0x000000ec0700720c */ /* 0x000fe40003f46270 */
[----:B------:R-:W-:Y:S02]  /*ce30*/  FSEL R243, R37, -INF , !P4 ;  /* 0xff80000025f37808 */ /* 0x000fe40006000000 */
[----:B------:R-:W-:Y:S02]  /*ce40*/  ISETP.GE.AND P4, PT, R8, R238, PT ;  /* 0x000000ee0800720c */ /* 0x000fe40003f86270 */
[----:B------:R-:W-:Y:S02]  /*ce50*/  ISETP.LT.OR P6, PT, R2, R234, P6 ;  /* 0x000000ea0200720c */ /* 0x000fe400037c1670 */
[----:B------:R-:W-:Y:S02]  /*ce60*/  FMNMX.FTZ R0, R242, R0, !PT ;  /* 0x00000000f2007209 */ /* 0x000fe40007810000 */
[----:B------:R-:W-:-:S02]  /*ce70*/  ISETP.LT.OR P3, PT, R7, R233, P3 ;  /* 0x000000e90700720c */ /* 0x000fc40001f61670 */
[C---:B------:R-:W-:Y:S02]  /*ce80*/  ISETP.LT.OR P2, PT, R7.reuse, R232, P2 ;  /* 0x000000e80700720c */ /* 0x040fe40001741670 */
[----:B------:R-:W-:Y:S02]  /*ce90*/  ISETP.GE.AND P0, PT, R7, R235, PT ;  /* 0x000000eb0700720c */ /* 0x000fe40003f06270 */
[----:B------:R-:W-:Y:S02]  /*cea0*/  ISETP.LT.OR P4, PT, R8, R234, P4 ;  /* 0x000000ea0800720c */ /* 0x000fe40002781670 */
[----:B------:R-:W-:Y:S02]  /*ceb0*/  FSEL R248, R32, -INF , !P6 ;  /* 0xff80000020f87808 */ /* 0x000fe40007000000 */
[----:B------:R-:W-:Y:S02]  /*cec0*/  FMNMX.FTZ R0, R243, R0, !PT ;  /* 0x00000000f3007209 */ /* 0x000fe40007810000 */
[----:B------:R-:W-:-:S02]  /*ced0*/  FSEL R252, R67, -INF , !P3 ;  /* 0xff80000043fc7808 */ /* 0x000fc40005800000 */
[----:B------:R-:W-:Y:S02]  /*cee0*/  FSEL R205, R106, -INF , !P1 ;  /* 0xff8000006acd7808 */ /* 0x000fe40004800000 */
[----:B------:R-:W-:Y:S02]  /*cef0*/  FSEL R197, R105, -INF , !P2 ;  /* 0xff80000069c57808 */ /* 0x000fe40005000000 */
[C---:B------:R-:W-:Y:S02]  /*cf00*/  ISETP.GE.AND P2, PT, R5.reuse, R237, PT ;  /* 0x000000ed0500720c */ /* 0x040fe40003f46270 */
[C---:B------:R-:W-:Y:S02]  /*cf10*/  ISETP.GE.AND P1, PT, R5.reuse, R236, PT ;  /* 0x000000ec0500720c */ /* 0x040fe40003f26270 */
[----:B------:R-:W-:Y:S02]  /*cf20*/  ISETP.GE.AND P3, PT, R5, R235, PT ;  /* 0x000000eb0500720c */ /* 0x000fe40003f66270 */
[----:B------:R-:W-:-:S02]  /*cf30*/  ISETP.LT.OR P0, PT, R7, R231, P0 ;  /* 0x000000e70700720c */ /* 0x000fc40000701670 */
[----:B------:R-:W-:Y:S02]  /*cf40*/  FSEL R215, R33, -INF , !P4 ;  /* 0xff80000021d77808 */ /* 0x000fe40006000000 */
[----:B------:R-:W-:Y:S02]  /*cf50*/  FMNMX.FTZ R0, R248, R0, !PT ;  /* 0x00000000f8007209 */ /* 0x000fe40007810000 */
[----:B------:R-:W-:Y:S02]  /*cf60*/  FSEL R198, R104, -INF , !P5 ;  /* 0xff80000068c67808 */ /* 0x000fe40006800000 */
[C---:B------:R-:W-:Y:S02]  /*cf70*/  ISETP.LT.OR P2, PT, R5.reuse, R233, P2 ;  /* 0x000000e90500720c */ /* 0x040fe40001741670 */
[C---:B------:R-:W-:Y:S02]  /*cf80*/  ISETP.LT.OR P1, PT, R5.reuse, R232, P1 ;  /* 0x000000e80500720c */ /* 0x040fe40000f21670 */
[----:B------:R-:W-:-:S02]  /*cf90*/  ISETP.LT.OR P3, PT, R5, R231, P3 ;  /* 0x000000e70500720c */ /* 0x000fc40001f61670 */
[C---:B------:R-:W-:Y:S02]  /*cfa0*/  ISETP.GE.AND P6, PT, R6.reuse, R237, PT ;  /* 0x000000ed0600720c */ /* 0x040fe40003fc6270 */
[C---:B------:R-:W-:Y:S02]  /*cfb0*/  ISETP.GE.AND P5, PT, R6.reuse, R236, PT ;  /* 0x000000ec0600720c */ /* 0x040fe40003fa6270 */
[----:B------:R-:W-:Y:S02]  /*cfc0*/  ISETP.GE.AND P4, PT, R6, R235, PT ;  /* 0x000000eb0600720c */ /* 0x000fe40003f86270 */
[----:B------:R-:W-:Y:S02]  /*cfd0*/  FMNMX.FTZ R0, R215, R0, !PT ;  /* 0x00000000d7007209 */ /* 0x000fe40007810000 */
[----:B------:R-:W-:Y:S02]  /*cfe0*/  FSEL R220, R107, -INF , !P0 ;  /* 0xff8000006bdc7808 */ /* 0x000fe40004000000 */
[----:B------:R-:W-:-:S02]  /*cff0*/  FMNMX.FTZ R5, R245, R18, !PT ;  /* 0x00000012f5057209 */ /* 0x000fc40007810000 */
[----:B------:R-:W-:Y:S02]  /*d000*/  ISETP.GE.AND P0, PT, R4, R237, PT ;  /* 0x000000ed0400720c */ /* 0x000fe40003f06270 */
[C---:B------:R-:W-:Y:S02]  /*d010*/  ISETP.LT.OR P6, PT, R6.reuse, R233, P6 ;  /* 0x000000e90600720c */ /* 0x040fe400037c1670 */
[C---:B------:R-:W-:Y:S02]  /*d020*/  ISETP.LT.OR P5, PT, R6.reuse, R232, P5 ;  /* 0x000000e80600720c */ /* 0x040fe40002fa1670 */
[----:B------:R-:W-:Y:S02]  /*d030*/  ISETP.LT.OR P4, PT, R6, R231, P4 ;  /* 0x000000e70600720c */ /* 0x000fe40002781670 */
[----:B------:R-:W-:Y:S01]  /*d040*/  FSEL R206, R47, -INF , !P2 ;  /* 0xff8000002fce7808 */ /* 0x000fe20005000000 */
[----:B------:R-:W1:Y:S01]  /*d050*/  SHFL.BFLY PT, R6, R0, 0x2, 0x1f ;  /* 0x0c401f0000067f89 */ /* 0x000e6200000e0000 */
[----:B------:R-:W-:-:S02]  /*d060*/  FMNMX.FTZ R5, R20, R5, !PT ;  /* 0x0000000514057209 */ /* 0x000fc40007810000 */
[----:B------:R-:W-:Y:S02]  /*d070*/  ISETP.LT.OR P2, PT, R4, R233, P0 ;  /* 0x000000e90400720c */ /* 0x000fe40000741670 */
[----:B------:R-:W-:Y:S02]  /*d080*/  FMNMX.FTZ R5, R21, R5, !PT ;  /* 0x0000000515057209 */ /* 0x000fe40007810000 */
[----:B------:R-:W-:Y:S02]  /*d090*/  FSEL R61, R38, -INF , !P2 ;  /* 0xff800000263d7808 */ /* 0x000fe40005000000 */
[C---:B------:R-:W-:Y:S02]  /*d0a0*/  ISETP.GE.AND P0, PT, R4.reuse, R236, PT ;  /* 0x000000ec0400720c */ /* 0x040fe40003f06270 */
[----:B------:R-:W-:Y:S02]  /*d0b0*/  ISETP.GE.AND P2, PT, R4, R235, PT ;  /* 0x000000eb0400720c */ /* 0x000fe40003f46270 */
[----:B------:R-:W-:-:S02]  /*d0c0*/  FMNMX.FTZ R5, R29, R5, !PT ;  /* 0x000000051d057209 */ /* 0x000fc40007810000 */
[C---:B------:R-:W-:Y:S02]  /*d0d0*/  ISETP.LT.OR P0, PT, R4.reuse, R232, P0 ;  /* 0x000000e80400720c */ /* 0x040fe40000701670 */
[----:B------:R-:W-:Y:S02]  /*d0e0*/  ISETP.LT.OR P2, PT, R4, R231, P2 ;  /* 0x000000e70400720c */ /* 0x000fe40001741670 */
[----:B------:R-:W-:Y:S02]  /*d0f0*/  FMNMX.FTZ R4, R244, R19, !PT ;  /* 0x00000013f4047209 */ /* 0x000fe40007810000 */
[----:B------:R-:W-:Y:S02]  /*d100*/  FMNMX.FTZ R5, R30, R5, !PT ;  /* 0x000000051e057209 */ /* 0x000fe40007810000 */
[----:B------:R-:W-:Y:S02]  /*d110*/  FSEL R46, R46, -INF , !P6 ;  /* 0xff8000002e2e7808 */ /* 0x000fe40007000000 */
[----:B------:R-:W-:-:S02]  /*d120*/  FMNMX.FTZ R4, R22, R4, !PT ;  /* 0x0000000416047209 */ /* 0x000fc40007810000 */
[C---:B------:R-:W-:Y:S02]  /*d130*/  ISETP.GE.AND P6, PT, R3.reuse, R237, PT ;  /* 0x000000ed0300720c */ /* 0x040fe40003fc6270 */
[----:B------:R-:W-:Y:S02]  /*d140*/  FMNMX.FTZ R5, R58, R5, !PT ;  /* 0x000000053a057209 */ /* 0x000fe40007810000 */
[----:B------:R-:W-:Y:S02]  /*d150*/  FMNMX.FTZ R4, R24, R4, !PT ;  /* 0x0000000418047209 */ /* 0x000fe40007810000 */
[----:B------:R-:W-:Y:S02]  /*d160*/  ISETP.LT.OR P6, PT, R3, R233, P6 ;  /* 0x000000e90300720c */ /* 0x000fe400037c1670 */
[----:B------:R-:W-:Y:S02]  /*d170*/  FMNMX.FTZ R5, R59, R5, !PT ;  /* 0x000000053b057209 */ /* 0x000fe40007810000 */
[----:B------:R-:W-:-:S02]  /*d180*/  FMNMX.FTZ R4, R25, R4, !PT ;  /* 0x0000000419047209 */ /* 0x000fc40007810000 */
[----:B------:R-:W-:Y:S02]  /*d190*/  FSEL R54, R39, -INF , !P6 ;  /* 0xff80000027367808 */ /* 0x000fe40007000000 */
[----:B------:R-:W-:Y:S01]  /*d1a0*/  FSEL R107, R101, -INF , !P1 ;  /* 0xff800000656b7808 */ /* 0x000fe20004800000 */
[----:B------:R-:W-:Y:S01]  /*d1b0*/  LDSM.16.MT88.4 R36, [R226+0xb000] ;  /* 0x00b00000e224783b */ /* 0x000fe20000004200 */
[----:B------:R-:W-:Y:S02]  /*d1c0*/  FMNMX.FTZ R5, R196, R5, !PT ;  /* 0x00000005c4057209 */ /* 0x000fe40007810000 */
[----:B-1----:R-:W-:Y:S02]  /*d1d0*/  FMNMX.FTZ R0, R0, R6, !PT ;  /* 0x0000000600007209 */ /* 0x002fe40007810000 */
[C---:B------:R-:W-:Y:S02]  /*d1e0*/  ISETP.GE.AND P6, PT, R3.reuse, R236, PT ;  /* 0x000000ec0300720c */ /* 0x040fe40003fc6270 */
[----:B------:R-:W-:Y:S01]  /*d1f0*/  ISETP.GE.AND P1, PT, R3, R235, PT ;  /* 0x000000eb0300720c */ /* 0x000fe20003f26270 */
[----:B------:R-:W1:Y:S01]  /*d200*/  SHFL.BFLY PT, R6, R0, 0x1, 0x1f ;  /* 0x0c201f0000067f89 */ /* 0x000e6200000e0000 */
[----:B------:R-:W-:-:S02]  /*d210*/  FSEL R106, R100, -INF , !P5 ;  /* 0xff800000646a7808 */ /* 0x000fc40006800000 */
[----:B------:R-:W-:Y:S02]  /*d220*/  ISETP.GE.AND P5, PT, R2, R237, PT ;  /* 0x000000ed0200720c */ /* 0x000fe40003fa6270 */
[----:B------:R-:W-:Y:S02]  /*d230*/  FMNMX.FTZ R4, R40, R4, !PT ;  /* 0x0000000428047209 */ /* 0x000fe40007810000 */
[----:B------:R-:W-:Y:S02]  /*d240*/  FMNMX.FTZ R5, R219, R5, !PT ;  /* 0x00000005db057209 */ /* 0x000fe40007810000 */
[C---:B------:R-:W-:Y:S02]  /*d250*/  ISETP.LT.OR P6, PT, R3.reuse, R232, P6 ;  /* 0x000000e80300720c */ /* 0x040fe400037c1670 */
[----:B------:R-:W-:Y:S02]  /*d260*/  ISETP.LT.OR P1, PT, R3, R231, P1 ;  /* 0x000000e70300720c */ /* 0x000fe40000f21670 */
[----:B------:R-:W-:-:S02]  /*d270*/  FMNMX.FTZ R3, R239, R23, !PT ;  /* 0x00000017ef037209 */ /* 0x000fc40007810000 */
[----:B------:R-:W-:Y:S02]  /*d280*/  ISETP.LT.OR P5, PT, R2, R233, P5 ;  /* 0x000000e90200720c */ /* 0x000fe40002fa1670 */
[----:B------:R-:W-:Y:S02]  /*d290*/  FMNMX.FTZ R4, R41, R4, !PT ;  /* 0x0000000429047209 */ /* 0x000fe40007810000 */
[----:B------:R-:W-:Y:S02]  /*d2a0*/  FMNMX.FTZ R5, R252, R5, !PT ;  /* 0x00000005fc057209 */ /* 0x000fe40007810000 */
[----:B------:R-:W-:Y:S02]  /*d2b0*/  FMNMX.FTZ R3, R27, R3, !PT ;  /* 0x000000031b037209 */ /* 0x000fe40007810000 */
[----:B------:R-:W-:Y:S02]  /*d2c0*/  FSEL R53, R34, -INF , !P5 ;  /* 0xff80000022357808 */ /* 0x000fe40006800000 */
[----:B------:R-:W-:-:S02]  /*d2d0*/  FMNMX.FTZ R4, R42, R4, !PT ;  /* 0x000000042a047209 */ /* 0x000fc40007810000 */
[----:B------:R-:W-:Y:S02]  /*d2e0*/  ISETP.GE.AND P5, PT, R8, R237, PT ;  /* 0x000000ed0800720c */ /* 0x000fe40003fa6270 */
[----:B------:R-:W-:Y:S02]  /*d2f0*/  FMNMX.FTZ R5, R46, R5, !PT ;  /* 0x000000052e057209 */ /* 0x000fe40007810000 */
[----:B------:R-:W-:Y:S02]  /*d300*/  FMNMX.FTZ R3, R26, R3, !PT ;  /* 0x000000031a037209 */ /* 0x000fe40007810000 */
[----:B------:R-:W-:Y:S02]  /*d310*/  FMNMX.FTZ R4, R43, R4, !PT ;  /* 0x000000042b047209 */ /* 0x000fe40007810000 */
[----:B------:R-:W-:Y:S02]  /*d320*/  ISETP.LT.OR P5, PT, R8, R233, P5 ;  /* 0x000000e90800720c */ /* 0x000fe40002fa1670 */
[----:B------:R-:W-:-:S02]  /*d330*/  FMNMX.FTZ R5, R206, R5, !PT ;  /* 0x00000005ce057209 */ /* 0x000fc40007810000 */
[----:B------:R-:W-:Y:S02]  /*d340*/  FMNMX.FTZ R3, R28, R3, !PT ;  /* 0x000000031c037209 */ /* 0x000fe40007810000 */
[----:B------:R-:W-:Y:S02]  /*d350*/  FMNMX.FTZ R4, R198, R4, !PT ;  /* 0x00000004c6047209 */ /* 0x000fe40007810000 */
[----:B------:R-:W-:Y:S02]  /*d360*/  FSEL R208, R35, -INF , !P5 ;  /* 0xff80000023d07808 */ /* 0x000fe40006800000 */
[----:B------:R-:W-:Y:S01]  /*d370*/  FSEL R52, R108, -INF , !P0 ;  /* 0xff8000006c347808 */ /* 0x000fe20004000000 */
[----:B------:R-:W-:Y:S01]  /*d380*/  LDSM.16.MT88.4 R32, [R224+0xb000] ;  /* 0x00b00000e020783b */ /* 0x000fe20000004200 */
[----:B------:R-:W-:Y:S02]  /*d390*/  FMNMX.FTZ R5, R61, R5, !PT ;  /* 0x000000053d057209 */ /* 0x000fe40007810000 */
[----:B------:R-:W-:-:S02]  /*d3a0*/  ISETP.GE.AND P5, PT, R2, R236, PT ;  /* 0x000000ec0200720c */ /* 0x000fc40003fa6270 */
[----:B------:R-:W-:Y:S02]  /*d3b0*/  ISETP.GE.AND P0, PT, R2, R235, PT ;  /* 0x000000eb0200720c */ /* 0x000fe40003f06270 */
[----:B------:R-:W-:Y:S02]  /*d3c0*/  FMNMX.FTZ R3, R56, R3, !PT ;  /* 0x0000000338037209 */ /* 0x000fe40007810000 */
[----:B------:R-:W-:Y:S02]  /*d3d0*/  FMNMX.FTZ R4, R197, R4, !PT ;  /* 0x00000004c5047209 */ /* 0x000fe40007810000 */
[----:B------:R-:W-:Y:S02]  /*d3e0*/  FMNMX.FTZ R5, R54, R5, !PT ;  /* 0x0000000536057209 */ /* 0x000fe40007810000 */
[C---:B------:R-:W-:Y:S02]  /*d3f0*/  ISETP.LT.OR P5, PT, R2.reuse, R232, P5 ;  /* 0x000000e80200720c */ /* 0x040fe40002fa1670 */
[----:B------:R-:W-:-:S02]  /*d400*/  ISETP.LT.OR P0, PT, R2, R231, P0 ;  /* 0x000000e70200720c */ /* 0x000fc40000701670 */
[----:B------:R-:W-:Y:S02]  /*d410*/  FMNMX.FTZ R2, R57, R3, !PT ;  /* 0x0000000339027209 */ /* 0x000fe40007810000 */
[----:B------:R-:W-:Y:S02]  /*d420*/  FMNMX.FTZ R3, R106, R4, !PT ;  /* 0x000000046a037209 */ /* 0x000fe40007810000 */
[----:B------:R-:W-:Y:S02]  /*d430*/  FMNMX.FTZ R4, R53, R5, !PT ;  /* 0x0000000535047209 */ /* 0x000fe40007810000 */
[----:B-1----:R-:W-:Y:S02]  /*d440*/  FMNMX.FTZ R105, R0, R6, !PT ;  /* 0x0000000600697209 */ /* 0x002fe40007810000 */
[----:B------:R-:W-:Y:S02]  /*d450*/  FMNMX.FTZ R0, R50, R2, !PT ;  /* 0x0000000232007209 */ /* 0x000fe40007810000 */
[----:B------:R-:W-:-:S02]  /*d460*/  FMNMX.FTZ R2, R208, R4, !PT ;  /* 0x00000004d0027209 */ /* 0x000fc40007810000 */
[----:B------:R-:W-:Y:S02]  /*d470*/  FMNMX.FTZ R0, R51, R0, !PT ;  /* 0x0000000033007209 */ /* 0x000fe40007810000 */
[----:B------:R-:W-:Y:S01]  /*d480*/  FMNMX.FTZ R3, R107, R3, !PT ;  /* 0x000000036b037209 */ /* 0x000fe20007810000 */
[----:B------:R-:W1:Y:S01]  /*d490*/  SHFL.BFLY PT, R6, R2, 0x2, 0x1f ;  /* 0x0c401f0002067f89 */ /* 0x000e6200000e0000 */
[----:B------:R-:W-:Y:S02]  /*d4a0*/  FSEL R247, R109, -INF , !P6 ;  /* 0xff8000006df77808 */ /* 0x000fe40007000000 */
[----:B------:R-:W-:Y:S02]  /*d4b0*/  FMNMX.FTZ R0, R205, R0, !PT ;  /* 0x00000000cd007209 */ /* 0x000fe40007810000 */
[----:B------:R-:W-:Y:S02]  /*d4c0*/  ISETP.GE.AND P6, PT, R8, R236, PT ;  /* 0x000000ec0800720c */ /* 0x000fe40003fc6270 */
[----:B------:R-:W-:-:S02]  /*d4d0*/  FMNMX.FTZ R3, R52, R3, !PT ;  /* 0x0000000334037209 */ /* 0x000fc40007810000 */
[----:B------:R-:W-:Y:S02]  /*d4e0*/  FSEL R100, R102, -INF , !P4 ;  /* 0xff80000066647808 */ /* 0x000fe40006000000 */
[----:B------:R-:W-:Y:S01]  /*d4f0*/  FMNMX.FTZ R4, R220, R0, !PT ;  /* 0x00000000dc047209 */ /* 0x000fe20007810000 */
[----:B------:R-:W-:Y:S01]  /*d500*/  FMUL.FTZ R0, R105, UR19 ;  /* 0x0000001369007c20 */ /* 0x000fe20008410000 */
[----:B------:R-:W-:Y:S02]  /*d510*/  ISETP.LT.OR P6, PT, R8, R232, P6 ;  /* 0x000000e80800720c */ /* 0x000fe400037c1670 */
[----:B------:R-:W-:Y:S02]  /*d520*/  FSEL R249, R192, -INF , !P5 ;  /* 0xff800000c0f97808 */ /* 0x000fe40006800000 */
[----:B------:R-:W-:Y:S02]  /*d530*/  FMNMX.FTZ R3, R247, R3, !PT ;  /* 0x00000003f7037209 */ /* 0x000fe40007810000 */
[----:B------:R-:W-:-:S02]  /*d540*/  FSEL R101, R103, -INF , !P3 ;  /* 0xff80000067657808 */ /* 0x000fc40005800000 */
[----:B------:R-:W-:Y:S02]  /*d550*/  FMNMX.FTZ R4, R100, R4, !PT ;  /* 0x0000000464047209 */ /* 0x000fe40007810000 */
[----:B------:R-:W-:Y:S02]  /*d560*/  FSEL R251, R193, -INF , !P6 ;  /* 0xff800000c1fb7808 */ /* 0x000fe40007000000 */
[----:B------:R-:W-:Y:S02]  /*d570*/  FMNMX.FTZ R3, R249, R3, !PT ;  /* 0x00000003f9037209 */ /* 0x000fe40007810000 */
[----:B------:R-:W-:Y:S02]  /*d580*/  FSEL R250, R110, -INF , !P2 ;  /* 0xff8000006efa7808 */ /* 0x000fe40005000000 */
[----:B------:R-:W-:Y:S02]  /*d590*/  FMNMX.FTZ R4, R101, R4, !PT ;  /* 0x0000000465047209 */ /* 0x000fe40007810000 */
[----:B------:R-:W-:-:S02]  /*d5a0*/  FMNMX.FTZ R3, R251, R3, !PT ;  /* 0x00000003fb037209 */ /* 0x000fc40007810000 */
[----:B------:R-:W-:Y:S02]  /*d5b0*/  ISETP.GE.AND P3, PT, R8, R235, PT ;  /* 0x000000eb0800720c */ /* 0x000fe40003f66270 */
[----:B------:R-:W-:Y:S01]  /*d5c0*/  FSEL R55, R111, -INF , !P1 ;  /* 0xff8000006f377808 */ /* 0x000fe20004800000 */
[----:B------:R-:W2:Y:S01]  /*d5d0*/  SHFL.BFLY PT, R7, R3, 0x2, 0x1f ;  /* 0x0c401f0003077f89 */ /* 0x000ea200000e0000 */
[----:B------:R-:W-:Y:S02]  /*d5e0*/  FMNMX.FTZ R4, R250, R4, !PT ;  /* 0x00000004fa047209 */ /* 0x000fe40007810000 */
[----:B------:R-:W-:Y:S02]  /*d5f0*/  FSETP.NEU.FTZ.AND P4, PT, R105, -INF , PT ;  /* 0xff8000006900780b */ /* 0x000fe40003f9d000 */
[----:B-1----:R-:W-:Y:S02]  /*d600*/  FMNMX.FTZ R104, R2, R6, !PT ;  /* 0x0000000602687209 */ /* 0x002fe40007810000 */
[----:B------:R-:W-:-:S02]  /*d610*/  ISETP.LT.OR P3, PT, R8, R231, P3 ;  /* 0x000000e70800720c */ /* 0x000fc40001f61670 */
[----:B------:R-:W-:Y:S02]  /*d620*/  FSEL R47, R194, -INF , !P0 ;  /* 0xff800000c22f7808 */ /* 0x000fe40004000000 */
[----:B------:R-:W-:Y:S02]  /*d630*/  FMNMX.FTZ R2, R55, R4, !PT ;  /* 0x0000000437027209 */ /* 0x000fe40007810000 */
[----:B------:R-:W-:Y:S02]  /*d640*/  FSEL R0, R0, RZ, P4 ;  /* 0x000000ff00007208 */ /* 0x000fe40002000000 */
[----:B------:R-:W-:Y:S02]  /*d650*/  FSEL R221, R195, -INF , !P3 ;  /* 0xff800000c3dd7808 */ /* 0x000fe40005800000 */
[----:B------:R-:W-:Y:S01]  /*d660*/  FMNMX.FTZ R2, R47, R2, !PT ;  /* 0x000000022f027209 */ /* 0x000fe20007810000 */
[--C-:B------:R-:W-:Y:S01]  /*d670*/  FFMA.FTZ R5, R10, UR19, -R0.reuse ;  /* 0x000000130a057c23 */ /* 0x100fe20008010800 */
[----:B------:R-:W-:Y:S01]  /*d680*/  FFMA.FTZ R4, R11, UR19, -R0 ;  /* 0x000000130b047c23 */ /* 0x000fe20008010800 */
[----:B------:R-:W-:-:S02]  /*d690*/  MOV R182, R200 ;  /* 0x000000c800b67202 */ /* 0x000fc40000000f00 */
[----:B------:R-:W-:Y:S01]  /*d6a0*/  FMNMX.FTZ R2, R221, R2, !PT ;  /* 0x00000002dd027209 */ /* 0x000fe20007810000 */
[----:B------:R1:W-:Y:S01]  /*d6b0*/  MUFU.EX2 R45, R5 ;  /* 0x00000005002d7308 */ /* 0x0003e20000000800 */
[----:B--2---:R-:W-:-:S03]  /*d6c0*/  FMNMX.FTZ R3, R3, R7, !PT ;  /* 0x0000000703037209 */ /* 0x004fc60007810000 */
[----:B------:R-:W2:Y:S04]  /*d6d0*/  SHFL.BFLY PT, R6, R2, 0x2, 0x1f ;  /* 0x0c401f0002067f89 */ /* 0x000ea800000e0000 */
[----:B------:R3:W-:Y:S01]  /*d6e0*/  MUFU.EX2 R207, R4 ;  /* 0x0000000400cf7308 */ /* 0x0007e20000000800 */
[----:B------:R-:W4:Y:S04]  /*d6f0*/  SHFL.BFLY PT, R103, R3, 0x1, 0x1f ;  /* 0x0c201f0003677f89 */ /* 0x000f2800000e0000 */
[----:B-1----:R-:W1:Y:S01]  /*d700*/  SHFL.BFLY PT, R5, R104, 0x1, 0x1f ;  /* 0x0c201f0068057f89 */ /* 0x002e6200000e0000 */
[----:B---3--:R-:W-:Y:S01]  /*d710*/  FFMA.FTZ R4, R12, UR19, -R0 ;  /* 0x000000130c047c23 */ /* 0x008fe20008010800 */
[----:B--2---:R-:W-:-:S03]  /*d720*/  FMNMX.FTZ R2, R2, R6, !PT ;  /* 0x0000000602027209 */ /* 0x004fc60007810000 */
[----:B------:R2:W-:Y:S02]  /*d730*/  MUFU.EX2 R216, R4 ;  /* 0x0000000400d87308 */ /* 0x0005e40000000800 */
[----:B------:R-:W3:Y:S01]  /*d740*/  SHFL.BFLY PT, R102, R2, 0x1, 0x1f ;  /* 0x0c201f0002667f89 */ /* 0x000ee200000e0000 */
[----:B----4-:R-:W-:-:S04]  /*d750*/  FMNMX.FTZ R103, R3, R103, !PT ;  /* 0x0000006703677209 */ /* 0x010fc80007810000 */
[C---:B------:R-:W-:Y:S02]  /*d760*/  FSETP.NEU.FTZ.AND P1, PT, R103.reuse, -INF , PT ;  /* 0xff8000006700780b */ /* 0x040fe40003f3d000 */
[----:B-1----:R-:W-:Y:S02]  /*d770*/  FMNMX.FTZ R104, R104, R5, !PT ;  /* 0x0000000568687209 */ /* 0x002fe40007810000 */
[----:B------:R-:W-:Y:S02]  /*d780*/  FSEL R5, R103, RZ, P1 ;  /* 0x000000ff67057208 */ /* 0x000fe40000800000 */
[C---:B------:R-:W-:Y:S01]  /*d790*/  FSETP.NEU.FTZ.AND P2, PT, R104.reuse, -INF , PT ;  /* 0xff8000006800780b */ /* 0x040fe20003f5d000 */
[----:B--2---:R-:W-:Y:S01]  /*d7a0*/  FFMA.FTZ R4, R13, UR19, -R0 ;  /* 0x000000130d047c23 */ /* 0x004fe20008010800 */
[----:B------:R-:W-:Y:S01]  /*d7b0*/  FMUL.FTZ R12, R104, UR19 ;  /* 0x00000013680c7c20 */ /* 0x000fe20008410000 */
[----:B------:R-:W-:Y:S01]  /*d7c0*/  FADD.FTZ R6, R244, -R5 ;  /* 0x80000005f4067221 */ /* 0x000fe20000010000 */
[----:B------:R-:W-:Y:S01]  /*d7d0*/  MOV R13, R46 ;  /* 0x0000002e000d7202 */ /* 0x000fe20000000f00 */
[----:B------:R1:W-:Y:S02]  /*d7e0*/  MUFU.EX2 R211, R4 ;  /* 0x0000000400d37308 */ /* 0x0003e40000000800 */
[----:B------:R-:W-:Y:S01]  /*d7f0*/  FSEL R12, R12, RZ, P2 ;  /* 0x000000ff0c0c7208 */ /* 0x000fe20001000000 */
[----:B------:R-:W-:-:S04]  /*d800*/  FMUL.FTZ R6, R6, UR19 ;  /* 0x0000001306067c20 */ /* 0x000fc80008410000 */
[----:B------:R-:W-:Y:S01]  /*d810*/  FFMA.FTZ R3, R18, UR19, -R12 ;  /* 0x0000001312037c23 */ /* 0x000fe2000801080c */
[----:B---3--:R-:W-:-:S03]  /*d820*/  FMNMX.FTZ R102, R2, R102, !PT ;  /* 0x0000006602667209 */ /* 0x008fc60007810000 */
[----:B------:R2:W-:Y:S01]  /*d830*/  MUFU.EX2 R217, R3 ;  /* 0x0000000300d97308 */ /* 0x0005e20000000800 */
[----:B------:R-:W-:-:S04]  /*d840*/  FSETP.NEU.FTZ.AND P0, PT, R102, -INF , PT ;  /* 0xff8000006600780b */ /* 0x000fc80003f1d000 */
[----:B------:R-:W-:Y:S01]  /*d850*/  FSEL R5, R102, RZ, P0 ;  /* 0x000000ff66057208 */ /* 0x000fe20000000000 */
[----:B-1----:R-:W-:-:S04]  /*d860*/  FFMA.FTZ R4, R14, UR19, -R0 ;  /* 0x000000130e047c23 */ /* 0x002fc80008010800 */
[----:B------:R1:W-:Y:S01]  /*d870*/  MUFU.EX2 R222, R4 ;  /* 0x0000000400de7308 */ /* 0x0003e20000000800 */
[----:B--2---:R-:W-:-:S05]  /*d880*/  FMUL.FTZ R3, R103, UR19 ;  /* 0x0000001367037c20 */ /* 0x004fca0008410000 */
[----:B------:R-:W-:Y:S01]  /*d890*/  FSEL R3, R3, RZ, P1 ;  /* 0x000000ff03037208 */ /* 0x000fe20000800000 */
[----:B-1----:R-:W-:-:S04]  /*d8a0*/  FFMA.FTZ R4, R15, UR19, -R0 ;  /* 0x000000130f047c23 */ /* 0x002fc80008010800 */
[----:B------:R-:W-:Y:S01]  /*d8b0*/  FFMA.FTZ R2, R22, UR19, -R3 ;  /* 0x0000001316027c23 */ /* 0x000fe20008010803 */
[----:B------:R1:W2:Y:S08]  /*d8c0*/  MUFU.EX2 R15, R6 ;  /* 0x00000006000f7308 */ /* 0x0002b00000000800 */
[----:B------:R3:W-:Y:S08]  /*d8d0*/  MUFU.EX2 R223, R4 ;  /* 0x0000000400df7308 */ /* 0x0007f00000000800 */
[----:B------:R4:W-:Y:S01]  /*d8e0*/  MUFU.EX2 R213, R2 ;  /* 0x0000000200d57308 */ /* 0x0009e20000000800 */
[----:B-1----:R-:W-:Y:S01]  /*d8f0*/  FSEL R6, R105, RZ, P4 ;  /* 0x000000ff69067208 */ /* 0x002fe20002000000 */
[-C--:B--2---:R-:W-:Y:S01]  /*d900*/  FMUL.FTZ R144, R144, R15.reuse ;  /* 0x0000000f90907220 */ /* 0x084fe20000410000 */
[-C--:B------:R-:W-:Y:S01]  /*d910*/  FMUL.FTZ R145, R145, R15.reuse ;  /* 0x0000000f91917220 */ /* 0x080fe20000410000 */
[-C--:B------:R-:W-:Y:S01]  /*d920*/  FMUL.FTZ R120, R120, R15.reuse ;  /* 0x0000000f78787220 */ /* 0x080fe20000410000 */
[-C--:B------:R-:W-:Y:S01]  /*d930*/  FMUL.FTZ R121, R121, R15.reuse ;  /* 0x0000000f79797220 */ /* 0x080fe20000410000 */
[----:B------:R-:W-:Y:S01]  /*d940*/  FADD.FTZ R6, R246, -R6 ;  /* 0x80000006f6067221 */ /* 0x000fe20000010000 */
[-C--:B------:R-:W-:Y:S01]  /*d950*/  FMUL.FTZ R140, R140, R15.reuse ;  /* 0x0000000f8c8c7220 */ /* 0x080fe20000410000 */
[-C--:B------:R-:W-:Y:S01]  /*d960*/  FMUL.FTZ R141, R141, R15.reuse ;  /* 0x0000000f8d8d7220 */ /* 0x080fe20000410000 */
[--C-:B---3--:R-:W-:Y:S01]  /*d970*/  FFMA.FTZ R4, R16, UR19, -R0.reuse ;  /* 0x0000001310047c23 */ /* 0x108fe20008010800 */
[-C--:B------:R-:W-:Y:S01]  /*d980*/  FMUL.FTZ R160, R160, R15.reuse ;  /* 0x0000000fa0a07220 */ /* 0x080fe20000410000 */
[-C--:B------:R-:W-:Y:S01]  /*d990*/  FMUL.FTZ R161, R161, R15.reuse ;  /* 0x0000000fa1a17220 */ /* 0x080fe20000410000 */
[-C--:B------:R-:W-:Y:S01]  /*d9a0*/  FMUL.FTZ R172, R172, R15.reuse ;  /* 0x0000000facac7220 */ /* 0x080fe20000410000 */
[----:B------:R1:W-:Y:S01]  /*d9b0*/  MUFU.EX2 R203, R4 ;  /* 0x0000000400cb7308 */ /* 0x0003e20000000800 */
[-C--:B------:R-:W-:Y:S01]  /*d9c0*/  FMUL.FTZ R173, R173, R15.reuse ;  /* 0x0000000fadad7220 */ /* 0x080fe20000410000 */
[-C--:B------:R-:W-:Y:S01]  /*d9d0*/  FMUL.FTZ R112, R112, R15.reuse ;  /* 0x0000000f70707220 */ /* 0x080fe20000410000 */
[-C--:B------:R-:W-:Y:S01]  /*d9e0*/  FMUL.FTZ R113, R113, R15.reuse ;  /* 0x0000000f71717220 */ /* 0x080fe20000410000 */
[----:B----4-:R-:W-:Y:S01]  /*d9f0*/  FMUL.FTZ R2, R102, UR19 ;  /* 0x0000001366027c20 */ /* 0x010fe20008410000 */
[-C--:B------:R-:W-:Y:S01]  /*da00*/  FMUL.FTZ R128, R128, R15.reuse ;  /* 0x0000000f80807220 */ /* 0x080fe20000410000 */
[-C--:B------:R-:W-:Y:S01]  /*da10*/  FMUL.FTZ R129, R129, R15.reuse ;  /* 0x0000000f81817220 */ /* 0x080fe20000410000 */
[-C--:B------:R-:W-:Y:S01]  /*da20*/  FMUL.FTZ R156, R156, R15.reuse ;  /* 0x0000000f9c9c7220 */ /* 0x080fe20000410000 */
[-C--:B------:R-:W-:Y:S01]  /*da30*/  FMUL.FTZ R157, R157, R15.reuse ;  /* 0x0000000f9d9d7220 */ /* 0x080fe20000410000 */
[----:B------:R-:W-:Y:S01]  /*da40*/  FSEL R2, R2, RZ, P0 ;  /* 0x000000ff02027208 */ /* 0x000fe20000000000 */
        /* <DEDUP_REMOVED lines=8> */
[----:B------:R-:W-:Y:S01]  /*dad0*/  FMUL.FTZ R93, R93, R15 ;  /* 0x0000000f5d5d7220 */ /* 0x000fe20000410000 */
[----:B------:R-:W-:-:S02]  /*dae0*/  FMUL.FTZ R6, R6, UR19 ;  /* 0x0000001306067c20 */ /* 0x000fc40008410000 */
[----:B------:R1:W2:Y:S08]  /*daf0*/  MUFU.EX2 R60, R4 ;  /* 0x00000004003c7308 */ /* 0x0002b00000000800 */
[----:B------:R3:W4:Y:S01]  /*db00*/  MUFU.EX2 R49, R6 ;  /* 0x0000000600317308 */ /* 0x0007220000000800 */
[----:B-1----:R-:W-:Y:S01]  /*db10*/  FFMA.FTZ R4, R20, UR19, -R12 ;  /* 0x0000001314047c23 */ /* 0x002fe2000801080c */
[----:B--2---:R-:W-:-:S02]  /*db20*/  IMAD.MOV.U32 R246, RZ, RZ, R60 ;  /* 0x000000fffff67224 */ /* 0x004fc400078e003c */
[----:B------:R-:W-:-:S04]  /*db30*/  IMAD.MOV.U32 R60, RZ, RZ, R31 ;  /* 0x000000ffff3c7224 */ /* 0x000fc800078e001f */
[----:B------:R1:W-:Y:S01]  /*db40*/  MUFU.EX2 R183, R4 ;  /* 0x0000000400b77308 */ /* 0x0003e20000000800 */
[----:B------:R-:W-:Y:S01]  /*db50*/  IMAD.MOV.U32 R46, RZ, RZ, R60 ;  /* 0x000000ffff2e7224 */ /* 0x000fe200078e003c */
[----:B---3--:R-:W-:Y:S01]  /*db60*/  F2FP.BF16.F32.PACK_AB R6, R211, R216 ;  /* 0x000000d8d306723e */ /* 0x008fe200000010ff */
        /* <DEDUP_REMOVED lines=26> */
[----:B-1----:R-:W-:-:S02]  /*dd10*/  FFMA.FTZ R4, R19, UR19, -R3 ;  /* 0x0000001313047c23 */ /* 0x002fc40008010803 */
[----:B------:R-:W-:Y:S02]  /*dd20*/  LDSM.16.MT88.4 R16, [R224+0x9000] ;  /* 0x00900000e010783b */ /* 0x000fe40000004200 */
[----:B------:R1:W2:Y:S02]  /*dd30*/  MUFU.EX2 R218, R4 ;  /* 0x0000000400da7308 */ /* 0x0002a40000000800 */
[----:B-1----:R-:W-:Y:S01]  /*dd40*/  FFMA.FTZ R4, R24, UR19, -R3 ;  /* 0x0000001318047c23 */ /* 0x002fe20008010803 */
[----:B--2---:R-:W-:-:S05]  /*dd50*/  F2FP.BF16.F32.PACK_AB R8, R213, R218 ;  /* 0x000000dad508723e */ /* 0x004fca00000010ff */
[----:B------:R1:W-:Y:S02]  /*dd60*/  MUFU.EX2 R209, R4 ;  /* 0x0000000400d17308 */ /* 0x0003e40000000800 */
[----:B-1----:R-:W-:-:S06]  /*dd70*/  FFMA.FTZ R4, R25, UR19, -R3 ;  /* 0x0000001319047c23 */ /* 0x002fcc0008010803 */
[----:B------:R1:W2:Y:S02]  /*dd80*/  MUFU.EX2 R181, R4 ;  /* 0x0000000400b57308 */ /* 0x0002a40000000800 */
[--C-:B-1----:R-:W-:Y:S01]  /*dd90*/  FFMA.FTZ R4, R23, UR19, -R2.reuse ;  /* 0x0000001317047c23 */ /* 0x102fe20008010802 */
[----:B--2---:R-:W-:Y:S01]  /*dda0*/  F2FP.BF16.F32.PACK_AB R10, R181, R209 ;  /* 0x000000d1b50a723e */ /* 0x004fe200000010ff */
[----:B------:R-:W-:Y:S04]  /*ddb0*/  LDSM.16.MT88.4 R20, [R226+0x9000] ;  /* 0x00900000e214783b */ /* 0x000fe80000004200 */
[----:B------:R1:W-:Y:S02]  /*ddc0*/  MUFU.EX2 R62, R4 ;  /* 0x00000004003e7308 */ /* 0x0003e40000000800 */
[----:B-1----:R-:W-:-:S06]  /*ddd0*/  FFMA.FTZ R4, R27, UR19, -R2 ;  /* 0x000000131b047c23 */ /* 0x002fcc0008010802 */
[----:B------:R1:W2:Y:S02]  /*dde0*/  MUFU.EX2 R44, R4 ;  /* 0x00000004002c7308 */ /* 0x0002a40000000800 */
[--C-:B-1----:R-:W-:Y:S01]  /*ddf0*/  FFMA.FTZ R4, R26, UR19, -R2.reuse ;  /* 0x000000131a047c23 */ /* 0x102fe20008010802 */
[----:B--2---:R-:W-:Y:S01]  /*de00*/  F2FP.BF16.F32.PACK_AB R9, R44, R62 ;  /* 0x0000003e2c09723e */ /* 0x004fe200000010ff */
[----:B------:R-:W1:Y:S04]  /*de10*/  LDSM.16.MT88.4 R24, [R224+0xa000] ;  /* 0x00a00000e018783b */ /* 0x000e680000004200 */
[----:B------:R2:W-:Y:S02]  /*de20*/  MUFU.EX2 R210, R4 ;  /* 0x0000000400d27308 */ /* 0x0005e40000000800 */
[----:B--2---:R-:W-:-:S06]  /*de30*/  FFMA.FTZ R4, R28, UR19, -R2 ;  /* 0x000000131c047c23 */ /* 0x004fcc0008010802 */
[----:B------:R2:W3:Y:S02]  /*de40*/  MUFU.EX2 R214, R4 ;  /* 0x0000000400d67308 */ /* 0x0004e40000000800 */
[----:B--2---:R-:W-:Y:S01]  /*de50*/  FADD.FTZ R4, R239, -R5 ;  /* 0x80000005ef047221 */ /* 0x004fe20000010000 */
[----:B------:R-:W-:Y:S02]  /*de60*/  FSEL R5, R104, RZ, P2 ;  /* 0x000000ff68057208 */ /* 0x000fe40001000000 */
[----:B---3--:R-:W-:Y:S01]  /*de70*/  F2FP.BF16.F32.PACK_AB R11, R214, R210 ;  /* 0x000000d2d60b723e */ /* 0x008fe200000010ff */
[----:B------:R-:W-:Y:S02]  /*de80*/  FMUL.FTZ R4, R4, UR19 ;  /* 0x0000001304047c20 */ /* 0x000fe40008410000 */
[----:B------:R-:W-:Y:S01]  /*de90*/  FADD.FTZ R5, R245, -R5 ;  /* 0x80000005f5057221 */ /* 0x000fe20000010000 */
[----:B------:R-:W-:Y:S01]  /*dea0*/  MOV R245, R203 ;  /* 0x000000cb00f57202 */ /* 0x000fe20000000f00 */
[----:B------:R2:W3:Y:S02]  /*deb0*/  MUFU.EX2 R14, R4 ;  /* 0x00000004000e7308 */ /* 0x0004e40000000800 */
[----:B------:R-:W-:-:S06]  /*dec0*/  FMUL.FTZ R5, R5, UR19 ;  /* 0x0000001305057c20 */ /* 0x000fcc0008410000 */
[----:B------:R-:W-:Y:S01]  /*ded0*/  MUFU.EX2 R48, R5 ;  /* 0x0000000500307308 */ /* 0x000fe20000000800 */
[----:B--2---:R-:W-:Y:S01]  /*dee0*/  FFMA.FTZ R4, R29, UR19, -R12 ;  /* 0x000000131d047c23 */ /* 0x004fe2000801080c */
[-C--:B---3--:R-:W-:Y:S01]  /*def0*/  FMUL.FTZ R146, R146, R14.reuse ;  /* 0x0000000e92927220 */ /* 0x088fe20000410000 */
[-C--:B------:R-:W-:Y:S01]  /*df00*/  FMUL.FTZ R147, R147, R14.reuse ;  /* 0x0000000e93937220 */ /* 0x080fe20000410000 */
[----:B------:R-:W-:-:S04]  /*df10*/  FMUL.FTZ R122, R122, R14 ;  /* 0x0000000e7a7a7220 */ /* 0x000fc80000410000 */
[----:B------:R2:W3:Y:S01]  /*df20*/  MUFU.EX2 R212, R4 ;  /* 0x0000000400d47308 */ /* 0x0004e20000000800 */
        /* <DEDUP_REMOVED lines=16> */
[----:B--2---:R-:W-:Y:S01]  /*e030*/  FFMA.FTZ R4, R30, UR19, -R12 ;  /* 0x000000131e047c23 */ /* 0x004fe2000801080c */
[-C--:B------:R-:W-:Y:S01]  /*e040*/  FMUL.FTZ R79, R79, R14.reuse ;  /* 0x0000000e4f4f7220 */ /* 0x080fe20000410000 */
[----:B------:R-:W2:Y:S01]  /*e050*/  LDSM.16.MT88.4 R28, [R226+0xa000] ;  /* 0x00a00000e21c783b */ /* 0x000ea20000004200 */
[-C--:B------:R-:W-:Y:S01]  /*e060*/  FMUL.FTZ R90, R90, R14.reuse ;  /* 0x0000000e5a5a7220 */ /* 0x080fe20000410000 */
[-C--:B------:R-:W-:Y:S01]  /*e070*/  FMUL.FTZ R91, R91, R14.reuse ;  /* 0x0000000e5b5b7220 */ /* 0x080fe20000410000 */
[-C--:B------:R-:W-:Y:S01]  /*e080*/  FMUL.FTZ R94, R94, R14.reuse ;  /* 0x0000000e5e5e7220 */ /* 0x080fe20000410000 */
[----:B------:R-:W-:Y:S01]  /*e090*/  FMUL.FTZ R95, R95, R14 ;  /* 0x0000000e5f5f7220 */ /* 0x000fe20000410000 */
[C---:B-1----:R-:W-:Y:S01]  /*e0a0*/  HMMA.16816.F32.BF16 R184, R8.reuse, R24, R144 ;  /* 0x0000001808b8723c */ /* 0x042fe20000041890 */
[----:B------:R1:W-:Y:S01]  /*e0b0*/  MUFU.EX2 R244, R4 ;  /* 0x0000000400f47308 */ /* 0x0003e20000000800 */
[----:B---3--:R-:W-:Y:S01]  /*e0c0*/  F2FP.BF16.F32.PACK_AB R7, R212, R225 ;  /* 0x000000e1d407723e */ /* 0x008fe200000010ff */
[-C--:B------:R-:W-:Y:S01]  /*e0d0*/  FMUL.FTZ R150, R150, R48.reuse ;  /* 0x0000003096967220 */ /* 0x080fe20000410000 */
[-C--:B------:R-:W-:Y:S01]  /*e0e0*/  FMUL.FTZ R151, R151, R48.reuse ;  /* 0x0000003097977220 */ /* 0x080fe20000410000 */
[----:B------:R-:W-:Y:S01]  /*e0f0*/  FMUL.FTZ R154, R154, R48 ;  /* 0x000000309a9a7220 */ /* 0x000fe20000410000 */
[----:B------:R-:W-:Y:S01]  /*e100*/  HMMA.16816.F32.BF16 R64, R8, R18, R120 ;  /* 0x000000120840723c */ /* 0x000fe20000041878 */
[----:B------:R-:W-:Y:S01]  /*e110*/  IMAD.MOV.U32 R144, RZ, RZ, R183 ;  /* 0x000000ffff907224 */ /* 0x000fe200078e00b7 */
[----:B------:R-:W-:Y:S01]  /*e120*/  MOV R147, R181 ;  /* 0x000000b500937202 */ /* 0x000fe20000000f00 */
[----:B------:R-:W-:-:S02]  /*e130*/  IMAD.MOV.U32 R146, RZ, RZ, R182 ;  /* 0x000000ffff927224 */ /* 0x000fc400078e00b6 */
[-C--:B------:R-:W-:Y:S01]  /*e140*/  FMUL.FTZ R155, R155, R48.reuse ;  /* 0x000000309b9b7220 */ /* 0x080fe20000410000 */
[----:B------:R-:W-:Y:S01]  /*e150*/  IMAD.MOV.U32 R145, RZ, RZ, R180 ;  /* 0x000000ffff917224 */ /* 0x000fe200078e00b4 */
[C---:B------:R-:W-:Y:S01]  /*e160*/  HMMA.16816.F32.BF16 R188, R8.reuse, R22, R140 ;  /* 0x0000001608bc723c */ /* 0x040fe2000004188c */
[----:B------:R-:W-:Y:S01]  /*e170*/  F2FP.BF16.F32.PACK_AB R5, R144, R217 ;  /* 0x000000d99005723e */ /* 0x000fe200000010ff */
[-C--:B------:R-:W-:Y:S01]  /*e180*/  FMUL.FTZ R70, R70, R48.reuse ;  /* 0x0000003046467220 */ /* 0x080fe20000410000 */
[-C--:B------:R-:W-:Y:S01]  /*e190*/  FMUL.FTZ R71, R71, R48.reuse ;  /* 0x0000003047477220 */ /* 0x080fe20000410000 */
[-C--:B------:R-:W-:Y:S01]  /*e1a0*/  FMUL.FTZ R118, R118, R48.reuse ;  /* 0x0000003076767220 */ /* 0x080fe20000410000 */
[----:B------:R-:W-:Y:S01]  /*e1b0*/  FMUL.FTZ R119, R119, R48 ;  /* 0x0000003077777220 */ /* 0x000fe20000410000 */
[C---:B------:R-:W-:Y:S01]  /*e1c0*/  HMMA.16816.F32.BF16 R200, R8.reuse, R16, R112 ;  /* 0x0000001008c8723c */ /* 0x040fe20000041870 */
[----:B-1----:R-:W-:Y:S01]  /*e1d0*/  FFMA.FTZ R4, R40, UR19, -R3 ;  /* 0x0000001328047c23 */ /* 0x002fe20008010803 */
[----:B------:R-:W-:Y:S01]  /*e1e0*/  MOV R40, R62 ;  /* 0x0000003e00287202 */ /* 0x000fe20000000f00 */
[-C--:B------:R-:W-:Y:S01]  /*e1f0*/  FMUL.FTZ R126, R126, R48.reuse ;  /* 0x000000307e7e7220 */ /* 0x080fe20000410000 */
[-C--:B------:R-:W-:Y:S01]  /*e200*/  FMUL.FTZ R127, R127, R48.reuse ;  /* 0x000000307f7f7220 */ /* 0x080fe20000410000 */
[----:B------:R1:W-:Y:S01]  /*e210*/  MUFU.EX2 R239, R4 ;  /* 0x0000000400ef7308 */ /* 0x0003e20000000800 */
        /* <DEDUP_REMOVED lines=12> */
[C---:B--2---:R-:W-:Y:S01]  /*e2e0*/  HMMA.16816.F32.BF16 R180, R8.reuse, R28, R160 ;  /* 0x0000001c08b4723c */ /* 0x044fe200000418a0 */
[-C--:B------:R-:W-:Y:S01]  /*e2f0*/  FMUL.FTZ R86, R86, R48.reuse ;  /* 0x0000003056567220 */ /* 0x080fe20000410000 */
[-C--:B------:R-:W-:Y:S01]  /*e300*/  FMUL.FTZ R87, R87, R48.reuse ;  /* 0x0000003057577220 */ /* 0x080fe20000410000 */
[-C--:B------:R-:W-:Y:S01]  /*e310*/  FMUL.FTZ R98, R98, R48.reuse ;  /* 0x0000003062627220 */ /* 0x080fe20000410000 */
[----:B-1----:R-:W-:Y:S01]  /*e320*/  F2FP.BF16.F32.PACK_AB R4, R207, R45 ;  /* 0x0000002dcf04723e */ /* 0x002fe200000010ff */
[----:B------:R-:W-:Y:S01]  /*e330*/  FMUL.FTZ R99, R99, R48 ;  /* 0x0000003063637220 */ /* 0x000fe20000410000 */
[C---:B------:R-:W-:Y:S06]  /*e340*/  HMMA.16816.F32.BF16 R176, R8.reuse, R30, R172 ;  /* 0x0000001e08b0723c */ /* 0x040fec00000418ac */
[C---:B------:R-:W-:Y:S06]  /*e350*/  HMMA.16816.F32.BF16 R120, R8.reuse, R32, R72 ;  /* 0x000000200878723c */ /* 0x040fec0000041848 */
[----:B------:R-:W-:Y:S01]  /*e360*/  HMMA.16816.F32.BF16 R172, R8, R34, R76 ;  /* 0x0000002208ac723c */ /* 0x000fe2000004184c */
[----:B------:R-:W-:Y:S01]  /*e370*/  IMAD.MOV.U32 R73, RZ, RZ, R223 ;  /* 0x000000ffff497224 */ /* 0x000fe200078e00df */
[----:B------:R-:W-:Y:S01]  /*e380*/  MOV R72, R222 ;  /* 0x000000de00487202 */ /* 0x000fe20000000f00 */
[----:B------:R-:W-:-:S02]  /*e390*/  IMAD.MOV.U32 R74, RZ, RZ, R63 ;  /* 0x000000ffff4a7224 */ /* 0x000fc400078e003f */
[----:B------:R-:W-:Y:S01]  /*e3a0*/  IMAD.MOV.U32 R75, RZ, RZ, R61 ;  /* 0x000000ffff4b7224 */ /* 0x000fe200078e003d */
[C---:B------:R-:W-:Y:S01]  /*e3b0*/  HMMA.16816.F32.BF16 R140, R8.reuse, R36, R88 ;  /* 0x00000024088c723c */ /* 0x040fe20000041858 */
[----:B------:R-:W-:Y:S01]  /*e3c0*/  IMAD.MOV.U32 R77, RZ, RZ, R221 ;  /* 0x000000ffff4d7224 */ /* 0x000fe200078e00dd */
[----:B------:R-:W-:Y:S01]  /*e3d0*/  MOV R78, R219 ;  /* 0x000000db004e7202 */ /* 0x000fe20000000f00 */
[----:B------:R-:W-:Y:S02]  /*e3e0*/  IMAD.MOV.U32 R76, RZ, RZ, R52 ;  /* 0x000000ffff4c7224 */ /* 0x000fe400078e0034 */
[----:B------:R-:W-:Y:S01]  /*e3f0*/  IMAD.MOV.U32 R79, RZ, RZ, R146 ;  /* 0x000000ffff4f7224 */ /* 0x000fe200078e0092 */
[----:B------:R-:W-:Y:S06]  /*e400*/  HMMA.16816.F32.BF16 R160, R8, R38, R92 ;  /* 0x0000002608a0723c */ /* 0x000fec000004185c */
[C---:B------:R-:W-:Y:S01]  /*e410*/  HMMA.16816.F32.BF16 R60, R4.reuse, R24, R148 ;  /* 0x00000018043c723c */ /* 0x040fe20000041894 */
[----:B------:R-:W-:Y:S01]  /*e420*/  FFMA.FTZ R8, R41, UR19, -R3 ;  /* 0x0000001329087c23 */ /* 0x000fe20008010803 */
[----:B------:R-:W-:Y:S01]  /*e430*/  IMAD.MOV.U32 R93, RZ, RZ, R55 ;  /* 0x000000ffff5d7224 */ /* 0x000fe200078e0037 */
[----:B------:R-:W-:Y:S01]  /*e440*/  MOV R95, R54 ;  /* 0x00000036005f7202 */ /* 0x000fe20000000f00 */
[----:B------:R-:W-:Y:S01]  /*e450*/  IMAD.MOV.U32 R94, RZ, RZ, R53 ;  /* 0x000000ffff5e7224 */ /* 0x000fe200078e0035 */
[----:B------:R1:W2:Y:S01]  /*e460*/  MUFU.EX2 R223, R8 ;  /* 0x0000000800df7308 */ /* 0x0002a20000000800 */
[C---:B------:R-:W-:Y:S01]  /*e470*/  HMMA.16816.F32.BF16 R52, R4.reuse, R26, R152 ;  /* 0x0000001a0434723c */ /* 0x040fe20000041898 */
[----:B------:R-:W-:Y:S01]  /*e480*/  IMAD.MOV.U32 R150, RZ, RZ, R72 ;  /* 0x000000ffff967224 */ /* 0x000fe200078e0048 */
[----:B------:R-:W-:Y:S01]  /*e490*/  MOV R92, R147 ;  /* 0x00000093005c7202 */ /* 0x000fe20000000f00 */
[----:B------:R-:W-:Y:S01]  /*e4a0*/  IMAD.MOV.U32 R149, RZ, RZ, R73 ;  /* 0x000000ffff957224 */ /* 0x000fe200078e0049 */
[----:B------:R-:W-:Y:S01]  /*e4b0*/  MOV R73, R144 ;  /* 0x0000009000497202 */ /* 0x000fe20000000f00 */
[----:B------:R-:W-:Y:S01]  /*e4c0*/  IMAD.MOV.U32 R72, RZ, RZ, R145 ;  /* 0x000000ffff487224 */ /* 0x000fe200078e0091 */
[----:B------:R-:W3:Y:S01]  /*e4d0*/  LDSM.16.MT88.4 R24, [R224+0x9400] ;  /* 0x00940000e018783b */ /* 0x000ee20000004200 */
[----:B------:R-:W-:Y:S01]  /*e4e0*/  IMAD.MOV.U32 R154, RZ, RZ, R217 ;  /* 0x000000ffff9a7224 */ /* 0x000fe200078e00d9 */
[C---:B------:R-:W-:Y:S01]  /*e4f0*/  HMMA.16816.F32.BF16 R144, R4.reuse, R32, R68 ;  /* 0x000000200490723c */ /* 0x040fe20000041844 */
[----:B------:R-:W-:Y:S01]  /*e500*/  IMAD.MOV.U32 R153, RZ, RZ, R46 ;  /* 0x000000ffff997224 */ /* 0x000fe200078e002e */
[----:B------:R-:W-:Y:S01]  /*e510*/  MOV R155, R94 ;  /* 0x0000005e009b7202 */ /* 0x000fe20000000f00 */
[----:B------:R-:W-:Y:S01]  /*e520*/  IMAD.MOV.U32 R152, RZ, RZ, R45 ;  /* 0x000000ffff987224 */ /* 0x000fe200078e002d */
[----:B------:R-:W-:Y:S01]  /*e530*/  MOV R148, R215 ;  /* 0x000000d700947202 */ /* 0x000fe20000000f00 */
[----:B------:R-:W-:Y:S01]  /*e540*/  IMAD.MOV.U32 R151, RZ, RZ, R214 ;  /* 0x000000ffff977224 */ /* 0x000fe200078e00d6 */
[----:B------:R-:W-:Y:S01]  /*e550*/  HMMA.16816.F32.BF16 R128, R4, R16, R116 ;  /* 0x000000100480723c */ /* 0x000fe20000041874 */
[----:B------:R-:W-:-:S02]  /*e560*/  IMAD.MOV.U32 R68, RZ, RZ, R76 ;  /* 0x000000ffff447224 */ /* 0x000fc400078e004c */
[----:B-1----:R-:W-:Y:S01]  /*e570*/  FFMA.FTZ R8, R42, UR19, -R3 ;  /* 0x000000132a087c23 */ /* 0x002fe20008010803 */
[----:B------:R-:W-:Y:S01]  /*e580*/  IMAD.MOV.U32 R76, RZ, RZ, R72 ;  /* 0x000000ffff4c7224 */ /* 0x000fe200078e0048 */
[----:B------:R-:W-:Y:S01]  /*e590*/  MOV R33, R77 ;  /* 0x0000004d00217202 */ /* 0x000fe20000000f00 */
[----:B------:R-:W-:Y:S01]  /*e5a0*/  IMAD.MOV.U32 R72, RZ, RZ, R218 ;  /* 0x000000ffff487224 */ /* 0x000fe200078e00da */
[----:B------:R1:W-:Y:S01]  /*e5b0*/  MUFU.EX2 R222, R8 ;  /* 0x0000000800de7308 */ /* 0x0003e20000000800 */
[----:B------:R-:W-:Y:S01]  /*e5c0*/  IMAD.MOV.U32 R69, RZ, RZ, R95 ;  /* 0x000000ffff457224 */ /* 0x000fe200078e005f */
[----:B------:R-:W-:Y:S01]  /*e5d0*/  MOV R95, R79 ;  /* 0x0000004f005f7202 */ /* 0x000fe20000000f00 */
[C---:B------:R-:W-:Y:S01]  /*e5e0*/  HMMA.16816.F32.BF16 R112, R4.reuse, R18, R124 ;  /* 0x000000120470723c */ /* 0x040fe2000004187c */
[----:B------:R-:W-:Y:S01]  /*e5f0*/  IMAD.MOV.U32 R79, RZ, RZ, R40 ;  /* 0x000000ffff4f7224 */ /* 0x000fe200078e0028 */
[----:B------:R-:W4:Y:S01]  /*e600*/  LDSM.16.MT88.4 R16, [R226+0x9400] ;  /* 0x00940000e210783b */ /* 0x000f220000004200 */
[----:B------:R-:W-:Y:S01]  /*e610*/  IMAD.MOV.U32 R77, RZ, RZ, R74 ;  /* 0x000000ffff4d7224 */ /* 0x000fe200078e004a */
[----:B------:R-:W-:Y:S01]  /*e620*/  F2FP.BF16.F32.PACK_AB R10, R246, R245 ;  /* 0x000000f5f60a723e */ /* 0x000fe200000010ff */
[----:B------:R-:W-:Y:S01]  /*e630*/  IMAD.MOV.U32 R74, RZ, RZ, R216 ;  /* 0x000000ffff4a7224 */ /* 0x000fe200078e00d8 */
[----:B------:R-:W-:Y:S01]  /*e640*/  HMMA.16816.F32.BF16 R88, R4, R20, R132 ;  /* 0x000000140458723c */ /* 0x000fe20000041884 */
[----:B------:R-:W-:-:S02]  /*e650*/  IMAD.MOV.U32 R71, RZ, RZ, R92 ;  /* 0x000000ffff477224 */ /* 0x000fc400078e005c */
[----:B------:R-:W-:Y:S02]  /*e660*/  IMAD.MOV.U32 R70, RZ, RZ, R93 ;  /* 0x000000ffff467224 */ /* 0x000fe400078e005d */
[----:B------:R-:W-:Y:S01]  /*e670*/  IMAD.MOV.U32 R32, RZ, RZ, R72 ;  /* 0x000000ffff207224 */ /* 0x000fe200078e0048 */
[----:B------:R-:W-:Y:S01]  /*e680*/  HMMA.16816.F32.BF16 R156, R4, R22, R136 ;  /* 0x00000016049c723c */ /* 0x000fe20000041888 */
[----:B------:R-:W4:Y:S01]  /*e690*/  LDSM.16.MT88.4 R20, [R224+0xa400] ;  /* 0x00a40000e014783b */ /* 0x000f220000004200 */
[----:B-1----:R-:W-:-:S03]  /*e6a0*/  FFMA.FTZ R8, R43, UR19, -R3 ;  /* 0x000000132b087c23 */ /* 0x002fc60008010803 */
[----:B------:R-:W-:Y:S01]  /*e6b0*/  LDSM.16.MT88.4 R40, [R224+0xb400] ;  /* 0x00b40000e028783b */ /* 0x000fe20000004200 */
[----:B------:R1:W3:Y:S01]  /*e6c0*/  MUFU.EX2 R221, R8 ;  /* 0x0000000800dd7308 */ /* 0x0002e20000000800 */
[C---:B------:R-:W-:Y:S06]  /*e6d0*/  HMMA.16816.F32.BF16 R164, R4.reuse, R28, R164 ;  /* 0x0000001c04a4723c */ /* 0x040fec00000418a4 */
[C---:B------:R-:W-:Y:S01]  /*e6e0*/  HMMA.16816.F32.BF16 R168, R4.reuse, R30, R168 ;  /* 0x0000001e04a8723c */ /* 0x040fe200000418a8 */
[----:B------:R-:W4:Y:S05]  /*e6f0*/  LDSM.16.MT88.4 R28, [R226+0xa400] ;  /* 0x00a40000e21c783b */ /* 0x000f2a0000004200 */
[----:B------:R-:W-:Y:S01]  /*e700*/  HMMA.16816.F32.BF16 R80, R4, R34, R80 ;  /* 0x000000220450723c */ /* 0x000fe20000041850 */
[----:B-1----:R-:W-:-:S05]  /*e710*/  FFMA.FTZ R8, R56, UR19, -R2 ;  /* 0x0000001338087c23 */ /* 0x002fca0008010802 */
[C---:B------:R-:W-:Y:S01]  /*e720*/  HMMA.16816.F32.BF16 R84, R4.reuse, R36, R84 ;  /* 0x000000240454723c */ /* 0x040fe20000041854 */
[----:B------:R-:W-:Y:S01]  /*e730*/  MOV R35, R79 ;  /* 0x0000004f00237202 */ /* 0x000fe20000000f00 */
[----:B------:R1:W-:Y:S04]  /*e740*/  MUFU.EX2 R219, R8 ;  /* 0x0000000800db7308 */ /* 0x0003e80000000800 */
[----:B------:R-:W-:Y:S01]  /*e750*/  HMMA.16816.F32.BF16 R96, R4, R38, R96 ;  /* 0x000000260460723c */ /* 0x000fe20000041860 */
[----:B------:R-:W-:Y:S01]  /*e760*/  MOV R36, R76 ;  /* 0x0000004c00247202 */ /* 0x000fe20000000f00 */
[----:B------:R-:W-:-:S05]  /*e770*/  IMAD.MOV.U32 R37, RZ, RZ, R95 ;  /* 0x000000ffff257224 */ /* 0x000fca00078e005f */
[----:B--2---:R-:W-:Y:S01]  /*e780*/  F2FP.BF16.F32.PACK_AB R4, R223, R239 ;  /* 0x000000efdf04723e */ /* 0x004fe200000010ff */
[----:B------:R-:W-:Y:S01]  /*e790*/  IMAD.MOV.U32 R39, RZ, RZ, R77 ;  /* 0x000000ffff277224 */ /* 0x000fe200078e004d */
[----:B---3--:R-:W-:Y:S01]  /*e7a0*/  F2FP.BF16.F32.PACK_AB R6, R221, R222 ;  /* 0x000000dedd06723e */ /* 0x008fe200000010ff */
[----:B------:R-:W-:Y:S02]  /*e7b0*/  IMAD.MOV.U32 R38, RZ, RZ, R73 ;  /* 0x000000ffff267224 */ /* 0x000fe400078e0049 */
[----:B-1----:R-:W-:-:S04]  /*e7c0*/  FFMA.FTZ R8, R57, UR19, -R2 ;  /* 0x0000001339087c23 */ /* 0x002fc80008010802 */
[----:B------:R1:W2:Y:S02]  /*e7d0*/  MUFU.EX2 R217, R8 ;  /* 0x0000000800d97308 */ /* 0x0002a40000000800 */
[----:B-1----:R-:W-:Y:S01]  /*e7e0*/  FFMA.FTZ R8, R50, UR19, -R2 ;  /* 0x0000001332087c23 */ /* 0x002fe20008010802 */
[----:B------:R-:W-:Y:S01]  /*e7f0*/  IMAD.MOV.U32 R50, RZ, RZ, R78 ;  /* 0x000000ffff327224 */ /* 0x000fe200078e004e */
[----:B------:R-:W-:-:S04]  /*e800*/  MOV R78, R75 ;  /* 0x0000004b004e7202 */ /* 0x000fc80000000f00 */
[----:B------:R1:W-:Y:S01]  /*e810*/  MUFU.EX2 R218, R8 ;  /* 0x0000000800da7308 */ /* 0x0003e20000000800 */
[----:B------:R-:W-:Y:S02]  /*e820*/  MOV R75, R44 ;  /* 0x0000002c004b7202 */ /* 0x000fe40000000f00 */
[----:B--2---:R-:W-:Y:S01]  /*e830*/  F2FP.BF16.F32.PACK_AB R5, R217, R219 ;  /* 0x000000dbd905723e */ /* 0x004fe200000010ff */
[----:B------:R-:W-:Y:S02]  /*e840*/  IMAD.MOV.U32 R34, RZ, RZ, R78 ;  /* 0x000000ffff227224 */ /* 0x000fe400078e004e */
[----:B-1----:R-:W-:Y:S01]  /*e850*/  FFMA.FTZ R8, R51, UR19, -R2 ;  /* 0x0000001333087c23 */ /* 0x002fe20008010802 */
[----:B------:R-:W-:Y:S02]  /*e860*/  MOV R51, R47 ;  /* 0x0000002f00337202 */ /* 0x000fe40000000f00 */
[----:B------:R-:W1:Y:S01]  /*e870*/  LDSM.16.MT88.4 R44, [R226+0xb400] ;  /* 0x00b40000e22c783b */ /* 0x000e620000004200 */
[----:B------:R-:W2:Y:S02]  /*e880*/  MUFU.EX2 R216, R8 ;  /* 0x0000000800d87308 */ /* 0x000ea40000000800 */
[----:B--2---:R-:W-:Y:S01]  /*e890*/  F2FP.BF16.F32.PACK_AB R7, R216, R218 ;  /* 0x000000dad807723e */ /* 0x004fe200000010ff */
[----:B------:R-:W-:-:S05]  /*e8a0*/  FFMA.FTZ R8, R58, UR19, -R12 ;  /* 0x000000133a087c23 */ /* 0x000fca000801080c */
[----:B------:R2:W3:Y:S01]  /*e8b0*/  MUFU.EX2 R214, R8 ;  /* 0x0000000800d67308 */ /* 0x0004e20000000800 */
[C---:B------:R-:W-:Y:S06]  /*e8c0*/  HMMA.16816.F32.BF16 R64, R4.reuse, R26, R64 ;  /* 0x0000001a0440723c */ /* 0x040fec0000041840 */
[C---:B----4-:R-:W-:Y:S06]  /*e8d0*/  HMMA.16816.F32.BF16 R76, R4.reuse, R18, R188 ;  /* 0x00000012044c723c */ /* 0x050fec00000418bc */
[C---:B------:R-:W-:Y:S01]  /*e8e0*/  HMMA.16816.F32.BF16 R92, R4.reuse, R20, R184 ;  /* 0x00000014045c723c */ /* 0x040fe200000418b8 */
[----:B------:R-:W-:Y:S01]  /*e8f0*/  IMAD.MOV.U32 R190, RZ, RZ, R148 ;  /* 0x000000ffffbe7224 */ /* 0x000fe200078e0094 */
[----:B------:R-:W-:Y:S01]  /*e900*/  MOV R189, R32 ;  /* 0x0000002000bd7202 */ /* 0x000fe20000000f00 */
[----:B--2---:R-:W-:Y:S01]  /*e910*/  FFMA.FTZ R8, R59, UR19, -R12 ;  /* 0x000000133b087c23 */ /* 0x004fe2000801080c */
[----:B------:R-:W-:Y:S01]  /*e920*/  IMAD.MOV.U32 R148, RZ, RZ, R208 ;  /* 0x000000ffff947224 */ /* 0x000fe200078e00d0 */
[----:B---3--:R-:W-:Y:S01]  /*e930*/  F2FP.BF16.F32.PACK_AB R9, R214, R244 ;  /* 0x000000f4d609723e */ /* 0x008fe200000010ff */
[----:B------:R-:W-:Y:S01]  /*e940*/  HMMA.16816.F32.BF16 R56, R4, R24, R200 ;  /* 0x000000180438723c */ /* 0x000fe200000418c8 */
[----:B------:R2:W-:Y:S01]  /*e950*/  MUFU.EX2 R215, R8 ;  /* 0x0000000800d77308 */ /* 0x0005e20000000800 */
[----:B------:R-:W-:-:S02]  /*e960*/  IMAD.MOV.U32 R191, RZ, RZ, R206 ;  /* 0x000000ffffbf7224 */ /* 0x000fc400078e00ce */
[----:B------:R-:W-:Y:S02]  /*e970*/  IMAD.MOV.U32 R187, RZ, RZ, R34 ;  /* 0x000000ffffbb7224 */ /* 0x000fe400078e0022 */
[C---:B------:R-:W-:Y:S01]  /*e980*/  HMMA.16816.F32.BF16 R108, R4.reuse, R22, R108 ;  /* 0x00000016046c723c */ /* 0x040fe2000004186c */
[----:B------:R-:W-:Y:S01]  /*e990*/  IMAD.MOV.U32 R201, RZ, RZ, R74 ;  /* 0x000000ffffc97224 */ /* 0x000fe200078e004a */
[----:B------:R-:W-:Y:S01]  /*e9a0*/  MOV R202, R75 ;  /* 0x0000004b00ca7202 */ /* 0x000fe20000000f00 */
[----:B------:R-:W-:Y:S01]  /*e9b0*/  IMAD.MOV.U32 R203, RZ, RZ, R213 ;  /* 0x000000ffffcb7224 */ /* 0x000fe200078e00d5 */
[----:B------:R-:W-:Y:S01]  /*e9c0*/  MOV R200, R51 ;  /* 0x0000003300c87202 */ /* 0x000fe20000000f00 */
[----:B------:R-:W-:Y:S01]  /*e9d0*/  IMAD.MOV.U32 R188, RZ, RZ, R35 ;  /* 0x000000ffffbc7224 */ /* 0x000fe200078e0023 */
[----:B------:R-:W-:Y:S01]  /*e9e0*/  HMMA.16816.F32.BF16 R72, R4, R16, R192 ;  /* 0x000000100448723c */ /* 0x000fe200000418c0 */
[----:B------:R-:W-:-:S05]  /*e9f0*/  MOV R51, R210 ;  /* 0x000000d200337202 */ /* 0x000fca0000000f00 */
[C---:B------:R-:W-:Y:S01]  /*ea00*/  HMMA.16816.F32.BF16 R116, R4.reuse, R28, R180 ;  /* 0x0000001c0474723c */ /* 0x040fe200000418b4 */
[----:B------:R-:W-:Y:S02]  /*ea10*/  IMAD.MOV.U32 R195, RZ, RZ, R36 ;  /* 0x000000ffffc37224 */ /* 0x000fe400078e0024 */
[----:B--2---:R-:W-:Y:S01]  /*ea20*/  FFMA.FTZ R8, R196, UR19, -R12 ;  /* 0x00000013c4087c23 */ /* 0x004fe2000801080c */
[----:B------:R-:W-:Y:S01]  /*ea30*/  IMAD.MOV.U32 R36, RZ, RZ, R212 ;  /* 0x000000ffff247224 */ /* 0x000fe200078e00d4 */
[----:B------:R-:W-:Y:S01]  /*ea40*/  MOV R194, R39 ;  /* 0x0000002700c27202 */ /* 0x000fe20000000f00 */
[----:B------:R-:W-:Y:S01]  /*ea50*/  IMAD.MOV.U32 R196, RZ, RZ, R37 ;  /* 0x000000ffffc47224 */ /* 0x000fe200078e0025 */
[C---:B------:R-:W-:Y:S01]  /*ea60*/  HMMA.16816.F32.BF16 R124, R4.reuse, R30, R176 ;  /* 0x0000001e047c723c */ /* 0x040fe200000418b0 */
[----:B------:R-:W-:Y:S01]  /*ea70*/  IMAD.MOV.U32 R37, RZ, RZ, R211 ;  /* 0x000000ffff257224 */ /* 0x000fe200078e00d3 */
[----:B------:R2:W3:Y:S01]  /*ea80*/  MUFU.EX2 R213, R8 ;  /* 0x0000000800d57308 */ /* 0x0004e20000000800 */
[----:B------:R-:W-:Y:S01]  /*ea90*/  MOV R39, R71 ;  /* 0x0000004700277202 */ /* 0x000fe20000000f00 */
[----:B------:R-:W-:Y:S01]  /*eaa0*/  IMAD.MOV.U32 R185, RZ, RZ, R36 ;  /* 0x000000ffffb97224 */ /* 0x000fe200078e0024 */
[----:B------:R-:W-:Y:S01]  /*eab0*/  MOV R192, R207 ;  /* 0x000000cf00c07202 */ /* 0x000fe20000000f00 */
[----:B------:R-:W-:Y:S01]  /*eac0*/  HMMA.16816.F32.BF16 R120, R4, R40, R120 ;  /* 0x000000280478723c */ /* 0x000fe20000041878 */
[----:B------:R-:W-:Y:S01]  /*ead0*/  MOV R186, R37 ;  /* 0x0000002500ba7202 */ /* 0x000fe20000000f00 */
[----:B------:R-:W-:-:S04]  /*eae0*/  IMAD.MOV.U32 R184, RZ, RZ, R39 ;  /* 0x000000ffffb87224 */ /* 0x000fc800078e0027 */
[C---:B------:R-:W-:Y:S06]  /*eaf0*/  HMMA.16816.F32.BF16 R132, R4.reuse, R42, R172 ;  /* 0x0000002a0484723c */ /* 0x040fec00000418ac */
[----:B-1----:R-:W-:Y:S01]  /*eb00*/  HMMA.16816.F32.BF16 R140, R4, R44, R140 ;  /* 0x0000002c048c723c */ /* 0x002fe2000004188c */
[----:B--2---:R-:W-:Y:S01]  /*eb10*/  F2FP.BF16.F32.PACK_AB R8, R149, R150 ;  /* 0x000000969508723e */ /* 0x004fe200000010ff */
[----:B------:R-:W-:Y:S01]  /*eb20*/  IMAD.MOV.U32 R175, RZ, RZ, R192 ;  /* 0x000000ffffaf7224 */ /* 0x000fe200078e00c0 */
[----:B---3--:R-:W-:-:S03]  /*eb30*/  F2FP.BF16.F32.PACK_AB R11, R213, R215 ;  /* 0x000000d7d50b723e */ /* 0x008fc600000010ff */
[----:B------:R-:W-:Y:S06]  /*eb40*/  HMMA.16816.F32.BF16 R136, R4, R46, R160 ;  /* 0x0000002e0488723c */ /* 0x000fec00000418a0 */
[C---:B------:R-:W-:Y:S01]  /*eb50*/  HMMA.16816.F32.BF16 R128, R8.reuse, R24, R128 ;  /* 0x000000180880723c */ /* 0x040fe20000041880 */
[----:B------:R-:W-:Y:S01]  /*eb60*/  FFMA.FTZ R4, R199, UR19, -R0 ;  /* 0x00000013c7047c23 */ /* 0x000fe20008010800 */
[----:B------:R-:W-:Y:S01]  /*eb70*/  IMAD.MOV.U32 R163, RZ, RZ, R201 ;  /* 0x000000ffffa37224 */ /* 0x000fe200078e00c9 */
[----:B------:R-:W-:Y:S01]  /*eb80*/  MOV R162, R202 ;  /* 0x000000ca00a27202 */ /* 0x000fe20000000f00 */
[----:B------:R-:W-:Y:S01]  /*eb90*/  IMAD.MOV.U32 R201, RZ, RZ, R50 ;  /* 0x000000ffffc97224 */ /* 0x000fe200078e0032 */
[----:B------:R1:W-:Y:S01]  /*eba0*/  MUFU.EX2 R212, R4 ;  /* 0x0000000400d47308 */ /* 0x0003e20000000800 */
[----:B------:R-:W-:Y:S01]  /*ebb0*/  IMAD.MOV.U32 R50, RZ, RZ, R209 ;  /* 0x000000ffff327224 */ /* 0x000fe200078e00d1 */
[----:B------:R-:W-:Y:S01]  /*ebc0*/  HMMA.16816.F32.BF16 R112, R8, R26, R112 ;  /* 0x0000001a0870723c */ /* 0x000fe20000041870 */
[----:B------:R-:W-:Y:S01]  /*ebd0*/  IMAD.MOV.U32 R160, RZ, RZ, R38 ;  /* 0x000000ffffa07224 */ /* 0x000fe200078e0026 */
[----:B------:R-:W-:Y:S01]  /*ebe0*/  LDSM.16.MT88.4 R24, [R226+0xa800] ;  /* 0x00a80000e218783b */ /* 0x000fe20000004200 */
[----:B------:R-:W-:-:S02]  /*ebf0*/  IMAD.MOV.U32 R38, RZ, RZ, R70 ;  /* 0x000000ffff267224 */ /* 0x000fc400078e0046 */
[----:B------:R-:W-:Y:S01]  /*ec00*/  IMAD.MOV.U32 R161, RZ, RZ, R203 ;  /* 0x000000ffffa17224 */ /* 0x000fe200078e00cb */
[C---:B------:R-:W-:Y:S01]  /*ec10*/  HMMA.16816.F32.BF16 R88, R8.reuse, R16, R88 ;  /* 0x000000100858723c */ /* 0x040fe20000041858 */
[----:B------:R-:W-:Y:S01]  /*ec20*/  IMAD.MOV.U32 R202, RZ, RZ, R33 ;  /* 0x000000ffffca7224 */ /* 0x000fe200078e0021 */
[----:B------:R-:W-:Y:S01]  /*ec30*/  MOV R193, R38 ;  /* 0x0000002600c17202 */ /* 0x000fe20000000f00 */
[----:B------:R-:W-:Y:S01]  /*ec40*/  IMAD.MOV.U32 R203, RZ, RZ, R69 ;  /* 0x000000ffffcb7224 */ /* 0x000fe200078e0045 */
[----:B------:R-:W2:Y:S01]  /*ec50*/  LDSM.16.MT88.4 R36, [R224+0x9800] ;  /* 0x00980000e024783b */ /* 0x000ea20000004200 */
[----:B------:R-:W-:Y:S01]  /*ec60*/  MOV R33, R68 ;  /* 0x0000004400217202 */ /* 0x000fe20000000f00 */
[----:B------:R-:W-:Y:S01]  /*ec70*/  HMMA.16816.F32.BF16 R60, R8, R20, R60 ;  /* 0x00000014083c723c */ /* 0x000fe2000004183c */
[----:B------:R-:W-:Y:S01]  /*ec80*/  MOV R172, R193 ;  /* 0x000000c100ac7202 */ /* 0x000fe20000000f00 */
[----:B-1----:R-:W-:-:S04]  /*ec90*/  FFMA.FTZ R4, R204, UR19, -R0 ;  /* 0x00000013cc047c23 */ /* 0x002fc80008010800 */
[C---:B------:R-:W-:Y:S01]  /*eca0*/  HMMA.16816.F32.BF16 R68, R8.reuse, R18, R156 ;  /* 0x000000120844723c */ /* 0x040fe2000004189c */
[----:B------:R1:W-:Y:S01]  /*ecb0*/  MUFU.EX2 R211, R4 ;  /* 0x0000000400d37308 */ /* 0x0003e20000000800 */
[----:B------:R-:W-:Y:S04]  /*ecc0*/  LDSM.16.MT88.4 R16, [R224+0xb800] ;  /* 0x00b80000e010783b */ /* 0x000fe80000004200 */
[C---:B------:R-:W-:Y:S01]  /*ecd0*/  HMMA.16816.F32.BF16 R52, R8.reuse, R22, R52 ;  /* 0x000000160834723c */ /* 0x040fe20000041834 */
[----:B------:R-:W-:Y:S01]  /*ece0*/  IMAD.MOV.U32 R159, RZ, RZ, R194 ;  /* 0x000000ffff9f7224 */ /* 0x000fe200078e00c2 */
[----:B------:R-:W-:Y:S01]  /*ecf0*/  MOV R158, R195 ;  /* 0x000000c3009e7202 */ /* 0x000fe20000000f00 */
[----:B------:R-:W-:Y:S01]  /*ed00*/  IMAD.MOV.U32 R195, RZ, RZ, R202 ;  /* 0x000000ffffc37224 */ /* 0x000fe200078e00ca */
[----:B------:R-:W-:Y:S01]  /*ed10*/  LDSM.16.MT88.4 R20, [R226+0xb800] ;  /* 0x00b80000e214783b */ /* 0x000fe20000004200 */
[----:B------:R-:W-:Y:S01]  /*ed20*/  IMAD.MOV.U32 R194, RZ, RZ, R203 ;  /* 0x000000ffffc27224 */ /* 0x000fe200078e00cb */
[----:B------:R-:W-:Y:S01]  /*ed30*/  HMMA.16816.F32.BF16 R164, R8, R28, R164 ;  /* 0x0000001c08a4723c */ /* 0x000fe200000418a4 */
[----:B------:R-:W-:Y:S01]  /*ed40*/  IMAD.MOV.U32 R157, RZ, RZ, R196 ;  /* 0x000000ffff9d7224 */ /* 0x000fe200078e00c4 */
[----:B------:R-:W-:Y:S01]  /*ed50*/  MOV R196, R201 ;  /* 0x000000c900c47202 */ /* 0x000fe20000000f00 */
[----:B------:R-:W-:-:S02]  /*ed60*/  IMAD.MOV.U32 R156, RZ, RZ, R200 ;  /* 0x000000ffff9c7224 */ /* 0x000fc400078e00c8 */
[----:B------:R-:W-:Y:S02]  /*ed70*/  IMAD.MOV.U32 R174, RZ, RZ, R194 ;  /* 0x000000ffffae7224 */ /* 0x000fe400078e00c2 */
[----:B-1----:R-:W-:Y:S01]  /*ed80*/  FFMA.FTZ R4, R198, UR19, -R3 ;  /* 0x00000013c6047c23 */ /* 0x002fe20008010803 */
[C---:B------:R-:W-:Y:S01]  /*ed90*/  HMMA.16816.F32.BF16 R200, R8.reuse, R40, R144 ;  /* 0x0000002808c8723c */ /* 0x040fe20000041890 */
[----:B------:R-:W-:Y:S02]  /*eda0*/  IMAD.MOV.U32 R173, RZ, RZ, R195 ;  /* 0x000000ffffad7224 */ /* 0x000fe400078e00c3 */
[----:B------:R1:W-:Y:S03]  /*edb0*/  MUFU.EX2 R210, R4 ;  /* 0x0000000400d27308 */ /* 0x0003e60000000800 */
[C---:B------:R-:W-:Y:S01]  /*edc0*/  HMMA.16816.F32.BF16 R168, R8.reuse, R30, R168 ;  /* 0x0000001e08a8723c */ /* 0x040fe200000418a8 */
[----:B------:R-:W-:Y:S01]  /*edd0*/  MOV R147, R184 ;  /* 0x000000b800937202 */ /* 0x000fe20000000f00 */
[----:B------:R-:W-:Y:S01]  /*ede0*/  IMAD.MOV.U32 R146, RZ, RZ, R185 ;  /* 0x000000ffff927224 */ /* 0x000fe200078e00b9 */
[----:B------:R-:W-:Y:S01]  /*edf0*/  MOV R144, R187 ;  /* 0x000000bb00907202 */ /* 0x000fe20000000f00 */
[----:B------:R-:W-:Y:S01]  /*ee00*/  IMAD.MOV.U32 R145, RZ, RZ, R186 ;  /* 0x000000ffff917224 */ /* 0x000fe200078e00ba */
[----:B------:R-:W3:Y:S01]  /*ee10*/  LDSM.16.MT88.4 R28, [R224+0xa800] ;  /* 0x00a80000e01c783b */ /* 0x000ee20000004200 */
[----:B------:R-:W-:Y:S01]  /*ee20*/  HMMA.16816.F32.BF16 R192, R8, R42, R80 ;  /* 0x0000002a08c0723c */ /* 0x000fe20000041850 */
[----:B------:R-:W-:Y:S01]  /*ee30*/  MOV R40, R190 ;  /* 0x000000be00287202 */ /* 0x000fe20000000f00 */
[----:B------:R-:W-:-:S04]  /*ee40*/  IMAD.MOV.U32 R41, RZ, RZ, R188 ;  /* 0x000000ffff297224 */ /* 0x000fc800078e00bc */
[C---:B------:R-:W-:Y:S01]  /*ee50*/  HMMA.16816.F32.BF16 R84, R8.reuse, R44, R84 ;  /* 0x0000002c0854723c */ /* 0x040fe20000041854 */
[----:B------:R-:W-:Y:S01]  /*ee60*/  MOV R82, R196 ;  /* 0x000000c400527202 */ /* 0x000fe20000000f00 */
[----:B-1----:R-:W-:Y:S01]  /*ee70*/  FFMA.FTZ R4, R197, UR19, -R3 ;  /* 0x00000013c5047c23 */ /* 0x002fe20008010803 */
[----:B------:R-:W-:Y:S02]  /*ee80*/  IMAD.MOV.U32 R83, RZ, RZ, R13 ;  /* 0x000000ffff537224 */ /* 0x000fe400078e000d */
[----:B------:R-:W-:Y:S01]  /*ee90*/  FFMA.FTZ R13, R242, UR19, -R0 ;  /* 0x00000013f20d7c23 */ /* 0x000fe20008010800 */
[----:B------:R-:W-:Y:S01]  /*eea0*/  MOV R80, R160 ;  /* 0x000000a000507202 */ /* 0x000fe20000000f00 */
[----:B------:R1:W-:Y:S01]  /*eeb0*/  MUFU.EX2 R209, R4 ;  /* 0x0000000400d17308 */ /* 0x0003e20000000800 */
[----:B------:R-:W-:Y:S01]  /*eec0*/  HMMA.16816.F32.BF16 R184, R8, R46, R96 ;  /* 0x0000002e08b8723c */ /* 0x000fe20000041860 */
[----:B------:R-:W-:Y:S01]  /*eed0*/  IMAD.MOV.U32 R242, RZ, RZ, R83 ;  /* 0x000000fffff27224 */ /* 0x000fe200078e0053 */
[----:B------:R-:W-:Y:S01]  /*eee0*/  MOV R45, R144 ;  /* 0x00000090002d7202 */ /* 0x000fe20000000f00 */
[----:B------:R-:W-:Y:S01]  /*eef0*/  IMAD.MOV.U32 R160, RZ, RZ, R161 ;  /* 0x000000ffffa07224 */ /* 0x000fe200078e00a1 */
[----:B------:R-:W-:Y:S01]  /*ef00*/  MOV R43, R147 ;  /* 0x00000093002b7202 */ /* 0x000fe20000000f00 */
[----:B------:R-:W-:Y:S01]  /*ef10*/  IMAD.MOV.U32 R161, RZ, RZ, R162 ;  /* 0x000000ffffa17224 */ /* 0x000fe200078e00a2 */
[----:B------:R-:W-:Y:S01]  /*ef20*/  MOV R162, R163 ;  /* 0x000000a300a27202 */ /* 0x000fe20000000f00 */
[----:B------:R-:W-:Y:S01]  /*ef30*/  FFMA.FTZ R8, R243, UR19, -R0 ;  /* 0x00000013f3087c23 */ /* 0x000fe20008010800 */
[----:B------:R-:W-:Y:S01]  /*ef40*/  MUFU.EX2 R188, R13 ;  /* 0x0000000d00bc7308 */ /* 0x000fe20000000800 */
[----:B------:R-:W-:-:S02]  /*ef50*/  IMAD.MOV.U32 R42, RZ, RZ, R41 ;  /* 0x000000ffff2a7224 */ /* 0x000fc400078e0029 */
[----:B------:R-:W-:Y:S02]  /*ef60*/  IMAD.MOV.U32 R81, RZ, RZ, R159 ;  /* 0x000000ffff517224 */ /* 0x000fe400078e009f */
[----:B-1----:R-:W-:Y:S01]  /*ef70*/  FFMA.FTZ R4, R106, UR19, -R3 ;  /* 0x000000136a047c23 */ /* 0x002fe20008010803 */
[----:B------:R-:W-:Y:S01]  /*ef80*/  MOV R46, R45 ;  /* 0x0000002d002e7202 */ /* 0x000fe20000000f00 */
[----:B------:R-:W-:Y:S01]  /*ef90*/  IMAD.MOV.U32 R163, RZ, RZ, R225 ;  /* 0x000000ffffa37224 */ /* 0x000fe200078e00e1 */
[----:B------:R-:W-:Y:S01]  /*efa0*/  MOV R83, R157 ;  /* 0x0000009d00537202 */ /* 0x000fe20000000f00 */
[----:B------:R1:W-:Y:S01]  /*efb0*/  MUFU.EX2 R208, R4 ;  /* 0x0000000400d07308 */ /* 0x0003e20000000800 */
[----:B------:R-:W-:Y:S01]  /*efc0*/  IMAD.MOV.U32 R41, RZ, RZ, R145 ;  /* 0x000000ffff297224 */ /* 0x000fe200078e0091 */
[----:B------:R-:W-:Y:S01]  /*efd0*/  MOV R45, R160 ;  /* 0x000000a0002d7202 */ /* 0x000fe20000000f00 */
[----:B------:R4:W5:Y:S01]  /*efe0*/  LDL.LU R225, [R1+0x50] ;  /* 0x0000500001e17983 */ /* 0x0009620000300800 */
[----:B-1----:R-:W-:-:S04]  /*eff0*/  FFMA.FTZ R4, R107, UR19, -R3 ;  /* 0x000000136b047c23 */ /* 0x002fc80008010803 */
[----:B------:R1:W-:Y:S08]  /*f000*/  MUFU.EX2 R107, R8 ;  /* 0x00000008006b7308 */ /* 0x0003f00000000800 */
[----:B------:R2:W3:Y:S01]  /*f010*/  MUFU.EX2 R207, R4 ;  /* 0x0000000400cf7308 */ /* 0x0004e20000000800 */
[----:B-1----:R-:W-:-:S07]  /*f020*/  FFMA.FTZ R8, R248, UR19, -R0 ;  /* 0x00000013f8087c23 */ /* 0x002fce0008010800 */
[----:B------:R1:W-:Y:S01]  /*f030*/  MUFU.EX2 R106, R8 ;  /* 0x00000008006a7308 */ /* 0x0003e20000000800 */
[----:B--2---:R-:W-:Y:S01]  /*f040*/  FFMA.FTZ R4, R205, UR19, -R2 ;  /* 0x00000013cd047c23 */ /* 0x004fe20008010802 */
[----:B---3--:R-:W-:-:S06]  /*f050*/  F2FP.BF16.F32.PACK_AB R6, R207, R208 ;  /* 0x000000d0cf06723e */ /* 0x008fcc00000010ff */
[----:B------:R2:W-:Y:S01]  /*f060*/  MUFU.EX2 R206, R4 ;  /* 0x0000000400ce7308 */ /* 0x0005e20000000800 */
[----:B-1----:R-:W-:Y:S01]  /*f070*/  FFMA.FTZ R8, R82, UR19, -R12 ;  /* 0x0000001352087c23 */ /* 0x002fe2000801080c */
[----:B------:R-:W-:Y:S02]  /*f080*/  IMAD.MOV.U32 R13, RZ, RZ, R46 ;  /* 0x000000ffff0d7224 */ /* 0x000fe400078e002e */
[----:B------:R-:W-:Y:S02]  /*f090*/  IMAD.MOV.U32 R82, RZ, RZ, R158 ;  /* 0x000000ffff527224 */ /* 0x000fe400078e009e */
[----:B--2---:R-:W-:Y:S01]  /*f0a0*/  FFMA.FTZ R4, R220, UR19, -R2 ;  /* 0x00000013dc047c23 */ /* 0x004fe20008010802 */
[----:B------:R-:W-:-:S03]  /*f0b0*/  IMAD.MOV.U32 R220, RZ, RZ, R189 ;  /* 0x000000ffffdc7224 */ /* 0x000fc600078e00bd */
[----:B------:R1:W2:Y:S02]  /*f0c0*/  MUFU.EX2 R205, R4 ;  /* 0x0000000400cd7308 */ /* 0x0002a40000000800 */
[--C-:B-1----:R-:W-:Y:S01]  /*f0d0*/  FFMA.FTZ R4, R100, UR19, -R2.reuse ;  /* 0x0000001364047c23 */ /* 0x102fe20008010802 */
[----:B------:R-:W-:Y:S01]  /*f0e0*/  IMAD.MOV.U32 R100, RZ, RZ, R33 ;  /* 0x000000ffff647224 */ /* 0x000fe200078e0021 */
[----:B--2---:R-:W-:Y:S01]  /*f0f0*/  F2FP.BF16.F32.PACK_AB R5, R205, R206 ;  /* 0x000000cecd05723e */ /* 0x004fe200000010ff */
[----:B------:R-:W1:Y:S03]  /*f100*/  LDSM.16.MT88.4 R32, [R226+0x9800] ;  /* 0x00980000e220783b */ /* 0x000e660000004200 */
[----:B------:R2:W-:Y:S02]  /*f110*/  MUFU.EX2 R204, R4 ;  /* 0x0000000400cc7308 */ /* 0x0005e40000000800 */
[----:B--2---:R-:W-:Y:S01]  /*f120*/  FFMA.FTZ R4, R101, UR19, -R2 ;  /* 0x0000001365047c23 */ /* 0x004fe20008010802 */
[----:B------:R-:W-:-:S05]  /*f130*/  IMAD.MOV.U32 R101, RZ, RZ, R191 ;  /* 0x000000ffff657224 */ /* 0x000fca00078e00bf */
[----:B------:R2:W3:Y:S01]  /*f140*/  MUFU.EX2 R191, R4 ;  /* 0x0000000400bf7308 */ /* 0x0004e20000000800 */
[----:B------:R-:W-:Y:S01]  /*f150*/  MOV R44, R101 ;  /* 0x00000065002c7202 */ /* 0x000fe20000000f00 */
[----:B------:R-:W-:Y:S02]  /*f160*/  IMAD.MOV.U32 R101, RZ, RZ, R40 ;  /* 0x000000ffff657224 */ /* 0x000fe400078e0028 */
[----:B------:R-:W-:Y:S02]  /*f170*/  IMAD.MOV.U32 R40, RZ, RZ, R146 ;  /* 0x000000ffff287224 */ /* 0x000fe400078e0092 */
[----:B--2---:R-:W-:Y:S01]  /*f180*/  FFMA.FTZ R4, R241, UR19, -R0 ;  /* 0x00000013f1047c23 */ /* 0x004fe20008010800 */
[----:B---3--:R-:W-:Y:S01]  /*f190*/  F2FP.BF16.F32.PACK_AB R7, R191, R204 ;  /* 0x000000ccbf07723e */ /* 0x008fe200000010ff */
[----:B------:R-:W-:Y:S02]  /*f1a0*/  IMAD.MOV.U32 R11, RZ, RZ, R44 ;  /* 0x000000ffff0b7224 */ /* 0x000fe400078e002c */
[----:B------:R2:W-:Y:S01]  /*f1b0*/  MUFU.EX2 R190, R4 ;  /* 0x0000000400be7308 */ /* 0x0005e20000000800 */
[----:B------:R-:W-:-:S02]  /*f1c0*/  IMAD.MOV.U32 R241, RZ, RZ, R156 ;  /* 0x000000fffff17224 */ /* 0x000fc400078e009c */
[----:B--2---:R-:W-:Y:S01]  /*f1d0*/  FFMA.FTZ R4, R240, UR19, -R0 ;  /* 0x00000013f0047c23 */ /* 0x004fe20008010800 */
[----:B------:R-:W-:-:S04]  /*f1e0*/  IMAD.MOV.U32 R240, RZ, RZ, R100 ;  /* 0x000000fffff07224 */ /* 0x000fc800078e0064 */
[----:B------:R2:W-:Y:S08]  /*f1f0*/  MUFU.EX2 R189, R4 ;  /* 0x0000000400bd7308 */ /* 0x0005f00000000800 */
[----:B------:R3:W-:Y:S01]  /*f200*/  MUFU.EX2 R100, R8 ;  /* 0x0000000800647308 */ /* 0x0007e20000000800 */
[----:B--2---:R-:W-:-:S07]  /*f210*/  F2FP.BF16.F32.PACK_AB R4, R209, R210 ;  /* 0x000000d2d104723e */ /* 0x004fce00000010ff */
[----:B------:R-:W-:Y:S01]  /*f220*/  HMMA.16816.F32.BF16 R196, R4, R38, R64 ;  /* 0x0000002604c4723c */ /* 0x000fe20000041840 */
[----:B---3--:R-:W-:-:S04]  /*f230*/  FFMA.FTZ R8, R252, UR19, -R12 ;  /* 0x00000013fc087c23 */ /* 0x008fc8000801080c */
[----:B------:R2:W3:Y:S01]  /*f240*/  MUFU.EX2 R67, R8 ;  /* 0x0000000800437308 */ /* 0x0004e20000000800 */
[----:B------:R-:W-:Y:S02]  /*f250*/  IMAD.MOV.U32 R47, RZ, RZ, R240 ;  /* 0x000000ffff2f7224 */ /* 0x000fe400078e00f0 */
[----:B------:R-:W-:Y:S01]  /*f260*/  FFMA.FTZ R0, R101, UR19, -R0 ;  /* 0x0000001365007c23 */ /* 0x000fe20008010800 */
[----:B------:R-:W-:Y:S01]  /*f270*/  HMMA.16816.F32.BF16 R144, R4, R28, R92 ;  /* 0x0000001c0490723c */ /* 0x000fe2000004185c */
[----:B------:R-:W-:-:S05]  /*f280*/  IMAD.MOV.U32 R9, RZ, RZ, R47 ;  /* 0x000000ffff097224 */ /* 0x000fca00078e002f */
[----:B------:R-:W-:Y:S01]  /*f290*/  HMMA.16816.F32.BF16 R180, R4, R36, R56 ;  /* 0x0000002404b4723c */ /* 0x000fe20000041838 */
[----:B------:R-:W-:-:S05]  /*f2a0*/  IMAD.MOV.U32 R44, RZ, RZ, R161 ;  /* 0x000000ffff2c7224 */ /* 0x000fca00078e00a1 */
[----:B-1----:R-:W-:Y:S01]  /*f2b0*/  HMMA.16816.F32.BF16 R176, R4, R32, R72 ;  /* 0x0000002004b0723c */ /* 0x002fe20000041848 */
[----:B--2---:R-:W-:-:S04]  /*f2c0*/  FFMA.FTZ R8, R242, UR19, -R12 ;  /* 0x00000013f2087c23 */ /* 0x004fc8000801080c */
[----:B------:R1:W-:Y:S01]  /*f2d0*/  MUFU.EX2 R66, R8 ;  /* 0x0000000800427308 */ /* 0x0003e20000000800 */
[----:B------:R-:W-:Y:S01]  /*f2e0*/  IMAD.MOV.U32 R242, RZ, RZ, R241 ;  /* 0x000000fffff27224 */ /* 0x000fe200078e00f1 */
[----:B------:R-:W-:Y:S01]  /*f2f0*/  MOV R241, R163 ;  /* 0x000000a300f17202 */ /* 0x000fe20000000f00 */
[----:B------:R-:W-:Y:S01]  /*f300*/  IMAD.MOV.U32 R248, RZ, RZ, R9 ;  /* 0x000000fffff87224 */ /* 0x000fe200078e0009 */
[C---:B------:R-:W-:Y:S04]  /*f310*/  HMMA.16816.F32.BF16 R156, R4.reuse, R30, R108 ;  /* 0x0000001e049c723c */ /* 0x040fe8000004186c */
[----:B------:R2:W-:Y:S02]  /*f320*/  MUFU.EX2 R101, R0 ;  /* 0x0000000000657308 */ /* 0x0005e40000000800 */
[----:B------:R-:W-:Y:S01]  /*f330*/  HMMA.16816.F32.BF16 R96, R4, R34, R76 ;  /* 0x000000220460723c */ /* 0x000fe2000004184c */
[----:B-1----:R-:W-:-:S05]  /*f340*/  FFMA.FTZ R8, R11, UR19, -R12 ;  /* 0x000000130b087c23 */ /* 0x002fca000801080c */
[----:B------:R-:W1:Y:S01]  /*f350*/  MUFU.EX2 R65, R8 ;  /* 0x0000000800417308 */ /* 0x000e620000000800 */
[----:B--2---:R-:W-:Y:S01]  /*f360*/  FFMA.FTZ R0, R13, UR19, -R12 ;  /* 0x000000130d007c23 */ /* 0x004fe2000801080c */
[----:B------:R-:W-:Y:S01]  /*f370*/  IMAD.MOV.U32 R240, RZ, RZ, R162 ;  /* 0x000000fffff07224 */ /* 0x000fe200078e00a2 */
[----:B------:R-:W-:-:S05]  /*f380*/  MOV R10, R242 ;  /* 0x000000f2000a7202 */ /* 0x000fca0000000f00 */
[----:B------:R2:W-:Y:S01]  /*f390*/  MUFU.EX2 R64, R0 ;  /* 0x0000000000407308 */ /* 0x0005e20000000800 */
[----:B------:R-:W-:Y:S01]  /*f3a0*/  MOV R11, R172 ;  /* 0x000000ac000b7202 */ /* 0x000fe20000000f00 */
[----:B------:R-:W-:Y:S01]  /*f3b0*/  IMAD.MOV.U32 R46, RZ, RZ, R241 ;  /* 0x000000ffff2e7224 */ /* 0x000fe200078e00f1 */
[----:B------:R-:W-:Y:S01]  /*f3c0*/  MOV R241, R175 ;  /* 0x000000af00f17202 */ /* 0x000fe20000000f00 */
[----:B------:R-:W-:Y:S02]  /*f3d0*/  IMAD.MOV.U32 R13, RZ, RZ, R42 ;  /* 0x000000ffff0d7224 */ /* 0x000fe400078e002a */
[----:B------:R-:W-:Y:S02]  /*f3e0*/  IMAD.MOV.U32 R47, RZ, RZ, R240 ;  /* 0x000000ffff2f7224 */ /* 0x000fe400078e00f0 */
[----:B------:R-:W-:Y:S02]  /*f3f0*/  IMAD.MOV.U32 R242, RZ, RZ, R173 ;  /* 0x000000fffff27224 */ /* 0x000fe400078e00ad */
[----:B------:R-:W-:Y:S01]  /*f400*/  IMAD.MOV.U32 R95, RZ, RZ, R51 ;  /* 0x000000ffff5f7224 */ /* 0x000fe200078e0033 */
[----:B------:R-:W-:Y:S01]  /*f410*/  MOV R56, R11 ;  /* 0x0000000b00387202 */ /* 0x000fe20000000f00 */
[----:B------:R-:W-:-:S02]  /*f420*/  IMAD.MOV.U32 R240, RZ, RZ, R174 ;  /* 0x000000fffff07224 */ /* 0x000fc400078e00ae */
[----:B--2---:R-:W-:Y:S01]  /*f430*/  FFMA.FTZ R0, R248, UR19, -R3 ;  /* 0x00000013f8007c23 */ /* 0x004fe20008010803 */
[----:B------:R-:W-:Y:S01]  /*f440*/  IMAD.MOV.U32 R243, RZ, RZ, R10 ;  /* 0x000000fffff37224 */ /* 0x000fe200078e000a */
[----:B------:R-:W-:Y:S02]  /*f450*/  F2FP.BF16.F32.PACK_AB R8, R211, R212 ;  /* 0x000000d4d308723e */ /* 0x000fe400000010ff */
[----:B------:R2:W-:Y:S01]  /*f460*/  MUFU.EX2 R51, R0 ;  /* 0x0000000000337308 */ /* 0x0005e20000000800 */
[----:B---3--:R-:W-:Y:S01]  /*f470*/  F2FP.BF16.F32.PACK_AB R9, R67, R100 ;  /* 0x000000644309723e */ /* 0x008fe200000010ff */
[----:B------:R-:W-:Y:S01]  /*f480*/  IMAD.MOV.U32 R57, RZ, RZ, R242 ;  /* 0x000000ffff397224 */ /* 0x000fe200078e00f2 */
[----:B------:R-:W-:Y:S02]  /*f490*/  F2FP.BF16.F32.PACK_AB R10, R189, R190 ;  /* 0x000000bebd0a723e */ /* 0x000fe400000010ff */
[----:B-1----:R-:W-:Y:S01]  /*f4a0*/  F2FP.BF16.F32.PACK_AB R11, R65, R66 ;  /* 0x00000042410b723e */ /* 0x002fe200000010ff */
[----:B------:R-:W-:Y:S01]  /*f4b0*/  IMAD.MOV.U32 R58, RZ, RZ, R240 ;  /* 0x000000ffff3a7224 */ /* 0x000fe200078e00f0 */
[----:B------:R-:W-:-:S02]  /*f4c0*/  MOV R59, R241 ;  /* 0x000000f1003b7202 */ /* 0x000fc40000000f00 */
[----:B------:R-:W-:Y:S01]  /*f4d0*/  MOV R92, R13 ;  /* 0x0000000d005c7202 */ /* 0x000fe20000000f00 */
[----:B------:R-:W-:Y:S01]  /*f4e0*/  IMAD.MOV.U32 R13, RZ, RZ, R50 ;  /* 0x000000ffff0d7224 */ /* 0x000fe200078e0032 */
[----:B------:R-:W-:Y:S01]  /*f4f0*/  HMMA.16816.F32.BF16 R172, R4, R26, R124 ;  /* 0x0000001a04ac723c */ /* 0x000fe2000004187c */
[----:B--2---:R-:W-:-:S06]  /*f500*/  FFMA.FTZ R0, R247, UR19, -R3 ;  /* 0x00000013f7007c23 */ /* 0x004fcc0008010803 */
[----:B------:R-:W-:Y:S01]  /*f510*/  IMAD.MOV.U32 R125, RZ, RZ, R56 ;  /* 0x000000ffff7d7224 */ /* 0x000fe200078e0038 */
[----:B------:R1:W2:Y:S01]  /*f520*/  MUFU.EX2 R50, R0 ;  /* 0x0000000000327308 */ /* 0x0002a20000000800 */
[----:B------:R-:W-:Y:S01]  /*f530*/  MOV R126, R57 ;  /* 0x00000039007e7202 */ /* 0x000fe20000000f00 */
[----:B------:R-:W-:Y:S02]  /*f540*/  IMAD.MOV.U32 R127, RZ, RZ, R58 ;  /* 0x000000ffff7f7224 */ /* 0x000fe400078e003a */
[----:B------:R-:W-:Y:S02]  /*f550*/  IMAD.MOV.U32 R252, RZ, RZ, R59 ;  /* 0x000000fffffc7224 */ /* 0x000fe400078e003b */
[----:B------:R-:W-:Y:S01]  /*f560*/  HMMA.16816.F32.BF16 R56, R8, R38, R112 ;  /* 0x000000260838723c */ /* 0x000fe20000041870 */
[----:B-1----:R-:W-:-:S05]  /*f570*/  FFMA.FTZ R0, R249, UR19, -R3 ;  /* 0x00000013f9007c23 */ /* 0x002fca0008010803 */
[----:B------:R-:W-:Y:S01]  /*f580*/  HMMA.16816.F32.BF16 R160, R4, R24, R116 ;  /* 0x0000001804a0723c */ /* 0x000fe20000041874 */
[----:B------:R1:W-:Y:S05]  /*f590*/  MUFU.EX2 R38, R0 ;  /* 0x0000000000267308 */ /* 0x0003ea0000000800 */
[----:B------:R-:W-:Y:S01]  /*f5a0*/  HMMA.16816.F32.BF16 R116, R8, R36, R128 ;  /* 0x000000240874723c */ /* 0x000fe20000041880 */
[----:B------:R-:W-:Y:S01]  /*f5b0*/  IMAD.MOV.U32 R242, RZ, RZ, R220 ;  /* 0x000000fffff27224 */ /* 0x000fe200078e00dc */
[----:B------:R-:W-:Y:S01]  /*f5c0*/  MOV R240, R148 ;  /* 0x0000009400f07202 */ /* 0x000fe20000000f00 */
[----:B------:R-:W-:-:S03]  /*f5d0*/  IMAD.MOV.U32 R220, RZ, RZ, R149 ;  /* 0x000000ffffdc7224 */ /* 0x000fc600078e0095 */
[----:B------:R-:W-:Y:S01]  /*f5e0*/  HMMA.16816.F32.BF16 R72, R4, R16, R120 ;  /* 0x000000100448723c */ /* 0x000fe20000041878 */
[----:B-1----:R-:W-:-:S06]  /*f5f0*/  FFMA.FTZ R0, R250, UR19, -R2 ;  /* 0x00000013fa007c23 */ /* 0x002fcc0008010802 */
[----:B------:R-:W-:Y:S01]  /*f600*/  IMAD.MOV.U32 R121, RZ, RZ, R243 ;  /* 0x000000ffff797224 */ /* 0x000fe200078e00f3 */
[----:B------:R1:W-:Y:S01]  /*f610*/  MUFU.EX2 R36, R0 ;  /* 0x0000000000247308 */ /* 0x0003e20000000800 */
[----:B------:R-:W-:Y:S01]  /*f620*/  IMAD.MOV.U32 R123, RZ, RZ, R127 ;  /* 0x000000ffff7b7224 */ /* 0x000fe200078e007f */
[----:B------:R-:W-:Y:S01]  /*f630*/  HMMA.16816.F32.BF16 R108, R4, R22, R136 ;  /* 0x00000016046c723c */ /* 0x000fe20000041888 */
[----:B------:R-:W-:Y:S01]  /*f640*/  IMAD.MOV.U32 R241, RZ, RZ, R150 ;  /* 0x000000fffff17224 */ /* 0x000fe200078e0096 */
[----:B------:R-:W-:Y:S01]  /*f650*/  MOV R42, R151 ;  /* 0x00000097002a7202 */ /* 0x000fe20000000f00 */
[----:B------:R-:W3:Y:S03]  /*f660*/  LDSM.16.MT88.4 R136, [R226+0x9c00] ;  /* 0x009c0000e288783b */ /* 0x000ee60000004200 */
[----:B------:R-:W-:Y:S01]  /*f670*/  HMMA.16816.F32.BF16 R60, R8, R28, R60 ;  /* 0x0000001c083c723c */ /* 0x000fe2000004183c */
[----:B-1----:R-:W-:-:S05]  /*f680*/  FFMA.FTZ R0, R125, UR19, -R2 ;  /* 0x000000137d007c23 */ /* 0x002fca0008010802 */
[C---:B------:R-:W-:Y:S01]  /*f690*/  HMMA.16816.F32.BF16 R76, R4.reuse, R18, R132 ;  /* 0x00000012044c723c */ /* 0x040fe20000041884 */
[----:B------:R1:W-:Y:S05]  /*f6a0*/  MUFU.EX2 R28, R0 ;  /* 0x00000000001c7308 */ /* 0x0003ea0000000800 */
[----:B------:R-:W-:Y:S01]  /*f6b0*/  HMMA.16816.F32.BF16 R148, R4, R20, R140 ;  /* 0x000000140494723c */ /* 0x000fe2000004188c */
[----:B------:R-:W-:Y:S01]  /*f6c0*/  IMAD.MOV.U32 R94, RZ, RZ, R240 ;  /* 0x000000ffff5e7224 */ /* 0x000fe200078e00f0 */
[----:B------:R-:W-:-:S05]  /*f6d0*/  MOV R122, R126 ;  /* 0x0000007e007a7202 */ /* 0x000fca0000000f00 */
[----:B------:R-:W-:Y:S01]  /*f6e0*/  IMAD.MOV.U32 R7, RZ, RZ, R123 ;  /* 0x000000ffff077224 */ /* 0x000fe200078e007b */
[----:B------:R-:W-:Y:S01]  /*f6f0*/  HMMA.16816.F32.BF16 R164, R8, R24, R164 ;  /* 0x0000001808a4723c */ /* 0x000fe200000418a4 */
[----:B-1----:R-:W-:Y:S01]  /*f700*/  FFMA.FTZ R0, R121, UR19, -R2 ;  /* 0x0000001379007c23 */ /* 0x002fe20008010802 */
[----:B------:R-:W-:Y:S01]  /*f710*/  IMAD.MOV.U32 R93, RZ, RZ, R242 ;  /* 0x000000ffff5d7224 */ /* 0x000fe200078e00f2 */
[----:B------:R-:W-:Y:S01]  /*f720*/  MOV R240, R42 ;  /* 0x0000002a00f07202 */ /* 0x000fe20000000f00 */
[----:B------:R-:W-:Y:S01]  /*f730*/  IMAD.MOV.U32 R141, RZ, RZ, R13 ;  /* 0x000000ffff8d7224 */ /* 0x000fe200078e000d */
[----:B------:R1:W-:Y:S01]  /*f740*/  MUFU.EX2 R25, R0 ;  /* 0x0000000000197308 */ /* 0x0003e20000000800 */
[----:B------:R-:W-:Y:S01]  /*f750*/  IMAD.MOV.U32 R242, RZ, RZ, R43 ;  /* 0x000000fffff27224 */ /* 0x000fe200078e002b */
[----:B------:R-:W-:Y:S01]  /*f760*/  MOV R248, R41 ;  /* 0x0000002900f87202 */ /* 0x000fe20000000f00 */
[----:B------:R-:W-:Y:S01]  /*f770*/  IMAD.MOV.U32 R243, RZ, RZ, R40 ;  /* 0x000000fffff37224 */ /* 0x000fe200078e0028 */
[----:B------:R-:W-:Y:S01]  /*f780*/  MOV R140, R94 ;  /* 0x0000005e008c7202 */ /* 0x000fe20000000f00 */
[----:B------:R-:W-:-:S02]  /*f790*/  IMAD.MOV.U32 R13, RZ, RZ, R155 ;  /* 0x000000ffff0d7224 */ /* 0x000fc400078e009b */
[----:B------:R-:W-:Y:S01]  /*f7a0*/  FFMA.FTZ R3, R251, UR19, -R3 ;  /* 0x00000013fb037c23 */ /* 0x000fe20008010803 */
[C---:B------:R-:W-:Y:S01]  /*f7b0*/  HMMA.16816.F32.BF16 R40, R8.reuse, R34, R68 ;  /* 0x000000220828723c */ /* 0x040fe20000041844 */
[----:B------:R-:W-:Y:S01]  /*f7c0*/  FFMA.FTZ R2, R122, UR19, -R2 ;  /* 0x000000137a027c23 */ /* 0x000fe20008010802 */
[----:B------:R-:W-:Y:S01]  /*f7d0*/  MOV R113, R140 ;  /* 0x0000008c00717202 */ /* 0x000fe20000000f00 */
[----:B------:R-:W-:Y:S01]  /*f7e0*/  IMAD.MOV.U32 R120, RZ, RZ, R44 ;  /* 0x000000ffff787224 */ /* 0x000fe200078e002c */
[----:B------:R-:W-:Y:S01]  /*f7f0*/  MOV R142, R46 ;  /* 0x0000002e008e7202 */ /* 0x000fe20000000f00 */
[----:B------:R-:W-:Y:S01]  /*f800*/  IMAD.MOV.U32 R143, RZ, RZ, R47 ;  /* 0x000000ffff8f7224 */ /* 0x000fe200078e002f */
[----:B------:R-:W-:Y:S01]  /*f810*/  HMMA.16816.F32.BF16 R132, R8, R32, R88 ;  /* 0x000000200884723c */ /* 0x000fe20000041858 */
[----:B------:R-:W-:Y:S01]  /*f820*/  LDSM.16.MT88.4 R124, [R224+0x9c00] ;  /* 0x009c0000e07c783b */ /* 0x000fe20000004200 */
[----:B-1----:R-:W-:-:S03]  /*f830*/  FFMA.FTZ R0, R7, UR19, -R12 ;  /* 0x0000001307007c23 */ /* 0x002fc6000801080c */
[----:B------:R-:W1:Y:S01]  /*f840*/  LDSM.16.MT88.4 R4, [R226+0xbc00] ;  /* 0x00bc0000e204783b */ /* 0x000e620000004200 */
[----:B------:R-:W-:Y:S01]  /*f850*/  HMMA.16816.F32.BF16 R68, R8, R16, R200 ;  /* 0x000000100844723c */ /* 0x000fe200000418c8 */
[----:B------:R4:W-:Y:S01]  /*f860*/  MUFU.EX2 R16, R0 ;  /* 0x0000000000107308 */ /* 0x0009e20000000800 */
[----:B------:R-:W-:Y:S01]  /*f870*/  IMAD.MOV.U32 R122, RZ, RZ, R92 ;  /* 0x000000ffff7a7224 */ /* 0x000fe200078e005c */
[----:B------:R-:W-:Y:S01]  /*f880*/  MOV R92, R45 ;  /* 0x0000002d005c7202 */ /* 0x000fe20000000f00 */
[----:B------:R-:W-:Y:S01]  /*f890*/  IMAD.MOV.U32 R46, RZ, RZ, R83 ;  /* 0x000000ffff2e7224 */ /* 0x000fe200078e0053 */
[----:B------:R-:W-:Y:S01]  /*f8a0*/  MOV R47, R152 ;  /* 0x00000098002f7202 */ /* 0x000fe20000000f00 */
[----:B------:R-:W-:Y:S01]  /*f8b0*/  IMAD.MOV.U32 R44, RZ, RZ, R153 ;  /* 0x000000ffff2c7224 */ /* 0x000fe200078e0099 */
[----:B------:R-:W-:Y:S02]  /*f8c0*/  MOV R45, R154 ;  /* 0x0000009a002d7202 */ /* 0x000fe40000000f00 */
[----:B------:R-:W3:Y:S01]  /*f8d0*/  MUFU.EX2 R37, R3 ;  /* 0x0000000300257308 */ /* 0x000ee20000000800 */
[----:B------:R-:W-:Y:S01]  /*f8e0*/  IMAD.MOV.U32 R247, RZ, RZ, R141 ;  /* 0x000000fffff77224 */ /* 0x000fe200078e008d */
[----:B------:R-:W-:Y:S01]  /*f8f0*/  MOV R114, R142 ;  /* 0x0000008e00727202 */ /* 0x000fe20000000f00 */
[----:B------:R-:W-:-:S05]  /*f900*/  IMAD.MOV.U32 R115, RZ, RZ, R143 ;  /* 0x000000ffff737224 */ /* 0x000fca00078e008f */
[----:B------:R-:W3:Y:S01]  /*f910*/  MUFU.EX2 R24, R2 ;  /* 0x0000000200187308 */ /* 0x000ee20000000800 */
[----:B----4-:R-:W-:Y:S01]  /*f920*/  FFMA.FTZ R0, R13, UR19, -R12 ;  /* 0x000000130d007c23 */ /* 0x010fe2000801080c */
[----:B------:R-:W-:Y:S01]  /*f930*/  MOV R128, R120 ;  /* 0x0000007800807202 */ /* 0x000fe20000000f00 */
[----:B------:R-:W-:Y:S01]  /*f940*/  IMAD.MOV.U32 R141, RZ, RZ, R46 ;  /* 0x000000ffff8d7224 */ /* 0x000fe200078e002e */
[----:B------:R-:W-:Y:S01]  /*f950*/  MOV R123, R252 ;  /* 0x000000fc007b7202 */ /* 0x000fe20000000f00 */
[----:B------:R-:W-:Y:S01]  /*f960*/  IMAD.MOV.U32 R143, RZ, RZ, R44 ;  /* 0x000000ffff8f7224 */ /* 0x000fe200078e002c */
[C---:B------:R-:W-:Y:S01]  /*f970*/  HMMA.16816.F32.BF16 R84, R8.reuse, R20, R84 ;  /* 0x000000140854723c */ /* 0x040fe20000041854 */
[----:B------:R-:W-:Y:S01]  /*f980*/  IMAD.MOV.U32 R94, RZ, RZ, R81 ;  /* 0x000000ffff5e7224 */ /* 0x000fe200078e0051 */
[----:B------:R4:W-:Y:S01]  /*f990*/  MUFU.EX2 R13, R0 ;  /* 0x00000000000d7308 */ /* 0x0009e20000000800 */
[----:B------:R-:W-:Y:S01]  /*f9a0*/  MOV R142, R47 ;  /* 0x0000002f008e7202 */ /* 0x000fe20000000f00 */
[----:B------:R-:W-:Y:S01]  /*f9b0*/  IMAD.MOV.U32 R252, RZ, RZ, R95 ;  /* 0x000000fffffc7224 */ /* 0x000fe200078e005f */
[----:B------:R-:W-:Y:S01]  /*f9c0*/  MOV R120, R45 ;  /* 0x0000002d00787202 */ /* 0x000fe20000000f00 */
[C---:B------:R-:W-:Y:S01]  /*f9d0*/  HMMA.16816.F32.BF16 R52, R8.reuse, R30, R52 ;  /* 0x0000001e0834723c */ /* 0x040fe20000041834 */
[----:B------:R-:W-:Y:S01]  /*f9e0*/  MOV R95, R82 ;  /* 0x00000052005f7202 */ /* 0x000fe20000000f00 */
[----:B------:R-:W-:Y:S01]  /*f9f0*/  IMAD.MOV.U32 R121, RZ, RZ, R93 ;  /* 0x000000ffff797224 */ /* 0x000fe200078e005d */
[----:B------:R-:W1:Y:S03]  /*fa00*/  LDSM.16.MT88.4 R152, [R224+0xac00] ;  /* 0x00ac0000e098783b */ /* 0x000e660000004200 */
[----:B------:R-:W-:Y:S01]  /*fa10*/  HMMA.16816.F32.BF16 R32, R8, R26, R168 ;  /* 0x0000001a0820723c */ /* 0x000fe200000418a8 */
[----:B------:R-:W-:-:S02]  /*fa20*/  IMAD.MOV.U32 R93, RZ, RZ, R80 ;  /* 0x000000ffff5d7224 */ /* 0x000fc400078e0050 */
[----:B----4-:R-:W-:-:S03]  /*fa30*/  FFMA.FTZ R0, R113, UR19, -R12 ;  /* 0x0000001371007c23 */ /* 0x010fc6000801080c */
[----:B------:R-:W-:Y:S01]  /*fa40*/  HMMA.16816.F32.BF16 R44, R8, R18, R192 ;  /* 0x00000012082c723c */ /* 0x000fe200000418c0 */
[----:B------:R-:W-:-:S05]  /*fa50*/  IMAD.MOV.U32 R131, RZ, RZ, R94 ;  /* 0x000000ffff837224 */ /* 0x000fca00078e005e */
[----:B------:R-:W-:Y:S01]  /*fa60*/  HMMA.16816.F32.BF16 R20, R8, R22, R184 ;  /* 0x000000160814723c */ /* 0x000fe200000418b8 */
[----:B------:R4:W1:Y:S01]  /*fa70*/  MUFU.EX2 R10, R0 ;  /* 0x00000000000a7308 */ /* 0x0008620000000800 */
[----:B------:R-:W-:Y:S01]  /*fa80*/  MOV R140, R95 ;  /* 0x0000005f008c7202 */ /* 0x000fe20000000f00 */
[----:B------:R-:W-:Y:S01]  /*fa90*/  IMAD.MOV.U32 R129, RZ, RZ, R92 ;  /* 0x000000ffff817224 */ /* 0x000fe200078e005c */
        /* <DEDUP_REMOVED lines=8> */
[----:B--2---:R-:W-:Y:S01]  /*fb20*/  F2FP.BF16.F32.PACK_AB R92, R50, R51 ;  /* 0x00000033325c723e */ /* 0x004fe200000010ff */
[----:B------:R-:W-:Y:S01]  /*fb30*/  IMAD.MOV.U32 R251, RZ, RZ, R128 ;  /* 0x000000fffffb7224 */ /* 0x000fe200078e0080 */
[----:B---3--:R-:W-:Y:S01]  /*fb40*/  F2FP.BF16.F32.PACK_AB R94, R37, R38 ;  /* 0x00000026255e723e */ /* 0x008fe200000010ff */
[----:B------:R-:W-:Y:S01]  /*fb50*/  IMAD.MOV.U32 R39, RZ, RZ, R114 ;  /* 0x000000ffff277224 */ /* 0x000fe200078e0072 */
[----:B------:R-:W-:Y:S01]  /*fb60*/  F2FP.BF16.F32.PACK_AB R93, R28, R36 ;  /* 0x000000241c5d723e */ /* 0x000fe200000010ff */
[----:B------:R-:W2:Y:S01]  /*fb70*/  LDSM.16.MT88.4 R168, [R226+0xac00] ;  /* 0x00ac0000e2a8783b */ /* 0x000ea20000004200 */
[----:B------:R-:W-:-:S02]  /*fb80*/  F2FP.BF16.F32.PACK_AB R95, R24, R25 ;  /* 0x00000019185f723e */ /* 0x000fc400000010ff */
[----:B------:R-:W-:Y:S01]  /*fb90*/  MOV R31, R131 ;  /* 0x00000083001f7202 */ /* 0x000fe20000000f00 */
[----:B------:R-:W-:Y:S01]  /*fba0*/  FFMA.FTZ R2, R2, R49, R201 ;  /* 0x0000003102027223 */ /* 0x000fe200000100c9 */
[----:B------:R-:W-:Y:S01]  /*fbb0*/  MOV R3, R123 ;  /* 0x0000007b00037202 */ /* 0x000fe20000000f00 */
[----:B------:R-:W-:Y:S01]  /*fbc0*/  IMAD.MOV.U32 R29, RZ, RZ, R130 ;  /* 0x000000ffff1d7224 */ /* 0x000fe200078e0082 */
[----:B------:R-:W-:Y:S01]  /*fbd0*/  MOV R250, R129 ;  /* 0x0000008100fa7202 */ /* 0x000fe20000000f00 */
[----:B----4-:R-:W-:Y:S01]  /*fbe0*/  FFMA.FTZ R0, R203, R48, R202 ;  /* 0x00000030cb007223 */ /* 0x010fe200000100ca */
[----:B------:R-:W-:Y:S01]  /*fbf0*/  FFMA.FTZ R9, R27, R15, R26 ;  /* 0x0000000f1b097223 */ /* 0x000fe2000001001a */
[----:B------:R-:W-:Y:S01]  /*fc00*/  MOV R249, R115 ;  /* 0x0000007300f97202 */ /* 0x000fe20000000f00 */
[----:B------:R-:W-:Y:S01]  /*fc10*/  FFMA.FTZ R8, R31, R14, R30 ;  /* 0x0000000e1f087223 */ /* 0x000fe2000001001e */
[----:B------:R-:W-:Y:S01]  /*fc20*/  FADD.FTZ R3, R3, R2 ;  /* 0x0000000203037221 */ /* 0x000fe20000010000 */
[----:B------:R-:W-:Y:S01]  /*fc30*/  HMMA.16816.F32.BF16 R140, R92, R138, R96 ;  /* 0x0000008a5c8c723c */ /* 0x000fe20000041860 */
[----:B------:R-:W-:Y:S01]  /*fc40*/  FADD.FTZ R2, R29, R0 ;  /* 0x000000001d027221 */ /* 0x000fe20000010000 */
[----:B------:R-:W-:Y:S01]  /*fc50*/  FADD.FTZ R0, R250, R9 ;  /* 0x00000009fa007221 */ /* 0x000fe20000010000 */
[----:B------:R-:W-:Y:S01]  /*fc60*/  FADD.FTZ R8, R251, R8 ;  /* 0x00000008fb087221 */ /* 0x000fe20000010000 */
[----:B------:R-:W-:Y:S01]  /*fc70*/  FADD.FTZ R9, R249, R3 ;  /* 0x00000003f9097221 */ /* 0x000fe20000010000 */
[----:B------:R-:W3:Y:S02]  /*fc80*/  LDSM.16.MT88.4 R80, [R224+0xbc00] ;  /* 0x00bc0000e050783b */ /* 0x000ee40000004200 */
[----:B------:R-:W-:-:S02]  /*fc90*/  F2FP.BF16.F32.PACK_AB R96, R107, R188 ;  /* 0x000000bc6b60723e */ /* 0x000fc400000010ff */
[----:B------:R-:W-:Y:S02]  /*fca0*/  F2FP.BF16.F32.PACK_AB R97, R16, R64 ;  /* 0x000000401061723e */ /* 0x000fe400000010ff */
[----:B------:R-:W-:Y:S02]  /*fcb0*/  F2FP.BF16.F32.PACK_AB R98, R101, R106 ;  /* 0x0000006a6562723e */ /* 0x000fe400000010ff */
[----:B-1----:R-:W-:Y:S01]  /*fcc0*/  F2FP.BF16.F32.PACK_AB R99, R10, R13 ;  /* 0x0000000d0a63723e */ /* 0x002fe200000010ff */
[----:B------:R-:W-:Y:S01]  /*fcd0*/  FADD.FTZ R3, R39, R2 ;  /* 0x0000000227037221 */ /* 0x000fe20000010000 */
[----:B------:R-:W-:Y:S01]  /*fce0*/  FADD.FTZ R2, R247, R0 ;  /* 0x00000000f7027221 */ /* 0x000fe20000010000 */
[----:B------:R-:W-:Y:S01]  /*fcf0*/  FADD.FTZ R0, R252, R8 ;  /* 0x00000008fc007221 */ /* 0x000fe20000010000 */
[----:B------:R-:W-:Y:S01]  /*fd00*/  FADD.FTZ R9, R248, R9 ;  /* 0x00000009f8097221 */ /* 0x000fe20000010000 */
[----:B------:R-:W-:Y:S01]  /*fd10*/  HMMA.16816.F32.BF16 R88, R92, R4, R148 ;  /* 0x000000045c58723c */ /* 0x000fe20000041894 */
[----:B------:R-:W-:-:S02]  /*fd20*/  FADD.FTZ R8, R243, R3 ;  /* 0x00000003f3087221 */ /* 0x000fc40000010000 */
[----:B------:R-:W-:-:S03]  /*fd30*/  FADD.FTZ R3, R241, R9 ;  /* 0x00000009f1037221 */ /* 0x000fc60000010000 */
[----:B------:R-:W-:Y:S07]  /*fd40*/  HMMA.16816.F32.BF16 R84, R96, R4, R84 ;  /* 0x000000046054723c */ /* 0x000fee0000041854 */
        /* <DEDUP_REMOVED lines=48> */
[----:B------:R-:W-:-:S02]  /*10050*/  FADD.FTZ R0, R24, R0 ;  /* 0x0000000018007221 */ /* 0x000fc40000010000 */
[----:B------:R1:W-:Y:S01]  /*10060*/  STL [R1+0x14], R4 ;  /* 0x0000140401007387 */ /* 0x0003e20000100800 */
[C---:B------:R-:W-:Y:S03]  /*10070*/  HMMA.16816.F32.BF16 R112, R92.reuse, R124, R180 ;  /* 0x0000007c5c70723c */ /* 0x040fe600000418b4 */
[----:B------:R1:W-:Y:S03]  /*10080*/  STL [R1+0x10], R3 ;  /* 0x0000100301007387 */ /* 0x0003e60000100800 */
[C---:B------:R-:W-:Y:S01]  /*10090*/  HMMA.16816.F32.BF16 R120, R92.reuse, R126, R196 ;  /* 0x0000007e5c78723c */ /* 0x040fe200000418c4 */
[----:B------:R1:W-:Y:S04]  /*100a0*/  STL [R1+0xc], R2 ;  /* 0x00000c0201007387 */ /* 0x0003e80000100800 */
[----:B------:R1:W-:Y:S01]  /*100b0*/  STL [R1+0x8], R0 ;  /* 0x0000080001007387 */ /* 0x0003e20000100800 */
[C---:B------:R-:W-:Y:S06]  /*100c0*/  HMMA.16816.F32.BF16 R128, R92.reuse, R136, R176 ;  /* 0x000000885c80723c */ /* 0x040fec00000418b0 */
[C---:B------:R-:W-:Y:S06]  /*100d0*/  HMMA.16816.F32.BF16 R144, R92.reuse, R152, R144 ;  /* 0x000000985c90723c */ /* 0x040fec0000041890 */
[C---:B------:R-:W-:Y:S06]  /*100e0*/  HMMA.16816.F32.BF16 R156, R92.reuse, R154, R156 ;  /* 0x0000009a5c9c723c */ /* 0x040fec000004189c */
[C---:B--2---:R-:W-:Y:S06]  /*100f0*/  HMMA.16816.F32.BF16 R160, R92.reuse, R168, R160 ;  /* 0x000000a85ca0723c */ /* 0x044fec00000418a0 */
[C---:B------:R-:W-:Y:S06]  /*10100*/  HMMA.16816.F32.BF16 R172, R92.reuse, R170, R172 ;  /* 0x000000aa5cac723c */ /* 0x040fec00000418ac */
        /* <DEDUP_REMOVED lines=15> */
.L_x_225:
[----:B------:R-:W-:-:S06]  /*10200*/  UISETP.GT.AND UP0, UPT, UR17, UR12, UPT ;  /* 0x0000000c1100728c */ /* 0x000fcc000bf04270 */
[----:B------:R-:W-:-:S13]  /*10210*/  PLOP3.LUT P0, PT, PT, PT, UP0, 0x80, 0x0 ;  /* 0x000000000000781c */ /* 0x000fda0003f0f008 */
[----:B------:R-:W-:Y:S05]  /*10220*/  @!P0 BRA `(.L_x_232) ;  /* 0x0000004800088947 */ /* 0x000fea0003800000 */
[----:B------:R-:W1:Y:S01]  /*10230*/  S2R R2, SR_TID.X ;  /* 0x0000000000027919 */ /* 0x000e620000002100 */
[----:B------:R-:W-:Y:S01]  /*10240*/  ULDC UR4, c[0x0][0x2d0] ;  /* 0x0000b40000047ab9 */ /* 0x000fe20000000800 */
[----:B------:R-:W-:Y:S01]  /*10250*/  MOV R100, R104 ;  /* 0x0000006800647202 */ /* 0x000fe20000000f00 */
[----:B------:R-:W-:Y:S01]  /*10260*/  IMAD.MOV.U32 R106, RZ, RZ, R103 ;  /* 0x000000ffff6a7224 */ /* 0x000fe200078e0067 */
[----:B------:R-:W-:Y:S01]  /*10270*/  MOV R107, R102 ;  /* 0x00000066006b7202 */ /* 0x000fe20000000f00 */
[----:B------:R-:W-:Y:S01]  /*10280*/  ULDC UR8, c[0x0][0x2d0] ;  /* 0x0000b40000087ab9 */ /* 0x000fe20000000800 */
[----:B------:R-:W-:Y:S01]  /*10290*/  ULDC.64 UR6, c[0x0][0x248] ;  /* 0x0000920000067ab9 */ /* 0x000fe20000000a00 */
[----:B-1----:R-:W-:-:S04]  /*102a0*/  SHF.R.S32.HI R0, RZ, 0x1f, R2 ;  /* 0x0000001fff007819 */ /* 0x002fc80000011402 */
[----:B------:R-:W-:-:S04]  /*102b0*/  LEA.HI R0, R0, R2, RZ, 0x2 ;  /* 0x0000000200007211 */ /* 0x000fc800078f10ff */
[----:B------:R-:W-:-:S05]  /*102c0*/  LOP3.LUT R0, R0, 0xfffffffc, RZ, 0xc0, !PT ;  /* 0xfffffffc00007812 */ /* 0x000fca00078ec0ff */
[----:B------:R-:W-:-:S04]  /*102d0*/  IMAD.IADD R0, R2, 0x1, -R0 ;  /* 0x0000000102007824 */ /* 0x000fc800078e0a00 */
[----:B------:R-:W-:-:S05]  /*102e0*/  IMAD.SHL.U32 R0, R0, 0x8, RZ ;  /* 0x0000000800007824 */ /* 0x000fca00078e00ff */
[----:B------:R-:W-:Y:S01]  /*102f0*/  ISETP.GE.AND P4, PT, R0, UR4, PT ;  /* 0x0000000400007c0c */ /* 0x000fe2000bf86270 */
[----:B------:R-:W-:-:S12]  /*10300*/  ULDC UR4, c[0x0][0x2ec] ;  /* 0x0000bb0000047ab9 */ /* 0x000fd80000000800 */
[----:B------:R-:W1:Y:S08]  /*10310*/  @!P4 LDC.64 R2, c[0x0][0x220] ;  /* 0x00008800ff02cb82 */ /* 0x000e700000000a00 */
[----:B------:R-:W2:Y:S01]  /*10320*/  @!P4 LDC.64 R4, c[0x0][0x220] ;  /* 0x00008800ff04cb82 */ /* 0x000ea20000000a00 */
[----:B-1----:R1:W-:Y:S04]  /*10330*/  @!P4 STL.64 [R1+0x30], R2 ;  /* 0x000030020100c387 */ /* 0x0023e80000100a00 */
[----:B--2---:R2:W-:Y:S04]  /*10340*/  @!P4 STL.64 [R1+0x28], R4 ;  /* 0x000028040100c387 */ /* 0x0045e80000100a00 */
[----:B------:R-:W3:Y:S01]  /*10350*/  LDL.LU.64 R6, [R1] ;  /* 0x0000000001067983 */ /* 0x000ee20000300a00 */
[----:B-1----:R-:W-:-:S03]  /*10360*/  IMAD.MOV.U32 R3, RZ, RZ, R105 ;  /* 0x000000ffff037224 */ /* 0x002fc600078e0069 */
[----:B--2---:R-:W3:Y:S02]  /*10370*/  LDL.LU.64 R4, [R1+0x20] ;  /* 0x0000200001047983 */ /* 0x004ee40000300a00 */
[----:B---3--:R-:W-:-:S05]  /*10380*/  MOV R5, R7 ;  /* 0x0000000700057202 */ /* 0x008fca0000000f00 */
[----:B------:R1:W-:Y:S01]  /*10390*/  STL.64 [R1+0x20], R4 ;  /* 0x0000200401007387 */ /* 0x0003e20000100a00 */
[----:B------:R-:W-:Y:S05]  /*103a0*/  BRA `(.L_x_233) ;  /* 0x00000004000c7947 */ /* 0x000fea0003800000 */
.L_x_235:
[----:B------:R-:W2:Y:S01]  /*103b0*/  LDL.64 R208, [R1+0x48] ;  /* 0x0000480001d07983 */ /* 0x000ea20000100a00 */
[----:B------:R-:W1:Y:S01]  /*103c0*/  @!P4 LDC.64 R10, c[0x0][0x218] ;  /* 0x00008600ff0acb82 */ /* 0x000e620000000a00 */
[----:B------:R-:W-:Y:S02]  /*103d0*/  UIADD3 UR11, UR17, -0x2, URZ ;  /* 0xfffffffe110b7890 */ /* 0x000fe4000fffe03f */
[----:B------:R-:W3:Y:S02]  /*103e0*/  LDL.64 R206, [R1+0x40] ;  /* 0x0000400001ce7983 */ /* 0x000ee40000100a00 */
[----:B------:R-:W-:Y:S02]  /*103f0*/  USHF.R.S32.HI UR10, URZ, 0x1f, UR11 ;  /* 0x0000001f3f0a7899 */ /* 0x000fe4000801140b */
[----:B------:R4:W-:Y:S01]  /*10400*/  @P4 STS [R230+0x6000], RZ ;  /* 0x006000ffe6004388 */ /* 0x0009e20000000800 */
[----:B------:R-:W5:Y:S01]  /*10410*/  @!P2 LDC.64 R20, c[0x0][0x218] ;  /* 0x00008600ff14ab82 */ /* 0x000f620000000a00 */
[----:B------:R-:W-:Y:S02]  /*10420*/  UIMAD UR10, UR10, UR6, URZ ;  /* 0x000000060a0a72a4 */ /* 0x000fe4000f8e023f */
[----:B------:R4:W-:Y:S01]  /*10430*/  @P4 STS [R230+0x6004], RZ ;  /* 0x006004ffe6004388 */ /* 0x0009e20000000800 */
[----:B------:R-:W-:Y:S02]  /*10440*/  UIMAD.WIDE.U32 UR18, UR11, UR6, URZ ;  /* 0x000000060b1272a5 */ /* 0x000fe4000f8e003f */
[----:B------:R-:W-:Y:S01]  /*10450*/  UIMAD UR10, UR11, UR7, UR10 ;  /* 0x000000070b0a72a4 */ /* 0x000fe2000f8e020a */
[----:B------:R4:W-:Y:S01]  /*10460*/  @P4 STS.64 [R230+0x6008], RZ ;  /* 0x006008ffe6004388 */ /* 0x0009e20000000a00 */
[----:B------:R-:W4:Y:S02]  /*10470*/  @!P1 LDC.64 R18, c[0x0][0x218] ;  /* 0x00008600ff129b82 */ /* 0x000f240000000a00 */
[----:B------:R-:W-:Y:S01]  /*10480*/  UIADD3 UR10, UR19, UR10, URZ ;  /* 0x0000000a130a7290 */ /* 0x000fe2000fffe03f */
[----:B------:R-:W-:Y:S02]  /*10490*/  IMAD.U32 R4, RZ, RZ, UR18 ;  /* 0x00000012ff047e24 */ /* 0x000fe4000f8e00ff */
[----:B------:R-:W-:Y:S03]  /*104a0*/  IMAD.U32 R9, RZ, RZ, UR18 ;  /* 0x00000012ff097e24 */ /* 0x000fe6000f8e00ff */
[----:B------:R-:W-:Y:S01]  /*104b0*/  IMAD.U32 R8, RZ, RZ, UR10 ;  /* 0x0000000aff087e24 */ /* 0x000fe2000f8e00ff */
[----:B------:R-:W4:Y:S08]  /*104c0*/  @!P4 LDC.64 R16, c[0x0][0x218] ;  /* 0x00008600ff10cb82 */ /* 0x000f300000000a00 */
[----:B------:R-:W4:Y:S08]  /*104d0*/  @!P2 LDC.64 R14, c[0x0][0x218] ;  /* 0x00008600ff0eab82 */ /* 0x000f300000000a00 */
[----:B------:R-:W4:Y:S01]  /*104e0*/  @!P1 LDC.64 R22, c[0x0][0x218] ;  /* 0x00008600ff169b82 */ /* 0x000f220000000a00 */
[----:B--2---:R-:W-:Y:S04]  /*104f0*/  LEA R4, P0, R4, R208, 0x6 ;  /* 0x000000d004047211 */ /* 0x004fe800078030ff */
[----:B---3--:R-:W-:Y:S02]  /*10500*/  LEA.HI.X R8, R9, R207, R8, 0x6, P0 ;  /* 0x000000cf09087211 */ /* 0x008fe400000f3408 */
[C---:B-1----:R-:W-:Y:S04]  /*10510*/  @!P4 LEA R10, P0, R4.reuse, R10, 0x1 ;  /* 0x0000000a040ac211 */ /* 0x042fe800078008ff */
[C-C-:B------:R-:W-:Y:S02]  /*10520*/  @!P4 LEA.HI.X R11, R4.reuse, R11, R8.reuse, 0x1, P0 ;  /* 0x0000000b040bc211 */ /* 0x140fe400000f0c08 */
[C---:B-----5:R-:W-:Y:S03]  /*10530*/  @!P2 LEA R20, P0, R4.reuse, R20, 0x1 ;  /* 0x000000140414a211 */ /* 0x060fe600078008ff */
[----:B------:R-:W-:Y:S01]  /*10540*/  @!PT LDS RZ, [RZ] ;  /* 0x00000000fffff984 */ /* 0x000fe20000000800 */
[----:B------:R-:W-:Y:S01]  /*10550*/  @!PT LDS RZ, [RZ] ;  /* 0x00000000fffff984 */ /* 0x000fe20000000800 */
[----:B------:R-:W-:Y:S01]  /*10560*/  @!PT LDS RZ, [RZ] ;  /* 0x00000000fffff984 */ /* 0x000fe20000000800 */
[----:B------:R1:W-:Y:S01]  /*10570*/  @!P4 LDGSTS.E.BYPASS.LTC128B.128 [R230+0x6000], desc[UR22][R10.64] ;  /* 0x060000000ae6cfae */ /* 0x0003e2000b901d56 */
[C-C-:B------:R-:W-:Y:S02]  /*10580*/  @!P2 LEA.HI.X R21, R4.reuse, R21, R8.reuse, 0x1, P0 ;  /* 0x000000150415a211 */ /* 0x140fe400000f0c08 */
[C---:B----4-:R-:W-:Y:S01]  /*10590*/  @!P1 LEA R18, P0, R4.reuse, R18, 0x1 ;  /* 0x0000001204129211 */ /* 0x050fe200078008ff */
[----:B------:R2:W-:Y:S03]  /*105a0*/  @P2 STS.128 [R230+0x7000], RZ ;  /* 0x007000ffe6002388 */ /* 0x0005e60000000c00 */
[C---:B------:R-:W-:Y:S01]  /*105b0*/  @!P1 LEA.HI.X R19, R4.reuse, R19, R8, 0x1, P0 ;  /* 0x0000001304139211 */ /* 0x040fe200000f0c08 */
[----:B------:R-:W-:Y:S01]  /*105c0*/  @!PT LDS RZ, [RZ] ;  /* 0x00000000fffff984 */ /* 0x000fe20000000800 */
[----:B------:R-:W-:Y:S01]  /*105d0*/  @!PT LDS RZ, [RZ] ;  /* 0x00000000fffff984 */ /* 0x000fe20000000800 */
[----:B------:R-:W-:Y:S01]  /*105e0*/  @!PT LDS RZ, [RZ] ;  /* 0x00000000fffff984 */ /* 0x000fe20000000800 */
[----:B------:R2:W-:Y:S01]  /*105f0*/  @!P2 LDGSTS.E.BYPASS.LTC128B.128 [R230+0x7000], desc[UR22][R20.64+0x40] ;  /* 0x0700004014e6afae */ /* 0x0005e2000b901d56 */
[----:B------:R-:W-:Y:S03]  /*10600*/  IADD3 R4, P0, R4, UR26, RZ ;  /* 0x0000001a04047c10 */ /* 0x000fe6000ff1e0ff */
[----:B------:R2:W-:Y:S01]  /*10610*/  @P1 STS.128 [R230+0x8000], RZ ;  /* 0x008000ffe6001388 */ /* 0x0005e20000000c00 */
[----:B------:R-:W-:Y:S02]  /*10620*/  IADD3.X R8, R8, UR25, RZ, P0, !PT ;  /* 0x0000001908087c10 */ /* 0x000fe400087fe4ff */
[C---:B------:R-:W-:Y:S01]  /*10630*/  @!P4 LEA R16, P0, R4.reuse, R16, 0x1 ;  /* 0x000000100410c211 */ /* 0x040fe200078008ff */
[----:B------:R-:W-:Y:S01]  /*10640*/  @!PT LDS RZ, [RZ] ;  /* 0x00000000fffff984 */ /* 0x000fe20000000800 */
[----:B------:R-:W-:Y:S01]  /*10650*/  @!PT LDS RZ, [RZ] ;  /* 0x00000000fffff984 */ /* 0x000fe20000000800 */
[----:B------:R-:W-:Y:S01]  /*10660*/  @!PT LDS RZ, [RZ] ;  /* 0x00000000fffff984 */ /* 0x000fe20000000800 */
[----:B------:R2:W-:Y:S03]  /*10670*/  @!P1 LDGSTS.E.BYPASS.LTC128B.128 [R230+0x8000], desc[UR22][R18.64+0x80] ;  /* 0x0800008012e69fae */ /* 0x0005e6000b901d56 */
[C-C-:B------:R-:W-:Y:S01]  /*10680*/  @!P4 LEA.HI.X R17, R4.reuse, R17, R8.reuse, 0x1, P0 ;  /* 0x000000110411c211 */ /* 0x140fe200000f0c08 */
[----:B------:R2:W-:Y:S01]  /*10690*/  @P4 STS.128 [R230+0x6800], RZ ;  /* 0x006800ffe6004388 */ /* 0x0005e20000000c00 */
[C---:B------:R-:W-:Y:S03]  /*106a0*/  @!P2 LEA R14, P0, R4.reuse, R14, 0x1 ;  /* 0x0000000e040ea211 */ /* 0x040fe600078008ff */
[----:B------:R-:W-:Y:S01]  /*106b0*/  @!PT LDS RZ, [RZ] ;  /* 0x00000000fffff984 */ /* 0x000fe20000000800 */
[----:B------:R-:W-:Y:S01]  /*106c0*/  @!PT LDS RZ, [RZ] ;  /* 0x00000000fffff984 */ /* 0x000fe20000000800 */
[----:B------:R-:W-:Y:S01]  /*106d0*/  @!PT LDS RZ, [RZ] ;  /* 0x00000000fffff984 */ /* 0x000fe20000000800 */
[----:B------:R2:W-:Y:S01]  /*106e0*/  @!P4 LDGSTS.E.BYPASS.LTC128B.128 [R230+0x6800], desc[UR22][R16.64] ;  /* 0x0680000010e6cfae */ /* 0x0005e2000b901d56 */
[C-C-:B------:R-:W-:Y:S02]  /*106f0*/  @!P2 LEA.HI.X R15, R4.reuse, R15, R8.reuse, 0x1, P0 ;  /* 0x0000000f040fa211 */ /* 0x140fe400000f0c08 */
[C---:B-1----:R-:W-:Y:S01]  /*10700*/  @!P1 LEA R10, P0, R4.reuse, R22, 0x1 ;  /* 0x00000016040a9211 */ /* 0x042fe200078008ff */
[----:B------:R2:W-:Y:S03]  /*10710*/  @P2 STS.128 [R230+0x7800], RZ ;  /* 0x007800ffe6002388 */ /* 0x0005e60000000c00 */
[----:B------:R-:W-:Y:S01]  /*10720*/  @!P1 LEA.HI.X R11, R4, R23, R8, 0x1, P0 ;  /* 0x00000017040b9211 */ /* 0x000fe200000f0c08 */
        /* <DEDUP_REMOVED lines=11> */
.L_x_233:
[----:B-12---:R-:W2:Y:S01]  /*107e0*/  LDL R4, [R1+0x18] ;  /* 0x0000180001047983 */ /* 0x006ea20000100800 */
[----:B------:R-:W-:Y:S05]  /*107f0*/  DEPBAR.LE SB0, 0x0 ;  /* 0x000080000000791a */ /* 0x000fea0000000000 */
[----:B------:R-:W3:Y:S01]  /*10800*/  LDL R2, [R1+0x38] ;  /* 0x0000380001027983 */ /* 0x000ee20000100800 */
[----:B------:R-:W-:Y:S05]  /*10810*/  UIADD3 UR9, UR17, -0x1, URZ ;  /* 0xffffffff11097890 */ /* 0x000fea000fffe03f */
[----:B------:R-:W4:Y:S01]  /*10820*/  LDL.64 R20, [R1+0x20] ;  /* 0x0000200001147983 */ /* 0x000f220000100a00 */
[----:B------:R-:W-:Y:S02]  /*10830*/  USHF.R.S32.HI UR11, URZ, 0x1f, UR9 ;  /* 0x0000001f3f0b7899 */ /* 0x000fe40008011409 */
[----:B------:R-:W-:Y:S03]  /*10840*/  UIMAD UR10, UR27, UR9, URZ ;  /* 0x000000091b0a72a4 */ /* 0x000fe6000f8e023f */
[----:B------:R-:W4:Y:S01]  /*10850*/  LDL R6, [R1+0x30] ;  /* 0x0000300001067983 */ /* 0x000f220000100800 */
[----:B------:R-:W-:Y:S02]  /*10860*/  UISETP.GT.AND UP0, UPT, UR9, UR12, UPT ;  /* 0x0000000c0900728c */ /* 0x000fe4000bf04270 */
[----:B------:R-:W-:Y:S03]  /*10870*/  UIMAD UR10, UR11, UR28, UR10 ;  /* 0x0000001c0b0a72a4 */ /* 0x000fe6000f8e020a */
[----:B------:R-:W4:Y:S06]  /*10880*/  LDL R0, [R1+0x34] ;  /* 0x0000340001007983 */ /* 0x000f2c0000100800 */
[----:B------:R-:W4:Y:S06]  /*10890*/  LDL R8, [R1+0x28] ;  /* 0x0000280001087983 */ /* 0x000f2c0000100800 */
[----:B------:R-:W4:Y:S01]  /*108a0*/  LDL R18, [R1+0x2c] ;  /* 0x00002c0001127983 */ /* 0x000f220000100800 */
[----:B------:R-:W-:Y:S06]  /*108b0*/  BAR.SYNC.DEFER_BLOCKING 0x0 ;  /* 0x0000000000007b1d */ /* 0x000fec0000010000 */
[----:B------:R-:W-:Y:S06]  /*108c0*/  @P4 STS [R230+0x9000], RZ ;  /* 0x009000ffe6004388 */ /* 0x000fec0000000800 */
[----:B------:R-:W-:Y:S06]  /*108d0*/  @P4 STS [R230+0x9004], RZ ;  /* 0x009004ffe6004388 */ /* 0x000fec0000000800 */
[----:B------:R-:W-:Y:S01]  /*108e0*/  @P4 STS.64 [R230+0x9008], RZ ;  /* 0x009008ffe6004388 */ /* 0x000fe20000000a00 */
[----:B------:R-:W1:Y:S02]  /*108f0*/  S2R R101, SR_TID.X ;  /* 0x0000000000657919 */ /* 0x000e640000002100 */
[----:B-1----:R-:W-:Y:S05]  /*10900*/  IMAD.SHL.U32 R101, R101, 0x2, RZ ;  /* 0x0000000265657824 */ /* 0x002fea00078e00ff */
[----:B------:R-:W-:Y:S02]  /*10910*/  LOP3.LUT R101, R101, 0x6, RZ, 0xc0, !PT ;  /* 0x0000000665657812 */ /* 0x000fe400078ec0ff */
[----:B--2---:R-:W-:Y:S01]  /*10920*/  ISETP.GE.AND P2, PT, R4, UR8, PT ;  /* 0x0000000804007c0c */ /* 0x004fe2000bf46270 */
[----:B------:R-:W-:Y:S01]  /*10930*/  IMAD.U32 R4, RZ, RZ, UR9 ;  /* 0x00000009ff047e24 */ /* 0x000fe2000f8e00ff */
[----:B---3--:R-:W-:Y:S03]  /*10940*/  ISETP.GE.AND P1, PT, R2, UR8, PT ;  /* 0x0000000802007c0c */ /* 0x008fe6000bf26270 */
[----:B----4-:R-:W-:Y:S08]  /*10950*/  IMAD.WIDE.U32 R4, R4, UR28, R20 ;  /* 0x0000001c04047c25 */ /* 0x010ff0000f8e0014 */
[----:B------:R-:W1:Y:S01]  /*10960*/  @!P2 LDC.64 R12, c[0x0][0x220] ;  /* 0x00008800ff0cab82 */ /* 0x000e620000000a00 */
[----:B------:R-:W-:Y:S01]  /*10970*/  VIADD R2, R5, UR10 ;  /* 0x0000000a05027c36 */ /* 0x000fe20008000000 */
[C---:B------:R-:W-:Y:S04]  /*10980*/  @!P4 LEA R6, P0, R4.reuse, R6, 0x1 ;  /* 0x000000060406c211 */ /* 0x040fe800078008ff */
[C-C-:B------:R-:W-:Y:S02]  /*10990*/  @!P4 LEA.HI.X R7, R4.reuse, R0, R2.reuse, 0x1, P0 ;  /* 0x000000000407c211 */ /* 0x140fe400000f0c02 */
[----:B------:R-:W2:Y:S01]  /*109a0*/  @!P1 LDC.64 R10, c[0x0][0x220] ;  /* 0x00008800ff0a9b82 */ /* 0x000ea20000000a00 */
[C---:B------:R-:W-:Y:S02]  /*109b0*/  IADD3 R0, P5, R4.reuse, UR20, RZ ;  /* 0x0000001404007c10 */ /* 0x040fe4000ffbe0ff */
[----:B------:R-:W-:Y:S01]  /*109c0*/  @!PT LDS RZ, [RZ] ;  /* 0x00000000fffff984 */ /* 0x000fe20000000800 */
[----:B------:R-:W-:Y:S01]  /*109d0*/  @!PT LDS RZ, [RZ] ;  /* 0x00000000fffff984 */ /* 0x000fe20000000800 */
[----:B------:R-:W-:Y:S01]  /*109e0*/  @!PT LDS RZ, [RZ] ;  /* 0x00000000fffff984 */ /* 0x000fe20000000800 */
[----:B------:R3:W-:Y:S06]  /*109f0*/  @!P4 LDGSTS.E.BYPASS.LTC128B.128 [R230+0x9000], desc[UR22][R6.64] ;  /* 0x0900000006e6cfae */ /* 0x0007ec000b901d56 */
[----:B------:R-:W-:Y:S01]  /*10a00*/  @P2 STS.128 [R230+0xa000], RZ ;  /* 0x00a000ffe6002388 */ /* 0x000fe20000000c00 */
[----:B------:R-:W3:Y:S01]  /*10a10*/  @!P2 LDC.64 R14, c[0x0][0x220] ;  /* 0x00008800ff0eab82 */ /* 0x000ee20000000a00 */
[C---:B-1----:R-:W-:Y:S07]  /*10a20*/  @!P2 LEA R12, P3, R4.reuse, R12, 0x1 ;  /* 0x0000000c040ca211 */ /* 0x042fee00078608ff */
[----:B------:R-:W1:Y:S01]  /*10a30*/  @!P1 LDC.64 R16, c[0x0][0x220] ;  /* 0x00008800ff109b82 */ /* 0x000e620000000a00 */
[C-C-:B------:R-:W-:Y:S02]  /*10a40*/  @!P2 LEA.HI.X R13, R4.reuse, R13, R2.reuse, 0x1, P3 ;  /* 0x0000000d040da211 */ /* 0x140fe400018f0c02 */
[C---:B--2---:R-:W-:Y:S03]  /*10a50*/  @!P1 LEA R10, P0, R4.reuse, R10, 0x1 ;  /* 0x0000000a040a9211 */ /* 0x044fe600078008ff */
[----:B------:R-:W-:Y:S01]  /*10a60*/  @!PT LDS RZ, [RZ] ;  /* 0x00000000fffff984 */ /* 0x000fe20000000800 */
[----:B------:R-:W-:Y:S01]  /*10a70*/  @!PT LDS RZ, [RZ] ;  /* 0x00000000fffff984 */ /* 0x000fe20000000800 */
[----:B------:R-:W-:Y:S01]  /*10a80*/  @!PT LDS RZ, [RZ] ;  /* 0x00000000fffff984 */ /* 0x000fe20000000800 */
[----:B------:R-:W-:Y:S01]  /*10a90*/  @!P2 LDGSTS.E.BYPASS.LTC128B.128 [R230+0xa000], desc[UR22][R12.64+0x40] ;  /* 0x0a0000400ce6afae */ /* 0x000fe2000b901d56 */
[----:B------:R-:W-:Y:S05]  /*10aa0*/  @!P1 LEA.HI.X R11, R4, R11, R2, 0x1, P0 ;  /* 0x0000000b040b9211 */ /* 0x000fea00000f0c02 */
[----:B------:R-:W-:Y:S01]  /*10ab0*/  @P1 STS.128 [R230+0xb000], RZ ;  /* 0x00b000ffe6001388 */ /* 0x000fe20000000c00 */
[----:B------:R-:W-:Y:S02]  /*10ac0*/  IADD3.X R2, R2, UR16, RZ, P5, !PT ;  /* 0x0000001002027c10 */ /* 0x000fe4000affe4ff */
[C---:B------:R-:W-:Y:S03]  /*10ad0*/  @!P4 LEA R8, P5, R0.reuse, R8, 0x1 ;  /* 0x000000080008c211 */ /* 0x040fe600078a08ff */
[----:B------:R-:W-:Y:S01]  /*10ae0*/  @!PT LDS RZ, [RZ] ;  /* 0x00000000fffff984 */ /* 0x000fe20000000800 */
[----:B------:R-:W-:Y:S01]  /*10af0*/  @!PT LDS RZ, [RZ] ;  /* 0x00000000fffff984 */ /* 0x000fe20000000800 */
[----:B------:R-:W-:Y:S01]  /*10b00*/  @!PT LDS RZ, [RZ] ;  /* 0x00000000fffff984 */ /* 0x000fe20000000800 */
[----:B------:R-:W-:Y:S01]  /*10b10*/  @!P1 LDGSTS.E.BYPASS.LTC128B.128 [R230+0xb000], desc[UR22][R10.64+0x80] ;  /* 0x0b0000800ae69fae */ /* 0x000fe2000b901d56 */
[C---:B---3--:R-:W-:Y:S02]  /*10b20*/  @!P2 LEA R6, P3, R0.reuse, R14, 0x1 ;  /* 0x0000000e0006a211 */ /* 0x048fe400078608ff */
[C-C-:B------:R-:W-:Y:S03]  /*10b30*/  @!P4 LEA.HI.X R9, R0.reuse, R18, R2.reuse, 0x1, P5 ;  /* 0x000000120009c211 */ /* 0x140fe600028f0c02 */
[----:B------:R-:W-:Y:S01]  /*10b40*/  @P4 STS.128 [R230+0x9800], RZ ;  /* 0x009800ffe6004388 */ /* 0x000fe20000000c00 */
[C-C-:B------:R-:W-:Y:S05]  /*10b50*/  @!P2 LEA.HI.X R7, R0.reuse, R15, R2.reuse, 0x1, P3 ;  /* 0x0000000f0007a211 */ /* 0x140fea00018f0c02 */
[----:B------:R-:W-:Y:S01]  /*10b60*/  @!PT LDS RZ, [RZ] ;  /* 0x00000000fffff984 */ /* 0x000fe20000000800 */
[----:B------:R-:W-:Y:S01]  /*10b70*/  @!PT LDS RZ, [RZ] ;  /* 0x00000000fffff984 */ /* 0x000fe20000000800 */
[----:B------:R-:W-:Y:S01]  /*10b80*/  @!PT LDS RZ, [RZ] ;  /* 0x00000000fffff984 */ /* 0x000fe20000000800 */
[----:B------:R-:W-:Y:S01]  /*10b90*/  @!P4 LDGSTS.E.BYPASS.LTC128B.128 [R230+0x9800], desc[UR22][R8.64] ;  /* 0x0980000008e6cfae */ /* 0x000fe2000b901d56 */
[C---:B-1----:R-:W-:Y:S05]  /*10ba0*/  @!P1 LEA R4, P0, R0.reuse, R16, 0x1 ;  /* 0x0000001000049211 */ /* 0x042fea00078008ff */
[----:B------:R-:W-:Y:S01]  /*10bb0*/  @P2 STS.128 [R230+0xa800], RZ ;  /* 0x00a800ffe6002388 */ /* 0x000fe20000000c00 */
[----:B------:R-:W-:Y:S01]  /*10bc0*/  @!P1 LEA.HI.X R5, R0, R17, R2, 0x1, P0 ;  /* 0x0000001100059211 */ /* 0x000fe200000f0c02 */
[----:B------:R-:W-:Y:S04]  /*10bd0*/  IMAD.U32 R0, RZ, RZ, UR9 ;  /* 0x00000009ff007e24 */ /* 0x000fe8000f8e00ff */
[----:B------:R-:W-:Y:S01]  /*10be0*/  @!PT LDS RZ, [RZ] ;  /* 0x00000000fffff984 */ /* 0x000fe20000000800 */
[----:B------:R-:W-:Y:S01]  /*10bf0*/  @!PT LDS RZ, [RZ] ;  /* 0x00000000fffff984 */ /* 0x000fe20000000800 */
[----:B------:R-:W-:Y:S01]  /*10c00*/  @!PT LDS RZ, [RZ] ;  /* 0x00000000fffff984 */ /* 0x000fe20000000800 */
[----:B------:R-:W-:Y:S01]  /*10c10*/  @!P2 LDGSTS.E.BYPASS.LTC128B.128 [R230+0xa800], desc[UR22][R6.64+0x40] ;  /* 0x0a80004006e6afae */ /* 0x000fe2000b901d56 */
[----:B------:R-:W-:Y:S05]  /*10c20*/  IMAD R0, R0, 0x40, R101 ;  /* 0x0000004000007824 */ /* 0x000fea00078e0265 */
[----:B------:R-:W-:Y:S01]  /*10c30*/  @P1 STS.128 [R230+0xb800], RZ ;  /* 0x00b800ffe6001388 */ /* 0x000fe20000000c00 */
[C---:B------:R-:W-:Y:S01]  /*10c40*/  VIADD R2, R0.reuse, 0x1 ;  /* 0x0000000100027836 */ /* 0x040fe20000000000 */
[C---:B------:R-:W-:Y:S04]  /*10c50*/  ISETP.GE.AND P3, PT, R0.reuse, R233, PT ;  /* 0x000000e90000720c */ /* 0x040fe80003f66270 */
[----:B------:R-:W-:Y:S01]  /*10c60*/  @!PT LDS RZ, [RZ] ;  /* 0x00000000fffff984 */ /* 0x000fe20000000800 */
[----:B------:R-:W-:Y:S01]  /*10c70*/  @!PT LDS RZ, [RZ] ;  /* 0x00000000fffff984 */ /* 0x000fe20000000800 */
[----:B------:R-:W-:Y:S01]  /*10c80*/  @!PT LDS RZ, [RZ] ;  /* 0x00000000fffff984 */ /* 0x000fe20000000800 */
[----:B------:R1:W-:Y:S01]  /*10c90*/  @!P1 LDGSTS.E.BYPASS.LTC128B.128 [R230+0xb800], desc[UR22][R4.64+0x80] ;  /* 0x0b80008004e69fae */ /* 0x0003e2000b901d56 */
[C---:B------:R-:W-:Y:S02]  /*10ca0*/  ISETP.GE.AND P6, PT, R0.reuse, R234, PT ;  /* 0x000000ea0000720c */ /* 0x040fe40003fc6270 */
[C---:B------:R-:W-:Y:S03]  /*10cb0*/  ISETP.GE.OR P3, PT, R0.reuse, R237, !P3 ;  /* 0x000000ed0000720c */ /* 0x040fe60005f66670 */
[----:B------:R-:W-:Y:S01]  /*10cc0*/  LDSM.16.M88.4 R64, [R228] ;  /* 0x00000000e440783b */ /* 0x000fe20000000200 */
[----:B------:R-:W-:Y:S02]  /*10cd0*/  ISETP.GE.OR P6, PT, R0, R238, !P6 ;  /* 0x000000ee0000720c */ /* 0x000fe400077c6670 */
[C---:B------:R-:W-:Y:S02]  /*10ce0*/  ISETP.GE.AND P5, PT, R2.reuse, R234, PT ;  /* 0x000000ea0200720c */ /* 0x040fe40003fa6270 */
[C---:B------:R-:W-:Y:S01]  /*10cf0*/  ISETP.GE.AND P0, PT, R2.reuse, R233, PT ;  /* 0x000000e90200720c */ /* 0x040fe20003f06270 */
[----:B-----5:R-:W1:Y:S01]  /*10d00*/  LDSM.16.M88.4 R16, [R225+0x6000] ;  /* 0x00600000e110783b */ /* 0x020e620000000200 */
[C---:B------:R-:W-:Y:S02]  /*10d10*/  ISETP.GE.OR P5, PT, R2.reuse, R238, !P5 ;  /* 0x000000ee0200720c */ /* 0x040fe40006fa6670 */
[----:B------:R-:W-:Y:S03]  /*10d20*/  ISETP.GE.OR P0, PT, R2, R237, !P0 ;  /* 0x000000ed0200720c */ /* 0x000fe60004706670 */
[----:B------:R-:W2:Y:S06]  /*10d30*/  LDSM.16.M88.4 R60, [R228+0x1000] ;  /* 0x00100000e43c783b */ /* 0x000eac0000000200 */
[----:B------:R-:W3:Y:S06]  /*10d40*/  LDSM.16.M88.4 R32, [R225+0x6400] ;  /* 0x00640000e120783b */ /* 0x000eec0000000200 */
[----:B------:R-:W0:Y:S06]  /*10d50*/  LDGDEPBAR ;  /* 0x00000000000079af */ /* 0x000e2c0000000000 */
[----:B------:R-:W4:Y:S06]  /*10d60*/  LDSM.16.M88.4 R48, [R225+0x6800] ;  /* 0x00680000e130783b */ /* 0x000f2c0000000200 */
[----:B------:R-:W4:Y:S06]  /*10d70*/  LDSM.16.M88.4 R108, [R225+0x6c00] ;  /* 0x006c0000e16c783b */ /* 0x000f2c0000000200 */
        /* <DEDUP_REMOVED lines=14> */
[----:B------:R-:W-:Y:S01]  /*10e60*/  LDSM.16.M88.4 R204, [R228+0x3000] ;  /* 0x00300000e4cc783b */ /* 0x000fe20000000200 */
[C---:B------:R-:W-:Y:S05]  /*10e70*/  HMMA.16816.F32.BF16 R32, R64.reuse, R34, RZ ;  /* 0x000000224020723c */ /* 0x040fea00000418ff */
[----:B------:R-:W-:Y:S01]  /*10e80*/  LDSM.16.M88.4 R208, [R225+0x7400] ;  /* 0x00740000e1d0783b */ /* 0x000fe20000000200 */
[-C--:B----4-:R-:W-:Y:S05]  /*10e90*/  HMMA.16816.F32.BF16 R36, R64, R48.reuse, RZ ;  /* 0x000000304024723c */ /* 0x090fea00000418ff */
[----:B------:R-:W-:Y:S01]  /*10ea0*/  LDSM.16.M88.4 R212, [R225+0x7c00] ;  /* 0x007c0000e1d4783b */ /* 0x000fe20000000200 */
[C---:B------:R-:W-:Y:S05]  /*10eb0*/  HMMA.16816.F32.BF16 R40, R60.reuse, R48, RZ ;  /* 0x000000303c28723c */ /* 0x040fea00000418ff */
[----:B------:R-:W-:Y:S01]  /*10ec0*/  LDSM.16.M88.4 R216, [R229+0x4000] ;  /* 0x00400000e5d8783b */ /* 0x000fe20000000200 */
[-C--:B------:R-:W-:Y:S05]  /*10ed0*/  HMMA.16816.F32.BF16 R44, R60, R50.reuse, RZ ;  /* 0x000000323c2c723c */ /* 0x080fea00000418ff */
[----:B------:R-:W-:Y:S01]  /*10ee0*/  LDSM.16.M88.4 R220, [R227+0x8000] ;  /* 0x00800000e3dc783b */ /* 0x000fe20000000200 */
[C---:B------:R-:W-:Y:S06]  /*10ef0*/  HMMA.16816.F32.BF16 R48, R64.reuse, R50, RZ ;  /* 0x000000324030723c */ /* 0x040fec00000418ff */
[-C--:B------:R-:W-:Y:S06]  /*10f00*/  HMMA.16816.F32.BF16 R52, R64, R108.reuse, RZ ;  /* 0x0000006c4034723c */ /* 0x080fec00000418ff */
        /* <DEDUP_REMOVED lines=24> */
[----:B------:R-:W2:Y:S05]  /*11090*/  LDSM.16.M88.4 R176, [R229+0x2000] ;  /* 0x00200000e5b0783b */ /* 0x000eaa0000000200 */
[-C--:B----4-:R-:W-:Y:S01]  /*110a0*/  HMMA.16816.F32.BF16 R4, R108, R200.reuse, R4 ;  /* 0x000000c86c04723c */ /* 0x090fe20000041804 */
[----:B------:R-:W-:Y:S05]  /*110b0*/  LDSM.16.M88.4 R196, [R227+0x7c00] ;  /* 0x007c0000e3c4783b */ /* 0x000fea0000000200 */
        /* <DEDUP_REMOVED lines=14> */
[-C--:B------:R-:W-:Y:S06]  /*111a0*/  HMMA.16816.F32.BF16 R52, R108, R212.reuse, R52 ;  /* 0x000000d46c34723c */ /* 0x080fec0000041834 */
[C---:B------:R-:W-:Y:S06]  /*111b0*/  HMMA.16816.F32.BF16 R56, R204.reuse, R212, R56 ;  /* 0x000000d4cc38723c */ /* 0x040fec0000041838 */
[-C--:B------:R-:W-:Y:S01]  /*111c0*/  HMMA.16816.F32.BF16 R60, R204, R214.reuse, R60 ;  /* 0x000000d6cc3c723c */ /* 0x080fe2000004183c */
[----:B------:R-:W3:Y:S05]  /*111d0*/  LDSM.16.M88.4 R204, [R225+0x8000] ;  /* 0x00800000e1cc783b */ /* 0x000eea0000000200 */
[----:B------:R-:W-:Y:S01]  /*111e0*/  HMMA.16816.F32.BF16 R64, R108, R214, R64 ;  /* 0x000000d66c40723c */ /* 0x000fe20000041840 */
[----:B------:R-:W4:Y:S05]  /*111f0*/  LDSM.16.M88.4 R108, [R228+0x5000] ;  /* 0x00500000e46c783b */ /* 0x000f2a0000000200 */
[-C--:B--2---:R-:W-:Y:S01]  /*11200*/  HMMA.16816.F32.BF16 R4, R176, R184.reuse, R4 ;  /* 0x000000b8b004723c */ /* 0x084fe20000041804 */
[----:B------:R-:W-:Y:S05]  /*11210*/  LDSM.16.M88.4 R212, [R225+0x8c00] ;  /* 0x008c0000e1d4783b */ /* 0x000fea0000000200 */
[C---:B------:R-:W-:Y:S06]  /*11220*/  HMMA.16816.F32.BF16 R8, R188.reuse, R184, R8 ;  /* 0x000000b8bc08723c */ /* 0x040fec0000041808 */
[-C--:B------:R-:W-:Y:S06]  /*11230*/  HMMA.16816.F32.BF16 R12, R188, R186.reuse, R12 ;  /* 0x000000babc0c723c */ /* 0x080fec000004180c */
[C---:B------:R-:W-:Y:S01]  /*11240*/  HMMA.16816.F32.BF16 R16, R176.reuse, R186, R16 ;  /* 0x000000bab010723c */ /* 0x040fe20000041810 */
[----:B------:R-:W2:Y:S05]  /*11250*/  LDSM.16.M88.4 R184, [R225+0x8800] ;  /* 0x00880000e1b8783b */ /* 0x000eaa0000000200 */
[-C--:B------:R-:W-:Y:S06]  /*11260*/  HMMA.16816.F32.BF16 R20, R176, R192.reuse, R20 ;  /* 0x000000c0b014723c */ /* 0x080fec0000041814 */
[C---:B------:R-:W-:Y:S06]  /*11270*/  HMMA.16816.F32.BF16 R24, R188.reuse, R192, R24 ;  /* 0x000000c0bc18723c */ /* 0x040fec0000041818 */
[-C--:B------:R-:W-:Y:S06]  /*11280*/  HMMA.16816.F32.BF16 R28, R188, R194.reuse, R28 ;  /* 0x000000c2bc1c723c */ /* 0x080fec000004181c */
[C---:B------:R-:W-:Y:S06]  /*11290*/  HMMA.16816.F32.BF16 R32, R176.reuse, R194, R32 ;  /* 0x000000c2b020723c */ /* 0x040fec0000041820 */
[-C--:B-1----:R-:W-:Y:S06]  /*112a0*/  HMMA.16816.F32.BF16 R36, R176, R180.reuse, R36 ;  /* 0x000000b4b024723c */ /* 0x082fec0000041824 */
[C---:B------:R-:W-:Y:S06]  /*112b0*/  HMMA.16816.F32.BF16 R40, R188.reuse, R180, R40 ;  /* 0x000000b4bc28723c */ /* 0x040fec0000041828 */
[-C--:B------:R-:W-:Y:S06]  /*112c0*/  HMMA.16816.F32.BF16 R44, R188, R182.reuse, R44 ;  /* 0x000000b6bc2c723c */ /* 0x080fec000004182c */
[C---:B------:R-:W-:Y:S06]  /*112d0*/  HMMA.16816.F32.BF16 R48, R176.reuse, R182, R48 ;  /* 0x000000b6b030723c */ /* 0x040fec0000041830 */
[-C--:B------:R-:W-:Y:S06]  /*112e0*/  HMMA.16816.F32.BF16 R52, R176, R196.reuse, R52 ;  /* 0x000000c4b034723c */ /* 0x080fec0000041834 */
[C---:B------:R-:W-:Y:S06]  /*112f0*/  HMMA.16816.F32.BF16 R56, R188.reuse, R196, R56 ;  /* 0x000000c4bc38723c */ /* 0x040fec0000041838 */
[-C--:B------:R-:W-:Y:S06]  /*11300*/  HMMA.16816.F32.BF16 R60, R188, R198.reuse, R60 ;  /* 0x000000c6bc3c723c */ /* 0x080fec000004183c */
[----:B------:R-:W-:Y:S01]  /*11310*/  HMMA.16816.F32.BF16 R64, R176, R198, R64 ;  /* 0x000000c6b040723c */ /* 0x000fe20000041840 */
[----:B------:R-:W1:Y:S05]  /*11320*/  LDSM.16.M88.4 R176, [R229+0x5000] ;  /* 0x00500000e5b0783b */ /* 0x000e6a0000000200 */
[-C--:B---3--:R-:W-:Y:S06]  /*11330*/  HMMA.16816.F32.BF16 R4, R200, R204.reuse, R4 ;  /* 0x000000ccc804723c */ /* 0x088fec0000041804 */
[C---:B----4-:R-:W-:Y:S06]  /*11340*/  HMMA.16816.F32.BF16 R8, R108.reuse, R204, R8 ;  /* 0x000000cc6c08723c */ /* 0x050fec0000041808 */
[-C--:B------:R-:W-:Y:S06]  /*11350*/  HMMA.16816.F32.BF16 R12, R108, R206.reuse, R12 ;  /* 0x000000ce6c0c723c */ /* 0x080fec000004180c */
[C---:B------:R-:W-:Y:S06]  /*11360*/  HMMA.16816.F32.BF16 R16, R200.reuse, R206, R16 ;  /* 0x000000cec810723c */ /* 0x040fec0000041810 */
[-C--:B------:R-:W-:Y:S06]  /*11370*/  HMMA.16816.F32.BF16 R20, R200, R208.reuse, R20 ;  /* 0x000000d0c814723c */ /* 0x080fec0000041814 */
        /* <DEDUP_REMOVED lines=9> */
[-C--:B------:R-:W-:Y:S01]  /*11410*/  HMMA.16816.F32.BF16 R60, R108, R214.reuse, R60 ;  /* 0x000000d66c3c723c */ /* 0x080fe2000004183c */
[----:B------:R-:W2:Y:S05]  /*11420*/  LDSM.16.M88.4 R108, [R227+0x8400] ;  /* 0x00840000e36c783b */ /* 0x000eaa0000000200 */
[----:B------:R-:W-:Y:S06]  /*11430*/  HMMA.16816.F32.BF16 R64, R200, R214, R64 ;  /* 0x000000d6c840723c */ /* 0x000fec0000041840 */
[-C--:B------:R-:W-:Y:S06]  /*11440*/  HMMA.16816.F32.BF16 R4, R216, R220.reuse, R4 ;  /* 0x000000dcd804723c */ /* 0x080fec0000041804 */
[C---:B-1----:R-:W-:Y:S06]  /*11450*/  HMMA.16816.F32.BF16 R8, R176.reuse, R220, R8 ;  /* 0x000000dcb008723c */ /* 0x042fec0000041808 */
[-C--:B------:R-:W-:Y:S06]  /*11460*/  HMMA.16816.F32.BF16 R12, R176, R222.reuse, R12 ;  /* 0x000000deb00c723c */ /* 0x080fec000004180c */
[C---:B------:R-:W-:Y:S06]  /*11470*/  HMMA.16816.F32.BF16 R16, R216.reuse, R222, R16 ;  /* 0x000000ded810723c */ /* 0x040fec0000041810 */
[----:B------:R-:W-:Y:S01]  /*11480*/  FSEL R182, R4, -INF , !P6 ;  /* 0xff80000004b67808 */ /* 0x000fe20007000000 */
[----:B------:R-:W-:Y:S01]  /*11490*/  VIADD R4, R0, 0x8 ;  /* 0x0000000800047836 */ /* 0x000fe20000000000 */
[----:B------:R-:W-:Y:S02]  /*114a0*/  FSEL R183, R6, -INF , !P3 ;  /* 0xff80000006b77808 */ /* 0x000fe40005800000 */
[C---:B------:R-:W-:Y:S01]  /*114b0*/  ISETP.GE.AND P6, PT, R0.reuse, R232, PT ;  /* 0x000000e80000720c */ /* 0x040fe20003fc6270 */
[-C--:B--2---:R-:W-:Y:S03]  /*114c0*/  HMMA.16816.F32.BF16 R20, R216, R108.reuse, R20 ;  /* 0x0000006cd814723c */ /* 0x084fe60000041814 */
[C---:B------:R-:W-:Y:S02]  /*114d0*/  ISETP.GE.AND P3, PT, R0.reuse, R231, PT ;  /* 0x000000e70000720c */ /* 0x040fe40003f66270 */
[C---:B------:R-:W-:Y:S01]  /*114e0*/  ISETP.GE.OR P6, PT, R0.reuse, R236, !P6 ;  /* 0x000000ec0000720c */ /* 0x040fe200077c6670 */
[C---:B------:R-:W-:Y:S04]  /*114f0*/  HMMA.16816.F32.BF16 R24, R176.reuse, R108, R24 ;  /* 0x0000006cb018723c */ /* 0x040fe80000041818 */
[----:B------:R-:W-:Y:S02]  /*11500*/  ISETP.GE.OR P3, PT, R0, R235, !P3 ;  /* 0x000000eb0000720c */ /* 0x000fe40005f66670 */
[----:B------:R-:W-:Y:S01]  /*11510*/  FSEL R184, R8, -INF , !P6 ;  /* 0xff80000008b87808 */ /* 0x000fe20007000000 */
[----:B------:R-:W-:Y:S01]  /*11520*/  VIADD R8, R0, 0x10 ;  /* 0x0000001000087836 */ /* 0x000fe20000000000 */
[----:B------:R-:W-:Y:S01]  /*11530*/  FSEL R189, R10, -INF , !P3 ;  /* 0xff8000000abd7808 */ /* 0x000fe20005800000 */
[-C--:B------:R-:W-:Y:S03]  /*11540*/  HMMA.16816.F32.BF16 R28, R176, R110.reuse, R28 ;  /* 0x0000006eb01c723c */ /* 0x080fe6000004181c */
[C---:B------:R-:W-:Y:S02]  /*11550*/  ISETP.GE.AND P6, PT, R4.reuse, R232, PT ;  /* 0x000000e80400720c */ /* 0x040fe40003fc6270 */
[C---:B------:R-:W-:Y:S01]  /*11560*/  ISETP.GE.AND P3, PT, R4.reuse, R231, PT ;  /* 0x000000e70400720c */ /* 0x040fe20003f66270 */
[C---:B------:R-:W-:Y:S04]  /*11570*/  HMMA.16816.F32.BF16 R32, R216.reuse, R110, R32 ;  /* 0x0000006ed820723c */ /* 0x040fe80000041820 */
[C---:B------:R-:W-:Y:S02]  /*11580*/  ISETP.GE.OR P6, PT, R4.reuse, R236, !P6 ;  /* 0x000000ec0400720c */ /* 0x040fe400077c6670 */
[----:B------:R-:W-:Y:S02]  /*11590*/  ISETP.GE.OR P3, PT, R4, R235, !P3 ;  /* 0x000000eb0400720c */ /* 0x000fe40005f66670 */
[----:B------:R-:W-:Y:S02]  /*115a0*/  FSEL R185, R12, -INF , !P6 ;  /* 0xff8000000cb97808 */ /* 0x000fe40007000000 */
[----:B------:R-:W-:Y:S01]  /*115b0*/  ISETP.GE.AND P6, PT, R4, R234, PT ;  /* 0x000000ea0400720c */ /* 0x000fe20003fc6270 */
[----:B------:R-:W-:Y:S01]  /*115c0*/  VIADD R12, R0, 0x18 ;  /* 0x00000018000c7836 */ /* 0x000fe20000000000 */
[----:B------:R-:W-:Y:S02]  /*115d0*/  FSEL R190, R14, -INF , !P3 ;  /* 0xff8000000ebe7808 */ /* 0x000fe40005800000 */
[C---:B------:R-:W-:Y:S02]  /*115e0*/  ISETP.GE.AND P3, PT, R4.reuse, R233, PT ;  /* 0x000000e90400720c */ /* 0x040fe40003f66270 */
[----:B------:R-:W-:Y:S02]  /*115f0*/  FSEL R188, R5, -INF , !P5 ;  /* 0xff80000005bc7808 */ /* 0x000fe40006800000 */
[----:B------:R-:W-:Y:S02]  /*11600*/  FSEL R187, R7, -INF , !P0 ;  /* 0xff80000007bb7808 */ /* 0x000fe40004000000 */
[C---:B------:R-:W-:Y:S02]  /*11610*/  ISETP.GE.OR P6, PT, R4.reuse, R238, !P6 ;  /* 0x000000ee0400720c */ /* 0x040fe400077c6670 */
[----:B------:R-:W-:Y:S02]  /*11620*/  ISETP.GE.OR P3, PT, R4, R237, !P3 ;  /* 0x000000ed0400720c */ /* 0x000fe40005f66670 */
[C---:B------:R-:W-:Y:S01]  /*11630*/  ISETP.GE.AND P5, PT, R2.reuse, R232, PT ;  /* 0x000000e80200720c */ /* 0x040fe20003fa6270 */
[----:B------:R-:W1:Y:S01]  /*11640*/  LDSM.16.M88.4 R4, [R227+0x8800] ;  /* 0x00880000e304783b */ /* 0x000e620000000200 */
[C---:B------:R-:W-:Y:S02]  /*11650*/  ISETP.GE.AND P0, PT, R2.reuse, R231, PT ;  /* 0x000000e70200720c */ /* 0x040fe40003f06270 */
        /* <DEDUP_REMOVED lines=9> */
[C---:B------:R-:W-:Y:S02]  /*116f0*/  ISETP.GE.OR P6, PT, R8.reuse, R238, !P6 ;  /* 0x000000ee0800720c */ /* 0x040fe400077c6670 */
[----:B------:R-:W-:Y:S02]  /*11700*/  ISETP.GE.OR P3, PT, R8, R237, !P3 ;  /* 0x000000ed0800720c */ /* 0x000fe40005f66670 */
[----:B------:R-:W-:Y:S02]  /*11710*/  FSEL R194, R20, -INF , !P6 ;  /* 0xff80000014c27808 */ /* 0x000fe40007000000 */
[----:B------:R-:W-:Y:S02]  /*11720*/  FSEL R197, R22, -INF , !P3 ;  /* 0xff80000016c57808 */ /* 0x000fe40005800000 */
[C---:B------:R-:W-:Y:S02]  /*11730*/  ISETP.GE.AND P6, PT, R8.reuse, R232, PT ;  /* 0x000000e80800720c */ /* 0x040fe40003fc6270 */
[C---:B------:R-:W-:Y:S02]  /*11740*/  ISETP.GE.AND P3, PT, R8.reuse, R231, PT ;  /* 0x000000e70800720c */ /* 0x040fe40003f66270 */
[C---:B------:R-:W-:Y:S02]  /*11750*/  ISETP.GE.OR P6, PT, R8.reuse, R236, !P6 ;  /* 0x000000ec0800720c */ /* 0x040fe400077c6670 */
[----:B------:R-:W-:Y:S02]  /*11760*/  ISETP.GE.OR P3, PT, R8, R235, !P3 ;  /* 0x000000eb0800720c */ /* 0x000fe40005f66670 */
[C---:B------:R-:W-:Y:S01]  /*11770*/  ISETP.GE.AND P5, PT, R2.reuse, R232, PT ;  /* 0x000000e80200720c */ /* 0x040fe20003fa6270 */
[----:B------:R-:W2:Y:S01]  /*11780*/  LDSM.16.M88.4 R8, [R227+0x8c00] ;  /* 0x008c0000e308783b */ /* 0x000ea20000000200 */
[C---:B------:R-:W-:Y:S01]  /*11790*/  ISETP.GE.AND P0, PT, R2.reuse, R231, PT ;  /* 0x000000e70200720c */ /* 0x040fe20003f06270 */
[----:B------:R-:W-:Y:S04]  /*117a0*/  DEPBAR.LE SB0, 0x0 ;  /* 0x000080000000791a */ /* 0x000fe80000000000 */
[----:B------:R-:W-:Y:S01]  /*117b0*/  BAR.SYNC.DEFER_BLOCKING 0x0 ;  /* 0x0000000000007b1d */ /* 0x000fe20000010000 */
[C---:B------:R-:W-:Y:S01]  /*117c0*/  ISETP.GE.OR P5, PT, R2.reuse, R236, !P5 ;  /* 0x000000ec0200720c */ /* 0x040fe20006fa6670 */
[-C--:B-1----:R-:W-:Y:S05]  /*117d0*/  HMMA.16816.F32.BF16 R36, R216, R4.reuse, R36 ;  /* 0x00000004d824723c */ /* 0x082fea0000041824 */
[C---:B------:R-:W-:Y:S01]  /*117e0*/  ISETP.GE.OR P0, PT, R2.reuse, R235, !P0 ;  /* 0x000000eb0200720c */ /* 0x040fe20004706670 */
[C---:B------:R-:W-:Y:S05]  /*117f0*/  HMMA.16816.F32.BF16 R40, R176.reuse, R4, R40 ;  /* 0x00000004b028723c */ /* 0x040fea0000041828 */
[----:B------:R-:W-:Y:S01]  /*11800*/  FSEL R186, R13, -INF , !P5 ;  /* 0xff8000000dba7808 */ /* 0x000fe20006800000 */
[-C--:B------:R-:W-:Y:S03]  /*11810*/  HMMA.16816.F32.BF16 R44, R176, R6.reuse, R44 ;  /* 0x00000006b02c723c */ /* 0x080fe6000004182c */
[C---:B------:R-:W-:Y:S02]  /*11820*/  ISETP.GE.AND P5, PT, R2.reuse, R234, PT ;  /* 0x000000ea0200720c */ /* 0x040fe40003fa6270 */
[----:B------:R-:W-:Y:S01]  /*11830*/  FSEL R191, R15, -INF , !P0 ;  /* 0xff8000000fbf7808 */ /* 0x000fe20004000000 */
[C---:B------:R-:W-:Y:S04]  /*11840*/  HMMA.16816.F32.BF16 R48, R216.reuse, R6, R48 ;  /* 0x00000006d830723c */ /* 0x040fe80000041830 */
[----:B------:R-:W-:Y:S01]  /*11850*/  ISETP.GE.AND P0, PT, R2, R233, PT ;  /* 0x000000e90200720c */ /* 0x000fe20003f06270 */
[----:B------:R-:W-:Y:S01]  /*11860*/  VIADD R13, R0, 0x21 ;  /* 0x00000021000d7836 */ /* 0x000fe20000000000 */
[----:B------:R-:W-:Y:S01]  /*11870*/  ISETP.GE.OR P5, PT, R2, R238, !P5 ;  /* 0x000000ee0200720c */ /* 0x000fe20006fa6670 */
[----:B------:R-:W-:Y:S01]  /*11880*/  VIADD R7, R0, 0x29 ;  /* 0x0000002900077836 */ /* 0x000fe20000000000 */
[----:B------:R-:W-:Y:S03]  /*11890*/  ISETP.GE.OR P0, PT, R2, R237, !P0 ;  /* 0x000000ed0200720c */ /* 0x000fe60004706670 */
[----:B------:R-:W-:Y:S01]  /*118a0*/  FSEL R102, R17, -INF , !P5 ;  /* 0xff80000011667808 */ /* 0x000fe20006800000 */
[----:B------:R-:W-:Y:S01]  /*118b0*/  VIADD R2, R0, 0x11 ;  /* 0x0000001100027836 */ /* 0x000fe20000000000 */
[----:B------:R-:W-:Y:S01]  /*118c0*/  FSEL R181, R19, -INF , !P0 ;  /* 0xff80000013b57808 */ /* 0x000fe20004000000 */
[-C--:B--2---:R-:W-:Y:S03]  /*118d0*/  HMMA.16816.F32.BF16 R52, R216, R8.reuse, R52 ;  /* 0x00000008d834723c */ /* 0x084fe60000041834 */
[----:B------:R-:W-:Y:S01]  /*118e0*/  ISETP.GE.AND P5, PT, R2, R234, PT ;  /* 0x000000ea0200720c */ /* 0x000fe20003fa6270 */
[----:B------:R-:W-:Y:S01]  /*118f0*/  VIADD R5, R0, 0x31 ;  /* 0x0000003100057836 */ /* 0x000fe20000000000 */
[C---:B------:R-:W-:Y:S01]  /*11900*/  ISETP.GE.AND P0, PT, R2.reuse, R233, PT ;  /* 0x000000e90200720c */ /* 0x040fe20003f06270 */
[C---:B------:R-:W-:Y:S04]  /*11910*/  HMMA.16816.F32.BF16 R56, R176.reuse, R8, R56 ;  /* 0x00000008b038723c */ /* 0x040fe80000041838 */
[----:B------:R-:W-:Y:S01]  /*11920*/  ISETP.GE.OR P5, PT, R2, R238, !P5 ;  /* 0x000000ee0200720c */ /* 0x000fe20006fa6670 */
[----:B------:R-:W-:Y:S01]  /*11930*/  VIADD R6, R0, 0x30 ;  /* 0x0000003000067836 */ /* 0x000fe20000000000 */
[C---:B------:R-:W-:Y:S01]  /*11940*/  ISETP.GE.OR P0, PT, R2.reuse, R237, !P0 ;  /* 0x000000ed0200720c */ /* 0x040fe20004706670 */
[-C--:B------:R-:W-:Y:S04]  /*11950*/  HMMA.16816.F32.BF16 R60, R176, R10.reuse, R60 ;  /* 0x0000000ab03c723c */ /* 0x080fe8000004183c */
[----:B------:R-:W-:Y:S02]  /*11960*/  FSEL R196, R21, -INF , !P5 ;  /* 0xff80000015c47808 */ /* 0x000fe40006800000 */
[----:B------:R-:W-:Y:S01]  /*11970*/  FSEL R200, R23, -INF , !P0 ;  /* 0xff80000017c87808 */ /* 0x000fe20004000000 */
[----:B------:R-:W-:Y:S04]  /*11980*/  HMMA.16816.F32.BF16 R64, R216, R10, R64 ;  /* 0x0000000ad840723c */ /* 0x000fe80000041840 */
[C---:B------:R-:W-:Y:S02]  /*11990*/  ISETP.GE.AND P5, PT, R2.reuse, R232, PT ;  /* 0x000000e80200720c */ /* 0x040fe40003fa6270 */
[C---:B------:R-:W-:Y:S02]  /*119a0*/  ISETP.GE.AND P0, PT, R2.reuse, R231, PT ;  /* 0x000000e70200720c */ /* 0x040fe40003f06270 */
[C---:B------:R-:W-:Y:S02]  /*119b0*/  ISETP.GE.OR P5, PT, R2.reuse, R236, !P5 ;  /* 0x000000ec0200720c */ /* 0x040fe40006fa6670 */
[----:B------:R-:W-:Y:S01]  /*119c0*/  ISETP.GE.OR P0, PT, R2, R235, !P0 ;  /* 0x000000eb0200720c */ /* 0x000fe20004706670 */
[----:B------:R-:W-:Y:S01]  /*119d0*/  VIADD R2, R0, 0x19 ;  /* 0x0000001900027836 */ /* 0x000fe20000000000 */
[----:B------:R-:W-:Y:S02]  /*119e0*/  FSEL R204, R25, -INF , !P5 ;  /* 0xff80000019cc7808 */ /* 0x000fe40006800000 */
[----:B------:R-:W-:Y:S02]  /*119f0*/  FSEL R215, R27, -INF , !P0 ;  /* 0xff8000001bd77808 */ /* 0x000fe40004000000 */
[----:B------:R-:W-:Y:S02]  /*11a00*/  ISETP.GE.AND P0, PT, R2, R231, PT ;  /* 0x000000e70200720c */ /* 0x000fe40003f06270 */
[----:B------:R-:W-:Y:S02]  /*11a10*/  FSEL R202, R24, -INF , !P6 ;  /* 0xff80000018ca7808 */ /* 0x000fe40007000000 */
[CC--:B------:R-:W-:Y:S02]  /*11a20*/  ISETP.GE.AND P5, PT, R2.reuse, R232.reuse, PT ;  /* 0x000000e80200720c */ /* 0x0c0fe40003fa6270 */
[----:B------:R-:W-:Y:S02]  /*11a30*/  ISETP.GE.OR P0, PT, R2, R235, !P0 ;  /* 0x000000eb0200720c */ /* 0x000fe40004706670 */
[----:B------:R-:W-:Y:S02]  /*11a40*/  ISETP.GE.AND P6, PT, R12, R232, PT ;  /* 0x000000e80c00720c */ /* 0x000fe40003fc6270 */
[-C--:B------:R-:W-:Y:S02]  /*11a50*/  ISETP.GE.OR P5, PT, R2, R236.reuse, !P5 ;  /* 0x000000ec0200720c */ /* 0x080fe40006fa6670 */
[----:B------:R-:W-:Y:S02]  /*11a60*/  FSEL R220, R31, -INF , !P0 ;  /* 0xff8000001fdc7808 */ /* 0x000fe40004000000 */
[----:B------:R-:W-:Y:S02]  /*11a70*/  ISETP.GE.OR P6, PT, R12, R236, !P6 ;  /* 0x000000ec0c00720c */ /* 0x000fe400077c6670 */
[----:B------:R-:W-:Y:S02]  /*11a80*/  ISETP.GE.AND P0, PT, R2, R233, PT ;  /* 0x000000e90200720c */ /* 0x000fe40003f06270 */
[----:B------:R-:W-:Y:S02]  /*11a90*/  FSEL R212, R26, -INF , !P3 ;  /* 0xff8000001ad47808 */ /* 0x000fe40005800000 */
[----:B------:R-:W-:Y:S02]  /*11aa0*/  FSEL R205, R29, -INF , !P5 ;  /* 0xff8000001dcd7808 */ /* 0x000fe40006800000 */
[----:B------:R-:W-:Y:S02]  /*11ab0*/  ISETP.GE.AND P3, PT, R12, R231, PT ;  /* 0x000000e70c00720c */ /* 0x000fe40003f66270 */
[----:B------:R-:W-:Y:S02]  /*11ac0*/  FSEL R203, R28, -INF , !P6 ;  /* 0xff8000001ccb7808 */ /* 0x000fe40007000000 */
[CC--:B------:R-:W-:Y:S02]  /*11ad0*/  ISETP.GE.AND P5, PT, R2.reuse, R234.reuse, PT ;  /* 0x000000ea0200720c */ /* 0x0c0fe40003fa6270 */
[----:B------:R-:W-:Y:S02]  /*11ae0*/  ISETP.GE.OR P0, PT, R2, R237, !P0 ;  /* 0x000000ed0200720c */ /* 0x000fe40004706670 */
[C---:B------:R-:W-:Y:S02]  /*11af0*/  ISETP.GE.AND P6, PT, R12.reuse, R234, PT ;  /* 0x000000ea0c00720c */ /* 0x040fe40003fc6270 */
[----:B------:R-:W-:Y:S02]  /*11b00*/  ISETP.GE.OR P3, PT, R12, R235, !P3 ;  /* 0x000000eb0c00720c */ /* 0x000fe40005f66670 */
[-C--:B------:R-:W-:Y:S01]  /*11b10*/  ISETP.GE.OR P5, PT, R2, R238.reuse, !P5 ;  /* 0x000000ee0200720c */ /* 0x080fe20006fa6670 */
[----:B------:R-:W-:Y:S01]  /*11b20*/  VIADD R2, R0, 0x20 ;  /* 0x0000002000027836 */ /* 0x000fe20000000000 */
[----:B------:R-:W-:Y:S02]  /*11b30*/  FSEL R201, R35, -INF , !P0 ;  /* 0xff80000023c97808 */ /* 0x000fe40004000000 */
[----:B------:R-:W-:Y:S02]  /*11b40*/  ISETP.GE.OR P6, PT, R12, R238, !P6 ;  /* 0x000000ee0c00720c */ /* 0x000fe400077c6670 */
[-C--:B------:R-:W-:Y:S02]  /*11b50*/  ISETP.GE.AND P0, PT, R13, R233.reuse, PT ;  /* 0x000000e90d00720c */ /* 0x080fe40003f06270 */
[----:B------:R-:W-:Y:S02]  /*11b60*/  FSEL R211, R30, -INF , !P3 ;  /* 0xff8000001ed37808 */ /* 0x000fe40005800000 */
[----:B------:R-:W-:Y:S02]  /*11b70*/  ISETP.GE.AND P3, PT, R12, R233, PT ;  /* 0x000000e90c00720c */ /* 0x000fe40003f66270 */
[----:B------:R-:W-:Y:S02]  /*11b80*/  FSEL R195, R32, -INF , !P6 ;  /* 0xff80000020c37808 */ /* 0x000fe40007000000 */
[----:B------:R-:W-:Y:S02]  /*11b90*/  FSEL R198, R33, -INF , !P5 ;  /* 0xff80000021c67808 */ /* 0x000fe40006800000 */
[CC--:B------:R-:W-:Y:S02]  /*11ba0*/  ISETP.GE.OR P0, PT, R13.reuse, R237.reuse, !P0 ;  /* 0x000000ed0d00720c */ /* 0x0c0fe40004706670 */
[-C--:B------:R-:W-:Y:S02]  /*11bb0*/  ISETP.GE.AND P6, PT, R2, R234.reuse, PT ;  /* 0x000000ea0200720c */ /* 0x080fe40003fc6270 */
[----:B------:R-:W-:Y:S02]  /*11bc0*/  ISETP.GE.AND P5, PT, R13, R234, PT ;  /* 0x000000ea0d00720c */ /* 0x000fe40003fa6270 */
[----:B------:R-:W-:Y:S01]  /*11bd0*/  ISETP.GE.OR P3, PT, R12, R237, !P3 ;  /* 0x000000ed0c00720c */ /* 0x000fe20005f66670 */
[----:B------:R-:W-:Y:S01]  /*11be0*/  VIADD R12, R0, 0x28 ;  /* 0x00000028000c7836 */ /* 0x000fe20000000000 */
[----:B------:R-:W-:Y:S02]  /*11bf0*/  FSEL R240, R39, -INF , !P0 ;  /* 0xff80000027f07808 */ /* 0x000fe40004000000 */
[-C--:B------:R-:W-:Y:S02]  /*11c00*/  ISETP.GE.OR P6, PT, R2, R238.reuse, !P6 ;  /* 0x000000ee0200720c */ /* 0x080fe400077c6670 */
[----:B------:R-:W-:Y:S02]  /*11c10*/  ISETP.GE.OR P5, PT, R13, R238, !P5 ;  /* 0x000000ee0d00720c */ /* 0x000fe40006fa6670 */
[----:B------:R-:W-:Y:S02]  /*11c20*/  ISETP.GE.AND P0, PT, R7, R233, PT ;  /* 0x000000e90700720c */ /* 0x000fe40003f06270 */
[----:B------:R-:W-:Y:S02]  /*11c30*/  FSEL R222, R36, -INF , !P6 ;  /* 0xff80000024de7808 */ /* 0x000fe40007000000 */
[----:B------:R-:W-:Y:S02]  /*11c40*/  FSEL R221, R37, -INF , !P5 ;  /* 0xff80000025dd7808 */ /* 0x000fe40006800000 */
[C---:B------:R-:W-:Y:S02]  /*11c50*/  ISETP.GE.OR P0, PT, R7.reuse, R237, !P0 ;  /* 0x000000ed0700720c */ /* 0x040fe40004706670 */
[----:B------:R-:W-:Y:S02]  /*11c60*/  FSEL R199, R34, -INF , !P3 ;  /* 0xff80000022c77808 */ /* 0x000fe40005800000 */
[-C--:B------:R-:W-:Y:S02]  /*11c70*/  ISETP.GE.AND P6, PT, R12, R234.reuse, PT ;  /* 0x000000ea0c00720c */ /* 0x080fe40003fc6270 */
[----:B------:R-:W-:Y:S02]  /*11c80*/  ISETP.GE.AND P5, PT, R7, R234, PT ;  /* 0x000000ea0700720c */ /* 0x000fe40003fa6270 */
[-C--:B------:R-:W-:Y:S02]  /*11c90*/  ISETP.GE.AND P3, PT, R2, R233.reuse, PT ;  /* 0x000000e90200720c */ /* 0x080fe40003f66270 */
[----:B------:R-:W-:Y:S02]  /*11ca0*/  FSEL R243, R51, -INF , !P0 ;  /* 0xff80000033f37808 */ /* 0x000fe40004000000 */
[-C--:B------:R-:W-:Y:S02]  /*11cb0*/  ISETP.GE.OR P6, PT, R12, R238.reuse, !P6 ;  /* 0x000000ee0c00720c */ /* 0x080fe400077c6670 */
[----:B------:R-:W-:Y:S02]  /*11cc0*/  ISETP.GE.OR P5, PT, R7, R238, !P5 ;  /* 0x000000ee0700720c */ /* 0x000fe40006fa6670 */
[----:B------:R-:W-:Y:S02]  /*11cd0*/  ISETP.GE.AND P0, PT, R5, R233, PT ;  /* 0x000000e90500720c */ /* 0x000fe40003f06270 */
[-C--:B------:R-:W-:Y:S02]  /*11ce0*/  ISETP.GE.OR P3, PT, R2, R237.reuse, !P3 ;  /* 0x000000ed0200720c */ /* 0x080fe40005f66670 */
[----:B------:R-:W-:Y:S02]  /*11cf0*/  FSEL R239, R48, -INF , !P6 ;  /* 0xff80000030ef7808 */ /* 0x000fe40007000000 */
[----:B------:R-:W-:Y:S02]  /*11d00*/  FSEL R241, R49, -INF , !P5 ;  /* 0xff80000031f17808 */ /* 0x000fe40006800000 */
[C---:B------:R-:W-:Y:S02]  /*11d10*/  ISETP.GE.OR P0, PT, R5.reuse, R237, !P0 ;  /* 0x000000ed0500720c */ /* 0x040fe40004706670 */
[----:B------:R-:W-:Y:S02]  /*11d20*/  FSEL R223, R38, -INF , !P3 ;  /* 0xff80000026df7808 */ /* 0x000fe40005800000 */
[-C--:B------:R-:W-:Y:S02]  /*11d30*/  ISETP.GE.AND P6, PT, R6, R234.reuse, PT ;  /* 0x000000ea0600720c */ /* 0x080fe40003fc6270 */
[----:B------:R-:W-:Y:S02]  /*11d40*/  ISETP.GE.AND P5, PT, R5, R234, PT ;  /* 0x000000ea0500720c */ /* 0x000fe40003fa6270 */
[----:B------:R-:W-:Y:S02]  /*11d50*/  ISETP.GE.AND P3, PT, R12, R233, PT ;  /* 0x000000e90c00720c */ /* 0x000fe40003f66270 */
[----:B------:R-:W-:Y:S02]  /*11d60*/  FSEL R103, R55, -INF , !P0 ;  /* 0xff80000037677808 */ /* 0x000fe40004000000 */
[-C--:B------:R-:W-:Y:S02]  /*11d70*/  ISETP.GE.OR P6, PT, R6, R238.reuse, !P6 ;  /* 0x000000ee0600720c */ /* 0x080fe400077c6670 */
[----:B------:R-:W-:Y:S02]  /*11d80*/  ISETP.GE.OR P5, PT, R5, R238, !P5 ;  /* 0x000000ee0500720c */ /* 0x000fe40006fa6670 */
[----:B------:R-:W-:Y:S02]  /*11d90*/  PLOP3.LUT P0, PT, PT, PT, UP0, 0x80, 0x0 ;  /* 0x000000000000781c */ /* 0x000fe40003f0f008 */
[----:B------:R-:W-:Y:S02]  /*11da0*/  ISETP.GE.OR P3, PT, R12, R237, !P3 ;  /* 0x000000ed0c00720c */ /* 0x000fe40005f66670 */
[----:B------:R-:W-:Y:S02]  /*11db0*/  FSEL R252, R52, -INF , !P6 ;  /* 0xff80000034fc7808 */ /* 0x000fe40007000000 */
[----:B------:R-:W-:Y:S02]  /*11dc0*/  FSEL R105, R53, -INF , !P5 ;  /* 0xff80000035697808 */ /* 0x000fe40006800000 */
[----:B------:R-:W-:Y:S02]  /*11dd0*/  FSEL R242, R50, -INF , !P3 ;  /* 0xff80000032f27808 */ /* 0x000fe40005800000 */
[C---:B------:R-:W-:Y:S02]  /*11de0*/  ISETP.GE.AND P6, PT, R2.reuse, R232, PT ;  /* 0x000000e80200720c */ /* 0x040fe40003fc6270 */
[----:B------:R-:W-:Y:S02]  /*11df0*/  ISETP.GE.AND P5, PT, R2, R231, PT ;  /* 0x000000e70200720c */ /* 0x000fe40003fa6270 */
[----:B------:R-:W-:Y:S02]  /*11e00*/  ISETP.GE.AND P3, PT, R6, R233, PT ;  /* 0x000000e90600720c */ /* 0x000fe40003f66270 */
[C---:B------:R-:W-:Y:S02]  /*11e10*/  ISETP.GE.OR P6, PT, R2.reuse, R236, !P6 ;  /* 0x000000ec0200720c */ /* 0x040fe400077c6670 */
[----:B------:R-:W-:Y:S01]  /*11e20*/  ISETP.GE.OR P5, PT, R2, R235, !P5 ;  /* 0x000000eb0200720c */ /* 0x000fe20006fa6670 */
[----:B------:R-:W-:Y:S01]  /*11e30*/  VIADD R2, R0, 0x38 ;  /* 0x0000003800027836 */ /* 0x000fe20000000000 */
[----:B------:R-:W-:Y:S01]  /*11e40*/  ISETP.GE.OR P3, PT, R6, R237, !P3 ;  /* 0x000000ed0600720c */ /* 0x000fe20005f66670 */
[----:B------:R-:W-:Y:S03]  /*11e50*/  VIADD R0, R0, 0x39 ;  /* 0x0000003900007836 */ /* 0x000fe60000000000 */
[----:B------:R-:W-:Y:S02]  /*11e60*/  FSEL R104, R54, -INF , !P3 ;  /* 0xff80000036687808 */ /* 0x000fe40005800000 */
[----:B------:R-:W-:Y:S01]  /*11e70*/  ISETP.GE.AND P3, PT, R2, R234, PT ;  /* 0x000000ea0200720c */ /* 0x000fe20003f66270 */
[----:B------:R-:W-:Y:S01]  /*11e80*/  @!UPT UIADD3 URZ, URZ, URZ, URZ ;  /* 0x0000003f3f3ff290 */ /* 0x000fe2000fffe03f */
[----:B------:R-:W-:Y:S11]  /*11e90*/  @P0 BRA `(.L_x_235) ;  /* 0xffffffe400440947 */ /* 0x000ff6000383ffff */
.L_x_234:
[----:B------:R-:W-:Y:S01]  /*11ea0*/  FMNMX.FTZ R8, R182, R3, !PT ;  /* 0x00000003b6087209 */ /* 0x000fe20007810000 */
[----:B--2---:R-:W-:Y:S01]  /*11eb0*/  LDSM.16.MT88.4 R20, [R224+0x9000] ;  /* 0x00900000e014783b */ /* 0x004fe20000004200 */
[----:B------:R-:W-:Y:S01]  /*11ec0*/  FMNMX.FTZ R4, R183, R100, !PT ;  /* 0x00000064b7047209 */ /* 0x000fe20007810000 */
[----:B------:R-:W-:Y:S01]  /*11ed0*/  UISETP.GT.AND UP0, UPT, UR9, UR12, UPT ;  /* 0x0000000c0900728c */ /* 0x000fe2000bf04270 */
[----:B------:R-:W-:Y:S01]  /*11ee0*/  FMNMX.FTZ R8, R188, R8, !PT ;  /* 0x00000008bc087209 */ /* 0x000fe20007810000 */
[----:B------:R-:W-:Y:S01]  /*11ef0*/  UMOV UR17, UR9 ;  /* 0x0000000900117c82 */ /* 0x000fe20008000000 */
[----:B------:R-:W-:Y:S02]  /*11f00*/  FMNMX.FTZ R4, R187, R4, !PT ;  /* 0x00000004bb047209 */ /* 0x000fe40007810000 */
[----:B------:R-:W-:Y:S01]  /*11f10*/  FMNMX.FTZ R8, R101, R8, !PT ;  /* 0x0000000865087209 */ /* 0x000fe20007810000 */
[----:B------:R-:W-:Y:S01]  /*11f20*/  LDSM.16.MT88.4 R36, [R226+0x9000] ;  /* 0x00900000e224783b */ /* 0x000fe20000004200 */
[----:B------:R-:W-:Y:S02]  /*11f30*/  FMNMX.FTZ R4, R180, R4, !PT ;  /* 0x00000004b4047209 */ /* 0x000fe40007810000 */
[----:B------:R-:W-:Y:S02]  /*11f40*/  FMNMX.FTZ R8, R102, R8, !PT ;  /* 0x0000000866087209 */ /* 0x000fe40007810000 */
[----:B------:R-:W-:Y:S02]  /*11f50*/  FMNMX.FTZ R4, R181, R4, !PT ;  /* 0x00000004b5047209 */ /* 0x000fe40007810000 */
[----:B------:R-:W-:Y:S01]  /*11f60*/  FMNMX.FTZ R8, R194, R8, !PT ;  /* 0x00000008c2087209 */ /* 0x000fe20007810000 */
[----:B------:R-:W-:Y:S01]  /*11f70*/  LDSM.16.MT88.4 R52, [R224+0xa000] ;  /* 0x00a00000e034783b */ /* 0x000fe20000004200 */
[----:B------:R-:W-:Y:S02]  /*11f80*/  ISETP.GE.AND P1, PT, R13, R232, PT ;  /* 0x000000e80d00720c */ /* 0x000fe40003f26270 */
[----:B------:R-:W-:Y:S02]  /*11f90*/  FMNMX.FTZ R8, R196, R8, !PT ;  /* 0x00000008c4087209 */ /* 0x000fe40007810000 */
[----:B------:R-:W-:Y:S02]  /*11fa0*/  FMNMX.FTZ R4, R197, R4, !PT ;  /* 0x00000004c5047209 */ /* 0x000fe40007810000 */
[----:B------:R-:W-:Y:S02]  /*11fb0*/  FMNMX.FTZ R8, R195, R8, !PT ;  /* 0x00000008c3087209 */ /* 0x000fe40007810000 */
[----:B------:R-:W-:Y:S02]  /*11fc0*/  ISETP.GE.OR P1, PT, R13, R236, !P1 ;  /* 0x000000ec0d00720c */ /* 0x000fe40004f26670 */
[----:B------:R-:W-:Y:S02]  /*11fd0*/  FMNMX.FTZ R9, R198, R8, !PT ;  /* 0x00000008c6097209 */ /* 0x000fe40007810000 */
[----:B------:R-:W-:Y:S02]  /*11fe0*/  ISETP.GE.OR P3, PT, R2, R238, !P3 ;  /* 0x000000ee0200720c */ /* 0x000fe40005f66670 */
[----:B------:R-:W-:Y:S02]  /*11ff0*/  FMNMX.FTZ R9, R222, R9, !PT ;  /* 0x00000009de097209 */ /* 0x000fe40007810000 */
[----:B------:R-:W-:Y:S02]  /*12000*/  FMNMX.FTZ R4, R200, R4, !PT ;  /* 0x00000004c8047209 */ /* 0x000fe40007810000 */
[----:B------:R-:W-:Y:S02]  /*12010*/  FMNMX.FTZ R9, R221, R9, !PT ;  /* 0x00000009dd097209 */ /* 0x000fe40007810000 */
[----:B------:R-:W-:Y:S02]  /*12020*/  FSEL R213, R40, -INF , !P6 ;  /* 0xff80000028d57808 */ /* 0x000fe40007000000 */
[----:B------:R-:W-:Y:S02]  /*12030*/  FSEL R214, R41, -INF , !P1 ;  /* 0xff80000029d67808 */ /* 0x000fe40004800000 */
[----:B------:R-:W-:Y:S02]  /*12040*/  FSEL R248, R64, -INF , !P3 ;  /* 0xff80000040f87808 */ /* 0x000fe40005800000 */
[C---:B------:R-:W-:Y:S02]  /*12050*/  ISETP.GE.AND P6, PT, R7.reuse, R232, PT ;  /* 0x000000e80700720c */ /* 0x040fe40003fc6270 */
[----:B------:R-:W-:Y:S02]  /*12060*/  ISETP.GE.AND P1, PT, R7, R231, PT ;  /* 0x000000e70700720c */ /* 0x000fe40003f26270 */
[----:B------:R-:W-:Y:S02]  /*12070*/  FMNMX.FTZ R4, R199, R4, !PT ;  /* 0x00000004c7047209 */ /* 0x000fe40007810000 */
[----:B------:R-:W-:Y:S02]  /*12080*/  ISETP.GE.AND P3, PT, R2, R233, PT ;  /* 0x000000e90200720c */ /* 0x000fe40003f66270 */
[----:B------:R-:W-:Y:S02]  /*12090*/  FMNMX.FTZ R8, R184, R106, !PT ;  /* 0x0000006ab8087209 */ /* 0x000fe40007810000 */
[----:B------:R-:W-:Y:S02]  /*120a0*/  FMNMX.FTZ R9, R239, R9, !PT ;  /* 0x00000009ef097209 */ /* 0x000fe40007810000 */
[C---:B------:R-:W-:Y:S02]  /*120b0*/  ISETP.GE.OR P1, PT, R7.reuse, R235, !P1 ;  /* 0x000000eb0700720c */ /* 0x040fe40004f26670 */
[----:B------:R-:W-:Y:S02]  /*120c0*/  ISETP.GE.OR P6, PT, R7, R236, !P6 ;  /* 0x000000ec0700720c */ /* 0x000fe400077c6670 */
[----:B------:R-:W-:Y:S02]  /*120d0*/  FMNMX.FTZ R4, R201, R4, !PT ;  /* 0x00000004c9047209 */ /* 0x000fe40007810000 */
[----:B------:R-:W-:Y:S02]  /*120e0*/  ISETP.GE.OR P3, PT, R2, R237, !P3 ;  /* 0x000000ed0200720c */ /* 0x000fe40005f66670 */
[----:B------:R-:W-:Y:S02]  /*120f0*/  FMNMX.FTZ R7, R192, R8, !PT ;  /* 0x00000008c0077209 */ /* 0x000fe40007810000 */
[----:B------:R-:W-:Y:S02]  /*12100*/  FMNMX.FTZ R8, R241, R9, !PT ;  /* 0x00000009f1087209 */ /* 0x000fe40007810000 */
[----:B------:R-:W-:Y:S02]  /*12110*/  FMNMX.FTZ R4, R223, R4, !PT ;  /* 0x00000004df047209 */ /* 0x000fe40007810000 */
[----:B------:R-:W-:Y:S02]  /*12120*/  FSEL R250, R66, -INF , !P3 ;  /* 0xff80000042fa7808 */ /* 0x000fe40005800000 */
[----:B------:R-:W-:Y:S02]  /*12130*/  ISETP.GE.AND P2, PT, R0, R234, PT ;  /* 0x000000ea0000720c */ /* 0x000fe40003f46270 */
[----:B------:R-:W-:Y:S02]  /*12140*/  MOV R64, R105 ;  /* 0x0000006900407202 */ /* 0x000fe40000000f00 */
[----:B------:R-:W-:Y:S02]  /*12150*/  FMNMX.FTZ R8, R252, R8, !PT ;  /* 0x00000008fc087209 */ /* 0x000fe40007810000 */
[----:B------:R-:W-:Y:S02]  /*12160*/  ISETP.GE.AND P3, PT, R12, R232, PT ;  /* 0x000000e80c00720c */ /* 0x000fe40003f66270 */
[----:B------:R-:W-:Y:S02]  /*12170*/  FMNMX.FTZ R4, R240, R4, !PT ;  /* 0x00000004f0047209 */ /* 0x000fe40007810000 */
[----:B------:R-:W-:Y:S02]  /*12180*/  ISETP.GE.OR P2, PT, R0, R238, !P2 ;  /* 0x000000ee0000720c */ /* 0x000fe40005746670 */
[----:B------:R-:W-:Y:S02]  /*12190*/  FMNMX.FTZ R8, R64, R8, !PT ;  /* 0x0000000840087209 */ /* 0x000fe40007810000 */
[----:B------:R-:W-:Y:S02]  /*121a0*/  ISETP.GE.OR P3, PT, R12, R236, !P3 ;  /* 0x000000ec0c00720c */ /* 0x000fe40005f66670 */
[----:B------:R-:W-:Y:S02]  /*121b0*/  FMNMX.FTZ R7, R185, R7, !PT ;  /* 0x00000007b9077209 */ /* 0x000fe40007810000 */
[----:B------:R-:W-:Y:S02]  /*121c0*/  FMNMX.FTZ R4, R242, R4, !PT ;  /* 0x00000004f2047209 */ /* 0x000fe40007810000 */
[----:B------:R-:W-:Y:S02]  /*121d0*/  FSEL R249, R65, -INF , !P2 ;  /* 0xff80000041f97808 */ /* 0x000fe40005000000 */
[----:B------:R-:W-:Y:S02]  /*121e0*/  FSEL R210, R44, -INF , !P3 ;  /* 0xff8000002cd27808 */ /* 0x000fe40005800000 */
[----:B------:R-:W-:Y:S02]  /*121f0*/  FMNMX.FTZ R8, R248, R8, !PT ;  /* 0x00000008f8087209 */ /* 0x000fe40007810000 */
[----:B------:R-:W-:Y:S02]  /*12200*/  FSEL R216, R42, -INF , !P5 ;  /* 0xff8000002ad87808 */ /* 0x000fe40006800000 */
[C---:B------:R-:W-:Y:S02]  /*12210*/  ISETP.GE.AND P5, PT, R6.reuse, R232, PT ;  /* 0x000000e80600720c */ /* 0x040fe40003fa6270 */
[----:B------:R-:W-:Y:S02]  /*12220*/  ISETP.GE.AND P3, PT, R6, R231, PT ;  /* 0x000000e70600720c */ /* 0x000fe40003f66270 */
[----:B------:R-:W-:Y:S02]  /*12230*/  FMNMX.FTZ R7, R186, R7, !PT ;  /* 0x00000007ba077209 */ /* 0x000fe40007810000 */
[----:B------:R-:W-:Y:S02]  /*12240*/  MOV R65, R104 ;  /* 0x0000006800417202 */ /* 0x000fe40000000f00 */
[----:B------:R-:W-:Y:S02]  /*12250*/  FMNMX.FTZ R4, R243, R4, !PT ;  /* 0x00000004f3047209 */ /* 0x000fe40007810000 */
[----:B------:R-:W-:Y:S02]  /*12260*/  FMNMX.FTZ R9, R249, R8, !PT ;  /* 0x00000008f9097209 */ /* 0x000fe40007810000 */
[C---:B------:R-:W-:Y:S02]  /*12270*/  ISETP.GE.OR P5, PT, R6.reuse, R236, !P5 ;  /* 0x000000ec0600720c */ /* 0x040fe40006fa6670 */
[----:B------:R-:W-:Y:S01]  /*12280*/  ISETP.GE.OR P3, PT, R6, R235, !P3 ;  /* 0x000000eb0600720c */ /* 0x000fe20005f66670 */
[----:B------:R-:W1:Y:S01]  /*12290*/  SHFL.BFLY PT, R105, R9, 0x2, 0x1f ;  /* 0x0c401f0009697f89 */ /* 0x000e6200000e0000 */
[----:B------:R-:W-:Y:S02]  /*122a0*/  FMNMX.FTZ R7, R202, R7, !PT ;  /* 0x00000007ca077209 */ /* 0x000fe40007810000 */
[----:B------:R-:W-:Y:S02]  /*122b0*/  ISETP.GE.AND P2, PT, R0, R233, PT ;  /* 0x000000e90000720c */ /* 0x000fe40003f46270 */
[----:B------:R-:W-:Y:S02]  /*122c0*/  MOV R66, R103 ;  /* 0x0000006700427202 */ /* 0x000fe40000000f00 */
[----:B------:R-:W-:Y:S02]  /*122d0*/  FMNMX.FTZ R6, R65, R4, !PT ;  /* 0x0000000441067209 */ /* 0x000fe40007810000 */
[----:B------:R-:W-:Y:S02]  /*122e0*/  FMNMX.FTZ R7, R204, R7, !PT ;  /* 0x00000007cc077209 */ /* 0x000fe40007810000 */
[----:B------:R-:W-:Y:S02]  /*122f0*/  ISETP.GE.OR P2, PT, R0, R237, !P2 ;  /* 0x000000ed0000720c */ /* 0x000fe40005746670 */
[----:B------:R-:W-:Y:S02]  /*12300*/  FMNMX.FTZ R8, R66, R6, !PT ;  /* 0x0000000642087209 */ /* 0x000fe40007810000 */
[----:B------:R-:W-:Y:S02]  /*12310*/  FMNMX.FTZ R6, R203, R7, !PT ;  /* 0x00000007cb067209 */ /* 0x000fe40007810000 */
[----:B------:R-:W-:Y:S02]  /*12320*/  FSEL R251, R67, -INF , !P2 ;  /* 0xff80000043fb7808 */ /* 0x000fe40005000000 */
[----:B------:R-:W-:Y:S02]  /*12330*/  FMNMX.FTZ R7, R250, R8, !PT ;  /* 0x00000008fa077209 */ /* 0x000fe40007810000 */
[----:B------:R-:W-:Y:S02]  /*12340*/  FMNMX.FTZ R4, R189, R107, !PT ;  /* 0x0000006bbd047209 */ /* 0x000fe40007810000 */
[----:B------:R-:W-:Y:S02]  /*12350*/  FMNMX.FTZ R7, R251, R7, !PT ;  /* 0x00000007fb077209 */ /* 0x000fe40007810000 */
[----:B------:R-:W-:Y:S02]  /*12360*/  FMNMX.FTZ R4, R193, R4, !PT ;  /* 0x00000004c1047209 */ /* 0x000fe40007810000 */
[----:B------:R-:W-:Y:S01]  /*12370*/  FMNMX.FTZ R6, R205, R6, !PT ;  /* 0x00000006cd067209 */ /* 0x000fe20007810000 */
[----:B------:R-:W2:Y:S01]  /*12380*/  SHFL.BFLY PT, R104, R7, 0x2, 0x1f ;  /* 0x0c401f0007687f89 */ /* 0x000ea200000e0000 */
[----:B------:R-:W-:Y:S02]  /*12390*/  FMNMX.FTZ R4, R190, R4, !PT ;  /* 0x00000004be047209 */ /* 0x000fe40007810000 */
[----:B------:R-:W-:Y:S02]  /*123a0*/  FMNMX.FTZ R6, R213, R6, !PT ;  /* 0x00000006d5067209 */ /* 0x000fe40007810000 */
[----:B------:R-:W-:Y:S02]  /*123b0*/  FMNMX.FTZ R4, R191, R4, !PT ;  /* 0x00000004bf047209 */ /* 0x000fe40007810000 */
[----:B------:R-:W-:Y:S02]  /*123c0*/  FMNMX.FTZ R103, R214, R6, !PT ;  /* 0x00000006d6677209 */ /* 0x000fe40007810000 */
[----:B------:R-:W-:Y:S02]  /*123d0*/  FMNMX.FTZ R4, R212, R4, !PT ;  /* 0x00000004d4047209 */ /* 0x000fe40007810000 */
[----:B------:R-:W-:Y:S02]  /*123e0*/  ISETP.GE.AND P0, PT, R13, R231, PT ;  /* 0x000000e70d00720c */ /* 0x000fe40003f06270 */
[----:B------:R-:W-:Y:S02]  /*123f0*/  FMNMX.FTZ R4, R215, R4, !PT ;  /* 0x00000004d7047209 */ /* 0x000fe40007810000 */
[----:B------:R-:W-:Y:S02]  /*12400*/  ISETP.GE.OR P0, PT, R13, R235, !P0 ;  /* 0x000000eb0d00720c */ /* 0x000fe40004706670 */
[----:B------:R-:W-:Y:S02]  /*12410*/  FMNMX.FTZ R4, R211, R4, !PT ;  /* 0x00000004d3047209 */ /* 0x000fe40007810000 */
[----:B------:R-:W-:Y:S02]  /*12420*/  FSEL R207, R43, -INF , !P0 ;  /* 0xff8000002bcf7808 */ /* 0x000fe40004000000 */
[----:B------:R-:W-:Y:S02]  /*12430*/  FMNMX.FTZ R4, R220, R4, !PT ;  /* 0x00000004dc047209 */ /* 0x000fe40007810000 */
[----:B------:R-:W-:Y:S02]  /*12440*/  FSEL R219, R58, -INF , !P3 ;  /* 0xff8000003adb7808 */ /* 0x000fe40005800000 */
[----:B-1----:R-:W-:Y:S02]  /*12450*/  FMNMX.FTZ R105, R9, R105, !PT ;  /* 0x0000006909697209 */ /* 0x002fe40007810000 */
[----:B------:R-:W-:Y:S02]  /*12460*/  FMNMX.FTZ R4, R216, R4, !PT ;  /* 0x00000004d8047209 */ /* 0x000fe40007810000 */
[----:B--2---:R-:W-:Y:S01]  /*12470*/  FMNMX.FTZ R104, R7, R104, !PT ;  /* 0x0000006807687209 */ /* 0x004fe20007810000 */
[----:B------:R-:W1:Y:S01]  /*12480*/  SHFL.BFLY PT, R6, R105, 0x1, 0x1f ;  /* 0x0c201f0069067f89 */ /* 0x000e6200000e0000 */
[----:B------:R-:W-:Y:S02]  /*12490*/  FMNMX.FTZ R7, R207, R4, !PT ;  /* 0x00000004cf077209 */ /* 0x000fe40007810000 */
[----:B------:R-:W-:Y:S05]  /*124a0*/  FSEL R209, R45, -INF , !P6 ;  /* 0xff8000002dd17808 */ /* 0x000fea0007000000 */
[----:B------:R-:W2:Y:S01]  /*124b0*/  SHFL.BFLY PT, R4, R104, 0x1, 0x1f ;  /* 0x0c201f0068047f89 */ /* 0x000ea200000e0000 */
[C---:B------:R-:W-:Y:S02]  /*124c0*/  ISETP.GE.AND P2, PT, R12.reuse, R231, PT ;  /* 0x000000e70c00720c */ /* 0x040fe40003f46270 */
[C---:B------:R-:W-:Y:S02]  /*124d0*/  ISETP.GE.AND P6, PT, R5.reuse, R232, PT ;  /* 0x000000e80500720c */ /* 0x040fe40003fc6270 */
[----:B------:R-:W-:Y:S02]  /*124e0*/  ISETP.GE.OR P2, PT, R12, R235, !P2 ;  /* 0x000000eb0c00720c */ /* 0x000fe40005746670 */
[----:B------:R-:W-:Y:S02]  /*124f0*/  ISETP.GE.OR P6, PT, R5, R236, !P6 ;  /* 0x000000ec0500720c */ /* 0x000fe400077c6670 */
[----:B------:R-:W-:Y:S02]  /*12500*/  FSEL R206, R46, -INF , !P2 ;  /* 0xff8000002ece7808 */ /* 0x000fe40005000000 */
[----:B------:R-:W-:Y:S02]  /*12510*/  FSEL R244, R57, -INF , !P6 ;  /* 0xff80000039f47808 */ /* 0x000fe40007000000 */
[----:B------:R-:W-:Y:S02]  /*12520*/  ISETP.GE.AND P6, PT, R2, R232, PT ;  /* 0x000000e80200720c */ /* 0x000fe40003fc6270 */
[----:B------:R-:W-:Y:S02]  /*12530*/  FSEL R217, R56, -INF , !P5 ;  /* 0xff80000038d97808 */ /* 0x000fe40006800000 */
[----:B------:R-:W-:Y:S02]  /*12540*/  ISETP.GE.AND P5, PT, R5, R231, PT ;  /* 0x000000e70500720c */ /* 0x000fe40003fa6270 */
[----:B------:R-:W-:Y:S02]  /*12550*/  FSEL R208, R47, -INF , !P1 ;  /* 0xff8000002fd07808 */ /* 0x000fe40004800000 */
[----:B-1----:R-:W-:Y:S02]  /*12560*/  FMNMX.FTZ R105, R105, R6, !PT ;  /* 0x0000000669697209 */ /* 0x002fe40007810000 */
[----:B------:R-:W-:Y:S02]  /*12570*/  FMNMX.FTZ R7, R206, R7, !PT ;  /* 0x00000007ce077209 */ /* 0x000fe40007810000 */
[C---:B------:R-:W-:Y:S01]  /*12580*/  FSETP.NEU.FTZ.AND P3, PT, R105.reuse, -INF , PT ;  /* 0xff8000006900780b */ /* 0x040fe20003f7d000 */
[----:B------:R-:W-:Y:S01]  /*12590*/  FMUL.FTZ R109, R105, UR4 ;  /* 0x00000004696d7c20 */ /* 0x000fe20008410000 */
[----:B--2---:R-:W-:Y:S02]  /*125a0*/  FMNMX.FTZ R104, R104, R4, !PT ;  /* 0x0000000468687209 */ /* 0x004fe40007810000 */
[----:B------:R-:W-:Y:S02]  /*125b0*/  ISETP.GE.OR P6, PT, R2, R236, !P6 ;  /* 0x000000ec0200720c */ /* 0x000fe400077c6670 */
[----:B------:R-:W-:Y:S01]  /*125c0*/  FSEL R109, R109, RZ, P3 ;  /* 0x000000ff6d6d7208 */ /* 0x000fe20001800000 */
[----:B------:R-:W-:Y:S01]  /*125d0*/  FMUL.FTZ R110, R104, UR4 ;  /* 0x00000004686e7c20 */ /* 0x000fe20008410000 */
[----:B------:R-:W-:Y:S02]  /*125e0*/  ISETP.GE.AND P0, PT, R2, R231, PT ;  /* 0x000000e70200720c */ /* 0x000fe40003f06270 */
[----:B------:R-:W-:Y:S01]  /*125f0*/  FMNMX.FTZ R103, R210, R103, !PT ;  /* 0x00000067d2677209 */ /* 0x000fe20007810000 */
[--C-:B------:R-:W-:Y:S01]  /*12600*/  FFMA.FTZ R4, R182, UR4, -R109.reuse ;  /* 0x00000004b6047c23 */ /* 0x100fe2000801086d */
[----:B------:R-:W-:Y:S02]  /*12610*/  ISETP.GE.OR P5, PT, R5, R235, !P5 ;  /* 0x000000eb0500720c */ /* 0x000fe40006fa6670 */
[----:B------:R-:W-:Y:S01]  /*12620*/  FMNMX.FTZ R7, R208, R7, !PT ;  /* 0x00000007d0077209 */ /* 0x000fe20007810000 */
[----:B------:R1:W-:Y:S01]  /*12630*/  MUFU.EX2 R17, R4 ;  /* 0x0000000400117308 */ /* 0x0003e20000000800 */
[----:B------:R-:W-:Y:S02]  /*12640*/  FSEL R218, R60, -INF , !P6 ;  /* 0xff8000003cda7808 */ /* 0x000fe40007000000 */
[C---:B------:R-:W-:Y:S02]  /*12650*/  ISETP.GE.AND P6, PT, R0.reuse, R232, PT ;  /* 0x000000e80000720c */ /* 0x040fe40003fc6270 */
[----:B------:R-:W-:Y:S02]  /*12660*/  ISETP.GE.AND P1, PT, R0, R231, PT ;  /* 0x000000e70000720c */ /* 0x000fe40003f26270 */
[----:B------:R-:W-:Y:S02]  /*12670*/  FMNMX.FTZ R103, R209, R103, !PT ;  /* 0x00000067d1677209 */ /* 0x000fe40007810000 */
[----:B------:R-:W-:Y:S02]  /*12680*/  ISETP.GE.OR P0, PT, R2, R235, !P0 ;  /* 0x000000eb0200720c */ /* 0x000fe40004706670 */
[----:B------:R-:W-:Y:S02]  /*12690*/  FSEL R245, R59, -INF , !P5 ;  /* 0xff8000003bf57808 */ /* 0x000fe40006800000 */
[----:B------:R-:W-:Y:S02]  /*126a0*/  FMNMX.FTZ R2, R219, R7, !PT ;  /* 0x00000007db027209 */ /* 0x000fe40007810000 */
[----:B------:R-:W-:Y:S01]  /*126b0*/  FMNMX.FTZ R103, R217, R103, !PT ;  /* 0x00000067d9677209 */ /* 0x000fe20007810000 */
[--C-:B-1----:R-:W-:Y:S01]  /*126c0*/  FFMA.FTZ R4, R188, UR4, -R109.reuse ;  /* 0x00000004bc047c23 */ /* 0x102fe2000801086d */
[C---:B------:R-:W-:Y:S02]  /*126d0*/  ISETP.GE.OR P6, PT, R0.reuse, R236, !P6 ;  /* 0x000000ec0000720c */ /* 0x040fe400077c6670 */
[----:B------:R-:W-:Y:S01]  /*126e0*/  ISETP.GE.OR P1, PT, R0, R235, !P1 ;  /* 0x000000eb0000720c */ /* 0x000fe20004f26670 */
[----:B------:R1:W-:Y:S01]  /*126f0*/  MUFU.EX2 R15, R4 ;  /* 0x00000004000f7308 */ /* 0x0003e20000000800 */
[----:B------:R-:W-:Y:S02]  /*12700*/  FMNMX.FTZ R0, R245, R2, !PT ;  /* 0x00000002f5007209 */ /* 0x000fe40007810000 */
[----:B------:R-:W-:Y:S02]  /*12710*/  FSEL R247, R62, -INF , !P0 ;  /* 0xff8000003ef77808 */ /* 0x000fe40004000000 */
[----:B------:R-:W-:Y:S02]  /*12720*/  FMNMX.FTZ R103, R244, R103, !PT ;  /* 0x00000067f4677209 */ /* 0x000fe40007810000 */
[----:B------:R-:W-:Y:S02]  /*12730*/  FSEL R108, R63, -INF , !P1 ;  /* 0xff8000003f6c7808 */ /* 0x000fe40004800000 */
[----:B------:R-:W-:Y:S02]  /*12740*/  FSETP.NEU.FTZ.AND P2, PT, R104, -INF , PT ;  /* 0xff8000006800780b */ /* 0x000fe40003f5d000 */
[----:B------:R-:W-:Y:S02]  /*12750*/  FMNMX.FTZ R0, R247, R0, !PT ;  /* 0x00000000f7007209 */ /* 0x000fe40007810000 */
[----:B------:R-:W-:Y:S02]  /*12760*/  FSEL R246, R61, -INF , !P6 ;  /* 0xff8000003df67808 */ /* 0x000fe40007000000 */
[----:B------:R-:W-:Y:S02]  /*12770*/  FMNMX.FTZ R103, R218, R103, !PT ;  /* 0x00000067da677209 */ /* 0x000fe40007810000 */
[----:B------:R-:W-:Y:S02]  /*12780*/  FSEL R110, R110, RZ, P2 ;  /* 0x000000ff6e6e7208 */ /* 0x000fe40001000000 */
[----:B------:R-:W-:Y:S02]  /*12790*/  FMNMX.FTZ R0, R108, R0, !PT ;  /* 0x000000006c007209 */ /* 0x000fe40007810000 */
[----:B------:R-:W-:Y:S01]  /*127a0*/  FMNMX.FTZ R103, R246, R103, !PT ;  /* 0x00000067f6677209 */ /* 0x000fe20007810000 */
[--C-:B-1----:R-:W-:Y:S01]  /*127b0*/  FFMA.FTZ R4, R183, UR4, -R110.reuse ;  /* 0x00000004b7047c23 */ /* 0x102fe2000801086e */
[--C-:B------:R-:W-:Y:S01]  /*127c0*/  FFMA.FTZ R60, R201, UR4, -R110.reuse ;  /* 0x00000004c93c7c23 */ /* 0x100fe2000801086e */
[----:B------:R-:W1:Y:S02]  /*127d0*/  SHFL.BFLY PT, R2, R0, 0x2, 0x1f ;  /* 0x0c401f0000027f89 */ /* 0x000e6400000e0000 */
[----:B------:R2:W-:Y:S06]  /*127e0*/  MUFU.EX2 R188, R4 ;  /* 0x0000000400bc7308 */ /* 0x0005ec0000000800 */
[----:B------:R-:W3:Y:S01]  /*127f0*/  SHFL.BFLY PT, R5, R103, 0x2, 0x1f ;  /* 0x0c401f0067057f89 */ /* 0x000ee200000e0000 */
[--C-:B--2---:R-:W-:Y:S04]  /*12800*/  FFMA.FTZ R4, R187, UR4, -R110.reuse ;  /* 0x00000004bb047c23 */ /* 0x104fe8000801086e */
[----:B------:R2:W-:Y:S01]  /*12810*/  MUFU.EX2 R10, R4 ;  /* 0x00000004000a7308 */ /* 0x0005e20000000800 */
[----:B-1----:R-:W-:Y:S01]  /*12820*/  FMNMX.FTZ R0, R0, R2, !PT ;  /* 0x0000000200007209 */ /* 0x002fe20007810000 */
[--C-:B------:R-:W-:Y:S01]  /*12830*/  FFMA.FTZ R2, R101, UR4, -R109.reuse ;  /* 0x0000000465027c23 */ /* 0x100fe2000801086d */
[----:B---3--:R-:W-:Y:S07]  /*12840*/  FMNMX.FTZ R103, R103, R5, !PT ;  /* 0x0000000567677209 */ /* 0x008fee0007810000 */
[----:B------:R1:W-:Y:S01]  /*12850*/  MUFU.EX2 R67, R2 ;  /* 0x0000000200437308 */ /* 0x0003e20000000800 */
[----:B------:R-:W3:Y:S01]  /*12860*/  SHFL.BFLY PT, R5, R103, 0x1, 0x1f ;  /* 0x0c201f0067057f89 */ /* 0x000ee200000e0000 */
[----:B--2---:R-:W-:Y:S08]  /*12870*/  FFMA.FTZ R4, R102, UR4, -R109 ;  /* 0x0000000466047c23 */ /* 0x004ff0000801086d */
[----:B------:R2:W4:Y:S01]  /*12880*/  MUFU.EX2 R13, R4 ;  /* 0x00000004000d7308 */ /* 0x0005220000000800 */
[----:B-1----:R-:W1:Y:S01]  /*12890*/  SHFL.BFLY PT, R2, R0, 0x1, 0x1f ;  /* 0x0c201f0000027f89 */ /* 0x002e6200000e0000 */
[----:B---3--:R-:W-:Y:S04]  /*128a0*/  FMNMX.FTZ R103, R103, R5, !PT ;  /* 0x0000000567677209 */ /* 0x008fe80007810000 */
[C---:B------:R-:W-:Y:S01]  /*128b0*/  FSETP.NEU.FTZ.AND P1, PT, R103.reuse, -INF , PT ;  /* 0xff8000006700780b */ /* 0x040fe20003f3d000 */
[----:B------:R-:W-:Y:S01]  /*128c0*/  FMUL.FTZ R111, R103, UR4 ;  /* 0x00000004676f7c20 */ /* 0x000fe20008410000 */
[--C-:B--2---:R-:W-:Y:S01]  /*128d0*/  FFMA.FTZ R4, R180, UR4, -R110.reuse ;  /* 0x00000004b4047c23 */ /* 0x104fe2000801086e */
[----:B----4-:R-:W-:Y:S03]  /*128e0*/  F2FP.BF16.F32.PACK_AB R178, R13, R67 ;  /* 0x000000430db2723e */ /* 0x010fe600000010ff */
[----:B------:R-:W-:Y:S01]  /*128f0*/  FSEL R111, R111, RZ, P1 ;  /* 0x000000ff6f6f7208 */ /* 0x000fe20000800000 */
[----:B------:R2:W-:Y:S01]  /*12900*/  MUFU.EX2 R187, R4 ;  /* 0x0000000400bb7308 */ /* 0x0005e20000000800 */
[----:B-1----:R-:W-:Y:S03]  /*12910*/  FMNMX.FTZ R102, R0, R2, !PT ;  /* 0x0000000200667209 */ /* 0x002fe60007810000 */
[--C-:B------:R-:W-:Y:S01]  /*12920*/  FFMA.FTZ R0, R192, UR4, -R111.reuse ;  /* 0x00000004c0007c23 */ /* 0x100fe2000801086f */
[--C-:B------:R-:W-:Y:S01]  /*12930*/  FFMA.FTZ R2, R186, UR4, -R111.reuse ;  /* 0x00000004ba027c23 */ /* 0x100fe2000801086f */
[----:B------:R-:W-:Y:S04]  /*12940*/  FSETP.NEU.FTZ.AND P0, PT, R102, -INF , PT ;  /* 0xff8000006600780b */ /* 0x000fe80003f1d000 */
[----:B------:R1:W-:Y:S01]  /*12950*/  MUFU.EX2 R16, R0 ;  /* 0x0000000000107308 */ /* 0x0003e20000000800 */
[----:B--2---:R-:W-:Y:S09]  /*12960*/  FFMA.FTZ R4, R181, UR4, -R110 ;  /* 0x00000004b5047c23 */ /* 0x004ff2000801086e */
[----:B------:R-:W-:Y:S10]  /*12970*/  MUFU.EX2 R2, R2 ;  /* 0x0000000200027308 */ /* 0x000ff40000000800 */
[----:B------:R2:W-:Y:S01]  /*12980*/  MUFU.EX2 R11, R4 ;  /* 0x00000004000b7308 */ /* 0x0005e20000000800 */
[--C-:B-1----:R-:W-:Y:S01]  /*12990*/  FFMA.FTZ R0, R185, UR4, -R111.reuse ;  /* 0x00000004b9007c23 */ /* 0x102fe2000801086f */
[----:B------:R-:W-:Y:S08]  /*129a0*/  MOV R185, R17 ;  /* 0x0000001100b97202 */ /* 0x000ff00000000f00 */
[----:B------:R-:W1:Y:S01]  /*129b0*/  MUFU.EX2 R0, R0 ;  /* 0x0000000000007308 */ /* 0x000e620000000800 */
[----:B--2---:R-:W-:Y:S01]  /*129c0*/  FFMA.FTZ R4, R184, UR4, -R111 ;  /* 0x00000004b8047c23 */ /* 0x004fe2000801086f */
[----:B------:R-:W-:Y:S08]  /*129d0*/  FMUL.FTZ R184, R102, UR4 ;  /* 0x0000000466b87c20 */ /* 0x000ff00008410000 */
[----:B------:R-:W2:Y:S01]  /*129e0*/  MUFU.EX2 R14, R4 ;  /* 0x00000004000e7308 */ /* 0x000ea20000000800 */
[----:B------:R-:W-:Y:S02]  /*129f0*/  FSEL R184, R184, RZ, P0 ;  /* 0x000000ffb8b87208 */ /* 0x000fe40000000000 */
[----:B-1----:R-:W-:Y:S03]  /*12a00*/  MOV R186, R0 ;  /* 0x0000000000ba7202 */ /* 0x002fe60000000f00 */
[--C-:B------:R-:W-:Y:S04]  /*12a10*/  FFMA.FTZ R0, R189, UR4, -R184.reuse ;  /* 0x00000004bd007c23 */ /* 0x100fe800080108b8 */
[----:B------:R1:W-:Y:S02]  /*12a20*/  MUFU.EX2 R63, R0 ;  /* 0x00000000003f7308 */ /* 0x0003e40000000800 */
[--C-:B-1----:R-:W-:Y:S01]  /*12a30*/  FFMA.FTZ R0, R193, UR4, -R184.reuse ;  /* 0x00000004c1007c23 */ /* 0x102fe200080108b8 */
[----:B------:R-:W-:Y:S07]  /*12a40*/  MOV R193, R16 ;  /* 0x0000001000c17202 */ /* 0x000fee0000000f00 */
[----:B------:R1:W3:Y:S01]  /*12a50*/  MUFU.EX2 R192, R0 ;  /* 0x0000000000c07308 */ /* 0x0002e20000000800 */
[----:B--2---:R-:W-:Y:S01]  /*12a60*/  F2FP.BF16.F32.PACK_AB R180, R193, R14 ;  /* 0x0000000ec1b4723e */ /* 0x004fe200000010ff */
[--C-:B-1----:R-:W-:Y:S01]  /*12a70*/  FFMA.FTZ R0, R190, UR4, -R184.reuse ;  /* 0x00000004be007c23 */ /* 0x102fe200080108b8 */
[----:B------:R-:W-:Y:S01]  /*12a80*/  MOV R190, R2 ;  /* 0x0000000200be7202 */ /* 0x000fe20000000f00 */
[----:B------:R-:W-:Y:S01]  /*12a90*/  FFMA.FTZ R2, R191, UR4, -R184 ;  /* 0x00000004bf027c23 */ /* 0x000fe200080108b8 */
[----:B------:R-:W-:Y:S05]  /*12aa0*/  IMAD.MOV.U32 R191, RZ, RZ, R15 ;  /* 0x000000ffffbf7224 */ /* 0x000fea00078e000f */
[----:B------:R1:W-:Y:S01]  /*12ab0*/  MUFU.EX2 R189, R0 ;  /* 0x0000000000bd7308 */ /* 0x0003e20000000800 */
[----:B------:R-:W-:Y:S02]  /*12ac0*/  F2FP.BF16.F32.PACK_AB R182, R190, R186 ;  /* 0x000000babeb6723e */ /* 0x000fe400000010ff */
[----:B---3--:R-:W-:Y:S02]  /*12ad0*/  F2FP.BF16.F32.PACK_AB R181, R192, R63 ;  /* 0x0000003fc0b5723e */ /* 0x008fe400000010ff */
[----:B------:R-:W-:Y:S05]  /*12ae0*/  F2FP.BF16.F32.PACK_AB R176, R191, R185 ;  /* 0x000000b9bfb0723e */ /* 0x000fea00000010ff */
[----:B------:R2:W3:Y:S01]  /*12af0*/  MUFU.EX2 R62, R2 ;  /* 0x00000002003e7308 */ /* 0x0004e20000000800 */
[----:B-1----:R-:W-:Y:S05]  /*12b00*/  FSEL R0, R105, RZ, P3 ;  /* 0x000000ff69007208 */ /* 0x002fea0001800000 */
[----:B------:R-:W-:Y:S01]  /*12b10*/  FADD.FTZ R0, -R0, R3 ;  /* 0x0000000300007221 */ /* 0x000fe20000010100 */
[----:B--2---:R-:W-:Y:S03]  /*12b20*/  FSEL R2, R104, RZ, P2 ;  /* 0x000000ff68027208 */ /* 0x004fe60001000000 */
[----:B------:R-:W-:Y:S01]  /*12b30*/  FMUL.FTZ R3, R0, UR4 ;  /* 0x0000000400037c20 */ /* 0x000fe20008410000 */
[----:B------:R-:W-:Y:S02]  /*12b40*/  FSEL R0, R103, RZ, P1 ;  /* 0x000000ff67007208 */ /* 0x000fe40000800000 */
[----:B---3--:R-:W-:Y:S01]  /*12b50*/  F2FP.BF16.F32.PACK_AB R183, R62, R189 ;  /* 0x000000bd3eb7723e */ /* 0x008fe200000010ff */
[----:B------:R-:W-:Y:S01]  /*12b60*/  FADD.FTZ R2, -R2, R100 ;  /* 0x0000006402027221 */ /* 0x000fe20000010100 */
[----:B------:R1:W2:Y:S03]  /*12b70*/  MUFU.EX2 R101, R3 ;  /* 0x0000000300657308 */ /* 0x0002a60000000800 */
[----:B------:R-:W-:Y:S07]  /*12b80*/  FMUL.FTZ R2, R2, UR4 ;  /* 0x0000000402027c20 */ /* 0x000fee0008410000 */
[----:B------:R3:W4:Y:S01]  /*12b90*/  MUFU.EX2 R100, R2 ;  /* 0x0000000200647308 */ /* 0x0007220000000800 */
[----:B-1----:R-:W-:Y:S01]  /*12ba0*/  FADD.FTZ R3, -R0, R106 ;  /* 0x0000006a00037221 */ /* 0x002fe20000010100 */
[----:B------:R-:W-:Y:S01]  /*12bb0*/  FSEL R0, R102, RZ, P0 ;  /* 0x000000ff66007208 */ /* 0x000fe20000000000 */
[C---:B--2---:R-:W-:Y:S01]  /*12bc0*/  FMUL.FTZ R4, R101.reuse, R116 ;  /* 0x0000007465047220 */ /* 0x044fe20000410000 */
[----:B------:R-:W-:Y:S01]  /*12bd0*/  MOV R106, R11 ;  /* 0x0000000b006a7202 */ /* 0x000fe20000000f00 */
[C---:B------:R-:W-:Y:S01]  /*12be0*/  FMUL.FTZ R5, R101.reuse, R117 ;  /* 0x0000007565057220 */ /* 0x040fe20000410000 */
[----:B------:R-:W-:Y:S01]  /*12bf0*/  FMUL.FTZ R16, R101, R124 ;  /* 0x0000007c65107220 */ /* 0x000fe20000410000 */
[----:B------:R-:W-:Y:S01]  /*12c00*/  FADD.FTZ R0, -R0, R107 ;  /* 0x0000006b00007221 */ /* 0x000fe20000010100 */
[----:B------:R-:W-:Y:S01]  /*12c10*/  MOV R107, R10 ;  /* 0x0000000a006b7202 */ /* 0x000fe20000000f00 */
[----:B---3--:R-:W-:Y:S01]  /*12c20*/  FMUL.FTZ R2, R3, UR4 ;  /* 0x0000000403027c20 */ /* 0x008fe20008410000 */
[--C-:B------:R-:W-:Y:S01]  /*12c30*/  FFMA.FTZ R3, R194, UR4, -R109.reuse ;  /* 0x00000004c2037c23 */ /* 0x100fe2000801086d */
[----:B------:R-:W-:Y:S01]  /*12c40*/  FMUL.FTZ R0, R0, UR4 ;  /* 0x0000000400007c20 */ /* 0x000fe20008410000 */
[C---:B----4-:R-:W-:Y:S01]  /*12c50*/  FMUL.FTZ R6, R100.reuse, R118 ;  /* 0x0000007664067220 */ /* 0x050fe20000410000 */
[----:B------:R-:W-:Y:S01]  /*12c60*/  FMUL.FTZ R7, R100, R119 ;  /* 0x0000007764077220 */ /* 0x000fe20000410000 */
[----:B------:R1:W-:Y:S01]  /*12c70*/  MUFU.EX2 R61, R3 ;  /* 0x00000003003d7308 */ /* 0x0003e20000000800 */
[----:B------:R-:W-:Y:S01]  /*12c80*/  F2FP.BF16.F32.PACK_AB R177, R107, R188 ;  /* 0x000000bc6bb1723e */ /* 0x000fe200000010ff */
[C---:B------:R-:W-:Y:S01]  /*12c90*/  FMUL.FTZ R17, R101.reuse, R125 ;  /* 0x0000007d65117220 */ /* 0x040fe20000410000 */
[----:B------:R-:W-:Y:S01]  /*12ca0*/  F2FP.BF16.F32.PACK_AB R179, R106, R187 ;  /* 0x000000bb6ab3723e */ /* 0x000fe200000010ff */
[----:B------:R-:W-:Y:S01]  /*12cb0*/  LDSM.16.MT88.4 R116, [R224+0xb000] ;  /* 0x00b00000e074783b */ /* 0x000fe20000004200 */
[C---:B------:R-:W-:Y:S01]  /*12cc0*/  FMUL.FTZ R18, R100.reuse, R126 ;  /* 0x0000007e64127220 */ /* 0x040fe20000410000 */
[C---:B------:R-:W-:Y:S01]  /*12cd0*/  FMUL.FTZ R19, R100.reuse, R127 ;  /* 0x0000007f64137220 */ /* 0x040fe20000410000 */
[C---:B------:R-:W-:Y:S03]  /*12ce0*/  FMUL.FTZ R49, R101.reuse, R153 ;  /* 0x0000009965317220 */ /* 0x040fe60000410000 */
[----:B------:R-:W2:Y:S01]  /*12cf0*/  MUFU.EX2 R2, R2 ;  /* 0x0000000200027308 */ /* 0x000ea20000000800 */
[----:B------:R-:W-:Y:S01]  /*12d00*/  FMUL.FTZ R50, R100, R154 ;  /* 0x0000009a64327220 */ /* 0x000fe20000410000 */
[-C--:B------:R-:W-:Y:S01]  /*12d10*/  HMMA.16816.F32.BF16 R4, R176, R20.reuse, R4 ;  /* 0x00000014b004723c */ /* 0x080fe20000041804 */
[----:B------:R-:W-:Y:S01]  /*12d20*/  PLOP3.LUT P0, PT, PT, PT, UP0, 0x80, 0x0 ;  /* 0x000000000000781c */ /* 0x000fe20003f0f008 */
[----:B------:R-:W-:Y:S03]  /*12d30*/  LDSM.16.MT88.4 R124, [R226+0x9400] ;  /* 0x00940000e27c783b */ /* 0x000fe60000004200 */
[C---:B------:R-:W-:Y:S03]  /*12d40*/  FMUL.FTZ R48, R101.reuse, R152 ;  /* 0x0000009865307220 */ /* 0x040fe60000410000 */
[----:B------:R-:W3:Y:S03]  /*12d50*/  MUFU.EX2 R0, R0 ;  /* 0x0000000000007308 */ /* 0x000ee60000000800 */
[----:B-1----:R-:W-:Y:S01]  /*12d60*/  FFMA.FTZ R3, R196, UR4, -R109 ;  /* 0x00000004c4037c23 */ /* 0x002fe2000801086d */
[C---:B------:R-:W-:Y:S01]  /*12d70*/  FMUL.FTZ R32, R101.reuse, R136 ;  /* 0x0000008865207220 */ /* 0x040fe20000410000 */
[C---:B------:R-:W-:Y:S01]  /*12d80*/  FMUL.FTZ R34, R100.reuse, R138 ;  /* 0x0000008a64227220 */ /* 0x040fe20000410000 */
[----:B------:R-:W-:Y:S01]  /*12d90*/  MOV R138, R192 ;  /* 0x000000c0008a7202 */ /* 0x000fe20000000f00 */
[C---:B------:R-:W-:Y:S01]  /*12da0*/  FMUL.FTZ R33, R101.reuse, R137 ;  /* 0x0000008965217220 */ /* 0x040fe20000410000 */
[----:B------:R-:W-:Y:S01]  /*12db0*/  FMUL.FTZ R35, R100, R139 ;  /* 0x0000008b64237220 */ /* 0x000fe20000410000 */
[C---:B--2---:R-:W-:Y:S01]  /*12dc0*/  FMUL.FTZ R12, R2.reuse, R120 ;  /* 0x00000078020c7220 */ /* 0x044fe20000410000 */
[----:B------:R-:W-:Y:S01]  /*12dd0*/  MOV R120, R13 ;  /* 0x0000000d00787202 */ /* 0x000fe20000000f00 */
[C---:B------:R-:W-:Y:S01]  /*12de0*/  FMUL.FTZ R13, R2.reuse, R121 ;  /* 0x00000079020d7220 */ /* 0x040fe20000410000 */
[----:B------:R-:W-:Y:S01]  /*12df0*/  MOV R121, R14 ;  /* 0x0000000e00797202 */ /* 0x000fe20000000f00 */
[C---:B------:R-:W-:Y:S01]  /*12e00*/  FMUL.FTZ R8, R2.reuse, R112 ;  /* 0x0000007002087220 */ /* 0x040fe20000410000 */
[C---:B------:R-:W-:Y:S01]  /*12e10*/  FMUL.FTZ R9, R2.reuse, R113 ;  /* 0x0000007102097220 */ /* 0x040fe20000410000 */
[C---:B------:R-:W-:Y:S01]  /*12e20*/  FMUL.FTZ R29, R2.reuse, R141 ;  /* 0x0000008d021d7220 */ /* 0x040fe20000410000 */
[----:B------:R-:W-:Y:S01]  /*12e30*/  FMUL.FTZ R24, R2, R128 ;  /* 0x0000008002187220 */ /* 0x000fe20000410000 */
[C---:B---3--:R-:W-:Y:S01]  /*12e40*/  FMUL.FTZ R14, R0.reuse, R122 ;  /* 0x0000007a000e7220 */ /* 0x048fe20000410000 */
[C---:B------:R-:W-:Y:S01]  /*12e50*/  FMUL.FTZ R10, R0.reuse, R114 ;  /* 0x00000072000a7220 */ /* 0x040fe20000410000 */
[----:B------:R1:W-:Y:S01]  /*12e60*/  MUFU.EX2 R122, R3 ;  /* 0x00000003007a7308 */ /* 0x0003e20000000800 */
[----:B------:R-:W-:Y:S01]  /*12e70*/  FMUL.FTZ R11, R0, R115 ;  /* 0x00000073000b7220 */ /* 0x000fe20000410000 */
[----:B------:R-:W-:Y:S01]  /*12e80*/  FMUL.FTZ R25, R2, R129 ;  /* 0x0000008102197220 */ /* 0x000fe20000410000 */
[----:B------:R-:W2:Y:S01]  /*12e90*/  LDSM.16.MT88.4 R112, [R226+0xa000] ;  /* 0x00a00000e270783b */ /* 0x000ea20000004200 */
[C---:B------:R-:W-:Y:S01]  /*12ea0*/  FMUL.FTZ R26, R0.reuse, R130 ;  /* 0x00000082001a7220 */ /* 0x040fe20000410000 */
[----:B------:R-:W-:Y:S01]  /*12eb0*/  FMUL.FTZ R27, R0, R131 ;  /* 0x00000083001b7220 */ /* 0x000fe20000410000 */
[----:B------:R-:W-:Y:S01]  /*12ec0*/  FMUL.FTZ R51, R100, R155 ;  /* 0x0000009b64337220 */ /* 0x000fe20000410000 */
[----:B------:R-:W-:Y:S01]  /*12ed0*/  IMAD.MOV.U32 R139, RZ, RZ, R67 ;  /* 0x000000ffff8b7224 */ /* 0x000fe200078e0043 */
[C---:B------:R-:W-:Y:S02]  /*12ee0*/  HMMA.16816.F32.BF16 R8, R180.reuse, R20, R8 ;  /* 0x00000014b408723c */ /* 0x040fe40000041808 */
[----:B------:R3:W-:Y:S01]  /*12ef0*/  MUFU.EX2 R137, R60 ;  /* 0x0000003c00897308 */ /* 0x0007e20000000800 */
[----:B------:R-:W-:Y:S01]  /*12f00*/  LDSM.16.MT88.4 R128, [R224+0xa400] ;  /* 0x00a40000e080783b */ /* 0x000fe20000004200 */
[----:B------:R-:W-:Y:S01]  /*12f10*/  FMUL.FTZ R15, R0, R123 ;  /* 0x0000007b000f7220 */ /* 0x000fe20000410000 */
[----:B------:R-:W-:Y:S01]  /*12f20*/  FMUL.FTZ R67, R100, R171 ;  /* 0x000000ab64437220 */ /* 0x000fe20000410000 */
[----:B------:R-:W-:Y:S01]  /*12f30*/  FMUL.FTZ R56, R2, R160 ;  /* 0x000000a002387220 */ /* 0x000fe20000410000 */
[C---:B------:R-:W-:Y:S01]  /*12f40*/  FMUL.FTZ R20, R101.reuse, R132 ;  /* 0x0000008465147220 */ /* 0x040fe20000410000 */
[C---:B------:R-:W-:Y:S03]  /*12f50*/  FMUL.FTZ R21, R101.reuse, R133 ;  /* 0x0000008565157220 */ /* 0x040fe60000410000 */
[-C--:B------:R-:W-:Y:S03]  /*12f60*/  HMMA.16816.F32.BF16 R12, R180, R22.reuse, R12 ;  /* 0x00000016b40c723c */ /* 0x080fe6000004180c */
[----:B-1----:R-:W-:Y:S01]  /*12f70*/  FFMA.FTZ R3, R200, UR4, -R110 ;  /* 0x00000004c8037c23 */ /* 0x002fe2000801086e */
[----:B------:R-:W-:Y:S02]  /*12f80*/  IMAD.MOV.U32 R200, RZ, RZ, R64 ;  /* 0x000000ffffc87224 */ /* 0x000fe400078e0040 */
[C---:B------:R-:W-:Y:S01]  /*12f90*/  FMUL.FTZ R64, R101.reuse, R168 ;  /* 0x000000a865407220 */ /* 0x040fe20000410000 */
[C---:B------:R-:W-:Y:S01]  /*12fa0*/  HMMA.16816.F32.BF16 R16, R176.reuse, R22, R16 ;  /* 0x00000016b010723c */ /* 0x040fe20000041810 */
[----:B------:R1:W-:Y:S03]  /*12fb0*/  MUFU.EX2 R58, R3 ;  /* 0x00000003003a7308 */ /* 0x0003e60000000800 */
[C---:B------:R-:W-:Y:S01]  /*12fc0*/  FMUL.FTZ R43, R0.reuse, R147 ;  /* 0x00000093002b7220 */ /* 0x040fe20000410000 */
[----:B------:R-:W-:Y:S02]  /*12fd0*/  FMUL.FTZ R42, R0, R146 ;  /* 0x00000092002a7220 */ /* 0x000fe40000410000 */
[C---:B------:R-:W-:Y:S01]  /*12fe0*/  FMUL.FTZ R22, R100.reuse, R134 ;  /* 0x0000008664167220 */ /* 0x040fe20000410000 */
[----:B------:R-:W-:Y:S03]  /*12ff0*/  FMUL.FTZ R23, R100, R135 ;  /* 0x0000008764177220 */ /* 0x000fe60000410000 */
[C---:B------:R-:W-:Y:S01]  /*13000*/  FMUL.FTZ R57, R2.reuse, R161 ;  /* 0x000000a102397220 */ /* 0x040fe20000410000 */
[----:B---3--:R-:W-:Y:S01]  /*13010*/  FMUL.FTZ R60, R2, R172 ;  /* 0x000000ac023c7220 */ /* 0x008fe20000410000 */
[----:B------:R-:W-:Y:S02]  /*13020*/  IMAD.MOV.U32 R172, RZ, RZ, R139 ;  /* 0x000000ffffac7224 */ /* 0x000fe400078e008b */
[----:B------:R-:W-:Y:S01]  /*13030*/  FMUL.FTZ R68, R101, R68 ;  /* 0x0000004465447220 */ /* 0x000fe20000410000 */
[-C--:B------:R-:W-:Y:S03]  /*13040*/  HMMA.16816.F32.BF16 R20, R176, R36.reuse, R20 ;  /* 0x00000024b014723c */ /* 0x080fe60000041814 */
[----:B-1----:R-:W-:Y:S01]  /*13050*/  FFMA.FTZ R3, R195, UR4, -R109 ;  /* 0x00000004c3037c23 */ /* 0x002fe2000801086d */
[----:B------:R-:W-:Y:S01]  /*13060*/  FMUL.FTZ R69, R101, R69 ;  /* 0x0000004565457220 */ /* 0x000fe20000410000 */
[----:B------:R-:W-:Y:S01]  /*13070*/  FMUL.FTZ R70, R100, R70 ;  /* 0x0000004664467220 */ /* 0x000fe20000410000 */
[C---:B------:R-:W-:Y:S01]  /*13080*/  HMMA.16816.F32.BF16 R24, R180.reuse, R36, R24 ;  /* 0x00000024b418723c */ /* 0x040fe20000041818 */
[----:B------:R1:W-:Y:S04]  /*13090*/  MUFU.EX2 R132, R3 ;  /* 0x0000000300847308 */ /* 0x0003e80000000800 */
[----:B------:R-:W-:Y:S01]  /*130a0*/  FMUL.FTZ R28, R2, R140 ;  /* 0x0000008c021c7220 */ /* 0x000fe20000410000 */
[----:B------:R-:W-:Y:S01]  /*130b0*/  FMUL.FTZ R30, R0, R142 ;  /* 0x0000008e001e7220 */ /* 0x000fe20000410000 */
[----:B------:R-:W-:Y:S01]  /*130c0*/  FFMA.FTZ R36, R197, UR4, -R110 ;  /* 0x00000004c5247c23 */ /* 0x000fe2000801086e */
[C---:B------:R-:W-:Y:S03]  /*130d0*/  FMUL.FTZ R37, R101.reuse, R149 ;  /* 0x0000009565257220 */ /* 0x040fe60000410000 */
[----:B------:R3:W4:Y:S01]  /*130e0*/  MUFU.EX2 R59, R36 ;  /* 0x00000024003b7308 */ /* 0x0007220000000800 */
[----:B------:R-:W-:Y:S01]  /*130f0*/  MOV R149, R106 ;  /* 0x0000006a00957202 */ /* 0x000fe20000000f00 */
[----:B------:R-:W-:Y:S01]  /*13100*/  FFMA.FTZ R106, R204, UR4, -R111 ;  /* 0x00000004cc6a7c23 */ /* 0x000fe2000801086f */
[----:B------:R-:W-:Y:S01]  /*13110*/  FMUL.FTZ R31, R0, R143 ;  /* 0x0000008f001f7220 */ /* 0x000fe20000410000 */
[----:B------:R-:W-:Y:S01]  /*13120*/  MOV R140, R193 ;  /* 0x000000c1008c7202 */ /* 0x000fe20000000f00 */
[----:B------:R-:W-:Y:S01]  /*13130*/  FMUL.FTZ R71, R100, R71 ;  /* 0x0000004764477220 */ /* 0x000fe20000410000 */
[----:B------:R-:W-:Y:S01]  /*13140*/  FMUL.FTZ R72, R2, R72 ;  /* 0x0000004802487220 */ /* 0x000fe20000410000 */
[----:B-1----:R-:W-:Y:S03]  /*13150*/  FFMA.FTZ R3, R198, UR4, -R109 ;  /* 0x00000004c6037c23 */ /* 0x002fe6000801086d */
[----:B------:R1:W-:Y:S01]  /*13160*/  MUFU.EX2 R160, R106 ;  /* 0x0000006a00a07308 */ /* 0x0003e20000000800 */
[----:B------:R-:W-:Y:S01]  /*13170*/  FMUL.FTZ R73, R2, R73 ;  /* 0x0000004902497220 */ /* 0x000fe20000410000 */
[-C--:B------:R-:W-:Y:S03]  /*13180*/  HMMA.16816.F32.BF16 R28, R180, R38.reuse, R28 ;  /* 0x00000026b41c723c */ /* 0x080fe6000004181c */
[C---:B------:R-:W-:Y:S01]  /*13190*/  FMUL.FTZ R74, R0.reuse, R74 ;  /* 0x0000004a004a7220 */ /* 0x040fe20000410000 */
[----:B------:R-:W-:Y:S01]  /*131a0*/  FMUL.FTZ R75, R0, R75 ;  /* 0x0000004b004b7220 */ /* 0x000fe20000410000 */
[----:B------:R-:W-:Y:S01]  /*131b0*/  FMUL.FTZ R76, R2, R76 ;  /* 0x0000004c024c7220 */ /* 0x000fe20000410000 */
[C---:B------:R-:W-:Y:S02]  /*131c0*/  HMMA.16816.F32.BF16 R32, R176.reuse, R38, R32 ;  /* 0x00000026b020723c */ /* 0x040fe40000041820 */
[----:B------:R5:W-:Y:S03]  /*131d0*/  MUFU.EX2 R141, R3 ;  /* 0x00000003008d7308 */ /* 0x000be60000000800 */
[----:B---3--:R-:W-:Y:S01]  /*131e0*/  FMUL.FTZ R36, R101, R148 ;  /* 0x0000009465247220 */ /* 0x008fe20000410000 */
[----:B------:R-:W-:Y:S01]  /*131f0*/  MOV R148, R63 ;  /* 0x0000003f00947202 */ /* 0x000fe20000000f00 */
[C---:B------:R-:W-:Y:S01]  /*13200*/  FMUL.FTZ R63, R0.reuse, R175 ;  /* 0x000000af003f7220 */ /* 0x040fe20000410000 */
[----:B----4-:R-:W-:Y:S03]  /*13210*/  MOV R146, R59 ;  /* 0x0000003b00927202 */ /* 0x010fe60000000f00 */
[----:B------:R-:W-:Y:S01]  /*13220*/  FMUL.FTZ R59, R0, R163 ;  /* 0x000000a3003b7220 */ /* 0x000fe20000410000 */
[----:B-1----:R-:W-:Y:S01]  /*13230*/  FFMA.FTZ R106, R211, UR4, -R184 ;  /* 0x00000004d36a7c23 */ /* 0x002fe200080108b8 */
[C---:B------:R-:W-:Y:S01]  /*13240*/  FMUL.FTZ R38, R100.reuse, R150 ;  /* 0x0000009664267220 */ /* 0x040fe20000410000 */
[----:B------:R-:W-:Y:S01]  /*13250*/  MOV R150, R191 ;  /* 0x000000bf00967202 */ /* 0x000fe20000000f00 */
[----:B------:R-:W-:Y:S01]  /*13260*/  FMUL.FTZ R39, R100, R151 ;  /* 0x0000009764277220 */ /* 0x000fe20000410000 */
[----:B------:R-:W-:Y:S01]  /*13270*/  MOV R151, R190 ;  /* 0x000000be00977202 */ /* 0x000fe20000000f00 */
[C---:B------:R-:W-:Y:S01]  /*13280*/  FMUL.FTZ R40, R2.reuse, R144 ;  /* 0x0000009002287220 */ /* 0x040fe20000410000 */
[----:B-----5:R-:W-:Y:S01]  /*13290*/  FFMA.FTZ R3, R199, UR4, -R110 ;  /* 0x00000004c7037c23 */ /* 0x020fe2000801086e */
[C---:B------:R-:W-:Y:S01]  /*132a0*/  FMUL.FTZ R41, R2.reuse, R145 ;  /* 0x0000009102297220 */ /* 0x040fe20000410000 */
[----:B------:R-:W-:Y:S01]  /*132b0*/  MUFU.EX2 R135, R106 ;  /* 0x0000006a00877308 */ /* 0x000fe20000000800 */
[C---:B------:R-:W-:Y:S01]  /*132c0*/  FMUL.FTZ R77, R2.reuse, R77 ;  /* 0x0000004d024d7220 */ /* 0x040fe20000410000 */
[-C--:B------:R-:W-:Y:S03]  /*132d0*/  HMMA.16816.F32.BF16 R36, R176, R52.reuse, R36 ;  /* 0x00000034b024723c */ /* 0x080fe60000041824 */
[C---:B------:R-:W-:Y:S01]  /*132e0*/  FMUL.FTZ R44, R2.reuse, R156 ;  /* 0x0000009c022c7220 */ /* 0x040fe20000410000 */
[----:B------:R-:W-:Y:S01]  /*132f0*/  FMUL.FTZ R45, R2, R157 ;  /* 0x0000009d022d7220 */ /* 0x000fe20000410000 */
[C---:B------:R-:W-:Y:S01]  /*13300*/  FMUL.FTZ R46, R0.reuse, R158 ;  /* 0x0000009e002e7220 */ /* 0x040fe20000410000 */
[C---:B------:R-:W-:Y:S02]  /*13310*/  HMMA.16816.F32.BF16 R40, R180.reuse, R52, R40 ;  /* 0x00000034b428723c */ /* 0x040fe40000041828 */
[----:B------:R1:W-:Y:S03]  /*13320*/  MUFU.EX2 R133, R3 ;  /* 0x0000000300857308 */ /* 0x0003e60000000800 */
[----:B------:R-:W-:Y:S01]  /*13330*/  FMUL.FTZ R47, R0, R159 ;  /* 0x0000009f002f7220 */ /* 0x000fe20000410000 */
[----:B------:R-:W-:Y:S01]  /*13340*/  MOV R157, R65 ;  /* 0x00000041009d7202 */ /* 0x000fe20000000f00 */
[C---:B------:R-:W-:Y:S01]  /*13350*/  FMUL.FTZ R65, R101.reuse, R169 ;  /* 0x000000a965417220 */ /* 0x040fe20000410000 */
[C---:B------:R-:W-:Y:S03]  /*13360*/  FMUL.FTZ R52, R101.reuse, R164 ;  /* 0x000000a465347220 */ /* 0x040fe60000410000 */
[C---:B------:R-:W-:Y:S01]  /*13370*/  FMUL.FTZ R53, R101.reuse, R165 ;  /* 0x000000a565357220 */ /* 0x040fe20000410000 */
[-C--:B------:R-:W-:Y:S03]  /*13380*/  HMMA.16816.F32.BF16 R44, R180, R54.reuse, R44 ;  /* 0x00000036b42c723c */ /* 0x080fe6000004182c */
[----:B------:R-:W-:Y:S01]  /*13390*/  MOV R156, R66 ;  /* 0x00000042009c7202 */ /* 0x000fe20000000f00 */
[----:B------:R-:W-:Y:S01]  /*133a0*/  FMUL.FTZ R66, R100, R170 ;  /* 0x000000aa64427220 */ /* 0x000fe20000410000 */
[----:B------:R-:W-:Y:S01]  /*133b0*/  FMUL.FTZ R78, R0, R78 ;  /* 0x0000004e004e7220 */ /* 0x000fe20000410000 */
[C---:B------:R-:W-:Y:S01]  /*133c0*/  HMMA.16816.F32.BF16 R48, R176.reuse, R54, R48 ;  /* 0x00000036b030723c */ /* 0x040fe20000041830 */
[----:B------:R-:W-:Y:S04]  /*133d0*/  LDSM.16.MT88.4 R168, [R226+0xac00] ;  /* 0x00ac0000e2a8783b */ /* 0x000fe80000004200 */
[--C-:B-1----:R-:W-:Y:S01]  /*133e0*/  FFMA.FTZ R3, R202, UR4, -R111.reuse ;  /* 0x00000004ca037c23 */ /* 0x102fe2000801086f */
[----:B------:R-:W-:Y:S01]  /*133f0*/  MOV R161, R58 ;  /* 0x0000003a00a17202 */ /* 0x000fe20000000f00 */
[C---:B------:R-:W-:Y:S01]  /*13400*/  FMUL.FTZ R54, R100.reuse, R166 ;  /* 0x000000a664367220 */ /* 0x040fe20000410000 */
[----:B------:R-:W-:Y:S01]  /*13410*/  FMUL.FTZ R55, R100, R167 ;  /* 0x000000a764377220 */ /* 0x000fe20000410000 */
[----:B------:R1:W-:Y:S02]  /*13420*/  MUFU.EX2 R147, R3 ;  /* 0x0000000300937308 */ /* 0x0003e40000000800 */
[C---:B------:R-:W-:Y:S01]  /*13430*/  FMUL.FTZ R58, R0.reuse, R162 ;  /* 0x000000a2003a7220 */ /* 0x040fe20000410000 */
[C---:B------:R-:W-:Y:S01]  /*13440*/  FMUL.FTZ R79, R0.reuse, R79 ;  /* 0x0000004f004f7220 */ /* 0x040fe20000410000 */
[C---:B------:R-:W-:Y:S01]  /*13450*/  FMUL.FTZ R80, R101.reuse, R80 ;  /* 0x0000005065507220 */ /* 0x040fe20000410000 */
[----:B------:R-:W-:Y:S01]  /*13460*/  FMUL.FTZ R81, R101, R81 ;  /* 0x0000005165517220 */ /* 0x000fe20000410000 */
[-C--:B--2---:R-:W-:Y:S03]  /*13470*/  HMMA.16816.F32.BF16 R52, R176, R112.reuse, R52 ;  /* 0x00000070b034723c */ /* 0x084fe60000041834 */
[----:B------:R-:W-:Y:S01]  /*13480*/  MOV R144, R62 ;  /* 0x0000003e00907202 */ /* 0x000fe20000000f00 */
[----:B------:R-:W-:Y:S01]  /*13490*/  FMUL.FTZ R62, R0, R174 ;  /* 0x000000ae003e7220 */ /* 0x000fe20000410000 */
[----:B------:R-:W-:Y:S01]  /*134a0*/  MOV R145, R61 ;  /* 0x0000003d00917202 */ /* 0x000fe20000000f00 */
[C---:B------:R-:W-:Y:S05]  /*134b0*/  HMMA.16816.F32.BF16 R56, R180.reuse, R112, R56 ;  /* 0x00000070b438723c */ /* 0x040fea0000041838 */
[----:B-1----:R-:W-:Y:S01]  /*134c0*/  FFMA.FTZ R3, R203, UR4, -R111 ;  /* 0x00000004cb037c23 */ /* 0x002fe2000801086f */
[----:B------:R-:W-:Y:S01]  /*134d0*/  FMUL.FTZ R61, R2, R173 ;  /* 0x000000ad023d7220 */ /* 0x000fe20000410000 */
[----:B------:R-:W-:Y:S01]  /*134e0*/  MOV R173, R138 ;  /* 0x0000008a00ad7202 */ /* 0x000fe20000000f00 */
[C---:B------:R-:W-:Y:S01]  /*134f0*/  FMUL.FTZ R82, R100.reuse, R82 ;  /* 0x0000005264527220 */ /* 0x040fe20000410000 */
[----:B------:R1:W-:Y:S02]  /*13500*/  MUFU.EX2 R134, R3 ;  /* 0x0000000300867308 */ /* 0x0003e40000000800 */
[C---:B------:R-:W-:Y:S01]  /*13510*/  FMUL.FTZ R83, R100.reuse, R83 ;  /* 0x0000005364537220 */ /* 0x040fe20000410000 */
[----:B------:R-:W-:Y:S01]  /*13520*/  MOV R162, R122 ;  /* 0x0000007a00a27202 */ /* 0x000fe20000000f00 */
[-C--:B------:R-:W-:Y:S03]  /*13530*/  HMMA.16816.F32.BF16 R60, R180, R114.reuse, R60 ;  /* 0x00000072b43c723c */ /* 0x080fe6000004183c */
[----:B------:R-:W-:Y:S02]  /*13540*/  IMAD.MOV.U32 R142, RZ, RZ, R121 ;  /* 0x000000ffff8e7224 */ /* 0x000fe400078e0079 */
[C---:B------:R-:W-:Y:S01]  /*13550*/  FMUL.FTZ R84, R101.reuse, R84 ;  /* 0x0000005465547220 */ /* 0x040fe20000410000 */
[----:B------:R-:W-:Y:S01]  /*13560*/  FMUL.FTZ R85, R101, R85 ;  /* 0x0000005565557220 */ /* 0x000fe20000410000 */
[C---:B------:R-:W-:Y:S01]  /*13570*/  HMMA.16816.F32.BF16 R64, R176.reuse, R114, R64 ;  /* 0x00000072b040723c */ /* 0x040fe20000041840 */
[----:B------:R-:W2:Y:S03]  /*13580*/  LDSM.16.MT88.4 R112, [R226+0xb000] ;  /* 0x00b00000e270783b */ /* 0x000ea60000004200 */
[C---:B------:R-:W-:Y:S02]  /*13590*/  FMUL.FTZ R86, R100.reuse, R86 ;  /* 0x0000005664567220 */ /* 0x040fe40000410000 */
[-C--:B------:R-:W-:Y:S05]  /*135a0*/  HMMA.16816.F32.BF16 R68, R176, R116.reuse, R68 ;  /* 0x00000074b044723c */ /* 0x080fea0000041844 */
[----:B-1----:R-:W-:Y:S01]  /*135b0*/  FFMA.FTZ R3, R205, UR4, -R111 ;  /* 0x00000004cd037c23 */ /* 0x002fe2000801086f */
[C---:B------:R-:W-:Y:S03]  /*135c0*/  HMMA.16816.F32.BF16 R72, R180.reuse, R116, R72 ;  /* 0x00000074b448723c */ /* 0x040fe60000041848 */
[----:B------:R1:W3:Y:S02]  /*135d0*/  MUFU.EX2 R175, R3 ;  /* 0x0000000300af7308 */ /* 0x0002e40000000800 */
[----:B------:R-:W-:Y:S01]  /*135e0*/  FMUL.FTZ R87, R100, R87 ;  /* 0x0000005764577220 */ /* 0x000fe20000410000 */
[-C--:B------:R-:W-:Y:S05]  /*135f0*/  HMMA.16816.F32.BF16 R76, R180, R118.reuse, R76 ;  /* 0x00000076b44c723c */ /* 0x080fea000004184c */
[C---:B------:R-:W-:Y:S01]  /*13600*/  FMUL.FTZ R88, R2.reuse, R88 ;  /* 0x0000005802587220 */ /* 0x040fe20000410000 */
[C---:B------:R-:W-:Y:S01]  /*13610*/  HMMA.16816.F32.BF16 R80, R176.reuse, R118, R80 ;  /* 0x00000076b050723c */ /* 0x040fe20000041850 */
[----:B------:R-:W4:Y:S04]  /*13620*/  LDSM.16.MT88.4 R116, [R224+0x9400] ;  /* 0x00940000e074783b */ /* 0x000f280000004200 */
[----:B------:R-:W-:Y:S01]  /*13630*/  FMUL.FTZ R89, R2, R89 ;  /* 0x0000005902597220 */ /* 0x000fe20000410000 */
[C---:B------:R-:W-:Y:S01]  /*13640*/  FMUL.FTZ R90, R0.reuse, R90 ;  /* 0x0000005a005a7220 */ /* 0x040fe20000410000 */
[----:B------:R-:W-:Y:S01]  /*13650*/  FMUL.FTZ R91, R0, R91 ;  /* 0x0000005b005b7220 */ /* 0x000fe20000410000 */
[--C-:B-1----:R-:W-:Y:S03]  /*13660*/  FFMA.FTZ R3, R212, UR4, -R184.reuse ;  /* 0x00000004d4037c23 */ /* 0x102fe600080108b8 */
[----:B---3--:R-:W-:Y:S01]  /*13670*/  F2FP.BF16.F32.PACK_AB R122, R175, R134 ;  /* 0x00000086af7a723e */ /* 0x008fe200000010ff */
[----:B------:R1:W-:Y:S01]  /*13680*/  MUFU.EX2 R163, R3 ;  /* 0x0000000300a37308 */ /* 0x0003e20000000800 */
[C---:B------:R-:W-:Y:S01]  /*13690*/  FMUL.FTZ R92, R2.reuse, R92 ;  /* 0x0000005c025c7220 */ /* 0x040fe20000410000 */
[----:B------:R-:W-:Y:S01]  /*136a0*/  FMUL.FTZ R93, R2, R93 ;  /* 0x0000005d025d7220 */ /* 0x000fe20000410000 */
[C---:B------:R-:W-:Y:S01]  /*136b0*/  FMUL.FTZ R94, R0.reuse, R94 ;  /* 0x0000005e005e7220 */ /* 0x040fe20000410000 */
[----:B------:R-:W-:Y:S01]  /*136c0*/  FMUL.FTZ R95, R0, R95 ;  /* 0x0000005f005f7220 */ /* 0x000fe20000410000 */
[-C--:B--2---:R-:W-:Y:S03]  /*136d0*/  HMMA.16816.F32.BF16 R84, R176, R112.reuse, R84 ;  /* 0x00000070b054723c */ /* 0x084fe60000041854 */
[C---:B------:R-:W-:Y:S01]  /*136e0*/  FMUL.FTZ R96, R101.reuse, R96 ;  /* 0x0000006065607220 */ /* 0x040fe20000410000 */
[----:B------:R-:W-:Y:S01]  /*136f0*/  FMUL.FTZ R97, R101, R97 ;  /* 0x0000006165617220 */ /* 0x000fe20000410000 */
[C---:B------:R-:W-:Y:S01]  /*13700*/  FMUL.FTZ R98, R100.reuse, R98 ;  /* 0x0000006264627220 */ /* 0x040fe20000410000 */
[C---:B------:R-:W-:Y:S05]  /*13710*/  HMMA.16816.F32.BF16 R88, R180.reuse, R112, R88 ;  /* 0x00000070b458723c */ /* 0x040fea0000041858 */
[----:B------:R-:W-:Y:S01]  /*13720*/  FMUL.FTZ R99, R100, R99 ;  /* 0x0000006364637220 */ /* 0x000fe20000410000 */
[-C--:B------:R-:W-:Y:S05]  /*13730*/  HMMA.16816.F32.BF16 R92, R180, R114.reuse, R92 ;  /* 0x00000072b45c723c */ /* 0x080fea000004185c */
[--C-:B-1----:R-:W-:Y:S01]  /*13740*/  FFMA.FTZ R3, R215, UR4, -R184.reuse ;  /* 0x00000004d7037c23 */ /* 0x102fe200080108b8 */
[----:B------:R-:W-:Y:S03]  /*13750*/  HMMA.16816.F32.BF16 R96, R176, R114, R96 ;  /* 0x00000072b060723c */ /* 0x000fe60000041860 */
[----:B------:R1:W2:Y:S02]  /*13760*/  MUFU.EX2 R152, R3 ;  /* 0x0000000300987308 */ /* 0x0002a40000000800 */
[----:B------:R-:W-:Y:S02]  /*13770*/  F2FP.BF16.F32.PACK_AB R112, R162, R145 ;  /* 0x00000091a270723e */ /* 0x000fe400000010ff */
[----:B------:R-:W-:Y:S04]  /*13780*/  F2FP.BF16.F32.PACK_AB R114, R141, R132 ;  /* 0x000000848d72723e */ /* 0x000fe800000010ff */
[----:B------:R-:W-:Y:S02]  /*13790*/  F2FP.BF16.F32.PACK_AB R115, R137, R133 ;  /* 0x000000858973723e */ /* 0x000fe400000010ff */
[----:B------:R-:W-:Y:S02]  /*137a0*/  F2FP.BF16.F32.PACK_AB R113, R161, R146 ;  /* 0x00000092a171723e */ /* 0x000fe400000010ff */
[----:B------:R-:W-:Y:S02]  /*137b0*/  MOV R143, R120 ;  /* 0x00000078008f7202 */ /* 0x000fe40000000f00 */
[----:B------:R-:W-:Y:S02]  /*137c0*/  F2FP.BF16.F32.PACK_AB R120, R160, R147 ;  /* 0x00000093a078723e */ /* 0x000fe400000010ff */
[----:B------:R-:W-:Y:S01]  /*137d0*/  MOV R174, R140 ;  /* 0x0000008c00ae7202 */ /* 0x000fe20000000f00 */
[-C--:B----4-:R-:W-:Y:S05]  /*137e0*/  HMMA.16816.F32.BF16 R4, R112, R116.reuse, R4 ;  /* 0x000000747004723c */ /* 0x090fea0000041804 */
[----:B-1----:R-:W-:Y:S01]  /*137f0*/  FFMA.FTZ R3, R220, UR4, -R184 ;  /* 0x00000004dc037c23 */ /* 0x002fe200080108b8 */
[----:B--2---:R-:W-:Y:S02]  /*13800*/  F2FP.BF16.F32.PACK_AB R121, R152, R163 ;  /* 0x000000a39879723e */ /* 0x004fe400000010ff */
[----:B------:R-:W-:Y:S01]  /*13810*/  MOV R140, R185 ;  /* 0x000000b9008c7202 */ /* 0x000fe20000000f00 */
[----:B------:R1:W2:Y:S02]  /*13820*/  MUFU.EX2 R136, R3 ;  /* 0x0000000300887308 */ /* 0x0002a40000000800 */
[--C-:B-1----:R-:W-:Y:S01]  /*13830*/  FFMA.FTZ R3, R222, UR4, -R109.reuse ;  /* 0x00000004de037c23 */ /* 0x102fe2000801086d */
[----:B--2---:R-:W-:Y:S02]  /*13840*/  F2FP.BF16.F32.PACK_AB R123, R136, R135 ;  /* 0x00000087887b723e */ /* 0x004fe400000010ff */
[----:B------:R-:W-:Y:S05]  /*13850*/  MOV R222, R136 ;  /* 0x0000008800de7202 */ /* 0x000fea0000000f00 */
[----:B------:R1:W-:Y:S01]  /*13860*/  MUFU.EX2 R215, R3 ;  /* 0x0000000300d77308 */ /* 0x0003e20000000800 */
[C---:B------:R-:W-:Y:S06]  /*13870*/  HMMA.16816.F32.BF16 R8, R120.reuse, R116, R8 ;  /* 0x000000747808723c */ /* 0x040fec0000041808 */
[-C--:B------:R-:W-:Y:S06]  /*13880*/  HMMA.16816.F32.BF16 R12, R120, R118.reuse, R12 ;  /* 0x00000076780c723c */ /* 0x080fec000004180c */
[C---:B------:R-:W-:Y:S01]  /*13890*/  HMMA.16816.F32.BF16 R16, R112.reuse, R118, R16 ;  /* 0x000000767010723c */ /* 0x040fe20000041810 */
[----:B------:R-:W2:Y:S04]  /*138a0*/  LDSM.16.MT88.4 R116, [R226+0xa400] ;  /* 0x00a40000e274783b */ /* 0x000ea80000004200 */
[----:B-1----:R-:W-:Y:S01]  /*138b0*/  FFMA.FTZ R3, R221, UR4, -R109 ;  /* 0x00000004dd037c23 */ /* 0x002fe2000801086d */
[-C--:B------:R-:W-:Y:S03]  /*138c0*/  HMMA.16816.F32.BF16 R20, R112, R124.reuse, R20 ;  /* 0x0000007c7014723c */ /* 0x080fe60000041814 */
[----:B------:R1:W3:Y:S02]  /*138d0*/  MUFU.EX2 R220, R3 ;  /* 0x0000000300dc7308 */ /* 0x0002e40000000800 */
[----:B------:R-:W-:Y:S01]  /*138e0*/  MOV R221, R137 ;  /* 0x0000008900dd7202 */ /* 0x000fe20000000f00 */
[C---:B------:R-:W-:Y:S01]  /*138f0*/  HMMA.16816.F32.BF16 R24, R120.reuse, R124, R24 ;  /* 0x0000007c7818723c */ /* 0x040fe20000041818 */
[----:B------:R-:W-:Y:S05]  /*13900*/  LDSM.16.MT88.4 R136, [R226+0x9c00] ;  /* 0x009c0000e288783b */ /* 0x000fea0000004200 */
[-C--:B------:R-:W-:Y:S06]  /*13910*/  HMMA.16816.F32.BF16 R28, R120, R126.reuse, R28 ;  /* 0x0000007e781c723c */ /* 0x080fec000004181c */
[C---:B------:R-:W-:Y:S01]  /*13920*/  HMMA.16816.F32.BF16 R32, R112.reuse, R126, R32 ;  /* 0x0000007e7020723c */ /* 0x040fe20000041820 */
[----:B------:R-:W4:Y:S04]  /*13930*/  LDSM.16.MT88.4 R124, [R224+0xb400] ;  /* 0x00b40000e07c783b */ /* 0x000f280000004200 */
[--C-:B-1----:R-:W-:Y:S01]  /*13940*/  FFMA.FTZ R3, R223, UR4, -R110.reuse ;  /* 0x00000004df037c23 */ /* 0x102fe2000801086e */
[-C--:B------:R-:W-:Y:S03]  /*13950*/  HMMA.16816.F32.BF16 R36, R112, R128.reuse, R36 ;  /* 0x000000807024723c */ /* 0x080fe60000041824 */
[----:B------:R1:W-:Y:S02]  /*13960*/  MUFU.EX2 R204, R3 ;  /* 0x0000000300cc7308 */ /* 0x0003e40000000800 */
[----:B------:R-:W-:Y:S01]  /*13970*/  IMAD.MOV.U32 R223, RZ, RZ, R141 ;  /* 0x000000ffffdf7224 */ /* 0x000fe200078e008d */
[C---:B------:R-:W-:Y:S06]  /*13980*/  HMMA.16816.F32.BF16 R40, R120.reuse, R128, R40 ;  /* 0x000000807828723c */ /* 0x040fec0000041828 */
[-C--:B------:R-:W-:Y:S06]  /*13990*/  HMMA.16816.F32.BF16 R44, R120, R130.reuse, R44 ;  /* 0x00000082782c723c */ /* 0x080fec000004182c */
[C---:B------:R-:W-:Y:S01]  /*139a0*/  HMMA.16816.F32.BF16 R48, R112.reuse, R130, R48 ;  /* 0x000000827030723c */ /* 0x040fe20000041830 */
[----:B------:R-:W5:Y:S04]  /*139b0*/  LDSM.16.MT88.4 R128, [R226+0xb400] ;  /* 0x00b40000e280783b */ /* 0x000f680000004200 */
[--C-:B-1----:R-:W-:Y:S01]  /*139c0*/  FFMA.FTZ R3, R240, UR4, -R110.reuse ;  /* 0x00000004f0037c23 */ /* 0x102fe2000801086e */
[-C--:B--2---:R-:W-:Y:S03]  /*139d0*/  HMMA.16816.F32.BF16 R52, R112, R116.reuse, R52 ;  /* 0x000000747034723c */ /* 0x084fe60000041834 */
[----:B------:R1:W2:Y:S02]  /*139e0*/  MUFU.EX2 R211, R3 ;  /* 0x0000000300d37308 */ /* 0x0002a40000000800 */
[----:B------:R-:W-:Y:S01]  /*139f0*/  MOV R240, R135 ;  /* 0x0000008700f07202 */ /* 0x000fe20000000f00 */
[C---:B------:R-:W-:Y:S06]  /*13a00*/  HMMA.16816.F32.BF16 R56, R120.reuse, R116, R56 ;  /* 0x000000747838723c */ /* 0x040fec0000041838 */
[-C--:B------:R-:W-:Y:S06]  /*13a10*/  HMMA.16816.F32.BF16 R60, R120, R118.reuse, R60 ;  /* 0x00000076783c723c */ /* 0x080fec000004183c */
[C---:B------:R-:W-:Y:S01]  /*13a20*/  HMMA.16816.F32.BF16 R64, R112.reuse, R118, R64 ;  /* 0x000000767040723c */ /* 0x040fe20000041840 */
[----:B------:R-:W2:Y:S04]  /*13a30*/  LDSM.16.MT88.4 R116, [R224+0x9800] ;  /* 0x00980000e074783b */ /* 0x000ea80000004200 */
        /* <DEDUP_REMOVED lines=8> */
[----:B-1----:R-:W-:Y:S01]  /*13ac0*/  FFMA.FTZ R3, R241, UR4, -R109 ;  /* 0x00000004f1037c23 */ /* 0x002fe2000801086d */
[-C--:B-----5:R-:W-:Y:S03]  /*13ad0*/  HMMA.16816.F32.BF16 R84, R112, R128.reuse, R84 ;  /* 0x000000807054723c */ /* 0x0a0fe60000041854 */
[----:B------:R1:W5:Y:S02]  /*13ae0*/  MUFU.EX2 R212, R3 ;  /* 0x0000000300d47308 */ /* 0x0003640000000800 */
[----:B------:R-:W-:Y:S01]  /*13af0*/  MOV R241, R133 ;  /* 0x0000008500f17202 */ /* 0x000fe20000000f00 */
[C---:B------:R-:W-:Y:S06]  /*13b00*/  HMMA.16816.F32.BF16 R88, R120.reuse, R128, R88 ;  /* 0x000000807858723c */ /* 0x040fec0000041858 */
[-C--:B------:R-:W-:Y:S06]  /*13b10*/  HMMA.16816.F32.BF16 R92, R120, R130.reuse, R92 ;  /* 0x00000082785c723c */ /* 0x080fec000004185c */
[----:B------:R-:W-:Y:S01]  /*13b20*/  HMMA.16816.F32.BF16 R96, R112, R130, R96 ;  /* 0x000000827060723c */ /* 0x000fe20000041860 */
[----:B------:R-:W4:Y:S04]  /*13b30*/  LDSM.16.MT88.4 R128, [R224+0xa800] ;  /* 0x00a80000e080783b */ /* 0x000f280000004200 */
[--C-:B-1----:R-:W-:Y:S01]  /*13b40*/  FFMA.FTZ R3, R242, UR4, -R110.reuse ;  /* 0x00000004f2037c23 */ /* 0x102fe2000801086e */
[----:B------:R-:W-:Y:S02]  /*13b50*/  MOV R242, R132 ;  /* 0x0000008400f27202 */ /* 0x000fe40000000f00 */
[----:B---3--:R-:W-:Y:S01]  /*13b60*/  F2FP.BF16.F32.PACK_AB R112, R220, R215 ;  /* 0x000000d7dc70723e */ /* 0x008fe200000010ff */
[----:B------:R1:W-:Y:S01]  /*13b70*/  MUFU.EX2 R202, R3 ;  /* 0x0000000300ca7308 */ /* 0x0003e20000000800 */
[----:B------:R-:W-:Y:S01]  /*13b80*/  LDSM.16.MT88.4 R132, [R224+0x9c00] ;  /* 0x009c0000e084783b */ /* 0x000fe20000004200 */
[----:B--2---:R-:W-:Y:S02]  /*13b90*/  F2FP.BF16.F32.PACK_AB R113, R211, R204 ;  /* 0x000000ccd371723e */ /* 0x004fe400000010ff */
[----:B-----5:R-:W-:Y:S01]  /*13ba0*/  F2FP.BF16.F32.PACK_AB R114, R212, R205 ;  /* 0x000000cdd472723e */ /* 0x020fe200000010ff */
[----:B-1----:R-:W-:Y:S01]  /*13bb0*/  FFMA.FTZ R3, R243, UR4, -R110 ;  /* 0x00000004f3037c23 */ /* 0x002fe2000801086e */
[----:B------:R-:W-:Y:S04]  /*13bc0*/  MOV R243, R107 ;  /* 0x0000006b00f37202 */ /* 0x000fe80000000f00 */
[----:B------:R1:W2:Y:S02]  /*13bd0*/  MUFU.EX2 R203, R3 ;  /* 0x0000000300cb7308 */ /* 0x0002a40000000800 */
[--C-:B-1----:R-:W-:Y:S01]  /*13be0*/  FFMA.FTZ R3, R213, UR4, -R111.reuse ;  /* 0x00000004d5037c23 */ /* 0x102fe2000801086f */
[----:B--2---:R-:W-:Y:S02]  /*13bf0*/  F2FP.BF16.F32.PACK_AB R115, R203, R202 ;  /* 0x000000cacb73723e */ /* 0x004fe400000010ff */
[----:B------:R-:W-:Y:S05]  /*13c00*/  MOV R213, R152 ;  /* 0x0000009800d57202 */ /* 0x000fea0000000f00 */
[----:B------:R1:W-:Y:S01]  /*13c10*/  MUFU.EX2 R196, R3 ;  /* 0x0000000300c47308 */ /* 0x0003e20000000800 */
[----:B------:R-:W-:Y:S01]  /*13c20*/  LDSM.16.MT88.4 R152, [R224+0xac00] ;  /* 0x00ac0000e098783b */ /* 0x000fe20000004200 */
[-C--:B------:R-:W-:Y:S03]  /*13c30*/  HMMA.16816.F32.BF16 R4, R112, R116.reuse, R4 ;  /* 0x000000747004723c */ /* 0x080fe60000041804 */
[--C-:B-1----:R-:W-:Y:S01]  /*13c40*/  FFMA.FTZ R3, R214, UR4, -R111.reuse ;  /* 0x00000004d6037c23 */ /* 0x102fe2000801086f */
[----:B------:R-:W-:Y:S04]  /*13c50*/  MOV R214, R147 ;  /* 0x0000009300d67202 */ /* 0x000fe80000000f00 */
[----:B------:R1:W2:Y:S03]  /*13c60*/  MUFU.EX2 R194, R3 ;  /* 0x0000000300c27308 */ /* 0x0002a60000000800 */
[--C-:B-1----:R-:W-:Y:S01]  /*13c70*/  FFMA.FTZ R3, R210, UR4, -R111.reuse ;  /* 0x00000004d2037c23 */ /* 0x102fe2000801086f */
[----:B--2---:R-:W-:Y:S02]  /*13c80*/  F2FP.BF16.F32.PACK_AB R120, R194, R196 ;  /* 0x000000c4c278723e */ /* 0x004fe400000010ff */
[----:B------:R-:W-:Y:S04]  /*13c90*/  MOV R210, R146 ;  /* 0x0000009200d27202 */ /* 0x000fe80000000f00 */
[----:B------:R1:W-:Y:S02]  /*13ca0*/  MUFU.EX2 R195, R3 ;  /* 0x0000000300c37308 */ /* 0x0003e40000000800 */
[----:B-1----:R-:W-:Y:S01]  /*13cb0*/  FFMA.FTZ R3, R209, UR4, -R111 ;  /* 0x00000004d1037c23 */ /* 0x002fe2000801086f */
[----:B------:R-:W-:Y:S07]  /*13cc0*/  MOV R209, R145 ;  /* 0x0000009100d17202 */ /* 0x000fee0000000f00 */
[----:B------:R1:W2:Y:S02]  /*13cd0*/  MUFU.EX2 R197, R3 ;  /* 0x0000000300c57308 */ /* 0x0002a40000000800 */
[--C-:B-1----:R-:W-:Y:S01]  /*13ce0*/  FFMA.FTZ R3, R216, UR4, -R184.reuse ;  /* 0x00000004d8037c23 */ /* 0x102fe200080108b8 */
[----:B--2---:R-:W-:Y:S02]  /*13cf0*/  F2FP.BF16.F32.PACK_AB R122, R197, R195 ;  /* 0x000000c3c57a723e */ /* 0x004fe400000010ff */
[----:B------:R-:W-:Y:S05]  /*13d00*/  MOV R216, R144 ;  /* 0x0000009000d87202 */ /* 0x000fea0000000f00 */
[----:B------:R1:W-:Y:S02]  /*13d10*/  MUFU.EX2 R192, R3 ;  /* 0x0000000300c07308 */ /* 0x0003e40000000800 */
[--C-:B-1----:R-:W-:Y:S01]  /*13d20*/  FFMA.FTZ R3, R207, UR4, -R184.reuse ;  /* 0x00000004cf037c23 */ /* 0x102fe200080108b8 */
[----:B------:R-:W-:Y:S07]  /*13d30*/  MOV R207, R151 ;  /* 0x0000009700cf7202 */ /* 0x000fee0000000f00 */
[----:B------:R1:W2:Y:S02]  /*13d40*/  MUFU.EX2 R193, R3 ;  /* 0x0000000300c17308 */ /* 0x0002a40000000800 */
[--C-:B-1----:R-:W-:Y:S01]  /*13d50*/  FFMA.FTZ R3, R206, UR4, -R184.reuse ;  /* 0x00000004ce037c23 */ /* 0x102fe200080108b8 */
[----:B--2---:R-:W-:Y:S02]  /*13d60*/  F2FP.BF16.F32.PACK_AB R121, R193, R192 ;  /* 0x000000c0c179723e */ /* 0x004fe400000010ff */
[----:B------:R-:W-:Y:S05]  /*13d70*/  MOV R206, R150 ;  /* 0x0000009600ce7202 */ /* 0x000fea0000000f00 */
[----:B------:R1:W-:Y:S02]  /*13d80*/  MUFU.EX2 R191, R3 ;  /* 0x0000000300bf7308 */ /* 0x0003e40000000800 */
[----:B-1----:R-:W-:Y:S01]  /*13d90*/  FFMA.FTZ R3, R208, UR4, -R184 ;  /* 0x00000004d0037c23 */ /* 0x002fe200080108b8 */
[----:B------:R-:W-:Y:S07]  /*13da0*/  IMAD.MOV.U32 R208, RZ, RZ, R149 ;  /* 0x000000ffffd07224 */ /* 0x000fee00078e0095 */
[----:B------:R1:W2:Y:S02]  /*13db0*/  MUFU.EX2 R190, R3 ;  /* 0x0000000300be7308 */ /* 0x0002a40000000800 */
[--C-:B-1----:R-:W-:Y:S01]  /*13dc0*/  FFMA.FTZ R3, R252, UR4, -R109.reuse ;  /* 0x00000004fc037c23 */ /* 0x102fe2000801086d */
[----:B--2---:R-:W-:Y:S02]  /*13dd0*/  F2FP.BF16.F32.PACK_AB R123, R190, R191 ;  /* 0x000000bfbe7b723e */ /* 0x004fe400000010ff */
[----:B------:R-:W-:Y:S05]  /*13de0*/  MOV R252, R143 ;  /* 0x0000008f00fc7202 */ /* 0x000fea0000000f00 */
[----:B------:R1:W-:Y:S01]  /*13df0*/  MUFU.EX2 R201, R3 ;  /* 0x0000000300c97308 */ /* 0x0003e20000000800 */
[----:B------:R-:W-:Y:S02]  /*13e00*/  MOV R143, R142 ;  /* 0x0000008e008f7202 */ /* 0x000fe40000000f00 */
[----:B------:R-:W-:Y:S01]  /*13e10*/  MOV R142, R188 ;  /* 0x000000bc008e7202 */ /* 0x000fe20000000f00 */
        /* <DEDUP_REMOVED lines=10> */
[----:B------:R-:W3:Y:S04]  /*13ec0*/  LDSM.16.MT88.4 R124, [R224+0xb800] ;  /* 0x00b80000e07c783b */ /* 0x000ee80000004200 */
[--C-:B-1----:R-:W-:Y:S01]  /*13ed0*/  FFMA.FTZ R3, R157, UR4, -R110.reuse ;  /* 0x000000049d037c23 */ /* 0x102fe2000801086e */
[-C--:B------:R-:W-:Y:S03]  /*13ee0*/  HMMA.16816.F32.BF16 R36, R112, R128.reuse, R36 ;  /* 0x000000807024723c */ /* 0x080fe60000041824 */
[----:B------:R1:W-:Y:S03]  /*13ef0*/  MUFU.EX2 R199, R3 ;  /* 0x0000000300c77308 */ /* 0x0003e60000000800 */
[C---:B------:R-:W-:Y:S06]  /*13f00*/  HMMA.16816.F32.BF16 R40, R120.reuse, R128, R40 ;  /* 0x000000807828723c */ /* 0x040fec0000041828 */
[-C--:B------:R-:W-:Y:S06]  /*13f10*/  HMMA.16816.F32.BF16 R44, R120, R130.reuse, R44 ;  /* 0x00000082782c723c */ /* 0x080fec000004182c */
[C---:B------:R-:W-:Y:S01]  /*13f20*/  HMMA.16816.F32.BF16 R48, R112.reuse, R130, R48 ;  /* 0x000000827030723c */ /* 0x040fe20000041830 */
[----:B------:R-:W4:Y:S04]  /*13f30*/  LDSM.16.MT88.4 R128, [R226+0xb800] ;  /* 0x00b80000e280783b */ /* 0x000f280000004200 */
[--C-:B-1----:R-:W-:Y:S01]  /*13f40*/  FFMA.FTZ R3, R156, UR4, -R110.reuse ;  /* 0x000000049c037c23 */ /* 0x102fe2000801086e */
[-C--:B--2---:R-:W-:Y:S03]  /*13f50*/  HMMA.16816.F32.BF16 R52, R112, R116.reuse, R52 ;  /* 0x000000747034723c */ /* 0x084fe60000041834 */
[----:B------:R1:W2:Y:S03]  /*13f60*/  MUFU.EX2 R198, R3 ;  /* 0x0000000300c67308 */ /* 0x0002a60000000800 */
[C---:B------:R-:W-:Y:S06]  /*13f70*/  HMMA.16816.F32.BF16 R56, R120.reuse, R116, R56 ;  /* 0x000000747838723c */ /* 0x040fec0000041838 */
[-C--:B------:R-:W-:Y:S06]  /*13f80*/  HMMA.16816.F32.BF16 R60, R120, R118.reuse, R60 ;  /* 0x00000076783c723c */ /* 0x080fec000004183c */
[C---:B------:R-:W-:Y:S05]  /*13f90*/  HMMA.16816.F32.BF16 R64, R112.reuse, R118, R64 ;  /* 0x000000767040723c */ /* 0x040fea0000041840 */
[--C-:B-1----:R-:W-:Y:S01]  /*13fa0*/  FFMA.FTZ R3, R248, UR4, -R109.reuse ;  /* 0x00000004f8037c23 */ /* 0x102fe2000801086d */
[-C--:B---3--:R-:W-:Y:S05]  /*13fb0*/  HMMA.16816.F32.BF16 R68, R112, R124.reuse, R68 ;  /* 0x0000007c7044723c */ /* 0x088fea0000041844 */
[----:B------:R-:W-:Y:S01]  /*13fc0*/  MOV R248, R189 ;  /* 0x000000bd00f87202 */ /* 0x000fe20000000f00 */
[C---:B------:R-:W-:Y:S01]  /*13fd0*/  HMMA.16816.F32.BF16 R72, R120.reuse, R124, R72 ;  /* 0x0000007c7848723c */ /* 0x040fe20000041848 */
[----:B------:R1:W-:Y:S04]  /*13fe0*/  MUFU.EX2 R189, R3 ;  /* 0x0000000300bd7308 */ /* 0x0003e80000000800 */
[----:B------:R-:W-:Y:S01]  /*13ff0*/  FFMA.FTZ R109, R249, UR4, -R109 ;  /* 0x00000004f96d7c23 */ /* 0x000fe2000801086d */
[-C--:B------:R-:W-:Y:S05]  /*14000*/  HMMA.16816.F32.BF16 R76, R120, R126.reuse, R76 ;  /* 0x0000007e784c723c */ /* 0x080fea000004184c */
[----:B------:R2:W3:Y:S01]  /*14010*/  MUFU.EX2 R188, R109 ;  /* 0x0000006d00bc7308 */ /* 0x0004e20000000800 */
[----:B------:R-:W-:Y:S01]  /*14020*/  MOV R249, R186 ;  /* 0x000000ba00f97202 */ /* 0x000fe20000000f00 */
[C---:B------:R-:W-:Y:S06]  /*14030*/  HMMA.16816.F32.BF16 R80, R112.reuse, R126, R80 ;  /* 0x0000007e7050723c */ /* 0x040fec0000041850 */
[-C--:B----4-:R-:W-:Y:S05]  /*14040*/  HMMA.16816.F32.BF16 R84, R112, R128.reuse, R84 ;  /* 0x000000807054723c */ /* 0x090fea0000041854 */
[--C-:B-1----:R-:W-:Y:S01]  /*14050*/  FFMA.FTZ R3, R250, UR4, -R110.reuse ;  /* 0x00000004fa037c23 */ /* 0x102fe2000801086e */
[C---:B------:R-:W-:Y:S05]  /*14060*/  HMMA.16816.F32.BF16 R88, R120.reuse, R128, R88 ;  /* 0x000000807858723c */ /* 0x040fea0000041858 */
[----:B------:R-:W-:Y:S01]  /*14070*/  MOV R250, R187 ;  /* 0x000000bb00fa7202 */ /* 0x000fe20000000f00 */
[-C--:B------:R-:W-:Y:S01]  /*14080*/  HMMA.16816.F32.BF16 R92, R120, R130.reuse, R92 ;  /* 0x00000082785c723c */ /* 0x080fe2000004185c */
[----:B------:R1:W-:Y:S04]  /*14090*/  MUFU.EX2 R187, R3 ;  /* 0x0000000300bb7308 */ /* 0x0003e80000000800 */
[----:B------:R-:W-:Y:S01]  /*140a0*/  FFMA.FTZ R110, R251, UR4, -R110 ;  /* 0x00000004fb6e7c23 */ /* 0x000fe2000801086e */
[----:B------:R-:W-:Y:S01]  /*140b0*/  HMMA.16816.F32.BF16 R96, R112, R130, R96 ;  /* 0x000000827060723c */ /* 0x000fe20000041860 */
[----:B------:R-:W4:Y:S04]  /*140c0*/  LDL.LU R251, [R1+0x8] ;  /* 0x0000080001fb7983 */ /* 0x000f280000300800 */
[----:B------:R3:W-:Y:S01]  /*140d0*/  MUFU.EX2 R186, R110 ;  /* 0x0000006e00ba7308 */ /* 0x0007e20000000800 */
[----:B--2---:R-:W-:Y:S01]  /*140e0*/  F2FP.BF16.F32.PACK_AB R109, R198, R199 ;  /* 0x000000c7c66d723e */ /* 0x004fe200000010ff */
[--C-:B-1----:R-:W-:Y:S01]  /*140f0*/  FFMA.FTZ R3, R217, UR4, -R111.reuse ;  /* 0x00000004d9037c23 */ /* 0x102fe2000801086f */
[----:B------:R-:W-:Y:S07]  /*14100*/  MOV R217, R148 ;  /* 0x0000009400d97202 */ /* 0x000fee0000000f00 */
[----:B------:R1:W-:Y:S01]  /*14110*/  MUFU.EX2 R183, R3 ;  /* 0x0000000300b77308 */ /* 0x0003e20000000800 */
[----:B---3--:R-:W-:Y:S01]  /*14120*/  F2FP.BF16.F32.PACK_AB R110, R188, R189 ;  /* 0x000000bdbc6e723e */ /* 0x008fe200000010ff */
[--C-:B-1----:R-:W-:Y:S02]  /*14130*/  FFMA.FTZ R3, R244, UR4, -R111.reuse ;  /* 0x00000004f4037c23 */ /* 0x102fe4000801086f */
[----:B------:R-:W2:Y:S06]  /*14140*/  LDL.LU R244, [R1+0xc] ;  /* 0x00000c0001f47983 */ /* 0x000eac0000300800 */
[----:B------:R1:W3:Y:S02]  /*14150*/  MUFU.EX2 R185, R3 ;  /* 0x0000000300b97308 */ /* 0x0002e40000000800 */
[--C-:B-1----:R-:W-:Y:S01]  /*14160*/  FFMA.FTZ R3, R218, UR4, -R111.reuse ;  /* 0x00000004da037c23 */ /* 0x102fe2000801086f */
[----:B------:R-:W-:Y:S01]  /*14170*/  FFMA.FTZ R111, R246, UR4, -R111 ;  /* 0x00000004f66f7c23 */ /* 0x000fe2000801086f */
[----:B---3--:R-:W-:Y:S01]  /*14180*/  F2FP.BF16.F32.PACK_AB R176, R185, R183 ;  /* 0x000000b7b9b0723e */ /* 0x008fe200000010ff */
[----:B------:R-:W3:Y:S05]  /*14190*/  LDL.LU R246, [R1+0x10] ;  /* 0x0000100001f67983 */ /* 0x000eea0000300800 */
[----:B------:R1:W-:Y:S01]  /*141a0*/  MUFU.EX2 R182, R3 ;  /* 0x0000000300b67308 */ /* 0x0003e20000000800 */
[----:B------:R-:W-:Y:S09]  /*141b0*/  MOV R218, R143 ;  /* 0x0000008f00da7202 */ /* 0x000ff20000000f00 */
[----:B------:R5:W5:Y:S01]  /*141c0*/  MUFU.EX2 R181, R111 ;  /* 0x0000006f00b57308 */ /* 0x000b620000000800 */
[--C-:B-1----:R-:W-:Y:S01]  /*141d0*/  FFMA.FTZ R3, R219, UR4, -R184.reuse ;  /* 0x00000004db037c23 */ /* 0x102fe200080108b8 */
[----:B------:R-:W-:Y:S08]  /*141e0*/  MOV R219, R142 ;  /* 0x0000008e00db7202 */ /* 0x000ff00000000f00 */
[----:B------:R1:W-:Y:S01]  /*141f0*/  MUFU.EX2 R107, R3 ;  /* 0x00000003006b7308 */ /* 0x0003e20000000800 */
[----:B-----5:R-:W-:Y:S02]  /*14200*/  F2FP.BF16.F32.PACK_AB R111, R186, R187 ;  /* 0x000000bbba6f723e */ /* 0x020fe400000010ff */
[----:B------:R-:W-:Y:S01]  /*14210*/  F2FP.BF16.F32.PACK_AB R178, R181, R182 ;  /* 0x000000b6b5b2723e */ /* 0x000fe200000010ff */
[--C-:B-1----:R-:W-:Y:S02]  /*14220*/  FFMA.FTZ R3, R245, UR4, -R184.reuse ;  /* 0x00000004f5037c23 */ /* 0x102fe400080108b8 */
[----:B------:R-:W5:Y:S04]  /*14230*/  LDL.LU R245, [R1+0x14] ;  /* 0x0000140001f57983 */ /* 0x000f680000300800 */
[----:B------:R1:W1:Y:S02]  /*14240*/  MUFU.EX2 R180, R3 ;  /* 0x0000000300b47308 */ /* 0x0002640000000800 */
[--C-:B-1----:R-:W-:Y:S01]  /*14250*/  FFMA.FTZ R3, R247, UR4, -R184.reuse ;  /* 0x00000004f7037c23 */ /* 0x102fe200080108b8 */
[----:B------:R-:W-:Y:S01]  /*14260*/  FFMA.FTZ R184, R108, UR4, -R184 ;  /* 0x000000046cb87c23 */ /* 0x000fe200080108b8 */
[----:B------:R-:W-:Y:S06]  /*14270*/  F2FP.BF16.F32.PACK_AB R108, R200, R201 ;  /* 0x000000c9c86c723e */ /* 0x000fec00000010ff */
[----:B------:R-:W-:Y:S01]  /*14280*/  MUFU.EX2 R106, R3 ;  /* 0x00000003006a7308 */ /* 0x000fe20000000800 */
[----:B------:R-:W-:Y:S02]  /*14290*/  F2FP.BF16.F32.PACK_AB R177, R180, R107 ;  /* 0x0000006bb4b1723e */ /* 0x000fe400000010ff */
[----:B------:R-:W-:Y:S01]  /*142a0*/  MOV R247, R140 ;  /* 0x0000008c00f77202 */ /* 0x000fe20000000f00 */
[-C--:B------:R-:W-:Y:S01]  /*142b0*/  HMMA.16816.F32.BF16 R116, R108, R132.reuse, R4 ;  /* 0x000000846c74723c */ /* 0x080fe20000041804 */
[----:B------:R-:W1:Y:S05]  /*142c0*/  LDSM.16.MT88.4 R4, [R224+0xbc00] ;  /* 0x00bc0000e004783b */ /* 0x000e6a0000004200 */
[----:B------:R-:W1:Y:S02]  /*142d0*/  MUFU.EX2 R184, R184 ;  /* 0x000000b800b87308 */ /* 0x000e640000000800 */
[----:B-1----:R-:W-:Y:S07]  /*142e0*/  F2FP.BF16.F32.PACK_AB R179, R184, R106 ;  /* 0x0000006ab8b3723e */ /* 0x002fee00000010ff */
[C---:B------:R-:W-:Y:S01]  /*142f0*/  HMMA.16816.F32.BF16 R112, R176.reuse, R132, R8 ;  /* 0x00000084b070723c */ /* 0x040fe20000041808 */
[----:B------:R-:W1:Y:S05]  /*14300*/  LDSM.16.MT88.4 R8, [R226+0xbc00] ;  /* 0x00bc0000e208783b */ /* 0x000e6a0000004200 */
        /* <DEDUP_REMOVED lines=11> */
[----:B----4-:R-:W-:Y:S01]  /*143c0*/  FFMA.FTZ R3, R0, R251, R217 ;  /* 0x000000fb00037223 */ /* 0x010fe200000100d9 */
[----:B------:R-:W-:Y:S01]  /*143d0*/  MOV R251, R248 ;  /* 0x000000f800fb7202 */ /* 0x000fe20000000f00 */
[----:B------:R-:W-:Y:S01]  /*143e0*/  IMAD.MOV.U32 R217, RZ, RZ, R249 ;  /* 0x000000ffffd97224 */ /* 0x000fe200078e00f9 */
[----:B------:R-:W-:Y:S03]  /*143f0*/  MOV R249, R208 ;  /* 0x000000d000f97202 */ /* 0x000fe60000000f00 */
[----:B------:R-:W-:Y:S01]  /*14400*/  FADD.FTZ R3, R173, R3 ;  /* 0x00000003ad037221 */ /* 0x000fe20000010000 */
[----:B------:R-:W-:Y:S01]  /*14410*/  MOV R248, R207 ;  /* 0x000000cf00f87202 */ /* 0x000fe20000000f00 */
[----:B------:R-:W-:Y:S01]  /*14420*/  IMAD.MOV.U32 R207, RZ, RZ, R214 ;  /* 0x000000ffffcf7224 */ /* 0x000fe200078e00d6 */
[----:B------:R-:W-:Y:S01]  /*14430*/  MOV R208, R209 ;  /* 0x000000d100d07202 */ /* 0x000fe20000000f00 */
[----:B------:R-:W-:Y:S01]  /*14440*/  FADD.FTZ R3, R251, R3 ;  /* 0x00000003fb037221 */ /* 0x000fe20000010000 */
[----:B------:R-:W-:Y:S02]  /*14450*/  MOV R214, R160 ;  /* 0x000000a000d67202 */ /* 0x000fe40000000f00 */
[----:B------:R-:W-:Y:S01]  /*14460*/  MOV R209, R162 ;  /* 0x000000a200d17202 */ /* 0x000fe20000000f00 */
[----:B--2---:R-:W-:Y:S01]  /*14470*/  FFMA.FTZ R2, R2, R244, R218 ;  /* 0x000000f402027223 */ /* 0x004fe200000100da */
[----:B------:R-:W-:Y:S02]  /*14480*/  MOV R244, R250 ;  /* 0x000000fa00f47202 */ /* 0x000fe40000000f00 */
[----:B------:R-:W-:Y:S01]  /*14490*/  MOV R250, R252 ;  /* 0x000000fc00fa7202 */ /* 0x000fe20000000f00 */
[----:B------:R-:W-:Y:S01]  /*144a0*/  FADD.FTZ R2, R174, R2 ;  /* 0x00000002ae027221 */ /* 0x000fe20000010000 */
[----:B------:R-:W-:Y:S02]  /*144b0*/  MOV R252, R216 ;  /* 0x000000d800fc7202 */ /* 0x000fe40000000f00 */
[----:B------:R-:W-:Y:S01]  /*144c0*/  MOV R216, R163 ;  /* 0x000000a300d87202 */ /* 0x000fe20000000f00 */
[----:B------:R-:W-:Y:S01]  /*144d0*/  FADD.FTZ R2, R217, R2 ;  /* 0x00000002d9027221 */ /* 0x000fe20000010000 */
[----:B---3--:R-:W-:Y:S04]  /*144e0*/  FFMA.FTZ R100, R100, R246, R219 ;  /* 0x000000f664647223 */ /* 0x008fe800000100db */
[----:B------:R-:W-:Y:S01]  /*144f0*/  FADD.FTZ R0, R243, R100 ;  /* 0x00000064f3007221 */ /* 0x000fe20000010000 */
[----:B------:R-:W-:Y:S02]  /*14500*/  MOV R243, R242 ;  /* 0x000000f200f37202 */ /* 0x000fe40000000f00 */
[----:B------:R-:W-:Y:S01]  /*14510*/  MOV R242, R241 ;  /* 0x000000f100f27202 */ /* 0x000fe20000000f00 */
[----:B------:R-:W-:Y:S01]  /*14520*/  FADD.FTZ R0, R244, R0 ;  /* 0x00000000f4007221 */ /* 0x000fe20000010000 */
[----:B------:R-:W-:Y:S01]  /*14530*/  MOV R241, R239 ;  /* 0x000000ef00f17202 */ /* 0x000fe20000000f00 */
[----:B------:R-:W-:Y:S01]  /*14540*/  IMAD.MOV.U32 R239, RZ, RZ, R240 ;  /* 0x000000ffffef7224 */ /* 0x000fe200078e00f0 */
[----:B------:R-:W-:Y:S01]  /*14550*/  MOV R240, R223 ;  /* 0x000000df00f07202 */ /* 0x000fe20000000f00 */
[----:B------:R-:W-:Y:S01]  /*14560*/  FADD.FTZ R12, R249, R0 ;  /* 0x00000000f90c7221 */ /* 0x000fe20000010000 */
[----:B------:R-:W-:Y:S01]  /*14570*/  MOV R223, R221 ;  /* 0x000000dd00df7202 */ /* 0x000fe20000000f00 */
[----:B------:R-:W-:Y:S01]  /*14580*/  FADD.FTZ R0, R248, R2 ;  /* 0x00000002f8007221 */ /* 0x000fe20000010000 */
[----:B------:R-:W-:Y:S01]  /*14590*/  MOV R221, R175 ;  /* 0x000000af00dd7202 */ /* 0x000fe20000000f00 */
[----:B------:R-:W-:Y:S01]  /*145a0*/  FADD.FTZ R2, R252, R3 ;  /* 0x00000003fc027221 */ /* 0x000fe20000010000 */
[----:B------:R-:W-:Y:S01]  /*145b0*/  MOV R100, R104 ;  /* 0x0000006800647202 */ /* 0x000fe20000000f00 */
[----:B------:R-:W-:Y:S02]  /*145c0*/  FADD.FTZ R3, R207, R0 ;  /* 0x00000000cf037221 */ /* 0x000fe40000010000 */
[----:B------:R-:W-:Y:S01]  /*145d0*/  FADD.FTZ R0, R216, R2 ;  /* 0x00000002d8007221 */ /* 0x000fe20000010000 */
[----:B-----5:R-:W-:Y:S04]  /*145e0*/  FFMA.FTZ R101, R101, R245, R247 ;  /* 0x000000f565657223 */ /* 0x020fe800000100f7 */
[----:B------:R-:W-:Y:S01]  /*145f0*/  FADD.FTZ R13, R206, R101 ;  /* 0x00000065ce0d7221 */ /* 0x000fe20000010000 */
[----:B------:R-:W-:Y:S02]  /*14600*/  MOV R206, R210 ;  /* 0x000000d200ce7202 */ /* 0x000fe40000000f00 */
[----:B------:R-:W-:Y:S01]  /*14610*/  MOV R210, R161 ;  /* 0x000000a100d27202 */ /* 0x000fe20000000f00 */
[----:B------:R-:W-:Y:S01]  /*14620*/  FADD.FTZ R13, R172, R13 ;  /* 0x0000000dac0d7221 */ /* 0x000fe20000010000 */
[C---:B------:R-:W-:Y:S04]  /*14630*/  HMMA.16816.F32.BF16 R160, R176.reuse, R168, R56 ;  /* 0x000000a8b0a0723c */ /* 0x040fe80000041838 */
[----:B------:R-:W-:Y:S01]  /*14640*/  FADD.FTZ R12, R206, R12 ;  /* 0x0000000cce0c7221 */ /* 0x000fe20000010000 */
        /* <DEDUP_REMOVED lines=14> */
[----:B------:R-:W-:Y:S02]  /*14730*/  FADD.FTZ R13, R209, R13 ;  /* 0x0000000dd10d7221 */ /* 0x000fe40000010000 */
[C---:B------:R-:W-:Y:S05]  /*14740*/  HMMA.16816.F32.BF16 R80, R108.reuse, R6, R80 ;  /* 0x000000066c50723c */ /* 0x040fea0000041850 */
[----:B------:R-:W-:Y:S01]  /*14750*/  FADD.FTZ R0, R243, R13 ;  /* 0x0000000df3007221 */ /* 0x000fe20000010000 */
[-C--:B-1----:R-:W-:Y:S05]  /*14760*/  HMMA.16816.F32.BF16 R84, R108, R8.reuse, R84 ;  /* 0x000000086c54723c */ /* 0x082fea0000041854 */
        /* <DEDUP_REMOVED lines=40> */
[----:B------:R-:W-:Y:S02]  /*149f0*/  FADD.FTZ R0, R184, R0 ;  /* 0x00000000b8007221 */ /* 0x000fe40000010000 */
[----:B------:R1:W-:Y:S04]  /*14a00*/  STL [R1+0x10], R3 ;  /* 0x0000100301007387 */ /* 0x0003e80000100800 */
[----:B------:R2:W-:Y:S04]  /*14a10*/  STL [R1+0xc], R2 ;  /* 0x00000c0201007387 */ /* 0x0005e80000100800 */
[----:B------:R2:W-:Y:S01]  /*14a20*/  STL [R1+0x8], R0 ;  /* 0x0000080001007387 */ /* 0x0005e20000100800 */
[----:B-1----:R-:W-:Y:S01]  /*14a30*/  MOV R3, R105 ;  /* 0x0000006900037202 */ /* 0x002fe20000000f00 */
[----:B------:R-:W-:Y:S06]  /*14a40*/  @P0 BRA `(.L_x_233) ;  /* 0xffffffbc00640947 */ /* 0x000fec000383ffff */
.L_x_232:
[----:B------:R-:W3:Y:S04]  /*14a50*/  LDL.LU R8, [R1+0x14] ;  /* 0x0000140001087983 */ /* 0x000ee80000300800 */
[----:B------:R-:W4:Y:S04]  /*14a60*/  LDL.LU R7, [R1+0x10] ;  /* 0x0000100001077983 */ /* 0x000f280000300800 */
[----:B------:R-:W2:Y:S04]  /*14a70*/  LDL.LU R6, [R1+0xc] ;  /* 0x00000c0001067983 */ /* 0x000ea80000300800 */
[----:B------:R-:W2:Y:S01]  /*14a80*/  LDL.LU R5, [R1+0x8] ;  /* 0x0000080001057983 */ /* 0x000ea20000300800 */
[----:B------:R-:W1:Y:S01]  /*14a90*/  S2UR UR8, SR_CTAID.X ;  /* 0x00000000000879c3 */ /* 0x000e620000002500 */
[----:B------:R-:W-:Y:S01]  /*14aa0*/  UISETP.NE.AND UP0, UPT, UR13, -0x1, UPT ;  /* 0xffffffff0d00788c */ /* 0x000fe2000bf05270 */
[----:B------:R-:W-:Y:S01]  /*14ab0*/  PLOP3.LUT P6, PT, PT, PT, PT, 0x8, 0x0 ;  /* 0x000000000000781c */ /* 0x000fe20003fce170 */
[----:B------:R-:W1:Y:S01]  /*14ac0*/  S2R R61, SR_TID.X ;  /* 0x00000000003d7919 */ /* 0x000e620000002100 */
[----:B------:R-:W-:Y:S01]  /*14ad0*/  UMOV UR10, 0x400 ;  /* 0x00000400000a7882 */ /* 0x000fe20000000000 */
[----:B------:R-:W-:Y:S01]  /*14ae0*/  IMAD.MOV.U32 R58, RZ, RZ, 0x20 ;  /* 0x00000020ff3a7424 */ /* 0x000fe200078e00ff */
[----:B------:R-:W1:Y:S02]  /*14af0*/  S2R R63, SR_TID.X ;  /* 0x00000000003f7919 */ /* 0x000e640000002100 */
[----:B------:R-:W1:Y:S01]  /*14b00*/  S2UR UR9, SR_CgaCtaId ;  /* 0x00000000000979c3 */ /* 0x000e620000008800 */
[----:B------:R-:W-:-:S03]  /*14b10*/  PLOP3.LUT P0, PT, PT, PT, UP0, 0x80, 0x0 ;  /* 0x000000000000781c */ /* 0x000fc60003f0f008 */
[----:B------:R-:W-:Y:S02]  /*14b20*/  @UP0 ULDC.64 UR6, c[0x0][0x298] ;  /* 0x0000a60000060ab9 */ /* 0x000fe40000000a00 */
[----:B------:R-:W-:-:S07]  /*14b30*/  @UP0 UIMAD.WIDE.U32 UR16, UR13, UR6, URZ ;  /* 0x000000060d1002a5 */ /* 0x000fce000f8e003f */
[----:B------:R-:W-:Y:S01]  /*14b40*/  @UP0 UMOV UR12, UR16 ;  /* 0x00000010000c0c82 */ /* 0x000fe20008000000 */
[----:B-1----:R-:W-:Y:S02]  /*14b50*/  UIMAD UR4, UR8, -0x80, UR15 ;  /* 0xffffff80080478a4 */ /* 0x002fe4000f8e020f */
[----:B------:R-:W-:Y:S02]  /*14b60*/  ULEA UR6, UR9, UR10, 0x18 ;  /* 0x0000000a09067291 */ /* 0x000fe4000f8ec03f */
[----:B------:R-:W-:Y:S01]  /*14b70*/  @UP0 UIMAD UR9, UR13, UR7, UR17 ;  /* 0x000000070d0902a4 */ /* 0x000fe2000f8e0211 */
[----:B------:R-:W-:-:S04]  /*14b80*/  SHF.R.S32.HI R51, RZ, 0x1f, R61 ;  /* 0x0000001fff337819 */ /* 0x000fc8000001143d */
[CC--:B------:R-:W-:Y:S02]  /*14b90*/  LEA.HI R60, R51.reuse, R61.reuse, RZ, 0x2 ;  /* 0x0000003d333c7211 */ /* 0x0c0fe400078f10ff */
[----:B------:R-:W-:Y:S02]  /*14ba0*/  SHF.R.S32.HI R62, RZ, 0x1f, R63 ;  /* 0x0000001fff3e7819 */ /* 0x000fe4000001143f */
[----:B------:R-:W-:Y:S02]  /*14bb0*/  LEA.HI R51, R51, R61, RZ, 0x5 ;  /* 0x0000003d33337211 */ /* 0x000fe400078f28ff */
[----:B------:R-:W-:Y:S01]  /*14bc0*/  LEA.HI R62, R62, R63, RZ, 0x2 ;  /* 0x0000003f3e3e7211 */ /* 0x000fe200078f10ff */
[----:B---3--:R-:W1:Y:S04]  /*14bd0*/  SHFL.BFLY PT, R4, R8, 0x2, 0x1f ;  /* 0x0c401f0008047f89 */ /* 0x008e6800000e0000 */
[----:B----4-:R-:W3:Y:S04]  /*14be0*/  SHFL.BFLY PT, R3, R7, 0x2, 0x1f ;  /* 0x0c401f0007037f89 */ /* 0x010ee800000e0000 */
[----:B--2---:R-:W2:Y:S04]  /*14bf0*/  SHFL.BFLY PT, R2, R6, 0x2, 0x1f ;  /* 0x0c401f0006027f89 */ /* 0x004ea800000e0000 */
[----:B------:R-:W4:Y:S01]  /*14c00*/  SHFL.BFLY PT, R0, R5, 0x2, 0x1f ;  /* 0x0c401f0005007f89 */ /* 0x000f2200000e0000 */
[----:B-1----:R-:W-:Y:S01]  /*14c10*/  FADD.FTZ R4, R4, R8 ;  /* 0x0000000804047221 */ /* 0x002fe20000010000 */
[----:B---3--:R-:W-:-:S04]  /*14c20*/  FADD.FTZ R3, R3, R7 ;  /* 0x0000000703037221 */ /* 0x008fc80000010000 */
[----:B------:R-:W1:Y:S01]  /*14c30*/  SHFL.BFLY PT, R8, R4, 0x1, 0x1f ;  /* 0x0c201f0004087f89 */ /* 0x000e6200000e0000 */
[----:B--2---:R-:W-:-:S03]  /*14c40*/  FADD.FTZ R2, R2, R6 ;  /* 0x0000000602027221 */ /* 0x004fc60000010000 */
[----:B------:R-:W2:Y:S01]  /*14c50*/  SHFL.BFLY PT, R7, R3, 0x1, 0x1f ;  /* 0x0c201f0003077f89 */ /* 0x000ea200000e0000 */
[----:B----4-:R-:W-:-:S03]  /*14c60*/  FADD.FTZ R0, R0, R5 ;  /* 0x0000000500007221 */ /* 0x010fc60000010000 */
[----:B------:R-:W3:Y:S01]  /*14c70*/  SHFL.BFLY PT, R9, R2, 0x1, 0x1f ;  /* 0x0c201f0002097f89 */ /* 0x000ee200000e0000 */
[----:B------:R-:W-:-:S03]  /*14c80*/  SHF.R.S32.HI R5, RZ, 0x2, R60 ;  /* 0x00000002ff057819 */ /* 0x000fc6000001143c */
[----:B------:R-:W4:Y:S01]  /*14c90*/  SHFL.BFLY PT, R10, R0, 0x1, 0x1f ;  /* 0x0c201f00000a7f89 */ /* 0x000f2200000e0000 */
[----:B------:R-:W-:Y:S02]  /*14ca0*/  SHF.R.S32.HI R6, RZ, 0x1f, R5 ;  /* 0x0000001fff067819 */ /* 0x000fe40000011405 */
[----:B------:R-:W-:Y:S02]  /*14cb0*/  ISETP.GE.AND P1, PT, R5, UR4, PT ;  /* 0x0000000405007c0c */ /* 0x000fe4000bf26270 */
[----:B------:R-:W-:Y:S01]  /*14cc0*/  LEA.HI R6, R6, R5, RZ, 0x3 ;  /* 0x0000000506067211 */ /* 0x000fe200078f18ff */
[----:B-1----:R-:W-:Y:S01]  /*14cd0*/  FADD.FTZ R55, R4, R8 ;  /* 0x0000000804377221 */ /* 0x002fe20000010000 */
[----:B--2---:R-:W-:Y:S02]  /*14ce0*/  FADD.FTZ R56, R3, R7 ;  /* 0x0000000703387221 */ /* 0x004fe40000010000 */
[----:B------:R-:W-:Y:S02]  /*14cf0*/  LOP3.LUT R3, R6, 0xfffffff8, RZ, 0xc0, !PT ;  /* 0xfffffff806037812 */ /* 0x000fe400078ec0ff */
[----:B------:R-:W-:Y:S01]  /*14d00*/  LOP3.LUT R6, R51, 0xffffffe0, RZ, 0xc0, !PT ;  /* 0xffffffe033067812 */ /* 0x000fe200078ec0ff */
[----:B---3--:R-:W-:Y:S01]  /*14d10*/  FADD.FTZ R57, R2, R9 ;  /* 0x0000000902397221 */ /* 0x008fe20000010000 */
[----:B------:R-:W-:Y:S01]  /*14d20*/  SHF.R.S32.HI R51, RZ, 0x5, R51 ;  /* 0x00000005ff337819 */ /* 0x000fe20000011433 */
[----:B------:R-:W-:Y:S01]  /*14d30*/  IMAD.IADD R2, R5, 0x1, -R3 ;  /* 0x0000000105027824 */ /* 0x000fe200078e0a03 */
[----:B------:R-:W-:Y:S01]  /*14d40*/  LOP3.LUT R3, R60, 0xfffffffc, RZ, 0xc0, !PT ;  /* 0xfffffffc3c037812 */ /* 0x000fe200078ec0ff */
[----:B----4-:R-:W-:Y:S01]  /*14d50*/  FADD.FTZ R59, R0, R10 ;  /* 0x0000000a003b7221 */ /* 0x010fe20000010000 */
[----:B------:R-:W-:-:S02]  /*14d60*/  FSETP.NE.FTZ.AND P5, PT, R55, RZ, PT ;  /* 0x000000ff3700720b */ /* 0x000fc40003fb5000 */
[----:B------:R-:W-:Y:S01]  /*14d70*/  LEA.HI R0, R2, R2, RZ, 0x1 ;  /* 0x0000000202007211 */ /* 0x000fe200078f08ff */
[C---:B------:R-:W-:Y:S01]  /*14d80*/  IMAD.IADD R4, R61.reuse, 0x1, -R3 ;  /* 0x000000013d047824 */ /* 0x040fe200078e0a03 */
[----:B------:R-:W-:Y:S01]  /*14d90*/  FSETP.NE.FTZ.AND P4, PT, R56, RZ, PT ;  /* 0x000000ff3800720b */ /* 0x000fe20003f95000 */
[----:B------:R-:W-:Y:S01]  /*14da0*/  IMAD.IADD R61, R61, 0x1, -R6 ;  /* 0x000000013d3d7824 */ /* 0x000fe200078e0a06 */
[----:B------:R-:W-:Y:S02]  /*14db0*/  LOP3.LUT R3, R0, 0x3fffffe, RZ, 0xc0, !PT ;  /* 0x03fffffe00037812 */ /* 0x000fe400078ec0ff */
[----:B------:R-:W-:-:S03]  /*14dc0*/  SHF.R.S32.HI R0, RZ, 0x1, R0 ;  /* 0x00000001ff007819 */ /* 0x000fc60000011400 */
[----:B------:R-:W-:Y:S01]  /*14dd0*/  IMAD.IADD R5, R2, 0x1, -R3 ;  /* 0x0000000102057824 */ /* 0x000fe200078e0a03 */
[----:B------:R-:W-:Y:S01]  /*14de0*/  LOP3.LUT R2, R62, 0xfffffffc, RZ, 0xc0, !PT ;  /* 0xfffffffc3e027812 */ /* 0x000fe200078ec0ff */
[----:B------:R-:W-:Y:S01]  /*14df0*/  IMAD R3, R51, 0x100, R4 ;  /* 0x0000010033037824 */ /* 0x000fe200078e0204 */
[C---:B------:R-:W-:Y:S02]  /*14e00*/  LOP3.LUT R4, R0.reuse, 0x1, RZ, 0xc0, !PT ;  /* 0x0000000100047812 */ /* 0x040fe400078ec0ff */
[----:B------:R-:W-:Y:S01]  /*14e10*/  LOP3.LUT P2, RZ, R0, 0x2, RZ, 0xc0, !PT ;  /* 0x0000000200ff7812 */ /* 0x000fe2000784c0ff */
[----:B------:R-:W-:Y:S01]  /*14e20*/  IMAD.IADD R63, R63, 0x1, -R2 ;  /* 0x000000013f3f7824 */ /* 0x000fe200078e0a02 */
[----:B------:R-:W-:Y:S01]  /*14e30*/  ISETP.NE.U32.AND P3, PT, R4, 0x1, PT ;  /* 0x000000010400780c */ /* 0x000fe20003f65070 */
[----:B------:R-:W-:Y:S02]  /*14e40*/  IMAD.SHL.U32 R2, R0, 0x40, RZ ;  /* 0x0000004000027824 */ /* 0x000fe400078e00ff */
[----:B------:R-:W-:-:S02]  /*14e50*/  IMAD.MOV.U32 R0, RZ, RZ, 0x3f800000 ;  /* 0x3f800000ff007424 */ /* 0x000fc400078e00ff */
[----:B------:R-:W-:Y:S01]  /*14e60*/  IMAD R3, R5, 0x10, R3 ;  /* 0x0000001005037824 */ /* 0x000fe200078e0203 */
[----:B------:R-:W-:-:S03]  /*14e70*/  LOP3.LUT R2, R2, 0xc0, RZ, 0xc0, !PT ;  /* 0x000000c002027812 */ /* 0x000fc600078ec0ff */
[----:B------:R1:W2:Y:S01]  /*14e80*/  @P5 MUFU.RCP R0, R55 ;  /* 0x0000003700005308 */ /* 0x0002a20000001000 */
[----:B------:R-:W-:-:S05]  /*14e90*/  LEA.HI R2, R2, R2, RZ, 0x1d ;  /* 0x0000000202027211 */ /* 0x000fca00078fe8ff */
[----:B------:R-:W-:Y:S02]  /*14ea0*/  IMAD.U32 R2, R3, 0x2, R2 ;  /* 0x0000000203027824 */ /* 0x000fe400078e0002 */
[----:B------:R-:W-:-:S03]  /*14eb0*/  IMAD.MOV.U32 R3, RZ, RZ, 0x3f800000 ;  /* 0x3f800000ff037424 */ /* 0x000fc600078e00ff */
[----:B------:R-:W-:Y:S01]  /*14ec0*/  LEA R16, R2, UR6, 0x1 ;  /* 0x0000000602107c11 */ /* 0x000fe2000f8e08ff */
[----:B------:R-:W-:Y:S06]  /*14ed0*/  @P0 BRA `(.L_x_236) ;  /* 0x0000000000200947 */ /* 0x000fec0003800000 */
[----:B------:R-:W3:Y:S01]  /*14ee0*/  S2UR UR10, SR_CTAID.Y ;  /* 0x00000000000a79c3 */ /* 0x000ee20000002600 */
[----:B------:R-:W-:Y:S01]  /*14ef0*/  ULDC.64 UR6, c[0x0][0x290] ;  /* 0x0000a40000067ab9 */ /* 0x000fe20000000a00 */
[----:B---3--:R-:W-:Y:S02]  /*14f00*/  USHF.R.S32.HI UR9, URZ, 0x1f, UR10 ;  /* 0x0000001f3f097899 */ /* 0x008fe4000801140a */
[----:B------:R-:W-:Y:S02]  /*14f10*/  UIMAD.WIDE.U32 UR16, UR10, UR6, URZ ;  /* 0x000000060a1072a5 */ /* 0x000fe4000f8e003f */
[----:B------:R-:W-:-:S04]  /*14f20*/  UIMAD UR9, UR9, UR6, URZ ;  /* 0x00000006090972a4 */ /* 0x000fc8000f8e023f */
[----:B------:R-:W-:Y:S01]  /*14f30*/  UIMAD UR9, UR10, UR7, UR9 ;  /* 0x000000070a0972a4 */ /* 0x000fe2000f8e0209 */
[----:B------:R-:W-:-:S03]  /*14f40*/  UMOV UR12, UR16 ;  /* 0x00000010000c7c82 */ /* 0x000fc60008000000 */
[----:B------:R-:W-:-:S12]  /*14f50*/  UIADD3 UR9, UR17, UR9, URZ ;  /* 0x0000000911097290 */ /* 0x000fd8000fffe03f */
.L_x_236:
        /* <DEDUP_REMOVED lines=23> */
.L_x_237:
        /* <DEDUP_REMOVED lines=51> */
[----:B------:R-:W1:Y:S01]  /*15400*/  @P2 MUFU.RCP R0, R59 ;  /* 0x0000003b00002308 */ /* 0x000e620000001000 */
        /* <DEDUP_REMOVED lines=54> */
[----:B------:R-:W-:Y:S01]  /*15770*/  BSSY B0, `(.L_x_238) ;  /* 0x00000be000007945 */ /* 0x000fe20003800000 */
[----:B------:R-:W-:Y:S01]  /*15780*/  F2FP.BF16.F32.PACK_AB R3, R3, R112 ;  /* 0x000000700303723e */ /* 0x000fe200000010ff */
[----:B------:R1:W-:Y:S01]  /*15790*/  STS [R16+0x200], R4 ;  /* 0x0002000410007388 */ /* 0x0003e20000000800 */
        /* <DEDUP_REMOVED lines=18> */
[----:B------:R-:W-:Y:S01]  /*158c0*/  F2FP.BF16.F32.PACK_AB R29, R29, R150 ;  /* 0x000000961d1d723e */ /* 0x000fe200000010ff */
[----:B-1----:R-:W1:Y:S01]  /*158d0*/  @P3 LDC.64 R4, c[0x0][0x2c0] ;  /* 0x0000b000ff043b82 */ /* 0x002e620000000a00 */
[----:B------:R-:W-:-:S02]  /*158e0*/  F2FP.BF16.F32.PACK_AB R26, R26, R152 ;  /* 0x000000981a1a723e */ /* 0x000fc400000010ff */
[----:B----4-:R-:W-:Y:S02]  /*158f0*/  IADD3 R2, R16, R58, RZ ;  /* 0x0000003a10027210 */ /* 0x010fe40007ffe0ff */
[----:B------:R-:W-:Y:S02]  /*15900*/  F2FP.BF16.F32.PACK_AB R25, R25, R154 ;  /* 0x0000009a1919723e */ /* 0x000fe400000010ff */
[----:B---3--:R-:W-:Y:S01]  /*15910*/  IADD3 R0, R58, R18, RZ ;  /* 0x000000123a007210 */ /* 0x008fe20007ffe0ff */
[----:B------:R-:W-:Y:S01]  /*15920*/  STS [R2], R38 ;  /* 0x0000002602007388 */ /* 0x000fe20000000800 */
[----:B------:R-:W-:Y:S02]  /*15930*/  F2FP.BF16.F32.PACK_AB R28, R28, R144 ;  /* 0x000000901c1c723e */ /* 0x000fe400000010ff */
[----:B------:R-:W-:Y:S01]  /*15940*/  F2FP.BF16.F32.PACK_AB R27, R147, R27 ;  /* 0x0000001b931b723e */ /* 0x000fe200000010ff */
[----:B------:R-:W-:Y:S01]  /*15950*/  STS [R2+0x200], R37 ;  /* 0x0002002502007388 */ /* 0x000fe20000000800 */
[----:B------:R-:W-:Y:S01]  /*15960*/  F2FP.BF16.F32.PACK_AB R24, R24, R156 ;  /* 0x0000009c1818723e */ /* 0x000fe200000010ff */
[----:B--2---:R-:W2:Y:S01]  /*15970*/  @P5 MUFU.LG2 R3, R55 ;  /* 0x0000003700035308 */ /* 0x004ea20000000c00 */
[----:B------:R-:W-:Y:S01]  /*15980*/  F2FP.BF16.F32.PACK_AB R23, R159, R23 ;  /* 0x000000179f17723e */ /* 0x000fe200000010ff */
[----:B------:R-:W-:Y:S01]  /*15990*/  STS [R0], R34 ;  /* 0x0000002200007388 */ /* 0x000fe20000000800 */
[----:B------:R-:W-:Y:S01]  /*159a0*/  F2FP.BF16.F32.PACK_AB R22, R22, R164 ;  /* 0x000000a41616723e */ /* 0x000fe200000010ff */
[----:B------:R-:W3:Y:S01]  /*159b0*/  @P5 LDC R6, c[0x0][0x2e8] ;  /* 0x0000ba00ff065b82 */ /* 0x000ee20000000800 */
        /* <DEDUP_REMOVED lines=11> */
[----:B------:R-:W-:Y:S01]  /*15a70*/  F2FP.BF16.F32.PACK_AB R12, R12, R68 ;  /* 0x000000440c0c723e */ /* 0x000fe200000010ff */
[----:B--2---:R-:W-:Y:S01]  /*15a80*/  @P5 FMUL.FTZ R3, R3, 0.69314718246459960938 ;  /* 0x3f31721803035820 */ /* 0x004fe20000410000 */
        /* <DEDUP_REMOVED lines=22> */
[----:B------:R2:W-:Y:S04]  /*15bf0*/  STS [R18+0x3000], R24 ;  /* 0x0030001812007388 */ /* 0x0005e80000000800 */
[----:B------:R4:W-:Y:S04]  /*15c00*/  STS [R18+0x3200], R23 ;  /* 0x0032001712007388 */ /* 0x0009e80000000800 */
[----:B------:R1:W-:Y:S04]  /*15c10*/  STS [R2+0x2000], R22 ;  /* 0x0020001602007388 */ /* 0x0003e80000000800 */
[----:B------:R1:W-:Y:S04]  /*15c20*/  STS [R2+0x2200], R21 ;  /* 0x0022001502007388 */ /* 0x0003e80000000800 */
[----:B------:R-:W-:Y:S04]  /*15c30*/  STS [R0+0x2000], R17 ;  /* 0x0020001100007388 */ /* 0x000fe80000000800 */
[----:B------:R-:W-:Y:S04]  /*15c40*/  STS [R0+0x2200], R15 ;  /* 0x0022000f00007388 */ /* 0x000fe80000000800 */
[----:B------:R1:W-:Y:S01]  /*15c50*/  STS [R2+0x3000], R20 ;  /* 0x0030001402007388 */ /* 0x0003e20000000800 */
[----:B--2---:R-:W-:-:S03]  /*15c60*/  SHF.L.U32 R24, R63, 0x3, RZ ;  /* 0x000000033f187819 */ /* 0x004fc600000006ff */
[----:B------:R-:W-:Y:S01]  /*15c70*/  STS [R2+0x3200], R19 ;  /* 0x0032001302007388 */ /* 0x000fe20000000800 */
[----:B----4-:R-:W-:Y:S01]  /*15c80*/  MOV R23, 0x7f800000 ;  /* 0x7f80000000177802 */ /* 0x010fe20000000f00 */
[----:B---3--:R-:W-:Y:S02]  /*15c90*/  @P5 FFMA.FTZ R23, R105, R6, R3 ;  /* 0x0000000669175223 */ /* 0x008fe40000010003 */
[----:B------:R-:W-:Y:S01]  /*15ca0*/  STS [R0+0x3000], R14 ;  /* 0x0030000e00007388 */ /* 0x000fe20000000800 */
[----:B-1----:R-:W-:-:S03]  /*15cb0*/  MOV R22, 0x7f800000 ;  /* 0x7f80000000167802 */ /* 0x002fc60000000f00 */
[----:B------:R-:W-:Y:S01]  /*15cc0*/  STS [R0+0x3200], R13 ;  /* 0x0032000d00007388 */ /* 0x000fe20000000800 */
[----:B------:R-:W-:-:S03]  /*15cd0*/  MOV R21, 0x7f800000 ;  /* 0x7f80000000157802 */ /* 0x000fc60000000f00 */
[----:B------:R1:W-:Y:S04]  /*15ce0*/  STS [R16+0x4000], R12 ;  /* 0x0040000c10007388 */ /* 0x0003e80000000800 */
[----:B------:R2:W-:Y:S04]  /*15cf0*/  STS [R16+0x4200], R11 ;  /* 0x0042000b10007388 */ /* 0x0005e80000000800 */
[----:B------:R3:W-:Y:S01]  /*15d00*/  STS [R18+0x4000], R8 ;  /* 0x0040000812007388 */ /* 0x0007e20000000800 */
[----:B------:R-:W-:-:S03]  /*15d10*/  MOV R20, 0x7f800000 ;  /* 0x7f80000000147802 */ /* 0x000fc60000000f00 */
[----:B------:R-:W-:Y:S04]  /*15d20*/  STS [R18+0x4200], R7 ;  /* 0x0042000712007388 */ /* 0x000fe80000000800 */
[----:B------:R4:W-:Y:S04]  /*15d30*/  STS [R16+0x5000], R10 ;  /* 0x0050000a10007388 */ /* 0x0009e80000000800 */
[----:B------:R4:W-:Y:S04]  /*15d40*/  STS [R16+0x5200], R9 ;  /* 0x0052000910007388 */ /* 0x0009e80000000800 */
[----:B------:R-:W-:Y:S01]  /*15d50*/  STS [R18+0x5000], R45 ;  /* 0x0050002d12007388 */ /* 0x000fe20000000800 */
[----:B-1----:R-:W1:Y:S03]  /*15d60*/  @!P3 LDC R12, c[0x0][0x270] ;  /* 0x00009c00ff0cbb82 */ /* 0x002e660000000800 */
[----:B------:R-:W-:Y:S04]  /*15d70*/  STS [R18+0x5200], R44 ;  /* 0x0052002c12007388 */ /* 0x000fe80000000800 */
[----:B------:R-:W-:Y:S01]  /*15d80*/  STS [R2+0x4000], R43 ;  /* 0x0040002b02007388 */ /* 0x000fe20000000800 */
[----:B--2---:R-:W2:Y:S01]  /*15d90*/  @P3 LDC R11, c[0x0][0x2c0] ;  /* 0x0000b000ff0b3b82 */ /* 0x004ea20000000800 */
[----:B---3--:R-:W3:Y:S02]  /*15da0*/  @P0 MUFU.LG2 R8, R57 ;  /* 0x0000003900080308 */ /* 0x008ee40000000c00 */
[----:B------:R-:W-:Y:S04]  /*15db0*/  STS [R2+0x4200], R42 ;  /* 0x0042002a02007388 */ /* 0x000fe80000000800 */
[----:B------:R-:W-:Y:S01]  /*15dc0*/  STS [R0+0x4000], R41 ;  /* 0x0040002900007388 */ /* 0x000fe20000000800 */
[----:B----4-:R-:W4:Y:S01]  /*15dd0*/  @P0 LDC R10, c[0x0][0x2e8] ;  /* 0x0000ba00ff0a0b82 */ /* 0x010f220000000800 */
[----:B------:R-:W1:Y:S02]  /*15de0*/  @P4 MUFU.LG2 R7, R56 ;  /* 0x0000003800074308 */ /* 0x000e640000000c00 */
[----:B------:R-:W-:Y:S04]  /*15df0*/  STS [R0+0x4200], R46 ;  /* 0x0042002e00007388 */ /* 0x000fe80000000800 */
[----:B------:R-:W-:Y:S01]  /*15e00*/  STS [R2+0x5000], R47 ;  /* 0x0050002f02007388 */ /* 0x000fe20000000800 */
[----:B------:R-:W2:Y:S01]  /*15e10*/  @P4 LDC R9, c[0x0][0x2e8] ;  /* 0x0000ba00ff094b82 */ /* 0x000ea20000000800 */
[----:B---3--:R-:W-:-:S02]  /*15e20*/  @P0 FMUL.FTZ R6, R8, 0.69314718246459960938 ;  /* 0x3f31721808060820 */ /* 0x008fc40000410000 */
[----:B------:R3:W-:Y:S04]  /*15e30*/  STS [R2+0x5200], R49 ;  /* 0x0052003102007388 */ /* 0x0007e80000000800 */
[----:B------:R-:W-:Y:S01]  /*15e40*/  STS [R0+0x5000], R48 ;  /* 0x0050003000007388 */ /* 0x000fe20000000800 */
[----:B------:R-:W-:Y:S01]  /*15e50*/  @!P3 MOV R11, 0x1 ;  /* 0x00000001000bb802 */ /* 0x000fe20000000f00 */
[----:B-1----:R-:W-:Y:S02]  /*15e60*/  @P4 FMUL.FTZ R3, R7, 0.69314718246459960938 ;  /* 0x3f31721807034820 */ /* 0x002fe40000410000 */
[----:B------:R1:W-:Y:S01]  /*15e70*/  STS [R0+0x5200], R50 ;  /* 0x0052003200007388 */ /* 0x0003e20000000800 */
[----:B------:R-:W-:Y:S01]  /*15e80*/  BAR.SYNC.DEFER_BLOCKING 0x0 ;  /* 0x0000000000007b1d */ /* 0x000fe20000010000 */
[----:B----4-:R-:W-:-:S05]  /*15e90*/  @P0 FFMA.FTZ R21, R103, R10, R6 ;  /* 0x0000000a67150223 */ /* 0x010fca0000010006 */
[----:B------:R-:W4:Y:S01]  /*15ea0*/  S2R R13, SR_CTAID.Y ;  /* 0x00000000000d7919 */ /* 0x000f220000002600 */
[----:B--2---:R-:W-:Y:S01]  /*15eb0*/  @P4 FFMA.FTZ R22, R104, R9, R3 ;  /* 0x0000000968164223 */ /* 0x004fe20000010003 */
[----:B------:R-:W2:Y:S01]  /*15ec0*/  S2R R25, SR_CTAID.Z ;  /* 0x0000000000197919 */ /* 0x000ea20000002700 */
[----:B---3--:R-:W-:Y:S01]  /*15ed0*/  @P3 IMAD R2, R5, R4, RZ ;  /* 0x0000000405023224 */ /* 0x008fe200078e02ff */
[----:B------:R-:W-:Y:S01]  /*15ee0*/  LEA.HI.SX32 R4, R60, 0x20, 0x1e ;  /* 0x000000203c047811 */ /* 0x000fe200078ff2ff */
[----:B------:R-:W3:Y:S01]  /*15ef0*/  @P2 MUFU.LG2 R5, R59 ;  /* 0x0000003b00052308 */ /* 0x000ee20000000c00 */
[----:B------:R-:W-:Y:S02]  /*15f00*/  @!P3 MOV R2, R54 ;  /* 0x000000360002b202 */ /* 0x000fe40000000f00 */
[----:B------:R-:W-:Y:S01]  /*15f10*/  ISETP.GE.AND P5, PT, R4, UR4, PT ;  /* 0x0000000404007c0c */ /* 0x000fe2000bfa6270 */
[----:B------:R-:W-:Y:S01]  /*15f20*/  IMAD R4, R11, UR8, RZ ;  /* 0x000000080b047c24 */ /* 0x000fe2000f8e02ff */
[----:B-1----:R-:W-:Y:S01]  /*15f30*/  @P3 MOV R0, 0x1 ;  /* 0x0000000100003802 */ /* 0x002fe20000000f00 */
[----:B------:R-:W-:Y:S01]  /*15f40*/  @!P3 IMAD R0, R54, R12, RZ ;  /* 0x0000000c3600b224 */ /* 0x000fe200078e02ff */
[----:B------:R-:W-:Y:S01]  /*15f50*/  LOP3.LUT P3, RZ, R61, 0x3, RZ, 0xc0, !PT ;  /* 0x000000033dff7812 */ /* 0x000fe2000786c0ff */
[----:B------:R1:W1:Y:S01]  /*15f60*/  LDS.128 R32, [R230+0x1800] ;  /* 0x00180000e6207984 */ /* 0x0002620000000c00 */
[----:B------:R-:W1:Y:S03]  /*15f70*/  @P2 LDC R12, c[0x0][0x2e8] ;  /* 0x0000ba00ff0c2b82 */ /* 0x000e660000000800 */
[----:B------:R1:W1:Y:S01]  /*15f80*/  LDS.128 R28, [R230+0x3800] ;  /* 0x00380000e61c7984 */ /* 0x0002620000000c00 */
[----:B----4-:R-:W-:-:S05]  /*15f90*/  IMAD R0, R13, R0, RZ ;  /* 0x000000000d007224 */ /* 0x010fca00078e02ff */
[----:B------:R-:W-:-:S05]  /*15fa0*/  SEL R0, R0, RZ, !P6 ;  /* 0x000000ff00007207 */ /* 0x000fca0007000000 */
[----:B--2---:R-:W-:Y:S01]  /*15fb0*/  IMAD R2, R25, R2, R0 ;  /* 0x0000000219027224 */ /* 0x004fe200078e0200 */
[----:B------:R-:W-:Y:S01]  /*15fc0*/  SHF.L.U32 R0, R4, 0x7, RZ ;  /* 0x0000000704007819 */ /* 0x000fe200000006ff */
[----:B---3--:R-:W-:-:S03]  /*15fd0*/  @P2 FMUL.FTZ R4, R5, 0.69314718246459960938 ;  /* 0x3f31721805042820 */ /* 0x008fc60000410000 */
[----:B------:R-:W-:Y:S01]  /*15fe0*/  IADD3 R13, P4, P0, R0, R52, R2 ;  /* 0x00000034000d7210 */ /* 0x000fe2000789e002 */
[----:B-1----:R-:W-:Y:S01]  /*15ff0*/  @P2 FFMA.FTZ R20, R102, R12, R4 ;  /* 0x0000000c66142223 */ /* 0x002fe20000010004 */
[----:B------:R-:W-:Y:S02]  /*16000*/  SHF.R.S32.HI R3, RZ, 0x1f, R0 ;  /* 0x0000001fff037819 */ /* 0x000fe40000011400 */
[----:B------:R-:W-:Y:S02]  /*16010*/  SHF.R.S32.HI R2, RZ, 0x1f, R2 ;  /* 0x0000001fff027819 */ /* 0x000fe40000011402 */
[----:B------:R-:W-:Y:S02]  /*16020*/  SHF.R.S32.HI R12, RZ, 0x2, R62 ;  /* 0x00000002ff0c7819 */ /* 0x000fe4000001143e */
[----:B------:R-:W-:Y:S01]  /*16030*/  IADD3.X R10, R3, R53, R2, P4, P0 ;  /* 0x00000035030a7210 */ /* 0x000fe200027e0402 */
[----:B------:R-:W-:Y:S06]  /*16040*/  @P3 BRA `(.L_x_239) ;  /* 0x0000000000c03947 */ /* 0x000fec0003800000 */
        /* <DEDUP_REMOVED lines=48> */
.L_x_239:
[----:B------:R-:W-:Y:S05]  /*16350*/  BSYNC B0 ;  /* 0x0000000000007941 */ /* 0x000fea0003800000 */
.L_x_238:
[----:B------:R1:W5:Y:S04]  /*16360*/  LDL R27, [R1+0x18] ;  /* 0x00001800011b7983 */ /* 0x0003680000100800 */
[----:B------:R1:W5:Y:S01]  /*16370*/  LDL R26, [R1+0x38] ;  /* 0x00003800011a7983 */ /* 0x0003620000100800 */
[----:B----4-:R-:W-:Y:S01]  /*16380*/  VIADD R3, R12, 0x40 ;  /* 0x000000400c037836 */ /* 0x010fe20000000000 */
[----:B------:R-:W-:Y:S01]  /*16390*/  SHF.R.S32.HI R4, RZ, 0x1f, R24 ;  /* 0x0000001fff047819 */ /* 0x000fe20000011418 */
[----:B------:R-:W-:Y:S01]  /*163a0*/  ULDC.64 UR6, c[0x0][0x2a0] ;  /* 0x0000a80000067ab9 */ /* 0x000fe20000000a00 */
[----:B------:R-:W-:Y:S01]  /*163b0*/  IADD3 R2, P0, R24, UR12, RZ ;  /* 0x0000000c18027c10 */ /* 0x000fe2000ff1e0ff */
[----:B------:R-:W-:Y:S01]  /*163c0*/  VIADD R0, R12, 0x60 ;  /* 0x000000600c007836 */ /* 0x000fe20000000000 */
[----:B------:R-:W-:Y:S01]  /*163d0*/  ISETP.GE.AND P2, PT, R3, UR5, PT ;  /* 0x0000000503007c0c */ /* 0x000fe2000bf46270 */
[----:B------:R1:W2:Y:S01]  /*163e0*/  LDS.128 R20, [R230] ;  /* 0x00000000e6147984 */ /* 0x0002a20000000c00 */
[----:B------:R-:W-:Y:S01]  /*163f0*/  IADD3.X R3, R4, UR9, RZ, P0, !PT ;  /* 0x0000000904037c10 */ /* 0x000fe200087fe4ff */
[----:B------:R-:W-:Y:S01]  /*16400*/  BSSY B0, `(.L_x_240) ;  /* 0x000001d000007945 */ /* 0x000fe20003800000 */
[----:B------:R-:W-:Y:S01]  /*16410*/  SHF.R.S32.HI R13, RZ, 0x1f, R12 ;  /* 0x0000001fff0d7819 */ /* 0x000fe2000001140c */
[----:B------:R1:W3:Y:S01]  /*16420*/  LDS.128 R16, [R230+0x2000] ;  /* 0x00200000e6107984 */ /* 0x0002e20000000c00 */
[----:B------:R-:W-:Y:S01]  /*16430*/  MOV R4, UR14 ;  /* 0x0000000e00047c02 */ /* 0x000fe20008000f00 */
[----:B------:R-:W-:Y:S01]  /*16440*/  IMAD.WIDE.U32 R10, R25, UR6, R2 ;  /* 0x00000006190a7c25 */ /* 0x000fe2000f8e0002 */
[----:B------:R-:W-:-:S02]  /*16450*/  SHF.R.S32.HI R5, RZ, 0x1f, R25 ;  /* 0x0000001fff057819 */ /* 0x000fc40000011419 */
[----:B------:R-:W-:Y:S01]  /*16460*/  ISETP.GE.AND P0, PT, R0, UR5, PT ;  /* 0x0000000500007c0c */ /* 0x000fe2000bf06270 */
[----:B------:R-:W-:Y:S02]  /*16470*/  IMAD.WIDE R2, R4, 0x80, R12 ;  /* 0x0000008004027825 */ /* 0x000fe400078e020c */
[----:B------:R1:W4:Y:S02]  /*16480*/  LDS.128 R12, [R230+0x4000] ;  /* 0x00400000e60c7984 */ /* 0x0003240000000c00 */
[----:B------:R-:W-:-:S04]  /*16490*/  IMAD R0, R5, UR6, RZ ;  /* 0x0000000605007c24 */ /* 0x000fc8000f8e02ff */
[----:B------:R-:W-:-:S04]  /*164a0*/  IMAD R0, R25, UR7, R0 ;  /* 0x0000000719007c24 */ /* 0x000fc8000f8e0200 */
[----:B------:R-:W-:Y:S01]  /*164b0*/  IMAD.IADD R9, R0, 0x1, R11 ;  /* 0x0000000100097824 */ /* 0x000fe200078e020b */
[----:B------:R-:W-:Y:S06]  /*164c0*/  @P1 BRA `(.L_x_241) ;  /* 0x0000000000401947 */ /* 0x000fec0003800000 */
[----:B------:R-:W-:Y:S01]  /*164d0*/  ULDC.64 UR6, c[0x0][0x298] ;  /* 0x0000a60000067ab9 */ /* 0x000fe20000000a00 */
[----:B------:R-:W-:Y:S01]  /*164e0*/  IMAD.MOV.U32 R8, RZ, RZ, R10 ;  /* 0x000000ffff087224 */ /* 0x000fe200078e000a */
[----:B------:R-:W-:Y:S01]  /*164f0*/  ULDC UR8, c[0x0][0x2d0] ;  /* 0x0000b40000087ab9 */ /* 0x000fe20000000800 */
[----:B------:R-:W-:Y:S01]  /*16500*/  IMAD R0, R3, UR6, RZ ;  /* 0x0000000603007c24 */ /* 0x000fe2000f8e02ff */
[----:B------:R-:W-:Y:S01]  /*16510*/  ISETP.GE.AND P4, PT, R24, UR8, PT ;  /* 0x0000000818007c0c */ /* 0x000fe2000bf86270 */
[----:B------:R-:W-:Y:S01]  /*16520*/  IMAD.WIDE.U32 R6, R2, UR6, R8 ;  /* 0x0000000602067c25 */ /* 0x000fe2000f8e0008 */
[----:B-----5:R-:W-:Y:S02]  /*16530*/  ISETP.GE.AND P3, PT, R27, UR8, PT ;  /* 0x000000081b007c0c */ /* 0x020fe4000bf66270 */
[----:B------:R-:W-:Y:S01]  /*16540*/  ISETP.GE.AND P1, PT, R26, UR8, PT ;  /* 0x000000081a007c0c */ /* 0x000fe2000bf26270 */
[----:B------:R-:W-:Y:S01]  /*16550*/  IMAD R0, R2, UR7, R0 ;  /* 0x0000000702007c24 */ /* 0x000fe2000f8e0200 */
[----:B------:R-:W-:-:S02]  /*16560*/  ULDC.64 UR6, c[0x0][0x280] ;  /* 0x0000a00000067ab9 */ /* 0x000fc40000000a00 */
[----:B------:R-:W-:Y:S01]  /*16570*/  LEA R4, P6, R6, UR6, 0x1 ;  /* 0x0000000606047c11 */ /* 0x000fe2000f8c08ff */
[----:B------:R-:W-:-:S05]  /*16580*/  IMAD.IADD R0, R7, 0x1, R0 ;  /* 0x0000000107007824 */ /* 0x000fca00078e0200 */
[----:B------:R-:W-:-:S05]  /*16590*/  LEA.HI.X R5, R6, UR7, R0, 0x1, P6 ;  /* 0x0000000706057c11 */ /* 0x000fca000b0f0c00 */
[----:B--2---:R2:W-:Y:S04]  /*165a0*/  @!P4 STG.E.128 desc[UR22][R4.64], R20 ;  /* 0x000000140400c986 */ /* 0x0045e8000c101d16 */
[----:B---3--:R2:W-:Y:S04]  /*165b0*/  @!P3 STG.E.128 desc[UR22][R4.64+0x40], R16 ;  /* 0x000040100400b986 */ /* 0x0085e8000c101d16 */
[----:B----4-:R2:W-:Y:S02]  /*165c0*/  @!P1 STG.E.128 desc[UR22][R4.64+0x80], R12 ;  /* 0x0000800c04009986 */ /* 0x0105e4000c101d16 */
.L_x_241:
[----:B------:R-:W-:Y:S05]  /*165d0*/  BSYNC B0 ;  /* 0x0000000000007941 */ /* 0x000fea0003800000 */
.L_x_240:
        /* <DEDUP_REMOVED lines=8> */
[----:B------:R-:W-:Y:S01]  /*16660*/  IMAD.MOV.U32 R6, RZ, RZ, R10 ;  /* 0x000000ffff067224 */ /* 0x000fe200078e000a */
[----:B------:R-:W-:Y:S01]  /*16670*/  ULDC UR4, c[0x0][0x2d0] ;  /* 0x0000b40000047ab9 */ /* 0x000fe20000000800 */
[----:B------:R-:W-:Y:S01]  /*16680*/  IMAD.X R4, RZ, RZ, R3, P1 ;  /* 0x000000ffff047224 */ /* 0x000fe200008e0603 */
[----:B------:R-:W-:Y:S01]  /*16690*/  ISETP.GE.AND P4, PT, R24, UR4, PT ;  /* 0x0000000418007c0c */ /* 0x000fe2000bf86270 */
[----:B------:R-:W-:Y:S01]  /*166a0*/  IMAD.WIDE.U32 R6, R0, UR6, R6 ;  /* 0x0000000600067c25 */ /* 0x000fe2000f8e0006 */
[----:B-----5:R-:W-:Y:S02]  /*166b0*/  ISETP.GE.AND P3, PT, R27, UR4, PT ;  /* 0x000000041b007c0c */ /* 0x020fe4000bf66270 */
[----:B------:R-:W-:Y:S01]  /*166c0*/  ISETP.GE.AND P1, PT, R26, UR4, PT ;  /* 0x000000041a007c0c */ /* 0x000fe2000bf26270 */
[----:B------:R-:W-:-:S04]  /*166d0*/  IMAD R4, R4, UR6, RZ ;  /* 0x0000000604047c24 */ /* 0x000fc8000f8e02ff */
        /* <DEDUP_REMOVED lines=8> */
.L_x_243:
[----:B------:R-:W-:Y:S05]  /*16760*/  BSYNC B0 ;  /* 0x0000000000007941 */ /* 0x000fea0003800000 */
.L_x_242:
        /* <DEDUP_REMOVED lines=22> */
[----:B------:R1:W-:Y:S04]  /*168d0*/  @!P2 STG.E.128 desc[UR22][R4.64+0x40], R16 ;  /* 0x000040100400a986 */ /* 0x0003e8000c101d16 */
[----:B----4-:R1:W-:Y:S02]  /*168e0*/  @!P1 STG.E.128 desc[UR22][R4.64+0x80], R12 ;  /* 0x0000800c04009986 */ /* 0x0103e4000c101d16 */
.L_x_245:
[----:B------:R-:W-:Y:S05]  /*168f0*/  BSYNC B0 ;  /* 0x0000000000007941 */ /* 0x000fea0003800000 */
.L_x_244:
[----:B-123--:R-:W1:Y:S01]  /*16900*/  LDS.128 R228, [R230+0x5800] ;  /* 0x00580000e6e47984 */ /* 0x00ee620000000c00 */
[----:B------:R-:W-:Y:S05]  /*16910*/  @P0 EXIT ;  /* 0x000000000000094d */ /* 0x000fea0003800000 */
[----:B------:R-:W-:Y:S01]  /*16920*/  IADD3 R0, P0, R2, 0x60, RZ ;  /* 0x0000006002007810 */ /* 0x000fe20007f1e0ff */
[----:B------:R-:W-:Y:S01]  /*16930*/  ULDC.64 UR4, c[0x0][0x298] ;  /* 0x0000a60000047ab9 */ /* 0x000fe20000000a00 */
[----:B------:R-:W-:Y:S02]  /*16940*/  ULDC UR6, c[0x0][0x2d0] ;  /* 0x0000b40000067ab9 */ /* 0x000fe40000000800 */
[----:B------:R-:W-:Y:S01]  /*16950*/  ISETP.GE.AND P2, PT, R24, UR6, PT ;  /* 0x0000000618007c0c */ /* 0x000fe2000bf46270 */
[----:B------:R-:W-:Y:S01]  /*16960*/  IMAD.X R2, RZ, RZ, R3, P0 ;  /* 0x000000ffff027224 */ /* 0x000fe200000e0603 */
[----:B------:R-:W-:Y:S02]  /*16970*/  MOV R3, R9 ;  /* 0x0000000900037202 */ /* 0x000fe40000000f00 */
[----:B-----5:R-:W-:Y:S01]  /*16980*/  ISETP.GE.AND P1, PT, R27, UR6, PT ;  /* 0x000000061b007c0c */ /* 0x020fe2000bf26270 */
        /* <DEDUP_REMOVED lines=14> */
.L_x_246:
        /* <DEDUP_REMOVED lines=9> */
.L_x_1210:


//--------------------- .text._ZN5flash16flash_fwd_kernelI23Flash_fwd_kernel_traitsILi96ELi128ELi64ELi4ELb0ELb0EN7cutlass10bfloat16_tE19Flash_kernel_traitsILi96ELi128ELi64ELi4ES3_EELb0ELb0ELb1ELb1ELb0ELb0ELb0ELb0EEEvNS_16Flash_fwd_paramsE --------------------------
	.section	.text._ZN5flash16flash_fwd_kernelI23Flash_fwd_kernel_traitsILi96ELi128ELi64ELi4ELb0ELb0EN7cutlass10bfloat16_tE19Flash_kernel_traitsILi96ELi128ELi64ELi4ES3_EELb0ELb0ELb1ELb1ELb0ELb0ELb0ELb0EEEvNS_16Flash_fwd_paramsE,"ax",@progbits
	.align	128
        .global         _ZN5flash16flash_fwd_kernelI23Flash_fwd_kernel_traitsILi96ELi128ELi64ELi4ELb0ELb0EN7cutlass10bfloat16_tE19Flash_kernel_traitsILi96ELi128ELi64ELi4ES3_EELb0ELb0ELb1ELb1ELb0ELb0ELb0ELb0EEEvNS_16Flash_fwd_paramsE
        .type           _ZN5flash16flash_fwd_kernelI23Flash_fwd_kernel_traitsILi96ELi128ELi64ELi4ELb0ELb0EN7cutlass10bfloat16_tE19Flash_kernel_traitsILi96ELi128ELi64ELi4ES3_EELb0ELb0ELb1ELb1ELb0ELb0ELb0ELb0EEEvNS_16Flash_fwd_paramsE,@function
        .size           _ZN5flash16flash_fwd_kernelI23Flash_fwd_kernel_traitsILi96ELi128ELi64ELi4ELb0ELb0EN7cutlass10bfloat16_tE19Flash_kernel_traitsILi96ELi128ELi64ELi4ES3_EELb0ELb0ELb1ELb1ELb0ELb0ELb0ELb0EEEvNS_16Flash_fwd_paramsE,(.L_x_1211 - _ZN5flash16flash_fwd_kernelI23Flash_fwd_kernel_traitsILi96ELi128ELi64ELi4ELb0ELb0EN7cutlass10bfloat16_tE19Flash_kernel_traitsILi96ELi128ELi64ELi4ES3_EELb0ELb0ELb1ELb1ELb0ELb0ELb0ELb0EEEvNS_16Flash_fwd_paramsE)
        .other          _ZN5flash16flash_fwd_kernelI23Flash_fwd_kernel_traitsILi96ELi128ELi64ELi4ELb0ELb0EN7cutlass10bfloat16_tE19Flash_kernel_traitsILi96ELi128ELi64ELi4ES3_EELb0ELb0ELb1ELb1ELb0ELb0ELb0ELb0EEEvNS_16Flash_fwd_paramsE,@"STO_CUDA_ENTRY STV_DEFAULT"
_ZN5flash16flash_fwd_kernelI23Flash_fwd_kernel_traitsILi96ELi128ELi64ELi4ELb0ELb0EN7cutlass10bfloat16_tE19Flash_kernel_traitsILi96ELi128ELi64ELi4ES3_EELb0ELb0ELb1ELb1ELb0ELb0ELb0ELb0EEEvNS_16Flash_fwd_paramsE:
.text._ZN5flash16flash_fwd_kernelI23Flash_fwd_kernel_traitsILi96ELi128ELi64ELi4ELb0ELb0EN7cutlass10bfloat16_tE19Flash_kernel_traitsILi96ELi128ELi64ELi4ES3_EELb0ELb0ELb1ELb1ELb0ELb0ELb0ELb0EEEvNS_16Flash_fwd_paramsE:
        /* <DEDUP_REMOVED lines=36> */
[----:B------:R-:W1:Y:S01]  /*0240*/  S2R R150, SR_TID.X ;  /* 0x0000000000967919 */ /* 0x000e620000002100 */
        /* <DEDUP_REMOVED lines=19> */
.L_x_247:
[----:B------:R-:W-:-:S05]  /*0380*/  ULDC UR6, c[0x0][0x2c8] ;  /* 0x0000b20000067ab9 */ /* 0x000fca0000000800 */
.L_x_248:
        /* <DEDUP_REMOVED lines=20> */
[----:B------:R-:W-:Y:S02]  /*04d0*/  @!UP2 UIADD3 UR27, UR4, UR6, -UR8 ;  /* 0x00000006041ba290 */ /* 0x000fe4000fffe808 */
        /* <DEDUP_REMOVED lines=22> */
[----:B------:R-:W-:Y:S05]  /*0640*/  @P0 BRA `(.L_x_249) ;  /* 0x0000000c00300947 */ /* 0x000fea0003800000 */
        /* <DEDUP_REMOVED lines=18> */
[--C-:B------:R-:W-:Y:S01]  /*0770*/  SHF.R.S32.HI R11, RZ, 0x1f, R10.reuse ;  /* 0x0000001fff0b7819 */ /* 0x100fe2000001140a */
[----:B------:R-:W-:Y:S01]  /*0780*/  @!UP1 UIMAD.WIDE.U32 UR12, UR24, UR4, URZ ;  /* 0x00000004180c92a5 */ /* 0x000fe2000f8e003f */
[----:B------:R-:W-:Y:S01]  /*0790*/  VIADD R14, R10, 0x20 ;  /* 0x000000200a0e7836 */ /* 0x000fe20000000000 */
[----:B------:R-:W-:Y:S01]  /*07a0*/  ULDC.U8 UR9, c[0x0][0x3d8] ;  /* 0x0000f60000097ab9 */ /* 0x000fe20000000000 */
[----:B------:R-:W-:Y:S01]  /*07b0*/  @!UP1 UIMAD UR6, UR24, UR5, UR6 ;  /* 0x00000005180692a4 */ /* 0x000fe2000f8e0206 */
[C---:B------:R-:W-:Y:S01]  /*07c0*/  ISETP.NE.AND P3, PT, R0.reuse, RZ, PT ;  /* 0x000000ff0000720c */ /* 0x040fe20003f65270 */
[----:B------:R-:W-:Y:S01]  /*07d0*/  UISETP.NE.AND UP3, UPT, UR9, URZ, UPT ;  /* 0x0000003f0900728c */ /* 0x000fe2000bf65270 */
[----:B------:R-:W-:Y:S01]  /*07e0*/  IMAD.SHL.U32 R0, R0, 0x8, RZ ;  /* 0x0000000800007824 */ /* 0x000fe200078e00ff */
[----:B------:R-:W-:Y:S01]  /*07f0*/  UISETP.NE.AND UP0, UPT, UR9, URZ, !UP2 ;  /* 0x0000003f0900728c */ /* 0x000fe2000d705270 */
[----:B------:R-:W-:Y:S01]  /*0800*/  IADD3 R15, R10, 0x40, RZ ;  /* 0x000000400a0f7810 */ /* 0x000fe20007ffe0ff */
[----:B------:R-:W-:Y:S01]  /*0810*/  UISETP.NE.OR UP3, UPT, UR8, URZ, !UP3 ;  /* 0x0000003f0800728c */ /* 0x000fe2000df65670 */
[----:B------:R-:W-:Y:S01]  /*0820*/  IMAD.WIDE R6, R6, 0x80, R10 ;  /* 0x0000008006067825 */ /* 0x000fe200078e020a */
[----:B------:R-:W-:Y:S01]  /*0830*/  @UP1 UIMAD UR7, UR15, UR7, UR11 ;  /* 0x000000070f0712a4 */ /* 0x000fe2000f8e020b */
[----:B------:R-:W-:Y:S01]  /*0840*/  ISETP.GE.AND P2, PT, R14, UR17, PT ;  /* 0x000000110e007c0c */ /* 0x000fe2000bf46270 */
[----:B------:R-:W-:Y:S01]  /*0850*/  @UP2 ULDC.64 UR4, c[0x0][0x2c0] ;  /* 0x0000b00000042ab9 */ /* 0x000fe20000000a00 */
[----:B------:R-:W-:Y:S01]  /*0860*/  USHF.R.S32.HI UR11, URZ, 0x1f, UR26 ;  /* 0x0000001f3f0b7899 */ /* 0x000fe2000801141a */
[----:B------:R-:W-:Y:S01]  /*0870*/  ISETP.GE.AND P1, PT, R15, UR17, PT ;  /* 0x000000110f007c0c */ /* 0x000fe2000bf26270 */
[----:B------:R-:W-:Y:S01]  /*0880*/  @UP2 UIMAD UR14, UR5, UR4, URZ ;  /* 0x00000004050e22a4 */ /* 0x000fe2000f8e023f */
[----:B------:R-:W-:Y:S01]  /*0890*/  VIADD R16, R10, 0x60 ;  /* 0x000000600a107836 */ /* 0x000fe20000000000 */
[----:B------:R-:W-:Y:S01]  /*08a0*/  @!UP2 ULDC UR8, c[0x0][0x2c4] ;  /* 0x0000b1000008aab9 */ /* 0x000fe20000000800 */
[----:B------:R-:W-:Y:S01]  /*08b0*/  ULDC.64 UR4, c[0x0][0x2a0] ;  /* 0x0000a80000047ab9 */ /* 0x000fe20000000a00 */
[----:B------:R-:W-:Y:S01]  /*08c0*/  @UP0 ULDC UR8, c[0x0][0x2e4] ;  /* 0x0000b90000080ab9 */ /* 0x000fe20000000800 */
[----:B------:R-:W-:Y:S01]  /*08d0*/  UIMAD UR11, UR11, UR4, URZ ;  /* 0x000000040b0b72a4 */ /* 0x000fe2000f8e023f */
[----:B------:R-:W-:Y:S01]  /*08e0*/  IMAD.U32 R12, RZ, RZ, UR4 ;  /* 0x00000004ff0c7e24 */ /* 0x000fe2000f8e00ff */
[----:B------:R-:W-:Y:S01]  /*08f0*/  @UP2 UMOV UR9, 0x1 ;  /* 0x0000000100092882 */ /* 0x000fe20000000000 */
[----:B------:R-:W-:Y:S01]  /*0900*/  @!UP2 ULDC UR4, c[0x0][0x270] ;  /* 0x00009c000004aab9 */ /* 0x000fe20000000800 */
[----:B------:R-:W-:Y:S01]  /*0910*/  @UP1 UMOV UR20, UR10 ;  /* 0x0000000a00141c82 */ /* 0x000fe20008000000 */
[----:B------:R-:W-:Y:S01]  /*0920*/  @!UP2 UIMAD UR9, UR8, UR4, URZ ;  /* 0x000000040809a2a4 */ /* 0x000fe2000f8e023f */
[C---:B------:R-:W-:Y:S01]  /*0930*/  VIADD R18, R0.reuse, 0x20 ;  /* 0x0000002000127836 */ /* 0x040fe20000000000 */
[----:B------:R-:W-:Y:S01]  /*0940*/  @!UP3 ULDC UR10, c[0x0][0x2c4] ;  /* 0x0000b100000abab9 */ /* 0x000fe20000000800 */
[----:B------:R-:W-:Y:S01]  /*0950*/  @!UP1 UIADD3 UR7, UR13, UR6, URZ ;  /* 0x000000060d079290 */ /* 0x000fe2000fffe03f */
[C---:B------:R-:W-:Y:S01]  /*0960*/  IADD3 R17, R0.reuse, 0x40, RZ ;  /* 0x0000004000117810 */ /* 0x040fe20007ffe0ff */
        /* <DEDUP_REMOVED lines=39> */
.L_x_251:
[----:B------:R-:W-:Y:S05]  /*0be0*/  BSYNC B0 ;  /* 0x0000000000007941 */ /* 0x000fea0003800000 */
.L_x_250:
        /* <DEDUP_REMOVED lines=22> */
.L_x_253:
[----:B------:R-:W-:Y:S05]  /*0d50*/  BSYNC B0 ;  /* 0x0000000000007941 */ /* 0x000fea0003800000 */
.L_x_252:
        /* <DEDUP_REMOVED lines=22> */
.L_x_255:
[----:B------:R-:W-:Y:S05]  /*0ec0*/  BSYNC B0 ;  /* 0x0000000000007941 */ /* 0x000fea0003800000 */
.L_x_254:
        /* <DEDUP_REMOVED lines=24> */
.L_x_257:
[----:B------:R-:W-:Y:S05]  /*1050*/  BSYNC B0 ;  /* 0x0000000000007941 */ /* 0x000fea0003800000 */
.L_x_256:
        /* <DEDUP_REMOVED lines=10> */
.L_x_259:
[----:B------:R-:W-:Y:S05]  /*1100*/  BSYNC B0 ;  /* 0x0000000000007941 */ /* 0x000fea0003800000 */
.L_x_258:
        /* <DEDUP_REMOVED lines=10> */
.L_x_261:
[----:B------:R-:W-:Y:S05]  /*11b0*/  BSYNC B0 ;  /* 0x0000000000007941 */ /* 0x000fea0003800000 */
.L_x_260:
        /* <DEDUP_REMOVED lines=10> */
.L_x_263:
[----:B------:R-:W-:Y:S05]  /*1260*/  BSYNC B0 ;  /* 0x0000000000007941 */ /* 0x000fea0003800000 */
.L_x_262:
        /* <DEDUP_REMOVED lines=10> */
.L_x_249:
[----:B------:R-:W1:Y:S01]  /*1310*/  LDC R14, c[0x0][0x278] ;  /* 0x00009e00ff0e7b82 */ /* 0x000e620000000800 */
[----:B------:R-:W2:Y:S01]  /*1320*/  S2R R10, SR_CTAID.Z ;  /* 0x00000000000a7919 */ /* 0x000ea20000002700 */
[----:B------:R-:W-:Y:S01]  /*1330*/  SHF.R.S32.HI R23, RZ, 0x1f, R150 ;  /* 0x0000001fff177819 */ /* 0x000fe20000011496 */
[----:B------:R-:W-:Y:S01]  /*1340*/  UIADD3 UR5, -UR25, UR17, URZ ;  /* 0x0000001119057290 */ /* 0x000fe2000fffe13f */
[----:B------:R-:W-:Y:S01]  /*1350*/  IMAD.U32 R12, RZ, RZ, UR16 ;  /* 0x00000010ff0c7e24 */ /* 0x000fe2000f8e00ff */
[----:B------:R-:W-:Y:S01]  /*1360*/  UISETP.NE.AND UP0, UPT, UR15, -0x1, UPT ;  /* 0xffffffff0f00788c */ /* 0x000fe2000bf05270 */
[CC--:B------:R-:W-:Y:S01]  /*1370*/  LEA.HI R6, R23.reuse, R150.reuse, RZ, 0x2 ;  /* 0x0000009617067211 */ /* 0x0c0fe200078f10ff */
[----:B------:R-:W-:Y:S01]  /*1380*/  UISETP.NE.AND UP1, UPT, UR10, -0x1, UPT ;  /* 0xffffffff0a00788c */ /* 0x000fe2000bf25270 */
[----:B------:R-:W-:Y:S02]  /*1390*/  LEA.HI R22, R23, R150, RZ, 0x3 ;  /* 0x0000009617167211 */ /* 0x000fe400078f18ff */
[----:B------:R-:W-:-:S02]  /*13a0*/  SHF.R.S32.HI R8, RZ, 0x2, R6 ;  /* 0x00000002ff087819 */ /* 0x000fc40000011406 */
[----:B------:R-:W-:Y:S02]  /*13b0*/  SHF.R.S32.HI R20, RZ, 0x3, R22 ;  /* 0x00000003ff147819 */ /* 0x000fe40000011416 */
[----:B------:R-:W-:Y:S02]  /*13c0*/  PLOP3.LUT P2, PT, PT, PT, UP1, 0x80, 0x0 ;  /* 0x000000000000781c */ /* 0x000fe40003f4f018 */
[----:B------:R-:W-:Y:S01]  /*13d0*/  @UP0 ULDC.64 UR6, c[0x0][0x240] ;  /* 0x0000900000060ab9 */ /* 0x000fe20000000a00 */
[----:B------:R-:W-:Y:S01]  /*13e0*/  @!UP0 USHF.R.S32.HI UR11, URZ, 0x1f, UR24 ;  /* 0x0000001f3f0b8899 */ /* 0x000fe20008011418 */
[--C-:B------:R-:W-:Y:S01]  /*13f0*/  SHF.R.S32.HI R9, RZ, 0x1f, R8.reuse ;  /* 0x0000001fff097819 */ /* 0x100fe20000011408 */
[----:B------:R-:W-:Y:S01]  /*1400*/  @UP0 UIMAD.WIDE.U32 UR18, UR15, UR6, URZ ;  /* 0x000000060f1202a5 */ /* 0x000fe2000f8e003f */
[----:B------:R-:W-:Y:S01]  /*1410*/  LEA.HI R151, R23, R150, RZ, 0x5 ;  /* 0x0000009617977211 */ /* 0x000fe200078f28ff */
[----:B------:R-:W-:Y:S02]  /*1420*/  @UP1 UIADD3 UR9, UR8, UR10, URZ ;  /* 0x0000000a08091290 */ /* 0x000fe4000fffe03f */
[----:B------:R-:W-:Y:S01]  /*1430*/  @UP0 UIMAD UR4, UR15, UR7, UR19 ;  /* 0x000000070f0402a4 */ /* 0x000fe2000f8e0213 */
[----:B-1----:R-:W-:Y:S01]  /*1440*/  IABS R0, R14 ;  /* 0x0000000e00007213 */ /* 0x002fe20000000000 */
[----:B------:R-:W-:Y:S01]  /*1450*/  @UP1 ULDC.64 UR12, c[0x0][0x248] ;  /* 0x00009200000c1ab9 */ /* 0x000fe20000000a00 */
[----:B------:R-:W-:Y:S01]  /*1460*/  @!UP0 ULDC.64 UR6, c[0x0][0x228] ;  /* 0x00008a0000068ab9 */ /* 0x000fe20000000a00 */
[----:B------:R-:W-:Y:S01]  /*1470*/  @UP1 UIMAD.WIDE.U32 UR32, UR9, UR12, URZ ;  /* 0x0000000c092012a5 */ /* 0x000fe2000f8e003f */
[----:B------:R-:W-:Y:S01]  /*1480*/  IMAD.WIDE R12, R12, 0x80, R8 ;  /* 0x000000800c0c7825 */ /* 0x000fe200078e0208 */
[----:B------:R-:W-:Y:S01]  /*1490*/  @!UP0 UIMAD UR11, UR11, UR6, URZ ;  /* 0x000000060b0b82a4 */ /* 0x000fe2000f8e023f */
[----:B------:R-:W-:Y:S01]  /*14a0*/  SHF.R.S32.HI R152, RZ, 0x5, R151 ;  /* 0x00000005ff987819 */ /* 0x000fe20000011497 */
[----:B------:R-:W-:Y:S01]  /*14b0*/  @!UP0 UIMAD.WIDE.U32 UR30, UR24, UR6, URZ ;  /* 0x00000006181e82a5 */ /* 0x000fe2000f8e003f */
[----:B------:R-:W-:Y:S01]  /*14c0*/  IMAD.MOV.U32 R7, RZ, RZ, R0 ;  /* 0x000000ffff077224 */ /* 0x000fe200078e0000 */
[----:B--2---:R-:W-:Y:S01]  /*14d0*/  IABS R10, R10 ;  /* 0x0000000a000a7213 */ /* 0x004fe20000000000 */
[----:B------:R-:W-:-:S02]  /*14e0*/  @!UP0 UIMAD UR7, UR24, UR7, UR11 ;  /* 0x00000007180782a4 */ /* 0x000fc4000f8e020b */
[----:B------:R-:W1:Y:S01]  /*14f0*/  I2F.RP R2, R7 ;  /* 0x0000000700027306 */ /* 0x000e620000209400 */
[----:B------:R-:W-:Y:S01]  /*1500*/  @UP1 UIMAD UR9, UR9, UR13, URZ ;  /* 0x0000000d090912a4 */ /* 0x000fe2000f8e023f */
[----:B------:R-:W-:Y:S01]  /*1510*/  @UP1 UMOV UR20, UR32 ;  /* 0x0000002000141c82 */ /* 0x000fe20008000000 */
[----:B------:R-:W-:Y:S02]  /*1520*/  @!UP0 UIADD3 UR4, UR31, UR7, URZ ;  /* 0x000000071f048290 */ /* 0x000fe4000fffe03f */
[----:B------:R-:W-:Y:S01]  /*1530*/  @UP1 UIADD3 UR9, UR33, UR9, URZ ;  /* 0x0000000921091290 */ /* 0x000fe2000fffe03f */
[----:B------:R-:W-:Y:S02]  /*1540*/  @!UP0 UMOV UR18, UR30 ;  /* 0x0000001e00128c82 */ /* 0x000fe40008000000 */
[----:B-1----:R-:W1:Y:S02]  /*1550*/  MUFU.RCP R2, R2 ;  /* 0x0000000200027308 */ /* 0x002e640000001000 */
[----:B-1----:R-:W-:-:S06]  /*1560*/  VIADD R2, R2, 0xffffffe ;  /* 0x0ffffffe02027836 */ /* 0x002fcc0000000000 */
[----:B------:R-:W1:Y:S02]  /*1570*/  F2I.FTZ.U32.TRUNC.NTZ R3, R2 ;  /* 0x0000000200037305 */ /* 0x000e64000021f000 */
[----:B-1----:R-:W-:Y:S02]  /*1580*/  IMAD.MOV R0, RZ, RZ, -R3 ;  /* 0x000000ffff007224 */ /* 0x002fe400078e0a03 */
[C---:B------:R-:W-:Y:S02]  /*1590*/  VIADD R2, R8.reuse, 0x40 ;  /* 0x0000004008027836 */ /* 0x040fe40000000000 */
[----:B------:R-:W-:Y:S02]  /*15a0*/  IMAD.MOV.U32 R4, RZ, RZ, R0 ;  /* 0x000000ffff047224 */ /* 0x000fe400078e0000 */
[----:B------:R-:W-:Y:S01]  /*15b0*/  VIADD R0, R8, 0x60 ;  /* 0x0000006008007836 */ /* 0x000fe20000000000 */
[----:B------:R-:W-:Y:S01]  /*15c0*/  ISETP.GE.AND P5, PT, R2, UR5, PT ;  /* 0x0000000502007c0c */ /* 0x000fe2000bfa6270 */
[----:B------:R-:W-:-:S02]  /*15d0*/  IMAD R4, R4, R7, RZ ;  /* 0x0000000704047224 */ /* 0x000fc400078e02ff */
[----:B------:R-:W-:Y:S01]  /*15e0*/  IMAD.MOV.U32 R2, RZ, RZ, RZ ;  /* 0x000000ffff027224 */ /* 0x000fe200078e00ff */
[----:B------:R-:W-:Y:S02]  /*15f0*/  ISETP.GE.AND P4, PT, R0, UR5, PT ;  /* 0x0000000500007c0c */ /* 0x000fe4000bf86270 */
[----:B------:R-:W-:Y:S01]  /*1600*/  LOP3.LUT R0, R6, 0xfffffffc, RZ, 0xc0, !PT ;  /* 0xfffffffc06007812 */ /* 0x000fe200078ec0ff */
[----:B------:R-:W-:-:S04]  /*1610*/  IMAD.HI.U32 R4, R3, R4, R2 ;  /* 0x0000000403047227 */ /* 0x000fc800078e0002 */
[----:B------:R-:W-:Y:S02]  /*1620*/  IMAD.IADD R0, R150, 0x1, -R0 ;  /* 0x0000000196007824 */ /* 0x000fe400078e0a00 */
[----:B------:R-:W-:Y:S02]  /*1630*/  IMAD.SHL.U32 R2, R20, 0x40, RZ ;  /* 0x0000004014027824 */ /* 0x000fe400078e00ff */
[----:B------:R-:W-:-:S04]  /*1640*/  IMAD.HI.U32 R4, R4, R10, RZ ;  /* 0x0000000a04047227 */ /* 0x000fc800078e00ff */
[----:B------:R-:W-:Y:S01]  /*1650*/  IMAD.SHL.U32 R100, R0, 0x8, RZ ;  /* 0x0000000800647824 */ /* 0x000fe200078e00ff */
[----:B------:R-:W-:Y:S01]  /*1660*/  LOP3.LUT R0, R2, 0xc0, RZ, 0xc0, !PT ;  /* 0x000000c002007812 */ /* 0x000fe200078ec0ff */
[----:B------:R-:W-:-:S03]  /*1670*/  IMAD.MOV R2, RZ, RZ, -R4 ;  /* 0x000000ffff027224 */ /* 0x000fc600078e0a04 */
[----:B------:R-:W-:Y:S02]  /*1680*/  LOP3.LUT R5, R0, 0x18, R100, 0xf8, !PT ;  /* 0x0000001800057812 */ /* 0x000fe400078ef864 */
[----:B------:R-:W-:Y:S01]  /*1690*/  SHF.R.U32.HI R3, RZ, 0x3, R0 ;  /* 0x00000003ff037819 */ /* 0x000fe20000011600 */
[----:B------:R-:W-:Y:S01]  /*16a0*/  IMAD R0, R7, R2, R10 ;  /* 0x0000000207007224 */ /* 0x000fe200078e020a */
[----:B------:R-:W-:Y:S02]  /*16b0*/  LEA.HI R2, R6, R8, RZ, 0x1 ;  /* 0x0000000806027211 */ /* 0x000fe400078f08ff */
[----:B------:R-:W-:Y:S02]  /*16c0*/  LOP3.LUT R3, R5, R3, RZ, 0x3c, !PT ;  /* 0x0000000305037212 */ /* 0x000fe400078e3cff */
[----:B------:R-:W-:Y:S02]  /*16d0*/  ISETP.GT.U32.AND P0, PT, R7, R0, PT ;  /* 0x000000000700720c */ /* 0x000fe40003f04070 */
[----:B------:R-:W-:-:S05]  /*16e0*/  LOP3.LUT R2, R2, 0x7fffffe, RZ, 0xc0, !PT ;  /* 0x07fffffe02027812 */ /* 0x000fca00078ec0ff */
[----:B------:R-:W-:-:S06]  /*16f0*/  IMAD.IADD R2, R8, 0x1, -R2 ;  /* 0x0000000108027824 */ /* 0x000fcc00078e0a02 */
[----:B------:R-:W-:Y:S01]  /*1700*/  @!P0 IMAD.IADD R0, R0, 0x1, -R7 ;  /* 0x0000000100008824 */ /* 0x000fe200078e0a07 */
[----:B------:R-:W-:Y:S06]  /*1710*/  @P2 BRA `(.L_x_264) ;  /* 0x0000000000342947 */ /* 0x000fec0003800000 */
[----:B------:R-:W-:Y:S01]  /*1720*/  USHF.R.S32.HI UR11, URZ, 0x1f, UR8 ;  /* 0x0000001f3f0b7899 */ /* 0x000fe20008011408 */
[----:B------:R-:W-:Y:S01]  /*1730*/  ULDC.64 UR12, c[0x0][0x248] ;  /* 0x00009200000c7ab9 */ /* 0x000fe20000000a00 */
[----:B------:R-:W-:Y:S02]  /*1740*/  USHF.R.S32.HI UR9, URZ, 0x1f, UR24 ;  /* 0x0000001f3f097899 */ /* 0x000fe40008011418 */
[----:B------:R-:W-:Y:S02]  /*1750*/  UIMAD UR11, UR11, UR12, URZ ;  /* 0x0000000c0b0b72a4 */ /* 0x000fe4000f8e023f */
[----:B------:R-:W-:Y:S02]  /*1760*/  UIMAD.WIDE.U32 UR30, UR8, UR12, URZ ;  /* 0x0000000c081e72a5 */ /* 0x000fe4000f8e003f */
[----:B------:R-:W-:Y:S01]  /*1770*/  UIMAD UR11, UR8, UR13, UR11 ;  /* 0x0000000d080b72a4 */ /* 0x000fe2000f8e020b */
[----:B------:R-:W-:Y:S02]  /*1780*/  ULDC.64 UR6, c[0x0][0x230] ;  /* 0x00008c0000067ab9 */ /* 0x000fe40000000a00 */
[----:B------:R-:W-:-:S02]  /*1790*/  UIMAD UR9, UR9, UR6, URZ ;  /* 0x00000006090972a4 */ /* 0x000fc4000f8e023f */
[----:B------:R-:W-:Y:S02]  /*17a0*/  UIADD3 UR31, UR31, UR11, URZ ;  /* 0x0000000b1f1f7290 */ /* 0x000fe4000fffe03f */
[----:B------:R-:W-:Y:S02]  /*17b0*/  UIMAD UR9, UR24, UR7, UR9 ;  /* 0x00000007180972a4 */ /* 0x000fe4000f8e0209 */
[----:B------:R-:W-:-:S04]  /*17c0*/  UIMAD.WIDE.U32 UR6, UR24, UR6, UR30 ;  /* 0x00000006180672a5 */ /* 0x000fc8000f8e001e */
[----:B------:R-:W-:-:S03]  /*17d0*/  UIADD3 UR9, UR7, UR9, URZ ;  /* 0x0000000907097290 */ /* 0x000fc6000fffe03f */
[----:B------:R-:W-:-:S09]  /*17e0*/  UMOV UR20, UR6 ;  /* 0x0000000600147c82 */ /* 0x000fd20008000000 */
.L_x_264:
[----:B------:R-:W-:Y:S01]  /*17f0*/  @UP1 UIADD3 UR30, UR8, UR10, URZ ;  /* 0x0000000a081e1290 */ /* 0x000fe2000fffe03f */
[----:B------:R-:W-:Y:S01]  /*1800*/  ISETP.GE.U32.AND P1, PT, R0, R7, PT ;  /* 0x000000070000720c */ /* 0x000fe20003f26070 */
[----:B------:R-:W-:Y:S01]  /*1810*/  IMAD R0, R152, 0x8, R2 ;  /* 0x0000000898007824 */ /* 0x000fe200078e0202 */
[----:B------:R-:W-:Y:S01]  /*1820*/  @UP1 ULDC.64 UR10, c[0x0][0x250] ;  /* 0x00009400000a1ab9 */ /* 0x000fe20000000a00 */
[----:B------:R-:W-:Y:S01]  /*1830*/  USHF.R.S32.HI UR19, URZ, 0x1f, UR26 ;  /* 0x0000001f3f137899 */ /* 0x000fe2000801141a */
[----:B------:R-:W-:Y:S01]  /*1840*/  SHF.R.S32.HI R101, RZ, 0x1f, R100 ;  /* 0x0000001fff657819 */ /* 0x000fe20000011464 */
[----:B------:R-:W-:Y:S01]  /*1850*/  @UP1 UIMAD.WIDE.U32 UR6, UR30, UR10, URZ ;  /* 0x0000000a1e0612a5 */ /* 0x000fe2000f8e003f */
[----:B------:R-:W-:Y:S01]  /*1860*/  IMAD.U32 R226, R0, 0x20, R3 ;  /* 0x0000002000e27824 */ /* 0x000fe200078e0003 */
[----:B------:R-:W-:Y:S01]  /*1870*/  @UP1 UIMAD UR30, UR30, UR11, URZ ;  /* 0x0000000b1e1e12a4 */ /* 0x000fe2000f8e023f */
[----:B------:R-:W-:-:S03]  /*1880*/  LOP3.LUT R5, R14, UR26, RZ, 0x3c, !PT ;  /* 0x0000001a0e057c12 */ /* 0x000fc6000f8e3cff */
        /* <DEDUP_REMOVED lines=10> */
[----:B------:R-:W-:Y:S01]  /*1930*/  UIMAD UR8, UR8, UR6, URZ ;  /* 0x00000006080872a4 */ /* 0x000fe2000f8e023f */
[----:B------:R-:W-:Y:S02]  /*1940*/  UMOV UR30, UR32 ;  /* 0x00000020001e7c82 */ /* 0x000fe40008000000 */
[----:B------:R-:W-:Y:S02]  /*1950*/  UIMAD.WIDE.U32 UR32, UR24, UR6, UR30 ;  /* 0x00000006182072a5 */ /* 0x000fe4000f8e001e */
[----:B------:R-:W-:-:S04]  /*1960*/  UIMAD UR7, UR24, UR7, UR8 ;  /* 0x00000007180772a4 */ /* 0x000fc8000f8e0208 */
[----:B------:R-:W-:Y:S01]  /*1970*/  UIADD3 UR30, UR33, UR7, URZ ;  /* 0x00000007211e7290 */ /* 0x000fe2000fffe03f */
[----:B------:R-:W-:-:S11]  /*1980*/  UMOV UR6, UR32 ;  /* 0x0000002000067c82 */ /* 0x000fd60008000000 */
.L_x_265:
[----:B------:R-:W-:Y:S01]  /*1990*/  IMAD R0, R9, UR12, RZ ;  /* 0x0000000c09007c24 */ /* 0x000fe2000f8e02ff */
[----:B------:R-:W-:Y:S01]  /*19a0*/  @!P0 IADD3 R4, R4, 0x1, RZ ;  /* 0x0000000104048810 */ /* 0x000fe20007ffe0ff */
[----:B------:R-:W-:Y:S01]  /*19b0*/  IMAD.WIDE.U32 R2, R8, UR12, R100 ;  /* 0x0000000c08027c25 */ /* 0x000fe2000f8e0064 */
[----:B------:R-:W-:Y:S01]  /*19c0*/  ISETP.GE.AND P2, PT, R5, RZ, PT ;  /* 0x000000ff0500720c */ /* 0x000fe20003f46270 */
[----:B------:R-:W1:Y:S01]  /*19d0*/  S2UR UR8, SR_CgaCtaId ;  /* 0x00000000000879c3 */ /* 0x000e620000008800 */
[----:B------:R-:W-:Y:S01]  /*19e0*/  ISETP.NE.AND P3, PT, R14, RZ, PT ;  /* 0x000000ff0e00720c */ /* 0x000fe20003f65270 */
[----:B------:R-:W-:Y:S01]  /*19f0*/  IMAD R0, R8, UR13, R0 ;  /* 0x0000000d08007c24 */ /* 0x000fe2000f8e0200 */
[----:B------:R-:W-:Y:S01]  /*1a00*/  IADD3 R10, P0, R2, UR20, RZ ;  /* 0x00000014020a7c10 */ /* 0x000fe2000ff1e0ff */
[----:B------:R-:W-:Y:S01]  /*1a10*/  IMAD.WIDE.U32 R6, R8, UR10, R100 ;  /* 0x0000000a08067c25 */ /* 0x000fe2000f8e0064 */
[----:B------:R-:W-:Y:S01]  /*1a20*/  @P1 IADD3 R4, R4, 0x1, RZ ;  /* 0x0000000104041810 */ /* 0x000fe20007ffe0ff */
[----:B------:R-:W-:Y:S01]  /*1a30*/  UIADD3 UR20, UR21, -0x1, URZ ;  /* 0xffffffff15147890 */ /* 0x000fe2000fffe03f */
[----:B------:R-:W-:Y:S01]  /*1a40*/  IADD3.X R11, R3, UR9, R0, P0, !PT ;  /* 0x00000009030b7c10 */ /* 0x000fe200087fe400 */
[----:B------:R-:W-:Y:S01]  /*1a50*/  IMAD R2, R9, UR10, RZ ;  /* 0x0000000a09027c24 */ /* 0x000fe2000f8e02ff */
[----:B------:R-:W-:Y:S01]  /*1a60*/  IADD3 R153, R100, 0x40, RZ ;  /* 0x0000004064997810 */ /* 0x000fe20007ffe0ff */
[----:B------:R-:W-:Y:S01]  /*1a70*/  IMAD.MOV.U32 R0, RZ, RZ, R4 ;  /* 0x000000ffff007224 */ /* 0x000fe200078e0004 */
[----:B------:R-:W-:Y:S01]  /*1a80*/  IADD3 R4, P1, R6, UR6, RZ ;  /* 0x0000000606047c10 */ /* 0x000fe2000ff3e0ff */
[----:B------:R-:W-:Y:S01]  /*1a90*/  IMAD R3, R8, UR11, R2 ;  /* 0x0000000b08037c24 */ /* 0x000fe2000f8e0202 */
[----:B------:R-:W-:Y:S01]  /*1aa0*/  IADD3 R2, P0, R100, UR18, RZ ;  /* 0x0000001264027c10 */ /* 0x000fe2000ff1e0ff */
[----:B------:R-:W-:Y:S01]  /*1ab0*/  ULDC.64 UR6, c[0x0][0x258] ;  /* 0x0000960000067ab9 */ /* 0x000fe20000000a00 */
[----:B------:R-:W-:Y:S01]  /*1ac0*/  @!P2 IADD3 R0, -R0, RZ, RZ ;  /* 0x000000ff0000a210 */ /* 0x000fe20007ffe1ff */
[----:B------:R-:W-:Y:S01]  /*1ad0*/  UIMAD UR9, UR19, UR6, URZ ;  /* 0x00000006130972a4 */ /* 0x000fe2000f8e023f */
[----:B------:R-:W-:Y:S01]  /*1ae0*/  @!P3 LOP3.LUT R0, RZ, R14, RZ, 0x33, !PT ;  /* 0x0000000eff00b212 */ /* 0x000fe200078e33ff */
[----:B------:R-:W-:Y:S01]  /*1af0*/  IMAD.U32 R14, RZ, RZ, UR6 ;  /* 0x00000006ff0e7e24 */ /* 0x000fe2000f8e00ff */
[----:B------:R-:W-:Y:S01]  /*1b00*/  IADD3.X R5, R7, UR30, R3, P1, !PT ;  /* 0x0000001e07057c10 */ /* 0x000fe20008ffe403 */
[----:B------:R-:W-:Y:S01]  /*1b10*/  UIMAD UR9, UR26, UR7, UR9 ;  /* 0x000000071a0972a4 */ /* 0x000fe2000f8e0209 */
[----:B------:R-:W-:Y:S01]  /*1b20*/  IADD3.X R3, R101, UR4, RZ, P0, !PT ;  /* 0x0000000465037c10 */ /* 0x000fe200087fe4ff */
[----:B------:R-:W-:Y:S01]  /*1b30*/  VIADD R156, R100, 0x20 ;  /* 0x00000020649c7836 */ /* 0x000fe20000000000 */
[----:B------:R-:W-:Y:S01]  /*1b40*/  SHF.R.S32.HI R6, RZ, 0x1f, R0 ;  /* 0x0000001fff067819 */ /* 0x000fe20000011400 */
[----:B------:R-:W-:Y:S01]  /*1b50*/  ULDC.64 UR6, c[0x0][0x260] ;  /* 0x0000980000067ab9 */ /* 0x000fe20000000a00 */
[----:B------:R-:W-:Y:S01]  /*1b60*/  ISETP.GE.AND P0, PT, R8, UR5, PT ;  /* 0x0000000508007c0c */ /* 0x000fe2000bf06270 */
[----:B------:R-:W-:Y:S01]  /*1b70*/  IMAD.WIDE.U32 R14, R14, UR26, R2 ;  /* 0x0000001a0e0e7c25 */ /* 0x000fe2000f8e0002 */
[----:B------:R-:W-:Y:S01]  /*1b80*/  UMOV UR4, 0x400 ;  /* 0x0000040000047882 */ /* 0x000fe20000000000 */
[----:B------:R-:W-:Y:S01]  /*1b90*/  IADD3 R18, R8, 0x20, RZ ;  /* 0x0000002008127810 */ /* 0x000fe20007ffe0ff */
[----:B-1----:R-:W-:Y:S01]  /*1ba0*/  ULEA UR4, UR8, UR4, 0x18 ;  /* 0x0000000408047291 */ /* 0x002fe2000f8ec03f */
[----:B------:R-:W-:Y:S01]  /*1bb0*/  IMAD R2, R6, UR6, RZ ;  /* 0x0000000606027c24 */ /* 0x000fe2000f8e02ff */
[----:B------:R-:W-:Y:S01]  /*1bc0*/  UIMAD UR18, UR20, -0x40, UR27 ;  /* 0xffffffc0141278a4 */ /* 0x000fe2000f8e021b */
[----:B------:R-:W-:Y:S01]  /*1bd0*/  IMAD.WIDE.U32 R26, R0, UR6, R10 ;  /* 0x00000006001a7c25 */ /* 0x000fe2000f8e000a */
[----:B------:R-:W-:Y:S01]  /*1be0*/  BSSY B0, `(.L_x_266) ;  /* 0x0000033000007945 */ /* 0x000fe20003800000 */
[----:B------:R-:W-:-:S02]  /*1bf0*/  ISETP.GE.AND P1, PT, R18, UR5, PT ;  /* 0x0000000512007c0c */ /* 0x000fc4000bf26270 */
[C---:B------:R-:W-:Y:S01]  /*1c00*/  IMAD R19, R0.reuse, UR7, R2 ;  /* 0x0000000700137c24 */ /* 0x040fe2000f8e0202 */
[----:B------:R-:W-:Y:S01]  /*1c10*/  ULDC.64 UR6, c[0x0][0x268] ;  /* 0x00009a0000067ab9 */ /* 0x000fe20000000a00 */
[----:B------:R1:W-:Y:S01]  /*1c20*/  STL.64 [R1+0x40], R26 ;  /* 0x0000401a01007387 */ /* 0x0003e20000100a00 */
[----:B------:R-:W-:Y:S01]  /*1c30*/  IMAD.WIDE.U32 R24, R0, UR6, R4 ;  /* 0x0000000600187c25 */ /* 0x000fe2000f8e0004 */
[----:B------:R-:W-:-:S03]  /*1c40*/  LEA R226, R226, UR4, 0x1 ;  /* 0x00000004e2e27c11 */ /* 0x000fc6000f8e08ff */
[----:B------:R-:W-:Y:S01]  /*1c50*/  IMAD R6, R6, UR6, RZ ;  /* 0x0000000606067c24 */ /* 0x000fe2000f8e02ff */
[----:B------:R1:W-:Y:S01]  /*1c60*/  STL.64 [R1+0x50], R24 ;  /* 0x0000501801007387 */ /* 0x0003e20000100a00 */
[----:B------:R-:W-:Y:S02]  /*1c70*/  VIADD R11, R15, UR9 ;  /* 0x000000090f0b7c36 */ /* 0x000fe40008000000 */
[----:B------:R-:W-:Y:S01]  /*1c80*/  IMAD R21, R0, UR7, R6 ;  /* 0x0000000700157c24 */ /* 0x000fe2000f8e0206 */
[----:B------:R1:W-:Y:S04]  /*1c90*/  STL [R1+0x30], R156 ;  /* 0x0000309c01007387 */ /* 0x0003e80000100800 */
        /* <DEDUP_REMOVED lines=39> */
.L_x_267:
[----:B------:R-:W-:Y:S05]  /*1f10*/  BSYNC B0 ;  /* 0x0000000000007941 */ /* 0x000fea0003800000 */
.L_x_266:
[----:B------:R-:W-:Y:S04]  /*1f20*/  BSSY B0, `(.L_x_268) ;  /* 0x0000028000007945 */ /* 0x000fe80003800000 */
[----:B------:R-:W-:Y:S05]  /*1f30*/  @P1 BRA `(.L_x_269) ;  /* 0x0000000000981947 */ /* 0x000fea0003800000 */
[----:B------:R-:W-:Y:S01]  /*1f40*/  ULDC UR8, c[0x0][0x2d0] ;  /* 0x0000b40000087ab9 */ /* 0x000fe20000000800 */
[----:B------:R-:W-:Y:S01]  /*1f50*/  IADD3 R0, P0, R12, 0x20, RZ ;  /* 0x000000200c007810 */ /* 0x000fe20007f1e0ff */
[----:B------:R-:W-:Y:S01]  /*1f60*/  ULDC.64 UR6, c[0x0][0x240] ;  /* 0x0000900000067ab9 */ /* 0x000fe20000000a00 */
[----:B------:R-:W-:Y:S01]  /*1f70*/  ISETP.GE.AND P3, PT, R100, UR8, PT ;  /* 0x0000000864007c0c */ /* 0x000fe2000bf66270 */
[----:B--23--:R-:W-:Y:S01]  /*1f80*/  IMAD.MOV.U32 R3, RZ, RZ, R11 ;  /* 0x000000ffff037224 */ /* 0x00cfe200078e000b */
[----:B------:R-:W-:Y:S01]  /*1f90*/  ISETP.GE.AND P2, PT, R156, UR8, PT ;  /* 0x000000089c007c0c */ /* 0x000fe2000bf46270 */
[----:B------:R-:W-:Y:S01]  /*1fa0*/  IMAD.X R2, RZ, RZ, R13, P0 ;  /* 0x000000ffff027224 */ /* 0x000fe200000e060d */
[----:B------:R-:W-:-:S03]  /*1fb0*/  ISETP.GE.AND P0, PT, R153, UR8, PT ;  /* 0x0000000899007c0c */ /* 0x000fc6000bf06270 */
[----:B------:R-:W-:Y:S02]  /*1fc0*/  IMAD R16, R2, UR6, RZ ;  /* 0x0000000602107c24 */ /* 0x000fe4000f8e02ff */
[----:B------:R-:W-:-:S04]  /*1fd0*/  IMAD.MOV.U32 R2, RZ, RZ, R14 ;  /* 0x000000ffff027224 */ /* 0x000fc800078e000e */
[----:B------:R-:W2:Y:S01]  /*1fe0*/  @!P3 LDC.64 R6, c[0x0][0x210] ;  /* 0x00008400ff06bb82 */ /* 0x000ea20000000a00 */
[C---:B------:R-:W-:Y:S01]  /*1ff0*/  IMAD.WIDE.U32 R2, R0.reuse, UR6, R2 ;  /* 0x0000000600027c25 */ /* 0x040fe2000f8e0002 */
[----:B------:R4:W-:Y:S03]  /*2000*/  @P3 STS.128 [R226+0x800], RZ ;  /* 0x000800ffe2003388 */ /* 0x0009e60000000c00 */
[----:B------:R-:W-:-:S03]  /*2010*/  IMAD R0, R0, UR7, R16 ;  /* 0x0000000700007c24 */ /* 0x000fc6000f8e0210 */
[----:B------:R-:W3:Y:S01]  /*2020*/  @!P2 LDC.64 R4, c[0x0][0x210] ;  /* 0x00008400ff04ab82 */ /* 0x000ee20000000a00 */
[----:B------:R-:W-:Y:S01]  /*2030*/  IMAD.IADD R0, R3, 0x1, R0 ;  /* 0x0000000103007824 */ /* 0x000fe200078e0200 */
        /* <DEDUP_REMOVED lines=22> */
.L_x_269:
[----:B------:R-:W-:Y:S05]  /*21a0*/  BSYNC B0 ;  /* 0x0000000000007941 */ /* 0x000fea0003800000 */
.L_x_268:
        /* <DEDUP_REMOVED lines=12> */
[----:B----4-:R-:W2:Y:S01]  /*2270*/  @!P3 LDC.64 R6, c[0x0][0x210] ;  /* 0x00008400ff06bb82 */ /* 0x010ea20000000a00 */
[C---:B------:R-:W-:Y:S01]  /*2280*/  IMAD.WIDE.U32 R2, R0.reuse, UR6, R2 ;  /* 0x0000000600027c25 */ /* 0x040fe2000f8e0002 */
[----:B------:R3:W-:Y:S03]  /*2290*/  @P3 STS.128 [R226+0x1000], RZ ;  /* 0x001000ffe2003388 */ /* 0x0007e60000000c00 */
[----:B------:R-:W-:-:S03]  /*22a0*/  IMAD R0, R0, UR7, R16 ;  /* 0x0000000700007c24 */ /* 0x000fc6000f8e0210 */
[----:B------:R-:W4:Y:S01]  /*22b0*/  @!P2 LDC.64 R4, c[0x0][0x210] ;  /* 0x00008400ff04ab82 */ /* 0x000f220000000a00 */
[----:B------:R-:W-:Y:S01]  /*22c0*/  IMAD.IADD R0, R3, 0x1, R0 ;  /* 0x0000000103007824 */ /* 0x000fe200078e0200 */
        /* <DEDUP_REMOVED lines=22> */
.L_x_271:
[----:B------:R-:W-:Y:S05]  /*2430*/  BSYNC B0 ;  /* 0x0000000000007941 */ /* 0x000fea0003800000 */
.L_x_270:
[----:B------:R-:W-:Y:S01]  /*2440*/  USHF.L.U64.HI UR30, UR12, 0x6, UR13 ;  /* 0x000000060c1e7899 */ /* 0x000fe2000801020d */
[----:B------:R-:W-:Y:S01]  /*2450*/  BSSY B0, `(.L_x_272) ;  /* 0x0000029000007945 */ /* 0x000fe20003800000 */
[----:B------:R-:W-:-:S03]  /*2460*/  USHF.L.U32 UR31, UR12, 0x6, URZ ;  /* 0x000000060c1f7899 */ /* 0x000fc6000800063f */
[----:B------:R-:W-:Y:S09]  /*2470*/  @P4 BRA `(.L_x_273) ;  /* 0x0000000000984947 */ /* 0x000ff20003800000 */
[----:B------:R-:W-:Y:S01]  /*2480*/  ULDC UR8, c[0x0][0x2d0] ;  /* 0x0000b40000087ab9 */ /* 0x000fe20000000800 */
[----:B------:R-:W-:Y:S01]  /*2490*/  IADD3 R0, P0, R12, 0x60, RZ ;  /* 0x000000600c007810 */ /* 0x000fe20007f1e0ff */
[----:B------:R-:W-:Y:S01]  /*24a0*/  ULDC.64 UR6, c[0x0][0x240] ;  /* 0x0000900000067ab9 */ /* 0x000fe20000000a00 */
[----:B------:R-:W-:Y:S01]  /*24b0*/  ISETP.GE.AND P3, PT, R100, UR8, PT ;  /* 0x0000000864007c0c */ /* 0x000fe2000bf66270 */
[----:B--23--:R-:W-:Y:S01]  /*24c0*/  IMAD.MOV.U32 R2, RZ, RZ, R14 ;  /* 0x000000ffff027224 */ /* 0x00cfe200078e000e */
[----:B------:R-:W-:Y:S01]  /*24d0*/  ISETP.GE.AND P2, PT, R156, UR8, PT ;  /* 0x000000089c007c0c */ /* 0x000fe2000bf46270 */
[----:B------:R-:W-:Y:S01]  /*24e0*/  IMAD.X R12, RZ, RZ, R13, P0 ;  /* 0x000000ffff0c7224 */ /* 0x000fe200000e060d */
[----:B------:R-:W-:Y:S01]  /*24f0*/  ISETP.GE.AND P0, PT, R153, UR8, PT ;  /* 0x0000000899007c0c */ /* 0x000fe2000bf06270 */
[----:B------:R-:W-:Y:S02]  /*2500*/  IMAD.MOV.U32 R3, RZ, RZ, R11 ;  /* 0x000000ffff037224 */ /* 0x000fe400078e000b */
[----:B------:R-:W-:-:S02]  /*2510*/  IMAD R12, R12, UR6, RZ ;  /* 0x000000060c0c7c24 */ /* 0x000fc4000f8e02ff */
[----:B----4-:R-:W-:-:S04]  /*2520*/  IMAD.WIDE.U32 R6, R0, UR6, R2 ;  /* 0x0000000600067c25 */ /* 0x010fc8000f8e0002 */
        /* <DEDUP_REMOVED lines=27> */
.L_x_273:
[----:B------:R-:W-:Y:S05]  /*26e0*/  BSYNC B0 ;  /* 0x0000000000007941 */ /* 0x000fea0003800000 */
.L_x_272:
[----:B------:R-:W-:Y:S01]  /*26f0*/  IMAD.IADD R155, R27, 0x1, R19 ;  /* 0x000000011b9b7824 */ /* 0x000fe200078e0213 */
[----:B------:R-:W-:Y:S01]  /*2700*/  MOV R154, R26 ;  /* 0x0000001a009a7202 */ /* 0x000fe20000000f00 */
[----:B------:R-:W-:Y:S01]  /*2710*/  USHF.R.S32.HI UR34, URZ, 0x1f, UR20 ;  /* 0x0000001f3f227899 */ /* 0x000fe20008011414 */
[----:B------:R-:W-:Y:S01]  /*2720*/  ISETP.GE.AND P0, PT, R8, UR18, PT ;  /* 0x0000001208007c0c */ /* 0x000fe2000bf06270 */
[----:B------:R-:W-:Y:S01]  /*2730*/  UIMAD UR6, UR30, UR20, URZ ;  /* 0x000000141e0672a4 */ /* 0x000fe2000f8e023f */
[----:B------:R-:W-:Y:S01]  /*2740*/  IMAD.U32 R149, RZ, RZ, UR31 ;  /* 0x0000001fff957e24 */ /* 0x000fe2000f8e00ff */
[----:B------:R1:W-:Y:S01]  /*2750*/  STL.64 [R1+0x38], R154 ;  /* 0x0000389a01007387 */ /* 0x0003e20000100a00 */
[----:B------:R-:W-:Y:S01]  /*2760*/  BSSY B0, `(.L_x_274) ;  /* 0x0000025000007945 */ /* 0x000fe20003800000 */
[----:B------:R-:W-:Y:S01]  /*2770*/  UIMAD UR6, UR34, UR31, UR6 ;  /* 0x0000001f220672a4 */ /* 0x000fe2000f8e0206 */
[----:B--23--:R-:W-:Y:S01]  /*2780*/  IMAD.WIDE.U32 R2, R149, UR20, R154 ;  /* 0x0000001495027c25 */ /* 0x00cfe2000f8e009a */
[----:B------:R-:W-:-:S04]  /*2790*/  ISETP.GE.AND P5, PT, R18, UR18, PT ;  /* 0x0000001212007c0c */ /* 0x000fc8000bfa6270 */
[----:B------:R-:W-:Y:S02]  /*27a0*/  IADD3 R10, R3, UR6, RZ ;  /* 0x00000006030a7c10 */ /* 0x000fe4000fffe0ff */
[----:B------:R-:W-:Y:S07]  /*27b0*/  @P0 BRA `(.L_x_275) ;  /* 0x00000000007c0947 */ /* 0x000fee0003800000 */
[----:B------:R-:W-:Y:S02]  /*27c0*/  ULDC UR6, c[0x0][0x2d0] ;  /* 0x0000b40000067ab9 */ /* 0x000fe40000000800 */
[----:B------:R-:W-:Y:S02]  /*27d0*/  ISETP.GE.AND P3, PT, R100, UR6, PT ;  /* 0x0000000664007c0c */ /* 0x000fe4000bf66270 */
[----:B------:R-:W-:Y:S02]  /*27e0*/  ISETP.GE.AND P2, PT, R156, UR6, PT ;  /* 0x000000069c007c0c */ /* 0x000fe4000bf46270 */
[----:B------:R-:W-:-:S09]  /*27f0*/  ISETP.GE.AND P0, PT, R153, UR6, PT ;  /* 0x0000000699007c0c */ /* 0x000fd2000bf06270 */
[----:B----4-:R-:W2:Y:S01]  /*2800*/  @!P3 LDC.64 R6, c[0x0][0x218] ;  /* 0x00008600ff06bb82 */ /* 0x010ea20000000a00 */
        /* <DEDUP_REMOVED lines=26> */
.L_x_275:
[----:B------:R-:W-:Y:S05]  /*29b0*/  BSYNC B0 ;  /* 0x0000000000007941 */ /* 0x000fea0003800000 */
.L_x_274:
[----:B------:R-:W-:Y:S01]  /*29c0*/  USHF.L.U64.HI UR32, UR12, 0x5, UR13 ;  /* 0x000000050c207899 */ /* 0x000fe2000801020d */
[----:B------:R-:W-:Y:S01]  /*29d0*/  BSSY B0, `(.L_x_276) ;  /* 0x0000022000007945 */ /* 0x000fe20003800000 */
[----:B------:R-:W-:-:S03]  /*29e0*/  USHF.L.U32 UR33, UR12, 0x5, URZ ;  /* 0x000000050c217899 */ /* 0x000fc6000800063f */
[----:B------:R-:W-:Y:S09]  /*29f0*/  @P5 BRA `(.L_x_277) ;  /* 0x00000000007c5947 */ /* 0x000ff20003800000 */
[----:B------:R-:W-:Y:S01]  /*2a00*/  ULDC UR6, c[0x0][0x2d0] ;  /* 0x0000b40000067ab9 */ /* 0x000fe20000000800 */
[----:B------:R-:W-:Y:S02]  /*2a10*/  IADD3 R0, P0, R2, UR33, RZ ;  /* 0x0000002102007c10 */ /* 0x000fe4000ff1e0ff */
[----:B------:R-:W-:Y:S02]  /*2a20*/  ISETP.GE.AND P3, PT, R100, UR6, PT ;  /* 0x0000000664007c0c */ /* 0x000fe4000bf66270 */
[----:B------:R-:W-:Y:S02]  /*2a30*/  ISETP.GE.AND P2, PT, R156, UR6, PT ;  /* 0x000000069c007c0c */ /* 0x000fe4000bf46270 */
[----:B------:R-:W-:Y:S02]  /*2a40*/  IADD3.X R10, R10, UR32, RZ, P0, !PT ;  /* 0x000000200a0a7c10 */ /* 0x000fe400087fe4ff */
[----:B------:R-:W-:-:S07]  /*2a50*/  ISETP.GE.AND P0, PT, R153, UR6, PT ;  /* 0x0000000699007c0c */ /* 0x000fce000bf06270 */
[----:B--234-:R-:W2:Y:S01]  /*2a60*/  @!P3 LDC.64 R4, c[0x0][0x218] ;  /* 0x00008600ff04bb82 */ /* 0x01cea20000000a00 */
[----:B------:R3:W-:Y:S07]  /*2a70*/  @P3 STS.128 [R226+0x6800], RZ ;  /* 0x006800ffe2003388 */ /* 0x0007ee0000000c00 */
        /* <DEDUP_REMOVED lines=23> */
.L_x_277:
[----:B------:R-:W-:Y:S05]  /*2bf0*/  BSYNC B0 ;  /* 0x0000000000007941 */ /* 0x000fea0003800000 */
.L_x_276:
[----:B------:R-:W-:Y:S01]  /*2c00*/  ULDC.64 UR8, c[0x0][0x3c8] ;  /* 0x0000f20000087ab9 */ /* 0x000fe20000000a00 */
[----:B------:R-:W0:Y:S01]  /*2c10*/  LDGDEPBAR ;  /* 0x00000000000079af */ /* 0x000e220000000000 */
[----:B------:R-:W-:-:S04]  /*2c20*/  UISETP.NE.U32.AND UP1, UPT, UR8, URZ, UPT ;  /* 0x0000003f0800728c */ /* 0x000fc8000bf25070 */
[----:B------:R-:W-:-:S06]  /*2c30*/  UISETP.NE.AND.EX UP1, UPT, UR9, URZ, UPT, UP1 ;  /* 0x0000003f0900728c */ /* 0x000fcc000bf25310 */
[----:B------:R-:W-:-:S05]  /*2c40*/  PLOP3.LUT P0, PT, PT, PT, UP1, 0x80, 0x0 ;  /* 0x000000000000781c */ /* 0x000fca0003f0f018 */
[----:B------:R-:W-:Y:S01]  /*2c50*/  @UP1 USHF.R.S32.HI UR35, URZ, 0x1f, UR24 ;  /* 0x0000001f3f231899 */ /* 0x000fe20008011418 */
[----:B------:R-:W-:Y:S01]  /*2c60*/  @UP1 ULDC.64 UR6, c[0x0][0x3d0] ;  /* 0x0000f40000061ab9 */ /* 0x000fe20000000a00 */
[----:B------:R-:W-:Y:S02]  /*2c70*/  @UP1 UMOV UR36, UR26 ;  /* 0x0000001a00241c82 */ /* 0x000fe40008000000 */
[----:B------:R-:W-:Y:S01]  /*2c80*/  @UP1 UIMAD UR35, UR35, UR6, URZ ;  /* 0x00000006232312a4 */ /* 0x000fe2000f8e023f */
[----:B------:R-:W-:Y:S02]  /*2c90*/  @UP1 UMOV UR37, UR19 ;  /* 0x0000001300251c82 */ /* 0x000fe40008000000 */
[----:B------:R-:W-:Y:S01]  /*2ca0*/  @UP1 UIMAD.WIDE.U32 UR36, UR24, UR6, UR36 ;  /* 0x00000006182412a5 */ /* 0x000fe2000f8e0024 */
[----:B--234-:R-:W-:Y:S01]  /*2cb0*/  LEA.HI R4, R23, R150, RZ, 0x4 ;  /* 0x0000009617047211 */ /* 0x01cfe200078f20ff */
[----:B------:R-:W-:Y:S01]  /*2cc0*/  @UP1 UIMAD UR7, UR24, UR7, UR35 ;  /* 0x00000007180712a4 */ /* 0x000fe2000f8e0223 */
[----:B------:R-:W-:Y:S01]  /*2cd0*/  LOP3.LUT R0, R22, 0xfffffff8, RZ, 0xc0, !PT ;  /* 0xfffffff816007812 */ /* 0x000fe200078ec0ff */
[----:B------:R-:W-:Y:S01]  /*2ce0*/  @UP1 ULEA UR8, UP0, UR36, UR8, 0x2 ;  /* 0x0000000824081291 */ /* 0x000fe2000f80103f */
[----:B------:R-:W-:Y:S01]  /*2cf0*/  ISETP.GE.AND P1, PT, R8, UR18, PT ;  /* 0x0000001208007c0c */ /* 0x000fe2000bf26270 */
[----:B------:R-:W-:Y:S01]  /*2d00*/  @UP1 UIADD3 UR7, UR37, UR7, URZ ;  /* 0x0000000725071290 */ /* 0x000fe2000fffe03f */
[----:B------:R-:W-:-:S04]  /*2d10*/  DEPBAR.LE SB0, 0x0 ;  /* 0x000080000000791a */ /* 0x000fc80000000000 */
[----:B------:R-:W-:Y:S01]  /*2d20*/  @UP1 ULEA.HI.X UR9, UR36, UR9, UR7, 0x2, UP0 ;  /* 0x0000000924091291 */ /* 0x000fe200080f1407 */
[----:B------:R-:W-:Y:S01]  /*2d30*/  IMAD.U32 R2, RZ, RZ, UR8 ;  /* 0x00000008ff027e24 */ /* 0x000fe2000f8e00ff */
[----:B------:R-:W-:-:S04]  /*2d40*/  @UP1 ULDC UR6, c[0x0][0x2e8] ;  /* 0x0000ba0000061ab9 */ /* 0x000fc80000000800 */
[----:B------:R-:W-:-:S05]  /*2d50*/  IMAD.U32 R3, RZ, RZ, UR9 ;  /* 0x00000009ff037e24 */ /* 0x000fca000f8e00ff */
[----:B------:R2:W3:Y:S01]  /*2d60*/  @P0 LDG.E R11, desc[UR28][R2.64] ;  /* 0x0000001c020b0981 */ /* 0x0004e2000c1e1900 */
[----:B------:R-:W-:Y:S01]  /*2d70*/  LOP3.LUT R6, R4, 0xfffffff0, RZ, 0xc0, !PT ;  /* 0xfffffff004067812 */ /* 0x000fe200078ec0ff */
[----:B------:R-:W-:Y:S01]  /*2d80*/  IMAD.IADD R7, R150, 0x1, -R0 ;  /* 0x0000000196077824 */ /* 0x000fe200078e0a00 */
[----:B------:R-:W3:Y:S01]  /*2d90*/  @P0 MUFU.RCP R10, UR6 ;  /* 0x00000006000a0d08 */ /* 0x000ee20008001000 */
[----:B------:R-:W-:Y:S01]  /*2da0*/  BAR.SYNC.DEFER_BLOCKING 0x0 ;  /* 0x0000000000007b1d */ /* 0x000fe20000010000 */
[----:B------:R-:W-:Y:S01]  /*2db0*/  IMAD.SHL.U32 R12, R20, 0x8, RZ ;  /* 0x00000008140c7824 */ /* 0x000fe200078e00ff */
[----:B------:R-:W-:Y:S01]  /*2dc0*/  USHF.L.U64.HI UR8, UR10, 0x6, UR11 ;  /* 0x000000060a087899 */ /* 0x000fe2000801020b */
[----:B------:R-:W-:Y:S01]  /*2dd0*/  IMAD.IADD R6, R150, 0x1, -R6 ;  /* 0x0000000196067824 */ /* 0x000fe200078e0a06 */
[----:B------:R-:W-:Y:S01]  /*2de0*/  LEA.HI R0, R7, R7, RZ, 0x1 ;  /* 0x0000000707007211 */ /* 0x000fe200078f08ff */
[----:B------:R-:W-:Y:S01]  /*2df0*/  IMAD.IADD R15, R25, 0x1, R21 ;  /* 0x00000001190f7824 */ /* 0x000fe200078e0215 */
[----:B------:R-:W-:Y:S01]  /*2e00*/  USHF.L.U32 UR9, UR10, 0x6, URZ ;  /* 0x000000060a097899 */ /* 0x000fe2000800063f */
[----:B------:R-:W-:Y:S01]  /*2e10*/  IMAD.MOV.U32 R14, RZ, RZ, R24 ;  /* 0x000000ffff0e7224 */ /* 0x000fe200078e0018 */
[----:B------:R-:W-:Y:S01]  /*2e20*/  LEA.HI R8, R6, R6, RZ, 0x1 ;  /* 0x0000000606087211 */ /* 0x000fe200078f08ff */
[----:B------:R-:W-:Y:S01]  /*2e30*/  UIMAD UR6, UR8, UR20, URZ ;  /* 0x00000014080672a4 */ /* 0x000fe2000f8e023f */
[----:B------:R-:W-:Y:S01]  /*2e40*/  SHF.R.S32.HI R13, RZ, 0x1, R0 ;  /* 0x00000001ff0d7819 */ /* 0x000fe20000011400 */
[----:B------:R-:W-:Y:S01]  /*2e50*/  UMOV UR19, URZ ;  /* 0x0000003f00137c82 */ /* 0x000fe20008000000 */
[--C-:B------:R-:W-:Y:S01]  /*2e60*/  SHF.R.S32.HI R9, RZ, 0x1, R8.reuse ;  /* 0x00000001ff097819 */ /* 0x100fe20000011408 */
[----:B------:R4:W-:Y:S01]  /*2e70*/  STL.64 [R1+0x48], R14 ;  /* 0x0000480e01007387 */ /* 0x0009e20000100a00 */
[----:B------:R-:W-:Y:S01]  /*2e80*/  SHF.R.S32.HI R5, RZ, 0x1f, R8 ;  /* 0x0000001fff057819 */ /* 0x000fe20000011408 */
[----:B------:R-:W-:Y:S01]  /*2e90*/  UIMAD UR6, UR34, UR9, UR6 ;  /* 0x00000009220672a4 */ /* 0x000fe2000f8e0206 */
[----:B------:R-:W-:Y:S01]  /*2ea0*/  LOP3.LUT R0, R0, 0x3fffffe, RZ, 0xc0, !PT ;  /* 0x03fffffe00007812 */ /* 0x000fe200078ec0ff */
[----:B------:R-:W-:Y:S01]  /*2eb0*/  BSSY B0, `(.L_x_278) ;  /* 0x000004c000007945 */ /* 0x000fe20003800000 */
[----:B------:R-:W-:-:S02]  /*2ec0*/  LEA.HI R5, R5, R9, RZ, 0x2 ;  /* 0x0000000905057211 */ /* 0x000fc400078f10ff */
[----:B------:R-:W-:Y:S01]  /*2ed0*/  ISETP.GE.AND P5, PT, R18, UR18, PT ;  /* 0x0000001212007c0c */ /* 0x000fe2000bfa6270 */
[----:B--2---:R-:W-:Y:S01]  /*2ee0*/  IMAD.SHL.U32 R3, R13, 0x40, RZ ;  /* 0x000000400d037824 */ /* 0x004fe200078e00ff */
[----:B------:R-:W-:Y:S01]  /*2ef0*/  SHF.R.S32.HI R2, RZ, 0x4, R4 ;  /* 0x00000004ff027819 */ /* 0x000fe20000011404 */
[----:B------:R-:W-:Y:S01]  /*2f00*/  IMAD.IADD R0, R7, 0x1, -R0 ;  /* 0x0000000107007824 */ /* 0x000fe200078e0a00 */
[----:B------:R-:W-:Y:S01]  /*2f10*/  LOP3.LUT R5, R5, 0xfffffffc, RZ, 0xc0, !PT ;  /* 0xfffffffc05057812 */ /* 0x000fe200078ec0ff */
[----:B------:R4:W-:Y:S01]  /*2f20*/  @P1 STS [R226+0x9000], RZ ;  /* 0x009000ffe2001388 */ /* 0x0009e20000000800 */
[----:B------:R-:W-:Y:S02]  /*2f30*/  LEA.HI R4, R4, R2, RZ, 0x1 ;  /* 0x0000000204047211 */ /* 0x000fe400078f08ff */
[----:B------:R-:W-:Y:S01]  /*2f40*/  LOP3.LUT R3, R3, 0xc0, RZ, 0xc0, !PT ;  /* 0x000000c003037812 */ /* 0x000fe200078ec0ff */
[----:B------:R4:W-:Y:S01]  /*2f50*/  @P1 STS [R226+0x9004], RZ ;  /* 0x009004ffe2001388 */ /* 0x0009e20000000800 */
[----:B------:R-:W-:-:S02]  /*2f60*/  LOP3.LUT R4, R4, 0xfffffffe, RZ, 0xc0, !PT ;  /* 0xfffffffe04047812 */ /* 0x000fc400078ec0ff */
[----:B------:R-:W-:Y:S01]  /*2f70*/  SHF.R.S32.HI R7, RZ, 0x1f, R6 ;  /* 0x0000001fff077819 */ /* 0x000fe20000011406 */
[----:B------:R4:W-:Y:S02]  /*2f80*/  @P1 STS.64 [R226+0x9008], RZ ;  /* 0x009008ffe2001388 */ /* 0x0009e40000000a00 */
[----:B------:R-:W-:Y:S01]  /*2f90*/  IMAD.IADD R4, R2, 0x1, -R4 ;  /* 0x0000000102047824 */ /* 0x000fe200078e0a04 */
[----:B------:R-:W-:Y:S01]  /*2fa0*/  LOP3.LUT R2, R3, 0x8, R12, 0xf8, !PT ;  /* 0x0000000803027812 */ /* 0x000fe200078ef80c */
[----:B------:R-:W-:Y:S01]  /*2fb0*/  IMAD.IADD R12, R9, 0x1, -R5 ;  /* 0x00000001090c7824 */ /* 0x000fe200078e0a05 */
[----:B------:R-:W-:Y:S01]  /*2fc0*/  SHF.R.U32.HI R3, RZ, 0x3, R3 ;  /* 0x00000003ff037819 */ /* 0x000fe20000011603 */
[----:B------:R4:W-:Y:S02]  /*2fd0*/  @P1 STS.128 [R226+0xa000], RZ ;  /* 0x00a000ffe2001388 */ /* 0x0009e40000000c00 */
[----:B------:R-:W-:Y:S01]  /*2fe0*/  IMAD.SHL.U32 R5, R12, 0x40, RZ ;  /* 0x000000400c057824 */ /* 0x000fe200078e00ff */
[----:B------:R-:W-:Y:S01]  /*2ff0*/  LOP3.LUT R9, R2, R3, RZ, 0x3c, !PT ;  /* 0x0000000302097212 */ /* 0x000fe200078e3cff */
[C---:B------:R-:W-:Y:S01]  /*3000*/  IMAD.SHL.U32 R3, R4.reuse, 0x8, RZ ;  /* 0x0000000804037824 */ /* 0x040fe200078e00ff */
[----:B------:R-:W-:Y:S01]  /*3010*/  LEA.HI R2, R7, R6, RZ, 0x3 ;  /* 0x0000000607027211 */ /* 0x000fe200078f18ff */
[----:B------:R-:W-:Y:S01]  /*3020*/  IMAD R7, R4, 0x8, R0 ;  /* 0x0000000804077824 */ /* 0x000fe200078e0200 */
[----:B------:R-:W-:Y:S01]  /*3030*/  LOP3.LUT R0, R5, 0xc0, RZ, 0xc0, !PT ;  /* 0x000000c005007812 */ /* 0x000fe200078ec0ff */
[----:B------:R4:W-:Y:S01]  /*3040*/  @P1 STS.128 [R226+0xb000], RZ ;  /* 0x00b000ffe2001388 */ /* 0x0009e20000000c00 */
[----:B------:R-:W-:Y:S01]  /*3050*/  LOP3.LUT R5, R8, 0x7fffffe, RZ, 0xc0, !PT ;  /* 0x07fffffe08057812 */ /* 0x000fe200078ec0ff */
[----:B------:R-:W-:Y:S01]  /*3060*/  IMAD.SHL.U32 R2, R2, 0x20, RZ ;  /* 0x0000002002027824 */ /* 0x000fe200078e00ff */
[----:B------:R-:W-:-:S02]  /*3070*/  LOP3.LUT R4, R0, 0x8, R3, 0xf8, !PT ;  /* 0x0000000800047812 */ /* 0x000fc400078ef803 */
[----:B------:R-:W-:Y:S01]  /*3080*/  SHF.R.U32.HI R3, RZ, 0x3, R0 ;  /* 0x00000003ff037819 */ /* 0x000fe20000011600 */
[----:B------:R-:W-:Y:S01]  /*3090*/  IMAD.IADD R102, R6, 0x1, -R5 ;  /* 0x0000000106667824 */ /* 0x000fe200078e0a05 */
[----:B------:R-:W-:Y:S01]  /*30a0*/  LOP3.LUT R103, R2, 0xffffff00, RZ, 0xc0, !PT ;  /* 0xffffff0002677812 */ /* 0x000fe200078ec0ff */
[----:B------:R-:W-:Y:S01]  /*30b0*/  IMAD.U32 R0, R7, 0x20, R9 ;  /* 0x0000002007007824 */ /* 0x000fe200078e0009 */
[----:B------:R-:W-:Y:S01]  /*30c0*/  LOP3.LUT R148, R4, R3, RZ, 0x3c, !PT ;  /* 0x0000000304947212 */ /* 0x000fe200078e3cff */
[----:B------:R-:W-:Y:S02]  /*30d0*/  IMAD.U32 R4, RZ, RZ, UR20 ;  /* 0x00000014ff047e24 */ /* 0x000fe4000f8e00ff */
[----:B------:R-:W-:Y:S01]  /*30e0*/  IMAD R2, R152, 0x200, R103 ;  /* 0x0000020098027824 */ /* 0x000fe200078e0267 */
[----:B------:R-:W-:Y:S01]  /*30f0*/  LEA R221, R0, UR4, 0x1 ;  /* 0x0000000400dd7c11 */ /* 0x000fe2000f8e08ff */
[----:B------:R-:W-:-:S04]  /*3100*/  IMAD.WIDE.U32 R4, R4, UR9, R14 ;  /* 0x0000000904047c25 */ /* 0x000fc8000f8e000e */
[----:B------:R-:W-:Y:S02]  /*3110*/  IMAD R2, R102, 0x20, R2 ;  /* 0x0000002066027824 */ /* 0x000fe400078e0202 */
[----:B------:R-:W-:Y:S02]  /*3120*/  VIADD R3, R5, UR6 ;  /* 0x0000000605037c36 */ /* 0x000fe40008000000 */
[----:B------:R-:W-:Y:S02]  /*3130*/  IMAD.IADD R2, R148, 0x1, R2 ;  /* 0x0000000194027824 */ /* 0x000fe400078e0202 */
[----:B---3--:R-:W-:-:S05]  /*3140*/  @P0 FMUL.FTZ R10, R11, R10 ;  /* 0x0000000a0b0a0220 */ /* 0x008fca0000410000 */
[----:B------:R-:W-:-:S13]  /*3150*/  @P0 R2UR UR7, R10 ;  /* 0x000000000a0702ca */ /* 0x000fda00000e0000 */
[----:B------:R-:W-:Y:S01]  /*3160*/  @UP1 UMOV UR19, UR7 ;  /* 0x0000000700131c82 */ /* 0x000fe20008000000 */
[----:B----4-:R-:W-:Y:S05]  /*3170*/  @P1 BRA `(.L_x_279) ;  /* 0x00000000007c1947 */ /* 0x010fea0003800000 */
        /* <DEDUP_REMOVED lines=31> */
.L_x_279:
[----:B------:R-:W-:Y:S05]  /*3370*/  BSYNC B0 ;  /* 0x0000000000007941 */ /* 0x000fea0003800000 */
.L_x_278:
[----:B------:R4:W-:Y:S01]  /*3380*/  @P5 STS.128 [R226+0x9800], RZ ;  /* 0x009800ffe2005388 */ /* 0x0009e20000000c00 */
[----:B------:R-:W-:Y:S01]  /*3390*/  USHF.L.U64.HI UR18, UR10, 0x5, UR11 ;  /* 0x000000050a127899 */ /* 0x000fe2000801020b */
[----:B------:R-:W-:Y:S01]  /*33a0*/  BSSY B0, `(.L_x_280) ;  /* 0x0000025000007945 */ /* 0x000fe20003800000 */
[----:B------:R-:W-:Y:S01]  /*33b0*/  USHF.L.U32 UR24, UR10, 0x5, URZ ;  /* 0x000000050a187899 */ /* 0x000fe2000800063f */
[----:B------:R4:W-:Y:S01]  /*33c0*/  @P5 STS.128 [R226+0xa800], RZ ;  /* 0x00a800ffe2005388 */ /* 0x0009e20000000c00 */
[----:B------:R-:W-:-:S03]  /*33d0*/  LEA R224, R2, UR4, 0x1 ;  /* 0x0000000402e07c11 */ /* 0x000fc6000f8e08ff */
[----:B------:R4:W-:Y:S01]  /*33e0*/  @P5 STS.128 [R226+0xb800], RZ ;  /* 0x00b800ffe2005388 */ /* 0x0009e20000000c00 */
[----:B------:R-:W-:Y:S06]  /*33f0*/  @P5 BRA `(.L_x_281) ;  /* 0x00000000007c5947 */ /* 0x000fec0003800000 */
[----:B------:R-:W-:Y:S01]  /*3400*/  ULDC UR6, c[0x0][0x2d0] ;  /* 0x0000b40000067ab9 */ /* 0x000fe20000000800 */
[----:B------:R-:W-:Y:S02]  /*3410*/  IADD3 R0, P0, R4, UR24, RZ ;  /* 0x0000001804007c10 */ /* 0x000fe4000ff1e0ff */
[----:B------:R-:W-:Y:S02]  /*3420*/  ISETP.GE.AND P3, PT, R100, UR6, PT ;  /* 0x0000000664007c0c */ /* 0x000fe4000bf66270 */
[----:B------:R-:W-:Y:S02]  /*3430*/  ISETP.GE.AND P2, PT, R156, UR6, PT ;  /* 0x000000069c007c0c */ /* 0x000fe4000bf46270 */
[----:B--23--:R-:W-:Y:S02]  /*3440*/  IADD3.X R6, R3, UR18, RZ, P0, !PT ;  /* 0x0000001203067c10 */ /* 0x00cfe400087fe4ff */
[----:B------:R-:W-:-:S07]  /*3450*/  ISETP.GE.AND P0, PT, R153, UR6, PT ;  /* 0x0000000699007c0c */ /* 0x000fce000bf06270 */
[----:B------:R-:W2:Y:S01]  /*3460*/  @!P3 LDC.64 R8, c[0x0][0x220] ;  /* 0x00008800ff08bb82 */ /* 0x000ea20000000a00 */
[----:B------:R3:W-:Y:S07]  /*3470*/  @P3 STS.128 [R226+0x9800], RZ ;  /* 0x009800ffe2003388 */ /* 0x0007ee0000000c00 */
[----:B------:R-:W5:Y:S01]  /*3480*/  @!P2 LDC.64 R10, c[0x0][0x220] ;  /* 0x00008800ff0aab82 */ /* 0x000f620000000a00 */
[----:B--2---:R-:W-:-:S04]  /*3490*/  @!P3 LEA R4, P4, R0, R8, 0x1 ;  /* 0x000000080004b211 */ /* 0x004fc800078808ff */
        /* <DEDUP_REMOVED lines=21> */
.L_x_281:
[----:B------:R-:W-:Y:S05]  /*35f0*/  BSYNC B0 ;  /* 0x0000000000007941 */ /* 0x000fea0003800000 */
.L_x_280:
[----:B------:R-:W-:Y:S01]  /*3600*/  LDSM.16.M88.4 R16, [R221+0x6000] ;  /* 0x00600000dd10783b */ /* 0x000fe20000000200 */
[----:B--23--:R-:W-:Y:S01]  /*3610*/  IMAD.MOV.U32 R2, RZ, RZ, 0x10 ;  /* 0x00000010ff027424 */ /* 0x00cfe200078e00ff */
[----:B------:R-:W-:Y:S01]  /*3620*/  LOP3.LUT P0, RZ, R13, 0x2, RZ, 0xc0, !PT ;  /* 0x000000020dff7812 */ /* 0x000fe2000780c0ff */
[----:B------:R-:W-:Y:S01]  /*3630*/  IMAD.MOV.U32 R0, RZ, RZ, 0x20 ;  /* 0x00000020ff007424 */ /* 0x000fe200078e00ff */
[----:B------:R-:W2:Y:S01]  /*3640*/  LDSM.16.M88.4 R4, [R224+0x1000] ;  /* 0x00100000e004783b */ /* 0x000ea20000000200 */
[----:B------:R-:W-:Y:S01]  /*3650*/  LOP3.LUT P1, RZ, R12, 0x2, RZ, 0xc0, !PT ;  /* 0x000000020cff7812 */ /* 0x000fe2000782c0ff */
[----:B------:R-:W-:Y:S02]  /*3660*/  UIADD3 UR6, UR27, 0x1, -UR17 ;  /* 0x000000011b067890 */ /* 0x000fe4000fffe811 */
[----:B------:R-:W3:Y:S01]  /*3670*/  LDSM.16.M88.4 R32, [R221+0x6400] ;  /* 0x00640000dd20783b */ /* 0x000ee20000000200 */
[----:B------:R-:W-:Y:S01]  /*3680*/  SEL R0, R0, 0xffffffe0, !P0 ;  /* 0xffffffe000007807 */ /* 0x000fe20004000000 */
[----:B------:R-:W-:Y:S01]  /*3690*/  UIADD3 UR7, UR27, -UR17, URZ ;  /* 0x800000111b077290 */ /* 0x000fe2000fffe03f */
[----:B------:R-:W-:Y:S01]  /*36a0*/  SEL R2, R2, 0xfffffff0, !P1 ;  /* 0xfffffff002027807 */ /* 0x000fe20004800000 */
[----:B------:R-:W5:Y:S01]  /*36b0*/  LDSM.16.M88.4 R8, [R224] ;  /* 0x00000000e008783b */ /* 0x000f620000000200 */
[----:B------:R-:W-:Y:S01]  /*36c0*/  UIADD3 UR6, UR6, UR22, URZ ;  /* 0x0000001606067290 */ /* 0x000fe2000fffe03f */
[----:B------:R-:W-:Y:S01]  /*36d0*/  IMAD.IADD R223, R221, 0x1, R0 ;  /* 0x00000001dddf7824 */ /* 0x000fe200078e0200 */
[----:B------:R-:W-:Y:S01]  /*36e0*/  LOP3.LUT R0, R151, 0xffffffe0, RZ, 0xc0, !PT ;  /* 0xffffffe097007812 */ /* 0x000fe200078ec0ff */
[----:B------:R-:W4:Y:S01]  /*36f0*/  LDSM.16.M88.4 R28, [R221+0x6800] ;  /* 0x00680000dd1c783b */ /* 0x000f220000000200 */
[----:B------:R-:W-:Y:S01]  /*3700*/  IMAD R225, R2, 0x2, R224 ;  /* 0x0000000202e17824 */ /* 0x000fe200078e02e0 */
[----:B------:R-:W-:-:S02]  /*3710*/  UISETP.GT.AND UP0, UPT, UR20, UR14, UPT ;  /* 0x0000000e1400728c */ /* 0x000fc4000bf04270 */
[----:B-1----:R-:W1:Y:S01]  /*3720*/  LDSM.16.M88.4 R24, [R221+0x6c00] ;  /* 0x006c0000dd18783b */ /* 0x002e620000000200 */
[C---:B------:R-:W-:Y:S02]  /*3730*/  IMAD.IADD R0, R150.reuse, 0x1, -R0 ;  /* 0x0000000196007824 */ /* 0x040fe400078e0a00 */
[----:B------:R-:W-:Y:S01]  /*3740*/  IMAD.SHL.U32 R150, R150, 0x2, RZ ;  /* 0x0000000296967824 */ /* 0x000fe200078e00ff */
[----:B------:R-:W-:Y:S02]  /*3750*/  LDSM.16.M88.4 R44, [R223+0x6000] ;  /* 0x00600000df2c783b */ /* 0x000fe40000000200 */
[----:B------:R-:W-:Y:S02]  /*3760*/  SHF.R.S32.HI R3, RZ, 0x1f, R0 ;  /* 0x0000001fff037819 */ /* 0x000fe40000011400 */
[----:B------:R-:W1:Y:S01]  /*3770*/  LDSM.16.M88.4 R12, [R225+0x1000] ;  /* 0x00100000e10c783b */ /* 0x000e620000000200 */
[----:B------:R-:W-:Y:S02]  /*3780*/  LOP3.LUT R157, R150, 0x6, RZ, 0xc0, !PT ;  /* 0x00000006969d7812 */ /* 0x000fe400078ec0ff */
[----:B------:R-:W-:Y:S01]  /*3790*/  LEA.HI R0, R3, R0, RZ, 0x2 ;  /* 0x0000000003007211 */ /* 0x000fe200078f10ff */
[----:B------:R-:W1:Y:S01]  /*37a0*/  LDSM.16.M88.4 R40, [R223+0x6400] ;  /* 0x00640000df28783b */ /* 0x000e620000000200 */
[----:B------:R-:W-:-:S02]  /*37b0*/  IMAD.U32 R3, RZ, RZ, UR20 ;  /* 0x00000014ff037e24 */ /* 0x000fc4000f8e00ff */
[----:B------:R-:W-:Y:S01]  /*37c0*/  SHF.R.S32.HI R0, RZ, 0x2, R0 ;  /* 0x00000002ff007819 */ /* 0x000fe20000011400 */
[----:B------:R-:W1:Y:S01]  /*37d0*/  LDSM.16.M88.4 R52, [R223+0x6800] ;  /* 0x00680000df34783b */ /* 0x000e620000000200 */
[----:B------:R-:W-:-:S03]  /*37e0*/  IMAD R3, R3, 0x40, R157 ;  /* 0x0000004003037824 */ /* 0x000fc600078e029d */
[----:B------:R-:W1:Y:S04]  /*37f0*/  LDSM.16.M88.4 R48, [R223+0x6c00] ;  /* 0x006c0000df30783b */ /* 0x000e680000000200 */
[----:B------:R-:W1:Y:S01]  /*3800*/  LDSM.16.M88.4 R20, [R225] ;  /* 0x00000000e114783b */ /* 0x000e620000000200 */
[C---:B--2---:R-:W-:Y:S03]  /*3810*/  HMMA.16816.F32.BF16 R64, R4.reuse, R16, RZ ;  /* 0x000000100440723c */ /* 0x044fe600000418ff */
[----:B------:R-:W-:Y:S03]  /*3820*/  LDSM.16.M88.4 R36, [R221+0x7000] ;  /* 0x00700000dd24783b */ /* 0x000fe60000000200 */
[----:B---3--:R-:W-:Y:S01]  /*3830*/  HMMA.16816.F32.BF16 R88, R4, R34, RZ ;  /* 0x000000220458723c */ /* 0x008fe200000418ff */
[----:B------:R-:W0:Y:S05]  /*3840*/  LDGDEPBAR ;  /* 0x00000000000079af */ /* 0x000e2a0000000000 */
[----:B-----5:R-:W-:Y:S06]  /*3850*/  HMMA.16816.F32.BF16 R96, R8, R16, RZ ;  /* 0x000000100860723c */ /* 0x020fec00000418ff */
[-C--:B------:R-:W-:Y:S06]  /*3860*/  HMMA.16816.F32.BF16 R92, R4, R18.reuse, RZ ;  /* 0x00000012045c723c */ /* 0x080fec00000418ff */
[----:B------:R-:W-:Y:S06]  /*3870*/  HMMA.16816.F32.BF16 R120, R8, R18, RZ ;  /* 0x000000120878723c */ /* 0x000fec00000418ff */
[C---:B----4-:R-:W-:Y:S06]  /*3880*/  HMMA.16816.F32.BF16 R84, R4.reuse, R28, RZ ;  /* 0x0000001c0454723c */ /* 0x050fec00000418ff */
[C---:B-1----:R-:W-:Y:S06]  /*3890*/  HMMA.16816.F32.BF16 R68, R4.reuse, R26, RZ ;  /* 0x0000001a0444723c */ /* 0x042fec00000418ff */
[C---:B------:R-:W-:Y:S06]  /*38a0*/  HMMA.16816.F32.BF16 R72, R4.reuse, R32, RZ ;  /* 0x000000200448723c */ /* 0x040fec00000418ff */
[C---:B------:R-:W-:Y:S06]  /*38b0*/  HMMA.16816.F32.BF16 R76, R4.reuse, R24, RZ ;  /* 0x00000018044c723c */ /* 0x040fec00000418ff */
[----:B------:R-:W-:Y:S01]  /*38c0*/  HMMA.16816.F32.BF16 R80, R4, R30, RZ ;  /* 0x0000001e0450723c */ /* 0x000fe200000418ff */
[----:B------:R-:W1:Y:S05]  /*38d0*/  LDSM.16.M88.4 R4, [R224+0x3000] ;  /* 0x00300000e004783b */ /* 0x000e6a0000000200 */
[C---:B------:R-:W-:Y:S06]  /*38e0*/  HMMA.16816.F32.BF16 R16, R8.reuse, R24, RZ ;  /* 0x000000180810723c */ /* 0x040fec00000418ff */
[C---:B------:R-:W-:Y:S06]  /*38f0*/  HMMA.16816.F32.BF16 R60, R8.reuse, R32, RZ ;  /* 0x00000020083c723c */ /* 0x040fec00000418ff */
[C---:B------:R-:W-:Y:S06]  /*3900*/  HMMA.16816.F32.BF16 R56, R8.reuse, R28, RZ ;  /* 0x0000001c0838723c */ /* 0x040fec00000418ff */
[C---:B------:R-:W-:Y:S01]  /*3910*/  HMMA.16816.F32.BF16 R140, R8.reuse, R34, RZ ;  /* 0x00000022088c723c */ /* 0x040fe200000418ff */
[----:B------:R-:W2:Y:S05]  /*3920*/  LDSM.16.M88.4 R32, [R221+0x7400] ;  /* 0x00740000dd20783b */ /* 0x000eaa0000000200 */
[C---:B------:R-:W-:Y:S01]  /*3930*/  HMMA.16816.F32.BF16 R136, R8.reuse, R30, RZ ;  /* 0x0000001e0888723c */ /* 0x040fe200000418ff */
[----:B------:R-:W3:Y:S05]  /*3940*/  LDSM.16.M88.4 R28, [R221+0x7800] ;  /* 0x00780000dd1c783b */ /* 0x000eea0000000200 */
[----:B------:R-:W-:Y:S01]  /*3950*/  HMMA.16816.F32.BF16 R116, R8, R26, RZ ;  /* 0x0000001a0874723c */ /* 0x000fe200000418ff */
[----:B------:R-:W4:Y:S04]  /*3960*/  LDSM.16.M88.4 R24, [R221+0x7c00] ;  /* 0x007c0000dd18783b */ /* 0x000f280000000200 */
[----:B------:R-:W5:Y:S01]  /*3970*/  LDSM.16.M88.4 R8, [R224+0x2000] ;  /* 0x00200000e008783b */ /* 0x000f620000000200 */
[C---:B------:R-:W-:Y:S06]  /*3980*/  HMMA.16816.F32.BF16 R112, R12.reuse, R44, R64 ;  /* 0x0000002c0c70723c */ /* 0x040fec0000041840 */
[C---:B------:R-:W-:Y:S06]  /*3990*/  HMMA.16816.F32.BF16 R128, R12.reuse, R42, R88 ;  /* 0x0000002a0c80723c */ /* 0x040fec0000041858 */
[C---:B------:R-:W-:Y:S06]  /*39a0*/  HMMA.16816.F32.BF16 R104, R12.reuse, R52, R84 ;  /* 0x000000340c68723c */ /* 0x040fec0000041854 */
[C---:B------:R-:W-:Y:S06]  /*39b0*/  HMMA.16816.F32.BF16 R88, R12.reuse, R50, R68 ;  /* 0x000000320c58723c */ /* 0x040fec0000041844 */
[----:B------:R-:W-:Y:S06]  /*39c0*/  HMMA.16816.F32.BF16 R132, R12, R46, R92 ;  /* 0x0000002e0c84723c */ /* 0x000fec000004185c */
[C---:B------:R-:W-:Y:S06]  /*39d0*/  HMMA.16816.F32.BF16 R84, R20.reuse, R44, R96 ;  /* 0x0000002c1454723c */ /* 0x040fec0000041860 */
[C---:B------:R-:W-:Y:S01]  /*39e0*/  HMMA.16816.F32.BF16 R68, R20.reuse, R48, R16 ;  /* 0x000000301444723c */ /* 0x040fe20000041810 */
[----:B------:R-:W-:Y:S05]  /*39f0*/  LDSM.16.M88.4 R16, [R225+0x3000] ;  /* 0x00300000e110783b */ /* 0x000fea0000000200 */
[----:B------:R-:W-:Y:S01]  /*3a00*/  HMMA.16816.F32.BF16 R64, R20, R46, R120 ;  /* 0x0000002e1440723c */ /* 0x000fe20000041878 */
[----:B------:R-:W5:Y:S05]  /*3a10*/  LDSM.16.M88.4 R44, [R223+0x7000] ;  /* 0x00700000df2c783b */ /* 0x000f6a0000000200 */
[C---:B------:R-:W-:Y:S06]  /*3a20*/  HMMA.16816.F32.BF16 R108, R12.reuse, R40, R72 ;  /* 0x000000280c6c723c */ /* 0x040fec0000041848 */
[C---:B------:R-:W-:Y:S01]  /*3a30*/  HMMA.16816.F32.BF16 R124, R12.reuse, R48, R76 ;  /* 0x000000300c7c723c */ /* 0x040fe2000004184c */
[----:B------:R-:W-:Y:S05]  /*3a40*/  LDSM.16.M88.4 R76, [R223+0x7c00] ;  /* 0x007c0000df4c783b */ /* 0x000fea0000000200 */
[----:B------:R-:W-:Y:S06]  /*3a50*/  HMMA.16816.F32.BF16 R92, R12, R54, R80 ;  /* 0x000000360c5c723c */ /* 0x000fec0000041850 */
[C---:B------:R-:W-:Y:S06]  /*3a60*/  HMMA.16816.F32.BF16 R80, R20.reuse, R40, R60 ;  /* 0x000000281450723c */ /* 0x040fec000004183c */
[C---:B------:R-:W-:Y:S06]  /*3a70*/  HMMA.16816.F32.BF16 R72, R20.reuse, R52, R56 ;  /* 0x000000341448723c */ /* 0x040fec0000041838 */
[C---:B------:R-:W-:Y:S01]  /*3a80*/  HMMA.16816.F32.BF16 R60, R20.reuse, R42, R140 ;  /* 0x0000002a143c723c */ /* 0x040fe2000004188c */
[----:B------:R-:W5:Y:S05]  /*3a90*/  LDSM.16.M88.4 R40, [R223+0x7400] ;  /* 0x00740000df28783b */ /* 0x000f6a0000000200 */
[C---:B------:R-:W-:Y:S01]  /*3aa0*/  HMMA.16816.F32.BF16 R56, R20.reuse, R54, R136 ;  /* 0x000000361438723c */ /* 0x040fe20000041888 */
[----:B------:R-:W5:Y:S05]  /*3ab0*/  LDSM.16.M88.4 R52, [R223+0x7800] ;  /* 0x00780000df34783b */ /* 0x000f6a0000000200 */
[----:B------:R-:W-:Y:S01]  /*3ac0*/  HMMA.16816.F32.BF16 R12, R20, R50, R116 ;  /* 0x00000032140c723c */ /* 0x000fe20000041874 */
[----:B------:R-:W5:Y:S05]  /*3ad0*/  LDSM.16.M88.4 R20, [R225+0x2000] ;  /* 0x00200000e114783b */ /* 0x000f6a0000000200 */
[C---:B-1----:R-:W-:Y:S06]  /*3ae0*/  HMMA.16816.F32.BF16 R48, R4.reuse, R36, R112 ;  /* 0x000000240430723c */ /* 0x042fec0000041870 */
[C---:B--2---:R-:W-:Y:S06]  /*3af0*/  HMMA.16816.F32.BF16 R136, R4.reuse, R32, R108 ;  /* 0x000000200488723c */ /* 0x044fec000004186c */
[C---:B------:R-:W-:Y:S06]  /*3b00*/  HMMA.16816.F32.BF16 R112, R4.reuse, R38, R132 ;  /* 0x000000260470723c */ /* 0x040fec0000041884 */
[C---:B---3--:R-:W-:Y:S06]  /*3b10*/  HMMA.16816.F32.BF16 R140, R4.reuse, R28, R104 ;  /* 0x0000001c048c723c */ /* 0x048fec0000041868 */
[C---:B----4-:R-:W-:Y:S06]  /*3b20*/  HMMA.16816.F32.BF16 R124, R4.reuse, R24, R124 ;  /* 0x00000018047c723c */ /* 0x050fec000004187c */
[C---:B------:R-:W-:Y:S06]  /*3b30*/  HMMA.16816.F32.BF16 R128, R4.reuse, R34, R128 ;  /* 0x000000220480723c */ /* 0x040fec0000041880 */
[C---:B------:R-:W-:Y:S06]  /*3b40*/  HMMA.16816.F32.BF16 R120, R4.reuse, R30, R92 ;  /* 0x0000001e0478723c */ /* 0x040fec000004185c */
[----:B------:R-:W-:Y:S06]  /*3b50*/  HMMA.16816.F32.BF16 R116, R4, R26, R88 ;  /* 0x0000001a0474723c */ /* 0x000fec0000041858 */
[C---:B-----5:R-:W-:Y:S06]  /*3b60*/  HMMA.16816.F32.BF16 R108, R8.reuse, R36, R84 ;  /* 0x00000024086c723c */ /* 0x060fec0000041854 */
[C---:B------:R-:W-:Y:S06]  /*3b70*/  HMMA.16816.F32.BF16 R92, R8.reuse, R32, R80 ;  /* 0x00000020085c723c */ /* 0x040fec0000041850 */
[C---:B------:R-:W-:Y:S01]  /*3b80*/  HMMA.16816.F32.BF16 R104, R8.reuse, R38, R64 ;  /* 0x000000260868723c */ /* 0x040fe20000041840 */
[----:B------:R-:W-:Y:S05]  /*3b90*/  LDSM.16.M88.4 R36, [R221+0x8000] ;  /* 0x00800000dd24783b */ /* 0x000fea0000000200 */
[C---:B------:R-:W-:Y:S01]  /*3ba0*/  HMMA.16816.F32.BF16 R4, R8.reuse, R34, R60 ;  /* 0x000000220804723c */ /* 0x040fe2000004183c */
[----:B------:R-:W-:Y:S05]  /*3bb0*/  LDSM.16.M88.4 R32, [R221+0x8400] ;  /* 0x00840000dd20783b */ /* 0x000fea0000000200 */
[C---:B------:R-:W-:Y:S06]  /*3bc0*/  HMMA.16816.F32.BF16 R84, R8.reuse, R28, R72 ;  /* 0x0000001c0854723c */ /* 0x040fec0000041848 */
[C---:B------:R-:W-:Y:S01]  /*3bd0*/  HMMA.16816.F32.BF16 R96, R8.reuse, R30, R56 ;  /* 0x0000001e0860723c */ /* 0x040fe20000041838 */
[----:B------:R-:W-:Y:S04]  /*3be0*/  LDSM.16.M88.4 R28, [R221+0x8800] ;  /* 0x00880000dd1c783b */ /* 0x000fe80000000200 */
[----:B------:R-:W-:Y:S01]  /*3bf0*/  LDSM.16.M88.4 R56, [R223+0x8c00] ;  /* 0x008c0000df38783b */ /* 0x000fe20000000200 */
[C---:B------:R-:W-:Y:S06]  /*3c00*/  HMMA.16816.F32.BF16 R88, R8.reuse, R24, R68 ;  /* 0x000000180858723c */ /* 0x040fec0000041844 */
[----:B------:R-:W-:Y:S01]  /*3c10*/  HMMA.16816.F32.BF16 R80, R8, R26, R12 ;  /* 0x0000001a0850723c */ /* 0x000fe2000004180c */
[----:B------:R-:W1:Y:S04]  /*3c20*/  LDSM.16.M88.4 R8, [R224+0x5000] ;  /* 0x00500000e008783b */ /* 0x000e680000000200 */
[----:B------:R-:W-:Y:S01]  /*3c30*/  LDSM.16.M88.4 R12, [R224+0x4000] ;  /* 0x00400000e00c783b */ /* 0x000fe20000000200 */
[C---:B------:R-:W-:Y:S03]  /*3c40*/  HMMA.16816.F32.BF16 R72, R16.reuse, R44, R48 ;  /* 0x0000002c1048723c */ /* 0x040fe60000041830 */
[----:B------:R-:W2:Y:S03]  /*3c50*/  LDSM.16.M88.4 R48, [R221+0x8c00] ;  /* 0x008c0000dd30783b */ /* 0x000ea60000000200 */
[C---:B------:R-:W-:Y:S01]  /*3c60*/  HMMA.16816.F32.BF16 R68, R16.reuse, R46, R112 ;  /* 0x0000002e1044723c */ /* 0x040fe20000041870 */
[----:B------:R-:W-:Y:S05]  /*3c70*/  LDSM.16.M88.4 R24, [R223+0x8000] ;  /* 0x00800000df18783b */ /* 0x000fea0000000200 */
[C---:B------:R-:W-:Y:S06]  /*3c80*/  HMMA.16816.F32.BF16 R64, R16.reuse, R40, R136 ;  /* 0x000000281040723c */ /* 0x040fec0000041888 */
[C---:B------:R-:W-:Y:S06]  /*3c90*/  HMMA.16816.F32.BF16 R60, R16.reuse, R42, R128 ;  /* 0x0000002a103c723c */ /* 0x040fec0000041880 */
[C---:B------:R-:W-:Y:S06]  /*3ca0*/  HMMA.16816.F32.BF16 R140, R16.reuse, R52, R140 ;  /* 0x00000034108c723c */ /* 0x040fec000004188c */
[C---:B------:R-:W-:Y:S06]  /*3cb0*/  HMMA.16816.F32.BF16 R136, R16.reuse, R54, R120 ;  /* 0x000000361088723c */ /* 0x040fec0000041878 */
[C---:B------:R-:W-:Y:S06]  /*3cc0*/  HMMA.16816.F32.BF16 R144, R16.reuse, R76, R124 ;  /* 0x0000004c1090723c */ /* 0x040fec000004187c */
[----:B------:R-:W-:Y:S01]  /*3cd0*/  HMMA.16816.F32.BF16 R132, R16, R78, R116 ;  /* 0x0000004e1084723c */ /* 0x000fe20000041874 */
[----:B------:R-:W-:Y:S05]  /*3ce0*/  LDSM.16.M88.4 R16, [R225+0x4000] ;  /* 0x00400000e110783b */ /* 0x000fea0000000200 */
[C---:B------:R-:W-:Y:S06]  /*3cf0*/  HMMA.16816.F32.BF16 R128, R20.reuse, R44, R108 ;  /* 0x0000002c1480723c */ /* 0x040fec000004186c */
[C---:B------:R-:W-:Y:S01]  /*3d00*/  HMMA.16816.F32.BF16 R124, R20.reuse, R46, R104 ;  /* 0x0000002e147c723c */ /* 0x040fe20000041868 */
[----:B------:R-:W-:Y:S05]  /*3d10*/  LDSM.16.M88.4 R44, [R223+0x8800] ;  /* 0x00880000df2c783b */ /* 0x000fea0000000200 */
[C---:B------:R-:W-:Y:S06]  /*3d20*/  HMMA.16816.F32.BF16 R120, R20.reuse, R40, R92 ;  /* 0x000000281478723c */ /* 0x040fec000004185c */
[C---:B------:R-:W-:Y:S01]  /*3d30*/  HMMA.16816.F32.BF16 R116, R20.reuse, R42, R4 ;  /* 0x0000002a1474723c */ /* 0x040fe20000041804 */
[----:B------:R-:W3:Y:S04]  /*3d40*/  LDSM.16.M88.4 R4, [R225+0x5000] ;  /* 0x00500000e104783b */ /* 0x000ee80000000200 */
[----:B------:R-:W4:Y:S01]  /*3d50*/  LDSM.16.M88.4 R40, [R223+0x8400] ;  /* 0x00840000df28783b */ /* 0x000f220000000200 */
[----:B------:R-:W-:Y:S01]  /*3d60*/  HMMA.16816.F32.BF16 R112, R20, R52, R84 ;  /* 0x000000341470723c */ /* 0x000fe20000041854 */
[----:B------:R-:W-:-:S05]  /*3d70*/  DEPBAR.LE SB0, 0x0 ;  /* 0x000080000000791a */ /* 0x000fca0000000000 */
        /* <DEDUP_REMOVED lines=9> */
[C---:B--2---:R-:W-:Y:S06]  /*3e10*/  HMMA.16816.F32.BF16 R68, R8.reuse, R48, R144 ;  /* 0x000000300844723c */ /* 0x044fec0000041890 */
[----:B------:R-:W-:Y:S06]  /*3e20*/  HMMA.16816.F32.BF16 R64, R8, R50, R132 ;  /* 0x000000320840723c */ /* 0x000fec0000041884 */
        /* <DEDUP_REMOVED lines=8> */
[C---:B----4-:R-:W-:Y:S06]  /*3eb0*/  HMMA.16816.F32.BF16 R84, R4.reuse, R40, R84 ;  /* 0x000000280454723c */ /* 0x050fec0000041854 */
        /* <DEDUP_REMOVED lines=8> */
[----:B------:R-:W-:Y:S02]  /*3f40*/  IMAD.U32 R7, RZ, RZ, UR7 ;  /* 0x00000007ff077e24 */ /* 0x000fe4000f8e00ff */
[----:B------:R-:W-:Y:S01]  /*3f50*/  IMAD.IADD R5, R0, 0x1, R5 ;  /* 0x0000000100057824 */ /* 0x000fe200078e0205 */
[C---:B------:R-:W-:Y:S01]  /*3f60*/  HMMA.16816.F32.BF16 R60, R16.reuse, R24, R60 ;  /* 0x00000018103c723c */ /* 0x040fe2000004183c */
[----:B------:R-:W-:Y:S02]  /*3f70*/  IMAD R4, R102, 0x20, R103 ;  /* 0x0000002066047824 */ /* 0x000fe400078e0267 */
[C---:B------:R-:W-:Y:S01]  /*3f80*/  VIADD R232, R5.reuse, UR7 ;  /* 0x0000000705e87c36 */ /* 0x040fe20008000000 */
[----:B------:R-:W-:Y:S01]  /*3f90*/  VIADDMNMX R238, R5, UR6, R6, PT ;  /* 0x0000000605ee7c46 */ /* 0x000fe2000b800106 */
[----:B------:R-:W-:Y:S01]  /*3fa0*/  IMAD.IADD R0, R148, 0x1, R4 ;  /* 0x0000000194007824 */ /* 0x000fe200078e0204 */
[C-C-:B------:R-:W-:Y:S01]  /*3fb0*/  IADD3 R233, R7.reuse, 0x8, R5.reuse ;  /* 0x0000000807e97810 */ /* 0x140fe20007ffe005 */
[----:B------:R-:W-:Y:S01]  /*3fc0*/  IMAD.U32 R6, RZ, RZ, UR6 ;  /* 0x00000006ff067e24 */ /* 0x000fe2000f8e00ff */
[--C-:B------:R-:W-:Y:S01]  /*3fd0*/  IADD3 R231, R7, 0x40, R5.reuse ;  /* 0x0000004007e77810 */ /* 0x100fe20007ffe005 */
[----:B------:R-:W-:Y:S01]  /*3fe0*/  VIADD R4, R3, 0x1 ;  /* 0x0000000103047836 */ /* 0x000fe20000000000 */
[----:B------:R-:W-:Y:S01]  /*3ff0*/  IADD3 R234, R7, 0x48, R5 ;  /* 0x0000004807ea7810 */ /* 0x000fe20007ffe005 */
[C---:B------:R-:W-:Y:S01]  /*4000*/  IMAD.IADD R7, R232.reuse, 0x1, -R3 ;  /* 0x00000001e8077824 */ /* 0x040fe200078e0a03 */
[----:B------:R-:W-:Y:S01]  /*4010*/  HMMA.16816.F32.BF16 R52, R16, R26, R52 ;  /* 0x0000001a1034723c */ /* 0x000fe20000041834 */
[----:B------:R-:W-:-:S02]  /*4020*/  VIADDMNMX R230, R232, -UR23, RZ, !PT ;  /* 0x80000017e8e67c46 */ /* 0x000fc4000f8001ff */
[----:B------:R-:W-:Y:S02]  /*4030*/  ISETP.GE.AND P6, PT, R4, R238, PT ;  /* 0x000000ee0400720c */ /* 0x000fe40003fc6270 */
[----:B------:R-:W-:Y:S01]  /*4040*/  VIADDMNMX R229, R233, -UR23, RZ, !PT ;  /* 0x80000017e9e57c46 */ /* 0x000fe2000f8001ff */
[----:B------:R-:W-:Y:S01]  /*4050*/  HMMA.16816.F32.BF16 R48, R12, R50, R96 ;  /* 0x000000320c30723c */ /* 0x000fe20000041860 */
[----:B------:R-:W-:Y:S02]  /*4060*/  VIADDMNMX R228, R231, -UR23, RZ, !PT ;  /* 0x80000017e7e47c46 */ /* 0x000fe4000f8001ff */
[----:B------:R-:W-:Y:S02]  /*4070*/  VIADDMNMX R227, R234, -UR23, RZ, !PT ;  /* 0x80000017eae37c46 */ /* 0x000fe4000f8001ff */
[----:B------:R-:W-:Y:S01]  /*4080*/  ISETP.LT.OR P6, PT, R4, R230, P6 ;  /* 0x000000e60400720c */ /* 0x000fe200037c1670 */
[----:B------:R-:W-:Y:S01]  /*4090*/  HMMA.16816.F32.BF16 R24, R16, R40, R20 ;  /* 0x000000281018723c */ /* 0x000fe20000041814 */
[----:B------:R-:W-:-:S02]  /*40a0*/  IADD3 R15, R6, 0x8, R5 ;  /* 0x00000008060f7810 */ /* 0x000fc40007ffe005 */
[C-C-:B------:R-:W-:Y:S02]  /*40b0*/  IADD3 R14, R6.reuse, 0x48, R5.reuse ;  /* 0x00000048060e7810 */ /* 0x140fe40007ffe005 */
[----:B------:R-:W-:Y:S01]  /*40c0*/  VIMNMX R237, R15, UR27, PT ;  /* 0x0000001b0fed7c48 */ /* 0x000fe2000bfe0100 */
[C---:B------:R-:W-:Y:S01]  /*40d0*/  HMMA.16816.F32.BF16 R32, R16.reuse, R42, R32 ;  /* 0x0000002a1020723c */ /* 0x040fe20000041820 */
[----:B------:R-:W-:Y:S01]  /*40e0*/  IADD3 R20, R6, 0x40, R5 ;  /* 0x0000004006147810 */ /* 0x000fe20007ffe005 */
[--C-:B------:R-:W-:Y:S01]  /*40f0*/  IMAD.IADD R6, R233, 0x1, -R3.reuse ;  /* 0x00000001e9067824 */ /* 0x100fe200078e0a03 */
[----:B------:R-:W-:Y:S01]  /*4100*/  IABS R5, R7 ;  /* 0x0000000700057213 */ /* 0x000fe20000000000 */
[----:B------:R-:W-:Y:S01]  /*4110*/  IMAD.IADD R7, R231, 0x1, -R3 ;  /* 0x00000001e7077824 */ /* 0x000fe200078e0a03 */
[----:B------:R-:W-:Y:S01]  /*4120*/  VIMNMX R236, R20, UR27, PT ;  /* 0x0000001b14ec7c48 */ /* 0x000fe2000bfe0100 */
[----:B------:R-:W-:Y:S01]  /*4130*/  HMMA.16816.F32.BF16 R40, R16, R44, R8 ;  /* 0x0000002c1028723c */ /* 0x000fe20000041808 */
[----:B------:R-:W-:-:S02]  /*4140*/  IABS R6, R6 ;  /* 0x0000000600067213 */ /* 0x000fc40000000000 */
[----:B------:R-:W-:Y:S02]  /*4150*/  VIMNMX R235, R14, UR27, PT ;  /* 0x0000001b0eeb7c48 */ /* 0x000fe4000bfe0100 */
[----:B------:R-:W-:Y:S01]  /*4160*/  ISETP.GE.AND P5, PT, R4, R237, PT ;  /* 0x000000ed0400720c */ /* 0x000fe20003fa6270 */
[C---:B------:R-:W-:Y:S01]  /*4170*/  HMMA.16816.F32.BF16 R64, R16.reuse, R46, R28 ;  /* 0x0000002e1040723c */ /* 0x040fe2000004181c */
[----:B------:R-:W-:Y:S01]  /*4180*/  IMAD.IADD R8, R232, 0x1, -R4 ;  /* 0x00000001e8087824 */ /* 0x000fe200078e0a04 */
[----:B------:R-:W-:Y:S01]  /*4190*/  ISETP.GE.AND P3, PT, R4, R236, PT ;  /* 0x000000ec0400720c */ /* 0x000fe20003f66270 */
[----:B------:R-:W-:Y:S01]  /*41a0*/  IMAD.IADD R9, R234, 0x1, -R3 ;  /* 0x00000001ea097824 */ /* 0x000fe200078e0a03 */
[C---:B------:R-:W-:Y:S02]  /*41b0*/  ISETP.GE.AND P1, PT, R4.reuse, R235, PT ;  /* 0x000000eb0400720c */ /* 0x040fe40003f26270 */
[----:B------:R-:W-:Y:S01]  /*41c0*/  IABS R11, R8 ;  /* 0x00000008000b7213 */ /* 0x000fe20000000000 */
[----:B------:R-:W-:Y:S01]  /*41d0*/  IMAD.MOV.U32 R8, RZ, RZ, R5 ;  /* 0x000000ffff087224 */ /* 0x000fe200078e0005 */
[----:B------:R-:W-:Y:S01]  /*41e0*/  IABS R5, R7 ;  /* 0x0000000700057213 */ /* 0x000fe20000000000 */
[C---:B------:R-:W-:Y:S01]  /*41f0*/  HMMA.16816.F32.BF16 R68, R16.reuse, R56, R36 ;  /* 0x000000381044723c */ /* 0x040fe20000041824 */
[----:B------:R-:W-:Y:S01]  /*4200*/  IABS R7, R9 ;  /* 0x0000000900077213 */ /* 0x000fe20000000000 */
[----:B------:R-:W-:Y:S01]  /*4210*/  IMAD.MOV.U32 R9, RZ, RZ, R11 ;  /* 0x000000ffff097224 */ /* 0x000fe200078e000b */
[----:B------:R-:W-:Y:S01]  /*4220*/  I2FP.F32.S32 R10, R8 ;  /* 0x00000008000a7245 */ /* 0x000fe20000201400 */
[----:B------:R-:W-:Y:S01]  /*4230*/  IMAD.MOV.U32 R8, RZ, RZ, R6 ;  /* 0x000000ffff087224 */ /* 0x000fe200078e0006 */
[----:B------:R-:W-:Y:S01]  /*4240*/  ISETP.LT.OR P5, PT, R4, R229, P5 ;  /* 0x000000e50400720c */ /* 0x000fe20002fa1670 */
[----:B------:R-:W-:Y:S01]  /*4250*/  IMAD.MOV.U32 R6, RZ, RZ, R5 ;  /* 0x000000ffff067224 */ /* 0x000fe200078e0005 */
[----:B------:R-:W-:Y:S01]  /*4260*/  HMMA.16816.F32.BF16 R96, R16, R58, R48 ;  /* 0x0000003a1060723c */ /* 0x000fe20000041830 */
[----:B------:R-:W-:Y:S01]  /*4270*/  IMAD.MOV.U32 R5, RZ, RZ, R7 ;  /* 0x000000ffff057224 */ /* 0x000fe200078e0007 */
[----:B------:R-:W-:Y:S01]  /*4280*/  I2FP.F32.S32 R8, R8 ;  /* 0x0000000800087245 */ /* 0x000fe20000201400 */
[----:B------:R-:W-:Y:S01]  /*4290*/  FFMA.FTZ R21, R10, -UR19, R60 ;  /* 0x800000130a157c23 */ /* 0x000fe2000801003c */
[----:B------:R-:W-:Y:S01]  /*42a0*/  I2FP.F32.S32 R6, R6 ;  /* 0x0000000600067245 */ /* 0x000fe20000201400 */
[----:B------:R-:W-:Y:S01]  /*42b0*/  IMAD.IADD R10, R231, 0x1, -R4 ;  /* 0x00000001e70a7824 */ /* 0x000fe200078e0a04 */
[----:B------:R-:W-:Y:S01]  /*42c0*/  I2FP.F32.S32 R5, R5 ;  /* 0x0000000500057245 */ /* 0x000fe20000201400 */
[----:B------:R-:W-:Y:S01]  /*42d0*/  FFMA.FTZ R18, R8, -UR19, R62 ;  /* 0x8000001308127c23 */ /* 0x000fe2000801003e */
[----:B------:R-:W-:Y:S01]  /*42e0*/  I2FP.F32.S32 R7, R9 ;  /* 0x0000000900077245 */ /* 0x000fe20000201400 */
[----:B------:R-:W-:Y:S01]  /*42f0*/  FFMA.FTZ R17, R6, -UR19, R92 ;  /* 0x8000001306117c23 */ /* 0x000fe2000801005c */
[----:B------:R-:W-:-:S02]  /*4300*/  VIADD R6, R3, 0x8 ;  /* 0x0000000803067836 */ /* 0x000fc40000000000 */
[----:B------:R-:W-:Y:S01]  /*4310*/  FFMA.FTZ R13, R5, -UR19, R94 ;  /* 0x80000013050d7c23 */ /* 0x000fe2000801005e */
[----:B------:R-:W-:Y:S02]  /*4320*/  IMAD.IADD R8, R233, 0x1, -R4 ;  /* 0x00000001e9087824 */ /* 0x000fe400078e0a04 */
[----:B------:R-:W-:Y:S01]  /*4330*/  FFMA.FTZ R12, R7, -UR19, R61 ;  /* 0x80000013070c7c23 */ /* 0x000fe2000801003d */
[----:B------:R-:W-:Y:S01]  /*4340*/  IMAD.IADD R5, R232, 0x1, -R6 ;  /* 0x00000001e8057824 */ /* 0x000fe200078e0a06 */
[----:B------:R-:W-:Y:S01]  /*4350*/  ISETP.LT.OR P3, PT, R4, R228, P3 ;  /* 0x000000e40400720c */ /* 0x000fe20001f61670 */
[----:B------:R-:W-:Y:S01]  /*4360*/  IMAD.IADD R9, R234, 0x1, -R4 ;  /* 0x00000001ea097824 */ /* 0x000fe200078e0a04 */
[----:B------:R-:W-:Y:S01]  /*4370*/  ISETP.LT.OR P1, PT, R4, R227, P1 ;  /* 0x000000e30400720c */ /* 0x000fe20000f21670 */
[----:B------:R-:W-:Y:S01]  /*4380*/  IMAD.IADD R11, R233, 0x1, -R6 ;  /* 0x00000001e90b7824 */ /* 0x000fe200078e0a06 */
[----:B------:R-:W-:Y:S02]  /*4390*/  IABS R7, R5 ;  /* 0x0000000500077213 */ /* 0x000fe40000000000 */
[----:B------:R-:W-:-:S02]  /*43a0*/  IABS R5, R8 ;  /* 0x0000000800057213 */ /* 0x000fc40000000000 */
[----:B------:R-:W-:Y:S01]  /*43b0*/  IABS R4, R10 ;  /* 0x0000000a00047213 */ /* 0x000fe20000000000 */
[----:B------:R-:W-:Y:S01]  /*43c0*/  IMAD.MOV.U32 R10, RZ, RZ, R7 ;  /* 0x000000ffff0a7224 */ /* 0x000fe200078e0007 */
[----:B------:R-:W-:Y:S01]  /*43d0*/  IABS R9, R9 ;  /* 0x0000000900097213 */ /* 0x000fe20000000000 */
[----:B------:R-:W-:Y:S01]  /*43e0*/  IMAD.MOV.U32 R8, RZ, RZ, R5 ;  /* 0x000000ffff087224 */ /* 0x000fe200078e0005 */
[----:B------:R-:W-:Y:S01]  /*43f0*/  BAR.SYNC.DEFER_BLOCKING 0x0 ;  /* 0x0000000000007b1d */ /* 0x000fe20000010000 */
[C---:B------:R-:W-:Y:S01]  /*4400*/  ISETP.GE.AND P2, PT, R3.reuse, R238, PT ;  /* 0x000000ee0300720c */ /* 0x040fe20003f46270 */
[----:B------:R-:W-:Y:S01]  /*4410*/  IMAD.MOV.U32 R5, RZ, RZ, R4 ;  /* 0x000000ffff057224 */ /* 0x000fe200078e0004 */
[----:B------:R-:W-:Y:S01]  /*4420*/  IABS R4, R11 ;  /* 0x0000000b00047213 */ /* 0x000fe20000000000 */
[----:B------:R-:W-:Y:S01]  /*4430*/  IMAD.MOV.U32 R7, RZ, RZ, R9 ;  /* 0x000000ffff077224 */ /* 0x000fe200078e0009 */
[----:B------:R-:W-:Y:S02]  /*4440*/  ISETP.LT.OR P2, PT, R3, R230, P2 ;  /* 0x000000e60300720c */ /* 0x000fe40001741670 */
[----:B------:R-:W-:-:S02]  /*4450*/  I2FP.F32.S32 R9, R8 ;  /* 0x0000000800097245 */ /* 0x000fc40000201400 */
[----:B------:R-:W-:Y:S02]  /*4460*/  FSEL R37, R21, -INF , !P2 ;  /* 0xff80000015257808 */ /* 0x000fe40005000000 */
[----:B------:R-:W-:Y:S01]  /*4470*/  I2FP.F32.S32 R8, R5 ;  /* 0x0000000500087245 */ /* 0x000fe20000201400 */
[----:B------:R-:W-:Y:S01]  /*4480*/  FFMA.FTZ R20, R9, -UR19, R63 ;  /* 0x8000001309147c23 */ /* 0x000fe2000801003f */
[C---:B------:R-:W-:Y:S02]  /*4490*/  ISETP.GE.AND P0, PT, R3.reuse, R237, PT ;  /* 0x000000ed0300720c */ /* 0x040fe40003f06270 */
[C---:B------:R-:W-:Y:S01]  /*44a0*/  ISETP.GE.AND P4, PT, R3.reuse, R236, PT ;  /* 0x000000ec0300720c */ /* 0x040fe20003f86270 */
[----:B------:R-:W-:Y:S01]  /*44b0*/  FFMA.FTZ R19, R8, -UR19, R93 ;  /* 0x8000001308137c23 */ /* 0x000fe2000801005d */
[----:B------:R-:W-:Y:S01]  /*44c0*/  ISETP.GE.AND P2, PT, R3, R235, PT ;  /* 0x000000eb0300720c */ /* 0x000fe20003f46270 */
[----:B------:R-:W-:Y:S01]  /*44d0*/  IMAD.IADD R8, R234, 0x1, -R6 ;  /* 0x00000001ea087824 */ /* 0x000fe200078e0a06 */
[----:B------:R-:W-:-:S02]  /*44e0*/  I2FP.F32.S32 R5, R7 ;  /* 0x0000000700057245 */ /* 0x000fc40000201400 */
[----:B------:R-:W-:Y:S02]  /*44f0*/  I2FP.F32.S32 R4, R4 ;  /* 0x0000000400047245 */ /* 0x000fe40000201400 */
[----:B------:R-:W-:Y:S01]  /*4500*/  ISETP.LT.OR P0, PT, R3, R229, P0 ;  /* 0x000000e50300720c */ /* 0x000fe20000701670 */
[----:B------:R-:W-:Y:S01]  /*4510*/  FFMA.FTZ R15, R5, -UR19, R95 ;  /* 0x80000013050f7c23 */ /* 0x000fe2000801005f */
[C---:B------:R-:W-:Y:S01]  /*4520*/  ISETP.LT.OR P4, PT, R3.reuse, R228, P4 ;  /* 0x000000e40300720c */ /* 0x040fe20002781670 */
[C---:B------:R-:W-:Y:S01]  /*4530*/  VIADD R5, R3.reuse, 0x9 ;  /* 0x0000000903057836 */ /* 0x040fe20000000000 */
[----:B------:R-:W-:Y:S01]  /*4540*/  ISETP.LT.OR P2, PT, R3, R227, P2 ;  /* 0x000000e30300720c */ /* 0x000fe20001741670 */
[----:B------:R-:W-:Y:S01]  /*4550*/  FFMA.FTZ R16, R4, -UR19, R54 ;  /* 0x8000001304107c23 */ /* 0x000fe20008010036 */
[----:B------:R-:W-:Y:S01]  /*4560*/  I2FP.F32.S32 R7, R10 ;  /* 0x0000000a00077245 */ /* 0x000fe20000201400 */
[C---:B------:R-:W-:Y:S01]  /*4570*/  IMAD.IADD R4, R231.reuse, 0x1, -R6 ;  /* 0x00000001e7047824 */ /* 0x040fe200078e0a06 */
[----:B------:R-:W-:Y:S01]  /*4580*/  FSEL R58, R18, -INF , !P0 ;  /* 0xff800000123a7808 */ /* 0x000fe20004000000 */
[--C-:B------:R-:W-:Y:S01]  /*4590*/  IMAD.IADD R9, R231, 0x1, -R5.reuse ;  /* 0x00000001e7097824 */ /* 0x100fe200078e0a05 */
[----:B------:R-:W-:Y:S01]  /*45a0*/  FSEL R38, R17, -INF , !P4 ;  /* 0xff80000011267808 */ /* 0x000fe20006000000 */
[----:B------:R-:W-:Y:S01]  /*45b0*/  FFMA.FTZ R14, R7, -UR19, R52 ;  /* 0x80000013070e7c23 */ /* 0x000fe20008010034 */
[----:B------:R-:W-:Y:S01]  /*45c0*/  FSEL R39, R13, -INF , !P2 ;  /* 0xff8000000d277808 */ /* 0x000fe20005000000 */
[----:B------:R-:W-:Y:S01]  /*45d0*/  IMAD.IADD R7, R232, 0x1, -R5 ;  /* 0x00000001e8077824 */ /* 0x000fe200078e0a05 */
[----:B------:R-:W-:-:S02]  /*45e0*/  FSEL R48, R12, -INF , !P6 ;  /* 0xff8000000c307808 */ /* 0x000fc40007000000 */
[C---:B------:R-:W-:Y:S02]  /*45f0*/  ISETP.GE.AND P0, PT, R6.reuse, R238, PT ;  /* 0x000000ee0600720c */ /* 0x040fe40003f06270 */
[C---:B------:R-:W-:Y:S02]  /*4600*/  ISETP.GE.AND P4, PT, R6.reuse, R237, PT ;  /* 0x000000ed0600720c */ /* 0x040fe40003f86270 */
[C---:B------:R-:W-:Y:S02]  /*4610*/  ISETP.GE.AND P2, PT, R6.reuse, R236, PT ;  /* 0x000000ec0600720c */ /* 0x040fe40003f46270 */
[C---:B------:R-:W-:Y:S02]  /*4620*/  ISETP.GE.AND P6, PT, R6.reuse, R235, PT ;  /* 0x000000eb0600720c */ /* 0x040fe40003fc6270 */
[C---:B------:R-:W-:Y:S02]  /*4630*/  ISETP.LT.OR P0, PT, R6.reuse, R230, P0 ;  /* 0x000000e60600720c */ /* 0x040fe40000701670 */
[----:B------:R-:W-:-:S02]  /*4640*/  ISETP.LT.OR P4, PT, R6, R229, P4 ;  /* 0x000000e50600720c */ /* 0x000fc40002781670 */
[C---:B------:R-:W-:Y:S02]  /*4650*/  ISETP.LT.OR P2, PT, R6.reuse, R228, P2 ;  /* 0x000000e40600720c */ /* 0x040fe40001741670 */
[----:B------:R-:W-:Y:S01]  /*4660*/  ISETP.LT.OR P6, PT, R6, R227, P6 ;  /* 0x000000e30600720c */ /* 0x000fe200037c1670 */
[----:B------:R-:W-:Y:S01]  /*4670*/  IMAD.IADD R6, R233, 0x1, -R5 ;  /* 0x00000001e9067824 */ /* 0x000fe200078e0a05 */
[----:B------:R-:W-:Y:S02]  /*4680*/  IABS R4, R4 ;  /* 0x0000000400047213 */ /* 0x000fe40000000000 */
[----:B------:R-:W-:Y:S02]  /*4690*/  IABS R11, R7 ;  /* 0x00000007000b7213 */ /* 0x000fe40000000000 */
[----:B------:R-:W-:Y:S01]  /*46a0*/  IABS R7, R8 ;  /* 0x0000000800077213 */ /* 0x000fe20000000000 */
[----:B------:R-:W-:Y:S01]  /*46b0*/  IMAD.MOV.U32 R8, RZ, RZ, R4 ;  /* 0x000000ffff087224 */ /* 0x000fe200078e0004 */
[----:B------:R-:W-:-:S02]  /*46c0*/  IABS R6, R6 ;  /* 0x0000000600067213 */ /* 0x000fc40000000000 */
[----:B------:R-:W-:Y:S01]  /*46d0*/  IABS R4, R9 ;  /* 0x0000000900047213 */ /* 0x000fe20000000000 */
[----:B------:R-:W-:Y:S01]  /*46e0*/  IMAD.MOV.U32 R9, RZ, RZ, R11 ;  /* 0x000000ffff097224 */ /* 0x000fe200078e000b */
[----:B------:R-:W-:Y:S01]  /*46f0*/  I2FP.F32.S32 R10, R8 ;  /* 0x00000008000a7245 */ /* 0x000fe20000201400 */
[----:B------:R-:W-:Y:S01]  /*4700*/  IMAD.MOV.U32 R8, RZ, RZ, R6 ;  /* 0x000000ffff087224 */ /* 0x000fe200078e0006 */
[----:B------:R-:W-:Y:S02]  /*4710*/  I2FP.F32.S32 R6, R7 ;  /* 0x0000000700067245 */ /* 0x000fe40000201400 */
[----:B------:R-:W-:Y:S01]  /*4720*/  I2FP.F32.S32 R9, R9 ;  /* 0x0000000900097245 */ /* 0x000fe20000201400 */
[----:B------:R-:W-:Y:S01]  /*4730*/  FFMA.FTZ R12, R10, -UR19, R88 ;  /* 0x800000130a0c7c23 */ /* 0x000fe20008010058 */
[----:B------:R-:W-:Y:S01]  /*4740*/  I2FP.F32.S32 R8, R8 ;  /* 0x0000000800087245 */ /* 0x000fe20000201400 */
[----:B------:R-:W-:Y:S01]  /*4750*/  FFMA.FTZ R10, R6, -UR19, R90 ;  /* 0x80000013060a7c23 */ /* 0x000fe2000801005a */
[----:B------:R-:W-:Y:S01]  /*4760*/  I2FP.F32.S32 R7, R4 ;  /* 0x0000000400077245 */ /* 0x000fe20000201400 */
[----:B------:R-:W-:Y:S01]  /*4770*/  VIADD R4, R3, 0x10 ;  /* 0x0000001003047836 */ /* 0x000fe20000000000 */
[----:B------:R-:W-:Y:S01]  /*4780*/  FSEL R21, R19, -INF , !P3 ;  /* 0xff80000013157808 */ /* 0x000fe20005800000 */
[----:B------:R-:W-:Y:S01]  /*4790*/  FFMA.FTZ R17, R8, -UR19, R55 ;  /* 0x8000001308117c23 */ /* 0x000fe20008010037 */
[----:B------:R-:W-:Y:S01]  /*47a0*/  FSEL R55, R20, -INF , !P5 ;  /* 0xff80000014377808 */ /* 0x000fe20006800000 */
[----:B------:R-:W-:Y:S01]  /*47b0*/  FFMA.FTZ R9, R9, -UR19, R53 ;  /* 0x8000001309097c23 */ /* 0x000fe20008010035 */
[----:B------:R-:W-:Y:S01]  /*47c0*/  ISETP.GE.AND P5, PT, R5, R238, PT ;  /* 0x000000ee0500720c */ /* 0x000fe20003fa6270 */
[--C-:B------:R-:W-:Y:S01]  /*47d0*/  IMAD.IADD R6, R232, 0x1, -R4.reuse ;  /* 0x00000001e8067824 */ /* 0x100fe200078e0a04 */
[----:B------:R-:W-:Y:S01]  /*47e0*/  FSEL R23, R15, -INF , !P1 ;  /* 0xff8000000f177808 */ /* 0x000fe20004800000 */
[--C-:B------:R-:W-:Y:S01]  /*47f0*/  IMAD.IADD R8, R233, 0x1, -R4.reuse ;  /* 0x00000001e9087824 */ /* 0x100fe200078e0a04 */
[----:B------:R-:W-:Y:S01]  /*4800*/  FSEL R45, R14, -INF , !P0 ;  /* 0xff8000000e2d7808 */ /* 0x000fe20004000000 */
[----:B------:R-:W-:Y:S01]  /*4810*/  IMAD.IADD R11, R231, 0x1, -R4 ;  /* 0x00000001e70b7824 */ /* 0x000fe200078e0a04 */
[----:B------:R-:W-:Y:S01]  /*4820*/  ISETP.GE.AND P3, PT, R5, R237, PT ;  /* 0x000000ed0500720c */ /* 0x000fe20003f66270 */
[----:B------:R-:W-:Y:S01]  /*4830*/  FFMA.FTZ R18, R7, -UR19, R89 ;  /* 0x8000001307127c23 */ /* 0x000fe20008010059 */
[----:B------:R-:W-:-:S02]  /*4840*/  ISETP.GE.AND P1, PT, R5, R236, PT ;  /* 0x000000ec0500720c */ /* 0x000fc40003f26270 */
[C---:B------:R-:W-:Y:S02]  /*4850*/  ISETP.GE.AND P0, PT, R5.reuse, R235, PT ;  /* 0x000000eb0500720c */ /* 0x040fe40003f06270 */
[C---:B------:R-:W-:Y:S02]  /*4860*/  ISETP.LT.OR P5, PT, R5.reuse, R230, P5 ;  /* 0x000000e60500720c */ /* 0x040fe40002fa1670 */
[C---:B------:R-:W-:Y:S02]  /*4870*/  ISETP.LT.OR P3, PT, R5.reuse, R229, P3 ;  /* 0x000000e50500720c */ /* 0x040fe40001f61670 */
[C---:B------:R-:W-:Y:S02]  /*4880*/  ISETP.LT.OR P1, PT, R5.reuse, R228, P1 ;  /* 0x000000e40500720c */ /* 0x040fe40000f21670 */
[----:B------:R-:W-:Y:S01]  /*4890*/  ISETP.LT.OR P0, PT, R5, R227, P0 ;  /* 0x000000e30500720c */ /* 0x000fe20000701670 */
[----:B------:R-:W-:Y:S01]  /*48a0*/  IMAD.IADD R5, R234, 0x1, -R5 ;  /* 0x00000001ea057824 */ /* 0x000fe200078e0a05 */
        /* <DEDUP_REMOVED lines=8> */
[----:B------:R-:W-:Y:S02]  /*4930*/  IABS R6, R6 ;  /* 0x0000000600067213 */ /* 0x000fe40000000000 */
[----:B------:R-:W-:Y:S02]  /*4940*/  IABS R5, R5 ;  /* 0x0000000500057213 */ /* 0x000fe40000000000 */
[C---:B------:R-:W-:Y:S01]  /*4950*/  ISETP.LT.OR P4, PT, R4.reuse, R230, P4 ;  /* 0x000000e60400720c */ /* 0x040fe20002781670 */
[----:B------:R-:W-:Y:S01]  /*4960*/  IMAD.MOV.U32 R7, RZ, RZ, R6 ;  /* 0x000000ffff077224 */ /* 0x000fe200078e0006 */
[C---:B------:R-:W-:Y:S02]  /*4970*/  ISETP.LT.OR P2, PT, R4.reuse, R229, P2 ;  /* 0x000000e50400720c */ /* 0x040fe40001741670 */
[----:B------:R-:W-:-:S02]  /*4980*/  ISETP.LT.OR P6, PT, R4, R228, P6 ;  /* 0x000000e40400720c */ /* 0x000fc400037c1670 */
[----:B------:R-:W-:Y:S01]  /*4990*/  ISETP.LT.OR P5, PT, R4, R227, P5 ;  /* 0x000000e30400720c */ /* 0x000fe20002fa1670 */
[----:B------:R-:W-:Y:S01]  /*49a0*/  IMAD.IADD R4, R234, 0x1, -R4 ;  /* 0x00000001ea047824 */ /* 0x000fe200078e0a04 */
[----:B------:R-:W-:Y:S02]  /*49b0*/  IABS R6, R8 ;  /* 0x0000000800067213 */ /* 0x000fe40000000000 */
[----:B------:R-:W-:Y:S02]  /*49c0*/  I2FP.F32.S32 R8, R5 ;  /* 0x0000000500087245 */ /* 0x000fe40000201400 */
[----:B------:R-:W-:Y:S02]  /*49d0*/  IABS R5, R11 ;  /* 0x0000000b00057213 */ /* 0x000fe40000000000 */
[----:B------:R-:W-:Y:S01]  /*49e0*/  IABS R4, R4 ;  /* 0x0000000400047213 */ /* 0x000fe20000000000 */
[----:B------:R-:W-:Y:S01]  /*49f0*/  FFMA.FTZ R11, R8, -UR19, R91 ;  /* 0x80000013080b7c23 */ /* 0x000fe2000801005b */
[----:B------:R-:W-:Y:S01]  /*4a00*/  I2FP.F32.S32 R9, R7 ;  /* 0x0000000700097245 */ /* 0x000fe20000201400 */
[----:B------:R-:W-:Y:S01]  /*4a10*/  IMAD.MOV.U32 R7, RZ, RZ, R5 ;  /* 0x000000ffff077224 */ /* 0x000fe200078e0005 */
[----:B------:R-:W-:Y:S01]  /*4a20*/  I2FP.F32.S32 R6, R6 ;  /* 0x0000000600067245 */ /* 0x000fe20000201400 */
[----:B------:R-:W-:Y:S01]  /*4a30*/  IMAD.MOV.U32 R5, RZ, RZ, R4 ;  /* 0x000000ffff057224 */ /* 0x000fe200078e0004 */
[----:B------:R-:W-:Y:S01]  /*4a40*/  FSEL R54, R17, -INF , !P3 ;  /* 0xff80000011367808 */ /* 0x000fe20005800000 */
[C---:B------:R-:W-:Y:S01]  /*4a50*/  VIADD R4, R3.reuse, 0x11 ;  /* 0x0000001103047836 */ /* 0x040fe20000000000 */
[----:B------:R-:W-:Y:S01]  /*4a60*/  I2FP.F32.S32 R8, R7 ;  /* 0x0000000700087245 */ /* 0x000fe20000201400 */
[----:B------:R-:W-:Y:S01]  /*4a70*/  FFMA.FTZ R14, R6, -UR19, R26 ;  /* 0x80000013060e7c23 */ /* 0x000fe2000801001a */
[----:B------:R-:W-:Y:S01]  /*4a80*/  I2FP.F32.S32 R7, R5 ;  /* 0x0000000500077245 */ /* 0x000fe20000201400 */
[----:B------:R-:W-:-:S02]  /*4a90*/  VIADD R5, R3, 0x18 ;  /* 0x0000001803057836 */ /* 0x000fc40000000000 */
[----:B------:R-:W-:Y:S01]  /*4aa0*/  FFMA.FTZ R9, R9, -UR19, R24 ;  /* 0x8000001309097c23 */ /* 0x000fe20008010018 */
[----:B------:R-:W-:Y:S02]  /*4ab0*/  IMAD.IADD R6, R232, 0x1, -R4 ;  /* 0x00000001e8067824 */ /* 0x000fe400078e0a04 */
[----:B------:R-:W-:Y:S01]  /*4ac0*/  FFMA.FTZ R15, R8, -UR19, R84 ;  /* 0x80000013080f7c23 */ /* 0x000fe20008010054 */
[----:B------:R-:W-:Y:S01]  /*4ad0*/  FFMA.FTZ R13, R7, -UR19, R86 ;  /* 0x80000013070d7c23 */ /* 0x000fe20008010056 */
[----:B------:R-:W-:Y:S01]  /*4ae0*/  IMAD.IADD R7, R232, 0x1, -R5 ;  /* 0x00000001e8077824 */ /* 0x000fe200078e0a05 */
[----:B------:R-:W-:Y:S01]  /*4af0*/  FSEL R20, R18, -INF , !P1 ;  /* 0xff80000012147808 */ /* 0x000fe20004800000 */
[--C-:B------:R-:W-:Y:S01]  /*4b00*/  IMAD.IADD R8, R233, 0x1, -R4.reuse ;  /* 0x00000001e9087824 */ /* 0x100fe200078e0a04 */
[----:B------:R-:W-:Y:S01]  /*4b10*/  IABS R6, R6 ;  /* 0x0000000600067213 */ /* 0x000fe20000000000 */
[----:B------:R-:W-:Y:S01]  /*4b20*/  IMAD.IADD R10, R231, 0x1, -R4 ;  /* 0x00000001e70a7824 */ /* 0x000fe200078e0a04 */
[----:B------:R-:W-:-:S02]  /*4b30*/  FSEL R29, R11, -INF , !P0 ;  /* 0xff8000000b1d7808 */ /* 0x000fc40004000000 */
[----:B------:R-:W-:Y:S01]  /*4b40*/  FSEL R44, R9, -INF , !P4 ;  /* 0xff800000092c7808 */ /* 0x000fe20006000000 */
[----:B------:R-:W-:Y:S01]  /*4b50*/  IMAD.IADD R9, R234, 0x1, -R4 ;  /* 0x00000001ea097824 */ /* 0x000fe200078e0a04 */
[C---:B------:R-:W-:Y:S02]  /*4b60*/  ISETP.GE.AND P3, PT, R4.reuse, R238, PT ;  /* 0x000000ee0400720c */ /* 0x040fe40003f66270 */
[C---:B------:R-:W-:Y:S02]  /*4b70*/  ISETP.GE.AND P1, PT, R4.reuse, R237, PT ;  /* 0x000000ed0400720c */ /* 0x040fe40003f26270 */
[C---:B------:R-:W-:Y:S02]  /*4b80*/  ISETP.GE.AND P0, PT, R4.reuse, R236, PT ;  /* 0x000000ec0400720c */ /* 0x040fe40003f06270 */
[C---:B------:R-:W-:Y:S02]  /*4b90*/  ISETP.GE.AND P4, PT, R4.reuse, R235, PT ;  /* 0x000000eb0400720c */ /* 0x040fe40003f86270 */
[----:B------:R-:W-:Y:S01]  /*4ba0*/  IABS R11, R7 ;  /* 0x00000007000b7213 */ /* 0x000fe20000000000 */
[----:B------:R-:W-:Y:S01]  /*4bb0*/  IMAD.MOV.U32 R7, RZ, RZ, R6 ;  /* 0x000000ffff077224 */ /* 0x000fe200078e0006 */
[----:B------:R-:W-:-:S02]  /*4bc0*/  ISETP.LT.OR P3, PT, R4, R230, P3 ;  /* 0x000000e60400720c */ /* 0x000fc40001f61670 */
[C---:B------:R-:W-:Y:S02]  /*4bd0*/  ISETP.LT.OR P1, PT, R4.reuse, R229, P1 ;  /* 0x000000e50400720c */ /* 0x040fe40000f21670 */
[C---:B------:R-:W-:Y:S02]  /*4be0*/  ISETP.LT.OR P0, PT, R4.reuse, R228, P0 ;  /* 0x000000e40400720c */ /* 0x040fe40000701670 */
[----:B------:R-:W-:Y:S02]  /*4bf0*/  ISETP.LT.OR P4, PT, R4, R227, P4 ;  /* 0x000000e30400720c */ /* 0x000fe40002781670 */
[----:B------:R-:W-:Y:S02]  /*4c00*/  IABS R6, R8 ;  /* 0x0000000800067213 */ /* 0x000fe40000000000 */
[----:B------:R-:W-:Y:S02]  /*4c10*/  IABS R4, R10 ;  /* 0x0000000a00047213 */ /* 0x000fe40000000000 */
[----:B------:R-:W-:-:S02]  /*4c20*/  IABS R8, R9 ;  /* 0x0000000900087213 */ /* 0x000fc40000000000 */
[----:B------:R-:W-:Y:S01]  /*4c30*/  I2FP.F32.S32 R10, R7 ;  /* 0x00000007000a7245 */ /* 0x000fe20000201400 */
[----:B------:R-:W-:Y:S01]  /*4c40*/  IMAD.MOV.U32 R7, RZ, RZ, R6 ;  /* 0x000000ffff077224 */ /* 0x000fe200078e0006 */
[----:B------:R-:W-:Y:S01]  /*4c50*/  FSEL R143, R14, -INF , !P2 ;  /* 0xff8000000e8f7808 */ /* 0x000fe20005000000 */
[----:B------:R-:W-:Y:S01]  /*4c60*/  IMAD.MOV.U32 R6, RZ, RZ, R4 ;  /* 0x000000ffff067224 */ /* 0x000fe200078e0004 */
[----:B------:R-:W-:Y:S01]  /*4c70*/  FSEL R53, R15, -INF , !P6 ;  /* 0xff8000000f357808 */ /* 0x000fe20007000000 */
[----:B------:R-:W-:Y:S02]  /*4c80*/  IMAD.MOV.U32 R4, RZ, RZ, R8 ;  /* 0x000000ffff047224 */ /* 0x000fe400078e0008 */
[----:B------:R-:W-:Y:S01]  /*4c90*/  FFMA.FTZ R10, R10, -UR19, R25 ;  /* 0x800000130a0a7c23 */ /* 0x000fe20008010019 */
[----:B------:R-:W-:Y:S02]  /*4ca0*/  I2FP.F32.S32 R9, R7 ;  /* 0x0000000700097245 */ /* 0x000fe40000201400 */
[----:B------:R-:W-:-:S02]  /*4cb0*/  I2FP.F32.S32 R8, R6 ;  /* 0x0000000600087245 */ /* 0x000fc40000201400 */
[----:B------:R-:W-:Y:S01]  /*4cc0*/  I2FP.F32.S32 R6, R4 ;  /* 0x0000000400067245 */ /* 0x000fe20000201400 */
[----:B------:R-:W-:Y:S01]  /*4cd0*/  VIADD R4, R3, 0x19 ;  /* 0x0000001903047836 */ /* 0x000fe20000000000 */
[----:B------:R-:W-:Y:S01]  /*4ce0*/  I2FP.F32.S32 R7, R11 ;  /* 0x0000000b00077245 */ /* 0x000fe20000201400 */
[----:B------:R-:W-:Y:S01]  /*4cf0*/  FFMA.FTZ R17, R8, -UR19, R85 ;  /* 0x8000001308117c23 */ /* 0x000fe20008010055 */
[----:B------:R-:W-:Y:S01]  /*4d00*/  FSEL R56, R13, -INF , !P5 ;  /* 0xff8000000d387808 */ /* 0x000fe20006800000 */
[----:B------:R-:W-:Y:S01]  /*4d10*/  FFMA.FTZ R12, R6, -UR19, R87 ;  /* 0x80000013060c7c23 */ /* 0x000fe20008010057 */
[----:B------:R-:W-:Y:S01]  /*4d20*/  FSEL R30, R10, -INF , !P3 ;  /* 0xff8000000a1e7808 */ /* 0x000fe20005800000 */
[----:B------:R-:W-:Y:S01]  /*4d30*/  IMAD.IADD R8, R232, 0x1, -R4 ;  /* 0x00000001e8087824 */ /* 0x000fe200078e0a04 */
[----:B------:R-:W-:Y:S01]  /*4d40*/  ISETP.GE.AND P2, PT, R5, R238, PT ;  /* 0x000000ee0500720c */ /* 0x000fe20003f46270 */
[----:B------:R-:W-:Y:S01]  /*4d50*/  IMAD.IADD R6, R233, 0x1, -R5 ;  /* 0x00000001e9067824 */ /* 0x000fe200078e0a05 */
[----:B------:R-:W-:Y:S01]  /*4d60*/  ISETP.GE.AND P6, PT, R5, R237, PT ;  /* 0x000000ed0500720c */ /* 0x000fe20003fc6270 */
[----:B------:R-:W-:Y:S01]  /*4d70*/  FFMA.FTZ R18, R9, -UR19, R27 ;  /* 0x8000001309127c23 */ /* 0x000fe2000801001b */
[----:B------:R-:W-:Y:S01]  /*4d80*/  ISETP.GE.AND P5, PT, R5, R236, PT ;  /* 0x000000ec0500720c */ /* 0x000fe20003fa6270 */
[----:B------:R-:W-:Y:S01]  /*4d90*/  FFMA.FTZ R11, R7, -UR19, R32 ;  /* 0x80000013070b7c23 */ /* 0x000fe20008010020 */
[----:B------:R-:W-:Y:S01]  /*4da0*/  ISETP.GE.AND P3, PT, R5, R235, PT ;  /* 0x000000eb0500720c */ /* 0x000fe20003f66270 */
[--C-:B------:R-:W-:Y:S01]  /*4db0*/  IMAD.IADD R7, R231, 0x1, -R5.reuse ;  /* 0x00000001e7077824 */ /* 0x100fe200078e0a05 */
[C---:B------:R-:W-:Y:S01]  /*4dc0*/  ISETP.LT.OR P2, PT, R5.reuse, R230, P2 ;  /* 0x000000e60500720c */ /* 0x040fe20001741670 */
[----:B------:R-:W-:Y:S01]  /*4dd0*/  IMAD.IADD R9, R234, 0x1, -R5 ;  /* 0x00000001ea097824 */ /* 0x000fe200078e0a05 */
[----:B------:R-:W-:-:S02]  /*4de0*/  ISETP.LT.OR P6, PT, R5, R229, P6 ;  /* 0x000000e50500720c */ /* 0x000fc400037c1670 */
[C---:B------:R-:W-:Y:S02]  /*4df0*/  ISETP.LT.OR P5, PT, R5.reuse, R228, P5 ;  /* 0x000000e40500720c */ /* 0x040fe40002fa1670 */
[----:B------:R-:W-:Y:S02]  /*4e00*/  ISETP.LT.OR P3, PT, R5, R227, P3 ;  /* 0x000000e30500720c */ /* 0x000fe40001f61670 */
[----:B------:R-:W-:Y:S02]  /*4e10*/  IABS R5, R6 ;  /* 0x0000000600057213 */ /* 0x000fe40000000000 */
[----:B------:R-:W-:Y:S01]  /*4e20*/  IABS R10, R8 ;  /* 0x00000008000a7213 */ /* 0x000fe20000000000 */
[----:B------:R-:W-:Y:S01]  /*4e30*/  IMAD.IADD R8, R233, 0x1, -R4 ;  /* 0x00000001e9087824 */ /* 0x000fe200078e0a04 */
[----:B------:R-:W-:Y:S01]  /*4e40*/  IABS R7, R7 ;  /* 0x0000000700077213 */ /* 0x000fe20000000000 */
[----:B------:R-:W-:Y:S01]  /*4e50*/  IMAD.MOV.U32 R6, RZ, RZ, R5 ;  /* 0x000000ffff067224 */ /* 0x000fe200078e0005 */
[----:B------:R-:W-:-:S02]  /*4e60*/  IABS R5, R9 ;  /* 0x0000000900057213 */ /* 0x000fc40000000000 */
[----:B------:R-:W-:Y:S02]  /*4e70*/  IABS R8, R8 ;  /* 0x0000000800087213 */ /* 0x000fe40000000000 */
[----:B------:R-:W-:Y:S02]  /*4e80*/  I2FP.F32.S32 R9, R6 ;  /* 0x0000000600097245 */ /* 0x000fe40000201400 */
[----:B------:R-:W-:Y:S01]  /*4e90*/  FSEL R142, R18, -INF , !P1 ;  /* 0xff800000128e7808 */ /* 0x000fe20004800000 */
[----:B------:R-:W-:Y:S01]  /*4ea0*/  IMAD.MOV.U32 R6, RZ, RZ, R8 ;  /* 0x000000ffff067224 */ /* 0x000fe200078e0008 */
[----:B------:R-:W-:Y:S01]  /*4eb0*/  I2FP.F32.S32 R8, R7 ;  /* 0x0000000700087245 */ /* 0x000fe20000201400 */
[----:B------:R-:W-:Y:S01]  /*4ec0*/  FFMA.FTZ R19, R9, -UR19, R34 ;  /* 0x8000001309137c23 */ /* 0x000fe20008010022 */
[----:B------:R-:W-:Y:S01]  /*4ed0*/  I2FP.F32.S32 R7, R5 ;  /* 0x0000000500077245 */ /* 0x000fe20000201400 */
[----:B------:R-:W-:Y:S01]  /*4ee0*/  VIADD R5, R3, 0x20 ;  /* 0x0000002003057836 */ /* 0x000fe20000000000 */
[----:B------:R-:W-:Y:S01]  /*4ef0*/  I2FP.F32.S32 R6, R6 ;  /* 0x0000000600067245 */ /* 0x000fe20000201400 */
[----:B------:R-:W-:Y:S01]  /*4f00*/  FFMA.FTZ R16, R8, -UR19, R80 ;  /* 0x8000001308107c23 */ /* 0x000fe20008010050 */
[----:B------:R-:W-:Y:S01]  /*4f10*/  FSEL R34, R17, -INF , !P0 ;  /* 0xff80000011227808 */ /* 0x000fe20004000000 */
[----:B------:R-:W-:Y:S01]  /*4f20*/  FFMA.FTZ R14, R7, -UR19, R82 ;  /* 0x80000013070e7c23 */ /* 0x000fe20008010052 */
[----:B------:R-:W-:Y:S01]  /*4f30*/  FSEL R52, R12, -INF , !P4 ;  /* 0xff8000000c347808 */ /* 0x000fe20006000000 */
[----:B------:R-:W-:Y:S01]  /*4f40*/  FFMA.FTZ R15, R6, -UR19, R35 ;  /* 0x80000013060f7c23 */ /* 0x000fe20008010023 */
[----:B------:R-:W-:Y:S01]  /*4f50*/  FSEL R31, R11, -INF , !P2 ;  /* 0xff8000000b1f7808 */ /* 0x000fe20005000000 */
[--C-:B------:R-:W-:Y:S01]  /*4f60*/  IMAD.IADD R6, R231, 0x1, -R4.reuse ;  /* 0x00000001e7067824 */ /* 0x100fe200078e0a04 */
[----:B------:R-:W-:Y:S01]  /*4f70*/  I2FP.F32.S32 R9, R10 ;  /* 0x0000000a00097245 */ /* 0x000fe20000201400 */
[----:B------:R-:W-:Y:S01]  /*4f80*/  IMAD.IADD R7, R232, 0x1, -R5 ;  /* 0x00000001e8077824 */ /* 0x000fe200078e0a05 */
[----:B------:R-:W-:Y:S01]  /*4f90*/  ISETP.GE.AND P1, PT, R4, R238, PT ;  /* 0x000000ee0400720c */ /* 0x000fe20003f26270 */
[----:B------:R-:W-:Y:S01]  /*4fa0*/  IMAD.IADD R8, R234, 0x1, -R4 ;  /* 0x00000001ea087824 */ /* 0x000fe200078e0a04 */
[C---:B------:R-:W-:Y:S01]  /*4fb0*/  ISETP.GE.AND P0, PT, R4.reuse, R237, PT ;  /* 0x000000ed0400720c */ /* 0x040fe20003f06270 */
[----:B------:R-:W-:Y:S01]  /*4fc0*/  FFMA.FTZ R13, R9, -UR19, R33 ;  /* 0x80000013090d7c23 */ /* 0x000fe20008010021 */
[C---:B------:R-:W-:Y:S01]  /*4fd0*/  ISETP.GE.AND P4, PT, R4.reuse, R236, PT ;  /* 0x000000ec0400720c */ /* 0x040fe20003f86270 */
[----:B------:R-:W-:Y:S01]  /*4fe0*/  IMAD.IADD R9, R231, 0x1, -R5 ;  /* 0x00000001e7097824 */ /* 0x000fe200078e0a05 */
[----:B------:R-:W-:-:S02]  /*4ff0*/  ISETP.GE.AND P2, PT, R4, R235, PT ;  /* 0x000000eb0400720c */ /* 0x000fc40003f46270 */
[C---:B------:R-:W-:Y:S02]  /*5000*/  ISETP.LT.OR P1, PT, R4.reuse, R230, P1 ;  /* 0x000000e60400720c */ /* 0x040fe40000f21670 */
[C---:B------:R-:W-:Y:S02]  /*5010*/  ISETP.LT.OR P0, PT, R4.reuse, R229, P0 ;  /* 0x000000e50400720c */ /* 0x040fe40000701670 */
[C---:B------:R-:W-:Y:S02]  /*5020*/  ISETP.LT.OR P4, PT, R4.reuse, R228, P4 ;  /* 0x000000e40400720c */ /* 0x040fe40002781670 */
[----:B------:R-:W-:Y:S02]  /*5030*/  ISETP.LT.OR P2, PT, R4, R227, P2 ;  /* 0x000000e30400720c */ /* 0x000fe40001741670 */
[----:B------:R-:W-:Y:S01]  /*5040*/  IABS R4, R6 ;  /* 0x0000000600047213 */ /* 0x000fe20000000000 */
[----:B------:R-:W-:Y:S01]  /*5050*/  IMAD.IADD R6, R233, 0x1, -R5 ;  /* 0x00000001e9067824 */ /* 0x000fe200078e0a05 */
[----:B------:R-:W-:-:S02]  /*5060*/  IABS R11, R7 ;  /* 0x00000007000b7213 */ /* 0x000fc40000000000 */
[----:B------:R-:W-:Y:S01]  /*5070*/  IABS R7, R8 ;  /* 0x0000000800077213 */ /* 0x000fe20000000000 */
[----:B------:R-:W-:Y:S01]  /*5080*/  IMAD.MOV.U32 R8, RZ, RZ, R4 ;  /* 0x000000ffff087224 */ /* 0x000fe200078e0004 */
[----:B------:R-:W-:Y:S02]  /*5090*/  IABS R6, R6 ;  /* 0x0000000600067213 */ /* 0x000fe40000000000 */
[----:B------:R-:W-:Y:S01]  /*50a0*/  IABS R4, R9 ;  /* 0x0000000900047213 */ /* 0x000fe20000000000 */
[----:B------:R-:W-:Y:S01]  /*50b0*/  IMAD.MOV.U32 R9, RZ, RZ, R11 ;  /* 0x000000ffff097224 */ /* 0x000fe200078e000b */
[----:B------:R-:W-:Y:S01]  /*50c0*/  I2FP.F32.S32 R10, R8 ;  /* 0x00000008000a7245 */ /* 0x000fe20000201400 */
[----:B------:R-:W-:Y:S01]  /*50d0*/  IMAD.MOV.U32 R8, RZ, RZ, R6 ;  /* 0x000000ffff087224 */ /* 0x000fe200078e0006 */
[----:B------:R-:W-:Y:S02]  /*50e0*/  I2FP.F32.S32 R6, R7 ;  /* 0x0000000700067245 */ /* 0x000fe40000201400 */
[----:B------:R-:W-:Y:S01]  /*50f0*/  I2FP.F32.S32 R9, R9 ;  /* 0x0000000900097245 */ /* 0x000fe20000201400 */
[----:B------:R-:W-:Y:S01]  /*5100*/  FFMA.FTZ R12, R10, -UR19, R81 ;  /* 0x800000130a0c7c23 */ /* 0x000fe20008010051 */
[----:B------:R-:W-:Y:S01]  /*5110*/  FSEL R141, R19, -INF , !P6 ;  /* 0xff800000138d7808 */ /* 0x000fe20007000000 */
[----:B------:R-:W-:Y:S01]  /*5120*/  FFMA.FTZ R10, R6, -UR19, R83 ;  /* 0x80000013060a7c23 */ /* 0x000fe20008010053 */
[----:B------:R-:W-:Y:S01]  /*5130*/  I2FP.F32.S32 R7, R4 ;  /* 0x0000000400077245 */ /* 0x000fe20000201400 */
[----:B------:R-:W-:Y:S01]  /*5140*/  VIADD R4, R3, 0x21 ;  /* 0x0000002103047836 */ /* 0x000fe20000000000 */
[----:B------:R-:W-:Y:S01]  /*5150*/  ISETP.GE.AND P6, PT, R5, R238, PT ;  /* 0x000000ee0500720c */ /* 0x000fe20003fc6270 */
[----:B------:R-:W-:Y:S01]  /*5160*/  FFMA.FTZ R9, R9, -UR19, R40 ;  /* 0x8000001309097c23 */ /* 0x000fe20008010028 */
[----:B------:R-:W-:Y:S01]  /*5170*/  FSEL R33, R16, -INF , !P5 ;  /* 0xff80000010217808 */ /* 0x000fe20006800000 */
[--C-:B------:R-:W-:Y:S01]  /*5180*/  IMAD.IADD R6, R232, 0x1, -R4.reuse ;  /* 0x00000001e8067824 */ /* 0x100fe200078e0a04 */
[----:B------:R-:W-:Y:S01]  /*5190*/  FSEL R35, R14, -INF , !P3 ;  /* 0xff8000000e237808 */ /* 0x000fe20005800000 */
[----:B------:R-:W-:Y:S01]  /*51a0*/  IMAD.IADD R11, R231, 0x1, -R4 ;  /* 0x00000001e70b7824 */ /* 0x000fe200078e0a04 */
[----:B------:R-:W-:Y:S01]  /*51b0*/  FSEL R28, R13, -INF , !P1 ;  /* 0xff8000000d1c7808 */ /* 0x000fe20004800000 */
[----:B------:R-:W-:Y:S01]  /*51c0*/  FFMA.FTZ R18, R7, -UR19, R76 ;  /* 0x8000001307127c23 */ /* 0x000fe2000801004c */
[----:B------:R-:W-:-:S02]  /*51d0*/  ISETP.GE.AND P5, PT, R5, R237, PT ;  /* 0x000000ed0500720c */ /* 0x000fc40003fa6270 */
[C---:B------:R-:W-:Y:S02]  /*51e0*/  ISETP.GE.AND P3, PT, R5.reuse, R236, PT ;  /* 0x000000ec0500720c */ /* 0x040fe40003f66270 */
[C---:B------:R-:W-:Y:S02]  /*51f0*/  ISETP.GE.AND P1, PT, R5.reuse, R235, PT ;  /* 0x000000eb0500720c */ /* 0x040fe40003f26270 */
[C---:B------:R-:W-:Y:S02]  /*5200*/  ISETP.LT.OR P6, PT, R5.reuse, R230, P6 ;  /* 0x000000e60500720c */ /* 0x040fe400037c1670 */
[----:B------:R-:W-:Y:S02]  /*5210*/  I2FP.F32.S32 R8, R8 ;  /* 0x0000000800087245 */ /* 0x000fe40000201400 */
[C---:B------:R-:W-:Y:S02]  /*5220*/  ISETP.LT.OR P5, PT, R5.reuse, R229, P5 ;  /* 0x000000e50500720c */ /* 0x040fe40002fa1670 */
[C---:B------:R-:W-:Y:S01]  /*5230*/  ISETP.LT.OR P3, PT, R5.reuse, R228, P3 ;  /* 0x000000e40500720c */ /* 0x040fe20001f61670 */
[----:B------:R-:W-:Y:S01]  /*5240*/  FFMA.FTZ R17, R8, -UR19, R42 ;  /* 0x8000001308117c23 */ /* 0x000fe2000801002a */
[----:B------:R-:W-:Y:S01]  /*5250*/  ISETP.LT.OR P1, PT, R5, R227, P1 ;  /* 0x000000e30500720c */ /* 0x000fe20000f21670 */
[----:B------:R-:W-:Y:S01]  /*5260*/  IMAD.IADD R5, R234, 0x1, -R5 ;  /* 0x00000001ea057824 */ /* 0x000fe200078e0a05 */
[----:B------:R-:W-:Y:S01]  /*5270*/  FSEL R140, R15, -INF , !P0 ;  /* 0xff8000000f8c7808 */ /* 0x000fe20004000000 */
[----:B------:R-:W-:Y:S01]  /*5280*/  IMAD.IADD R8, R233, 0x1, -R4 ;  /* 0x00000001e9087824 */ /* 0x000fe200078e0a04 */
[----:B------:R-:W-:-:S02]  /*5290*/  FSEL R32, R12, -INF , !P4 ;  /* 0xff8000000c207808 */ /* 0x000fc40006000000 */
[----:B------:R-:W-:Y:S02]  /*52a0*/  FSEL R46, R10, -INF , !P2 ;  /* 0xff8000000a2e7808 */ /* 0x000fe40005000000 */
[----:B------:R-:W-:Y:S02]  /*52b0*/  FSEL R165, R9, -INF , !P6 ;  /* 0xff80000009a57808 */ /* 0x000fe40007000000 */
[C---:B------:R-:W-:Y:S02]  /*52c0*/  ISETP.GE.AND P0, PT, R4.reuse, R238, PT ;  /* 0x000000ee0400720c */ /* 0x040fe40003f06270 */
[C---:B------:R-:W-:Y:S02]  /*52d0*/  ISETP.GE.AND P4, PT, R4.reuse, R237, PT ;  /* 0x000000ed0400720c */ /* 0x040fe40003f86270 */
[C---:B------:R-:W-:Y:S02]  /*52e0*/  ISETP.GE.AND P2, PT, R4.reuse, R236, PT ;  /* 0x000000ec0400720c */ /* 0x040fe40003f46270 */
[----:B------:R-:W-:-:S02]  /*52f0*/  ISETP.GE.AND P6, PT, R4, R235, PT ;  /* 0x000000eb0400720c */ /* 0x000fc40003fc6270 */
[----:B------:R-:W-:Y:S02]  /*5300*/  IABS R6, R6 ;  /* 0x0000000600067213 */ /* 0x000fe40000000000 */
[----:B------:R-:W-:Y:S02]  /*5310*/  IABS R5, R5 ;  /* 0x0000000500057213 */ /* 0x000fe40000000000 */
[C---:B------:R-:W-:Y:S01]  /*5320*/  ISETP.LT.OR P0, PT, R4.reuse, R230, P0 ;  /* 0x000000e60400720c */ /* 0x040fe20000701670 */
[----:B------:R-:W-:Y:S01]  /*5330*/  IMAD.MOV.U32 R7, RZ, RZ, R6 ;  /* 0x000000ffff077224 */ /* 0x000fe200078e0006 */
[C---:B------:R-:W-:Y:S02]  /*5340*/  ISETP.LT.OR P4, PT, R4.reuse, R229, P4 ;  /* 0x000000e50400720c */ /* 0x040fe40002781670 */
[C---:B------:R-:W-:Y:S02]  /*5350*/  ISETP.LT.OR P2, PT, R4.reuse, R228, P2 ;  /* 0x000000e40400720c */ /* 0x040fe40001741670 */
[----:B------:R-:W-:Y:S01]  /*5360*/  ISETP.LT.OR P6, PT, R4, R227, P6 ;  /* 0x000000e30400720c */ /* 0x000fe200037c1670 */
[----:B------:R-:W-:Y:S01]  /*5370*/  IMAD.IADD R4, R234, 0x1, -R4 ;  /* 0x00000001ea047824 */ /* 0x000fe200078e0a04 */
[----:B------:R-:W-:-:S02]  /*5380*/  IABS R6, R8 ;  /* 0x0000000800067213 */ /* 0x000fc40000000000 */
        /* <DEDUP_REMOVED lines=15> */
[--C-:B------:R-:W-:Y:S02]  /*5480*/  IMAD.IADD R6, R232, 0x1, -R4.reuse ;  /* 0x00000001e8067824 */ /* 0x100fe400078e0a04 */
        /* <DEDUP_REMOVED lines=70> */
[----:B------:R-:W-:Y:S01]  /*58f0*/  IMAD.IADD R8, R231, 0x1, -R4 ;  /* 0x00000001e7087824 */ /* 0x000fe200078e0a04 */
[----:B------:R-:W-:Y:S01]  /*5900*/  FSEL R162, R12, -INF , !P0 ;  /* 0xff8000000ca27808 */ /* 0x000fe20004000000 */
[----:B------:R-:W-:Y:S01]  /*5910*/  FFMA.FTZ R15, R6, -UR19, R70 ;  /* 0x80000013060f7c23 */ /* 0x000fe20008010046 */
[----:B------:R-:W-:Y:S01]  /*5920*/  IMAD.IADD R6, R232, 0x1, -R5 ;  /* 0x00000001e8067824 */ /* 0x000fe200078e0a05 */
[----:B------:R-:W-:Y:S01]  /*5930*/  FSEL R173, R11, -INF , !P4 ;  /* 0xff8000000bad7808 */ /* 0x000fe20006000000 */
[----:B------:R-:W-:Y:S01]  /*5940*/  FFMA.FTZ R14, R7, -UR19, R75 ;  /* 0x80000013070e7c23 */ /* 0x000fe2000801004b */
[----:B------:R-:W-:Y:S01]  /*5950*/  ISETP.GE.AND P3, PT, R4, R238, PT ;  /* 0x000000ee0400720c */ /* 0x000fe20003f66270 */
[----:B------:R-:W-:Y:S01]  /*5960*/  IMAD.IADD R7, R234, 0x1, -R4 ;  /* 0x00000001ea077824 */ /* 0x000fe200078e0a04 */
[----:B------:R-:W-:-:S02]  /*5970*/  ISETP.GE.AND P1, PT, R4, R237, PT ;  /* 0x000000ed0400720c */ /* 0x000fc40003f26270 */
[C---:B------:R-:W-:Y:S02]  /*5980*/  ISETP.GE.AND P0, PT, R4.reuse, R236, PT ;  /* 0x000000ec0400720c */ /* 0x040fe40003f06270 */
[C---:B------:R-:W-:Y:S02]  /*5990*/  ISETP.GE.AND P4, PT, R4.reuse, R235, PT ;  /* 0x000000eb0400720c */ /* 0x040fe40003f86270 */
[----:B------:R-:W-:Y:S01]  /*59a0*/  I2FP.F32.S32 R9, R10 ;  /* 0x0000000a00097245 */ /* 0x000fe20000201400 */
[--C-:B------:R-:W-:Y:S01]  /*59b0*/  IMAD.IADD R10, R233, 0x1, -R5.reuse ;  /* 0x00000001e90a7824 */ /* 0x100fe200078e0a05 */
[C---:B------:R-:W-:Y:S02]  /*59c0*/  ISETP.LT.OR P3, PT, R4.reuse, R230, P3 ;  /* 0x000000e60400720c */ /* 0x040fe40001f61670 */
[C---:B------:R-:W-:Y:S01]  /*59d0*/  ISETP.LT.OR P1, PT, R4.reuse, R229, P1 ;  /* 0x000000e50400720c */ /* 0x040fe20000f21670 */
[----:B------:R-:W-:Y:S01]  /*59e0*/  FFMA.FTZ R13, R9, -UR19, R68 ;  /* 0x80000013090d7c23 */ /* 0x000fe20008010044 */
[C---:B------:R-:W-:Y:S01]  /*59f0*/  ISETP.LT.OR P0, PT, R4.reuse, R228, P0 ;  /* 0x000000e40400720c */ /* 0x040fe20000701670 */
[----:B------:R-:W-:Y:S01]  /*5a00*/  IMAD.IADD R9, R231, 0x1, -R5 ;  /* 0x00000001e7097824 */ /* 0x000fe200078e0a05 */
[----:B------:R-:W-:-:S02]  /*5a10*/  ISETP.LT.OR P4, PT, R4, R227, P4 ;  /* 0x000000e30400720c */ /* 0x000fc40002781670 */
[----:B------:R-:W-:Y:S02]  /*5a20*/  IABS R6, R6 ;  /* 0x0000000600067213 */ /* 0x000fe40000000000 */
[----:B------:R-:W-:Y:S02]  /*5a30*/  IABS R4, R8 ;  /* 0x0000000800047213 */ /* 0x000fe40000000000 */
[----:B------:R-:W-:Y:S01]  /*5a40*/  IABS R8, R7 ;  /* 0x0000000700087213 */ /* 0x000fe20000000000 */
[----:B------:R-:W-:Y:S01]  /*5a50*/  IMAD.MOV.U32 R11, RZ, RZ, R6 ;  /* 0x000000ffff0b7224 */ /* 0x000fe200078e0006 */
[----:B------:R-:W-:Y:S01]  /*5a60*/  IABS R7, R9 ;  /* 0x0000000900077213 */ /* 0x000fe20000000000 */
[----:B------:R-:W-:Y:S01]  /*5a70*/  IMAD.MOV.U32 R6, RZ, RZ, R4 ;  /* 0x000000ffff067224 */ /* 0x000fe200078e0004 */
[----:B------:R-:W-:Y:S02]  /*5a80*/  IABS R4, R10 ;  /* 0x0000000a00047213 */ /* 0x000fe40000000000 */
[----:B------:R-:W-:-:S02]  /*5a90*/  I2FP.F32.S32 R9, R11 ;  /* 0x0000000b00097245 */ /* 0x000fc40000201400 */
[----:B------:R-:W-:Y:S01]  /*5aa0*/  I2FP.F32.S32 R10, R6 ;  /* 0x00000006000a7245 */ /* 0x000fe20000201400 */
[----:B------:R-:W-:Y:S01]  /*5ab0*/  IMAD.MOV.U32 R6, RZ, RZ, R4 ;  /* 0x000000ffff067224 */ /* 0x000fe200078e0004 */
[----:B------:R-:W-:Y:S01]  /*5ac0*/  FSEL R174, R19, -INF , !P2 ;  /* 0xff80000013ae7808 */ /* 0x000fe20005000000 */
[----:B------:R-:W-:Y:S01]  /*5ad0*/  IMAD.MOV.U32 R4, RZ, RZ, R7 ;  /* 0x000000ffff047224 */ /* 0x000fe200078e0007 */
[----:B------:R-:W-:Y:S01]  /*5ae0*/  I2FP.F32.S32 R7, R8 ;  /* 0x0000000800077245 */ /* 0x000fe20000201400 */
[----:B------:R-:W-:Y:S01]  /*5af0*/  FFMA.FTZ R12, R10, -UR19, R108 ;  /* 0x800000130a0c7c23 */ /* 0x000fe2000801006c */
[----:B------:R-:W-:Y:S01]  /*5b00*/  I2FP.F32.S32 R8, R6 ;  /* 0x0000000600087245 */ /* 0x000fe20000201400 */
[----:B------:R-:W-:Y:S01]  /*5b10*/  FFMA.FTZ R10, R9, -UR19, R69 ;  /* 0x80000013090a7c23 */ /* 0x000fe20008010045 */
[----:B------:R-:W-:Y:S01]  /*5b20*/  I2FP.F32.S32 R6, R4 ;  /* 0x0000000400067245 */ /* 0x000fe20000201400 */
[----:B------:R-:W-:Y:S01]  /*5b30*/  VIADD R4, R3, 0x38 ;  /* 0x0000003803047836 */ /* 0x000fe20000000000 */
[----:B------:R-:W-:Y:S01]  /*5b40*/  ISETP.GE.AND P2, PT, R5, R238, PT ;  /* 0x000000ee0500720c */ /* 0x000fe20003f46270 */
[----:B------:R-:W-:Y:S01]  /*5b50*/  FFMA.FTZ R11, R7, -UR19, R110 ;  /* 0x80000013070b7c23 */ /* 0x000fe2000801006e */
[----:B------:R-:W-:Y:S01]  /*5b60*/  FSEL R106, R18, -INF , !P6 ;  /* 0xff800000126a7808 */ /* 0x000fe20007000000 */
[----:B------:R-:W-:Y:S01]  /*5b70*/  FFMA.FTZ R17, R6, -UR19, R109 ;  /* 0x8000001306117c23 */ /* 0x000fe2000801006d */
[----:B------:R-:W-:Y:S01]  /*5b80*/  FSEL R160, R14, -INF , !P5 ;  /* 0xff8000000ea07808 */ /* 0x000fe20006800000 */
[--C-:B------:R-:W-:Y:S01]  /*5b90*/  IMAD.IADD R6, R232, 0x1, -R4.reuse ;  /* 0x00000001e8067824 */ /* 0x100fe200078e0a04 */
[----:B------:R-:W-:Y:S01]  /*5ba0*/  FSEL R171, R13, -INF , !P3 ;  /* 0xff8000000dab7808 */ /* 0x000fe20005800000 */
[----:B------:R-:W-:Y:S01]  /*5bb0*/  IMAD.IADD R7, R234, 0x1, -R5 ;  /* 0x00000001ea077824 */ /* 0x000fe200078e0a05 */
[C---:B------:R-:W-:Y:S01]  /*5bc0*/  ISETP.GE.AND P6, PT, R5.reuse, R237, PT ;  /* 0x000000ed0500720c */ /* 0x040fe20003fc6270 */
[----:B------:R-:W-:Y:S01]  /*5bd0*/  FFMA.FTZ R16, R8, -UR19, R71 ;  /* 0x8000001308107c23 */ /* 0x000fe20008010047 */
[----:B------:R-:W-:Y:S01]  /*5be0*/  ISETP.GE.AND P5, PT, R5, R236, PT ;  /* 0x000000ec0500720c */ /* 0x000fe20003fa6270 */
[--C-:B------:R-:W-:Y:S01]  /*5bf0*/  IMAD.IADD R9, R231, 0x1, -R4.reuse ;  /* 0x00000001e7097824 */ /* 0x100fe200078e0a04 */
[C---:B------:R-:W-:Y:S01]  /*5c00*/  ISETP.GE.AND P3, PT, R5.reuse, R235, PT ;  /* 0x000000eb0500720c */ /* 0x040fe20003f66270 */
[----:B------:R-:W-:Y:S01]  /*5c10*/  IMAD.IADD R8, R234, 0x1, -R4 ;  /* 0x00000001ea087824 */ /* 0x000fe200078e0a04 */
[----:B------:R-:W-:Y:S01]  /*5c20*/  ISETP.LT.OR P2, PT, R5, R230, P2 ;  /* 0x000000e60500720c */ /* 0x000fe20001741670 */
[----:B------:R-:W-:Y:S01]  /*5c30*/  VIADD R3, R3, 0x39 ;  /* 0x0000003903037836 */ /* 0x000fe20000000000 */
[----:B------:R-:W-:-:S02]  /*5c40*/  ISETP.LT.OR P6, PT, R5, R229, P6 ;  /* 0x000000e50500720c */ /* 0x000fc400037c1670 */
[C---:B------:R-:W-:Y:S02]  /*5c50*/  ISETP.LT.OR P5, PT, R5.reuse, R228, P5 ;  /* 0x000000e40500720c */ /* 0x040fe40002fa1670 */
[----:B------:R-:W-:Y:S02]  /*5c60*/  ISETP.LT.OR P3, PT, R5, R227, P3 ;  /* 0x000000e30500720c */ /* 0x000fe40001f61670 */
[----:B------:R-:W-:Y:S01]  /*5c70*/  IABS R5, R6 ;  /* 0x0000000600057213 */ /* 0x000fe20000000000 */
[----:B------:R-:W-:Y:S01]  /*5c80*/  IMAD.IADD R6, R233, 0x1, -R4 ;  /* 0x00000001e9067824 */ /* 0x000fe200078e0a04 */
[----:B------:R-:W-:Y:S02]  /*5c90*/  FSEL R196, R15, -INF , !P1 ;  /* 0xff8000000fc47808 */ /* 0x000fe40004800000 */
[----:B------:R-:W-:Y:S02]  /*5ca0*/  FSEL R199, R12, -INF , !P0 ;  /* 0xff8000000cc77808 */ /* 0x000fe40004000000 */
[----:B------:R-:W-:-:S02]  /*5cb0*/  FSEL R201, R11, -INF , !P4 ;  /* 0xff8000000bc97808 */ /* 0x000fc40006000000 */
[----:B------:R-:W-:Y:S01]  /*5cc0*/  FSEL R170, R10, -INF , !P2 ;  /* 0xff8000000aaa7808 */ /* 0x000fe20005000000 */
[----:B------:R-:W-:Y:S01]  /*5cd0*/  IMAD.MOV.U32 R10, RZ, RZ, R5 ;  /* 0x000000ffff0a7224 */ /* 0x000fe200078e0005 */
[C---:B------:R-:W-:Y:S02]  /*5ce0*/  ISETP.GE.AND P1, PT, R4.reuse, R238, PT ;  /* 0x000000ee0400720c */ /* 0x040fe40003f26270 */
[C---:B------:R-:W-:Y:S02]  /*5cf0*/  ISETP.GE.AND P0, PT, R4.reuse, R237, PT ;  /* 0x000000ed0400720c */ /* 0x040fe40003f06270 */
[C---:B------:R-:W-:Y:S02]  /*5d00*/  ISETP.GE.AND P4, PT, R4.reuse, R236, PT ;  /* 0x000000ec0400720c */ /* 0x040fe40003f86270 */
[----:B------:R-:W-:Y:S02]  /*5d10*/  ISETP.GE.AND P2, PT, R4, R235, PT ;  /* 0x000000eb0400720c */ /* 0x000fe40003f46270 */
[----:B------:R-:W-:-:S02]  /*5d20*/  IABS R7, R7 ;  /* 0x0000000700077213 */ /* 0x000fc40000000000 */
[C---:B------:R-:W-:Y:S02]  /*5d30*/  ISETP.LT.OR P1, PT, R4.reuse, R230, P1 ;  /* 0x000000e60400720c */ /* 0x040fe40000f21670 */
[C---:B------:R-:W-:Y:S02]  /*5d40*/  ISETP.LT.OR P0, PT, R4.reuse, R229, P0 ;  /* 0x000000e50400720c */ /* 0x040fe40000701670 */
[C---:B------:R-:W-:Y:S02]  /*5d50*/  ISETP.LT.OR P4, PT, R4.reuse, R228, P4 ;  /* 0x000000e40400720c */ /* 0x040fe40002781670 */
[----:B------:R-:W-:Y:S02]  /*5d60*/  ISETP.LT.OR P2, PT, R4, R227, P2 ;  /* 0x000000e30400720c */ /* 0x000fe40001741670 */
[----:B------:R-:W-:Y:S02]  /*5d70*/  IABS R5, R6 ;  /* 0x0000000600057213 */ /* 0x000fe40000000000 */
[----:B------:R-:W-:-:S02]  /*5d80*/  IABS R4, R9 ;  /* 0x0000000900047213 */ /* 0x000fc40000000000 */
[----:B------:R-:W-:Y:S01]  /*5d90*/  IABS R6, R8 ;  /* 0x0000000800067213 */ /* 0x000fe20000000000 */
[----:B------:R-:W-:Y:S01]  /*5da0*/  IMAD.MOV.U32 R8, RZ, RZ, R7 ;  /* 0x000000ffff087224 */ /* 0x000fe200078e0007 */
[----:B------:R-:W-:Y:S01]  /*5db0*/  FSEL R204, R16, -INF , !P6 ;  /* 0xff80000010cc7808 */ /* 0x000fe20007000000 */
[----:B------:R-:W-:Y:S01]  /*5dc0*/  IMAD.MOV.U32 R7, RZ, RZ, R5 ;  /* 0x000000ffff077224 */ /* 0x000fe200078e0005 */
[----:B------:R-:W-:Y:S01]  /*5dd0*/  FSEL R194, R17, -INF , !P5 ;  /* 0xff80000011c27808 */ /* 0x000fe20006800000 */
[----:B------:R-:W-:Y:S01]  /*5de0*/  IMAD.MOV.U32 R5, RZ, RZ, R4 ;  /* 0x000000ffff057224 */ /* 0x000fe200078e0004 */
[----:B------:R-:W-:Y:S01]  /*5df0*/  ISETP.GE.AND P6, PT, R3, R238, PT ;  /* 0x000000ee0300720c */ /* 0x000fe20003fc6270 */
[----:B------:R-:W-:Y:S01]  /*5e00*/  IMAD.MOV.U32 R4, RZ, RZ, R6 ;  /* 0x000000ffff047224 */ /* 0x000fe200078e0006 */
[----:B------:R-:W-:Y:S02]  /*5e10*/  I2FP.F32.S32 R6, R8 ;  /* 0x0000000800067245 */ /* 0x000fe40000201400 */
[----:B------:R-:W-:-:S02]  /*5e20*/  I2FP.F32.S32 R8, R10 ;  /* 0x0000000a00087245 */ /* 0x000fc40000201400 */
[----:B------:R-:W-:Y:S01]  /*5e30*/  I2FP.F32.S32 R4, R4 ;  /* 0x0000000400047245 */ /* 0x000fe20000201400 */
[----:B------:R-:W-:Y:S01]  /*5e40*/  FFMA.FTZ R9, R6, -UR19, R111 ;  /* 0x8000001306097c23 */ /* 0x000fe2000801006f */
[----:B------:R-:W-:Y:S01]  /*5e50*/  I2FP.F32.S32 R7, R7 ;  /* 0x0000000700077245 */ /* 0x000fe20000201400 */
[----:B------:R-:W-:Y:S01]  /*5e60*/  FFMA.FTZ R6, R8, -UR19, R96 ;  /* 0x8000001308067c23 */ /* 0x000fe20008010060 */
[----:B------:R-:W-:Y:S01]  /*5e70*/  I2FP.F32.S32 R5, R5 ;  /* 0x0000000500057245 */ /* 0x000fe20000201400 */
[----:B------:R-:W-:Y:S01]  /*5e80*/  FFMA.FTZ R8, R4, -UR19, R114 ;  /* 0x8000001304087c23 */ /* 0x000fe20008010072 */
[--C-:B------:R-:W-:Y:S02]  /*5e90*/  IMAD.IADD R4, R233, 0x1, -R3.reuse ;  /* 0x00000001e9047824 */ /* 0x100fe400078e0a03 */
[----:B------:R-:W-:Y:S01]  /*5ea0*/  FFMA.FTZ R11, R7, -UR19, R98 ;  /* 0x80000013070b7c23 */ /* 0x000fe20008010062 */
[----:B------:R-:W-:Y:S01]  /*5eb0*/  FSEL R198, R9, -INF , !P3 ;  /* 0xff80000009c67808 */ /* 0x000fe20005800000 */
[----:B------:R-:W-:Y:S01]  /*5ec0*/  FFMA.FTZ R10, R5, -UR19, R112 ;  /* 0x80000013050a7c23 */ /* 0x000fe20008010070 */
[----:B------:R-:W-:Y:S01]  /*5ed0*/  FSEL R163, R6, -INF , !P1 ;  /* 0xff80000006a37808 */ /* 0x000fe20004800000 */
[--C-:B------:R-:W-:Y:S01]  /*5ee0*/  IMAD.IADD R5, R232, 0x1, -R3.reuse ;  /* 0x00000001e8057824 */ /* 0x100fe200078e0a03 */
[----:B------:R-:W-:Y:S01]  /*5ef0*/  ISETP.GE.AND P5, PT, R3, R237, PT ;  /* 0x000000ed0300720c */ /* 0x000fe20003fa6270 */
[--C-:B------:R-:W-:Y:S01]  /*5f00*/  IMAD.IADD R7, R231, 0x1, -R3.reuse ;  /* 0x00000001e7077824 */ /* 0x100fe200078e0a03 */
[C---:B------:R-:W-:Y:S01]  /*5f10*/  ISETP.GE.AND P3, PT, R3.reuse, R236, PT ;  /* 0x000000ec0300720c */ /* 0x040fe20003f66270 */
[----:B------:R-:W-:Y:S01]  /*5f20*/  IMAD.IADD R6, R234, 0x1, -R3 ;  /* 0x00000001ea067824 */ /* 0x000fe200078e0a03 */
[----:B------:R-:W-:-:S02]  /*5f30*/  ISETP.GE.AND P1, PT, R3, R235, PT ;  /* 0x000000eb0300720c */ /* 0x000fc40003f26270 */
[C---:B------:R-:W-:Y:S02]  /*5f40*/  ISETP.LT.OR P6, PT, R3.reuse, R230, P6 ;  /* 0x000000e60300720c */ /* 0x040fe400037c1670 */
[C---:B------:R-:W-:Y:S02]  /*5f50*/  ISETP.LT.OR P5, PT, R3.reuse, R229, P5 ;  /* 0x000000e50300720c */ /* 0x040fe40002fa1670 */
[C---:B------:R-:W-:Y:S02]  /*5f60*/  ISETP.LT.OR P3, PT, R3.reuse, R228, P3 ;  /* 0x000000e40300720c */ /* 0x040fe40001f61670 */
[----:B------:R-:W-:Y:S02]  /*5f70*/  ISETP.LT.OR P1, PT, R3, R227, P1 ;  /* 0x000000e30300720c */ /* 0x000fe40000f21670 */
[----:B------:R-:W-:Y:S02]  /*5f80*/  IABS R4, R4 ;  /* 0x0000000400047213 */ /* 0x000fe40000000000 */
[----:B------:R-:W-:-:S02]  /*5f90*/  IABS R9, R5 ;  /* 0x0000000500097213 */ /* 0x000fc40000000000 */
[----:B------:R-:W-:Y:S02]  /*5fa0*/  IABS R3, R7 ;  /* 0x0000000700037213 */ /* 0x000fe40000000000 */
[----:B------:R-:W-:Y:S01]  /*5fb0*/  IABS R5, R6 ;  /* 0x0000000600057213 */ /* 0x000fe20000000000 */
[----:B------:R-:W-:Y:S01]  /*5fc0*/  IMAD.MOV.U32 R6, RZ, RZ, R4 ;  /* 0x000000ffff067224 */ /* 0x000fe200078e0004 */
[----:B------:R-:W-:Y:S01]  /*5fd0*/  FSEL R202, R11, -INF , !P0 ;  /* 0xff8000000bca7808 */ /* 0x000fe20004000000 */
[----:B------:R-:W-:Y:S01]  /*5fe0*/  IMAD.MOV.U32 R4, RZ, RZ, R3 ;  /* 0x000000ffff047224 */ /* 0x000fe200078e0003 */
[----:B------:R-:W-:Y:S01]  /*5ff0*/  PLOP3.LUT P0, PT, PT, PT, UP0, 0x80, 0x0 ;  /* 0x000000000000781c */ /* 0x000fe20003f0f008 */
[----:B------:R-:W-:Y:S01]  /*6000*/  IMAD.MOV.U32 R7, RZ, RZ, R9 ;  /* 0x000000ffff077224 */ /* 0x000fe200078e0009 */
[----:B------:R-:W-:Y:S01]  /*6010*/  FSEL R192, R10, -INF , !P4 ;  /* 0xff8000000ac07808 */ /* 0x000fe20006000000 */
[----:B------:R-:W-:Y:S01]  /*6020*/  IMAD.MOV.U32 R3, RZ, RZ, R5 ;  /* 0x000000ffff037224 */ /* 0x000fe200078e0005 */
[----:B------:R-:W-:-:S02]  /*6030*/  I2FP.F32.S32 R5, R6 ;  /* 0x0000000600057245 */ /* 0x000fc40000201400 */
[----:B------:R-:W-:Y:S02]  /*6040*/  I2FP.F32.S32 R7, R7 ;  /* 0x0000000700077245 */ /* 0x000fe40000201400 */
[----:B------:R-:W-:Y:S01]  /*6050*/  I2FP.F32.S32 R4, R4 ;  /* 0x0000000400047245 */ /* 0x000fe20000201400 */
[----:B------:R-:W-:Y:S01]  /*6060*/  FFMA.FTZ R5, R5, -UR19, R99 ;  /* 0x8000001305057c23 */ /* 0x000fe20008010063 */
[----:B------:R-:W-:Y:S01]  /*6070*/  I2FP.F32.S32 R3, R3 ;  /* 0x0000000300037245 */ /* 0x000fe20000201400 */
[----:B------:R-:W-:Y:S01]  /*6080*/  FFMA.FTZ R6, R7, -UR19, R97 ;  /* 0x8000001307067c23 */ /* 0x000fe20008010061 */
[----:B------:R-:W-:Y:S01]  /*6090*/  FSEL R195, R8, -INF , !P2 ;  /* 0xff80000008c37808 */ /* 0x000fe20005000000 */
[----:B------:R-:W-:Y:S01]  /*60a0*/  FFMA.FTZ R4, R4, -UR19, R113 ;  /* 0x8000001304047c23 */ /* 0x000fe20008010071 */
[----:B------:R-:W-:Y:S01]  /*60b0*/  FSEL R203, R5, -INF , !P5 ;  /* 0xff80000005cb7808 */ /* 0x000fe20006800000 */
[----:B------:R-:W-:Y:S01]  /*60c0*/  FFMA.FTZ R3, R3, -UR19, R115 ;  /* 0x8000001303037c23 */ /* 0x000fe20008010073 */
[----:B------:R-:W-:-:S02]  /*60d0*/  FSEL R168, R6, -INF , !P6 ;  /* 0xff80000006a87808 */ /* 0x000fc40007000000 */
        /* <DEDUP_REMOVED lines=67> */
.L_x_284:
[----:B------:R-:W-:Y:S05]  /*6510*/  BSYNC B0 ;  /* 0x0000000000007941 */ /* 0x000fea0003800000 */
.L_x_283:
[----:B------:R-:W0:Y:S02]  /*6520*/  LDGDEPBAR ;  /* 0x00000000000079af */ /* 0x000e240000000000 */
.L_x_282:
        /* <DEDUP_REMOVED lines=52> */
[----:B---3--:R-:W-:Y:S02]  /*6870*/  FMNMX.FTZ R103, R103, R4, !PT ;  /* 0x0000000467677209 */ /* 0x008fe40007810000 */
[----:B------:R-:W-:Y:S02]  /*6880*/  FMNMX.FTZ R4, R58, R55, !PT ;  /* 0x000000373a047209 */ /* 0x000fe40007810000 */
[----:B------:R-:W-:Y:S01]  /*6890*/  FMNMX.FTZ R3, R197, R3, !PT ;  /* 0x00000003c5037209 */ /* 0x000fe20007810000 */
[----:B-12---:R-:W1:Y:S01]  /*68a0*/  SHFL.BFLY PT, R6, R103, 0x1, 0x1f ;  /* 0x0c201f0067067f89 */ /* 0x006e6200000e0000 */
[----:B------:R-:W-:-:S03]  /*68b0*/  FMNMX.FTZ R4, R57, R4, !PT ;  /* 0x0000000439047209 */ /* 0x000fc60007810000 */
[----:B------:R-:W2:Y:S01]  /*68c0*/  SHFL.BFLY PT, R102, R3, 0x2, 0x1f ;  /* 0x0c401f0003667f89 */ /* 0x000ea200000e0000 */
[----:B------:R-:W-:-:S04]  /*68d0*/  FMNMX.FTZ R4, R54, R4, !PT ;  /* 0x0000000436047209 */ /* 0x000fc80007810000 */
[----:B------:R-:W-:-:S04]  /*68e0*/  FMNMX.FTZ R4, R143, R4, !PT ;  /* 0x000000048f047209 */ /* 0x000fc80007810000 */
[----:B------:R-:W-:Y:S02]  /*68f0*/  FMNMX.FTZ R4, R142, R4, !PT ;  /* 0x000000048e047209 */ /* 0x000fe40007810000 */
[----:B----4-:R-:W-:Y:S02]  /*6900*/  FMNMX.FTZ R105, R105, R5, !PT ;  /* 0x0000000569697209 */ /* 0x010fe40007810000 */
        /* <DEDUP_REMOVED lines=36> */
[----:B--2---:R-:W-:Y:S02]  /*6b50*/  FFMA.FTZ R2, R48, UR22, -R3 ;  /* 0x0000001630027c23 */ /* 0x004fe40008010803 */
[----:B------:R-:W-:Y:S05]  /*6b60*/  LDSM.16.MT88.4 R48, [R222+0xb000] ;  /* 0x00b00000de30783b */ /* 0x000fea0000004200 */
        /* <DEDUP_REMOVED lines=17> */
[----:B---3--:R-:W-:Y:S02]  /*6c80*/  FFMA.FTZ R5, R20, UR22, -R13 ;  /* 0x0000001614057c23 */ /* 0x008fe4000801080d */
[----:B------:R-:W3:Y:S02]  /*6c90*/  LDSM.16.MT88.4 R20, [R222+0x9000] ;  /* 0x00900000de14783b */ /* 0x000ee40000004200 */
[----:B------:R-:W-:Y:S01]  /*6ca0*/  FSEL R0, R0, RZ, P1 ;  /* 0x000000ff00007208 */ /* 0x000fe20000800000 */
[----:B------:R4:W5:Y:S01]  /*6cb0*/  MUFU.EX2 R183, R5 ;  /* 0x0000000500b77308 */ /* 0x0009620000000800 */
[----:B-1----:R-:W-:Y:S01]  /*6cc0*/  FFMA.FTZ R2, R44, UR22, -R3 ;  /* 0x000000162c027c23 */ /* 0x002fe20008010803 */
[----:B--2---:R-:W-:-:S06]  /*6cd0*/  F2FP.BF16.F32.PACK_AB R10, R215, R212 ;  /* 0x000000d4d70a723e */ /* 0x004fcc00000010ff */
[----:B------:R1:W-:Y:S01]  /*6ce0*/  MUFU.EX2 R211, R2 ;  /* 0x0000000200d37308 */ /* 0x0003e20000000800 */
[----:B----4-:R-:W-:Y:S01]  /*6cf0*/  FFMA.FTZ R5, R39, UR22, -R12 ;  /* 0x0000001627057c23 */ /* 0x010fe2000801080c */
[----:B-----5:R-:W-:Y:S01]  /*6d00*/  F2FP.BF16.F32.PACK_AB R6, R183, R188 ;  /* 0x000000bcb706723e */ /* 0x020fe200000010ff */
[----:B------:R-:W2:Y:S05]  /*6d10*/  LDSM.16.MT88.4 R36, [R222+0xa000] ;  /* 0x00a00000de24783b */ /* 0x000eaa0000004200 */
[----:B------:R-:W4:Y:S01]  /*6d20*/  MUFU.EX2 R181, R5 ;  /* 0x0000000500b57308 */ /* 0x000f220000000800 */
[----:B-1----:R-:W-:-:S07]  /*6d30*/  FFMA.FTZ R2, R30, UR22, -R3 ;  /* 0x000000161e027c23 */ /* 0x002fce0008010803 */
[----:B------:R1:W-:Y:S01]  /*6d40*/  MUFU.EX2 R206, R2 ;  /* 0x0000000200ce7308 */ /* 0x0003e20000000800 */
[----:B----4-:R-:W-:-:S07]  /*6d50*/  F2FP.BF16.F32.PACK_AB R5, R15, R181 ;  /* 0x000000b50f05723e */ /* 0x010fce00000010ff */
[----:B---3--:R-:W-:Y:S01]  /*6d60*/  HMMA.16816.F32.BF16 R120, R4, R20, RZ ;  /* 0x000000140478723c */ /* 0x008fe200000418ff */
[----:B-1----:R-:W-:-:S05]  /*6d70*/  FFMA.FTZ R2, R58, UR22, -R0 ;  /* 0x000000163a027c23 */ /* 0x002fca0008010800 */
[C---:B------:R-:W-:Y:S01]  /*6d80*/  HMMA.16816.F32.BF16 R88, R4.reuse, R22, RZ ;  /* 0x000000160458723c */ /* 0x040fe200000418ff */
[----:B------:R1:W-:Y:S05]  /*6d90*/  MUFU.EX2 R207, R2 ;  /* 0x0000000200cf7308 */ /* 0x0003ea0000000800 */
[C---:B------:R-:W-:Y:S06]  /*6da0*/  HMMA.16816.F32.BF16 R124, R4.reuse, R16, RZ ;  /* 0x00000010047c723c */ /* 0x040fec00000418ff */
[C---:B------:R-:W-:Y:S06]  /*6db0*/  HMMA.16816.F32.BF16 R92, R4.reuse, R18, RZ ;  /* 0x00000012045c723c */ /* 0x040fec00000418ff */
[----:B------:R-:W-:Y:S01]  /*6dc0*/  HMMA.16816.F32.BF16 R116, R4, R24, RZ ;  /* 0x000000180474723c */ /* 0x000fe200000418ff */
[----:B-1----:R-:W-:-:S04]  /*6dd0*/  FFMA.FTZ R2, R55, UR22, -R0 ;  /* 0x0000001637027c23 */ /* 0x002fc80008010800 */
[----:B------:R1:W3:Y:S01]  /*6de0*/  MUFU.EX2 R251, R2 ;  /* 0x0000000200fb7308 */ /* 0x0002e20000000800 */
[C---:B------:R-:W-:Y:S06]  /*6df0*/  HMMA.16816.F32.BF16 R84, R4.reuse, R26, RZ ;  /* 0x0000001a0454723c */ /* 0x040fec00000418ff */
[C---:B--2---:R-:W-:Y:S06]  /*6e00*/  HMMA.16816.F32.BF16 R80, R4.reuse, R38, RZ ;  /* 0x000000260450723c */ /* 0x044fec00000418ff */
[----:B------:R-:W-:Y:S01]  /*6e10*/  HMMA.16816.F32.BF16 R76, R4, R42, RZ ;  /* 0x0000002a044c723c */ /* 0x000fe200000418ff */
[----:B-1----:R-:W-:Y:S01]  /*6e20*/  FFMA.FTZ R2, R57, UR22, -R0 ;  /* 0x0000001639027c23 */ /* 0x002fe20008010800 */
[----:B---3--:R-:W-:-:S04]  /*6e30*/  F2FP.BF16.F32.PACK_AB R9, R251, R207 ;  /* 0x000000cffb09723e */ /* 0x008fc800000010ff */
[C---:B------:R-:W-:Y:S01]  /*6e40*/  HMMA.16816.F32.BF16 R72, R4.reuse, R50, RZ ;  /* 0x000000320448723c */ /* 0x040fe200000418ff */
[----:B------:R1:W-:Y:S05]  /*6e50*/  MUFU.EX2 R252, R2 ;  /* 0x0000000200fc7308 */ /* 0x0003ea0000000800 */
[C---:B------:R-:W-:Y:S06]  /*6e60*/  HMMA.16816.F32.BF16 R112, R4.reuse, R36, RZ ;  /* 0x000000240470723c */ /* 0x040fec00000418ff */
[C---:B------:R-:W-:Y:S06]  /*6e70*/  HMMA.16816.F32.BF16 R108, R4.reuse, R40, RZ ;  /* 0x00000028046c723c */ /* 0x040fec00000418ff */
[----:B------:R-:W-:Y:S01]  /*6e80*/  HMMA.16816.F32.BF16 R96, R4, R48, RZ ;  /* 0x000000300460723c */ /* 0x000fe200000418ff */
[----:B-1----:R-:W-:-:S04]  /*6e90*/  FFMA.FTZ R2, R54, UR22, -R0 ;  /* 0x0000001636027c23 */ /* 0x002fc80008010800 */
[----:B------:R1:W2:Y:S02]  /*6ea0*/  MUFU.EX2 R216, R2 ;  /* 0x0000000200d87308 */ /* 0x0002a40000000800 */
[----:B-1----:R-:W-:Y:S01]  /*6eb0*/  FFMA.FTZ R2, R31, UR22, -R3 ;  /* 0x000000161f027c23 */ /* 0x002fe20008010803 */
[----:B--2---:R-:W-:-:S05]  /*6ec0*/  F2FP.BF16.F32.PACK_AB R11, R216, R252 ;  /* 0x000000fcd80b723e */ /* 0x004fca00000010ff */
[----:B------:R1:W-:Y:S02]  /*6ed0*/  MUFU.EX2 R182, R2 ;  /* 0x0000000200b67308 */ /* 0x0003e40000000800 */
[C---:B------:R-:W-:Y:S06]  /*6ee0*/  HMMA.16816.F32.BF16 R64, R8.reuse, R20, RZ ;  /* 0x000000140840723c */ /* 0x040fec00000418ff */
[C---:B------:R-:W-:Y:S01]  /*6ef0*/  HMMA.16816.F32.BF16 R132, R8.reuse, R22, RZ ;  /* 0x000000160884723c */ /* 0x040fe200000418ff */
[----:B------:R-:W-:Y:S05]  /*6f00*/  LDSM.16.MT88.4 R20, [R222+0x9400] ;  /* 0x00940000de14783b */ /* 0x000fea0000004200 */
[----:B------:R-:W-:Y:S01]  /*6f10*/  HMMA.16816.F32.BF16 R68, R8, R16, RZ ;  /* 0x000000100844723c */ /* 0x000fe200000418ff */
[----:B-1----:R-:W-:-:S02]  /*6f20*/  FFMA.FTZ R2, R28, UR22, -R3 ;  /* 0x000000161c027c23 */ /* 0x002fc40008010803 */
[----:B------:R-:W-:Y:S02]  /*6f30*/  LDSM.16.MT88.4 R28, [R220+0x9400] ;  /* 0x00940000dc1c783b */ /* 0x000fe40000004200 */
[----:B------:R1:W-:Y:S01]  /*6f40*/  MUFU.EX2 R166, R2 ;  /* 0x0000000200a67308 */ /* 0x0003e20000000800 */
[C---:B------:R-:W-:Y:S01]  /*6f50*/  HMMA.16816.F32.BF16 R128, R8.reuse, R18, RZ ;  /* 0x000000120880723c */ /* 0x040fe200000418ff */
[----:B------:R-:W-:Y:S05]  /*6f60*/  LDSM.16.MT88.4 R16, [R220+0xa400] ;  /* 0x00a40000dc10783b */ /* 0x000fea0000004200 */
[C---:B------:R-:W-:Y:S06]  /*6f70*/  HMMA.16816.F32.BF16 R60, R8.reuse, R24, RZ ;  /* 0x00000018083c723c */ /* 0x040fec00000418ff */
[----:B------:R-:W-:Y:S01]  /*6f80*/  HMMA.16816.F32.BF16 R136, R8, R26, RZ ;  /* 0x0000001a0888723c */ /* 0x000fe200000418ff */
[----:B------:R-:W-:Y:S01]  /*6f90*/  LDSM.16.MT88.4 R24, [R222+0xa400] ;  /* 0x00a40000de18783b */ /* 0x000fe20000004200 */
[----:B-1----:R-:W-:-:S04]  /*6fa0*/  FFMA.FTZ R2, R53, UR22, -R13 ;  /* 0x0000001635027c23 */ /* 0x002fc8000801080d */
[C---:B------:R-:W-:Y:S01]  /*6fb0*/  HMMA.16816.F32.BF16 R144, R8.reuse, R38, RZ ;  /* 0x000000260890723c */ /* 0x040fe200000418ff */
[----:B------:R1:W-:Y:S05]  /*6fc0*/  MUFU.EX2 R167, R2 ;  /* 0x0000000200a77308 */ /* 0x0003ea0000000800 */
[C---:B------:R-:W-:Y:S06]  /*6fd0*/  HMMA.16816.F32.BF16 R148, R8.reuse, R42, RZ ;  /* 0x0000002a0894723c */ /* 0x040fec00000418ff */
[----:B------:R-:W-:Y:S01]  /*6fe0*/  HMMA.16816.F32.BF16 R152, R8, R50, RZ ;  /* 0x000000320898723c */ /* 0x000fe200000418ff */
[----:B-1----:R-:W-:-:S04]  /*6ff0*/  FFMA.FTZ R2, R34, UR22, -R13 ;  /* 0x0000001622027c23 */ /* 0x002fc8000801080d */
        /* <DEDUP_REMOVED lines=8> */
[C---:B------:R-:W-:Y:S04]  /*7080*/  HMMA.16816.F32.BF16 R56, R8.reuse, R36, RZ ;  /* 0x000000240838723c */ /* 0x040fe800000418ff */
[----:B------:R1:W-:Y:S02]  /*7090*/  MUFU.EX2 R247, R2 ;  /* 0x0000000200f77308 */ /* 0x0003e40000000800 */
[----:B------:R-:W-:Y:S01]  /*70a0*/  HMMA.16816.F32.BF16 R36, R8, R48, RZ ;  /* 0x000000300824723c */ /* 0x000fe200000418ff */
[----:B------:R-:W-:Y:S01]  /*70b0*/  LDSM.16.MT88.4 R48, [R220+0x9800] ;  /* 0x00980000dc30783b */ /* 0x000fe20000004200 */
[----:B-1----:R-:W-:-:S04]  /*70c0*/  FFMA.FTZ R2, R52, UR22, -R12 ;  /* 0x0000001634027c23 */ /* 0x002fc8000801080c */
[----:B------:R-:W-:Y:S01]  /*70d0*/  HMMA.16816.F32.BF16 R52, R8, R40, RZ ;  /* 0x000000280834723c */ /* 0x000fe200000418ff */
[----:B------:R-:W-:Y:S01]  /*70e0*/  LDSM.16.MT88.4 R40, [R222+0x9800] ;  /* 0x00980000de28783b */ /* 0x000fe20000004200 */
[----:B------:R1:W2:Y:S05]  /*70f0*/  MUFU.EX2 R250, R2 ;  /* 0x0000000200fa7308 */ /* 0x0002aa0000000800 */
[----:B------:R-:W-:Y:S02]  /*7100*/  F2FP.BF16.F32.PACK_AB R8, R206, R211 ;  /* 0x000000d3ce08723e */ /* 0x000fe400000010ff */
[----:B------:R-:W-:Y:S01]  /*7110*/  F2FP.BF16.F32.PACK_AB R10, R166, R182 ;  /* 0x000000b6a60a723e */ /* 0x000fe200000010ff */
[--C-:B-1----:R-:W-:Y:S01]  /*7120*/  FFMA.FTZ R2, R35, UR22, -R12.reuse ;  /* 0x0000001623027c23 */ /* 0x102fe2000801080c */
[----:B--2---:R-:W-:Y:S01]  /*7130*/  F2FP.BF16.F32.PACK_AB R5, R250, R247 ;  /* 0x000000f7fa05723e */ /* 0x004fe200000010ff */
[----:B------:R-:W1:Y:S02]  /*7140*/  LDSM.16.MT88.4 R32, [R220+0xb400] ;  /* 0x00b40000dc20783b */ /* 0x000e640000004200 */
[----:B------:R2:W-:Y:S02]  /*7150*/  MUFU.EX2 R249, R2 ;  /* 0x0000000200f97308 */ /* 0x0005e40000000800 */
[----:B--2---:R-:W-:-:S02]  /*7160*/  FFMA.FTZ R2, R46, UR22, -R12 ;  /* 0x000000162e027c23 */ /* 0x004fc4000801080c */
[----:B------:R-:W2:Y:S04]  /*7170*/  LDSM.16.MT88.4 R44, [R222+0xb400] ;  /* 0x00b40000de2c783b */ /* 0x000ea80000004200 */
[----:B------:R3:W4:Y:S02]  /*7180*/  MUFU.EX2 R248, R2 ;  /* 0x0000000200f87308 */ /* 0x0007240000000800 */
[----:B---3--:R-:W-:Y:S01]  /*7190*/  FFMA.FTZ R2, R143, UR22, -R0 ;  /* 0x000000168f027c23 */ /* 0x008fe20008010800 */
[----:B----4-:R-:W-:-:S05]  /*71a0*/  F2FP.BF16.F32.PACK_AB R7, R248, R249 ;  /* 0x000000f9f807723e */ /* 0x010fca00000010ff */
[----:B------:R3:W-:Y:S02]  /*71b0*/  MUFU.EX2 R245, R2 ;  /* 0x0000000200f57308 */ /* 0x0007e40000000800 */
[C---:B-1----:R-:W-:Y:S06]  /*71c0*/  HMMA.16816.F32.BF16 R108, R4.reuse, R32, R108 ;  /* 0x00000020046c723c */ /* 0x042fec000004186c */
[C---:B------:R-:W-:Y:S06]  /*71d0*/  HMMA.16816.F32.BF16 R124, R4.reuse, R28, R124 ;  /* 0x0000001c047c723c */ /* 0x040fec000004187c */
[----:B------:R-:W-:Y:S01]  /*71e0*/  HMMA.16816.F32.BF16 R116, R4, R16, R116 ;  /* 0x000000100474723c */ /* 0x000fe20000041874 */
[----:B---3--:R-:W-:-:S04]  /*71f0*/  FFMA.FTZ R2, R142, UR22, -R0 ;  /* 0x000000168e027c23 */ /* 0x008fc80008010800 */
[----:B------:R1:W3:Y:S01]  /*7200*/  MUFU.EX2 R246, R2 ;  /* 0x0000000200f67308 */ /* 0x0002e20000000800 */
[C---:B--2---:R-:W-:Y:S06]  /*7210*/  HMMA.16816.F32.BF16 R96, R4.reuse, R44, R96 ;  /* 0x0000002c0460723c */ /* 0x044fec0000041860 */
[C---:B------:R-:W-:Y:S06]  /*7220*/  HMMA.16816.F32.BF16 R120, R4.reuse, R20, R120 ;  /* 0x000000140478723c */ /* 0x040fec0000041878 */
[----:B------:R-:W-:Y:S01]  /*7230*/  HMMA.16816.F32.BF16 R156, R4, R24, R112 ;  /* 0x00000018049c723c */ /* 0x000fe20000041870 */
[----:B-1----:R-:W-:Y:S01]  /*7240*/  FFMA.FTZ R2, R141, UR22, -R0 ;  /* 0x000000168d027c23 */ /* 0x002fe20008010800 */
[----:B---3--:R-:W-:-:S04]  /*7250*/  F2FP.BF16.F32.PACK_AB R9, R246, R245 ;  /* 0x000000f5f609723e */ /* 0x008fc800000010ff */
[----:B------:R-:W-:Y:S01]  /*7260*/  HMMA.16816.F32.BF16 R92, R4, R30, R92 ;  /* 0x0000001e045c723c */ /* 0x000fe2000004185c */
[----:B------:R1:W-:Y:S02]  /*7270*/  MUFU.EX2 R244, R2 ;  /* 0x0000000200f47308 */ /* 0x0003e40000000800 */
[----:B-1----:R-:W-:-:S03]  /*7280*/  FFMA.FTZ R2, R140, UR22, -R0 ;  /* 0x000000168c027c23 */ /* 0x002fc60008010800 */
[C---:B------:R-:W-:Y:S03]  /*7290*/  HMMA.16816.F32.BF16 R140, R4.reuse, R22, R88 ;  /* 0x00000016048c723c */ /* 0x040fe60000041858 */
[----:B------:R1:W2:Y:S03]  /*72a0*/  MUFU.EX2 R243, R2 ;  /* 0x0000000200f37308 */ /* 0x0002a60000000800 */
        /* <DEDUP_REMOVED lines=11> */
[----:B------:R1:W-:Y:S05]  /*7360*/  MUFU.EX2 R241, R2 ;  /* 0x0000000200f17308 */ /* 0x0003ea0000000800 */
[C---:B------:R-:W-:Y:S01]  /*7370*/  HMMA.16816.F32.BF16 R60, R8.reuse, R30, R128 ;  /* 0x0000001e083c723c */ /* 0x040fe20000041880 */
[----:B------:R-:W-:Y:S05]  /*7380*/  LDSM.16.MT88.4 R28, [R222+0xa800] ;  /* 0x00a80000de1c783b */ /* 0x000fea0000004200 */
[----:B------:R-:W-:Y:S01]  /*7390*/  HMMA.16816.F32.BF16 R184, R8, R32, R52 ;  /* 0x0000002008b8723c */ /* 0x000fe20000041834 */
[----:B------:R-:W-:Y:S01]  /*73a0*/  IMAD.MOV.U32 R130, RZ, RZ, R214 ;  /* 0x000000ffff827224 */ /* 0x000fe200078e00d6 */
[----:B------:R-:W-:-:S04]  /*73b0*/  MOV R131, R213 ;  /* 0x000000d500837202 */ /* 0x000fc80000000f00 */
[C---:B------:R-:W-:Y:S01]  /*73c0*/  HMMA.16816.F32.BF16 R52, R8.reuse, R18, R136 ;  /* 0x000000120834723c */ /* 0x040fe20000041888 */
[----:B-1----:R-:W-:Y:S01]  /*73d0*/  FFMA.FTZ R2, R161, UR22, -R13 ;  /* 0x00000016a1027c23 */ /* 0x002fe2000801080d */
[----:B------:R-:W-:Y:S01]  /*73e0*/  MOV R161, R167 ;  /* 0x000000a700a17202 */ /* 0x000fe20000000f00 */
[----:B------:R-:W-:Y:S02]  /*73f0*/  LDSM.16.MT88.4 R16, [R220+0xb800] ;  /* 0x00b80000dc10783b */ /* 0x000fe40000004200 */
[----:B------:R1:W2:Y:S01]  /*7400*/  MUFU.EX2 R240, R2 ;  /* 0x0000000200f07308 */ /* 0x0002a20000000800 */
[----:B------:R-:W-:Y:S01]  /*7410*/  HMMA.16816.F32.BF16 R32, R8, R34, R148 ;  /* 0x000000220820723c */ /* 0x000fe20000041894 */
[----:B------:R-:W-:Y:S01]  /*7420*/  MOV R138, R212 ;  /* 0x000000d4008a7202 */ /* 0x000fe20000000f00 */
[----:B------:R-:W-:Y:S01]  /*7430*/  IMAD.MOV.U32 R139, RZ, RZ, R181 ;  /* 0x000000ffff8b7224 */ /* 0x000fe200078e00b5 */
[----:B------:R-:W-:-:S04]  /*7440*/  MOV R136, R131 ;  /* 0x0000008300887202 */ /* 0x000fc80000000f00 */
[----:B------:R-:W-:Y:S01]  /*7450*/  IMAD.MOV.U32 R151, RZ, RZ, R211 ;  /* 0x000000ffff977224 */ /* 0x000fe200078e00d3 */
[----:B------:R-:W-:Y:S02]  /*7460*/  MOV R150, R210 ;  /* 0x000000d200967202 */ /* 0x000fe40000000f00 */
[----:B------:R-:W-:Y:S02]  /*7470*/  MOV R148, R182 ;  /* 0x000000b600947202 */ /* 0x000fe40000000f00 */
[----:B------:R-:W-:Y:S01]  /*7480*/  MOV R149, R178 ;  /* 0x000000b200957202 */ /* 0x000fe20000000f00 */
[----:B-1----:R-:W-:Y:S01]  /*7490*/  FFMA.FTZ R2, R107, UR22, -R13 ;  /* 0x000000166b027c23 */ /* 0x002fe2000801080d */
[----:B------:R-:W-:Y:S01]  /*74a0*/  IMAD.MOV.U32 R107, RZ, RZ, R166 ;  /* 0x000000ffff6b7224 */ /* 0x000fe200078e00a6 */
[----:B--2---:R-:W-:Y:S01]  /*74b0*/  F2FP.BF16.F32.PACK_AB R4, R240, R241 ;  /* 0x000000f1f004723e */ /* 0x004fe200000010ff */
[C---:B------:R-:W-:Y:S01]  /*74c0*/  HMMA.16816.F32.BF16 R164, R8.reuse, R24, R56 ;  /* 0x0000001808a4723c */ /* 0x040fe20000041838 */
[----:B------:R1:W-:Y:S05]  /*74d0*/  MUFU.EX2 R239, R2 ;  /* 0x0000000200ef7308 */ /* 0x0003ea0000000800 */
[C---:B------:R-:W-:Y:S01]  /*74e0*/  HMMA.16816.F32.BF16 R56, R8.reuse, R22, R132 ;  /* 0x000000160838723c */ /* 0x040fe20000041884 */
[----:B------:R-:W-:Y:S05]  /*74f0*/  LDSM.16.MT88.4 R20, [R222+0xb800] ;  /* 0x00b80000de14783b */ /* 0x000fea0000004200 */
[----:B------:R-:W-:Y:S01]  /*7500*/  HMMA.16816.F32.BF16 R24, R8, R26, R144 ;  /* 0x0000001a0818723c */ /* 0x000fe20000041890 */
[----:B------:R-:W-:Y:S01]  /*7510*/  MOV R135, R209 ;  /* 0x000000d100877202 */ /* 0x000fe20000000f00 */
[----:B------:R-:W-:Y:S01]  /*7520*/  IMAD.MOV.U32 R134, RZ, RZ, R208 ;  /* 0x000000ffff867224 */ /* 0x000fe200078e00d0 */
[----:B------:R-:W-:-:S02]  /*7530*/  MOV R133, R206 ;  /* 0x000000ce00857202 */ /* 0x000fc40000000f00 */
[----:B------:R-:W-:Y:S01]  /*7540*/  MOV R132, R179 ;  /* 0x000000b300847202 */ /* 0x000fe20000000f00 */
[----:B-1----:R-:W-:Y:S01]  /*7550*/  FFMA.FTZ R2, R106, UR22, -R13 ;  /* 0x000000166a027c23 */ /* 0x002fe2000801080d */
[----:B------:R-:W-:-:S03]  /*7560*/  MOV R106, R215 ;  /* 0x000000d7006a7202 */ /* 0x000fc60000000f00 */
[----:B------:R1:W2:Y:S02]  /*7570*/  MUFU.EX2 R219, R2 ;  /* 0x0000000200db7308 */ /* 0x0002a40000000800 */
[----:B-1----:R-:W-:Y:S01]  /*7580*/  FFMA.FTZ R2, R172, UR22, -R12 ;  /* 0x00000016ac027c23 */ /* 0x002fe2000801080c */
[----:B------:R-:W-:Y:S02]  /*7590*/  MOV R172, R188 ;  /* 0x000000bc00ac7202 */ /* 0x000fe40000000f00 */
[C---:B------:R-:W-:Y:S03]  /*75a0*/  HMMA.16816.F32.BF16 R188, R8.reuse, R44, R36 ;  /* 0x0000002c08bc723c */ /* 0x040fe60000041824 */
[----:B------:R1:W-:Y:S01]  /*75b0*/  MUFU.EX2 R218, R2 ;  /* 0x0000000200da7308 */ /* 0x0003e20000000800 */
[----:B------:R-:W3:Y:S01]  /*75c0*/  LDSM.16.MT88.4 R36, [R220+0xa800] ;  /* 0x00a80000dc24783b */ /* 0x000ee20000004200 */
[----:B--2---:R-:W-:Y:S01]  /*75d0*/  F2FP.BF16.F32.PACK_AB R6, R219, R239 ;  /* 0x000000efdb06723e */ /* 0x004fe200000010ff */
[----:B------:R-:W-:Y:S01]  /*75e0*/  IMAD.MOV.U32 R137, RZ, RZ, R172 ;  /* 0x000000ffff897224 */ /* 0x000fe200078e00ac */
[----:B------:R-:W-:Y:S07]  /*75f0*/  HMMA.16816.F32.BF16 R44, R8, R46, R152 ;  /* 0x0000002e082c723c */ /* 0x000fee0000041898 */
[----:B------:R-:W-:Y:S01]  /*7600*/  IMAD.MOV.U32 R152, RZ, RZ, R205 ;  /* 0x000000ffff987224 */ /* 0x000fe200078e00cd */
[----:B------:R-:W-:-:S02]  /*7610*/  MOV R153, R107 ;  /* 0x0000006b00997202 */ /* 0x000fc40000000f00 */
[----:B------:R-:W-:Y:S01]  /*7620*/  MOV R107, R161 ;  /* 0x000000a1006b7202 */ /* 0x000fe20000000f00 */
[----:B-1----:R-:W-:Y:S01]  /*7630*/  FFMA.FTZ R2, R169, UR22, -R12 ;  /* 0x00000016a9027c23 */ /* 0x002fe2000801080c */
[----:B------:R-:W-:Y:S01]  /*7640*/  IMAD.MOV.U32 R169, RZ, RZ, R216 ;  /* 0x000000ffffa97224 */ /* 0x000fe200078e00d8 */
[----:B------:R-:W-:Y:S02]  /*7650*/  MOV R155, R183 ;  /* 0x000000b7009b7202 */ /* 0x000fe40000000f00 */
[----:B------:R1:W2:Y:S02]  /*7660*/  MUFU.EX2 R217, R2 ;  /* 0x0000000200d97308 */ /* 0x0002a40000000800 */
[----:B------:R-:W-:Y:S02]  /*7670*/  MOV R154, R169 ;  /* 0x000000a9009a7202 */ /* 0x000fe40000000f00 */
[----:B------:R-:W-:Y:S01]  /*7680*/  MOV R169, R207 ;  /* 0x000000cf00a97202 */ /* 0x000fe20000000f00 */
[----:B-1----:R-:W-:Y:S01]  /*7690*/  FFMA.FTZ R2, R162, UR22, -R12 ;  /* 0x00000016a2027c23 */ /* 0x002fe2000801080c */
[----:B--2---:R-:W-:-:S03]  /*76a0*/  F2FP.BF16.F32.PACK_AB R5, R217, R218 ;  /* 0x000000dad905723e */ /* 0x004fc600000010ff */
[----:B------:R1:W-:Y:S02]  /*76b0*/  MUFU.EX2 R216, R2 ;  /* 0x0000000200d87308 */ /* 0x0003e40000000800 */
[----:B-1----:R-:W-:-:S06]  /*76c0*/  FFMA.FTZ R2, R160, UR22, -R12 ;  /* 0x00000016a0027c23 */ /* 0x002fcc000801080c */
[----:B------:R1:W2:Y:S02]  /*76d0*/  MUFU.EX2 R215, R2 ;  /* 0x0000000200d77308 */ /* 0x0002a40000000800 */
[----:B-1----:R-:W-:Y:S01]  /*76e0*/  FFMA.FTZ R2, R176, UR22, -R3 ;  /* 0x00000016b0027c23 */ /* 0x002fe20008010803 */
[----:B--2---:R-:W-:-:S05]  /*76f0*/  F2FP.BF16.F32.PACK_AB R7, R215, R216 ;  /* 0x000000d8d707723e */ /* 0x004fca00000010ff */
[----:B------:R1:W2:Y:S02]  /*7700*/  MUFU.EX2 R214, R2 ;  /* 0x0000000200d67308 */ /* 0x0002a40000000800 */
[C---:B------:R-:W-:Y:S06]  /*7710*/  HMMA.16816.F32.BF16 R112, R4.reuse, R48, R124 ;  /* 0x000000300470723c */ /* 0x040fec000004187c */
[----:B---3--:R-:W-:Y:S01]  /*7720*/  HMMA.16816.F32.BF16 R144, R4, R36, R116 ;  /* 0x000000240490723c */ /* 0x008fe20000041874 */
[----:B------:R-:W-:Y:S01]  /*7730*/  IMAD.MOV.U32 R124, RZ, RZ, R107 ;  /* 0x000000ffff7c7224 */ /* 0x000fe200078e006b */
[----:B------:R-:W-:Y:S01]  /*7740*/  MOV R126, R150 ;  /* 0x00000096007e7202 */ /* 0x000fe20000000f00 */
[----:B------:R-:W-:Y:S01]  /*7750*/  IMAD.MOV.U32 R127, RZ, RZ, R149 ;  /* 0x000000ffff7f7224 */ /* 0x000fe200078e0095 */
[----:B------:R-:W-:-:S02]  /*7760*/  MOV R125, R151 ;  /* 0x00000097007d7202 */ /* 0x000fc40000000f00 */
[----:B------:R-:W-:Y:S01]  /*7770*/  HMMA.16816.F32.BF16 R140, R4, R42, R140 ;  /* 0x0000002a048c723c */ /* 0x000fe2000004188c */
[----:B-1----:R-:W-:Y:S01]  /*7780*/  FFMA.FTZ R2, R175, UR22, -R3 ;  /* 0x00000016af027c23 */ /* 0x002fe20008010803 */
[----:B--2---:R-:W-:-:S03]  /*7790*/  F2FP.BF16.F32.PACK_AB R8, R214, R242 ;  /* 0x000000f2d608723e */ /* 0x004fc600000010ff */
[----:B------:R1:W-:Y:S01]  /*77a0*/  MUFU.EX2 R213, R2 ;  /* 0x0000000200d57308 */ /* 0x0003e20000000800 */
[----:B------:R-:W-:Y:S01]  /*77b0*/  HMMA.16816.F32.BF16 R88, R4, R38, R88 ;  /* 0x000000260458723c */ /* 0x000fe20000041858 */
[----:B-1----:R-:W-:-:S06]  /*77c0*/  FFMA.FTZ R2, R173, UR22, -R3 ;  /* 0x00000016ad027c23 */ /* 0x002fcc0008010803 */
[----:B------:R1:W2:Y:S02]  /*77d0*/  MUFU.EX2 R212, R2 ;  /* 0x0000000200d47308 */ /* 0x0002a40000000800 */
[----:B-1----:R-:W-:Y:S01]  /*77e0*/  FFMA.FTZ R2, R171, UR22, -R3 ;  /* 0x00000016ab027c23 */ /* 0x002fe20008010803 */
[----:B--2---:R-:W-:Y:S01]  /*77f0*/  F2FP.BF16.F32.PACK_AB R10, R212, R213 ;  /* 0x000000d5d40a723e */ /* 0x004fe200000010ff */
[----:B------:R-:W-:-:S04]  /*7800*/  IMAD.MOV.U32 R171, RZ, RZ, R130 ;  /* 0x000000ffffab7224 */ /* 0x000fc800078e0082 */
[----:B------:R1:W-:Y:S01]  /*7810*/  MUFU.EX2 R211, R2 ;  /* 0x0000000200d37308 */ /* 0x0003e20000000800 */
[C---:B------:R-:W-:Y:S06]  /*7820*/  HMMA.16816.F32.BF16 R128, R4.reuse, R40, R120 ;  /* 0x000000280480723c */ /* 0x040fec0000041878 */
[----:B------:R-:W-:Y:S01]  /*7830*/  HMMA.16816.F32.BF16 R120, R4, R50, R92 ;  /* 0x000000320478723c */ /* 0x000fe2000004185c */
[----:B-1----:R-:W-:-:S04]  /*7840*/  FFMA.FTZ R2, R170, UR22, -R3 ;  /* 0x00000016aa027c23 */ /* 0x002fc80008010803 */
[----:B------:R1:W2:Y:S02]  /*7850*/  MUFU.EX2 R210, R2 ;  /* 0x0000000200d27308 */ /* 0x0002a40000000800 */
[--C-:B-1----:R-:W-:Y:S01]  /*7860*/  FFMA.FTZ R2, R163, UR22, -R3.reuse ;  /* 0x00000016a3027c23 */ /* 0x102fe20008010803 */
[----:B------:R-:W-:Y:S01]  /*7870*/  FFMA.FTZ R3, R168, UR22, -R3 ;  /* 0x00000016a8037c23 */ /* 0x000fe20008010803 */
[----:B------:R-:W-:Y:S04]  /*7880*/  HMMA.16816.F32.BF16 R160, R4, R28, R156 ;  /* 0x0000001c04a0723c */ /* 0x000fe8000004189c */
[----:B------:R1:W-:Y:S03]  /*7890*/  MUFU.EX2 R209, R2 ;  /* 0x0000000200d17308 */ /* 0x0003e60000000800 */
[----:B------:R-:W-:-:S05]  /*78a0*/  MOV R159, R127 ;  /* 0x0000007f009f7202 */ /* 0x000fca0000000f00 */
[----:B------:R3:W4:Y:S01]  /*78b0*/  MUFU.EX2 R207, R3 ;  /* 0x0000000300cf7308 */ /* 0x0007220000000800 */
[--C-:B-1----:R-:W-:Y:S02]  /*78c0*/  FFMA.FTZ R2, R177, UR22, -R0.reuse ;  /* 0x00000016b1027c23 */ /* 0x102fe40008010800 */
[C---:B------:R-:W-:Y:S05]  /*78d0*/  HMMA.16816.F32.BF16 R176, R4.reuse, R16, R108 ;  /* 0x0000001004b0723c */ /* 0x040fea000004186c */
[----:B------:R1:W-:Y:S01]  /*78e0*/  MUFU.EX2 R208, R2 ;  /* 0x0000000200d07308 */ /* 0x0003e20000000800 */
[----:B------:R-:W-:Y:S01]  /*78f0*/  HMMA.16816.F32.BF16 R108, R4, R22, R76 ;  /* 0x00000016046c723c */ /* 0x000fe2000004184c */
[----:B---3--:R-:W-:Y:S01]  /*7900*/  MOV R3, R14 ;  /* 0x0000000e00037202 */ /* 0x008fe20000000f00 */
[----:B-1----:R-:W-:-:S04]  /*7910*/  FFMA.FTZ R2, R180, UR22, -R0 ;  /* 0x00000016b4027c23 */ /* 0x002fc80008010800 */
[----:B------:R-:W-:Y:S01]  /*7920*/  HMMA.16816.F32.BF16 R180, R4, R20, R96 ;  /* 0x0000001404b4723c */ /* 0x000fe20000041860 */
[----:B------:R1:W3:Y:S06]  /*7930*/  MUFU.EX2 R206, R2 ;  /* 0x0000000200ce7308 */ /* 0x0002ec0000000800 */
[----:B--2---:R-:W-:Y:S02]  /*7940*/  F2FP.BF16.F32.PACK_AB R96, R210, R211 ;  /* 0x000000d3d260723e */ /* 0x004fe400000010ff */
[----:B----4-:R-:W-:Y:S01]  /*7950*/  F2FP.BF16.F32.PACK_AB R98, R207, R209 ;  /* 0x000000d1cf62723e */ /* 0x010fe200000010ff */
[----:B-1----:R-:W-:Y:S01]  /*7960*/  FFMA.FTZ R2, R200, UR22, -R0 ;  /* 0x00000016c8027c23 */ /* 0x002fe20008010800 */
[----:B---3--:R-:W-:-:S03]  /*7970*/  F2FP.BF16.F32.PACK_AB R9, R206, R208 ;  /* 0x000000d0ce09723e */ /* 0x008fc600000010ff */
[----:B------:R1:W-:Y:S02]  /*7980*/  MUFU.EX2 R205, R2 ;  /* 0x0000000200cd7308 */ /* 0x0003e40000000800 */
[--C-:B-1----:R-:W-:Y:S02]  /*7990*/  FFMA.FTZ R2, R174, UR22, -R0.reuse ;  /* 0x00000016ae027c23 */ /* 0x102fe40008010800 */
[----:B------:R-:W-:Y:S04]  /*79a0*/  HMMA.16816.F32.BF16 R172, R4, R30, R84 ;  /* 0x0000001e04ac723c */ /* 0x000fe80000041854 */
[----:B------:R1:W2:Y:S02]  /*79b0*/  MUFU.EX2 R200, R2 ;  /* 0x0000000200c87308 */ /* 0x0002a40000000800 */
[----:B-1----:R-:W-:Y:S01]  /*79c0*/  FFMA.FTZ R2, R196, UR22, -R0 ;  /* 0x00000016c4027c23 */ /* 0x002fe20008010800 */
[----:B--2---:R-:W-:Y:S01]  /*79d0*/  F2FP.BF16.F32.PACK_AB R11, R200, R205 ;  /* 0x000000cdc80b723e */ /* 0x004fe200000010ff */
[----:B------:R-:W-:Y:S01]  /*79e0*/  IMAD.MOV.U32 R196, RZ, RZ, R152 ;  /* 0x000000ffffc47224 */ /* 0x000fe200078e0098 */
[----:B------:R-:W-:-:S03]  /*79f0*/  MOV R152, R155 ;  /* 0x0000009b00987202 */ /* 0x000fc60000000f00 */
[----:B------:R1:W-:Y:S01]  /*7a00*/  MUFU.EX2 R107, R2 ;  /* 0x00000002006b7308 */ /* 0x0003e20000000800 */
[----:B------:R-:W-:Y:S02]  /*7a10*/  MOV R155, R148 ;  /* 0x00000094009b7202 */ /* 0x000fe40000000f00 */
[----:B------:R-:W-:Y:S01]  /*7a20*/  HMMA.16816.F32.BF16 R148, R4, R18, R80 ;  /* 0x000000120494723c */ /* 0x000fe20000041850 */
[----:B------:R-:W-:Y:S04]  /*7a30*/  LDSM.16.MT88.4 R4, [R222+0xbc00] ;  /* 0x00bc0000de04783b */ /* 0x000fe80000004200 */
[----:B------:R-:W2:Y:S01]  /*7a40*/  LDSM.16.MT88.4 R80, [R220+0xbc00] ;  /* 0x00bc0000dc50783b */ /* 0x000ea20000004200 */
[C---:B------:R-:W-:Y:S06]  /*7a50*/  HMMA.16816.F32.BF16 R116, R8.reuse, R48, R72 ;  /* 0x000000300874723c */ /* 0x040fec0000041848 */
[----:B------:R-:W-:Y:S01]  /*7a60*/  HMMA.16816.F32.BF16 R60, R8, R50, R60 ;  /* 0x00000032083c723c */ /* 0x000fe2000004183c */
[----:B-1----:R-:W-:Y:S01]  /*7a70*/  FFMA.FTZ R2, R199, UR22, -R13 ;  /* 0x00000016c7027c23 */ /* 0x002fe2000801080d */
[----:B------:R-:W-:-:S02]  /*7a80*/  MOV R199, R153 ;  /* 0x0000009900c77202 */ /* 0x000fc40000000f00 */
[----:B------:R-:W-:Y:S01]  /*7a90*/  MOV R153, R154 ;  /* 0x0000009a00997202 */ /* 0x000fe20000000f00 */
[----:B------:R-:W-:Y:S02]  /*7aa0*/  IMAD.MOV.U32 R154, RZ, RZ, R106 ;  /* 0x000000ffff9a7224 */ /* 0x000fe400078e006a */
[----:B------:R-:W-:Y:S01]  /*7ab0*/  MOV R51, R155 ;  /* 0x0000009b00337202 */ /* 0x000fe20000000f00 */
[----:B------:R1:W-:Y:S01]  /*7ac0*/  MUFU.EX2 R106, R2 ;  /* 0x00000002006a7308 */ /* 0x0003e20000000800 */
[----:B------:R-:W-:Y:S01]  /*7ad0*/  IMAD.MOV.U32 R50, RZ, RZ, R132 ;  /* 0x000000ffff327224 */ /* 0x000fe200078e0084 */
[----:B------:R-:W-:Y:S01]  /*7ae0*/  MOV R155, R134 ;  /* 0x00000086009b7202 */ /* 0x000fe20000000f00 */
[C---:B------:R-:W-:Y:S06]  /*7af0*/  HMMA.16816.F32.BF16 R64, R8.reuse, R36, R64 ;  /* 0x000000240840723c */ /* 0x040fec0000041840 */
[----:B------:R-:W-:Y:S01]  /*7b00*/  HMMA.16816.F32.BF16 R164, R8, R28, R164 ;  /* 0x0000001c08a4723c */ /* 0x000fe200000418a4 */
[----:B------:R-:W-:-:S05]  /*7b10*/  IMAD.MOV.U32 R37, RZ, RZ, R153 ;  /* 0x000000ffff257224 */ /* 0x000fca00078e0099 */
[C---:B------:R-:W-:Y:S01]  /*7b20*/  HMMA.16816.F32.BF16 R84, R8.reuse, R20, R188 ;  /* 0x000000140854723c */ /* 0x040fe200000418bc */
[----:B------:R-:W-:Y:S02]  /*7b30*/  IMAD.MOV.U32 R28, RZ, RZ, R15 ;  /* 0x000000ffff1c7224 */ /* 0x000fe400078e000f */
[----:B-1----:R-:W-:Y:S01]  /*7b40*/  FFMA.FTZ R2, R194, UR22, -R13 ;  /* 0x00000016c2027c23 */ /* 0x002fe2000801080d */
[----:B------:R-:W-:Y:S01]  /*7b50*/  MOV R194, R171 ;  /* 0x000000ab00c27202 */ /* 0x000fe20000000f00 */
[----:B------:R-:W-:Y:S01]  /*7b60*/  IMAD.MOV.U32 R171, RZ, RZ, R135 ;  /* 0x000000ffffab7224 */ /* 0x000fe200078e0087 */
[----:B------:R-:W-:Y:S01]  /*7b70*/  MOV R29, R139 ;  /* 0x0000008b001d7202 */ /* 0x000fe20000000f00 */
[----:B------:R1:W3:Y:S01]  /*7b80*/  MUFU.EX2 R49, R2 ;  /* 0x0000000200317308 */ /* 0x0002e20000000800 */
[C---:B------:R-:W-:Y:S06]  /*7b90*/  HMMA.16816.F32.BF16 R56, R8.reuse, R42, R56 ;  /* 0x0000002a0838723c */ /* 0x040fec0000041838 */
[----:B------:R-:W-:Y:S01]  /*7ba0*/  HMMA.16816.F32.BF16 R52, R8, R38, R52 ;  /* 0x000000260834723c */ /* 0x000fe20000041834 */
[----:B------:R-:W-:Y:S01]  /*7bb0*/  MOV R43, R125 ;  /* 0x0000007d002b7202 */ /* 0x000fe20000000f00 */
[----:B------:R-:W-:-:S04]  /*7bc0*/  IMAD.MOV.U32 R42, RZ, RZ, R126 ;  /* 0x000000ffff2a7224 */ /* 0x000fc800078e007e */
[C---:B------:R-:W-:Y:S01]  /*7bd0*/  HMMA.16816.F32.BF16 R24, R8.reuse, R30, R24 ;  /* 0x0000001e0818723c */ /* 0x040fe20000041818 */
[----:B------:R-:W-:Y:S01]  /*7be0*/  MOV R39, R136 ;  /* 0x0000008800277202 */ /* 0x000fe20000000f00 */
[----:B------:R-:W-:Y:S02]  /*7bf0*/  IMAD.MOV.U32 R38, RZ, RZ, R137 ;  /* 0x000000ffff267224 */ /* 0x000fe400078e0089 */
[----:B-1----:R-:W-:Y:S01]  /*7c00*/  FFMA.FTZ R2, R192, UR22, -R13 ;  /* 0x00000016c0027c23 */ /* 0x002fe2000801080d */
[----:B------:R-:W-:Y:S01]  /*7c10*/  MOV R192, R133 ;  /* 0x0000008500c07202 */ /* 0x000fe20000000f00 */
[C---:B------:R-:W-:Y:S01]  /*7c20*/  HMMA.16816.F32.BF16 R32, R8.reuse, R18, R32 ;  /* 0x000000120820723c */ /* 0x040fe20000041820 */
[----:B------:R-:W-:Y:S01]  /*7c30*/  MOV R31, R171 ;  /* 0x000000ab001f7202 */ /* 0x000fe20000000f00 */
[----:B------:R1:W-:Y:S01]  /*7c40*/  MUFU.EX2 R48, R2 ;  /* 0x0000000200307308 */ /* 0x0003e20000000800 */
[----:B------:R-:W-:Y:S01]  /*7c50*/  IMAD.MOV.U32 R30, RZ, RZ, R169 ;  /* 0x000000ffff1e7224 */ /* 0x000fe200078e00a9 */
[----:B---3--:R-:W-:Y:S01]  /*7c60*/  F2FP.BF16.F32.PACK_AB R92, R49, R106 ;  /* 0x0000006a315c723e */ /* 0x008fe200000010ff */
[----:B------:R-:W-:Y:S01]  /*7c70*/  LDSM.16.MT88.4 R168, [R222+0xac00] ;  /* 0x00ac0000dea8783b */ /* 0x000fe20000004200 */
[C---:B------:R-:W-:Y:S06]  /*7c80*/  HMMA.16816.F32.BF16 R132, R8.reuse, R40, R68 ;  /* 0x000000280884723c */ /* 0x040fec0000041844 */
[C---:B------:R-:W-:Y:S06]  /*7c90*/  HMMA.16816.F32.BF16 R68, R8.reuse, R16, R184 ;  /* 0x000000100844723c */ /* 0x040fec00000418b8 */
[----:B------:R-:W-:Y:S01]  /*7ca0*/  HMMA.16816.F32.BF16 R20, R8, R22, R44 ;  /* 0x000000160814723c */ /* 0x000fe2000004182c */
[----:B-1----:R-:W-:Y:S01]  /*7cb0*/  FFMA.FTZ R2, R193, UR22, -R13 ;  /* 0x00000016c1027c23 */ /* 0x002fe2000801080d */
[----:B------:R-:W-:-:S02]  /*7cc0*/  MOV R187, R159 ;  /* 0x0000009f00bb7202 */ /* 0x000fc40000000f00 */
[----:B------:R-:W-:Y:S01]  /*7cd0*/  MOV R193, R124 ;  /* 0x0000007c00c17202 */ /* 0x000fe20000000f00 */
[----:B------:R1:W3:Y:S01]  /*7ce0*/  MUFU.EX2 R41, R2 ;  /* 0x0000000200297308 */ /* 0x0002e20000000800 */
[----:B------:R-:W4:Y:S01]  /*7cf0*/  LDSM.16.MT88.4 R124, [R220+0x9c00] ;  /* 0x009c0000dc7c783b */ /* 0x000f220000004200 */
[----:B------:R-:W-:Y:S01]  /*7d00*/  FADD.FTZ R3, R3, R187 ;  /* 0x000000bb03037221 */ /* 0x000fe20000010000 */
[----:B------:R-:W-:-:S04]  /*7d10*/  FADD.FTZ R8, R29, R28 ;  /* 0x0000001c1d087221 */ /* 0x000fc80000010000 */
[----:B------:R-:W-:Y:S01]  /*7d20*/  FADD.FTZ R8, R39, R8 ;  /* 0x0000000827087221 */ /* 0x000fe20000010000 */
        /* <DEDUP_REMOVED lines=8> */
[----:B------:R-:W-:Y:S02]  /*7db0*/  MOV R195, R138 ;  /* 0x0000008a00c37202 */ /* 0x000fe40000000f00 */
[----:B---3--:R-:W-:-:S03]  /*7dc0*/  F2FP.BF16.F32.PACK_AB R93, R36, R40 ;  /* 0x00000028245d723e */ /* 0x008fc600000010ff */
[----:B------:R1:W-:Y:S01]  /*7dd0*/  MUFU.EX2 R15, R2 ;  /* 0x00000002000f7308 */ /* 0x0003e20000000800 */
[----:B------:R-:W-:Y:S01]  /*7de0*/  LDSM.16.MT88.4 R136, [R222+0x9c00] ;  /* 0x009c0000de88783b */ /* 0x000fe20000004200 */
[----:B------:R-:W-:-:S04]  /*7df0*/  FADD.FTZ R3, R195, R3 ;  /* 0x00000003c3037221 */ /* 0x000fc80000010000 */
[----:B------:R-:W-:-:S04]  /*7e00*/  FADD.FTZ R3, R198, R3 ;  /* 0x00000003c6037221 */ /* 0x000fc80000010000 */
[----:B------:R-:W-:-:S04]  /*7e10*/  FADD.FTZ R3, R43, R3 ;  /* 0x000000032b037221 */ /* 0x000fc80000010000 */
[----:B------:R-:W-:Y:S01]  /*7e20*/  FADD.FTZ R3, R192, R3 ;  /* 0x00000003c0037221 */ /* 0x000fe20000010000 */
[----:B-1----:R-:W-:Y:S01]  /*7e30*/  FFMA.FTZ R2, R197, UR22, -R12 ;  /* 0x00000016c5027c23 */ /* 0x002fe2000801080c */
[----:B------:R-:W-:Y:S02]  /*7e40*/  MOV R197, R155 ;  /* 0x0000009b00c57202 */ /* 0x000fe40000000f00 */
[----:B------:R-:W1:Y:S01]  /*7e50*/  LDSM.16.MT88.4 R152, [R220+0xac00] ;  /* 0x00ac0000dc98783b */ /* 0x000e620000004200 */
[----:B------:R3:W5:Y:S02]  /*7e60*/  MUFU.EX2 R14, R2 ;  /* 0x00000002000e7308 */ /* 0x0007640000000800 */
[----:B---3--:R-:W-:Y:S01]  /*7e70*/  FFMA.FTZ R2, R204, UR22, -R0 ;  /* 0x00000016cc027c23 */ /* 0x008fe20008010800 */
[----:B-----5:R-:W-:-:S05]  /*7e80*/  F2FP.BF16.F32.PACK_AB R95, R14, R15 ;  /* 0x0000000f0e5f723e */ /* 0x020fca00000010ff */
[----:B------:R3:W5:Y:S02]  /*7e90*/  MUFU.EX2 R13, R2 ;  /* 0x00000002000d7308 */ /* 0x0007640000000800 */
[C---:B--2---:R-:W-:Y:S06]  /*7ea0*/  HMMA.16816.F32.BF16 R76, R92.reuse, R82, R148 ;  /* 0x000000525c4c723c */ /* 0x044fec0000041894 */
[C---:B----4-:R-:W-:Y:S06]  /*7eb0*/  HMMA.16816.F32.BF16 R112, R92.reuse, R124, R112 ;  /* 0x0000007c5c70723c */ /* 0x050fec0000041870 */
[----:B------:R-:W-:Y:S01]  /*7ec0*/  HMMA.16816.F32.BF16 R120, R92, R126, R120 ;  /* 0x0000007e5c78723c */ /* 0x000fe20000041878 */
[--C-:B---3--:R-:W-:Y:S01]  /*7ed0*/  FFMA.FTZ R2, R202, UR22, -R0.reuse ;  /* 0x00000016ca027c23 */ /* 0x108fe20008010800 */
[----:B------:R-:W-:Y:S01]  /*7ee0*/  FFMA.FTZ R0, R203, UR22, -R0 ;  /* 0x00000016cb007c23 */ /* 0x000fe20008010800 */
[----:B-----5:R-:W-:-:S02]  /*7ef0*/  F2FP.BF16.F32.PACK_AB R97, R13, R107 ;  /* 0x0000006b0d61723e */ /* 0x020fc400000010ff */
[----:B------:R2:W-:Y:S01]  /*7f00*/  MUFU.EX2 R12, R2 ;  /* 0x00000002000c7308 */ /* 0x0005e20000000800 */
[C---:B-1----:R-:W-:Y:S06]  /*7f10*/  HMMA.16816.F32.BF16 R156, R92.reuse, R154, R88 ;  /* 0x0000009a5c9c723c */ /* 0x042fec0000041858 */
[C---:B------:R-:W-:Y:S01]  /*7f20*/  HMMA.16816.F32.BF16 R88, R92.reuse, R4, R180 ;  /* 0x000000045c58723c */ /* 0x040fe200000418b4 */
[----:B------:R1:W3:Y:S05]  /*7f30*/  MUFU.EX2 R9, R0 ;  /* 0x0000000000097308 */ /* 0x0002ea0000000800 */
[----:B------:R-:W-:Y:S01]  /*7f40*/  HMMA.16816.F32.BF16 R128, R92, R136, R128 ;  /* 0x000000885c80723c */ /* 0x000fe20000041880 */
[----:B--2---:R-:W-:-:S05]  /*7f50*/  FADD.FTZ R2, R30, R251 ;  /* 0x000000fb1e027221 */ /* 0x004fca0000010000 */
[C---:B------:R-:W-:Y:S01]  /*7f60*/  HMMA.16816.F32.BF16 R140, R92.reuse, R138, R140 ;  /* 0x0000008a5c8c723c */ /* 0x040fe2000004188c */
[----:B------:R-:W-:Y:S01]  /*7f70*/  FADD.FTZ R2, R252, R2 ;  /* 0x00000002fc027221 */ /* 0x000fe20000010000 */
[----:B-1----:R-:W-:Y:S01]  /*7f80*/  FADD.FTZ R0, R197, R31 ;  /* 0x0000001fc5007221 */ /* 0x002fe20000010000 */
        /* <DEDUP_REMOVED lines=78> */
[----:B------:R-:W4:Y:S01]  /*8470*/  LDL.64 R50, [R1+0x48] ;  /* 0x0000480001327983 */ /* 0x000f220000100a00 */
        /* <DEDUP_REMOVED lines=68> */
[----:B-1----:R-:W-:Y:S04]  /*88c0*/  LDSM.16.M88.4 R8, [R224] ;  /* 0x00000000e008783b */ /* 0x002fe80000000200 */
[----:B------:R-:W1:Y:S04]  /*88d0*/  LDSM.16.M88.4 R12, [R221+0x6000] ;  /* 0x00600000dd0c783b */ /* 0x000e680000000200 */
[----:B------:R-:W-:Y:S04]  /*88e0*/  LDSM.16.M88.4 R36, [R221+0x6c00] ;  /* 0x006c0000dd24783b */ /* 0x000fe80000000200 */
[----:B------:R-:W-:Y:S04]  /*88f0*/  LDSM.16.M88.4 R40, [R221+0x6800] ;  /* 0x00680000dd28783b */ /* 0x000fe80000000200 */
[----:B--2---:R-:W2:Y:S04]  /*8900*/  LDSM.16.M88.4 R4, [R224+0x1000] ;  /* 0x00100000e004783b */ /* 0x004ea80000000200 */
[----:B------:R-:W4:Y:S04]  /*8910*/  LDSM.16.M88.4 R44, [R221+0x6400] ;  /* 0x00640000dd2c783b */ /* 0x000f280000000200 */
[----:B------:R-:W-:Y:S04]  /*8920*/  LDSM.16.M88.4 R20, [R223+0x6c00] ;  /* 0x006c0000df14783b */ /* 0x000fe80000000200 */
[----:B------:R-:W5:Y:S04]  /*8930*/  LDSM.16.M88.4 R16, [R225] ;  /* 0x00000000e110783b */ /* 0x000f680000000200 */
[----:B------:R-:W-:Y:S04]  /*8940*/  LDSM.16.M88.4 R32, [R223+0x6000] ;  /* 0x00600000df20783b */ /* 0x000fe80000000200 */
[----:B------:R-:W-:Y:S04]  /*8950*/  LDSM.16.M88.4 R24, [R223+0x6800] ;  /* 0x00680000df18783b */ /* 0x000fe80000000200 */
[----:B------:R-:W-:Y:S01]  /*8960*/  LDSM.16.M88.4 R28, [R223+0x6400] ;  /* 0x00640000df1c783b */ /* 0x000fe20000000200 */
[C---:B-1----:R-:W-:Y:S03]  /*8970*/  HMMA.16816.F32.BF16 R216, R8.reuse, R12, RZ ;  /* 0x0000000c08d8723c */ /* 0x042fe600000418ff */
[----:B------:R-:W-:Y:S04]  /*8980*/  LDSM.16.M88.4 R48, [R221+0x7000] ;  /* 0x00700000dd30783b */ /* 0x000fe80000000200 */
[----:B------:R-:W0:Y:S01]  /*8990*/  LDGDEPBAR ;  /* 0x00000000000079af */ /* 0x000e220000000000 */
[----:B------:R-:W-:Y:S06]  /*89a0*/  HMMA.16816.F32.BF16 R212, R8, R14, RZ ;  /* 0x0000000e08d4723c */ /* 0x000fec00000418ff */
[C---:B--2---:R-:W-:Y:S06]  /*89b0*/  HMMA.16816.F32.BF16 R108, R4.reuse, R12, RZ ;  /* 0x0000000c046c723c */ /* 0x044fec00000418ff */
[----:B------:R-:W-:Y:S01]  /*89c0*/  HMMA.16816.F32.BF16 R64, R4, R14, RZ ;  /* 0x0000000e0440723c */ /* 0x000fe200000418ff */
[----:B------:R-:W1:Y:S05]  /*89d0*/  LDSM.16.M88.4 R12, [R225+0x1000] ;  /* 0x00100000e10c783b */ /* 0x000e6a0000000200 */
[----:B------:R-:W-:Y:S06]  /*89e0*/  HMMA.16816.F32.BF16 R180, R8, R36, RZ ;  /* 0x0000002408b4723c */ /* 0x000fec00000418ff */
[C---:B------:R-:W-:Y:S06]  /*89f0*/  HMMA.16816.F32.BF16 R56, R4.reuse, R40, RZ ;  /* 0x000000280438723c */ /* 0x040fec00000418ff */
[C---:B----4-:R-:W-:Y:S06]  /*8a00*/  HMMA.16816.F32.BF16 R176, R4.reuse, R46, RZ ;  /* 0x0000002e04b0723c */ /* 0x050fec00000418ff */
[C---:B------:R-:W-:Y:S06]  /*8a10*/  HMMA.16816.F32.BF16 R60, R4.reuse, R44, RZ ;  /* 0x0000002c043c723c */ /* 0x040fec00000418ff */
[C---:B------:R-:W-:Y:S06]  /*8a20*/  HMMA.16816.F32.BF16 R52, R4.reuse, R36, RZ ;  /* 0x000000240434723c */ /* 0x040fec00000418ff */
[C---:B------:R-:W-:Y:S06]  /*8a30*/  HMMA.16816.F32.BF16 R192, R4.reuse, R42, RZ ;  /* 0x0000002a04c0723c */ /* 0x040fec00000418ff */
[----:B------:R-:W-:Y:S06]  /*8a40*/  HMMA.16816.F32.BF16 R204, R4, R38, RZ ;  /* 0x0000002604cc723c */ /* 0x000fec00000418ff */
[C---:B------:R-:W-:Y:S06]  /*8a50*/  HMMA.16816.F32.BF16 R200, R8.reuse, R44, RZ ;  /* 0x0000002c08c8723c */ /* 0x040fec00000418ff */
[C---:B------:R-:W-:Y:S01]  /*8a60*/  HMMA.16816.F32.BF16 R196, R8.reuse, R46, RZ ;  /* 0x0000002e08c4723c */ /* 0x040fe200000418ff */
[----:B------:R-:W-:Y:S05]  /*8a70*/  LDSM.16.M88.4 R44, [R221+0x7400] ;  /* 0x00740000dd2c783b */ /* 0x000fea0000000200 */
[C---:B------:R-:W-:Y:S06]  /*8a80*/  HMMA.16816.F32.BF16 R188, R8.reuse, R40, RZ ;  /* 0x0000002808bc723c */ /* 0x040fec00000418ff */
[C---:B------:R-:W-:Y:S01]  /*8a90*/  HMMA.16816.F32.BF16 R184, R8.reuse, R42, RZ ;  /* 0x0000002a08b8723c */ /* 0x040fe200000418ff */
[----:B------:R-:W-:Y:S05]  /*8aa0*/  LDSM.16.M88.4 R40, [R221+0x7800] ;  /* 0x00780000dd28783b */ /* 0x000fea0000000200 */
[----:B------:R-:W-:Y:S01]  /*8ab0*/  HMMA.16816.F32.BF16 R4, R8, R38, RZ ;  /* 0x000000260804723c */ /* 0x000fe200000418ff */
[----:B------:R-:W2:Y:S04]  /*8ac0*/  LDSM.16.M88.4 R8, [R224+0x3000] ;  /* 0x00300000e008783b */ /* 0x000ea80000000200 */
[----:B------:R-:W4:Y:S01]  /*8ad0*/  LDSM.16.M88.4 R36, [R221+0x7c00] ;  /* 0x007c0000dd24783b */ /* 0x000f220000000200 */
[----:B-----5:R-:W-:Y:S06]  /*8ae0*/  HMMA.16816.F32.BF16 R180, R16, R20, R180 ;  /* 0x0000001410b4723c */ /* 0x020fec00000418b4 */
[C---:B-1----:R-:W-:Y:S06]  /*8af0*/  HMMA.16816.F32.BF16 R108, R12.reuse, R32, R108 ;  /* 0x000000200c6c723c */ /* 0x042fec000004186c */
[C---:B------:R-:W-:Y:S06]  /*8b00*/  HMMA.16816.F32.BF16 R56, R12.reuse, R24, R56 ;  /* 0x000000180c38723c */ /* 0x040fec0000041838 */
[C---:B------:R-:W-:Y:S06]  /*8b10*/  HMMA.16816.F32.BF16 R176, R12.reuse, R30, R176 ;  /* 0x0000001e0cb0723c */ /* 0x040fec00000418b0 */
[----:B------:R-:W-:Y:S01]  /*8b20*/  HMMA.16816.F32.BF16 R60, R12, R28, R60 ;  /* 0x0000001c0c3c723c */ /* 0x000fe2000004183c */
[----:B---3--:R-:W-:-:S02]  /*8b30*/  IMAD.MOV.U32 R3, RZ, RZ, R181 ;  /* 0x000000ffff037224 */ /* 0x008fc400078e00b5 */
[----:B------:R-:W-:Y:S02]  /*8b40*/  IMAD.MOV.U32 R2, RZ, RZ, R182 ;  /* 0x000000ffff027224 */ /* 0x000fe400078e00b6 */
[----:B------:R-:W-:Y:S01]  /*8b50*/  IMAD.MOV.U32 R0, RZ, RZ, R183 ;  /* 0x000000ffff007224 */ /* 0x000fe200078e00b7 */
[C---:B------:R-:W-:Y:S06]  /*8b60*/  HMMA.16816.F32.BF16 R52, R12.reuse, R20, R52 ;  /* 0x000000140c34723c */ /* 0x040fec0000041834 */
[----:B------:R-:W-:Y:S01]  /*8b70*/  HMMA.16816.F32.BF16 R64, R12, R34, R64 ;  /* 0x000000220c40723c */ /* 0x000fe20000041840 */
[----:B------:R-:W-:-:S05]  /*8b80*/  IMAD.MOV.U32 R20, RZ, RZ, R180 ;  /* 0x000000ffff147224 */ /* 0x000fca00078e00b4 */
[C---:B------:R-:W-:Y:S06]  /*8b90*/  HMMA.16816.F32.BF16 R192, R12.reuse, R26, R192 ;  /* 0x0000001a0cc0723c */ /* 0x040fec00000418c0 */
[----:B------:R-:W-:Y:S01]  /*8ba0*/  HMMA.16816.F32.BF16 R208, R12, R22, R204 ;  /* 0x000000160cd0723c */ /* 0x000fe200000418cc */
[----:B------:R-:W1:Y:S05]  /*8bb0*/  LDSM.16.M88.4 R12, [R224+0x2000] ;  /* 0x00200000e00c783b */ /* 0x000e6a0000000200 */
[C---:B------:R-:W-:Y:S06]  /*8bc0*/  HMMA.16816.F32.BF16 R244, R16.reuse, R28, R200 ;  /* 0x0000001c10f4723c */ /* 0x040fec00000418c8 */
[C---:B------:R-:W-:Y:S01]  /*8bd0*/  HMMA.16816.F32.BF16 R200, R16.reuse, R30, R196 ;  /* 0x0000001e10c8723c */ /* 0x040fe200000418c4 */
[----:B------:R-:W-:Y:S05]  /*8be0*/  LDSM.16.M88.4 R28, [R223+0x7c00] ;  /* 0x007c0000df1c783b */ /* 0x000fea0000000200 */
[----:B------:R-:W-:Y:S06]  /*8bf0*/  HMMA.16816.F32.BF16 R196, R16, R26, R184 ;  /* 0x0000001a10c4723c */ /* 0x000fec00000418b8 */
[C---:B--2---:R-:W-:Y:S06]  /*8c00*/  HMMA.16816.F32.BF16 R184, R8.reuse, R48, R108 ;  /* 0x0000003008b8723c */ /* 0x044fec000004186c */
[----:B------:R-:W-:Y:S06]  /*8c10*/  HMMA.16816.F32.BF16 R108, R8, R40, R56 ;  /* 0x00000028086c723c */ /* 0x000fec0000041838 */
[----:B------:R-:W-:Y:S01]  /*8c20*/  HMMA.16816.F32.BF16 R248, R16, R24, R188 ;  /* 0x0000001810f8723c */ /* 0x000fe200000418bc */
[----:B------:R-:W-:Y:S05]  /*8c30*/  LDSM.16.M88.4 R24, [R223+0x7000] ;  /* 0x00700000df18783b */ /* 0x000fea0000000200 */
[----:B------:R-:W-:Y:S06]  /*8c40*/  HMMA.16816.F32.BF16 R56, R8, R46, R176 ;  /* 0x0000002e0838723c */ /* 0x000fec00000418b0 */
[----:B------:R-:W-:Y:S01]  /*8c50*/  HMMA.16816.F32.BF16 R240, R16, R32, R216 ;  /* 0x0000002010f0723c */ /* 0x000fe200000418d8 */
[----:B------:R-:W-:-:S02]  /*8c60*/  IMAD.MOV.U32 R176, RZ, RZ, R20 ;  /* 0x000000ffffb07224 */ /* 0x000fc400078e0014 */
[----:B------:R-:W-:Y:S02]  /*8c70*/  IMAD.MOV.U32 R177, RZ, RZ, R3 ;  /* 0x000000ffffb17224 */ /* 0x000fe400078e0003 */
[----:B------:R-:W-:Y:S01]  /*8c80*/  IMAD.MOV.U32 R178, RZ, RZ, R2 ;  /* 0x000000ffffb27224 */ /* 0x000fe200078e0002 */
[C---:B------:R-:W-:Y:S01]  /*8c90*/  HMMA.16816.F32.BF16 R204, R16.reuse, R34, R212 ;  /* 0x0000002210cc723c */ /* 0x040fe200000418d4 */
[----:B------:R-:W-:Y:S01]  /*8ca0*/  LDSM.16.M88.4 R32, [R223+0x7400] ;  /* 0x00740000df20783b */ /* 0x000fe20000000200 */
[----:B------:R-:W-:Y:S02]  /*8cb0*/  IMAD.MOV.U32 R179, RZ, RZ, R0 ;  /* 0x000000ffffb37224 */ /* 0x000fe400078e0000 */
[----:B------:R-:W-:Y:S02]  /*8cc0*/  IMAD.U32 R0, RZ, RZ, UR20 ;  /* 0x00000014ff007e24 */ /* 0x000fe4000f8e00ff */
[----:B------:R-:W-:Y:S01]  /*8cd0*/  HMMA.16816.F32.BF16 R188, R16, R22, R4 ;  /* 0x0000001610bc723c */ /* 0x000fe20000041804 */
[----:B------:R-:W2:Y:S01]  /*8ce0*/  LDSM.16.M88.4 R4, [R225+0x3000] ;  /* 0x00300000e104783b */ /* 0x000ea20000000200 */
[----:B------:R-:W-:-:S03]  /*8cf0*/  IMAD R0, R0, 0x40, R100 ;  /* 0x0000004000007824 */ /* 0x000fc600078e0264 */
[----:B------:R-:W3:Y:S01]  /*8d00*/  LDSM.16.M88.4 R20, [R223+0x7800] ;  /* 0x00780000df14783b */ /* 0x000ee20000000200 */
[C---:B------:R-:W-:Y:S01]  /*8d10*/  HMMA.16816.F32.BF16 R180, R8.reuse, R44, R60 ;  /* 0x0000002c08b4723c */ /* 0x040fe2000004183c */
[--C-:B------:R-:W-:Y:S01]  /*8d20*/  IMAD.IADD R3, R232, 0x1, -R0.reuse ;  /* 0x00000001e8037824 */ /* 0x100fe200078e0a00 */
[C---:B------:R-:W-:Y:S01]  /*8d30*/  ISETP.GE.AND P0, PT, R0.reuse, R238, PT ;  /* 0x000000ee0000720c */ /* 0x040fe20003f06270 */
[----:B------:R-:W-:Y:S01]  /*8d40*/  IMAD.IADD R2, R233, 0x1, -R0 ;  /* 0x00000001e9027824 */ /* 0x000fe200078e0a00 */
[C---:B------:R-:W-:Y:S02]  /*8d50*/  ISETP.GE.AND P6, PT, R0.reuse, R237, PT ;  /* 0x000000ed0000720c */ /* 0x040fe40003fc6270 */
[----:B----4-:R-:W-:Y:S01]  /*8d60*/  HMMA.16816.F32.BF16 R216, R8, R36, R52 ;  /* 0x0000002408d8723c */ /* 0x010fe20000041834 */
[C---:B------:R-:W-:Y:S02]  /*8d70*/  ISETP.GE.AND P5, PT, R0.reuse, R236, PT ;  /* 0x000000ec0000720c */ /* 0x040fe40003fa6270 */
[----:B------:R-:W-:-:S02]  /*8d80*/  ISETP.GE.AND P1, PT, R0, R235, PT ;  /* 0x000000eb0000720c */ /* 0x000fc40003f26270 */
[C---:B------:R-:W-:Y:S01]  /*8d90*/  ISETP.LT.OR P0, PT, R0.reuse, R230, P0 ;  /* 0x000000e60000720c */ /* 0x040fe20000701670 */
[C---:B------:R-:W-:Y:S01]  /*8da0*/  HMMA.16816.F32.BF16 R60, R8.reuse, R50, R64 ;  /* 0x00000032083c723c */ /* 0x040fe20000041840 */
[C---:B------:R-:W-:Y:S02]  /*8db0*/  ISETP.LT.OR P6, PT, R0.reuse, R229, P6 ;  /* 0x000000e50000720c */ /* 0x040fe400037c1670 */
[C---:B------:R-:W-:Y:S02]  /*8dc0*/  ISETP.LT.OR P5, PT, R0.reuse, R228, P5 ;  /* 0x000000e40000720c */ /* 0x040fe40002fa1670 */
[----:B------:R-:W-:Y:S01]  /*8dd0*/  ISETP.LT.OR P1, PT, R0, R227, P1 ;  /* 0x000000e30000720c */ /* 0x000fe20000f21670 */
[C---:B------:R-:W-:Y:S06]  /*8de0*/  HMMA.16816.F32.BF16 R52, R8.reuse, R42, R192 ;  /* 0x0000002a0834723c */ /* 0x040fec00000418c0 */
[----:B------:R-:W-:Y:S01]  /*8df0*/  HMMA.16816.F32.BF16 R16, R8, R38, R208 ;  /* 0x000000260810723c */ /* 0x000fe200000418d0 */
[----:B------:R-:W4:Y:S05]  /*8e00*/  LDSM.16.M88.4 R8, [R225+0x2000] ;  /* 0x00200000e108783b */ /* 0x000f2a0000000200 */
        /* <DEDUP_REMOVED lines=9> */
[C---:B--2---:R-:W-:Y:S06]  /*8ea0*/  HMMA.16816.F32.BF16 R196, R4.reuse, R26, R60 ;  /* 0x0000001a04c4723c */ /* 0x044fec000004183c */
[C---:B------:R-:W-:Y:S06]  /*8eb0*/  HMMA.16816.F32.BF16 R188, R4.reuse, R32, R180 ;  /* 0x0000002004bc723c */ /* 0x040fec00000418b4 */
[C---:B---3--:R-:W-:Y:S06]  /*8ec0*/  HMMA.16816.F32.BF16 R176, R4.reuse, R20, R108 ;  /* 0x0000001404b0723c */ /* 0x048fec000004186c */
[C---:B------:R-:W-:Y:S06]  /*8ed0*/  HMMA.16816.F32.BF16 R184, R4.reuse, R24, R184 ;  /* 0x0000001804b8723c */ /* 0x040fec00000418b8 */
[C---:B------:R-:W-:Y:S06]  /*8ee0*/  HMMA.16816.F32.BF16 R180, R4.reuse, R34, R56 ;  /* 0x0000002204b4723c */ /* 0x040fec0000041838 */
[C---:B------:R-:W-:Y:S06]  /*8ef0*/  HMMA.16816.F32.BF16 R108, R4.reuse, R22, R52 ;  /* 0x00000016046c723c */ /* 0x040fec0000041834 */
[C---:B------:R-:W-:Y:S06]  /*8f00*/  HMMA.16816.F32.BF16 R60, R4.reuse, R28, R216 ;  /* 0x0000001c043c723c */ /* 0x040fec00000418d8 */
[----:B------:R-:W-:Y:S01]  /*8f10*/  HMMA.16816.F32.BF16 R48, R4, R30, R16 ;  /* 0x0000001e0430723c */ /* 0x000fe20000041810 */
[----:B------:R-:W1:Y:S04]  /*8f20*/  LDSM.16.M88.4 R4, [R224+0x5000] ;  /* 0x00500000e004783b */ /* 0x000e680000000200 */
[----:B------:R-:W2:Y:S01]  /*8f30*/  LDSM.16.M88.4 R16, [R224+0x4000] ;  /* 0x00400000e010783b */ /* 0x000ea20000000200 */
[C---:B----4-:R-:W-:Y:S06]  /*8f40*/  HMMA.16816.F32.BF16 R44, R8.reuse, R24, R64 ;  /* 0x00000018082c723c */ /* 0x050fec0000041840 */
[C---:B------:R-:W-:Y:S01]  /*8f50*/  HMMA.16816.F32.BF16 R52, R8.reuse, R26, R208 ;  /* 0x0000001a0834723c */ /* 0x040fe200000418d0 */
[----:B------:R-:W3:Y:S05]  /*8f60*/  LDSM.16.M88.4 R24, [R221+0x8400] ;  /* 0x00840000dd18783b */ /* 0x000eea0000000200 */
[C---:B------:R-:W-:Y:S06]  /*8f70*/  HMMA.16816.F32.BF16 R64, R8.reuse, R32, R212 ;  /* 0x000000200840723c */ /* 0x040fec00000418d4 */
[C---:B------:R-:W-:Y:S06]  /*8f80*/  HMMA.16816.F32.BF16 R204, R8.reuse, R34, R204 ;  /* 0x0000002208cc723c */ /* 0x040fec00000418cc */
[C---:B------:R-:W-:Y:S06]  /*8f90*/  HMMA.16816.F32.BF16 R200, R8.reuse, R20, R200 ;  /* 0x0000001408c8723c */ /* 0x040fec00000418c8 */
[C---:B------:R-:W-:Y:S01]  /*8fa0*/  HMMA.16816.F32.BF16 R208, R8.reuse, R22, R40 ;  /* 0x0000001608d0723c */ /* 0x040fe20000041828 */
[----:B------:R-:W-:Y:S04]  /*8fb0*/  LDSM.16.M88.4 R20, [R223+0x8000] ;  /* 0x00800000df14783b */ /* 0x000fe80000000200 */
[----:B------:R-:W4:Y:S01]  /*8fc0*/  LDSM.16.M88.4 R40, [R221+0x8800] ;  /* 0x00880000dd28783b */ /* 0x000f220000000200 */
[C---:B------:R-:W-:Y:S03]  /*8fd0*/  HMMA.16816.F32.BF16 R212, R8.reuse, R28, R192 ;  /* 0x0000001c08d4723c */ /* 0x040fe600000418c0 */
[----:B------:R-:W-:Y:S03]  /*8fe0*/  LDSM.16.M88.4 R192, [R221+0x8c00] ;  /* 0x008c0000ddc0783b */ /* 0x000fe60000000200 */
[----:B------:R-:W-:Y:S01]  /*8ff0*/  HMMA.16816.F32.BF16 R248, R8, R30, R12 ;  /* 0x0000001e08f8723c */ /* 0x000fe2000004180c */
[----:B------:R-:W5:Y:S04]  /*9000*/  LDSM.16.M88.4 R8, [R225+0x5000] ;  /* 0x00500000e108783b */ /* 0x000f680000000200 */
[----:B------:R-:W5:Y:S01]  /*9010*/  LDSM.16.M88.4 R12, [R225+0x4000] ;  /* 0x00400000e10c783b */ /* 0x000f620000000200 */
[-C--:B-1----:R-:W-:Y:S06]  /*9020*/  HMMA.16816.F32.BF16 R32, R4, R36.reuse, R184 ;  /* 0x000000240420723c */ /* 0x082fec00000418b8 */
[----:B--2---:R-:W-:Y:S06]  /*9030*/  HMMA.16816.F32.BF16 R28, R16, R36, R44 ;  /* 0x00000024101c723c */ /* 0x004fec000004182c */
[C---:B------:R-:W-:Y:S06]  /*9040*/  HMMA.16816.F32.BF16 R56, R4.reuse, R38, R196 ;  /* 0x000000260438723c */ /* 0x040fec00000418c4 */
[C---:B---3--:R-:W-:Y:S06]  /*9050*/  HMMA.16816.F32.BF16 R188, R4.reuse, R24, R188 ;  /* 0x0000001804bc723c */ /* 0x048fec00000418bc */
[C---:B------:R-:W-:Y:S06]  /*9060*/  HMMA.16816.F32.BF16 R180, R4.reuse, R26, R180 ;  /* 0x0000001a04b4723c */ /* 0x040fec00000418b4 */
[----:B----4-:R-:W-:Y:S06]  /*9070*/  HMMA.16816.F32.BF16 R176, R4, R40, R176 ;  /* 0x0000002804b0723c */ /* 0x010fec00000418b0 */
[-C--:B-----5:R-:W-:Y:S06]  /*9080*/  HMMA.16816.F32.BF16 R44, R8, R20.reuse, R32 ;  /* 0x00000014082c723c */ /* 0x0a0fec0000041820 */
[----:B------:R-:W-:Y:S06]  /*9090*/  HMMA.16816.F32.BF16 R32, R12, R20, R28 ;  /* 0x000000140c20723c */ /* 0x000fec000004181c */
[C---:B------:R-:W-:Y:S06]  /*90a0*/  HMMA.16816.F32.BF16 R108, R4.reuse, R42, R108 ;  /* 0x0000002a046c723c */ /* 0x040fec000004186c */
[C---:B------:R-:W-:Y:S06]  /*90b0*/  HMMA.16816.F32.BF16 R184, R4.reuse, R192, R60 ;  /* 0x000000c004b8723c */ /* 0x040fec000004183c */
[----:B------:R-:W-:Y:S06]  /*90c0*/  HMMA.16816.F32.BF16 R240, R4, R194, R48 ;  /* 0x000000c204f0723c */ /* 0x000fec0000041830 */
[----:B------:R-:W-:Y:S01]  /*90d0*/  HMMA.16816.F32.BF16 R28, R16, R38, R52 ;  /* 0x00000026101c723c */ /* 0x000fe20000041834 */
[--C-:B------:R-:W-:Y:S01]  /*90e0*/  IMAD.IADD R4, R231, 0x1, -R0.reuse ;  /* 0x00000001e7047824 */ /* 0x100fe200078e0a00 */
[----:B------:R-:W-:Y:S01]  /*90f0*/  IABS R5, R3 ;  /* 0x0000000300057213 */ /* 0x000fe20000000000 */
[----:B------:R-:W-:Y:S01]  /*9100*/  IMAD.IADD R6, R234, 0x1, -R0 ;  /* 0x00000001ea067824 */ /* 0x000fe200078e0a00 */
[----:B------:R-:W-:-:S02]  /*9110*/  IABS R3, R2 ;  /* 0x0000000200037213 */ /* 0x000fc40000000000 */
[----:B------:R-:W-:Y:S01]  /*9120*/  IABS R2, R4 ;  /* 0x0000000400027213 */ /* 0x000fe20000000000 */
[----:B------:R-:W-:Y:S01]  /*9130*/  HMMA.16816.F32.BF16 R52, R16, R24, R64 ;  /* 0x000000181034723c */ /* 0x000fe20000041840 */
[----:B------:R-:W-:Y:S01]  /*9140*/  IABS R4, R6 ;  /* 0x0000000600047213 */ /* 0x000fe20000000000 */
[----:B------:R-:W-:Y:S02]  /*9150*/  IMAD.MOV.U32 R6, RZ, RZ, R5 ;  /* 0x000000ffff067224 */ /* 0x000fe400078e0005 */
[----:B------:R-:W-:Y:S02]  /*9160*/  IMAD.MOV.U32 R5, RZ, RZ, R3 ;  /* 0x000000ffff057224 */ /* 0x000fe400078e0003 */
[----:B------:R-:W-:Y:S01]  /*9170*/  IMAD.MOV.U32 R3, RZ, RZ, R2 ;  /* 0x000000ffff037224 */ /* 0x000fe200078e0002 */
[----:B------:R-:W-:Y:S01]  /*9180*/  I2FP.F32.S32 R6, R6 ;  /* 0x0000000600067245 */ /* 0x000fe20000201400 */
[----:B------:R-:W-:Y:S01]  /*9190*/  IMAD.MOV.U32 R2, RZ, RZ, R4 ;  /* 0x000000ffff027224 */ /* 0x000fe200078e0004 */
[----:B------:R-:W-:Y:S01]  /*91a0*/  I2FP.F32.S32 R5, R5 ;  /* 0x0000000500057245 */ /* 0x000fe20000201400 */
[----:B------:R-:W-:Y:S01]  /*91b0*/  HMMA.16816.F32.BF16 R36, R8, R22, R56 ;  /* 0x000000160824723c */ /* 0x000fe20000041838 */
[----:B------:R-:W-:Y:S01]  /*91c0*/  I2FP.F32.S32 R3, R3 ;  /* 0x0000000300037245 */ /* 0x000fe20000201400 */
[----:B------:R-:W-:Y:S01]  /*91d0*/  FFMA.FTZ R6, R6, -UR19, R32 ;  /* 0x8000001306067c23 */ /* 0x000fe20008010020 */
[----:B------:R-:W-:Y:S01]  /*91e0*/  I2FP.F32.S32 R2, R2 ;  /* 0x0000000200027245 */ /* 0x000fe20000201400 */
[----:B------:R-:W-:Y:S01]  /*91f0*/  FFMA.FTZ R5, R5, -UR19, R34 ;  /* 0x8000001305057c23 */ /* 0x000fe20008010022 */
[----:B------:R-:W-:-:S02]  /*9200*/  IMAD.MOV.U32 R198, RZ, RZ, R240 ;  /* 0x000000ffffc67224 */ /* 0x000fc400078e00f0 */
[----:B------:R-:W-:Y:S01]  /*9210*/  FFMA.FTZ R4, R3, -UR19, R44 ;  /* 0x8000001303047c23 */ /* 0x000fe2000801002c */
[----:B------:R-:W-:Y:S01]  /*9220*/  FSEL R64, R6, -INF , !P0 ;  /* 0xff80000006407808 */ /* 0x000fe20004000000 */
[----:B------:R-:W-:Y:S01]  /*9230*/  FFMA.FTZ R3, R2, -UR19, R46 ;  /* 0x8000001302037c23 */ /* 0x000fe2000801002e */
[----:B------:R-:W-:Y:S01]  /*9240*/  VIADD R2, R0, 0x1 ;  /* 0x0000000100027836 */ /* 0x000fe20000000000 */
[----:B------:R-:W-:Y:S01]  /*9250*/  FSEL R65, R5, -INF , !P6 ;  /* 0xff80000005417808 */ /* 0x000fe20007000000 */
[----:B------:R-:W-:Y:S01]  /*9260*/  HMMA.16816.F32.BF16 R28, R12, R22, R28 ;  /* 0x000000160c1c723c */ /* 0x000fe2000004181c */
[----:B------:R-:W-:Y:S01]  /*9270*/  FSEL R67, R4, -INF , !P5 ;  /* 0xff80000004437808 */ /* 0x000fe20006800000 */
[--C-:B------:R-:W-:Y:S01]  /*9280*/  IMAD.IADD R4, R233, 0x1, -R2.reuse ;  /* 0x00000001e9047824 */ /* 0x100fe200078e0a02 */
[----:B------:R-:W-:Y:S01]  /*9290*/  FSEL R100, R3, -INF , !P1 ;  /* 0xff80000003647808 */ /* 0x000fe20004800000 */
[--C-:B------:R-:W-:Y:S01]  /*92a0*/  IMAD.IADD R5, R232, 0x1, -R2.reuse ;  /* 0x00000001e8057824 */ /* 0x100fe200078e0a02 */
[C---:B------:R-:W-:Y:S01]  /*92b0*/  ISETP.GE.AND P0, PT, R2.reuse, R238, PT ;  /* 0x000000ee0200720c */ /* 0x040fe20003f06270 */
[----:B------:R-:W-:Y:S01]  /*92c0*/  IMAD.IADD R3, R231, 0x1, -R2 ;  /* 0x00000001e7037824 */ /* 0x000fe200078e0a02 */
[C---:B------:R-:W-:Y:S01]  /*92d0*/  ISETP.GE.AND P6, PT, R2.reuse, R237, PT ;  /* 0x000000ed0200720c */ /* 0x040fe20003fc6270 */
[----:B------:R-:W-:Y:S01]  /*92e0*/  HMMA.16816.F32.BF16 R48, R16, R26, R204 ;  /* 0x0000001a1030723c */ /* 0x000fe200000418cc */
[C---:B------:R-:W-:Y:S01]  /*92f0*/  ISETP.GE.AND P5, PT, R2.reuse, R236, PT ;  /* 0x000000ec0200720c */ /* 0x040fe20003fa6270 */
[----:B------:R-:W-:Y:S01]  /*9300*/  IMAD.MOV.U32 R196, RZ, RZ, R242 ;  /* 0x000000ffffc47224 */ /* 0x000fe200078e00f2 */
[C---:B------:R-:W-:Y:S01]  /*9310*/  ISETP.GE.AND P1, PT, R2.reuse, R235, PT ;  /* 0x000000eb0200720c */ /* 0x040fe20003f26270 */
[----:B------:R-:W-:Y:S01]  /*9320*/  IMAD.MOV.U32 R197, RZ, RZ, R241 ;  /* 0x000000ffffc57224 */ /* 0x000fe200078e00f1 */
[C---:B------:R-:W-:Y:S01]  /*9330*/  ISETP.LT.OR P0, PT, R2.reuse, R230, P0 ;  /* 0x000000e60200720c */ /* 0x040fe20000701670 */
[----:B------:R-:W-:Y:S01]  /*9340*/  IMAD.MOV.U32 R101, RZ, RZ, R243 ;  /* 0x000000ffff657224 */ /* 0x000fe200078e00f3 */
        /* <DEDUP_REMOVED lines=8> */
[----:B------:R-:W-:Y:S01]  /*93d0*/  IABS R7, R2 ;  /* 0x0000000200077213 */ /* 0x000fe20000000000 */
[----:B------:R-:W-:-:S03]  /*93e0*/  IMAD.MOV.U32 R2, RZ, RZ, R5 ;  /* 0x000000ffff027224 */ /* 0x000fc600078e0005 */
[----:B------:R-:W-:Y:S02]  /*93f0*/  I2FP.F32.S32 R5, R3 ;  /* 0x0000000300057245 */ /* 0x000fe40000201400 */
[----:B------:R-:W-:Y:S02]  /*9400*/  I2FP.F32.S32 R2, R2 ;  /* 0x0000000200027245 */ /* 0x000fe40000201400 */
[----:B------:R-:W-:Y:S01]  /*9410*/  I2FP.F32.S32 R3, R4 ;  /* 0x0000000400037245 */ /* 0x000fe20000201400 */
[----:B------:R-:W-:Y:S01]  /*9420*/  FFMA.FTZ R5, R5, -UR19, R35 ;  /* 0x8000001305057c23 */ /* 0x000fe20008010023 */
[----:B------:R-:W-:Y:S01]  /*9430*/  I2FP.F32.S32 R7, R7 ;  /* 0x0000000700077245 */ /* 0x000fe20000201400 */
[----:B------:R-:W-:Y:S01]  /*9440*/  FFMA.FTZ R6, R2, -UR19, R33 ;  /* 0x8000001302067c23 */ /* 0x000fe20008010021 */
[----:B------:R-:W-:Y:S02]  /*9450*/  VIADD R2, R0, 0x8 ;  /* 0x0000000800027836 */ /* 0x000fe40000000000 */
[----:B------:R-:W-:Y:S01]  /*9460*/  FFMA.FTZ R4, R3, -UR19, R45 ;  /* 0x8000001303047c23 */ /* 0x000fe2000801002d */
[----:B------:R-:W-:Y:S01]  /*9470*/  FSEL R61, R5, -INF , !P6 ;  /* 0xff800000053d7808 */ /* 0x000fe20007000000 */
[----:B------:R-:W-:Y:S01]  /*9480*/  FFMA.FTZ R3, R7, -UR19, R47 ;  /* 0x8000001307037c23 */ /* 0x000fe2000801002f */
[--C-:B------:R-:W-:Y:S01]  /*9490*/  IMAD.IADD R21, R232, 0x1, -R2.reuse ;  /* 0x00000001e8157824 */ /* 0x100fe200078e0a02 */
[----:B------:R-:W-:Y:S01]  /*94a0*/  FSEL R60, R6, -INF , !P0 ;  /* 0xff800000063c7808 */ /* 0x000fe20004000000 */
[--C-:B------:R-:W-:Y:S01]  /*94b0*/  IMAD.IADD R20, R233, 0x1, -R2.reuse ;  /* 0x00000001e9147824 */ /* 0x100fe200078e0a02 */
[----:B------:R-:W-:Y:S01]  /*94c0*/  FSEL R62, R4, -INF , !P5 ;  /* 0xff800000043e7808 */ /* 0x000fe20006800000 */
[----:B------:R-:W-:Y:S01]  /*94d0*/  HMMA.16816.F32.BF16 R44, R16, R40, R200 ;  /* 0x00000028102c723c */ /* 0x000fe200000418c8 */
[----:B------:R-:W-:Y:S01]  /*94e0*/  FSEL R63, R3, -INF , !P1 ;  /* 0xff800000033f7808 */ /* 0x000fe20004800000 */
[----:B------:R-:W-:Y:S01]  /*94f0*/  IMAD.IADD R3, R231, 0x1, -R2 ;  /* 0x00000001e7037824 */ /* 0x000fe200078e0a02 */
[C---:B------:R-:W-:Y:S01]  /*9500*/  ISETP.GE.AND P0, PT, R2.reuse, R238, PT ;  /* 0x000000ee0200720c */ /* 0x040fe20003f06270 */
[----:B------:R-:W1:Y:S01]  /*9510*/  LDSM.16.M88.4 R4, [R223+0x8400] ;  /* 0x00840000df04783b */ /* 0x000e620000000200 */
[----:B------:R-:W-:-:S02]  /*9520*/  ISETP.GE.AND P6, PT, R2, R237, PT ;  /* 0x000000ed0200720c */ /* 0x000fc40003fc6270 */
[C---:B------:R-:W-:Y:S02]  /*9530*/  ISETP.GE.AND P5, PT, R2.reuse, R236, PT ;  /* 0x000000ec0200720c */ /* 0x040fe40003fa6270 */
[C---:B------:R-:W-:Y:S02]  /*9540*/  ISETP.GE.AND P1, PT, R2.reuse, R235, PT ;  /* 0x000000eb0200720c */ /* 0x040fe40003f26270 */
[----:B------:R-:W-:Y:S02]  /*9550*/  IABS R22, R21 ;  /* 0x0000001500167213 */ /* 0x000fe40000000000 */
[C---:B------:R-:W-:Y:S02]  /*9560*/  ISETP.LT.OR P0, PT, R2.reuse, R230, P0 ;  /* 0x000000e60200720c */ /* 0x040fe40000701670 */
[C---:B------:R-:W-:Y:S02]  /*9570*/  ISETP.LT.OR P6, PT, R2.reuse, R229, P6 ;  /* 0x000000e50200720c */ /* 0x040fe400037c1670 */
[----:B------:R-:W-:-:S02]  /*9580*/  ISETP.LT.OR P5, PT, R2, R228, P5 ;  /* 0x000000e40200720c */ /* 0x000fc40002fa1670 */
[----:B------:R-:W-:Y:S01]  /*9590*/  ISETP.LT.OR P1, PT, R2, R227, P1 ;  /* 0x000000e30200720c */ /* 0x000fe20000f21670 */
[----:B------:R-:W-:Y:S01]  /*95a0*/  IMAD.IADD R2, R234, 0x1, -R2 ;  /* 0x00000001ea027824 */ /* 0x000fe200078e0a02 */
[----:B------:R-:W-:Y:S02]  /*95b0*/  IABS R21, R20 ;  /* 0x0000001400157213 */ /* 0x000fe40000000000 */
[----:B------:R-:W-:Y:S02]  /*95c0*/  IABS R20, R3 ;  /* 0x0000000300147213 */ /* 0x000fe40000000000 */
[----:B------:R-:W-:Y:S01]  /*95d0*/  IABS R23, R2 ;  /* 0x0000000200177213 */ /* 0x000fe20000000000 */
[----:B------:R-:W-:Y:S02]  /*95e0*/  IMAD.MOV.U32 R3, RZ, RZ, R21 ;  /* 0x000000ffff037224 */ /* 0x000fe400078e0015 */
[----:B------:R-:W-:Y:S01]  /*95f0*/  IMAD.MOV.U32 R2, RZ, RZ, R22 ;  /* 0x000000ffff027224 */ /* 0x000fe200078e0016 */
[----:B------:R-:W-:-:S02]  /*9600*/  I2FP.F32.S32 R23, R23 ;  /* 0x0000001700177245 */ /* 0x000fc40000201400 */
[----:B------:R-:W-:Y:S02]  /*9610*/  I2FP.F32.S32 R21, R3 ;  /* 0x0000000300157245 */ /* 0x000fe40000201400 */
[----:B------:R-:W-:Y:S02]  /*9620*/  I2FP.F32.S32 R3, R20 ;  /* 0x0000001400037245 */ /* 0x000fe40000201400 */
[----:B------:R-:W-:Y:S01]  /*9630*/  I2FP.F32.S32 R2, R2 ;  /* 0x0000000200027245 */ /* 0x000fe20000201400 */
[----:B------:R-:W-:Y:S02]  /*9640*/  FFMA.FTZ R21, R21, -UR19, R30 ;  /* 0x8000001315157c23 */ /* 0x000fe4000801001e */
[----:B------:R-:W-:Y:S01]  /*9650*/  FFMA.FTZ R20, R3, -UR19, R36 ;  /* 0x8000001303147c23 */ /* 0x000fe20008010024 */
[----:B------:R-:W-:Y:S01]  /*9660*/  FFMA.FTZ R3, R23, -UR19, R38 ;  /* 0x8000001317037c23 */ /* 0x000fe20008010026 */
[----:B------:R-:W-:Y:S01]  /*9670*/  FFMA.FTZ R22, R2, -UR19, R28 ;  /* 0x8000001302167c23 */ /* 0x000fe2000801001c */
[----:B------:R-:W-:Y:S01]  /*9680*/  VIADD R2, R0, 0x9 ;  /* 0x0000000900027836 */ /* 0x000fe20000000000 */
[----:B------:R-:W-:-:S02]  /*9690*/  FSEL R57, R21, -INF , !P6 ;  /* 0xff80000015397808 */ /* 0x000fc40007000000 */
[----:B------:R-:W-:Y:S01]  /*96a0*/  FSEL R58, R20, -INF , !P5 ;  /* 0xff800000143a7808 */ /* 0x000fe20006800000 */
[--C-:B------:R-:W-:Y:S01]  /*96b0*/  IMAD.IADD R20, R233, 0x1, -R2.reuse ;  /* 0x00000001e9147824 */ /* 0x100fe200078e0a02 */
[----:B------:R-:W-:Y:S01]  /*96c0*/  FSEL R56, R22, -INF , !P0 ;  /* 0xff80000016387808 */ /* 0x000fe20004000000 */
[--C-:B------:R-:W-:Y:S01]  /*96d0*/  IMAD.IADD R21, R232, 0x1, -R2.reuse ;  /* 0x00000001e8157824 */ /* 0x100fe200078e0a02 */
[----:B------:R-:W-:Y:S01]  /*96e0*/  FSEL R59, R3, -INF , !P1 ;  /* 0xff800000033b7808 */ /* 0x000fe20004800000 */
[----:B------:R-:W-:Y:S01]  /*96f0*/  IMAD.IADD R3, R231, 0x1, -R2 ;  /* 0x00000001e7037824 */ /* 0x000fe200078e0a02 */
[C---:B------:R-:W-:Y:S01]  /*9700*/  ISETP.GE.AND P0, PT, R2.reuse, R238, PT ;  /* 0x000000ee0200720c */ /* 0x040fe20003f06270 */
[----:B-1----:R-:W-:Y:S01]  /*9710*/  HMMA.16816.F32.BF16 R24, R12, R4, R52 ;  /* 0x000000040c18723c */ /* 0x002fe20000041834 */
[C---:B------:R-:W-:Y:S02]  /*9720*/  ISETP.GE.AND P6, PT, R2.reuse, R237, PT ;  /* 0x000000ed0200720c */ /* 0x040fe40003fc6270 */
[----:B------:R-:W-:-:S02]  /*9730*/  ISETP.GE.AND P5, PT, R2, R236, PT ;  /* 0x000000ec0200720c */ /* 0x000fc40003fa6270 */
[C---:B------:R-:W-:Y:S01]  /*9740*/  ISETP.GE.AND P1, PT, R2.reuse, R235, PT ;  /* 0x000000eb0200720c */ /* 0x040fe20003f26270 */
[----:B------:R-:W-:Y:S01]  /*9750*/  HMMA.16816.F32.BF16 R32, R8, R4, R188 ;  /* 0x000000040820723c */ /* 0x000fe200000418bc */
[C---:B------:R-:W-:Y:S02]  /*9760*/  ISETP.LT.OR P0, PT, R2.reuse, R230, P0 ;  /* 0x000000e60200720c */ /* 0x040fe40000701670 */
[C---:B------:R-:W-:Y:S02]  /*9770*/  ISETP.LT.OR P6, PT, R2.reuse, R229, P6 ;  /* 0x000000e50200720c */ /* 0x040fe400037c1670 */
[C---:B------:R-:W-:Y:S02]  /*9780*/  ISETP.LT.OR P5, PT, R2.reuse, R228, P5 ;  /* 0x000000e40200720c */ /* 0x040fe40002fa1670 */
[----:B------:R-:W-:Y:S01]  /*9790*/  ISETP.LT.OR P1, PT, R2, R227, P1 ;  /* 0x000000e30200720c */ /* 0x000fe20000f21670 */
[----:B------:R-:W-:Y:S01]  /*97a0*/  IMAD.IADD R2, R234, 0x1, -R2 ;  /* 0x00000001ea027824 */ /* 0x000fe200078e0a02 */
[----:B------:R-:W-:-:S02]  /*97b0*/  IABS R23, R20 ;  /* 0x0000001400177213 */ /* 0x000fc40000000000 */
        /* <DEDUP_REMOVED lines=10> */
[----:B------:R-:W-:Y:S02]  /*9860*/  FFMA.FTZ R4, R3, -UR19, R37 ;  /* 0x8000001303047c23 */ /* 0x000fe40008010025 */
[----:B------:R-:W-:Y:S01]  /*9870*/  FFMA.FTZ R20, R2, -UR19, R29 ;  /* 0x8000001302147c23 */ /* 0x000fe2000801001d */
[----:B------:R-:W-:-:S02]  /*9880*/  VIADD R2, R0, 0x10 ;  /* 0x0000001000027836 */ /* 0x000fc40000000000 */
[----:B------:R-:W-:Y:S01]  /*9890*/  FFMA.FTZ R3, R22, -UR19, R39 ;  /* 0x8000001316037c23 */ /* 0x000fe20008010027 */
[----:B------:R-:W-:Y:S01]  /*98a0*/  FSEL R55, R5, -INF , !P6 ;  /* 0xff80000005377808 */ /* 0x000fe20007000000 */
[-C--:B------:R-:W-:Y:S01]  /*98b0*/  HMMA.16816.F32.BF16 R36, R8, R6.reuse, R180 ;  /* 0x000000060824723c */ /* 0x080fe200000418b4 */
[----:B------:R-:W-:Y:S01]  /*98c0*/  FSEL R52, R20, -INF , !P0 ;  /* 0xff80000014347808 */ /* 0x000fe20004000000 */
[--C-:B------:R-:W-:Y:S01]  /*98d0*/  IMAD.IADD R5, R232, 0x1, -R2.reuse ;  /* 0x00000001e8057824 */ /* 0x100fe200078e0a02 */
[----:B------:R-:W-:Y:S01]  /*98e0*/  FSEL R53, R4, -INF , !P5 ;  /* 0xff80000004357808 */ /* 0x000fe20006800000 */
[--C-:B------:R-:W-:Y:S01]  /*98f0*/  IMAD.IADD R4, R233, 0x1, -R2.reuse ;  /* 0x00000001e9047824 */ /* 0x100fe200078e0a02 */
[----:B------:R-:W-:Y:S01]  /*9900*/  FSEL R54, R3, -INF , !P1 ;  /* 0xff80000003367808 */ /* 0x000fe20004800000 */
[----:B------:R-:W-:Y:S01]  /*9910*/  IMAD.IADD R3, R231, 0x1, -R2 ;  /* 0x00000001e7037824 */ /* 0x000fe200078e0a02 */
[C---:B------:R-:W-:Y:S01]  /*9920*/  ISETP.GE.AND P0, PT, R2.reuse, R238, PT ;  /* 0x000000ee0200720c */ /* 0x040fe20003f06270 */
[----:B------:R-:W-:Y:S01]  /*9930*/  HMMA.16816.F32.BF16 R28, R12, R6, R48 ;  /* 0x000000060c1c723c */ /* 0x000fe20000041830 */
[C---:B------:R-:W-:Y:S01]  /*9940*/  ISETP.GE.AND P6, PT, R2.reuse, R237, PT ;  /* 0x000000ed0200720c */ /* 0x040fe20003fc6270 */
[----:B------:R-:W-:Y:S01]  /*9950*/  IMAD.MOV.U32 R180, RZ, RZ, R198 ;  /* 0x000000ffffb47224 */ /* 0x000fe200078e00c6 */
[C---:B------:R-:W-:Y:S01]  /*9960*/  ISETP.GE.AND P5, PT, R2.reuse, R236, PT ;  /* 0x000000ec0200720c */ /* 0x040fe20003fa6270 */
[----:B------:R-:W-:Y:S01]  /*9970*/  IMAD.MOV.U32 R182, RZ, RZ, R196 ;  /* 0x000000ffffb67224 */ /* 0x000fe200078e00c4 */
[C---:B------:R-:W-:Y:S01]  /*9980*/  ISETP.GE.AND P1, PT, R2.reuse, R235, PT ;  /* 0x000000eb0200720c */ /* 0x040fe20003f26270 */
[----:B------:R-:W-:Y:S01]  /*9990*/  IMAD.MOV.U32 R181, RZ, RZ, R197 ;  /* 0x000000ffffb57224 */ /* 0x000fe200078e00c5 */
[C---:B------:R-:W-:Y:S01]  /*99a0*/  ISETP.LT.OR P0, PT, R2.reuse, R230, P0 ;  /* 0x000000e60200720c */ /* 0x040fe20000701670 */
[----:B------:R-:W-:Y:S01]  /*99b0*/  HMMA.16816.F32.BF16 R48, R16, R42, R208 ;  /* 0x0000002a1030723c */ /* 0x000fe200000418d0 */
[C---:B------:R-:W-:Y:S01]  /*99c0*/  ISETP.LT.OR P6, PT, R2.reuse, R229, P6 ;  /* 0x000000e50200720c */ /* 0x040fe200037c1670 */
[----:B------:R-:W-:Y:S01]  /*99d0*/  IMAD.MOV.U32 R183, RZ, RZ, R101 ;  /* 0x000000ffffb77224 */ /* 0x000fe200078e0065 */
[----:B------:R-:W-:-:S02]  /*99e0*/  ISETP.LT.OR P5, PT, R2, R228, P5 ;  /* 0x000000e40200720c */ /* 0x000fc40002fa1670 */
[----:B------:R-:W-:Y:S01]  /*99f0*/  ISETP.LT.OR P1, PT, R2, R227, P1 ;  /* 0x000000e30200720c */ /* 0x000fe20000f21670 */
[----:B------:R-:W-:Y:S01]  /*9a00*/  IMAD.IADD R2, R234, 0x1, -R2 ;  /* 0x00000001ea027824 */ /* 0x000fe200078e0a02 */
[----:B------:R-:W-:Y:S01]  /*9a10*/  IABS R20, R4 ;  /* 0x0000000400147213 */ /* 0x000fe20000000000 */
[----:B------:R-:W-:Y:S01]  /*9a20*/  HMMA.16816.F32.BF16 R40, R16, R192, R212 ;  /* 0x000000c01028723c */ /* 0x000fe200000418d4 */
[----:B------:R-:W-:Y:S02]  /*9a30*/  IABS R21, R5 ;  /* 0x0000000500157213 */ /* 0x000fe40000000000 */
[----:B------:R-:W-:Y:S02]  /*9a40*/  IABS R5, R2 ;  /* 0x0000000200057213 */ /* 0x000fe40000000000 */
[----:B------:R-:W-:Y:S01]  /*9a50*/  IABS R4, R3 ;  /* 0x0000000300047213 */ /* 0x000fe20000000000 */
[----:B------:R-:W-:Y:S02]  /*9a60*/  IMAD.MOV.U32 R3, RZ, RZ, R20 ;  /* 0x000000ffff037224 */ /* 0x000fe400078e0014 */
[----:B------:R-:W-:-:S02]  /*9a70*/  IMAD.MOV.U32 R2, RZ, RZ, R21 ;  /* 0x000000ffff027224 */ /* 0x000fc400078e0015 */
[----:B------:R-:W-:Y:S01]  /*9a80*/  IMAD.MOV.U32 R21, RZ, RZ, R5 ;  /* 0x000000ffff157224 */ /* 0x000fe200078e0005 */
        /* <DEDUP_REMOVED lines=9> */
[----:B------:R-:W-:Y:S02]  /*9b20*/  FSEL R189, R5, -INF , !P6 ;  /* 0xff80000005bd7808 */ /* 0x000fe40007000000 */
[----:B------:R-:W-:Y:S01]  /*9b30*/  FSEL R199, R20, -INF , !P0 ;  /* 0xff80000014c77808 */ /* 0x000fe20004000000 */
[--C-:B------:R-:W-:Y:S01]  /*9b40*/  IMAD.IADD R5, R232, 0x1, -R2.reuse ;  /* 0x00000001e8057824 */ /* 0x100fe200078e0a02 */
[----:B------:R-:W-:Y:S01]  /*9b50*/  FSEL R204, R4, -INF , !P5 ;  /* 0xff80000004cc7808 */ /* 0x000fe20006800000 */
[--C-:B------:R-:W-:Y:S01]  /*9b60*/  IMAD.IADD R4, R233, 0x1, -R2.reuse ;  /* 0x00000001e9047824 */ /* 0x100fe200078e0a02 */
[----:B------:R-:W-:Y:S01]  /*9b70*/  FSEL R217, R3, -INF , !P1 ;  /* 0xff80000003d97808 */ /* 0x000fe20004800000 */
[----:B------:R-:W-:Y:S01]  /*9b80*/  IMAD.IADD R3, R231, 0x1, -R2 ;  /* 0x00000001e7037824 */ /* 0x000fe200078e0a02 */
[C---:B------:R-:W-:Y:S02]  /*9b90*/  ISETP.GE.AND P0, PT, R2.reuse, R238, PT ;  /* 0x000000ee0200720c */ /* 0x040fe40003f06270 */
[----:B------:R-:W-:-:S02]  /*9ba0*/  ISETP.GE.AND P6, PT, R2, R237, PT ;  /* 0x000000ed0200720c */ /* 0x000fc40003fc6270 */
[C---:B------:R-:W-:Y:S02]  /*9bb0*/  ISETP.GE.AND P5, PT, R2.reuse, R236, PT ;  /* 0x000000ec0200720c */ /* 0x040fe40003fa6270 */
[C---:B------:R-:W-:Y:S02]  /*9bc0*/  ISETP.GE.AND P1, PT, R2.reuse, R235, PT ;  /* 0x000000eb0200720c */ /* 0x040fe40003f26270 */
        /* <DEDUP_REMOVED lines=23> */
[----:B------:R-:W-:Y:S01]  /*9d40*/  IMAD.IADD R20, R233, 0x1, -R2 ;  /* 0x00000001e9147824 */ /* 0x000fe200078e0a02 */
[----:B------:R-:W-:-:S02]  /*9d50*/  FSEL R198, R4, -INF , !P5 ;  /* 0xff80000004c67808 */ /* 0x000fc40006800000 */
[----:B------:R-:W-:Y:S01]  /*9d60*/  FSEL R216, R3, -INF , !P1 ;  /* 0xff80000003d87808 */ /* 0x000fe20004800000 */
[----:B------:R-:W-:Y:S01]  /*9d70*/  IMAD.IADD R3, R231, 0x1, -R2 ;  /* 0x00000001e7037824 */ /* 0x000fe200078e0a02 */
[C---:B------:R-:W-:Y:S01]  /*9d80*/  ISETP.GE.AND P0, PT, R2.reuse, R238, PT ;  /* 0x000000ee0200720c */ /* 0x040fe20003f06270 */
[----:B------:R-:W1:Y:S01]  /*9d90*/  LDSM.16.M88.4 R4, [R223+0x8800] ;  /* 0x00880000df04783b */ /* 0x000e620000000200 */
[C---:B------:R-:W-:Y:S02]  /*9da0*/  ISETP.GE.AND P6, PT, R2.reuse, R237, PT ;  /* 0x000000ed0200720c */ /* 0x040fe40003fc6270 */
[C---:B------:R-:W-:Y:S02]  /*9db0*/  ISETP.GE.AND P5, PT, R2.reuse, R236, PT ;  /* 0x000000ec0200720c */ /* 0x040fe40003fa6270 */
[----:B------:R-:W-:Y:S02]  /*9dc0*/  ISETP.GE.AND P1, PT, R2, R235, PT ;  /* 0x000000eb0200720c */ /* 0x000fe40003f26270 */
[----:B------:R-:W-:-:S02]  /*9dd0*/  IABS R22, R21 ;  /* 0x0000001500167213 */ /* 0x000fc40000000000 */
[C---:B------:R-:W-:Y:S02]  /*9de0*/  ISETP.LT.OR P0, PT, R2.reuse, R230, P0 ;  /* 0x000000e60200720c */ /* 0x040fe40000701670 */
[C---:B------:R-:W-:Y:S02]  /*9df0*/  ISETP.LT.OR P6, PT, R2.reuse, R229, P6 ;  /* 0x000000e50200720c */ /* 0x040fe400037c1670 */
[C---:B------:R-:W-:Y:S02]  /*9e00*/  ISETP.LT.OR P5, PT, R2.reuse, R228, P5 ;  /* 0x000000e40200720c */ /* 0x040fe40002fa1670 */
[----:B------:R-:W-:Y:S01]  /*9e10*/  ISETP.LT.OR P1, PT, R2, R227, P1 ;  /* 0x000000e30200720c */ /* 0x000fe20000f21670 */
[----:B------:R-:W-:Y:S01]  /*9e20*/  IMAD.IADD R2, R234, 0x1, -R2 ;  /* 0x00000001ea027824 */ /* 0x000fe200078e0a02 */
[----:B------:R-:W-:Y:S02]  /*9e30*/  IABS R21, R20 ;  /* 0x0000001400157213 */ /* 0x000fe40000000000 */
[----:B------:R-:W-:-:S02]  /*9e40*/  IABS R20, R3 ;  /* 0x0000000300147213 */ /* 0x000fc40000000000 */
[----:B------:R-:W-:Y:S01]  /*9e50*/  IABS R23, R2 ;  /* 0x0000000200177213 */ /* 0x000fe20000000000 */
[----:B------:R-:W-:Y:S02]  /*9e60*/  IMAD.MOV.U32 R3, RZ, RZ, R21 ;  /* 0x000000ffff037224 */ /* 0x000fe400078e0015 */
[----:B------:R-:W-:Y:S01]  /*9e70*/  IMAD.MOV.U32 R2, RZ, RZ, R22 ;  /* 0x000000ffff027224 */ /* 0x000fe200078e0016 */
[----:B------:R-:W-:Y:S02]  /*9e80*/  I2FP.F32.S32 R23, R23 ;  /* 0x0000001700177245 */ /* 0x000fe40000201400 */
[----:B------:R-:W-:Y:S02]  /*9e90*/  I2FP.F32.S32 R21, R3 ;  /* 0x0000000300157245 */ /* 0x000fe40000201400 */
[----:B------:R-:W-:Y:S02]  /*9ea0*/  I2FP.F32.S32 R3, R20 ;  /* 0x0000001400037245 */ /* 0x000fe40000201400 */
[----:B------:R-:W-:Y:S01]  /*9eb0*/  I2FP.F32.S32 R2, R2 ;  /* 0x0000000200027245 */ /* 0x000fe20000201400 */
[----:B------:R-:W-:-:S02]  /*9ec0*/  FFMA.FTZ R21, R21, -UR19, R30 ;  /* 0x8000001315157c23 */ /* 0x000fc4000801001e */
[----:B------:R-:W-:Y:S01]  /*9ed0*/  FFMA.FTZ R20, R3, -UR19, R36 ;  /* 0x8000001303147c23 */ /* 0x000fe20008010024 */
[----:B------:R-:W-:Y:S01]  /*9ee0*/  FFMA.FTZ R3, R23, -UR19, R38 ;  /* 0x8000001317037c23 */ /* 0x000fe20008010026 */
[----:B------:R-:W-:Y:S01]  /*9ef0*/  FFMA.FTZ R22, R2, -UR19, R28 ;  /* 0x8000001302167c23 */ /* 0x000fe2000801001c */
[----:B------:R-:W-:Y:S01]  /*9f00*/  VIADD R2, R0, 0x19 ;  /* 0x0000001900027836 */ /* 0x000fe20000000000 */
[----:B------:R-:W-:Y:S02]  /*9f10*/  FSEL R240, R21, -INF , !P6 ;  /* 0xff80000015f07808 */ /* 0x000fe40007000000 */
        /* <DEDUP_REMOVED lines=8> */
[----:B------:R-:W-:-:S02]  /*9fa0*/  ISETP.GE.AND P6, PT, R2, R237, PT ;  /* 0x000000ed0200720c */ /* 0x000fc40003fc6270 */
[C---:B------:R-:W-:Y:S02]  /*9fb0*/  ISETP.GE.AND P5, PT, R2.reuse, R236, PT ;  /* 0x000000ec0200720c */ /* 0x040fe40003fa6270 */
        /* <DEDUP_REMOVED lines=45> */
[----:B------:R-:W-:Y:S01]  /*a290*/  IMAD.MOV.U32 R2, RZ, RZ, R21 ;  /* 0x000000ffff027224 */ /* 0x000fe200078e0015 */
[----:B------:R-:W-:Y:S02]  /*a2a0*/  I2FP.F32.S32 R4, R4 ;  /* 0x0000000400047245 */ /* 0x000fe40000201400 */
[----:B------:R-:W-:Y:S02]  /*a2b0*/  I2FP.F32.S32 R3, R3 ;  /* 0x0000000300037245 */ /* 0x000fe40000201400 */
[----:B------:R-:W-:Y:S01]  /*a2c0*/  I2FP.F32.S32 R2, R2 ;  /* 0x0000000200027245 */ /* 0x000fe20000201400 */
[----:B------:R-:W-:Y:S01]  /*a2d0*/  FFMA.FTZ R4, R4, -UR19, R32 ;  /* 0x8000001304047c23 */ /* 0x000fe20008010020 */
[----:B------:R-:W-:Y:S01]  /*a2e0*/  I2FP.F32.S32 R21, R5 ;  /* 0x0000000500157245 */ /* 0x000fe20000201400 */
[----:B------:R-:W-:-:S02]  /*a2f0*/  FFMA.FTZ R5, R3, -UR19, R26 ;  /* 0x8000001303057c23 */ /* 0x000fc4000801001a */
[----:B------:R-:W-:Y:S01]  /*a300*/  FFMA.FTZ R20, R2, -UR19, R24 ;  /* 0x8000001302147c23 */ /* 0x000fe20008010018 */
[----:B------:R-:W-:Y:S02]  /*a310*/  VIADD R2, R0, 0x21 ;  /* 0x0000002100027836 */ /* 0x000fe40000000000 */
        /* <DEDUP_REMOVED lines=8> */
[----:B------:R-:W-:-:S02]  /*a3a0*/  ISETP.GE.AND P0, PT, R2, R238, PT ;  /* 0x000000ee0200720c */ /* 0x000fc40003f06270 */
[C---:B------:R-:W-:Y:S02]  /*a3b0*/  ISETP.GE.AND P6, PT, R2.reuse, R237, PT ;  /* 0x000000ed0200720c */ /* 0x040fe40003fc6270 */
[C---:B------:R-:W-:Y:S02]  /*a3c0*/  ISETP.GE.AND P5, PT, R2.reuse, R236, PT ;  /* 0x000000ec0200720c */ /* 0x040fe40003fa6270 */
[C---:B------:R-:W-:Y:S02]  /*a3d0*/  ISETP.GE.AND P1, PT, R2.reuse, R235, PT ;  /* 0x000000eb0200720c */ /* 0x040fe40003f26270 */
        /* <DEDUP_REMOVED lines=21> */
[----:B------:R-:W-:Y:S01]  /*a530*/  HMMA.16816.F32.BF16 R32, R16, R194, R248 ;  /* 0x000000c21020723c */ /* 0x000fe200000418f8 */
[----:B------:R-:W-:Y:S01]  /*a540*/  FSEL R244, R6, -INF , !P0 ;  /* 0xff80000006f47808 */ /* 0x000fe20004000000 */
[--C-:B------:R-:W-:Y:S01]  /*a550*/  IMAD.IADD R20, R233, 0x1, -R2.reuse ;  /* 0x00000001e9147824 */ /* 0x100fe200078e0a02 */
[----:B------:R-:W-:Y:S01]  /*a560*/  FSEL R208, R4, -INF , !P5 ;  /* 0xff80000004d07808 */ /* 0x000fe20006800000 */
[--C-:B------:R-:W-:Y:S01]  /*a570*/  IMAD.IADD R21, R232, 0x1, -R2.reuse ;  /* 0x00000001e8157824 */ /* 0x100fe200078e0a02 */
[----:B------:R-:W-:Y:S01]  /*a580*/  FSEL R211, R3, -INF , !P1 ;  /* 0xff80000003d37808 */ /* 0x000fe20004800000 */
[----:B------:R-:W-:Y:S01]  /*a590*/  IMAD.IADD R3, R231, 0x1, -R2 ;  /* 0x00000001e7037824 */ /* 0x000fe200078e0a02 */
[C---:B------:R-:W-:Y:S01]  /*a5a0*/  ISETP.GE.AND P0, PT, R2.reuse, R238, PT ;  /* 0x000000ee0200720c */ /* 0x040fe20003f06270 */
[----:B------:R-:W1:Y:S01]  /*a5b0*/  LDSM.16.M88.4 R4, [R223+0x8c00] ;  /* 0x008c0000df04783b */ /* 0x000e620000000200 */
[----:B------:R-:W-:Y:S01]  /*a5c0*/  ISETP.GE.AND P6, PT, R2, R237, PT ;  /* 0x000000ed0200720c */ /* 0x000fe20003fc6270 */
[----:B------:R-:W-:-:S04]  /*a5d0*/  DEPBAR.LE SB0, 0x0 ;  /* 0x000080000000791a */ /* 0x000fc80000000000 */
[----:B------:R-:W-:Y:S01]  /*a5e0*/  BAR.SYNC.DEFER_BLOCKING 0x0 ;  /* 0x0000000000007b1d */ /* 0x000fe20000010000 */
        /* <DEDUP_REMOVED lines=23> */
[-C--:B-1----:R-:W-:Y:S01]  /*a760*/  HMMA.16816.F32.BF16 R20, R12, R4.reuse, R40 ;  /* 0x000000040c14723c */ /* 0x082fe20000041828 */
        /* <DEDUP_REMOVED lines=53> */
[----:B------:R-:W-:Y:S02]  /*aac0*/  IMAD.MOV.U32 R3, RZ, RZ, R16 ;  /* 0x000000ffff037224 */ /* 0x000fe400078e0010 */
[----:B------:R-:W-:Y:S01]  /*aad0*/  IMAD.MOV.U32 R28, RZ, RZ, R5 ;  /* 0x000000ffff1c7224 */ /* 0x000fe200078e0005 */
[----:B------:R-:W-:Y:S01]  /*aae0*/  I2FP.F32.S32 R2, R2 ;  /* 0x0000000200027245 */ /* 0x000fe20000201400 */
[----:B------:R-:W-:Y:S01]  /*aaf0*/  HMMA.16816.F32.BF16 R16, R8, R6, R180 ;  /* 0x000000060810723c */ /* 0x000fe200000418b4 */
[----:B------:R-:W-:-:S02]  /*ab00*/  I2FP.F32.S32 R5, R3 ;  /* 0x0000000300057245 */ /* 0x000fc40000201400 */
[----:B------:R-:W-:Y:S02]  /*ab10*/  I2FP.F32.S32 R4, R4 ;  /* 0x0000000400047245 */ /* 0x000fe40000201400 */
[----:B------:R-:W-:Y:S01]  /*ab20*/  I2FP.F32.S32 R3, R28 ;  /* 0x0000001c00037245 */ /* 0x000fe20000201400 */
[----:B------:R-:W-:Y:S01]  /*ab30*/  FFMA.FTZ R5, R5, -UR19, R22 ;  /* 0x8000001305057c23 */ /* 0x000fe20008010016 */
[----:B------:R-:W-:Y:S01]  /*ab40*/  FFMA.FTZ R8, R2, -UR19, R20 ;  /* 0x8000001302087c23 */ /* 0x000fe20008010014 */
        /* <DEDUP_REMOVED lines=21> */
[----:B------:R-:W-:Y:S02]  /*aca0*/  IABS R4, R3 ;  /* 0x0000000300047213 */ /* 0x000fe40000000000 */
[----:B------:R-:W-:Y:S01]  /*acb0*/  IABS R3, R2 ;  /* 0x0000000200037213 */ /* 0x000fe20000000000 */
[----:B------:R-:W-:Y:S01]  /*acc0*/  IMAD.MOV.U32 R2, RZ, RZ, R8 ;  /* 0x000000ffff027224 */ /* 0x000fe200078e0008 */
[----:B------:R-:W-:-:S02]  /*acd0*/  I2FP.F32.S32 R5, R5 ;  /* 0x0000000500057245 */ /* 0x000fc40000201400 */
[----:B------:R-:W-:Y:S02]  /*ace0*/  I2FP.F32.S32 R4, R4 ;  /* 0x0000000400047245 */ /* 0x000fe40000201400 */
[----:B------:R-:W-:Y:S01]  /*acf0*/  I2FP.F32.S32 R2, R2 ;  /* 0x0000000200027245 */ /* 0x000fe20000201400 */
[----:B------:R-:W-:Y:S01]  /*ad00*/  FFMA.FTZ R5, R5, -UR19, R23 ;  /* 0x8000001305057c23 */ /* 0x000fe20008010017 */
[----:B------:R-:W-:Y:S01]  /*ad10*/  I2FP.F32.S32 R3, R3 ;  /* 0x0000000300037245 */ /* 0x000fe20000201400 */
[----:B------:R-:W-:Y:S02]  /*ad20*/  FFMA.FTZ R4, R4, -UR19, R25 ;  /* 0x8000001304047c23 */ /* 0x000fe40008010019 */
[----:B------:R-:W-:Y:S01]  /*ad30*/  FFMA.FTZ R6, R2, -UR19, R21 ;  /* 0x8000001302067c23 */ /* 0x000fe20008010015 */
[C---:B------:R-:W-:Y:S02]  /*ad40*/  VIADD R2, R0.reuse, 0x38 ;  /* 0x0000003800027836 */ /* 0x040fe40000000000 */
[----:B------:R-:W-:Y:S01]  /*ad50*/  FFMA.FTZ R3, R3, -UR19, R27 ;  /* 0x8000001303037c23 */ /* 0x000fe2000801001b */
[----:B------:R-:W-:Y:S01]  /*ad60*/  FSEL R250, R5, -INF , !P6 ;  /* 0xff80000005fa7808 */ /* 0x000fe20007000000 */
[----:B------:R-:W-:Y:S01]  /*ad70*/  VIADD R0, R0, 0x39 ;  /* 0x0000003900007836 */ /* 0x000fe20000000000 */
[----:B------:R-:W-:Y:S01]  /*ad80*/  FSEL R194, R6, -INF , !P0 ;  /* 0xff80000006c27808 */ /* 0x000fe20004000000 */
[--C-:B------:R-:W-:Y:S01]  /*ad90*/  IMAD.IADD R6, R232, 0x1, -R2.reuse ;  /* 0x00000001e8067824 */ /* 0x100fe200078e0a02 */
[----:B------:R-:W-:Y:S01]  /*ada0*/  FSEL R213, R4, -INF , !P5 ;  /* 0xff80000004d57808 */ /* 0x000fe20006800000 */
[--C-:B------:R-:W-:Y:S01]  /*adb0*/  IMAD.IADD R5, R233, 0x1, -R2.reuse ;  /* 0x00000001e9057824 */ /* 0x100fe200078e0a02 */
[----:B------:R-:W-:Y:S01]  /*adc0*/  FSEL R219, R3, -INF , !P1 ;  /* 0xff80000003db7808 */ /* 0x000fe20004800000 */
[----:B------:R-:W-:Y:S01]  /*add0*/  IMAD.IADD R4, R231, 0x1, -R2 ;  /* 0x00000001e7047824 */ /* 0x000fe200078e0a02 */
[----:B------:R-:W-:Y:S01]  /*ade0*/  ISETP.GE.AND P0, PT, R2, R238, PT ;  /* 0x000000ee0200720c */ /* 0x000fe20003f06270 */
[----:B------:R-:W-:Y:S01]  /*adf0*/  IMAD.IADD R3, R232, 0x1, -R0 ;  /* 0x00000001e8037824 */ /* 0x000fe200078e0a00 */
        /* <DEDUP_REMOVED lines=12> */
[----:B------:R-:W-:Y:S02]  /*aec0*/  IABS R8, R2 ;  /* 0x0000000200087213 */ /* 0x000fe40000000000 */
[----:B------:R-:W-:Y:S01]  /*aed0*/  IABS R2, R3 ;  /* 0x0000000300027213 */ /* 0x000fe20000000000 */
[----:B------:R-:W-:Y:S01]  /*aee0*/  IMAD.MOV.U32 R3, RZ, RZ, R7 ;  /* 0x000000ffff037224 */ /* 0x000fe200078e0007 */
[----:B------:R-:W-:Y:S01]  /*aef0*/  I2FP.F32.S32 R5, R5 ;  /* 0x0000000500057245 */ /* 0x000fe20000201400 */
[----:B------:R-:W-:Y:S01]  /*af00*/  IMAD.MOV.U32 R7, RZ, RZ, R4 ;  /* 0x000000ffff077224 */ /* 0x000fe200078e0004 */
[----:B------:R-:W-:Y:S01]  /*af10*/  I2FP.F32.S32 R4, R2 ;  /* 0x0000000200047245 */ /* 0x000fe20000201400 */
[----:B------:R-:W-:Y:S01]  /*af20*/  IMAD.MOV.U32 R6, RZ, RZ, R8 ;  /* 0x000000ffff067224 */ /* 0x000fe200078e0008 */
[----:B------:R-:W-:Y:S01]  /*af30*/  I2FP.F32.S32 R3, R3 ;  /* 0x0000000300037245 */ /* 0x000fe20000201400 */
[----:B------:R-:W-:Y:S01]  /*af40*/  FFMA.FTZ R5, R5, -UR19, R12 ;  /* 0x8000001305057c23 */ /* 0x000fe2000801000c */
[----:B------:R-:W-:-:S02]  /*af50*/  I2FP.F32.S32 R7, R7 ;  /* 0x0000000700077245 */ /* 0x000fc40000201400 */
[----:B------:R-:W-:Y:S01]  /*af60*/  I2FP.F32.S32 R6, R6 ;  /* 0x0000000600067245 */ /* 0x000fe20000201400 */
[----:B------:R-:W-:Y:S01]  /*af70*/  FFMA.FTZ R3, R3, -UR19, R14 ;  /* 0x8000001303037c23 */ /* 0x000fe2000801000e */
[----:B------:R-:W-:Y:S01]  /*af80*/  FSEL R193, R5, -INF , !P0 ;  /* 0xff80000005c17808 */ /* 0x000fe20004000000 */
[----:B------:R-:W-:Y:S01]  /*af90*/  FFMA.FTZ R2, R7, -UR19, R16 ;  /* 0x8000001307027c23 */ /* 0x000fe20008010010 */
[----:B------:R-:W-:Y:S01]  /*afa0*/  ISETP.GE.AND P0, PT, R0, R238, PT ;  /* 0x000000ee0000720c */ /* 0x000fe20003f06270 */
[----:B------:R-:W-:Y:S01]  /*afb0*/  FFMA.FTZ R6, R6, -UR19, R18 ;  /* 0x8000001306067c23 */ /* 0x000fe20008010012 */
[----:B------:R-:W-:Y:S01]  /*afc0*/  FSEL R247, R3, -INF , !P6 ;  /* 0xff80000003f77808 */ /* 0x000fe20007000000 */
[----:B------:R-:W-:Y:S01]  /*afd0*/  FFMA.FTZ R7, R4, -UR19, R13 ;  /* 0x8000001304077c23 */ /* 0x000fe2000801000d */
[----:B------:R-:W-:Y:S01]  /*afe0*/  FSEL R206, R2, -INF , !P5 ;  /* 0xff80000002ce7808 */ /* 0x000fe20006800000 */
[--C-:B------:R-:W-:Y:S01]  /*aff0*/  IMAD.IADD R3, R233, 0x1, -R0.reuse ;  /* 0x00000001e9037824 */ /* 0x100fe200078e0a00 */
[----:B------:R-:W-:Y:S01]  /*b000*/  ISETP.LT.OR P0, PT, R0, R230, P0 ;  /* 0x000000e60000720c */ /* 0x000fe20000701670 */
[--C-:B------:R-:W-:Y:S01]  /*b010*/  IMAD.IADD R2, R231, 0x1, -R0.reuse ;  /* 0x00000001e7027824 */ /* 0x100fe200078e0a00 */
[----:B------:R-:W-:Y:S01]  /*b020*/  FSEL R212, R6, -INF , !P1 ;  /* 0xff80000006d47808 */ /* 0x000fe20004800000 */
[----:B------:R-:W-:Y:S01]  /*b030*/  IMAD.IADD R5, R234, 0x1, -R0 ;  /* 0x00000001ea057824 */ /* 0x000fe200078e0a00 */
[----:B------:R-:W-:-:S02]  /*b040*/  IABS R4, R3 ;  /* 0x0000000300047213 */ /* 0x000fc40000000000 */
[----:B------:R-:W-:Y:S02]  /*b050*/  FSEL R192, R7, -INF , !P0 ;  /* 0xff80000007c07808 */ /* 0x000fe40004000000 */
[C---:B------:R-:W-:Y:S02]  /*b060*/  ISETP.GE.AND P6, PT, R0.reuse, R237, PT ;  /* 0x000000ed0000720c */ /* 0x040fe40003fc6270 */
[C---:B------:R-:W-:Y:S02]  /*b070*/  ISETP.GE.AND P5, PT, R0.reuse, R236, PT ;  /* 0x000000ec0000720c */ /* 0x040fe40003fa6270 */
[----:B------:R-:W-:Y:S02]  /*b080*/  ISETP.GE.AND P1, PT, R0, R235, PT ;  /* 0x000000eb0000720c */ /* 0x000fe40003f26270 */
[----:B------:R-:W-:Y:S02]  /*b090*/  IABS R3, R2 ;  /* 0x0000000200037213 */ /* 0x000fe40000000000 */
[----:B------:R-:W-:-:S02]  /*b0a0*/  PLOP3.LUT P0, PT, PT, PT, UP0, 0x40, 0x0 ;  /* 0x000000000000781c */ /* 0x000fc40003f0e808 */
[----:B------:R-:W-:Y:S02]  /*b0b0*/  IABS R2, R5 ;  /* 0x0000000500027213 */ /* 0x000fe40000000000 */
[C---:B------:R-:W-:Y:S02]  /*b0c0*/  ISETP.LT.OR P6, PT, R0.reuse, R229, P6 ;  /* 0x000000e50000720c */ /* 0x040fe400037c1670 */
[C---:B------:R-:W-:Y:S02]  /*b0d0*/  ISETP.LT.OR P5, PT, R0.reuse, R228, P5 ;  /* 0x000000e40000720c */ /* 0x040fe40002fa1670 */
[----:B------:R-:W-:Y:S02]  /*b0e0*/  ISETP.LT.OR P1, PT, R0, R227, P1 ;  /* 0x000000e30000720c */ /* 0x000fe40000f21670 */
[----:B------:R-:W-:Y:S02]  /*b0f0*/  I2FP.F32.S32 R4, R4 ;  /* 0x0000000400047245 */ /* 0x000fe40000201400 */
[----:B------:R-:W-:-:S02]  /*b100*/  I2FP.F32.S32 R3, R3 ;  /* 0x0000000300037245 */ /* 0x000fc40000201400 */
[----:B------:R-:W-:Y:S01]  /*b110*/  I2FP.F32.S32 R0, R2 ;  /* 0x0000000200007245 */ /* 0x000fe20000201400 */
[----:B------:R-:W-:Y:S02]  /*b120*/  FFMA.FTZ R4, R4, -UR19, R15 ;  /* 0x8000001304047c23 */ /* 0x000fe4000801000f */
[----:B------:R-:W-:Y:S02]  /*b130*/  FFMA.FTZ R2, R3, -UR19, R17 ;  /* 0x8000001303027c23 */ /* 0x000fe40008010011 */
[----:B------:R-:W-:Y:S01]  /*b140*/  FFMA.FTZ R0, R0, -UR19, R19 ;  /* 0x8000001300007c23 */ /* 0x000fe20008010013 */
        /* <DEDUP_REMOVED lines=71> */
.L_x_288:
[----:B------:R-:W-:Y:S05]  /*b5c0*/  BSYNC B0 ;  /* 0x0000000000007941 */ /* 0x000fea0003800000 */
.L_x_287:
[----:B------:R-:W0:Y:S02]  /*b5d0*/  LDGDEPBAR ;  /* 0x00000000000079af */ /* 0x000e240000000000 */
.L_x_286:
[----:B------:R-:W-:Y:S01]  /*b5e0*/  FMNMX.FTZ R0, R105, R64, !PT ;  /* 0x0000004069007209 */ /* 0x000fe20007810000 */
[----:B------:R-:W-:Y:S01]  /*b5f0*/  IMAD.MOV.U32 R251, RZ, RZ, R239 ;  /* 0x000000fffffb7224 */ /* 0x000fe200078e00ef */
[----:B-1----:R-:W-:Y:S01]  /*b600*/  MOV R10, R191 ;  /* 0x000000bf000a7202 */ /* 0x002fe20000000f00 */
[----:B------:R-:W-:Y:S01]  /*b610*/  LDSM.16.MT88.4 R28, [R222+0xa000] ;  /* 0x00a00000de1c783b */ /* 0x000fe20000004200 */
[----:B------:R-:W-:Y:S02]  /*b620*/  FMNMX.FTZ R0, R60, R0, !PT ;  /* 0x000000003c007209 */ /* 0x000fe40007810000 */
[----:B------:R-:W-:Y:S01]  /*b630*/  MOV R32, R189 ;  /* 0x000000bd00207202 */ /* 0x000fe20000000f00 */
[----:B------:R-:W-:Y:S01]  /*b640*/  LDSM.16.MT88.4 R24, [R220+0xa000] ;  /* 0x00a00000dc18783b */ /* 0x000fe20000004200 */
[----:B------:R-:W-:Y:S02]  /*b650*/  FMNMX.FTZ R0, R56, R0, !PT ;  /* 0x0000000038007209 */ /* 0x000fe40007810000 */
[----:B------:R-:W-:Y:S01]  /*b660*/  MOV R35, R188 ;  /* 0x000000bc00237202 */ /* 0x000fe20000000f00 */
[----:B------:R-:W-:Y:S01]  /*b670*/  LDSM.16.MT88.4 R36, [R220+0xb000] ;  /* 0x00b00000dc24783b */ /* 0x000fe20000004200 */
[----:B------:R-:W-:-:S02]  /*b680*/  FMNMX.FTZ R0, R52, R0, !PT ;  /* 0x0000000034007209 */ /* 0x000fc40007810000 */
[----:B------:R-:W-:Y:S01]  /*b690*/  MOV R40, R190 ;  /* 0x000000be00287202 */ /* 0x000fe20000000f00 */
[----:B------:R-:W-:Y:S01]  /*b6a0*/  LDSM.16.MT88.4 R48, [R222+0xb000] ;  /* 0x00b00000de30783b */ /* 0x000fe20000004200 */
[----:B------:R-:W-:Y:S02]  /*b6b0*/  FMNMX.FTZ R0, R199, R0, !PT ;  /* 0x00000000c7007209 */ /* 0x000fe40007810000 */
[----:B------:R-:W-:Y:S01]  /*b6c0*/  MOV R34, R101 ;  /* 0x0000006500227202 */ /* 0x000fe20000000f00 */
[----:B------:R-:W-:Y:S01]  /*b6d0*/  LDSM.16.MT88.4 R20, [R222+0x9000] ;  /* 0x00900000de14783b */ /* 0x000fe20000004200 */
[----:B------:R-:W-:-:S04]  /*b6e0*/  FMNMX.FTZ R0, R196, R0, !PT ;  /* 0x00000000c4007209 */ /* 0x000fc80007810000 */
        /* <DEDUP_REMOVED lines=27> */
[----:B--2---:R-:W1:Y:S01]  /*b8a0*/  SHFL.BFLY PT, R6, R0, 0x2, 0x1f ;  /* 0x0c401f0000067f89 */ /* 0x004e6200000e0000 */
        /* <DEDUP_REMOVED lines=17> */
[----:B-1----:R-:W-:Y:S02]  /*b9c0*/  FMNMX.FTZ R0, R0, R6, !PT ;  /* 0x0000000600007209 */ /* 0x002fe40007810000 */
[----:B------:R-:W1:Y:S01]  /*b9d0*/  SHFL.BFLY PT, R6, R2, 0x2, 0x1f ;  /* 0x0c401f0002067f89 */ /* 0x000e6200000e0000 */
[----:B------:R-:W-:Y:S02]  /*b9e0*/  FMNMX.FTZ R3, R46, R3, !PT ;  /* 0x000000032e037209 */ /* 0x000fe40007810000 */
[----:B------:R-:W-:Y:S01]  /*b9f0*/  FMNMX.FTZ R4, R47, R4, !PT ;  /* 0x000000042f047209 */ /* 0x000fe20007810000 */
[----:B------:R-:W2:Y:S01]  /*ba00*/  SHFL.BFLY PT, R7, R0, 0x1, 0x1f ;  /* 0x0c201f0000077f89 */ /* 0x000ea200000e0000 */
        /* <DEDUP_REMOVED lines=8> */
[----:B------:R-:W-:-:S03]  /*ba90*/  FMNMX.FTZ R5, R248, R3, !PT ;  /* 0x00000003f8057209 */ /* 0x000fc60007810000 */
[----:B------:R-:W3:Y:S01]  /*baa0*/  SHFL.BFLY PT, R8, R4, 0x2, 0x1f ;  /* 0x0c401f0004087f89 */ /* 0x000ee200000e0000 */
[----:B-1----:R-:W-:Y:S02]  /*bab0*/  FMNMX.FTZ R3, R2, R6, !PT ;  /* 0x0000000602037209 */ /* 0x002fe40007810000 */
[----:B------:R-:W-:Y:S02]  /*bac0*/  FMNMX.FTZ R2, R219, R5, !PT ;  /* 0x00000005db027209 */ /* 0x000fe40007810000 */
[----:B--2---:R-:W-:Y:S01]  /*bad0*/  FMNMX.FTZ R42, R0, R7, !PT ;  /* 0x00000007002a7209 */ /* 0x004fe20007810000 */
[----:B------:R-:W1:Y:S01]  /*bae0*/  SHFL.BFLY PT, R6, R3, 0x1, 0x1f ;  /* 0x0c201f0003067f89 */ /* 0x000e6200000e0000 */
[----:B------:R-:W-:Y:S02]  /*baf0*/  FMNMX.FTZ R2, R212, R2, !PT ;  /* 0x00000002d4027209 */ /* 0x000fe40007810000 */
[C---:B------:R-:W-:Y:S01]  /*bb00*/  FSETP.NEU.FTZ.AND P6, PT, R42.reuse, -INF , PT ;  /* 0xff8000002a00780b */ /* 0x040fe20003fdd000 */
[----:B------:R-:W-:Y:S01]  /*bb10*/  FMUL.FTZ R0, R42, UR22 ;  /* 0x000000162a007c20 */ /* 0x000fe20008410000 */
[----:B------:R-:W-:Y:S01]  /*bb20*/  FMNMX.FTZ R2, R209, R2, !PT ;  /* 0x00000002d1027209 */ /* 0x000fe20007810000 */
[----:B------:R-:W-:Y:S03]  /*bb30*/  STL [R1+0x4], R42 ;  /* 0x0000042a01007387 */ /* 0x000fe60000100800 */
[----:B------:R-:W-:Y:S01]  /*bb40*/  FSEL R0, R0, RZ, P6 ;  /* 0x000000ff00007208 */ /* 0x000fe20003000000 */
[----:B------:R-:W2:Y:S04]  /*bb50*/  SHFL.BFLY PT, R7, R2, 0x2, 0x1f ;  /* 0x0c401f0002077f89 */ /* 0x000ea800000e0000 */
[----:B------:R-:W-:Y:S01]  /*bb60*/  FFMA.FTZ R5, R64, UR22, -R0 ;  /* 0x0000001640057c23 */ /* 0x000fe20008010800 */
[----:B---3--:R-:W-:-:S03]  /*bb70*/  FMNMX.FTZ R4, R4, R8, !PT ;  /* 0x0000000804047209 */ /* 0x008fc60007810000 */
[----:B------:R3:W-:Y:S02]  /*bb80*/  MUFU.EX2 R14, R5 ;  /* 0x00000005000e7308 */ /* 0x0007e40000000800 */
[----:B------:R-:W4:Y:S01]  /*bb90*/  SHFL.BFLY PT, R8, R4, 0x1, 0x1f ;  /* 0x0c201f0004087f89 */ /* 0x000f2200000e0000 */
[----:B-1----:R-:W-:Y:S01]  /*bba0*/  FMNMX.FTZ R41, R3, R6, !PT ;  /* 0x0000000603297209 */ /* 0x002fe20007810000 */
[--C-:B------:R-:W-:Y:S01]  /*bbb0*/  FFMA.FTZ R3, R56, UR22, -R0.reuse ;  /* 0x0000001638037c23 */ /* 0x100fe20008010800 */
[----:B------:R-:W-:Y:S02]  /*bbc0*/  MOV R56, R252 ;  /* 0x000000fc00387202 */ /* 0x000fe40000000f00 */
[C---:B------:R-:W-:Y:S01]  /*bbd0*/  FSETP.NEU.FTZ.AND P5, PT, R41.reuse, -INF , PT ;  /* 0xff8000002900780b */ /* 0x040fe20003fbd000 */
[----:B------:R-:W-:Y:S01]  /*bbe0*/  FMUL.FTZ R12, R41, UR22 ;  /* 0x00000016290c7c20 */ /* 0x000fe20008410000 */
[----:B------:R1:W-:Y:S01]  /*bbf0*/  MUFU.EX2 R9, R3 ;  /* 0x0000000300097308 */ /* 0x0003e20000000800 */
[----:B------:R-:W-:Y:S01]  /*bc00*/  STL [R1], R41 ;  /* 0x0000002901007387 */ /* 0x000fe20000100800 */
[----:B--2---:R-:W-:Y:S01]  /*bc10*/  FMNMX.FTZ R2, R2, R7, !PT ;  /* 0x0000000702027209 */ /* 0x004fe20007810000 */
[----:B---3--:R-:W-:Y:S01]  /*bc20*/  FFMA.FTZ R5, R60, UR22, -R0 ;  /* 0x000000163c057c23 */ /* 0x008fe20008010800 */
[----:B------:R-:W-:-:S04]  /*bc30*/  FSEL R12, R12, RZ, P5 ;  /* 0x000000ff0c0c7208 */ /* 0x000fc80002800000 */
[----:B------:R2:W-:Y:S01]  /*bc40*/  MUFU.EX2 R16, R5 ;  /* 0x0000000500107308 */ /* 0x0005e20000000800 */
[----:B-1----:R-:W-:Y:S01]  /*bc50*/  FFMA.FTZ R3, R52, UR22, -R0 ;  /* 0x0000001634037c23 */ /* 0x002fe20008010800 */
[----:B----4-:R-:W-:Y:S01]  /*bc60*/  FMNMX.FTZ R252, R4, R8, !PT ;  /* 0x0000000804fc7209 */ /* 0x010fe20007810000 */
[----:B------:R-:W-:-:S05]  /*bc70*/  FFMA.FTZ R4, R61, UR22, -R12 ;  /* 0x000000163d047c23 */ /* 0x000fca000801080c */
[----:B------:R1:W-:Y:S01]  /*bc80*/  MUFU.EX2 R109, R3 ;  /* 0x00000003006d7308 */ /* 0x0003e20000000800 */
[----:B------:R-:W-:Y:S01]  /*bc90*/  FSETP.NEU.FTZ.AND P1, PT, R252, -INF , PT ;  /* 0xff800000fc00780b */ /* 0x000fe20003f3d000 */
[----:B--2---:R-:W2:Y:S06]  /*bca0*/  SHFL.BFLY PT, R5, R2, 0x1, 0x1f ;  /* 0x0c201f0002057f89 */ /* 0x004eac00000e0000 */
[----:B------:R3:W4:Y:S01]  /*bcb0*/  MUFU.EX2 R15, R4 ;  /* 0x00000004000f7308 */ /* 0x0007220000000800 */
[----:B-1----:R-:W-:-:S07]  /*bcc0*/  FFMA.FTZ R3, R65, UR22, -R12 ;  /* 0x0000001641037c23 */ /* 0x002fce000801080c */
[----:B------:R1:W-:Y:S01]  /*bcd0*/  MUFU.EX2 R33, R3 ;  /* 0x0000000300217308 */ /* 0x0003e20000000800 */
[----:B---3--:R-:W-:-:S07]  /*bce0*/  FFMA.FTZ R4, R57, UR22, -R12 ;  /* 0x0000001639047c23 */ /* 0x008fce000801080c */
[----:B------:R3:W-:Y:S01]  /*bcf0*/  MUFU.EX2 R13, R4 ;  /* 0x00000004000d7308 */ /* 0x0007e20000000800 */
[----:B--2---:R-:W-:Y:S02]  /*bd00*/  FMNMX.FTZ R239, R2, R5, !PT ;  /* 0x0000000502ef7209 */ /* 0x004fe40007810000 */
[----:B------:R-:W-:Y:S02]  /*bd10*/  FSEL R5, R252, RZ, P1 ;  /* 0x000000fffc057208 */ /* 0x000fe40000800000 */
[----:B------:R-:W-:-:S03]  /*bd20*/  FSETP.NEU.FTZ.AND P0, PT, R239, -INF , PT ;  /* 0xff800000ef00780b */ /* 0x000fc60003f1d000 */
[----:B------:R-:W-:Y:S01]  /*bd30*/  FADD.FTZ R6, R103, -R5 ;  /* 0x8000000567067221 */ /* 0x000fe20000010000 */
[----:B-1----:R-:W-:Y:S01]  /*bd40*/  FMUL.FTZ R3, R252, UR22 ;  /* 0x00000016fc037c20 */ /* 0x002fe20008410000 */
[----:B------:R-:W-:Y:S02]  /*bd50*/  FSEL R5, R239, RZ, P0 ;  /* 0x000000ffef057208 */ /* 0x000fe40000000000 */
[----:B------:R-:W-:Y:S01]  /*bd60*/  FMUL.FTZ R6, R6, UR22 ;  /* 0x0000001606067c20 */ /* 0x000fe20008410000 */
[----:B----4-:R-:W-:Y:S02]  /*bd70*/  MOV R103, R15 ;  /* 0x0000000f00677202 */ /* 0x010fe40000000f00 */
[----:B------:R-:W-:Y:S01]  /*bd80*/  FSEL R3, R3, RZ, P1 ;  /* 0x000000ff03037208 */ /* 0x000fe20000800000 */
[----:B------:R1:W2:Y:S04]  /*bd90*/  MUFU.EX2 R44, R6 ;  /* 0x00000006002c7308 */ /* 0x0002a80000000800 */
[--C-:B---3--:R-:W-:Y:S01]  /*bda0*/  FFMA.FTZ R4, R67, UR22, -R3.reuse ;  /* 0x0000001643047c23 */ /* 0x108fe20008010803 */
[----:B------:R-:W-:-:S03]  /*bdb0*/  FFMA.FTZ R2, R62, UR22, -R3 ;  /* 0x000000163e027c23 */ /* 0x000fc60008010803 */
        /* <DEDUP_REMOVED lines=11> */
[----:B------:R-:W-:Y:S01]  /*be70*/  FMUL.FTZ R8, R8, UR22 ;  /* 0x0000001608087c20 */ /* 0x000fe20008410000 */
        /* <DEDUP_REMOVED lines=12> */
[----:B------:R-:W-:Y:S01]  /*bf40*/  FMUL.FTZ R121, R121, R44 ;  /* 0x0000002c79797220 */ /* 0x000fe20000410000 */
[----:B------:R-:W-:Y:S01]  /*bf50*/  MOV R58, R106 ;  /* 0x0000006a003a7202 */ /* 0x000fe20000000f00 */
        /* <DEDUP_REMOVED lines=8> */
[----:B------:R-:W-:Y:S01]  /*bfe0*/  FMUL.FTZ R93, R93, R44 ;  /* 0x0000002c5d5d7220 */ /* 0x000fe20000410000 */
[----:B------:R1:W2:Y:S01]  /*bff0*/  MUFU.EX2 R11, R4 ;  /* 0x00000004000b7308 */ /* 0x0002a20000000800 */
[----:B------:R-:W-:Y:S01]  /*c000*/  PLOP3.LUT P0, PT, PT, PT, UP0, 0x40, 0x0 ;  /* 0x000000000000781c */ /* 0x000fe20003f0e808 */
[----:B-1----:R-:W-:Y:S01]  /*c010*/  FFMA.FTZ R4, R100, UR22, -R2 ;  /* 0x0000001664047c23 */ /* 0x002fe20008010802 */
[----:B--2---:R-:W-:-:S05]  /*c020*/  F2FP.BF16.F32.PACK_AB R6, R11, R101 ;  /* 0x000000650b06723e */ /* 0x004fca00000010ff */
[----:B------:R1:W-:Y:S02]  /*c030*/  MUFU.EX2 R65, R4 ;  /* 0x0000000400417308 */ /* 0x0003e40000000800 */
[----:B-1----:R-:W-:-:S06]  /*c040*/  FFMA.FTZ R4, R63, UR22, -R2 ;  /* 0x000000163f047c23 */ /* 0x002fcc0008010802 */
[----:B------:R1:W-:Y:S02]  /*c050*/  MUFU.EX2 R57, R4 ;  /* 0x0000000400397308 */ /* 0x0003e40000000800 */
[--C-:B-1----:R-:W-:Y:S01]  /*c060*/  FFMA.FTZ R4, R59, UR22, -R2.reuse ;  /* 0x000000163b047c23 */ /* 0x102fe20008010802 */
[----:B------:R-:W-:Y:S02]  /*c070*/  MOV R59, R16 ;  /* 0x00000010003b7202 */ /* 0x000fe40000000f00 */
[----:B------:R-:W1:Y:S03]  /*c080*/  LDSM.16.MT88.4 R16, [R220+0x9000] ;  /* 0x00900000dc10783b */ /* 0x000e660000004200 */
[----:B------:R2:W-:Y:S02]  /*c090*/  MUFU.EX2 R43, R4 ;  /* 0x00000004002b7308 */ /* 0x0005e40000000800 */
[----:B--2---:R-:W-:-:S06]  /*c0a0*/  FFMA.FTZ R4, R54, UR22, -R2 ;  /* 0x0000001636047c23 */ /* 0x004fcc0008010802 */
[----:B------:R2:W3:Y:S02]  /*c0b0*/  MUFU.EX2 R100, R4 ;  /* 0x0000000400647308 */ /* 0x0004e40000000800 */
[----:B--2---:R-:W-:Y:S01]  /*c0c0*/  FADD.FTZ R4, R102, -R5 ;  /* 0x8000000566047221 */ /* 0x004fe20000010000 */
[----:B------:R-:W-:Y:S01]  /*c0d0*/  FFMA.FTZ R5, R55, UR22, -R12 ;  /* 0x0000001637057c23 */ /* 0x000fe2000801080c */
[----:B------:R-:W-:Y:S02]  /*c0e0*/  MOV R102, R14 ;  /* 0x0000000e00667202 */ /* 0x000fe40000000f00 */
[----:B------:R-:W-:Y:S02]  /*c0f0*/  FMUL.FTZ R4, R4, UR22 ;  /* 0x0000001604047c20 */ /* 0x000fe40008410000 */
[----:B------:R2:W-:Y:S01]  /*c100*/  MUFU.EX2 R108, R5 ;  /* 0x00000005006c7308 */ /* 0x0005e20000000800 */
[----:B---3--:R-:W-:-:S07]  /*c110*/  F2FP.BF16.F32.PACK_AB R7, R100, R43 ;  /* 0x0000002b6407723e */ /* 0x008fce00000010ff */
[----:B------:R3:W4:Y:S01]  /*c120*/  MUFU.EX2 R15, R4 ;  /* 0x00000004000f7308 */ /* 0x0007220000000800 */
[----:B--2---:R-:W-:Y:S02]  /*c130*/  F2FP.BF16.F32.PACK_AB R5, R57, R65 ;  /* 0x000000413905723e */ /* 0x004fe400000010ff */
[----:B---3--:R-:W-:Y:S01]  /*c140*/  FSEL R4, R42, RZ, P6 ;  /* 0x000000ff2a047208 */ /* 0x008fe20003000000 */
[-C--:B----4-:R-:W-:Y:S01]  /*c150*/  FMUL.FTZ R114, R114, R15.reuse ;  /* 0x0000000f72727220 */ /* 0x090fe20000410000 */
        /* <DEDUP_REMOVED lines=26> */
[----:B--2---:R-:W-:Y:S01]  /*c300*/  F2FP.BF16.F32.PACK_AB R4, R67, R64 ;  /* 0x000000404304723e */ /* 0x004fe200000010ff */
[-C--:B---3--:R-:W-:Y:S01]  /*c310*/  FMUL.FTZ R116, R116, R14.reuse ;  /* 0x0000000e74747220 */ /* 0x088fe20000410000 */
[-C--:B------:R-:W-:Y:S01]  /*c320*/  FMUL.FTZ R117, R117, R14.reuse ;  /* 0x0000000e75757220 */ /* 0x080fe20000410000 */
[-C--:B------:R-:W-:Y:S01]  /*c330*/  FMUL.FTZ R148, R148, R14.reuse ;  /* 0x0000000e94947220 */ /* 0x080fe20000410000 */
[-C--:B------:R-:W-:Y:S01]  /*c340*/  FMUL.FTZ R149, R149, R14.reuse ;  /* 0x0000000e95957220 */ /* 0x080fe20000410000 */
[-C--:B------:R-:W-:Y:S01]  /*c350*/  FMUL.FTZ R124, R124, R14.reuse ;  /* 0x0000000e7c7c7220 */ /* 0x080fe20000410000 */
[-C--:B------:R-:W-:Y:S01]  /*c360*/  FMUL.FTZ R125, R125, R14.reuse ;  /* 0x0000000e7d7d7220 */ /* 0x080fe20000410000 */
[C---:B-1----:R-:W-:Y:S01]  /*c370*/  HMMA.16816.F32.BF16 R188, R4.reuse, R16, R112 ;  /* 0x0000001004bc723c */ /* 0x042fe20000041870 */
[-C--:B------:R-:W-:Y:S01]  /*c380*/  FMUL.FTZ R152, R152, R14.reuse ;  /* 0x0000000e98987220 */ /* 0x080fe20000410000 */
[-C--:B------:R-:W-:Y:S01]  /*c390*/  FMUL.FTZ R153, R153, R14.reuse ;  /* 0x0000000e99997220 */ /* 0x080fe20000410000 */
[-C--:B------:R-:W-:Y:S01]  /*c3a0*/  FMUL.FTZ R168, R168, R14.reuse ;  /* 0x0000000ea8a87220 */ /* 0x080fe20000410000 */
[-C--:B------:R-:W-:Y:S01]  /*c3b0*/  FMUL.FTZ R169, R169, R14.reuse ;  /* 0x0000000ea9a97220 */ /* 0x080fe20000410000 */
[-C--:B------:R-:W-:Y:S01]  /*c3c0*/  FMUL.FTZ R132, R132, R14.reuse ;  /* 0x0000000e84847220 */ /* 0x080fe20000410000 */
[C---:B------:R-:W-:Y:S01]  /*c3d0*/  HMMA.16816.F32.BF16 R180, R4.reuse, R24, R144 ;  /* 0x0000001804b4723c */ /* 0x040fe20000041890 */
[----:B------:R-:W-:Y:S01]  /*c3e0*/  IMAD.MOV.U32 R115, RZ, RZ, R13 ;  /* 0x000000ffff737224 */ /* 0x000fe200078e000d */
[----:B------:R-:W-:Y:S01]  /*c3f0*/  MOV R114, R9 ;  /* 0x0000000900727202 */ /* 0x000fe20000000f00 */
[----:B------:R1:W2:Y:S01]  /*c400*/  MUFU.EX2 R13, R8 ;  /* 0x00000008000d7308 */ /* 0x0002a20000000800 */
[----:B------:R-:W-:Y:S01]  /*c410*/  MOV R9, R107 ;  /* 0x0000006b00097202 */ /* 0x000fe20000000f00 */
        /* <DEDUP_REMOVED lines=8> */
[----:B------:R-:W-:Y:S01]  /*c4a0*/  MOV R162, R109 ;  /* 0x0000006d00a27202 */ /* 0x000fe20000000f00 */
[----:B------:R-:W-:Y:S01]  /*c4b0*/  FMUL.FTZ R69, R69, R14 ;  /* 0x0000000e45457220 */ /* 0x000fe20000410000 */
[----:B------:R-:W-:Y:S01]  /*c4c0*/  MOV R163, R108 ;  /* 0x0000006c00a37202 */ /* 0x000fe20000000f00 */
[----:B------:R-:W-:Y:S01]  /*c4d0*/  FMUL.FTZ R80, R80, R14 ;  /* 0x0000000e50507220 */ /* 0x000fe20000410000 */
[----:B------:R-:W-:Y:S01]  /*c4e0*/  MOV R161, R100 ;  /* 0x0000006400a17202 */ /* 0x000fe20000000f00 */
[C---:B------:R-:W-:Y:S01]  /*c4f0*/  HMMA.16816.F32.BF16 R108, R4.reuse, R30, R172 ;  /* 0x0000001e046c723c */ /* 0x040fe200000418ac */
[----:B------:R-:W-:Y:S01]  /*c500*/  MOV R160, R58 ;  /* 0x0000003a00a07202 */ /* 0x000fe20000000f00 */
[--C-:B-1----:R-:W-:Y:S01]  /*c510*/  FFMA.FTZ R8, R199, UR22, -R0.reuse ;  /* 0x00000016c7087c23 */ /* 0x102fe20008010800 */
[-C--:B--2---:R-:W-:Y:S01]  /*c520*/  FMUL.FTZ R118, R118, R13.reuse ;  /* 0x0000000d76767220 */ /* 0x084fe20000410000 */
[-C--:B------:R-:W-:Y:S01]  /*c530*/  FMUL.FTZ R119, R119, R13.reuse ;  /* 0x0000000d77777220 */ /* 0x080fe20000410000 */
[-C--:B------:R-:W-:Y:S01]  /*c540*/  FMUL.FTZ R150, R150, R13.reuse ;  /* 0x0000000d96967220 */ /* 0x080fe20000410000 */
[C---:B------:R-:W-:Y:S01]  /*c550*/  HMMA.16816.F32.BF16 R156, R4.reuse, R38, R76 ;  /* 0x00000026049c723c */ /* 0x040fe2000004184c */
[----:B------:R-:W-:Y:S01]  /*c560*/  IMAD.MOV.U32 R174, RZ, RZ, R115 ;  /* 0x000000ffffae7224 */ /* 0x000fe200078e0073 */
[----:B------:R-:W-:Y:S01]  /*c570*/  MOV R173, R114 ;  /* 0x0000007200ad7202 */ /* 0x000fe20000000f00 */
[----:B------:R-:W-:Y:S01]  /*c580*/  IMAD.MOV.U32 R175, RZ, RZ, R101 ;  /* 0x000000ffffaf7224 */ /* 0x000fe200078e0065 */
[----:B------:R1:W-:Y:S01]  /*c590*/  MUFU.EX2 R76, R8 ;  /* 0x00000008004c7308 */ /* 0x0003e20000000800 */
[-C--:B------:R-:W-:Y:S01]  /*c5a0*/  FMUL.FTZ R151, R151, R13.reuse ;  /* 0x0000000d97977220 */ /* 0x080fe20000410000 */
[C---:B------:R-:W-:Y:S01]  /*c5b0*/  HMMA.16816.F32.BF16 R144, R4.reuse, R48, R88 ;  /* 0x000000300490723c */ /* 0x040fe20000041858 */
[----:B------:R-:W-:Y:S01]  /*c5c0*/  MOV R77, R102 ;  /* 0x00000066004d7202 */ /* 0x000fe20000000f00 */
[----:B------:R-:W-:Y:S01]  /*c5d0*/  FMUL.FTZ R126, R126, R13 ;  /* 0x0000000d7e7e7220 */ /* 0x000fe20000410000 */
[----:B------:R-:W-:Y:S01]  /*c5e0*/  MOV R79, R103 ;  /* 0x00000067004f7202 */ /* 0x000fe20000000f00 */
[-C--:B------:R-:W-:Y:S01]  /*c5f0*/  FMUL.FTZ R127, R127, R13.reuse ;  /* 0x0000000d7f7f7220 */ /* 0x080fe20000410000 */
[----:B------:R-:W-:Y:S01]  /*c600*/  FMUL.FTZ R154, R154, R13 ;  /* 0x0000000d9a9a7220 */ /* 0x000fe20000410000 */
[C---:B------:R-:W-:Y:S01]  /*c610*/  HMMA.16816.F32.BF16 R52, R4.reuse, R18, R120 ;  /* 0x000000120434723c */ /* 0x040fe20000041878 */
[----:B------:R-:W-:Y:S01]  /*c620*/  MOV R91, R59 ;  /* 0x0000003b005b7202 */ /* 0x000fe20000000f00 */
[-C--:B------:R-:W-:Y:S01]  /*c630*/  FMUL.FTZ R155, R155, R13.reuse ;  /* 0x0000000d9b9b7220 */ /* 0x080fe20000410000 */
[-C--:B------:R-:W-:Y:S01]  /*c640*/  FMUL.FTZ R170, R170, R13.reuse ;  /* 0x0000000daaaa7220 */ /* 0x080fe20000410000 */
[-C--:B------:R-:W-:Y:S01]  /*c650*/  FMUL.FTZ R171, R171, R13.reuse ;  /* 0x0000000dabab7220 */ /* 0x080fe20000410000 */
[----:B------:R-:W-:Y:S01]  /*c660*/  IMAD.MOV.U32 R78, RZ, RZ, R67 ;  /* 0x000000ffff4e7224 */ /* 0x000fe200078e0043 */
[C---:B------:R-:W-:Y:S01]  /*c670*/  HMMA.16816.F32.BF16 R120, R4.reuse, R36, R72 ;  /* 0x000000240478723c */ /* 0x040fe20000041848 */
[-C--:B------:R-:W-:Y:S01]  /*c680*/  FMUL.FTZ R134, R134, R13.reuse ;  /* 0x0000000d86867220 */ /* 0x080fe20000410000 */
[-C--:B------:R-:W-:Y:S01]  /*c690*/  FMUL.FTZ R135, R135, R13.reuse ;  /* 0x0000000d87877220 */ /* 0x080fe20000410000 */
[--C-:B-1----:R-:W-:Y:S01]  /*c6a0*/  FFMA.FTZ R8, R66, UR22, -R0.reuse ;  /* 0x0000001642087c23 */ /* 0x102fe20008010800 */
[-C--:B------:R-:W-:Y:S01]  /*c6b0*/  FMUL.FTZ R138, R138, R13.reuse ;  /* 0x0000000d8a8a7220 */ /* 0x080fe20000410000 */
[----:B------:R-:W-:Y:S01]  /*c6c0*/  FMUL.FTZ R139, R139, R13 ;  /* 0x0000000d8b8b7220 */ /* 0x000fe20000410000 */
[C---:B------:R-:W-:Y:S01]  /*c6d0*/  HMMA.16816.F32.BF16 R60, R4.reuse, R20, R128 ;  /* 0x00000014043c723c */ /* 0x040fe20000041880 */
[----:B------:R-:W-:Y:S01]  /*c6e0*/  MOV R75, R251 ;  /* 0x000000fb004b7202 */ /* 0x000fe20000000f00 */
[----:B------:R-:W-:Y:S01]  /*c6f0*/  FMUL.FTZ R166, R166, R13 ;  /* 0x0000000da6a67220 */ /* 0x000fe20000410000 */
[----:B------:R-:W-:Y:S01]  /*c700*/  MOV R251, R9 ;  /* 0x0000000900fb7202 */ /* 0x000fe20000000f00 */
[----:B------:R-:W-:Y:S01]  /*c710*/  FFMA.FTZ R9, R196, UR22, -R0 ;  /* 0x00000016c4097c23 */ /* 0x000fe20008010800 */
[----:B------:R-:W-:Y:S01]  /*c720*/  MOV R72, R65 ;  /* 0x0000004100487202 */ /* 0x000fe20000000f00 */
[C---:B------:R-:W-:Y:S01]  /*c730*/  HMMA.16816.F32.BF16 R184, R4.reuse, R22, R140 ;  /* 0x0000001604b8723c */ /* 0x040fe2000004188c */
[----:B------:R-:W-:Y:S01]  /*c740*/  MOV R74, R64 ;  /* 0x00000040004a7202 */ /* 0x000fe20000000f00 */
[----:B------:R1:W-:Y:S01]  /*c750*/  MUFU.EX2 R88, R9 ;  /* 0x0000000900587308 */ /* 0x0003e20000000800 */
[----:B------:R-:W-:Y:S01]  /*c760*/  FMUL.FTZ R167, R167, R13 ;  /* 0x0000000da7a77220 */ /* 0x000fe20000410000 */
[----:B------:R-:W-:Y:S01]  /*c770*/  MOV R172, R57 ;  /* 0x0000003900ac7202 */ /* 0x000fe20000000f00 */
[-C--:B------:R-:W-:Y:S01]  /*c780*/  FMUL.FTZ R70, R70, R13.reuse ;  /* 0x0000000d46467220 */ /* 0x080fe20000410000 */
[----:B------:R-:W-:Y:S01]  /*c790*/  HMMA.16816.F32.BF16 R100, R4, R50, R92 ;  /* 0x000000320464723c */ /* 0x000fe2000004185c */
[----:B------:R-:W-:Y:S01]  /*c7a0*/  MOV R73, R56 ;  /* 0x0000003800497202 */ /* 0x000fe20000000f00 */
[----:B------:R-:W-:Y:S01]  /*c7b0*/  FMUL.FTZ R71, R71, R13 ;  /* 0x0000000d47477220 */ /* 0x000fe20000410000 */
[----:B------:R-:W-:Y:S01]  /*c7c0*/  MOV R90, R42 ;  /* 0x0000002a005a7202 */ /* 0x000fe20000000f00 */
[-C--:B------:R-:W-:Y:S01]  /*c7d0*/  FMUL.FTZ R81, R81, R14.reuse ;  /* 0x0000000e51517220 */ /* 0x080fe20000410000 */
[----:B------:R-:W-:Y:S01]  /*c7e0*/  MOV R199, R41 ;  /* 0x0000002900c77202 */ /* 0x000fe20000000f00 */
[----:B------:R-:W-:Y:S01]  /*c7f0*/  FMUL.FTZ R82, R82, R13 ;  /* 0x0000000d52527220 */ /* 0x000fe20000410000 */
[----:B------:R-:W-:Y:S01]  /*c800*/  F2FP.BF16.F32.PACK_AB R4, R91, R77 ;  /* 0x0000004d5b04723e */ /* 0x000fe200000010ff */
[----:B------:R-:W-:Y:S01]  /*c810*/  FMUL.FTZ R83, R83, R13 ;  /* 0x0000000d53537220 */ /* 0x000fe20000410000 */
[----:B------:R-:W-:Y:S01]  /*c820*/  F2FP.BF16.F32.PACK_AB R5, R79, R33 ;  /* 0x000000214f05723e */ /* 0x000fe200000010ff */
[-C--:B------:R-:W-:Y:S01]  /*c830*/  FMUL.FTZ R84, R84, R14.reuse ;  /* 0x0000000e54547220 */ /* 0x080fe20000410000 */
[----:B------:R-:W-:Y:S01]  /*c840*/  F2FP.BF16.F32.PACK_AB R6, R162, R173 ;  /* 0x000000ada206723e */ /* 0x000fe200000010ff */
[----:B------:R-:W-:Y:S01]  /*c850*/  FMUL.FTZ R85, R85, R14 ;  /* 0x0000000e55557220 */ /* 0x000fe20000410000 */
[----:B------:R-:W-:Y:S01]  /*c860*/  F2FP.BF16.F32.PACK_AB R7, R163, R174 ;  /* 0x000000aea307723e */ /* 0x000fe200000010ff */
[----:B-1----:R-:W-:Y:S01]  /*c870*/  FFMA.FTZ R9, R204, UR22, -R3 ;  /* 0x00000016cc097c23 */ /* 0x002fe20008010803 */
[----:B------:R-:W-:Y:S01]  /*c880*/  MOV R196, R33 ;  /* 0x0000002100c47202 */ /* 0x000fe20000000f00 */
[-C--:B------:R-:W-:Y:S01]  /*c890*/  FMUL.FTZ R86, R86, R13.reuse ;  /* 0x0000000d56567220 */ /* 0x080fe20000410000 */
[-C--:B------:R-:W-:Y:S01]  /*c8a0*/  FMUL.FTZ R87, R87, R13.reuse ;  /* 0x0000000d57577220 */ /* 0x080fe20000410000 */
[----:B------:R1:W2:Y:S01]  /*c8b0*/  MUFU.EX2 R89, R9 ;  /* 0x0000000900597308 */ /* 0x0002a20000000800 */
[-C--:B------:R-:W-:Y:S01]  /*c8c0*/  FMUL.FTZ R96, R96, R14.reuse ;  /* 0x0000000e60607220 */ /* 0x080fe20000410000 */
[----:B------:R-:W-:Y:S01]  /*c8d0*/  HMMA.16816.F32.BF16 R140, R4, R16, R116 ;  /* 0x00000010048c723c */ /* 0x000fe20000041874 */
[----:B------:R-:W-:Y:S01]  /*c8e0*/  FMUL.FTZ R97, R97, R14 ;  /* 0x0000000e61617220 */ /* 0x000fe20000410000 */
[-C--:B------:R-:W-:Y:S01]  /*c8f0*/  FMUL.FTZ R98, R98, R13.reuse ;  /* 0x0000000d62627220 */ /* 0x080fe20000410000 */
[----:B------:R-:W-:Y:S01]  /*c900*/  FMUL.FTZ R99, R99, R13 ;  /* 0x0000000d63637220 */ /* 0x000fe20000410000 */
[----:B------:R-:W-:-:S02]  /*c910*/  MOV R204, R199 ;  /* 0x000000c700cc7202 */ /* 0x000fc40000000f00 */
[----:B------:R3:W4:Y:S01]  /*c920*/  MUFU.EX2 R117, R8 ;  /* 0x0000000800757308 */ /* 0x0007220000000800 */
[----:B------:R-:W-:Y:S01]  /*c930*/  HMMA.16816.F32.BF16 R64, R4, R24, R148 ;  /* 0x000000180440723c */ /* 0x000fe20000041894 */
[----:B------:R-:W-:Y:S01]  /*c940*/  MOV R119, R40 ;  /* 0x0000002800777202 */ /* 0x000fe20000000f00 */
[----:B------:R-:W-:Y:S01]  /*c950*/  IMAD.MOV.U32 R116, RZ, RZ, R34 ;  /* 0x000000ffff747224 */ /* 0x000fe200078e0022 */
[----:B------:R-:W-:-:S03]  /*c960*/  MOV R118, R35 ;  /* 0x0000002300767202 */ /* 0x000fc60000000f00 */
[C---:B------:R-:W-:Y:S01]  /*c970*/  HMMA.16816.F32.BF16 R112, R4.reuse, R18, R124 ;  /* 0x000000120470723c */ /* 0x040fe2000004187c */
[----:B------:R-:W-:Y:S01]  /*c980*/  LDSM.16.MT88.4 R16, [R222+0x9400] ;  /* 0x00940000de10783b */ /* 0x000fe20000004200 */
[--C-:B-1----:R-:W-:Y:S01]  /*c990*/  FFMA.FTZ R9, R197, UR22, -R3.reuse ;  /* 0x00000016c5097c23 */ /* 0x102fe20008010803 */
[----:B------:R-:W-:Y:S02]  /*c9a0*/  MOV R151, R196 ;  /* 0x000000c400977202 */ /* 0x000fe40000000f00 */
[----:B------:R-:W-:Y:S01]  /*c9b0*/  MOV R149, R116 ;  /* 0x0000007400957202 */ /* 0x000fe20000000f00 */
[C---:B------:R-:W-:Y:S01]  /*c9c0*/  HMMA.16816.F32.BF16 R56, R4.reuse, R26, R152 ;  /* 0x0000001a0438723c */ /* 0x040fe20000041898 */
[----:B------:R-:W1:Y:S01]  /*c9d0*/  LDSM.16.MT88.4 R24, [R220+0xa400] ;  /* 0x00a40000dc18783b */ /* 0x000e620000004200 */
[----:B------:R-:W-:Y:S01]  /*c9e0*/  MOV R127, R32 ;  /* 0x00000020007f7202 */ /* 0x000fe20000000f00 */
[----:B------:R-:W-:Y:S02]  /*c9f0*/  IMAD.MOV.U32 R126, RZ, RZ, R72 ;  /* 0x000000ffff7e7224 */ /* 0x000fe400078e0048 */
[----:B---3--:R-:W-:Y:S01]  /*ca00*/  FFMA.FTZ R8, R198, UR22, -R3 ;  /* 0x00000016c6087c23 */ /* 0x008fe20008010803 */
[----:B------:R-:W3:Y:S01]  /*ca10*/  LDSM.16.MT88.4 R32, [R220+0x9400] ;  /* 0x00940000dc20783b */ /* 0x000ee20000004200 */
[C---:B------:R-:W-:Y:S01]  /*ca20*/  HMMA.16816.F32.BF16 R128, R4.reuse, R30, R168 ;  /* 0x0000001e0480723c */ /* 0x040fe200000418a8 */
[----:B--2---:R-:W-:Y:S01]  /*ca30*/  MOV R155, R89 ;  /* 0x00000059009b7202 */ /* 0x004fe20000000f00 */
[----:B------:R2:W5:Y:S01]  /*ca40*/  MUFU.EX2 R150, R8 ;  /* 0x0000000800967308 */ /* 0x0005620000000800 */
[----:B------:R-:W-:Y:S01]  /*ca50*/  MOV R154, R88 ;  /* 0x00000058009a7202 */ /* 0x000fe20000000f00 */
[----:B------:R-:W-:Y:S01]  /*ca60*/  IMAD.MOV.U32 R198, RZ, RZ, R119 ;  /* 0x000000ffffc67224 */ /* 0x000fe200078e0077 */
[----:B----4-:R-:W-:Y:S01]  /*ca70*/  MOV R197, R117 ;  /* 0x0000007500c57202 */ /* 0x010fe20000000f00 */
[----:B------:R-:W-:Y:S01]  /*ca80*/  HMMA.16816.F32.BF16 R92, R4, R20, R132 ;  /* 0x00000014045c723c */ /* 0x000fe20000041884 */
[----:B------:R-:W-:-:S02]  /*ca90*/  MOV R169, R76 ;  /* 0x0000004c00a97202 */ /* 0x000fc40000000f00 */
[----:B------:R-:W-:Y:S01]  /*caa0*/  MOV R76, R160 ;  /* 0x000000a0004c7202 */ /* 0x000fe20000000f00 */
[----:B------:R-:W-:Y:S01]  /*cab0*/  IMAD.MOV.U32 R160, RZ, RZ, R161 ;  /* 0x000000ffffa07224 */ /* 0x000fe200078e00a1 */
[----:B------:R-:W-:Y:S01]  /*cac0*/  MOV R161, R43 ;  /* 0x0000002b00a17202 */ /* 0x000fe20000000f00 */
[C---:B------:R-:W-:Y:S01]  /*cad0*/  HMMA.16816.F32.BF16 R136, R4.reuse, R22, R136 ;  /* 0x000000160488723c */ /* 0x040fe20000041888 */
[----:B------:R-:W-:Y:S01]  /*cae0*/  LDSM.16.MT88.4 R20, [R220+0xb400] ;  /* 0x00b40000dc14783b */ /* 0x000fe20000004200 */
[----:B------:R4:W-:Y:S01]  /*caf0*/  MUFU.EX2 R89, R9 ;  /* 0x0000000900597308 */ /* 0x0009e20000000800 */
[----:B------:R-:W-:Y:S02]  /*cb00*/  MOV R119, R78 ;  /* 0x0000004e00777202 */ /* 0x000fe40000000f00 */
[----:B------:R-:W-:Y:S01]  /*cb10*/  LDSM.16.MT88.4 R40, [R222+0xb400] ;  /* 0x00b40000de28783b */ /* 0x000fe20000004200 */
[C---:B------:R-:W-:Y:S01]  /*cb20*/  HMMA.16816.F32.BF16 R164, R4.reuse, R28, R164 ;  /* 0x0000001c04a4723c */ /* 0x040fe200000418a4 */
[----:B--2---:R-:W-:Y:S01]  /*cb30*/  FFMA.FTZ R8, R45, UR22, -R3 ;  /* 0x000000162d087c23 */ /* 0x004fe20008010803 */
[----:B------:R-:W-:Y:S01]  /*cb40*/  MOV R125, R79 ;  /* 0x0000004f007d7202 */ /* 0x000fe20000000f00 */
[----:B------:R-:W2:Y:S01]  /*cb50*/  LDSM.16.MT88.4 R28, [R222+0xa400] ;  /* 0x00a40000de1c783b */ /* 0x000ea20000004200 */
[----:B------:R-:W-:Y:S01]  /*cb60*/  MOV R199, R76 ;  /* 0x0000004c00c77202 */ /* 0x000fe20000000f00 */
[----:B------:R5:W1:Y:S01]  /*cb70*/  MUFU.EX2 R124, R8 ;  /* 0x00000008007c7308 */ /* 0x000a620000000800 */
[----:B------:R-:W-:Y:S01]  /*cb80*/  HMMA.16816.F32.BF16 R132, R4, R36, R68 ;  /* 0x000000240484723c */ /* 0x000fe20000041844 */
[----:B------:R-:W-:-:S02]  /*cb90*/  MOV R196, R77 ;  /* 0x0000004d00c47202 */ /* 0x000fc40000000f00 */
[----:B------:R-:W-:Y:S02]  /*cba0*/  MOV R116, R74 ;  /* 0x0000004a00747202 */ /* 0x000fe40000000f00 */
[----:B------:R-:W-:Y:S01]  /*cbb0*/  MOV R117, R75 ;  /* 0x0000004b00757202 */ /* 0x000fe20000000f00 */
[C---:B------:R-:W-:Y:S01]  /*cbc0*/  HMMA.16816.F32.BF16 R80, R4.reuse, R38, R80 ;  /* 0x000000260450723c */ /* 0x040fe20000041850 */
[--C-:B----4-:R-:W-:Y:S01]  /*cbd0*/  FFMA.FTZ R9, R217, UR22, -R2.reuse ;  /* 0x00000016d9097c23 */ /* 0x110fe20008010802 */
[----:B------:R-:W-:Y:S01]  /*cbe0*/  MOV R153, R126 ;  /* 0x0000007e00997202 */ /* 0x000fe20000000f00 */
[----:B------:R-:W-:Y:S01]  /*cbf0*/  LDSM.16.MT88.4 R36, [R220+0x9800] ;  /* 0x00980000dc24783b */ /* 0x000fe20000004200 */
[----:B------:R-:W-:Y:S01]  /*cc00*/  MOV R170, R116 ;  /* 0x0000007400aa7202 */ /* 0x000fe20000000f00 */
[----:B------:R-:W-:Y:S01]  /*cc10*/  MUFU.EX2 R152, R9 ;  /* 0x0000000900987308 */ /* 0x000fe20000000800 */
[----:B------:R-:W-:Y:S01]  /*cc20*/  HMMA.16816.F32.BF16 R84, R4, R48, R84 ;  /* 0x000000300454723c */ /* 0x000fe20000041854 */
[----:B------:R-:W-:Y:S01]  /*cc30*/  MOV R168, R117 ;  /* 0x0000007500a87202 */ /* 0x000fe20000000f00 */
[----:B-----5:R-:W-:-:S04]  /*cc40*/  FFMA.FTZ R8, R216, UR22, -R2 ;  /* 0x00000016d8087c23 */ /* 0x020fc80008010802 */
[----:B------:R-:W-:Y:S01]  /*cc50*/  HMMA.16816.F32.BF16 R96, R4, R50, R96 ;  /* 0x000000320460723c */ /* 0x000fe20000041860 */
[----:B------:R4:W5:Y:S06]  /*cc60*/  MUFU.EX2 R148, R8 ;  /* 0x0000000800947308 */ /* 0x00096c0000000800 */
[----:B------:R-:W-:Y:S02]  /*cc70*/  F2FP.BF16.F32.PACK_AB R4, R150, R155 ;  /* 0x0000009b9604723e */ /* 0x000fe400000010ff */
[----:B-1----:R-:W-:Y:S01]  /*cc80*/  F2FP.BF16.F32.PACK_AB R6, R124, R89 ;  /* 0x000000597c06723e */ /* 0x002fe200000010ff */
[----:B----4-:R-:W-:Y:S01]  /*cc90*/  FFMA.FTZ R8, R203, UR22, -R2 ;  /* 0x00000016cb087c23 */ /* 0x010fe20008010802 */
[----:B-----5:R-:W-:-:S03]  /*cca0*/  F2FP.BF16.F32.PACK_AB R5, R148, R152 ;  /* 0x000000989405723e */ /* 0x020fc600000010ff */
[----:B------:R1:W-:Y:S02]  /*ccb0*/  MUFU.EX2 R88, R8 ;  /* 0x0000000800587308 */ /* 0x0003e40000000800 */
[----:B-1----:R-:W-:-:S06]  /*ccc0*/  FFMA.FTZ R8, R46, UR22, -R2 ;  /* 0x000000162e087c23 */ /* 0x002fcc0008010802 */
[----:B------:R1:W4:Y:S02]  /*ccd0*/  MUFU.EX2 R45, R8 ;  /* 0x00000008002d7308 */ /* 0x0003240000000800 */
[----:B-1----:R-:W-:Y:S01]  /*cce0*/  FFMA.FTZ R8, R200, UR22, -R0 ;  /* 0x00000016c8087c23 */ /* 0x002fe20008010800 */
[----:B----4-:R-:W-:-:S05]  /*ccf0*/  F2FP.BF16.F32.PACK_AB R7, R45, R88 ;  /* 0x000000582d07723e */ /* 0x010fca00000010ff */
[----:B------:R1:W-:Y:S02]  /*cd00*/  MUFU.EX2 R46, R8 ;  /* 0x00000008002e7308 */ /* 0x0003e40000000800 */
[C---:B------:R-:W-:Y:S06]  /*cd10*/  HMMA.16816.F32.BF16 R76, R4.reuse, R24, R180 ;  /* 0x00000018044c723c */ /* 0x040fec00000418b4 */
[----:B---3--:R-:W-:Y:S01]  /*cd20*/  HMMA.16816.F32.BF16 R48, R4, R32, R188 ;  /* 0x000000200430723c */ /* 0x008fe200000418bc */
[----:B------:R-:W-:Y:S02]  /*cd30*/  MOV R181, R89 ;  /* 0x0000005900b57202 */ /* 0x000fe40000000f00 */
[----:B------:R-:W-:-:S02]  /*cd40*/  MOV R182, R88 ;  /* 0x0000005800b67202 */ /* 0x000fc40000000f00 */
[----:B------:R-:W-:Y:S01]  /*cd50*/  MOV R180, R45 ;  /* 0x0000002d00b47202 */ /* 0x000fe20000000f00 */
[----:B------:R-:W-:Y:S02]  /*cd60*/  IMAD.MOV.U32 R45, RZ, RZ, R125 ;  /* 0x000000ffff2d7224 */ /* 0x000fe400078e007d */
[----:B-1----:R-:W-:Y:S01]  /*cd70*/  FFMA.FTZ R8, R127, UR22, -R12 ;  /* 0x000000167f087c23 */ /* 0x002fe2000801080c */
[----:B------:R-:W-:Y:S01]  /*cd80*/  MOV R127, R73 ;  /* 0x00000049007f7202 */ /* 0x000fe20000000f00 */
[C---:B------:R-:W-:Y:S01]  /*cd90*/  HMMA.16816.F32.BF16 R52, R4.reuse, R34, R52 ;  /* 0x000000220434723c */ /* 0x040fe20000041834 */
[----:B------:R-:W-:Y:S01]  /*cda0*/  MOV R183, R197 ;  /* 0x000000c500b77202 */ /* 0x000fe20000000f00 */
[----:B------:R1:W-:Y:S01]  /*cdb0*/  MUFU.EX2 R217, R8 ;  /* 0x0000000800d97308 */ /* 0x0003e20000000800 */
[----:B------:R-:W-:Y:S01]  /*cdc0*/  MOV R171, R127 ;  /* 0x0000007f00ab7202 */ /* 0x000fe20000000f00 */
[----:B------:R-:W-:Y:S01]  /*cdd0*/  IMAD.MOV.U32 R191, RZ, RZ, R149 ;  /* 0x000000ffffbf7224 */ /* 0x000fe200078e0095 */
[----:B------:R-:W-:Y:S01]  /*cde0*/  MOV R190, R150 ;  /* 0x0000009600be7202 */ /* 0x000fe20000000f00 */
[----:B------:R-:W-:Y:S01]  /*cdf0*/  HMMA.16816.F32.BF16 R72, R4, R18, R184 ;  /* 0x000000120448723c */ /* 0x000fe200000418b8 */
[----:B------:R-:W-:-:S02]  /*ce00*/  MOV R189, R151 ;  /* 0x0000009700bd7202 */ /* 0x000fc40000000f00 */
[----:B------:R-:W-:-:S03]  /*ce10*/  MOV R188, R148 ;  /* 0x0000009400bc7202 */ /* 0x000fc60000000f00 */
[C---:B------:R-:W-:Y:S01]  /*ce20*/  HMMA.16816.F32.BF16 R60, R4.reuse, R16, R60 ;  /* 0x00000010043c723c */ /* 0x040fe2000004183c */
[----:B------:R-:W-:Y:S02]  /*ce30*/  MOV R185, R91 ;  /* 0x0000005b00b97202 */ /* 0x000fe40000000f00 */
[----:B------:R-:W-:Y:S02]  /*ce40*/  MOV R186, R204 ;  /* 0x000000cc00ba7202 */ /* 0x000fe40000000f00 */
[----:B------:R-:W-:Y:S01]  /*ce50*/  MOV R184, R11 ;  /* 0x0000000b00b87202 */ /* 0x000fe20000000f00 */
[C---:B--2---:R-:W-:Y:S01]  /*ce60*/  HMMA.16816.F32.BF16 R104, R4.reuse, R28, R104 ;  /* 0x0000001c0468723c */ /* 0x044fe20000041868 */
[--C-:B-1----:R-:W-:Y:S01]  /*ce70*/  FFMA.FTZ R8, R118, UR22, -R12.reuse ;  /* 0x0000001676087c23 */ /* 0x102fe2000801080c */
[----:B------:R-:W-:Y:S02]  /*ce80*/  MOV R118, R251 ;  /* 0x000000fb00767202 */ /* 0x000fe40000000f00 */
[----:B------:R-:W-:Y:S01]  /*ce90*/  MOV R187, R198 ;  /* 0x000000c600bb7202 */ /* 0x000fe20000000f00 */
[----:B------:R1:W2:Y:S01]  /*cea0*/  MUFU.EX2 R251, R8 ;  /* 0x0000000800fb7308 */ /* 0x0002a20000000800 */
[C---:B------:R-:W-:Y:S06]  /*ceb0*/  HMMA.16816.F32.BF16 R108, R4.reuse, R30, R108 ;  /* 0x0000001e046c723c */ /* 0x040fec000004186c */
[C---:B------:R-:W-:Y:S06]  /*cec0*/  HMMA.16816.F32.BF16 R120, R4.reuse, R20, R120 ;  /* 0x000000140478723c */ /* 0x040fec0000041878 */
[----:B------:R-:W-:Y:S01]  /*ced0*/  HMMA.16816.F32.BF16 R100, R4, R42, R100 ;  /* 0x0000002a0464723c */ /* 0x000fe20000041864 */
[----:B-1----:R-:W-:Y:S01]  /*cee0*/  FFMA.FTZ R8, R240, UR22, -R12 ;  /* 0x00000016f0087c23 */ /* 0x002fe2000801080c */
[----:B------:R-:W-:Y:S01]  /*cef0*/  IMAD.MOV.U32 R240, RZ, RZ, R90 ;  /* 0x000000fffff07224 */ /* 0x000fe200078e005a */
[----:B--2---:R-:W-:-:S03]  /*cf00*/  F2FP.BF16.F32.PACK_AB R9, R251, R217 ;  /* 0x000000d9fb09723e */ /* 0x004fc600000010ff */
[C---:B------:R-:W-:Y:S01]  /*cf10*/  HMMA.16816.F32.BF16 R88, R4.reuse, R26, R176 ;  /* 0x0000001a0458723c */ /* 0x040fe200000418b0 */
[----:B------:R1:W-:Y:S06]  /*cf20*/  MUFU.EX2 R216, R8 ;  /* 0x0000000800d87308 */ /* 0x0003ec0000000800 */
[----:B------:R-:W-:Y:S01]  /*cf30*/  MOV R179, R124 ;  /* 0x0000007c00b37202 */ /* 0x000fe20000000f00 */
[----:B------:R-:W-:Y:S01]  /*cf40*/  IMAD.MOV.U32 R177, RZ, RZ, R119 ;  /* 0x000000ffffb17224 */ /* 0x000fe200078e0077 */
[----:B------:R-:W-:Y:S01]  /*cf50*/  MOV R178, R118 ;  /* 0x0000007600b27202 */ /* 0x000fe20000000f00 */
[----:B------:R-:W-:Y:S01]  /*cf60*/  HMMA.16816.F32.BF16 R124, R4, R40, R144 ;  /* 0x00000028047c723c */ /* 0x000fe20000041890 */
[----:B------:R-:W-:-:S05]  /*cf70*/  IMAD.MOV.U32 R176, RZ, RZ, R163 ;  /* 0x000000ffffb07224 */ /* 0x000fca00078e00a3 */
[----:B------:R-:W-:Y:S01]  /*cf80*/  HMMA.16816.F32.BF16 R116, R4, R22, R156 ;  /* 0x000000160474723c */ /* 0x000fe2000004189c */
[----:B------:R-:W-:Y:S01]  /*cf90*/  MOV R146, R10 ;  /* 0x0000000a00927202 */ /* 0x000fe20000000f00 */
[----:B-1----:R-:W-:Y:S01]  /*cfa0*/  FFMA.FTZ R8, R210, UR22, -R12 ;  /* 0x00000016d2087c23 */ /* 0x002fe2000801080c */
[----:B------:R-:W-:Y:S02]  /*cfb0*/  F2FP.BF16.F32.PACK_AB R10, R46, R183 ;  /* 0x000000b72e0a723e */ /* 0x000fe400000010ff */
[----:B------:R-:W-:Y:S01]  /*cfc0*/  MOV R147, R162 ;  /* 0x000000a200937202 */ /* 0x000fe20000000f00 */
[----:B------:R1:W2:Y:S01]  /*cfd0*/  MUFU.EX2 R210, R8 ;  /* 0x0000000800d27308 */ /* 0x0002a20000000800 */
[----:B------:R-:W-:Y:S01]  /*cfe0*/  FFMA.FTZ R4, R215, UR22, -R3 ;  /* 0x00000016d7047c23 */ /* 0x000fe20008010803 */
[----:B------:R-:W-:Y:S02]  /*cff0*/  MOV R158, R199 ;  /* 0x000000c7009e7202 */ /* 0x000fe40000000f00 */
[----:B------:R-:W-:-:S02]  /*d000*/  MOV R157, R160 ;  /* 0x000000a0009d7202 */ /* 0x000fc40000000f00 */
[----:B------:R-:W-:Y:S02]  /*d010*/  MOV R156, R161 ;  /* 0x000000a1009c7202 */ /* 0x000fe40000000f00 */
[----:B------:R3:W-:Y:S01]  /*d020*/  MUFU.EX2 R204, R4 ;  /* 0x0000000400cc7308 */ /* 0x0007e20000000800 */
[----:B------:R-:W-:Y:S02]  /*d030*/  MOV R159, R196 ;  /* 0x000000c4009f7202 */ /* 0x000fe40000000f00 */
[----:B------:R-:W-:Y:S02]  /*d040*/  MOV R215, R186 ;  /* 0x000000ba00d77202 */ /* 0x000fe40000000f00 */
[----:B-1----:R-:W-:Y:S02]  /*d050*/  F2FP.BF16.F32.PACK_AB R8, R154, R169 ;  /* 0x000000a99a08723e */ /* 0x002fe400000010ff */
[----:B--2---:R-:W-:Y:S01]  /*d060*/  F2FP.BF16.F32.PACK_AB R11, R210, R216 ;  /* 0x000000d8d20b723e */ /* 0x004fe200000010ff */
[----:B---3--:R-:W-:-:S06]  /*d070*/  FFMA.FTZ R4, R208, UR22, -R3 ;  /* 0x00000016d0047c23 */ /* 0x008fcc0008010803 */
[C---:B------:R-:W-:Y:S01]  /*d080*/  HMMA.16816.F32.BF16 R148, R8.reuse, R32, R140 ;  /* 0x000000200894723c */ /* 0x040fe2000004188c */
[----:B------:R-:W-:Y:S01]  /*d090*/  MOV R208, R180 ;  /* 0x000000b400d07202 */ /* 0x000fe20000000f00 */
[----:B------:R-:W-:Y:S01]  /*d0a0*/  IMAD.MOV.U32 R180, RZ, RZ, R185 ;  /* 0x000000ffffb47224 */ /* 0x000fe200078e00b9 */
[----:B------:R1:W-:Y:S01]  /*d0b0*/  MUFU.EX2 R203, R4 ;  /* 0x0000000400cb7308 */ /* 0x0003e20000000800 */
[----:B------:R-:W-:Y:S02]  /*d0c0*/  MOV R185, R190 ;  /* 0x000000be00b97202 */ /* 0x000fe40000000f00 */
[C---:B------:R-:W-:Y:S01]  /*d0d0*/  HMMA.16816.F32.BF16 R112, R8.reuse, R34, R112 ;  /* 0x000000220870723c */ /* 0x040fe20000041870 */
[----:B------:R-:W2:Y:S05]  /*d0e0*/  LDSM.16.MT88.4 R32, [R222+0x9800] ;  /* 0x00980000de20783b */ /* 0x000eaa0000004200 */
[C---:B------:R-:W-:Y:S06]  /*d0f0*/  HMMA.16816.F32.BF16 R92, R8.reuse, R16, R92 ;  /* 0x00000010085c723c */ /* 0x040fec000004185c */
[----:B------:R-:W-:Y:S01]  /*d100*/  HMMA.16816.F32.BF16 R68, R8, R18, R136 ;  /* 0x000000120844723c */ /* 0x000fe20000041888 */
[----:B------:R-:W-:Y:S01]  /*d110*/  LDSM.16.MT88.4 R16, [R220+0xb800] ;  /* 0x00b80000dc10783b */ /* 0x000fe20000004200 */
[----:B-1----:R-:W-:-:S04]  /*d120*/  FFMA.FTZ R4, R195, UR22, -R3 ;  /* 0x00000016c3047c23 */ /* 0x002fc80008010803 */
[----:B------:R1:W-:Y:S01]  /*d130*/  MUFU.EX2 R200, R4 ;  /* 0x0000000400c87308 */ /* 0x0003e20000000800 */
[C---:B------:R-:W-:Y:S01]  /*d140*/  HMMA.16816.F32.BF16 R64, R8.reuse, R24, R64 ;  /* 0x000000180840723c */ /* 0x040fe20000041840 */
[----:B------:R-:W-:Y:S01]  /*d150*/  MOV R139, R147 ;  /* 0x00000093008b7202 */ /* 0x000fe20000000f00 */
[----:B------:R-:W-:Y:S01]  /*d160*/  IMAD.MOV.U32 R136, RZ, RZ, R158 ;  /* 0x000000ffff887224 */ /* 0x000fe200078e009e */
[----:B------:R-:W-:Y:S02]  /*d170*/  MOV R138, R156 ;  /* 0x0000009c008a7202 */ /* 0x000fe40000000f00 */
[----:B------:R-:W-:Y:S01]  /*d180*/  MOV R137, R157 ;  /* 0x0000009d00897202 */ /* 0x000fe20000000f00 */
[C---:B------:R-:W-:Y:S01]  /*d190*/  HMMA.16816.F32.BF16 R56, R8.reuse, R26, R56 ;  /* 0x0000001a0838723c */ /* 0x040fe20000041838 */
[----:B------:R-:W3:Y:S05]  /*d1a0*/  LDSM.16.MT88.4 R24, [R220+0xa800] ;  /* 0x00a80000dc18783b */ /* 0x000eea0000004200 */
[----:B------:R-:W-:Y:S01]  /*d1b0*/  HMMA.16816.F32.BF16 R164, R8, R28, R164 ;  /* 0x0000001c08a4723c */ /* 0x000fe200000418a4 */
[----:B-1----:R-:W-:Y:S01]  /*d1c0*/  FFMA.FTZ R4, R47, UR22, -R3 ;  /* 0x000000162f047c23 */ /* 0x002fe20008010803 */
[----:B------:R-:W-:-:S04]  /*d1d0*/  MOV R47, R159 ;  /* 0x0000009f002f7202 */ /* 0x000fc80000000f00 */
[C---:B------:R-:W-:Y:S01]  /*d1e0*/  HMMA.16816.F32.BF16 R128, R8.reuse, R30, R128 ;  /* 0x0000001e0880723c */ /* 0x040fe20000041880 */
[----:B------:R-:W1:Y:S01]  /*d1f0*/  LDSM.16.MT88.4 R28, [R222+0xa800] ;  /* 0x00a80000de1c783b */ /* 0x000e620000004200 */
[----:B------:R4:W5:Y:S04]  /*d200*/  MUFU.EX2 R199, R4 ;  /* 0x0000000400c77308 */ /* 0x0009680000000800 */
[C---:B------:R-:W-:Y:S06]  /*d210*/  HMMA.16816.F32.BF16 R140, R8.reuse, R20, R132 ;  /* 0x00000014088c723c */ /* 0x040fec0000041884 */
[C---:B------:R-:W-:Y:S01]  /*d220*/  HMMA.16816.F32.BF16 R160, R8.reuse, R22, R80 ;  /* 0x0000001608a0723c */ /* 0x040fe20000041850 */
[----:B------:R-:W1:Y:S05]  /*d230*/  LDSM.16.MT88.4 R20, [R222+0xb800] ;  /* 0x00b80000de14783b */ /* 0x000e6a0000004200 */
[----:B------:R-:W-:Y:S01]  /*d240*/  HMMA.16816.F32.BF16 R84, R8, R40, R84 ;  /* 0x000000280854723c */ /* 0x000fe20000041854 */
[----:B----4-:R-:W-:Y:S01]  /*d250*/  FFMA.FTZ R4, R241, UR22, -R2 ;  /* 0x00000016f1047c23 */ /* 0x010fe20008010802 */
[----:B------:R-:W-:-:S02]  /*d260*/  MOV R241, R179 ;  /* 0x000000b300f17202 */ /* 0x000fc40000000f00 */
[----:B------:R-:W-:Y:S01]  /*d270*/  MOV R179, R188 ;  /* 0x000000bc00b37202 */ /* 0x000fe20000000f00 */
[----:B------:R4:W-:Y:S01]  /*d280*/  MUFU.EX2 R198, R4 ;  /* 0x0000000400c67308 */ /* 0x0009e20000000800 */
[----:B------:R-:W-:Y:S01]  /*d290*/  HMMA.16816.F32.BF16 R96, R8, R42, R96 ;  /* 0x0000002a0860723c */ /* 0x000fe20000041860 */
[----:B-----5:R-:W-:Y:S02]  /*d2a0*/  F2FP.BF16.F32.PACK_AB R6, R199, R200 ;  /* 0x000000c8c706723e */ /* 0x020fe400000010ff */
[----:B------:R-:W-:Y:S02]  /*d2b0*/  MOV R80, R136 ;  /* 0x0000008800507202 */ /* 0x000fe40000000f00 */
[----:B------:R-:W-:Y:S02]  /*d2c0*/  MOV R81, R47 ;  /* 0x0000002f00517202 */ /* 0x000fe40000000f00 */
[----:B------:R-:W-:Y:S01]  /*d2d0*/  FFMA.FTZ R8, R218, UR22, -R0 ;  /* 0x00000016da087c23 */ /* 0x000fe20008010800 */
[----:B------:R-:W-:Y:S01]  /*d2e0*/  MOV R218, R179 ;  /* 0x000000b300da7202 */ /* 0x000fe20000000f00 */
[----:B------:R-:W-:Y:S01]  /*d2f0*/  IMAD.MOV.U32 R10, RZ, RZ, R138 ;  /* 0x000000ffff0a7224 */ /* 0x000fe200078e008a */
[----:B------:R-:W-:-:S02]  /*d300*/  MOV R9, R139 ;  /* 0x0000008b00097202 */ /* 0x000fc40000000f00 */
[----:B------:R-:W-:Y:S02]  /*d310*/  MOV R11, R137 ;  /* 0x00000089000b7202 */ /* 0x000fe40000000f00 */
[----:B------:R-:W-:Y:S01]  /*d320*/  LDSM.16.MT88.4 R136, [R222+0x9c00] ;  /* 0x009c0000de88783b */ /* 0x000fe20000004200 */
[--C-:B----4-:R-:W-:Y:S01]  /*d330*/  FFMA.FTZ R4, R211, UR22, -R2.reuse ;  /* 0x00000016d3047c23 */ /* 0x110fe20008010802 */
[----:B------:R-:W-:Y:S02]  /*d340*/  MOV R211, R177 ;  /* 0x000000b100d37202 */ /* 0x000fe40000000f00 */
[----:B------:R-:W-:Y:S01]  /*d350*/  MOV R177, R187 ;  /* 0x000000bb00b17202 */ /* 0x000fe20000000f00 */
[----:B------:R4:W5:Y:S01]  /*d360*/  MUFU.EX2 R197, R4 ;  /* 0x0000000400c57308 */ /* 0x0009620000000800 */
[----:B------:R-:W-:Y:S02]  /*d370*/  MOV R82, R211 ;  /* 0x000000d300527202 */ /* 0x000fe40000000f00 */
[----:B------:R-:W-:Y:S01]  /*d380*/  MOV R211, R46 ;  /* 0x0000002e00d37202 */ /* 0x000fe20000000f00 */
[----:B----4-:R-:W-:Y:S01]  /*d390*/  FFMA.FTZ R4, R205, UR22, -R2 ;  /* 0x00000016cd047c23 */ /* 0x010fe20008010802 */
[----:B------:R-:W-:-:S02]  /*d3a0*/  MOV R205, R178 ;  /* 0x000000b200cd7202 */ /* 0x000fc40000000f00 */
[----:B------:R-:W-:Y:S01]  /*d3b0*/  MOV R178, R189 ;  /* 0x000000bd00b27202 */ /* 0x000fe20000000f00 */
[----:B------:R4:W-:Y:S01]  /*d3c0*/  MUFU.EX2 R196, R4 ;  /* 0x0000000400c47308 */ /* 0x0009e20000000800 */
[----:B-----5:R-:W-:Y:S02]  /*d3d0*/  F2FP.BF16.F32.PACK_AB R5, R197, R198 ;  /* 0x000000c6c505723e */ /* 0x020fe400000010ff */
[----:B------:R-:W-:Y:S02]  /*d3e0*/  MOV R83, R205 ;  /* 0x000000cd00537202 */ /* 0x000fe40000000f00 */
[----:B------:R-:W-:-:S03]  /*d3f0*/  MOV R205, R182 ;  /* 0x000000b600cd7202 */ /* 0x000fc60000000f00 */
[----:B------:R5:W-:Y:S01]  /*d400*/  MUFU.EX2 R189, R8 ;  /* 0x0000000800bd7308 */ /* 0x000be20000000800 */
[----:B----4-:R-:W-:Y:S01]  /*d410*/  FFMA.FTZ R4, R201, UR22, -R2 ;  /* 0x00000016c9047c23 */ /* 0x010fe20008010802 */
[----:B------:R-:W-:-:S06]  /*d420*/  MOV R201, R191 ;  /* 0x000000bf00c97202 */ /* 0x000fcc0000000f00 */
[----:B------:R4:W2:Y:S01]  /*d430*/  MUFU.EX2 R195, R4 ;  /* 0x0000000400c37308 */ /* 0x0008a20000000800 */
[----:B-----5:R-:W-:-:S07]  /*d440*/  FFMA.FTZ R8, R214, UR22, -R0 ;  /* 0x00000016d6087c23 */ /* 0x020fce0008010800 */
[----:B------:R5:W-:Y:S01]  /*d450*/  MUFU.EX2 R188, R8 ;  /* 0x0000000800bc7308 */ /* 0x000be20000000800 */
[----:B----4-:R-:W-:Y:S01]  /*d460*/  FFMA.FTZ R4, R146, UR22, -R0 ;  /* 0x0000001692047c23 */ /* 0x010fe20008010800 */
[----:B--2---:R-:W-:-:S06]  /*d470*/  F2FP.BF16.F32.PACK_AB R7, R195, R196 ;  /* 0x000000c4c307723e */ /* 0x004fcc00000010ff */
[----:B------:R2:W-:Y:S01]  /*d480*/  MUFU.EX2 R191, R4 ;  /* 0x0000000400bf7308 */ /* 0x0005e20000000800 */
[----:B-----5:R-:W-:Y:S01]  /*d490*/  FFMA.FTZ R8, R207, UR22, -R0 ;  /* 0x00000016cf087c23 */ /* 0x020fe20008010800 */
[----:B------:R-:W-:-:S06]  /*d4a0*/  MOV R207, R176 ;  /* 0x000000b000cf7202 */ /* 0x000fcc0000000f00 */
[----:B------:R4:W-:Y:S01]  /*d4b0*/  MUFU.EX2 R187, R8 ;  /* 0x0000000800bb7308 */ /* 0x0009e20000000800 */
[----:B--2---:R-:W-:Y:S01]  /*d4c0*/  FFMA.FTZ R4, R244, UR22, -R0 ;  /* 0x00000016f4047c23 */ /* 0x004fe20008010800 */
[----:B------:R-:W-:-:S06]  /*d4d0*/  IMAD.MOV.U32 R244, RZ, RZ, R183 ;  /* 0x000000fffff47224 */ /* 0x000fcc00078e00b7 */
[----:B------:R2:W5:Y:S01]  /*d4e0*/  MUFU.EX2 R190, R4 ;  /* 0x0000000400be7308 */ /* 0x0005620000000800 */
[----:B----4-:R-:W-:Y:S01]  /*d4f0*/  FFMA.FTZ R8, R194, UR22, -R0 ;  /* 0x00000016c2087c23 */ /* 0x010fe20008010800 */
[----:B------:R-:W-:-:S06]  /*d500*/  MOV R194, R184 ;  /* 0x000000b800c27202 */ /* 0x000fcc0000000f00 */
[----:B------:R4:W-:Y:S01]  /*d510*/  MUFU.EX2 R186, R8 ;  /* 0x0000000800ba7308 */ /* 0x0009e20000000800 */
[----:B--2---:R-:W-:-:S07]  /*d520*/  F2FP.BF16.F32.PACK_AB R4, R203, R204 ;  /* 0x000000cccb04723e */ /* 0x004fce00000010ff */
[C---:B------:R-:W-:Y:S01]  /*d530*/  HMMA.16816.F32.BF16 R40, R4.reuse, R34, R72 ;  /* 0x000000220428723c */ /* 0x040fe20000041848 */
[----:B----4-:R-:W-:Y:S01]  /*d540*/  FFMA.FTZ R8, R177, UR22, -R12 ;  /* 0x00000016b1087c23 */ /* 0x010fe2000801080c */
[----:B------:R-:W-:Y:S01]  /*d550*/  IMAD.MOV.U32 R177, RZ, RZ, R178 ;  /* 0x000000ffffb17224 */ /* 0x000fe200078e00b2 */
[----:B------:R-:W-:Y:S02]  /*d560*/  MOV R178, R185 ;  /* 0x000000b900b27202 */ /* 0x000fe40000000f00 */
[----:B------:R2:W-:Y:S01]  /*d570*/  MUFU.EX2 R185, R8 ;  /* 0x0000000800b97308 */ /* 0x0005e20000000800 */
[----:B---3--:R-:W-:Y:S01]  /*d580*/  HMMA.16816.F32.BF16 R144, R4, R24, R76 ;  /* 0x000000180490723c */ /* 0x008fe2000004184c */
[----:B------:R-:W-:-:S05]  /*d590*/  MOV R214, R178 ;  /* 0x000000b200d67202 */ /* 0x000fca0000000f00 */
[C---:B------:R-:W-:Y:S06]  /*d5a0*/  HMMA.16816.F32.BF16 R156, R4.reuse, R26, R88 ;  /* 0x0000001a049c723c */ /* 0x040fec0000041858 */
[----:B------:R-:W-:Y:S01]  /*d5b0*/  HMMA.16816.F32.BF16 R48, R4, R36, R48 ;  /* 0x000000240430723c */ /* 0x000fe20000041830 */
[----:B--2---:R-:W-:Y:S01]  /*d5c0*/  FFMA.FTZ R8, R201, UR22, -R12 ;  /* 0x00000016c9087c23 */ /* 0x004fe2000801080c */
[----:B------:R-:W-:-:S04]  /*d5d0*/  MOV R201, R181 ;  /* 0x000000b500c97202 */ /* 0x000fc80000000f00 */
[C---:B------:R-:W-:Y:S01]  /*d5e0*/  HMMA.16816.F32.BF16 R52, R4.reuse, R38, R52 ;  /* 0x000000260434723c */ /* 0x040fe20000041834 */
[----:B------:R2:W3:Y:S05]  /*d5f0*/  MUFU.EX2 R184, R8 ;  /* 0x0000000800b87308 */ /* 0x0004ea0000000800 */
[C---:B------:R-:W-:Y:S06]  /*d600*/  HMMA.16816.F32.BF16 R60, R4.reuse, R32, R60 ;  /* 0x00000020043c723c */ /* 0x040fec000004183c */
[C---:B-1----:R-:W-:Y:S06]  /*d610*/  HMMA.16816.F32.BF16 R104, R4.reuse, R28, R104 ;  /* 0x0000001c0468723c */ /* 0x042fec0000041868 */
[----:B------:R-:W-:Y:S01]  /*d620*/  HMMA.16816.F32.BF16 R108, R4, R30, R108 ;  /* 0x0000001e046c723c */ /* 0x000fe2000004186c */
[----:B--2---:R-:W-:Y:S01]  /*d630*/  FFMA.FTZ R8, R249, UR22, -R12 ;  /* 0x00000016f9087c23 */ /* 0x004fe2000801080c */
[----:B------:R-:W-:-:S03]  /*d640*/  MOV R249, R177 ;  /* 0x000000b100f97202 */ /* 0x000fc60000000f00 */
[----:B------:R1:W-:Y:S01]  /*d650*/  MUFU.EX2 R183, R8 ;  /* 0x0000000800b77308 */ /* 0x0003e20000000800 */
[C---:B------:R-:W-:Y:S06]  /*d660*/  HMMA.16816.F32.BF16 R72, R4.reuse, R16, R120 ;  /* 0x000000100448723c */ /* 0x040fec0000041878 */
[----:B------:R-:W-:Y:S01]  /*d670*/  HMMA.16816.F32.BF16 R76, R4, R18, R116 ;  /* 0x00000012044c723c */ /* 0x000fe20000041874 */
[----:B------:R-:W-:Y:S02]  /*d680*/  MOV R123, R45 ;  /* 0x0000002d007b7202 */ /* 0x000fe40000000f00 */
[----:B------:R-:W-:-:S02]  /*d690*/  MOV R120, R9 ;  /* 0x0000000900787202 */ /* 0x000fc40000000f00 */
[----:B------:R-:W-:Y:S01]  /*d6a0*/  MOV R121, R10 ;  /* 0x0000000a00797202 */ /* 0x000fe20000000f00 */
[C---:B------:R-:W-:Y:S01]  /*d6b0*/  HMMA.16816.F32.BF16 R88, R4.reuse, R20, R124 ;  /* 0x000000140458723c */ /* 0x040fe2000004187c */
[----:B------:R-:W-:Y:S01]  /*d6c0*/  MOV R122, R11 ;  /* 0x0000000b007a7202 */ /* 0x000fe20000000f00 */
[----:B------:R-:W2:Y:S01]  /*d6d0*/  LDSM.16.MT88.4 R124, [R220+0x9c00] ;  /* 0x009c0000dc7c783b */ /* 0x000ea20000004200 */
[----:B------:R-:W-:Y:S01]  /*d6e0*/  MOV R9, R81 ;  /* 0x0000005100097202 */ /* 0x000fe20000000f00 */
[----:B-1----:R-:W-:Y:S01]  /*d6f0*/  FFMA.FTZ R8, R245, UR22, -R12 ;  /* 0x00000016f5087c23 */ /* 0x002fe2000801080c */
[----:B------:R-:W-:Y:S01]  /*d700*/  MOV R245, R180 ;  /* 0x000000b400f57202 */ /* 0x000fe20000000f00 */
[----:B------:R-:W-:Y:S01]  /*d710*/  HMMA.16816.F32.BF16 R100, R4, R22, R100 ;  /* 0x000000160464723c */ /* 0x000fe20000041864 */
[----:B------:R-:W-:Y:S01]  /*d720*/  MOV R10, R82 ;  /* 0x00000052000a7202 */ /* 0x000fe20000000f00 */
[----:B------:R1:W4:Y:S01]  /*d730*/  MUFU.EX2 R181, R8 ;  /* 0x0000000800b57308 */ /* 0x0003220000000800 */
[----:B------:R-:W-:-:S04]  /*d740*/  MOV R11, R83 ;  /* 0x00000053000b7202 */ /* 0x000fc80000000f00 */
[----:B-----5:R-:W-:Y:S02]  /*d750*/  F2FP.BF16.F32.PACK_AB R4, R190, R191 ;  /* 0x000000bfbe04723e */ /* 0x020fe400000010ff */
[----:B---3--:R-:W-:Y:S02]  /*d760*/  F2FP.BF16.F32.PACK_AB R5, R184, R185 ;  /* 0x000000b9b805723e */ /* 0x008fe400000010ff */
[----:B------:R-:W-:Y:S01]  /*d770*/  F2FP.BF16.F32.PACK_AB R6, R188, R189 ;  /* 0x000000bdbc06723e */ /* 0x000fe200000010ff */
[--C-:B-1----:R-:W-:Y:S01]  /*d780*/  FFMA.FTZ R8, R193, UR22, -R0.reuse ;  /* 0x00000016c1087c23 */ /* 0x102fe20008010800 */
[----:B------:R-:W-:Y:S01]  /*d790*/  FFMA.FTZ R0, R192, UR22, -R0 ;  /* 0x00000016c0007c23 */ /* 0x000fe20008010800 */
[----:B----4-:R-:W-:Y:S02]  /*d7a0*/  F2FP.BF16.F32.PACK_AB R7, R181, R183 ;  /* 0x000000b7b507723e */ /* 0x010fe400000010ff */
[----:B------:R-:W-:Y:S01]  /*d7b0*/  MOV R193, R207 ;  /* 0x000000cf00c17202 */ /* 0x000fe20000000f00 */
[----:B------:R1:W-:Y:S01]  /*d7c0*/  MUFU.EX2 R180, R0 ;  /* 0x0000000000b47308 */ /* 0x0003e20000000800 */
[----:B------:R-:W-:-:S02]  /*d7d0*/  MOV R192, R249 ;  /* 0x000000f900c07202 */ /* 0x000fc40000000f00 */
[----:B------:R-:W-:Y:S01]  /*d7e0*/  MOV R249, R155 ;  /* 0x0000009b00f97202 */ /* 0x000fe20000000f00 */
[----:B------:R-:W-:Y:S01]  /*d7f0*/  HMMA.16816.F32.BF16 R56, R4, R26, R56 ;  /* 0x0000001a0438723c */ /* 0x000fe20000041838 */
[----:B------:R-:W-:-:S03]  /*d800*/  MOV R207, R154 ;  /* 0x0000009a00cf7202 */ /* 0x000fc60000000f00 */
[----:B------:R3:W-:Y:S02]  /*d810*/  MUFU.EX2 R182, R8 ;  /* 0x0000000800b67308 */ /* 0x0007e40000000800 */
        /* <DEDUP_REMOVED lines=8> */
[----:B------:R-:W-:Y:S02]  /*d8a0*/  MOV R120, R122 ;  /* 0x0000007a00787202 */ /* 0x000fe40000000f00 */
[----:B------:R-:W-:Y:S01]  /*d8b0*/  MOV R122, R9 ;  /* 0x00000009007a7202 */ /* 0x000fe20000000f00 */
[----:B------:R-:W-:Y:S01]  /*d8c0*/  HMMA.16816.F32.BF16 R32, R4, R34, R68 ;  /* 0x000000220420723c */ /* 0x000fe20000041844 */
[----:B------:R-:W-:Y:S02]  /*d8d0*/  MOV R149, R168 ;  /* 0x000000a800957202 */ /* 0x000fe40000000f00 */
[----:B------:R-:W-:-:S02]  /*d8e0*/  MOV R150, R192 ;  /* 0x000000c000967202 */ /* 0x000fc40000000f00 */
[----:B------:R-:W-:Y:S01]  /*d8f0*/  MOV R148, R170 ;  /* 0x000000aa00947202 */ /* 0x000fe20000000f00 */
[C---:B------:R-:W-:Y:S01]  /*d900*/  HMMA.16816.F32.BF16 R36, R4.reuse, R38, R112 ;  /* 0x000000260424723c */ /* 0x040fe20000041870 */
[----:B---3--:R-:W-:Y:S02]  /*d910*/  MOV R8, R194 ;  /* 0x000000c200087202 */ /* 0x008fe40000000f00 */
[----:B------:R-:W-:Y:S01]  /*d920*/  MOV R194, R152 ;  /* 0x0000009800c27202 */ /* 0x000fe20000000f00 */
[----:B-1----:R-:W-:Y:S01]  /*d930*/  FFMA.FTZ R0, R243, UR22, -R3 ;  /* 0x00000016f3007c23 */ /* 0x002fe20008010803 */
[----:B------:R-:W-:Y:S01]  /*d940*/  IMAD.MOV.U32 R243, RZ, RZ, R171 ;  /* 0x000000fffff37224 */ /* 0x000fe200078e00ab */
[C---:B------:R-:W-:Y:S01]  /*d950*/  HMMA.16816.F32.BF16 R164, R4.reuse, R28, R164 ;  /* 0x0000001c04a4723c */ /* 0x040fe200000418a4 */
[----:B------:R-:W-:Y:S01]  /*d960*/  MOV R115, R153 ;  /* 0x0000009900737202 */ /* 0x000fe20000000f00 */
[----:B------:R1:W-:Y:S01]  /*d970*/  MUFU.EX2 R178, R0 ;  /* 0x0000000000b27308 */ /* 0x0003e20000000800 */
[----:B------:R-:W-:Y:S01]  /*d980*/  IMAD.MOV.U32 R192, RZ, RZ, R8 ;  /* 0x000000ffffc07224 */ /* 0x000fe200078e0008 */
[----:B------:R-:W3:Y:S02]  /*d990*/  LDSM.16.MT88.4 R152, [R220+0xac00] ;  /* 0x00ac0000dc98783b */ /* 0x000ee40000004200 */
[C---:B------:R-:W-:Y:S02]  /*d9a0*/  HMMA.16816.F32.BF16 R68, R4.reuse, R16, R140 ;  /* 0x000000100444723c */ /* 0x040fe4000004188c */
[----:B------:R-:W4:Y:S04]  /*d9b0*/  LDSM.16.MT88.4 R168, [R222+0xac00] ;  /* 0x00ac0000dea8783b */ /* 0x000f280000004200 */
[C---:B------:R-:W-:Y:S06]  /*d9c0*/  HMMA.16816.F32.BF16 R84, R4.reuse, R20, R84 ;  /* 0x000000140454723c */ /* 0x040fec0000041854 */
[----:B------:R-:W-:Y:S01]  /*d9d0*/  HMMA.16816.F32.BF16 R28, R4, R30, R128 ;  /* 0x0000001e041c723c */ /* 0x000fe20000041880 */
[----:B-1----:R-:W-:-:S04]  /*d9e0*/  FFMA.FTZ R0, R213, UR22, -R3 ;  /* 0x00000016d5007c23 */ /* 0x002fc80008010803 */
[----:B------:R1:W5:Y:S01]  /*d9f0*/  MUFU.EX2 R177, R0 ;  /* 0x0000000000b17308 */ /* 0x0003620000000800 */
[C---:B------:R-:W-:Y:S06]  /*da00*/  HMMA.16816.F32.BF16 R16, R4.reuse, R18, R160 ;  /* 0x000000120410723c */ /* 0x040fec00000418a0 */
[----:B------:R-:W-:Y:S07]  /*da10*/  HMMA.16816.F32.BF16 R20, R4, R22, R96 ;  /* 0x000000160414723c */ /* 0x000fee0000041860 */
[----:B------:R-:W-:-:S02]  /*da20*/  MOV R5, R149 ;  /* 0x0000009500057202 */ /* 0x000fc40000000f00 */
[----:B------:R-:W-:Y:S01]  /*da30*/  MOV R6, R148 ;  /* 0x0000009400067202 */ /* 0x000fe20000000f00 */
[--C-:B-1----:R-:W-:Y:S01]  /*da40*/  FFMA.FTZ R0, R206, UR22, -R3.reuse ;  /* 0x00000016ce007c23 */ /* 0x102fe20008010803 */
[----:B------:R-:W-:Y:S01]  /*da50*/  FFMA.FTZ R3, R202, UR22, -R3 ;  /* 0x00000016ca037c23 */ /* 0x000fe20008010803 */
[----:B------:R-:W-:Y:S02]  /*da60*/  MOV R202, R174 ;  /* 0x000000ae00ca7202 */ /* 0x000fe40000000f00 */
[----:B------:R1:W-:Y:S01]  /*da70*/  MUFU.EX2 R176, R0 ;  /* 0x0000000000b07308 */ /* 0x0003e20000000800 */
[----:B------:R-:W-:Y:S02]  /*da80*/  MOV R206, R175 ;  /* 0x000000af00ce7202 */ /* 0x000fe40000000f00 */
[----:B-----5:R-:W-:Y:S02]  /*da90*/  F2FP.BF16.F32.PACK_AB R92, R177, R178 ;  /* 0x000000b2b15c723e */ /* 0x020fe400000010ff */
[----:B------:R-:W-:-:S02]  /*daa0*/  F2FP.BF16.F32.PACK_AB R96, R186, R187 ;  /* 0x000000bbba60723e */ /* 0x000fc400000010ff */
[----:B------:R-:W-:Y:S01]  /*dab0*/  F2FP.BF16.F32.PACK_AB R98, R180, R182 ;  /* 0x000000b6b462723e */ /* 0x000fe200000010ff */
[----:B------:R5:W2:Y:S01]  /*dac0*/  MUFU.EX2 R47, R3 ;  /* 0x00000003002f7308 */ /* 0x000aa20000000800 */
[----:B-1----:R-:W-:Y:S01]  /*dad0*/  FFMA.FTZ R0, R248, UR22, -R2 ;  /* 0x00000016f8007c23 */ /* 0x002fe20008010802 */
[----:B------:R-:W-:-:S06]  /*dae0*/  IMAD.MOV.U32 R248, RZ, RZ, R173 ;  /* 0x000000fffff87224 */ /* 0x000fcc00078e00ad */
[----:B------:R1:W-:Y:S01]  /*daf0*/  MUFU.EX2 R46, R0 ;  /* 0x00000000002e7308 */ /* 0x0003e20000000800 */
[----:B-----5:R-:W-:Y:S01]  /*db00*/  MOV R3, R243 ;  /* 0x000000f300037202 */ /* 0x020fe20000000f00 */
[----:B------:R-:W-:Y:S01]  /*db10*/  IMAD.MOV.U32 R243, RZ, RZ, R151 ;  /* 0x000000fffff37224 */ /* 0x000fe200078e0097 */
[----:B--2---:R-:W-:-:S03]  /*db20*/  F2FP.BF16.F32.PACK_AB R94, R47, R176 ;  /* 0x000000b02f5e723e */ /* 0x004fc600000010ff */
[----:B------:R-:W-:Y:S01]  /*db30*/  FFMA.FTZ R3, R3, R44, R6 ;  /* 0x0000002c03037223 */ /* 0x000fe20000010006 */
[----:B-1----:R-:W-:Y:S01]  /*db40*/  FFMA.FTZ R0, R219, UR22, -R2 ;  /* 0x00000016db007c23 */ /* 0x002fe20008010802 */
[----:B------:R-:W-:-:S03]  /*db50*/  MOV R219, R172 ;  /* 0x000000ac00db7202 */ /* 0x000fc60000000f00 */
[----:B------:R1:W2:Y:S02]  /*db60*/  MUFU.EX2 R45, R0 ;  /* 0x00000000002d7308 */ /* 0x0002a40000000800 */
[--C-:B-1----:R-:W-:Y:S01]  /*db70*/  FFMA.FTZ R0, R212, UR22, -R2.reuse ;  /* 0x00000016d4007c23 */ /* 0x102fe20008010802 */
[----:B------:R-:W-:Y:S01]  /*db80*/  FFMA.FTZ R2, R209, UR22, -R2 ;  /* 0x00000016d1027c23 */ /* 0x000fe20008010802 */
[----:B------:R-:W-:Y:S01]  /*db90*/  MOV R209, R123 ;  /* 0x0000007b00d17202 */ /* 0x000fe20000000f00 */
[----:B------:R-:W-:-:S03]  /*dba0*/  IMAD.MOV.U32 R123, RZ, RZ, R80 ;  /* 0x000000ffff7b7224 */ /* 0x000fc600078e0050 */
[----:B------:R1:W-:Y:S01]  /*dbb0*/  MUFU.EX2 R27, R0 ;  /* 0x00000000001b7308 */ /* 0x0003e20000000800 */
[----:B------:R-:W5:Y:S01]  /*dbc0*/  LDSM.16.MT88.4 R80, [R220+0xbc00] ;  /* 0x00bc0000dc50783b */ /* 0x000f620000004200 */
[----:B--2---:R-:W-:-:S06]  /*dbd0*/  F2FP.BF16.F32.PACK_AB R93, R45, R46 ;  /* 0x0000002e2d5d723e */ /* 0x004fcc00000010ff */
[----:B------:R2:W3:Y:S01]  /*dbe0*/  MUFU.EX2 R26, R2 ;  /* 0x00000002001a7308 */ /* 0x0004e20000000800 */
[----:B-1----:R-:W-:Y:S01]  /*dbf0*/  FFMA.FTZ R0, R250, UR22, -R12 ;  /* 0x00000016fa007c23 */ /* 0x002fe2000801080c */
[----:B------:R-:W-:Y:S02]  /*dc00*/  MOV R250, R242 ;  /* 0x000000f200fa7202 */ /* 0x000fe40000000f00 */
[----:B------:R-:W-:-:S04]  /*dc10*/  MOV R242, R193 ;  /* 0x000000c100f27202 */ /* 0x000fc80000000f00 */
[----:B------:R1:W4:Y:S01]  /*dc20*/  MUFU.EX2 R25, R0 ;  /* 0x0000000000197308 */ /* 0x0003220000000800 */
[----:B------:R-:W-:Y:S02]  /*dc30*/  MOV R193, R121 ;  /* 0x0000007900c17202 */ /* 0x000fe40000000f00 */
[----:B------:R-:W-:Y:S01]  /*dc40*/  MOV R121, R123 ;  /* 0x0000007b00797202 */ /* 0x000fe20000000f00 */
[----:B------:R-:W-:Y:S01]  /*dc50*/  IMAD.MOV.U32 R123, RZ, RZ, R10 ;  /* 0x000000ffff7b7224 */ /* 0x000fe200078e000a */
[----:B--2---:R-:W-:Y:S02]  /*dc60*/  MOV R2, R11 ;  /* 0x0000000b00027202 */ /* 0x004fe40000000f00 */
[----:B------:R-:W-:Y:S01]  /*dc70*/  MOV R4, R121 ;  /* 0x0000007900047202 */ /* 0x000fe20000000f00 */
[----:B------:R-:W2:Y:S01]  /*dc80*/  LDSM.16.MT88.4 R8, [R222+0xbc00] ;  /* 0x00bc0000de08783b */ /* 0x000ea20000004200 */
[----:B------:R-:W-:Y:S02]  /*dc90*/  MOV R212, R123 ;  /* 0x0000007b00d47202 */ /* 0x000fe40000000f00 */
[----:B------:R-:W-:-:S02]  /*dca0*/  MOV R213, R193 ;  /* 0x000000c100d57202 */ /* 0x000fc40000000f00 */
[----:B------:R-:W-:Y:S02]  /*dcb0*/  MOV R193, R120 ;  /* 0x0000007800c17202 */ /* 0x000fe40000000f00 */
[----:B---3--:R-:W-:Y:S01]  /*dcc0*/  F2FP.BF16.F32.PACK_AB R95, R26, R27 ;  /* 0x0000001b1a5f723e */ /* 0x008fe200000010ff */
[----:B-1----:R-:W-:Y:S01]  /*dcd0*/  FFMA.FTZ R0, R247, UR22, -R12 ;  /* 0x00000016f7007c23 */ /* 0x002fe2000801080c */
[----:B------:R-:W-:Y:S02]  /*dce0*/  MOV R247, R115 ;  /* 0x0000007300f77202 */ /* 0x000fe40000000f00 */
[----:B----4-:R-:W-:Y:S01]  /*dcf0*/  F2FP.BF16.F32.PACK_AB R97, R25, R179 ;  /* 0x000000b31961723e */ /* 0x010fe200000010ff */
[----:B------:R1:W-:Y:S02]  /*dd00*/  MUFU.EX2 R24, R0 ;  /* 0x0000000000187308 */ /* 0x0003e40000000800 */
[----:B------:R-:W-:Y:S01]  /*dd10*/  HMMA.16816.F32.BF16 R112, R92, R124, R48 ;  /* 0x0000007c5c70723c */ /* 0x000fe20000041830 */
[----:B------:R-:W-:-:S05]  /*dd20*/  FFMA.FTZ R2, R2, R15, R247 ;  /* 0x0000000f02027223 */ /* 0x000fca00000100f7 */
[C---:B------:R-:W-:Y:S06]  /*dd30*/  HMMA.16816.F32.BF16 R128, R92.reuse, R136, R60 ;  /* 0x000000885c80723c */ /* 0x040fec000004183c */
[----:B------:R-:W-:Y:S01]  /*dd40*/  HMMA.16816.F32.BF16 R140, R92, R138, R40 ;  /* 0x0000008a5c8c723c */ /* 0x000fe20000041828 */
[----:B-1----:R-:W-:Y:S01]  /*dd50*/  FFMA.FTZ R0, R246, UR22, -R12 ;  /* 0x00000016f6007c23 */ /* 0x002fe2000801080c */
[----:B------:R-:W-:-:S04]  /*dd60*/  MOV R246, R122 ;  /* 0x0000007a00f67202 */ /* 0x000fc80000000f00 */
[----:B------:R-:W-:Y:S01]  /*dd70*/  HMMA.16816.F32.BF16 R144, R92, R152, R144 ;  /* 0x000000985c90723c */ /* 0x000fe20000041890 */
[----:B------:R-:W-:Y:S01]  /*dd80*/  MOV R12, R150 ;  /* 0x00000096000c7202 */ /* 0x000fe20000000f00 */
[----:B------:R1:W3:Y:S01]  /*dd90*/  MUFU.EX2 R7, R0 ;  /* 0x0000000000077308 */ /* 0x0002e20000000800 */
[----:B------:R-:W-:-:S03]  /*dda0*/  FFMA.FTZ R4, R4, R14, R246 ;  /* 0x0000000e04047223 */ /* 0x000fc600000100f6 */
[----:B------:R-:W-:Y:S01]  /*ddb0*/  HMMA.16816.F32.BF16 R120, R92, R126, R52 ;  /* 0x0000007e5c78723c */ /* 0x000fe20000041834 */
[----:B------:R-:W-:Y:S01]  /*ddc0*/  FADD.FTZ R6, R250, R4 ;  /* 0x00000004fa067221 */ /* 0x000fe20000010000 */
[----:B------:R-:W-:-:S04]  /*ddd0*/  FADD.FTZ R4, R219, R2 ;  /* 0x00000002db047221 */ /* 0x000fc80000010000 */
[----:B------:R-:W-:Y:S01]  /*dde0*/  HMMA.16816.F32.BF16 R156, R92, R154, R156 ;  /* 0x0000009a5c9c723c */ /* 0x000fe2000004189c */
[----:B------:R-:W-:-:S04]  /*ddf0*/  FADD.FTZ R4, R213, R4 ;  /* 0x00000004d5047221 */ /* 0x000fc80000010000 */
[----:B------:R-:W-:Y:S01]  /*de00*/  FADD.FTZ R4, R193, R4 ;  /* 0x00000004c1047221 */ /* 0x000fe20000010000 */
[C---:B------:R-:W-:Y:S01]  /*de10*/  HMMA.16816.F32.BF16 R160, R92.reuse, R168, R104 ;  /* 0x000000a85ca0723c */ /* 0x040fe20000041868 */
[----:B-1----:R-:W-:Y:S01]  /*de20*/  FFMA.FTZ R0, R5, R13, R12 ;  /* 0x0000000d05007223 */ /* 0x002fe2000001000c */
[----:B---3--:R-:W-:Y:S01]  /*de30*/  F2FP.BF16.F32.PACK_AB R99, R7, R24 ;  /* 0x000000180763723e */ /* 0x008fe200000010ff */
        /* <DEDUP_REMOVED lines=16> */
[C---:B-----5:R-:W-:Y:S01]  /*df40*/  HMMA.16816.F32.BF16 R72, R92.reuse, R80, R72 ;  /* 0x000000505c48723c */ /* 0x060fe20000041848 */
        /* <DEDUP_REMOVED lines=52> */
[----:B------:R-:W-:Y:S06]  /*e290*/  HMMA.16816.F32.BF16 R68, R96, R80, R68 ;  /* 0x000000506044723c */ /* 0x000fec0000041844 */
[----:B--2---:R-:W-:Y:S06]  /*e2a0*/  HMMA.16816.F32.BF16 R88, R92, R8, R88 ;  /* 0x000000085c58723c */ /* 0x004fec0000041858 */
        /* <DEDUP_REMOVED lines=8> */
[----:B------:R-:W-:-:S02]  /*e330*/  MOV R102, R239 ;  /* 0x000000ef00667202 */ /* 0x000fc40000000f00 */
[----:B------:R-:W-:Y:S01]  /*e340*/  MOV R103, R252 ;  /* 0x000000fc00677202 */ /* 0x000fe20000000f00 */
[----:B------:R-:W-:-:S05]  /*e350*/  NOP ;  /* 0x0000000000007918 */ /* 0x000fca0000000000 */
[----:B-1----:R-:W-:-:S15]  /*e360*/  @P0 BRA `(.L_x_285) ;  /* 0x0000005c00cc0947 */ /* 0x002fde0003800000 */
[----:B------:R-:W2:Y:S04]  /*e370*/  LDL.64 R214, [R1+0x50] ;  /* 0x0000500001d67983 */ /* 0x000ea80000100a00 */
[----:B------:R-:W3:Y:S01]  /*e380*/  LDL.64 R240, [R1+0x48] ;  /* 0x0000480001f07983 */ /* 0x000ee20000100a00 */
        /* <DEDUP_REMOVED lines=69> */
[----:B------:R-:W-:Y:S04]  /*e7e0*/  LDSM.16.M88.4 R48, [R223+0x6000] ;  /* 0x00600000df30783b */ /* 0x000fe80000000200 */
[----:B------:R-:W-:Y:S04]  /*e7f0*/  LDSM.16.M88.4 R12, [R224] ;  /* 0x00000000e00c783b */ /* 0x000fe80000000200 */
[----:B------:R-:W3:Y:S04]  /*e800*/  LDSM.16.M88.4 R36, [R221+0x6800] ;  /* 0x00680000dd24783b */ /* 0x000ee80000000200 */
[----:B-1----:R-:W1:Y:S04]  /*e810*/  LDSM.16.M88.4 R4, [R225+0x1000] ;  /* 0x00100000e104783b */ /* 0x002e680000000200 */
[----:B------:R-:W4:Y:S04]  /*e820*/  LDSM.16.M88.4 R64, [R223+0x6400] ;  /* 0x00640000df40783b */ /* 0x000f280000000200 */
[----:B------:R-:W-:Y:S04]  /*e830*/  LDSM.16.M88.4 R16, [R224+0x3000] ;  /* 0x00300000e010783b */ /* 0x000fe80000000200 */
[----:B------:R-:W5:Y:S04]  /*e840*/  LDSM.16.M88.4 R60, [R221+0x7000] ;  /* 0x00700000dd3c783b */ /* 0x000f680000000200 */
[----:B------:R-:W-:Y:S04]  /*e850*/  LDSM.16.M88.4 R20, [R225] ;  /* 0x00000000e114783b */ /* 0x000fe80000000200 */
[----:B------:R-:W5:Y:S01]  /*e860*/  LDSM.16.M88.4 R56, [R223+0x6800] ;  /* 0x00680000df38783b */ /* 0x000f620000000200 */
[C---:B--2---:R-:W-:Y:S03]  /*e870*/  HMMA.16816.F32.BF16 R176, R8.reuse, R28, RZ ;  /* 0x0000001c08b0723c */ /* 0x044fe600000418ff */
[----:B------:R-:W2:Y:S04]  /*e880*/  LDSM.16.M88.4 R32, [R221+0x6c00] ;  /* 0x006c0000dd20783b */ /* 0x000ea80000000200 */
[----:B------:R-:W2:Y:S01]  /*e890*/  LDSM.16.M88.4 R52, [R223+0x6c00] ;  /* 0x006c0000df34783b */ /* 0x000ea20000000200 */
[C---:B------:R-:W-:Y:S03]  /*e8a0*/  HMMA.16816.F32.BF16 R104, R8.reuse, R40, RZ ;  /* 0x000000280868723c */ /* 0x040fe600000418ff */
[----:B------:R-:W2:Y:S03]  /*e8b0*/  LDSM.16.M88.4 R24, [R224+0x2000] ;  /* 0x00200000e018783b */ /* 0x000ea60000000200 */
[----:B------:R-:W-:Y:S01]  /*e8c0*/  HMMA.16816.F32.BF16 R180, R8, R30, RZ ;  /* 0x0000001e08b4723c */ /* 0x000fe200000418ff */
[----:B------:R-:W0:Y:S05]  /*e8d0*/  LDGDEPBAR ;  /* 0x00000000000079af */ /* 0x000e2a0000000000 */
[----:B---3--:R-:W-:Y:S06]  /*e8e0*/  HMMA.16816.F32.BF16 R204, R12, R36, RZ ;  /* 0x000000240ccc723c */ /* 0x008fec00000418ff */
[C---:B-1----:R-:W-:Y:S06]  /*e8f0*/  HMMA.16816.F32.BF16 R176, R4.reuse, R48, R176 ;  /* 0x0000003004b0723c */ /* 0x042fec00000418b0 */
[C---:B----4-:R-:W-:Y:S06]  /*e900*/  HMMA.16816.F32.BF16 R208, R4.reuse, R64, R104 ;  /* 0x0000004004d0723c */ /* 0x050fec0000041868 */
[----:B------:R-:W-:Y:S06]  /*e910*/  HMMA.16816.F32.BF16 R104, R4, R50, R180 ;  /* 0x000000320468723c */ /* 0x000fec00000418b4 */
[----:B------:R-:W-:Y:S06]  /*e920*/  HMMA.16816.F32.BF16 R108, R12, R28, RZ ;  /* 0x0000001c0c6c723c */ /* 0x000fec00000418ff */
[----:B-----5:R-:W-:Y:S06]  /*e930*/  HMMA.16816.F32.BF16 R180, R16, R60, R176 ;  /* 0x0000003c10b4723c */ /* 0x020fec00000418b0 */
[----:B------:R-:W-:Y:S06]  /*e940*/  HMMA.16816.F32.BF16 R176, R20, R56, R204 ;  /* 0x0000003814b0723c */ /* 0x000fec00000418cc */
[----:B--2---:R-:W-:Y:S06]  /*e950*/  HMMA.16816.F32.BF16 R200, R12, R32, RZ ;  /* 0x000000200cc8723c */ /* 0x004fec00000418ff */
[C---:B------:R-:W-:Y:S06]  /*e960*/  HMMA.16816.F32.BF16 R100, R8.reuse, R36, RZ ;  /* 0x000000240864723c */ /* 0x040fec00000418ff */
[C---:B------:R-:W-:Y:S06]  /*e970*/  HMMA.16816.F32.BF16 R44, R8.reuse, R32, RZ ;  /* 0x00000020082c723c */ /* 0x040fec00000418ff */
[----:B------:R-:W-:Y:S01]  /*e980*/  HMMA.16816.F32.BF16 R188, R8, R34, RZ ;  /* 0x0000002208bc723c */ /* 0x000fe200000418ff */
[----:B------:R-:W-:-:S02]  /*e990*/  IMAD.MOV.U32 R3, RZ, RZ, R177 ;  /* 0x000000ffff037224 */ /* 0x000fc400078e00b1 */
[----:B------:R-:W-:Y:S02]  /*e9a0*/  IMAD.MOV.U32 R2, RZ, RZ, R178 ;  /* 0x000000ffff027224 */ /* 0x000fe400078e00b2 */
[----:B------:R-:W-:Y:S01]  /*e9b0*/  IMAD.MOV.U32 R0, RZ, RZ, R179 ;  /* 0x000000ffff007224 */ /* 0x000fe200078e00b3 */
[----:B------:R-:W-:Y:S01]  /*e9c0*/  HMMA.16816.F32.BF16 R212, R12, R34, RZ ;  /* 0x000000220cd4723c */ /* 0x000fe200000418ff */
[----:B------:R-:W1:Y:S05]  /*e9d0*/  LDSM.16.M88.4 R32, [R221+0x7800] ;  /* 0x00780000dd20783b */ /* 0x000e6a0000000200 */
[C---:B------:R-:W-:Y:S06]  /*e9e0*/  HMMA.16816.F32.BF16 R184, R8.reuse, R42, RZ ;  /* 0x0000002a08b8723c */ /* 0x040fec00000418ff */
[----:B------:R-:W-:Y:S06]  /*e9f0*/  HMMA.16816.F32.BF16 R192, R8, R38, RZ ;  /* 0x0000002608c0723c */ /* 0x000fec00000418ff */
[----:B------:R-:W-:Y:S06]  /*ea00*/  HMMA.16816.F32.BF16 R8, R20, R48, R108 ;  /* 0x000000301408723c */ /* 0x000fec000004186c */
[----:B------:R-:W-:Y:S01]  /*ea10*/  HMMA.16816.F32.BF16 R216, R12, R40, RZ ;  /* 0x000000280cd8723c */ /* 0x000fe200000418ff */
[----:B------:R-:W-:-:S05]  /*ea20*/  IMAD.MOV.U32 R48, RZ, RZ, R176 ;  /* 0x000000ffff307224 */ /* 0x000fca00078e00b0 */
[----:B------:R-:W-:Y:S06]  /*ea30*/  HMMA.16816.F32.BF16 R176, R20, R52, R200 ;  /* 0x0000003414b0723c */ /* 0x000fec00000418c8 */
[----:B------:R-:W-:Y:S01]  /*ea40*/  HMMA.16816.F32.BF16 R240, R12, R38, RZ ;  /* 0x000000260cf0723c */ /* 0x000fe200000418ff */
[----:B------:R-:W2:Y:S05]  /*ea50*/  LDSM.16.M88.4 R36, [R221+0x7400] ;  /* 0x00740000dd24783b */ /* 0x000eaa0000000200 */
[----:B------:R-:W-:Y:S06]  /*ea60*/  HMMA.16816.F32.BF16 R196, R4, R56, R100 ;  /* 0x0000003804c4723c */ /* 0x000fec0000041864 */
[C---:B------:R-:W-:Y:S01]  /*ea70*/  HMMA.16816.F32.BF16 R248, R12.reuse, R30, RZ ;  /* 0x0000001e0cf8723c */ /* 0x040fe200000418ff */
[----:B------:R-:W3:Y:S05]  /*ea80*/  LDSM.16.M88.4 R28, [R221+0x7c00] ;  /* 0x007c0000dd1c783b */ /* 0x000eea0000000200 */
[----:B------:R-:W-:Y:S01]  /*ea90*/  HMMA.16816.F32.BF16 R244, R12, R42, RZ ;  /* 0x0000002a0cf4723c */ /* 0x000fe200000418ff */
[----:B------:R-:W-:Y:S01]  /*eaa0*/  IMAD.MOV.U32 R56, RZ, RZ, R176 ;  /* 0x000000ffff387224 */ /* 0x000fe200078e00b0 */
[----:B------:R-:W-:Y:S01]  /*eab0*/  LDSM.16.M88.4 R12, [R225+0x2000] ;  /* 0x00200000e10c783b */ /* 0x000fe20000000200 */
[----:B------:R-:W-:-:S03]  /*eac0*/  IMAD.MOV.U32 R49, RZ, RZ, R179 ;  /* 0x000000ffff317224 */ /* 0x000fc600078e00b3 */
[C---:B------:R-:W-:Y:S06]  /*ead0*/  HMMA.16816.F32.BF16 R100, R4.reuse, R66, R184 ;  /* 0x000000420464723c */ /* 0x040fec00000418b8 */
[C---:B------:R-:W-:Y:S06]  /*eae0*/  HMMA.16816.F32.BF16 R108, R4.reuse, R58, R192 ;  /* 0x0000003a046c723c */ /* 0x040fec00000418c0 */
[----:B------:R-:W-:Y:S01]  /*eaf0*/  HMMA.16816.F32.BF16 R40, R4, R52, R44 ;  /* 0x000000340428723c */ /* 0x000fe2000004182c */
[----:B------:R-:W-:Y:S05]  /*eb00*/  LDSM.16.M88.4 R44, [R223+0x7000] ;  /* 0x00700000df2c783b */ /* 0x000fea0000000200 */
[----:B------:R-:W-:Y:S01]  /*eb10*/  HMMA.16816.F32.BF16 R216, R20, R64, R216 ;  /* 0x0000004014d8723c */ /* 0x000fe200000418d8 */
[----:B------:R-:W-:-:S02]  /*eb20*/  IMAD.MOV.U32 R53, RZ, RZ, R177 ;  /* 0x000000ffff357224 */ /* 0x000fc400078e00b1 */
[----:B------:R-:W-:-:S03]  /*eb30*/  IMAD.MOV.U32 R52, RZ, RZ, R178 ;  /* 0x000000ffff347224 */ /* 0x000fc600078e00b2 */
[-C--:B------:R-:W-:Y:S06]  /*eb40*/  HMMA.16816.F32.BF16 R4, R4, R54.reuse, R188 ;  /* 0x000000360404723c */ /* 0x080fec00000418bc */
[----:B------:R-:W-:Y:S06]  /*eb50*/  HMMA.16816.F32.BF16 R184, R20, R54, R212 ;  /* 0x0000003614b8723c */ /* 0x000fec00000418d4 */
[----:B------:R-:W-:Y:S01]  /*eb60*/  HMMA.16816.F32.BF16 R188, R24, R60, R8 ;  /* 0x0000003c18bc723c */ /* 0x000fe20000041808 */
[----:B------:R-:W4:Y:S05]  /*eb70*/  LDSM.16.M88.4 R8, [R225+0x3000] ;  /* 0x00300000e108783b */ /* 0x000f2a0000000200 */
[----:B-1----:R-:W-:Y:S01]  /*eb80*/  HMMA.16816.F32.BF16 R212, R16, R32, R196 ;  /* 0x0000002010d4723c */ /* 0x002fe200000418c4 */
[----:B------:R-:W-:-:S02]  /*eb90*/  IMAD.MOV.U32 R65, RZ, RZ, R216 ;  /* 0x000000ffff417224 */ /* 0x000fc400078e00d8 */
[----:B------:R-:W-:Y:S02]  /*eba0*/  IMAD.MOV.U32 R64, RZ, RZ, R217 ;  /* 0x000000ffff407224 */ /* 0x000fe400078e00d9 */
[----:B------:R-:W-:Y:S01]  /*ebb0*/  IMAD.MOV.U32 R61, RZ, RZ, R218 ;  /* 0x000000ffff3d7224 */ /* 0x000fe200078e00da */
[C---:B------:R-:W-:Y:S01]  /*ebc0*/  HMMA.16816.F32.BF16 R192, R20.reuse, R58, R240 ;  /* 0x0000003a14c0723c */ /* 0x040fe200000418f0 */
[----:B------:R-:W-:Y:S02]  /*ebd0*/  IMAD.MOV.U32 R196, RZ, RZ, R56 ;  /* 0x000000ffffc47224 */ /* 0x000fe400078e0038 */
[----:B------:R-:W1:Y:S01]  /*ebe0*/  LDSM.16.M88.4 R56, [R223+0x7400] ;  /* 0x00740000df38783b */ /* 0x000e620000000200 */
[----:B------:R-:W-:Y:S02]  /*ebf0*/  IMAD.MOV.U32 R199, RZ, RZ, R49 ;  /* 0x000000ffffc77224 */ /* 0x000fe400078e0031 */
[----:B------:R-:W-:Y:S01]  /*ec00*/  HMMA.16816.F32.BF16 R200, R20, R66, R244 ;  /* 0x0000004214c8723c */ /* 0x000fe200000418f4 */
[----:B------:R-:W-:-:S02]  /*ec10*/  IMAD.MOV.U32 R60, RZ, RZ, R219 ;  /* 0x000000ffff3c7224 */ /* 0x000fc400078e00db */
[----:B------:R-:W-:Y:S02]  /*ec20*/  IMAD.MOV.U32 R197, RZ, RZ, R53 ;  /* 0x000000ffffc57224 */ /* 0x000fe400078e0035 */
[----:B------:R-:W-:Y:S01]  /*ec30*/  IMAD.MOV.U32 R198, RZ, RZ, R52 ;  /* 0x000000ffffc67224 */ /* 0x000fe200078e0034 */
[C---:B------:R-:W-:Y:S01]  /*ec40*/  HMMA.16816.F32.BF16 R176, R16.reuse, R62, R104 ;  /* 0x0000003e10b0723c */ /* 0x040fe20000041868 */
[----:B------:R-:W-:Y:S05]  /*ec50*/  LDSM.16.M88.4 R52, [R223+0x7800] ;  /* 0x00780000df34783b */ /* 0x000fea0000000200 */
[C---:B--2---:R-:W-:Y:S06]  /*ec60*/  HMMA.16816.F32.BF16 R104, R16.reuse, R38, R100 ;  /* 0x000000261068723c */ /* 0x044fec0000041864 */
[----:B------:R-:W-:Y:S06]  /*ec70*/  HMMA.16816.F32.BF16 R100, R16, R34, R108 ;  /* 0x000000221064723c */ /* 0x000fec000004186c */
[----:B------:R-:W-:Y:S01]  /*ec80*/  HMMA.16816.F32.BF16 R204, R20, R50, R248 ;  /* 0x0000003214cc723c */ /* 0x000fe200000418f8 */
[----:B------:R-:W-:Y:S01]  /*ec90*/  IMAD.MOV.U32 R108, RZ, RZ, R48 ;  /* 0x000000ffff6c7224 */ /* 0x000fe200078e0030 */
[----:B------:R-:W-:Y:S01]  /*eca0*/  LDSM.16.M88.4 R20, [R224+0x4000] ;  /* 0x00400000e014783b */ /* 0x000fe20000000200 */
[----:B------:R-:W-:-:S02]  /*ecb0*/  IMAD.MOV.U32 R109, RZ, RZ, R3 ;  /* 0x000000ffff6d7224 */ /* 0x000fc400078e0003 */
[----:B------:R-:W-:Y:S01]  /*ecc0*/  IMAD.MOV.U32 R110, RZ, RZ, R2 ;  /* 0x000000ffff6e7224 */ /* 0x000fe200078e0002 */
[C---:B------:R-:W-:Y:S01]  /*ecd0*/  HMMA.16816.F32.BF16 R208, R16.reuse, R36, R208 ;  /* 0x0000002410d0723c */ /* 0x040fe200000418d0 */
[----:B------:R-:W2:Y:S01]  /*ece0*/  LDSM.16.M88.4 R48, [R223+0x7c00] ;  /* 0x007c0000df30783b */ /* 0x000ea20000000200 */
[----:B------:R-:W-:Y:S02]  /*ecf0*/  IMAD.MOV.U32 R248, RZ, RZ, R65 ;  /* 0x000000fffff87224 */ /* 0x000fe400078e0041 */
[----:B------:R-:W-:Y:S01]  /*ed00*/  IMAD.MOV.U32 R249, RZ, RZ, R64 ;  /* 0x000000fffff97224 */ /* 0x000fe200078e0040 */
[----:B------:R-:W5:Y:S01]  /*ed10*/  S2R R3, SR_TID.X ;  /* 0x0000000000037919 */ /* 0x000f620000002100 */
[----:B---3--:R-:W-:Y:S01]  /*ed20*/  HMMA.16816.F32.BF16 R216, R16, R28, R40 ;  /* 0x0000001c10d8723c */ /* 0x008fe20000041828 */
[----:B------:R-:W-:Y:S01]  /*ed30*/  IMAD.MOV.U32 R250, RZ, RZ, R61 ;  /* 0x000000fffffa7224 */ /* 0x000fe200078e003d */
[----:B------:R-:W-:Y:S01]  /*ed40*/  LDSM.16.M88.4 R40, [R221+0x8000] ;  /* 0x00800000dd28783b */ /* 0x000fe20000000200 */
[----:B------:R-:W-:-:S03]  /*ed50*/  IMAD.MOV.U32 R251, RZ, RZ, R60 ;  /* 0x000000fffffb7224 */ /* 0x000fc600078e003c */
[----:B------:R-:W-:Y:S01]  /*ed60*/  HMMA.16816.F32.BF16 R16, R16, R30, R4 ;  /* 0x0000001e1010723c */ /* 0x000fe20000041804 */
[----:B------:R-:W3:Y:S01]  /*ed70*/  LDSM.16.M88.4 R4, [R224+0x5000] ;  /* 0x00500000e004783b */ /* 0x000ee20000000200 */
[----:B------:R-:W-:Y:S02]  /*ed80*/  IMAD.MOV.U32 R111, RZ, RZ, R0 ;  /* 0x000000ffff6f7224 */ /* 0x000fe400078e0000 */
[----:B------:R-:W-:Y:S02]  /*ed90*/  IMAD.U32 R0, RZ, RZ, UR20 ;  /* 0x00000014ff007e24 */ /* 0x000fe4000f8e00ff */
[C---:B------:R-:W-:Y:S06]  /*eda0*/  HMMA.16816.F32.BF16 R240, R24.reuse, R38, R200 ;  /* 0x0000002618f0723c */ /* 0x040fec00000418c8 */
[----:B------:R-:W-:Y:S06]  /*edb0*/  HMMA.16816.F32.BF16 R200, R24, R34, R192 ;  /* 0x0000002218c8723c */ /* 0x000fec00000418c0 */
[----:B----4-:R-:W-:Y:S06]  /*edc0*/  HMMA.16816.F32.BF16 R64, R8, R44, R180 ;  /* 0x0000002c0840723c */ /* 0x010fec00000418b4 */
[----:B------:R-:W-:Y:S01]  /*edd0*/  HMMA.16816.F32.BF16 R192, R24, R30, R184 ;  /* 0x0000001e18c0723c */ /* 0x000fe200000418b8 */
[----:B-----5:R-:W-:-:S05]  /*ede0*/  IMAD.SHL.U32 R3, R3, 0x2, RZ ;  /* 0x0000000203037824 */ /* 0x020fca00078e00ff */
[----:B-1----:R-:W-:Y:S01]  /*edf0*/  HMMA.16816.F32.BF16 R184, R8, R56, R208 ;  /* 0x0000003808b8723c */ /* 0x002fe200000418d0 */
[----:B------:R-:W1:Y:S01]  /*ee00*/  LDSM.16.M88.4 R208, [R221+0x8c00] ;  /* 0x008c0000ddd0783b */ /* 0x000e620000000200 */
[----:B------:R-:W-:-:S04]  /*ee10*/  LOP3.LUT R3, R3, 0x6, RZ, 0xc0, !PT ;  /* 0x0000000603037812 */ /* 0x000fc800078ec0ff */
[----:B------:R-:W-:Y:S01]  /*ee20*/  HMMA.16816.F32.BF16 R188, R12, R44, R188 ;  /* 0x0000002c0cbc723c */ /* 0x000fe200000418bc */
[----:B------:R-:W-:-:S04]  /*ee30*/  IMAD R0, R0, 0x40, R3 ;  /* 0x0000004000007824 */ /* 0x000fc800078e0203 */
[--C-:B------:R-:W-:Y:S01]  /*ee40*/  IMAD.IADD R3, R232, 0x1, -R0.reuse ;  /* 0x00000001e8037824 */ /* 0x100fe200078e0a00 */
[C---:B------:R-:W-:Y:S01]  /*ee50*/  HMMA.16816.F32.BF16 R244, R24.reuse, R62, R204 ;  /* 0x0000003e18f4723c */ /* 0x040fe200000418cc */
[----:B------:R-:W-:Y:S01]  /*ee60*/  IMAD.IADD R2, R233, 0x1, -R0 ;  /* 0x00000001e9027824 */ /* 0x000fe200078e0a00 */
[C---:B------:R-:W-:Y:S02]  /*ee70*/  ISETP.GE.AND P0, PT, R0.reuse, R238, PT ;  /* 0x000000ee0000720c */ /* 0x040fe40003f06270 */
[C---:B------:R-:W-:Y:S02]  /*ee80*/  ISETP.GE.AND P6, PT, R0.reuse, R237, PT ;  /* 0x000000ed0000720c */ /* 0x040fe40003fc6270 */
[----:B------:R-:W-:Y:S01]  /*ee90*/  HMMA.16816.F32.BF16 R248, R24, R36, R248 ;  /* 0x0000002418f8723c */ /* 0x000fe200000418f8 */
[C---:B------:R-:W-:Y:S02]  /*eea0*/  ISETP.GE.AND P5, PT, R0.reuse, R236, PT ;  /* 0x000000ec0000720c */ /* 0x040fe40003fa6270 */
[----:B------:R-:W-:-:S02]  /*eeb0*/  ISETP.GE.AND P1, PT, R0, R235, PT ;  /* 0x000000eb0000720c */ /* 0x000fc40003f26270 */
[C---:B------:R-:W-:Y:S01]  /*eec0*/  ISETP.LT.OR P0, PT, R0.reuse, R230, P0 ;  /* 0x000000e60000720c */ /* 0x040fe20000701670 */
[C---:B------:R-:W-:Y:S01]  /*eed0*/  HMMA.16816.F32.BF16 R204, R24.reuse, R32, R108 ;  /* 0x0000002018cc723c */ /* 0x040fe2000004186c */
[C---:B------:R-:W-:Y:S02]  /*eee0*/  ISETP.LT.OR P6, PT, R0.reuse, R229, P6 ;  /* 0x000000e50000720c */ /* 0x040fe400037c1670 */
[C---:B------:R-:W-:Y:S02]  /*eef0*/  ISETP.LT.OR P5, PT, R0.reuse, R228, P5 ;  /* 0x000000e40000720c */ /* 0x040fe40002fa1670 */
[----:B------:R-:W-:Y:S01]  /*ef00*/  ISETP.LT.OR P1, PT, R0, R227, P1 ;  /* 0x000000e30000720c */ /* 0x000fe20000f21670 */
[----:B------:R-:W-:Y:S01]  /*ef10*/  HMMA.16816.F32.BF16 R196, R24, R28, R196 ;  /* 0x0000001c18c4723c */ /* 0x000fe200000418c4 */
[----:B------:R-:W4:Y:S04]  /*ef20*/  LDSM.16.M88.4 R28, [R221+0x8400] ;  /* 0x00840000dd1c783b */ /* 0x000f280000000200 */
[----:B------:R-:W-:Y:S01]  /*ef30*/  LDSM.16.M88.4 R24, [R223+0x8000] ;  /* 0x00800000df18783b */ /* 0x000fe20000000200 */
[C---:B--2---:R-:W-:Y:S03]  /*ef40*/  HMMA.16816.F32.BF16 R60, R8.reuse, R50, R16 ;  /* 0x00000032083c723c */ /* 0x044fe60000041810 */
[----:B------:R-:W-:Y:S03]  /*ef50*/  LDSM.16.M88.4 R16, [R225+0x4000] ;  /* 0x00400000e110783b */ /* 0x000fe60000000200 */
[C---:B------:R-:W-:Y:S06]  /*ef60*/  HMMA.16816.F32.BF16 R180, R8.reuse, R46, R176 ;  /* 0x0000002e08b4723c */ /* 0x040fec00000418b0 */
[C---:B------:R-:W-:Y:S06]  /*ef70*/  HMMA.16816.F32.BF16 R176, R8.reuse, R58, R104 ;  /* 0x0000003a08b0723c */ /* 0x040fec0000041868 */
[----:B------:R-:W-:Y:S06]  /*ef80*/  HMMA.16816.F32.BF16 R104, R8, R54, R100 ;  /* 0x000000360868723c */ /* 0x000fec0000041864 */
[----:B---3--:R-:W-:Y:S01]  /*ef90*/  HMMA.16816.F32.BF16 R36, R4, R40, R64 ;  /* 0x000000280424723c */ /* 0x008fe20000041840 */
[----:B------:R-:W2:Y:S05]  /*efa0*/  LDSM.16.M88.4 R64, [R221+0x8800] ;  /* 0x00880000dd40783b */ /* 0x000eaa0000000200 */
[C---:B------:R-:W-:Y:S06]  /*efb0*/  HMMA.16816.F32.BF16 R108, R8.reuse, R52, R212 ;  /* 0x00000034086c723c */ /* 0x040fec00000418d4 */
[----:B------:R-:W-:Y:S01]  /*efc0*/  HMMA.16816.F32.BF16 R100, R8, R48, R216 ;  /* 0x000000300864723c */ /* 0x000fe200000418d8 */
[----:B------:R-:W3:Y:S05]  /*efd0*/  LDSM.16.M88.4 R8, [R225+0x5000] ;  /* 0x00500000e108783b */ /* 0x000eea0000000200 */
        /* <DEDUP_REMOVED lines=8> */
[C---:B-1----:R-:W-:Y:S06]  /*f060*/  HMMA.16816.F32.BF16 R12, R4.reuse, R210, R60 ;  /* 0x000000d2040c723c */ /* 0x042fec000004183c */
[C---:B------:R-:W-:Y:S06]  /*f070*/  HMMA.16816.F32.BF16 R180, R4.reuse, R42, R180 ;  /* 0x0000002a04b4723c */ /* 0x040fec00000418b4 */
[C---:B----4-:R-:W-:Y:S06]  /*f080*/  HMMA.16816.F32.BF16 R184, R4.reuse, R28, R184 ;  /* 0x0000001c04b8723c */ /* 0x050fec00000418b8 */
[C---:B------:R-:W-:Y:S06]  /*f090*/  HMMA.16816.F32.BF16 R176, R4.reuse, R30, R176 ;  /* 0x0000001e04b0723c */ /* 0x040fec00000418b0 */
[----:B--2---:R-:W-:Y:S01]  /*f0a0*/  HMMA.16816.F32.BF16 R108, R4, R64, R108 ;  /* 0x00000040046c723c */ /* 0x004fe2000004186c */
[----:B------:R-:W-:-:S02]  /*f0b0*/  IMAD.MOV.U32 R250, RZ, RZ, R13 ;  /* 0x000000fffffa7224 */ /* 0x000fc400078e000d */
[----:B------:R-:W-:-:S03]  /*f0c0*/  IMAD.MOV.U32 R198, RZ, RZ, R14 ;  /* 0x000000ffffc67224 */ /* 0x000fc600078e000e */
[C---:B------:R-:W-:Y:S06]  /*f0d0*/  HMMA.16816.F32.BF16 R192, R4.reuse, R66, R104 ;  /* 0x0000004204c0723c */ /* 0x040fec0000041868 */
[----:B------:R-:W-:Y:S01]  /*f0e0*/  HMMA.16816.F32.BF16 R216, R4, R208, R100 ;  /* 0x000000d004d8723c */ /* 0x000fe20000041864 */
[----:B------:R-:W-:-:S05]  /*f0f0*/  IMAD.MOV.U32 R105, RZ, RZ, R15 ;  /* 0x000000ffff697224 */ /* 0x000fca00078e000f */
[-C--:B---3--:R-:W-:Y:S01]  /*f100*/  HMMA.16816.F32.BF16 R36, R8, R24.reuse, R36 ;  /* 0x000000180824723c */ /* 0x088fe20000041824 */
[----:B------:R-:W-:Y:S01]  /*f110*/  IMAD.MOV.U32 R7, RZ, RZ, R12 ;  /* 0x000000ffff077224 */ /* 0x000fe200078e000c */
[----:B------:R-:W-:Y:S01]  /*f120*/  IABS R5, R3 ;  /* 0x0000000300057213 */ /* 0x000fe20000000000 */
[--C-:B------:R-:W-:Y:S01]  /*f130*/  IMAD.IADD R4, R231, 0x1, -R0.reuse ;  /* 0x00000001e7047824 */ /* 0x100fe200078e0a00 */
[----:B------:R-:W-:Y:S01]  /*f140*/  IABS R3, R2 ;  /* 0x0000000200037213 */ /* 0x000fe20000000000 */
[----:B------:R-:W-:Y:S01]  /*f150*/  IMAD.IADD R6, R234, 0x1, -R0 ;  /* 0x00000001ea067824 */ /* 0x000fe200078e0a00 */
[----:B------:R-:W-:Y:S02]  /*f160*/  HMMA.16816.F32.BF16 R12, R16, R24, R32 ;  /* 0x00000018100c723c */ /* 0x000fe40000041820 */
[----:B------:R-:W-:Y:S02]  /*f170*/  IABS R2, R4 ;  /* 0x0000000400027213 */ /* 0x000fe40000000000 */
[----:B------:R-:W-:Y:S01]  /*f180*/  IABS R4, R6 ;  /* 0x0000000600047213 */ /* 0x000fe20000000000 */
[----:B------:R-:W-:Y:S01]  /*f190*/  IMAD.MOV.U32 R6, RZ, RZ, R5 ;  /* 0x000000ffff067224 */ /* 0x000fe200078e0005 */
[----:B------:R-:W-:Y:S01]  /*f1a0*/  HMMA.16816.F32.BF16 R32, R20, R42, R44 ;  /* 0x0000002a1420723c */ /* 0x000fe2000004182c */
[----:B------:R-:W-:-:S02]  /*f1b0*/  IMAD.MOV.U32 R5, RZ, RZ, R3 ;  /* 0x000000ffff057224 */ /* 0x000fc400078e0003 */
[----:B------:R-:W-:Y:S01]  /*f1c0*/  IMAD.MOV.U32 R3, RZ, RZ, R2 ;  /* 0x000000ffff037224 */ /* 0x000fe200078e0002 */
[----:B------:R-:W-:Y:S01]  /*f1d0*/  I2FP.F32.S32 R6, R6 ;  /* 0x0000000600067245 */ /* 0x000fe20000201400 */
[----:B------:R-:W-:Y:S01]  /*f1e0*/  IMAD.MOV.U32 R2, RZ, RZ, R4 ;  /* 0x000000ffff027224 */ /* 0x000fe200078e0004 */
[----:B------:R-:W-:Y:S01]  /*f1f0*/  I2FP.F32.S32 R5, R5 ;  /* 0x0000000500057245 */ /* 0x000fe20000201400 */
[----:B------:R-:W-:Y:S01]  /*f200*/  HMMA.16816.F32.BF16 R44, R20, R28, R188 ;  /* 0x0000001c142c723c */ /* 0x000fe200000418bc */
[----:B------:R-:W-:Y:S01]  /*f210*/  I2FP.F32.S32 R3, R3 ;  /* 0x0000000300037245 */ /* 0x000fe20000201400 */
[----:B------:R-:W-:Y:S01]  /*f220*/  IMAD.MOV.U32 R51, RZ, RZ, R216 ;  /* 0x000000ffff337224 */ /* 0x000fe200078e00d8 */
[----:B------:R-:W-:Y:S01]  /*f230*/  I2FP.F32.S32 R2, R2 ;  /* 0x0000000200027245 */ /* 0x000fe20000201400 */
[----:B------:R-:W-:Y:S02]  /*f240*/  IMAD.MOV.U32 R50, RZ, RZ, R217 ;  /* 0x000000ffff327224 */ /* 0x000fe400078e00d9 */
[----:B------:R-:W-:Y:S01]  /*f250*/  FFMA.FTZ R4, R3, -UR19, R36 ;  /* 0x8000001303047c23 */ /* 0x000fe20008010024 */
[----:B------:R-:W-:-:S02]  /*f260*/  IMAD.MOV.U32 R191, RZ, RZ, R7 ;  /* 0x000000ffffbf7224 */ /* 0x000fc400078e0007 */
[----:B------:R-:W-:Y:S01]  /*f270*/  FFMA.FTZ R3, R2, -UR19, R38 ;  /* 0x8000001302037c23 */ /* 0x000fe20008010026 */
[----:B------:R-:W-:Y:S01]  /*f280*/  VIADD R2, R0, 0x1 ;  /* 0x0000000100027836 */ /* 0x000fe20000000000 */
[-C--:B------:R-:W-:Y:S01]  /*f290*/  HMMA.16816.F32.BF16 R40, R8, R26.reuse, R180 ;  /* 0x0000001a0828723c */ /* 0x080fe200000418b4 */
[----:B------:R-:W-:Y:S01]  /*f2a0*/  FFMA.FTZ R6, R6, -UR19, R12 ;  /* 0x8000001306067c23 */ /* 0x000fe2000801000c */
[----:B------:R-:W-:Y:S01]  /*f2b0*/  FFMA.FTZ R5, R5, -UR19, R14 ;  /* 0x8000001305057c23 */ /* 0x000fe2000801000e */
[----:B------:R-:W-:Y:S01]  /*f2c0*/  FSEL R62, R4, -INF , !P5 ;  /* 0xff800000043e7808 */ /* 0x000fe20006800000 */
        /* <DEDUP_REMOVED lines=8> */
[----:B------:R-:W-:Y:S01]  /*f350*/  IMAD.MOV.U32 R180, RZ, RZ, R51 ;  /* 0x000000ffffb47224 */ /* 0x000fe200078e0033 */
[C---:B------:R-:W-:Y:S01]  /*f360*/  ISETP.GE.AND P6, PT, R2.reuse, R237, PT ;  /* 0x000000ed0200720c */ /* 0x040fe20003fc6270 */
[----:B------:R-:W-:Y:S01]  /*f370*/  IMAD.MOV.U32 R49, RZ, RZ, R218 ;  /* 0x000000ffff317224 */ /* 0x000fe200078e00da */
[C---:B------:R-:W-:Y:S01]  /*f380*/  ISETP.GE.AND P5, PT, R2.reuse, R236, PT ;  /* 0x000000ec0200720c */ /* 0x040fe20003fa6270 */
[----:B------:R-:W-:Y:S01]  /*f390*/  IMAD.MOV.U32 R48, RZ, RZ, R219 ;  /* 0x000000ffff307224 */ /* 0x000fe200078e00db */
[C---:B------:R-:W-:Y:S01]  /*f3a0*/  ISETP.GE.AND P1, PT, R2.reuse, R235, PT ;  /* 0x000000eb0200720c */ /* 0x040fe20003f26270 */
[----:B------:R-:W-:Y:S01]  /*f3b0*/  IMAD.MOV.U32 R181, RZ, RZ, R50 ;  /* 0x000000ffffb57224 */ /* 0x000fe200078e0032 */
[C---:B------:R-:W-:Y:S01]  /*f3c0*/  ISETP.LT.OR P0, PT, R2.reuse, R230, P0 ;  /* 0x000000e60200720c */ /* 0x040fe20000701670 */
[----:B------:R-:W-:Y:S01]  /*f3d0*/  IMAD.MOV.U32 R182, RZ, RZ, R49 ;  /* 0x000000ffffb67224 */ /* 0x000fe200078e0031 */
[C---:B------:R-:W-:Y:S01]  /*f3e0*/  ISETP.LT.OR P6, PT, R2.reuse, R229, P6 ;  /* 0x000000e50200720c */ /* 0x040fe200037c1670 */
[----:B------:R-:W-:Y:S01]  /*f3f0*/  IMAD.MOV.U32 R183, RZ, RZ, R48 ;  /* 0x000000ffffb77224 */ /* 0x000fe200078e0030 */
[C---:B------:R-:W-:Y:S01]  /*f400*/  ISETP.LT.OR P5, PT, R2.reuse, R228, P5 ;  /* 0x000000e40200720c */ /* 0x040fe20002fa1670 */
[----:B------:R-:W-:Y:S01]  /*f410*/  HMMA.16816.F32.BF16 R28, R20, R30, R240 ;  /* 0x0000001e141c723c */ /* 0x000fe200000418f0 */
[----:B------:R-:W-:Y:S01]  /*f420*/  ISETP.LT.OR P1, PT, R2, R227, P1 ;  /* 0x000000e30200720c */ /* 0x000fe20000f21670 */
[----:B------:R-:W-:Y:S01]  /*f430*/  IMAD.IADD R2, R234, 0x1, -R2 ;  /* 0x00000001ea027824 */ /* 0x000fe200078e0a02 */
[----:B------:R-:W-:Y:S01]  /*f440*/  IABS R6, R4 ;  /* 0x0000000400067213 */ /* 0x000fe20000000000 */
[----:B------:R-:W-:Y:S01]  /*f450*/  IMAD.MOV.U32 R188, RZ, RZ, R191 ;  /* 0x000000ffffbc7224 */ /* 0x000fe200078e00bf */
[----:B------:R-:W-:Y:S01]  /*f460*/  IABS R5, R5 ;  /* 0x0000000500057213 */ /* 0x000fe20000000000 */
[----:B------:R-:W-:Y:S01]  /*f470*/  IMAD.MOV.U32 R189, RZ, RZ, R250 ;  /* 0x000000ffffbd7224 */ /* 0x000fe200078e00fa */
[----:B------:R-:W-:Y:S01]  /*f480*/  IABS R4, R3 ;  /* 0x0000000300047213 */ /* 0x000fe20000000000 */
[----:B------:R-:W-:Y:S01]  /*f490*/  IMAD.MOV.U32 R3, RZ, RZ, R6 ;  /* 0x000000ffff037224 */ /* 0x000fe200078e0006 */
[----:B------:R-:W-:Y:S01]  /*f4a0*/  IABS R7, R2 ;  /* 0x0000000200077213 */ /* 0x000fe20000000000 */
[----:B------:R-:W-:-:S02]  /*f4b0*/  IMAD.MOV.U32 R2, RZ, RZ, R5 ;  /* 0x000000ffff027224 */ /* 0x000fc400078e0005 */
        /* <DEDUP_REMOVED lines=58> */
[C---:B------:R-:W-:Y:S01]  /*f860*/  ISETP.LT.OR P5, PT, R2.reuse, R228, P5 ;  /* 0x000000e40200720c */ /* 0x040fe20002fa1670 */
[----:B------:R-:W-:Y:S01]  /*f870*/  HMMA.16816.F32.BF16 R28, R16, R6, R28 ;  /* 0x00000006101c723c */ /* 0x000fe2000004181c */
[----:B------:R-:W-:Y:S01]  /*f880*/  ISETP.LT.OR P1, PT, R2, R227, P1 ;  /* 0x000000e30200720c */ /* 0x000fe20000f21670 */
[----:B------:R-:W-:Y:S01]  /*f890*/  IMAD.IADD R2, R234, 0x1, -R2 ;  /* 0x00000001ea027824 */ /* 0x000fe200078e0a02 */
[----:B------:R-:W-:-:S02]  /*f8a0*/  IABS R15, R12 ;  /* 0x0000000c000f7213 */ /* 0x000fc40000000000 */
[----:B------:R-:W-:Y:S01]  /*f8b0*/  IABS R13, R13 ;  /* 0x0000000d000d7213 */ /* 0x000fe20000000000 */
[----:B------:R-:W-:Y:S01]  /*f8c0*/  HMMA.16816.F32.BF16 R44, R20, R66, R200 ;  /* 0x00000042142c723c */ /* 0x000fe200000418c8 */
        /* <DEDUP_REMOVED lines=33> */
[----:B------:R-:W-:Y:S02]  /*fae0*/  IABS R5, R2 ;  /* 0x0000000200057213 */ /* 0x000fe40000000000 */
[----:B------:R-:W-:Y:S01]  /*faf0*/  IABS R4, R3 ;  /* 0x0000000300047213 */ /* 0x000fe20000000000 */
[----:B------:R-:W-:Y:S02]  /*fb00*/  IMAD.MOV.U32 R3, RZ, RZ, R12 ;  /* 0x000000ffff037224 */ /* 0x000fe400078e000c */
[----:B------:R-:W-:Y:S02]  /*fb10*/  IMAD.MOV.U32 R2, RZ, RZ, R13 ;  /* 0x000000ffff027224 */ /* 0x000fe400078e000d */
        /* <DEDUP_REMOVED lines=8> */
[----:B------:R-:W-:Y:S02]  /*fba0*/  VIADD R2, R0, 0x11 ;  /* 0x0000001100027836 */ /* 0x000fe40000000000 */
[----:B------:R-:W-:Y:S01]  /*fbb0*/  FFMA.FTZ R3, R13, -UR19, R38 ;  /* 0x800000130d037c23 */ /* 0x000fe20008010026 */
[----:B------:R-:W-:-:S02]  /*fbc0*/  FSEL R103, R5, -INF , !P6 ;  /* 0xff80000005677808 */ /* 0x000fc40007000000 */
[----:B------:R-:W-:Y:S01]  /*fbd0*/  FSEL R196, R12, -INF , !P0 ;  /* 0xff8000000cc47808 */ /* 0x000fe20004000000 */
[--C-:B------:R-:W-:Y:S01]  /*fbe0*/  IMAD.IADD R5, R232, 0x1, -R2.reuse ;  /* 0x00000001e8057824 */ /* 0x100fe200078e0a02 */
[----:B------:R-:W-:Y:S01]  /*fbf0*/  FSEL R204, R4, -INF , !P5 ;  /* 0xff80000004cc7808 */ /* 0x000fe20006800000 */
[--C-:B------:R-:W-:Y:S01]  /*fc00*/  IMAD.IADD R4, R233, 0x1, -R2.reuse ;  /* 0x00000001e9047824 */ /* 0x100fe200078e0a02 */
[----:B------:R-:W-:Y:S01]  /*fc10*/  FSEL R218, R3, -INF , !P1 ;  /* 0xff80000003da7808 */ /* 0x000fe20004800000 */
[----:B------:R-:W-:Y:S01]  /*fc20*/  IMAD.IADD R3, R231, 0x1, -R2 ;  /* 0x00000001e7037824 */ /* 0x000fe200078e0a02 */
        /* <DEDUP_REMOVED lines=68> */
[C---:B------:R-:W-:Y:S01]  /*10070*/  HMMA.16816.F32.BF16 R32, R8.reuse, R4, R108 ;  /* 0x000000040820723c */ /* 0x040fe2000004186c */
[C---:B------:R-:W-:Y:S02]  /*10080*/  ISETP.LT.OR P0, PT, R2.reuse, R230, P0 ;  /* 0x000000e60200720c */ /* 0x040fe40000701670 */
[C---:B------:R-:W-:Y:S02]  /*10090*/  ISETP.LT.OR P6, PT, R2.reuse, R229, P6 ;  /* 0x000000e50200720c */ /* 0x040fe400037c1670 */
[C---:B------:R-:W-:Y:S01]  /*100a0*/  ISETP.LT.OR P5, PT, R2.reuse, R228, P5 ;  /* 0x000000e40200720c */ /* 0x040fe20002fa1670 */
[----:B------:R-:W-:Y:S01]  /*100b0*/  HMMA.16816.F32.BF16 R36, R8, R6, R192 ;  /* 0x000000060824723c */ /* 0x000fe200000418c0 */
        /* <DEDUP_REMOVED lines=279> */
[----:B------:R-:W-:Y:S06]  /*11230*/  @!P0 BRA `(.L_x_289) ;  /* 0x0000000400148947 */ /* 0x000fec0003800000 */
        /* <DEDUP_REMOVED lines=67> */
.L_x_291:
[----:B------:R-:W-:Y:S05]  /*11670*/  BSYNC B0 ;  /* 0x0000000000007941 */ /* 0x000fea0003800000 */
.L_x_290:
[----:B------:R-:W0:Y:S02]  /*11680*/  LDGDEPBAR ;  /* 0x00000000000079af */ /* 0x000e240000000000 */
.L_x_289:
[----:B------:R-:W3:Y:S04]  /*11690*/  LDL.LU R4, [R1+0xc] ;  /* 0x00000c0001047983 */ /* 0x000ee80000300800 */
[----:B------:R-:W4:Y:S04]  /*116a0*/  LDL.LU R3, [R1+0x10] ;  /* 0x0000100001037983 */ /* 0x000f280000300800 */
[----:B------:R-:W5:Y:S04]  /*116b0*/  LDL.LU R2, [R1+0x8] ;  /* 0x0000080001027983 */ /* 0x000f680000300800 */
[----:B------:R-:W2:Y:S04]  /*116c0*/  LDL.LU R0, [R1+0x14] ;  /* 0x0000140001007983 */ /* 0x000ea80000300800 */
[----:B------:R-:W2:Y:S04]  /*116d0*/  LDL.LU R29, [R1+0x4] ;  /* 0x00000400011d7983 */ /* 0x000ea80000300800 */
[----:B-1----:R-:W2:Y:S01]  /*116e0*/  LDL.LU R8, [R1] ;  /* 0x0000000001087983 */ /* 0x002ea20000300800 */
[----:B------:R-:W-:-:S02]  /*116f0*/  MOV R32, R103 ;  /* 0x0000006700207202 */ /* 0x000fc40000000f00 */
[----:B------:R-:W-:Y:S01]  /*11700*/  MOV R34, R104 ;  /* 0x0000006800227202 */ /* 0x000fe20000000f00 */
[----:B------:R-:W-:Y:S01]  /*11710*/  LDSM.16.MT88.4 R16, [R220+0x9000] ;  /* 0x00900000dc10783b */ /* 0x000fe20000004200 */
[----:B------:R-:W-:-:S03]  /*11720*/  MOV R40, R102 ;  /* 0x0000006600287202 */ /* 0x000fc60000000f00 */
[----:B------:R-:W-:Y:S04]  /*11730*/  LDSM.16.MT88.4 R20, [R222+0x9000] ;  /* 0x00900000de14783b */ /* 0x000fe80000004200 */
[----:B------:R-:W-:Y:S01]  /*11740*/  LDSM.16.MT88.4 R36, [R220+0xb000] ;  /* 0x00b00000dc24783b */ /* 0x000fe20000004200 */
[----:B---3--:R-:W-:Y:S02]  /*11750*/  MOV R25, R4 ;  /* 0x0000000400197202 */ /* 0x008fe40000000f00 */
[----:B----4-:R-:W-:-:S03]  /*11760*/  MOV R26, R3 ;  /* 0x00000003001a7202 */ /* 0x010fc60000000f00 */
[----:B------:R-:W-:Y:S01]  /*11770*/  IMAD.MOV.U32 R42, RZ, RZ, R25 ;  /* 0x000000ffff2a7224 */ /* 0x000fe200078e0019 */
[----:B-----5:R-:W-:Y:S02]  /*11780*/  MOV R27, R2 ;  /* 0x00000002001b7202 */ /* 0x020fe40000000f00 */
[----:B------:R-:W-:Y:S02]  /*11790*/  MOV R111, R26 ;  /* 0x0000001a006f7202 */ /* 0x000fe40000000f00 */
[----:B--2---:R-:W-:Y:S02]  /*117a0*/  MOV R9, R0 ;  /* 0x0000000000097202 */ /* 0x004fe40000000f00 */
[----:B------:R-:W-:Y:S02]  /*117b0*/  MOV R109, R27 ;  /* 0x0000001b006d7202 */ /* 0x000fe40000000f00 */
        /* <DEDUP_REMOVED lines=41> */
[----:B------:R-:W-:Y:S01]  /*11a50*/  FMNMX.FTZ R3, R213, R3, !PT ;  /* 0x00000003d5037209 */ /* 0x000fe20007810000 */
[----:B------:R-:W1:Y:S01]  /*11a60*/  SHFL.BFLY PT, R5, R105, 0x2, 0x1f ;  /* 0x0c401f0069057f89 */ /* 0x000e6200000e0000 */
        /* <DEDUP_REMOVED lines=18> */
[----:B-1----:R-:W-:Y:S02]  /*11b90*/  FMNMX.FTZ R105, R105, R5, !PT ;  /* 0x0000000569697209 */ /* 0x002fe40007810000 */
[----:B------:R-:W-:-:S02]  /*11ba0*/  FMNMX.FTZ R3, R201, R3, !PT ;  /* 0x00000003c9037209 */ /* 0x000fc40007810000 */
[----:B------:R-:W-:Y:S01]  /*11bb0*/  FMNMX.FTZ R2, R246, R2, !PT ;  /* 0x00000002f6027209 */ /* 0x000fe20007810000 */
[----:B------:R-:W1:Y:S03]  /*11bc0*/  SHFL.BFLY PT, R4, R105, 0x1, 0x1f ;  /* 0x0c201f0069047f89 */ /* 0x000e6600000e0000 */
[----:B------:R-:W-:Y:S01]  /*11bd0*/  FMNMX.FTZ R2, R215, R2, !PT ;  /* 0x00000002d7027209 */ /* 0x000fe20007810000 */
[----:B------:R-:W3:Y:S03]  /*11be0*/  SHFL.BFLY PT, R7, R3, 0x2, 0x1f ;  /* 0x0c401f0003077f89 */ /* 0x000ee600000e0000 */
[----:B------:R-:W-:Y:S02]  /*11bf0*/  FMNMX.FTZ R2, R210, R2, !PT ;  /* 0x00000002d2027209 */ /* 0x000fe40007810000 */
[----:B--2---:R-:W-:-:S02]  /*11c00*/  FMNMX.FTZ R104, R0, R104, !PT ;  /* 0x0000006800687209 */ /* 0x004fc40007810000 */
[----:B------:R-:W-:-:S03]  /*11c10*/  FMNMX.FTZ R2, R208, R2, !PT ;  /* 0x00000002d0027209 */ /* 0x000fc60007810000 */
[----:B------:R-:W2:Y:S04]  /*11c20*/  SHFL.BFLY PT, R5, R104, 0x1, 0x1f ;  /* 0x0c201f0068057f89 */ /* 0x000ea800000e0000 */
[----:B------:R-:W4:Y:S01]  /*11c30*/  SHFL.BFLY PT, R6, R2, 0x2, 0x1f ;  /* 0x0c401f0002067f89 */ /* 0x000f2200000e0000 */
[----:B-1----:R-:W-:Y:S02]  /*11c40*/  FMNMX.FTZ R105, R105, R4, !PT ;  /* 0x0000000469697209 */ /* 0x002fe40007810000 */
[----:B---3--:R-:W-:-:S03]  /*11c50*/  FMNMX.FTZ R3, R3, R7, !PT ;  /* 0x0000000703037209 */ /* 0x008fc60007810000 */
[C---:B------:R-:W-:Y:S01]  /*11c60*/  FMUL.FTZ R0, R105.reuse, UR22 ;  /* 0x0000001669007c20 */ /* 0x040fe20008410000 */
[----:B------:R-:W-:Y:S01]  /*11c70*/  FSETP.NEU.FTZ.AND P3, PT, R105, -INF , PT ;  /* 0xff8000006900780b */ /* 0x000fe20003f7d000 */
[----:B------:R-:W1:Y:S03]  /*11c80*/  SHFL.BFLY PT, R103, R3, 0x1, 0x1f ;  /* 0x0c201f0003677f89 */ /* 0x000e6600000e0000 */
[----:B------:R-:W-:Y:S02]  /*11c90*/  FSEL R0, R0, RZ, P3 ;  /* 0x000000ff00007208 */ /* 0x000fe40001800000 */
[----:B--2---:R-:W-:-:S03]  /*11ca0*/  FMNMX.FTZ R104, R104, R5, !PT ;  /* 0x0000000568687209 */ /* 0x004fc60007810000 */
[----:B------:R-:W-:Y:S01]  /*11cb0*/  FFMA.FTZ R4, R59, UR22, -R0 ;  /* 0x000000163b047c23 */ /* 0x000fe20008010800 */
[----:B----4-:R-:W-:-:S03]  /*11cc0*/  FMNMX.FTZ R2, R2, R6, !PT ;  /* 0x0000000602027209 */ /* 0x010fc60007810000 */
[----:B------:R2:W-:Y:S01]  /*11cd0*/  MUFU.EX2 R41, R4 ;  /* 0x0000000400297308 */ /* 0x0005e20000000800 */
[C---:B------:R-:W-:Y:S01]  /*11ce0*/  FMUL.FTZ R12, R104.reuse, UR22 ;  /* 0x00000016680c7c20 */ /* 0x040fe20008410000 */
[----:B------:R-:W-:Y:S01]  /*11cf0*/  FSETP.NEU.FTZ.AND P2, PT, R104, -INF , PT ;  /* 0xff8000006800780b */ /* 0x000fe20003f5d000 */
[----:B------:R-:W3:Y:S03]  /*11d00*/  SHFL.BFLY PT, R102, R2, 0x1, 0x1f ;  /* 0x0c201f0002667f89 */ /* 0x000ee600000e0000 */
[----:B------:R-:W-:Y:S02]  /*11d10*/  FSEL R12, R12, RZ, P2 ;  /* 0x000000ff0c0c7208 */ /* 0x000fe40001000000 */
[----:B-1----:R-:W-:-:S03]  /*11d20*/  FMNMX.FTZ R103, R3, R103, !PT ;  /* 0x0000006703677209 */ /* 0x002fc60007810000 */
[----:B------:R-:W-:Y:S01]  /*11d30*/  FFMA.FTZ R3, R61, UR22, -R12 ;  /* 0x000000163d037c23 */ /* 0x000fe2000801080c */
[----:B--2---:R-:W-:Y:S01]  /*11d40*/  FFMA.FTZ R4, R56, UR22, -R0 ;  /* 0x0000001638047c23 */ /* 0x004fe20008010800 */
[C---:B------:R-:W-:Y:S02]  /*11d50*/  FSETP.NEU.FTZ.AND P1, PT, R103.reuse, -INF , PT ;  /* 0xff8000006700780b */ /* 0x040fe40003f3d000 */
[----:B------:R1:W-:Y:S02]  /*11d60*/  MUFU.EX2 R56, R3 ;  /* 0x0000000300387308 */ /* 0x0003e40000000800 */
[----:B------:R-:W-:-:S06]  /*11d70*/  FSEL R5, R103, RZ, P1 ;  /* 0x000000ff67057208 */ /* 0x000fcc0000800000 */
[----:B------:R2:W-:Y:S01]  /*11d80*/  MUFU.EX2 R33, R4 ;  /* 0x0000000400217308 */ /* 0x0005e20000000800 */
[----:B---3--:R-:W-:Y:S01]  /*11d90*/  FMNMX.FTZ R102, R2, R102, !PT ;  /* 0x0000006602667209 */ /* 0x008fe20007810000 */
[----:B------:R-:W-:-:S03]  /*11da0*/  FADD.FTZ R6, R252, -R5 ;  /* 0x80000005fc067221 */ /* 0x000fc60000010000 */
[----:B------:R-:W-:Y:S01]  /*11db0*/  FSETP.NEU.FTZ.AND P0, PT, R102, -INF , PT ;  /* 0xff8000006600780b */ /* 0x000fe20003f1d000 */
[----:B------:R-:W-:Y:S01]  /*11dc0*/  FMUL.FTZ R6, R6, UR22 ;  /* 0x0000001606067c20 */ /* 0x000fe20008410000 */
[----:B-1----:R-:W-:Y:S02]  /*11dd0*/  FMUL.FTZ R3, R103, UR22 ;  /* 0x0000001667037c20 */ /* 0x002fe40008410000 */
[----:B------:R-:W-:Y:S01]  /*11de0*/  FSEL R5, R102, RZ, P0 ;  /* 0x000000ff66057208 */ /* 0x000fe20000000000 */
[----:B------:R1:W3:Y:S02]  /*11df0*/  MUFU.EX2 R14, R6 ;  /* 0x00000006000e7308 */ /* 0x0002e40000000800 */
[----:B------:R-:W-:Y:S01]  /*11e00*/  FSEL R3, R3, RZ, P1 ;  /* 0x000000ff03037208 */ /* 0x000fe20000800000 */
[----:B--2---:R-:W-:-:S04]  /*11e10*/  FFMA.FTZ R4, R51, UR22, -R0 ;  /* 0x0000001633047c23 */ /* 0x004fc80008010800 */
[----:B------:R-:W-:Y:S01]  /*11e20*/  FFMA.FTZ R2, R58, UR22, -R3 ;  /* 0x000000163a027c23 */ /* 0x000fe20008010803 */
[----:B------:R2:W4:Y:S01]  /*11e30*/  MUFU.EX2 R24, R4 ;  /* 0x0000000400187308 */ /* 0x0005220000000800 */
[----:B-1----:R-:W-:-:S07]  /*11e40*/  FSEL R6, R104, RZ, P2 ;  /* 0x000000ff68067208 */ /* 0x002fce0001000000 */
[----:B------:R1:W-:Y:S01]  /*11e50*/  MUFU.EX2 R110, R2 ;  /* 0x00000002006e7308 */ /* 0x0003e20000000800 */
[-C--:B---3--:R-:W-:Y:S01]  /*11e60*/  FMUL.FTZ R112, R112, R14.reuse ;  /* 0x0000000e70707220 */ /* 0x088fe20000410000 */
[-C--:B------:R-:W-:Y:S01]  /*11e70*/  FMUL.FTZ R113, R113, R14.reuse ;  /* 0x0000000e71717220 */ /* 0x080fe20000410000 */
[-C--:B------:R-:W-:Y:S01]  /*11e80*/  FMUL.FTZ R128, R128, R14.reuse ;  /* 0x0000000e80807220 */ /* 0x080fe20000410000 */
[----:B------:R-:W-:Y:S01]  /*11e90*/  FADD.FTZ R8, R8, -R6 ;  /* 0x8000000608087221 */ /* 0x000fe20000010000 */
[-C--:B------:R-:W-:Y:S01]  /*11ea0*/  FMUL.FTZ R129, R129, R14.reuse ;  /* 0x0000000e81817220 */ /* 0x080fe20000410000 */
[-C--:B------:R-:W-:Y:S01]  /*11eb0*/  FMUL.FTZ R160, R160, R14.reuse ;  /* 0x0000000ea0a07220 */ /* 0x080fe20000410000 */
[----:B------:R-:W-:Y:S01]  /*11ec0*/  FMUL.FTZ R161, R161, R14 ;  /* 0x0000000ea1a17220 */ /* 0x000fe20000410000 */
[----:B------:R-:W-:Y:S01]  /*11ed0*/  FMUL.FTZ R8, R8, UR22 ;  /* 0x0000001608087c20 */ /* 0x000fe20008410000 */
[----:B--2---:R-:W-:Y:S01]  /*11ee0*/  FFMA.FTZ R4, R48, UR22, -R0 ;  /* 0x0000001630047c23 */ /* 0x004fe20008010800 */
[----:B----4-:R-:W-:Y:S01]  /*11ef0*/  MOV R58, R24 ;  /* 0x00000018003a7202 */ /* 0x010fe20000000f00 */
[-C--:B------:R-:W-:Y:S01]  /*11f00*/  FMUL.FTZ R172, R172, R14.reuse ;  /* 0x0000000eacac7220 */ /* 0x080fe20000410000 */
[----:B------:R-:W-:Y:S01]  /*11f10*/  LDSM.16.MT88.4 R24, [R220+0xa000] ;  /* 0x00a00000dc18783b */ /* 0x000fe20000004200 */
[----:B------:R2:W-:Y:S01]  /*11f20*/  MUFU.EX2 R59, R4 ;  /* 0x00000004003b7308 */ /* 0x0005e20000000800 */
[-C--:B------:R-:W-:Y:S01]  /*11f30*/  FMUL.FTZ R173, R173, R14.reuse ;  /* 0x0000000eadad7220 */ /* 0x080fe20000410000 */
[-C--:B------:R-:W-:Y:S01]  /*11f40*/  FMUL.FTZ R72, R72, R14.reuse ;  /* 0x0000000e48487220 */ /* 0x080fe20000410000 */
[-C--:B------:R-:W-:Y:S01]  /*11f50*/  FMUL.FTZ R73, R73, R14.reuse ;  /* 0x0000000e49497220 */ /* 0x080fe20000410000 */
[----:B-1----:R-:W-:Y:S01]  /*11f60*/  FMUL.FTZ R2, R102, UR22 ;  /* 0x0000001666027c20 */ /* 0x002fe20008410000 */
        /* <DEDUP_REMOVED lines=12> */
[--C-:B--2---:R-:W-:Y:S01]  /*12030*/  FFMA.FTZ R4, R57, UR22, -R12.reuse ;  /* 0x0000001639047c23 */ /* 0x104fe2000801080c */
[-C--:B------:R-:W-:Y:S01]  /*12040*/  FMUL.FTZ R157, R157, R14.reuse ;  /* 0x0000000e9d9d7220 */ /* 0x080fe20000410000 */
[-C--:B------:R-:W-:Y:S01]  /*12050*/  FMUL.FTZ R92, R92, R14.reuse ;  /* 0x0000000e5c5c7220 */ /* 0x080fe20000410000 */
[----:B------:R-:W-:Y:S01]  /*12060*/  FMUL.FTZ R93, R93, R14 ;  /* 0x0000000e5d5d7220 */ /* 0x000fe20000410000 */
[----:B------:R1:W2:Y:S02]  /*12070*/  MUFU.EX2 R15, R4 ;  /* 0x00000004000f7308 */ /* 0x0002a40000000800 */
[----:B-1----:R-:W-:Y:S01]  /*12080*/  FFMA.FTZ R4, R53, UR22, -R12 ;  /* 0x0000001635047c23 */ /* 0x002fe2000801080c */
[----:B--2---:R-:W-:-:S05]  /*12090*/  MOV R252, R15 ;  /* 0x0000000f00fc7202 */ /* 0x004fca0000000f00 */
[----:B------:R1:W2:Y:S08]  /*120a0*/  MUFU.EX2 R15, R8 ;  /* 0x00000008000f7308 */ /* 0x0002b00000000800 */
[----:B------:R3:W-:Y:S01]  /*120b0*/  MUFU.EX2 R28, R4 ;  /* 0x00000004001c7308 */ /* 0x0007e20000000800 */
[----:B-1----:R-:W-:Y:S01]  /*120c0*/  FFMA.FTZ R8, R196, UR22, -R0 ;  /* 0x00000016c4087c23 */ /* 0x002fe20008010800 */
[-C--:B--2---:R-:W-:Y:S01]  /*120d0*/  FMUL.FTZ R126, R126, R15.reuse ;  /* 0x0000000f7e7e7220 */ /* 0x084fe20000410000 */
[-C--:B------:R-:W-:Y:S01]  /*120e0*/  FMUL.FTZ R127, R127, R15.reuse ;  /* 0x0000000f7f7f7220 */ /* 0x080fe20000410000 */
[----:B------:R-:W-:-:S04]  /*120f0*/  FMUL.FTZ R134, R134, R15 ;  /* 0x0000000f86867220 */ /* 0x000fc80000410000 */
[----:B------:R1:W-:Y:S01]  /*12100*/  MUFU.EX2 R196, R8 ;  /* 0x0000000800c47308 */ /* 0x0003e20000000800 */
[-C--:B------:R-:W-:Y:S01]  /*12110*/  FMUL.FTZ R135, R135, R15.reuse ;  /* 0x0000000f87877220 */ /* 0x080fe20000410000 */
        /* <DEDUP_REMOVED lines=19> */
[-C--:B------:R-:W-:Y:S01]  /*12250*/  FMUL.FTZ R86, R86, R15.reuse ;  /* 0x0000000f56567220 */ /* 0x080fe20000410000 */
[-C--:B------:R-:W-:Y:S01]  /*12260*/  FMUL.FTZ R87, R87, R15.reuse ;  /* 0x0000000f57577220 */ /* 0x080fe20000410000 */
[-C--:B------:R-:W-:Y:S01]  /*12270*/  FMUL.FTZ R98, R98, R15.reuse ;  /* 0x0000000f62627220 */ /* 0x080fe20000410000 */
[----:B------:R-:W-:Y:S01]  /*12280*/  FMUL.FTZ R99, R99, R15 ;  /* 0x0000000f63637220 */ /* 0x000fe20000410000 */
[----:B--2---:R-:W-:-:S04]  /*12290*/  FFMA.FTZ R4, R54, UR22, -R3 ;  /* 0x0000001636047c23 */ /* 0x004fc80008010803 */
[----:B------:R1:W-:Y:S02]  /*122a0*/  MUFU.EX2 R43, R4 ;  /* 0x00000004002b7308 */ /* 0x0003e40000000800 */
[----:B-1----:R-:W-:-:S06]  /*122b0*/  FFMA.FTZ R4, R49, UR22, -R3 ;  /* 0x0000001631047c23 */ /* 0x002fcc0008010803 */
[----:B------:R1:W2:Y:S02]  /*122c0*/  MUFU.EX2 R67, R4 ;  /* 0x0000000400437308 */ /* 0x0002a40000000800 */
[----:B-1----:R-:W-:Y:S01]  /*122d0*/  FFMA.FTZ R4, R63, UR22, -R2 ;  /* 0x000000163f047c23 */ /* 0x002fe20008010802 */
[----:B--2---:R-:W-:-:S05]  /*122e0*/  F2FP.BF16.F32.PACK_AB R6, R67, R43 ;  /* 0x0000002b4306723e */ /* 0x004fca00000010ff */
[----:B------:R1:W-:Y:S02]  /*122f0*/  MUFU.EX2 R108, R4 ;  /* 0x00000004006c7308 */ /* 0x0003e40000000800 */
[----:B-1----:R-:W-:-:S06]  /*12300*/  FFMA.FTZ R4, R60, UR22, -R2 ;  /* 0x000000163c047c23 */ /* 0x002fcc0008010802 */
[----:B------:R1:W-:Y:S02]  /*12310*/  MUFU.EX2 R11, R4 ;  /* 0x00000004000b7308 */ /* 0x0003e40000000800 */
[----:B-1----:R-:W-:-:S06]  /*12320*/  FFMA.FTZ R4, R55, UR22, -R2 ;  /* 0x0000001637047c23 */ /* 0x002fcc0008010802 */
[----:B------:R1:W-:Y:S02]  /*12330*/  MUFU.EX2 R35, R4 ;  /* 0x0000000400237308 */ /* 0x0003e40000000800 */
[----:B-1----:R-:W-:Y:S02]  /*12340*/  FFMA.FTZ R4, R50, UR22, -R2 ;  /* 0x0000001632047c23 */ /* 0x002fe40008010802 */
[----:B------:R-:W-:Y:S04]  /*12350*/  LDSM.16.MT88.4 R48, [R222+0xb000] ;  /* 0x00b00000de30783b */ /* 0x000fe80000004200 */
[----:B------:R1:W2:Y:S02]  /*12360*/  MUFU.EX2 R66, R4 ;  /* 0x0000000400427308 */ /* 0x0002a40000000800 */
[----:B-1----:R-:W-:Y:S01]  /*12370*/  FADD.FTZ R4, R239, -R5 ;  /* 0x80000005ef047221 */ /* 0x002fe20000010000 */
[----:B------:R-:W-:Y:S01]  /*12380*/  MOV R239, R28 ;  /* 0x0000001c00ef7202 */ /* 0x000fe20000000f00 */
[----:B------:R-:W-:Y:S01]  /*12390*/  FFMA.FTZ R5, R52, UR22, -R12 ;  /* 0x0000001634057c23 */ /* 0x000fe2000801080c */
[----:B--2---:R-:W-:Y:S01]  /*123a0*/  F2FP.BF16.F32.PACK_AB R7, R66, R35 ;  /* 0x000000234207723e */ /* 0x004fe200000010ff */
[----:B------:R-:W-:-:S02]  /*123b0*/  FMUL.FTZ R4, R4, UR22 ;  /* 0x0000001604047c20 */ /* 0x000fc40008410000 */
[----:B------:R1:W-:Y:S08]  /*123c0*/  MUFU.EX2 R57, R5 ;  /* 0x0000000500397308 */ /* 0x0003f00000000800 */
[----:B------:R2:W3:Y:S01]  /*123d0*/  MUFU.EX2 R13, R4 ;  /* 0x00000004000d7308 */ /* 0x0004e20000000800 */
[----:B-1----:R-:W-:Y:S02]  /*123e0*/  F2FP.BF16.F32.PACK_AB R5, R11, R108 ;  /* 0x0000006c0b05723e */ /* 0x002fe400000010ff */
[----:B--2---:R-:W-:Y:S01]  /*123f0*/  FSEL R4, R105, RZ, P3 ;  /* 0x000000ff69047208 */ /* 0x004fe20001800000 */
[-C--:B---3--:R-:W-:Y:S01]  /*12400*/  FMUL.FTZ R114, R114, R13.reuse ;  /* 0x0000000d72727220 */ /* 0x088fe20000410000 */
[-C--:B------:R-:W-:Y:S01]  /*12410*/  FMUL.FTZ R115, R115, R13.reuse ;  /* 0x0000000d73737220 */ /* 0x080fe20000410000 */
[-C--:B------:R-:W-:Y:S01]  /*12420*/  FMUL.FTZ R130, R130, R13.reuse ;  /* 0x0000000d82827220 */ /* 0x080fe20000410000 */
[-C--:B------:R-:W-:Y:S01]  /*12430*/  FMUL.FTZ R131, R131, R13.reuse ;  /* 0x0000000d83837220 */ /* 0x080fe20000410000 */
[----:B------:R-:W-:Y:S01]  /*12440*/  FADD.FTZ R4, R29, -R4 ;  /* 0x800000041d047221 */ /* 0x000fe20000010000 */
[-C--:B------:R-:W-:Y:S01]  /*12450*/  FMUL.FTZ R162, R162, R13.reuse ;  /* 0x0000000da2a27220 */ /* 0x080fe20000410000 */
[----:B------:R-:W1:Y:S01]  /*12460*/  LDSM.16.MT88.4 R28, [R222+0xa000] ;  /* 0x00a00000de1c783b */ /* 0x000e620000004200 */
        /* <DEDUP_REMOVED lines=46> */
[----:B------:R-:W-:Y:S01]  /*12750*/  HMMA.16816.F32.BF16 R176, R4, R30, R172 ;  /* 0x0000001e04b0723c */ /* 0x000fe200000418ac */
[-C--:B------:R-:W-:Y:S01]  /*12760*/  FMUL.FTZ R85, R85, R44.reuse ;  /* 0x0000002c55557220 */ /* 0x080fe20000410000 */
[-C--:B------:R-:W-:Y:S01]  /*12770*/  FMUL.FTZ R96, R96, R44.reuse ;  /* 0x0000002c60607220 */ /* 0x080fe20000410000 */
[----:B------:R-:W-:-:S03]  /*12780*/  FMUL.FTZ R97, R97, R44 ;  /* 0x0000002c61617220 */ /* 0x000fc60000410000 */
[C---:B------:R-:W-:Y:S06]  /*12790*/  HMMA.16816.F32.BF16 R128, R4.reuse, R36, R72 ;  /* 0x000000240480723c */ /* 0x040fec0000041848 */
        /* <DEDUP_REMOVED lines=10> */
[----:B------:R-:W-:Y:S01]  /*12840*/  FFMA.FTZ R9, R65, UR22, -R0 ;  /* 0x0000001641097c23 */ /* 0x000fe20008010800 */
[----:B------:R-:W-:Y:S02]  /*12850*/  MOV R91, R59 ;  /* 0x0000003b005b7202 */ /* 0x000fe40000000f00 */
[----:B------:R-:W-:Y:S01]  /*12860*/  MOV R79, R66 ;  /* 0x00000042004f7202 */ /* 0x000fe20000000f00 */
[----:B------:R-:W-:Y:S01]  /*12870*/  HMMA.16816.F32.BF16 R52, R4, R18, R120 ;  /* 0x000000120434723c */ /* 0x000fe20000041878 */
[----:B------:R-:W-:Y:S01]  /*12880*/  MOV R143, R110 ;  /* 0x0000006e008f7202 */ /* 0x000fe20000000f00 */
[----:B------:R-:W-:Y:S01]  /*12890*/  IMAD.MOV.U32 R142, RZ, RZ, R109 ;  /* 0x000000ffff8e7224 */ /* 0x000fe200078e006d */
[----:B------:R-:W-:-:S02]  /*128a0*/  MOV R141, R108 ;  /* 0x0000006c008d7202 */ /* 0x000fc40000000f00 */
[----:B------:R-:W-:Y:S01]  /*128b0*/  MOV R140, R67 ;  /* 0x00000043008c7202 */ /* 0x000fe20000000f00 */
[----:B------:R-:W-:Y:S01]  /*128c0*/  HMMA.16816.F32.BF16 R184, R4, R24, R144 ;  /* 0x0000001804b8723c */ /* 0x000fe20000041890 */
[----:B------:R-:W-:Y:S01]  /*128d0*/  MOV R90, R142 ;  /* 0x0000008e005a7202 */ /* 0x000fe20000000f00 */
[----:B------:R-:W-:Y:S01]  /*128e0*/  IMAD.MOV.U32 R89, RZ, RZ, R143 ;  /* 0x000000ffff597224 */ /* 0x000fe200078e008f */
[----:B------:R-:W-:-:S03]  /*128f0*/  MOV R78, R140 ;  /* 0x0000008c004e7202 */ /* 0x000fc60000000f00 */
[C---:B------:R-:W-:Y:S06]  /*12900*/  HMMA.16816.F32.BF16 R180, R4.reuse, R26, R156 ;  /* 0x0000001a04b4723c */ /* 0x040fec000004189c */
[----:B------:R-:W-:Y:S07]  /*12910*/  HMMA.16816.F32.BF16 R108, R4, R50, R92 ;  /* 0x00000032046c723c */ /* 0x000fee000004185c */
[----:B------:R-:W-:-:S02]  /*12920*/  F2FP.BF16.F32.PACK_AB R4, R33, R41 ;  /* 0x000000292104723e */ /* 0x000fc400000010ff */
[----:B------:R-:W-:Y:S02]  /*12930*/  F2FP.BF16.F32.PACK_AB R5, R72, R88 ;  /* 0x000000584805723e */ /* 0x000fe400000010ff */
[----:B------:R-:W-:Y:S02]  /*12940*/  F2FP.BF16.F32.PACK_AB R6, R91, R73 ;  /* 0x000000495b06723e */ /* 0x000fe400000010ff */
[----:B------:R-:W-:-:S07]  /*12950*/  F2FP.BF16.F32.PACK_AB R7, R77, R239 ;  /* 0x000000ef4d07723e */ /* 0x000fce00000010ff */
[C---:B------:R-:W-:Y:S01]  /*12960*/  HMMA.16816.F32.BF16 R120, R4.reuse, R18, R124 ;  /* 0x000000120478723c */ /* 0x040fe2000004187c */
[----:B------:R1:W2:Y:S05]  /*12970*/  MUFU.EX2 R126, R8 ;  /* 0x00000008007e7308 */ /* 0x0002aa0000000800 */
[----:B------:R-:W-:Y:S01]  /*12980*/  HMMA.16816.F32.BF16 R92, R4, R20, R132 ;  /* 0x00000014045c723c */ /* 0x000fe20000041884 */
[----:B------:R-:W-:Y:S02]  /*12990*/  MOV R125, R40 ;  /* 0x00000028007d7202 */ /* 0x000fe40000000f00 */
[----:B------:R3:W-:Y:S01]  /*129a0*/  MUFU.EX2 R127, R9 ;  /* 0x00000009007f7308 */ /* 0x0007e20000000800 */
[----:B------:R-:W-:-:S02]  /*129b0*/  MOV R124, R35 ;  /* 0x00000023007c7202 */ /* 0x000fc40000000f00 */
[C---:B------:R-:W-:Y:S01]  /*129c0*/  HMMA.16816.F32.BF16 R64, R4.reuse, R24, R148 ;  /* 0x000000180440723c */ /* 0x040fe20000041894 */
[----:B------:R-:W-:Y:S02]  /*129d0*/  MOV R134, R34 ;  /* 0x0000002200867202 */ /* 0x000fe40000000f00 */
[----:B------:R-:W-:Y:S01]  /*129e0*/  MOV R133, R33 ;  /* 0x0000002100857202 */ /* 0x000fe20000000f00 */
[----:B-1----:R-:W-:Y:S02]  /*129f0*/  FFMA.FTZ R8, R107, UR22, -R3 ;  /* 0x000000166b087c23 */ /* 0x002fe40008010803 */
[C---:B------:R-:W-:Y:S01]  /*12a00*/  HMMA.16816.F32.BF16 R56, R4.reuse, R26, R152 ;  /* 0x0000001a0438723c */ /* 0x040fe20000041898 */
[----:B------:R-:W1:Y:S01]  /*12a10*/  LDSM.16.MT88.4 R24, [R220+0xa400] ;  /* 0x00a40000dc18783b */ /* 0x000e620000004200 */
[----:B------:R-:W-:Y:S01]  /*12a20*/  MOV R150, R134 ;  /* 0x0000008600967202 */ /* 0x000fe20000000f00 */
[----:B------:R4:W-:Y:S01]  /*12a30*/  MUFU.EX2 R11, R8 ;  /* 0x00000008000b7308 */ /* 0x0009e20000000800 */
[----:B------:R-:W-:Y:S01]  /*12a40*/  IMAD.MOV.U32 R151, RZ, RZ, R133 ;  /* 0x000000ffff977224 */ /* 0x000fe200078e0085 */
[----:B------:R-:W-:Y:S01]  /*12a50*/  MOV R149, R124 ;  /* 0x0000007c00957202 */ /* 0x000fe20000000f00 */
[----:B------:R-:W-:Y:S01]  /*12a60*/  HMMA.16816.F32.BF16 R144, R4, R22, R136 ;  /* 0x000000160490723c */ /* 0x000fe20000041888 */
[----:B---3--:R-:W-:Y:S01]  /*12a70*/  FFMA.FTZ R9, R204, UR22, -R3 ;  /* 0x00000016cc097c23 */ /* 0x008fe20008010803 */
[----:B------:R-:W3:Y:S01]  /*12a80*/  LDSM.16.MT88.4 R20, [R220+0xb400] ;  /* 0x00b40000dc14783b */ /* 0x000ee20000004200 */
[----:B------:R-:W-:-:S02]  /*12a90*/  MOV R204, R32 ;  /* 0x0000002000cc7202 */ /* 0x000fc40000000f00 */
[----:B------:R5:W5:Y:S01]  /*12aa0*/  MUFU.EX2 R76, R9 ;  /* 0x00000009004c7308 */ /* 0x000b620000000800 */
[C---:B------:R-:W-:Y:S01]  /*12ab0*/  HMMA.16816.F32.BF16 R156, R4.reuse, R16, R116 ;  /* 0x00000010049c723c */ /* 0x040fe20000041874 */
[----:B------:R-:W3:Y:S01]  /*12ac0*/  LDSM.16.MT88.4 R32, [R220+0x9400] ;  /* 0x00940000dc20783b */ /* 0x000ee20000004200 */
[----:B------:R-:W-:Y:S02]  /*12ad0*/  MOV R148, R125 ;  /* 0x0000007d00947202 */ /* 0x000fe40000000f00 */
[----:B--2---:R-:W-:Y:S01]  /*12ae0*/  MOV R153, R126 ;  /* 0x0000007e00997202 */ /* 0x004fe20000000f00 */
[----:B------:R-:W2:Y:S01]  /*12af0*/  LDSM.16.MT88.4 R16, [R222+0x9400] ;  /* 0x00940000de10783b */ /* 0x000ea20000004200 */
[----:B------:R-:W-:Y:S01]  /*12b00*/  HMMA.16816.F32.BF16 R164, R4, R28, R164 ;  /* 0x0000001c04a4723c */ /* 0x000fe200000418a4 */
[----:B------:R-:W-:Y:S01]  /*12b10*/  MOV R118, R43 ;  /* 0x0000002b00767202 */ /* 0x000fe20000000f00 */
[----:B----4-:R-:W-:Y:S01]  /*12b20*/  FFMA.FTZ R8, R100, UR22, -R3 ;  /* 0x0000001664087c23 */ /* 0x010fe20008010803 */
[----:B------:R-:W-:-:S02]  /*12b30*/  MOV R117, R42 ;  /* 0x0000002a00757202 */ /* 0x000fc40000000f00 */
[----:B------:R-:W-:Y:S01]  /*12b40*/  MOV R116, R41 ;  /* 0x0000002900747202 */ /* 0x000fe20000000f00 */
[----:B------:R4:W-:Y:S01]  /*12b50*/  MUFU.EX2 R135, R8 ;  /* 0x0000000800877308 */ /* 0x0009e20000000800 */
[C---:B------:R-:W-:Y:S01]  /*12b60*/  HMMA.16816.F32.BF16 R136, R4.reuse, R30, R168 ;  /* 0x0000001e0488723c */ /* 0x040fe200000418a8 */
[----:B------:R-:W2:Y:S01]  /*12b70*/  LDSM.16.MT88.4 R28, [R222+0xa400] ;  /* 0x00a40000de1c783b */ /* 0x000ea20000004200 */
[----:B------:R-:W-:Y:S01]  /*12b80*/  MOV R119, R252 ;  /* 0x000000fc00777202 */ /* 0x000fe20000000f00 */
[----:B-----5:R-:W-:Y:S01]  /*12b90*/  FFMA.FTZ R9, R101, UR22, -R3 ;  /* 0x0000001665097c23 */ /* 0x020fe20008010803 */
[----:B------:R-:W-:Y:S01]  /*12ba0*/  MOV R134, R116 ;  /* 0x0000007400867202 */ /* 0x000fe20000000f00 */
[----:B------:R-:W5:Y:S01]  /*12bb0*/  LDSM.16.MT88.4 R40, [R222+0xb400] ;  /* 0x00b40000de28783b */ /* 0x000f620000004200 */
[----:B------:R-:W-:Y:S01]  /*12bc0*/  HMMA.16816.F32.BF16 R80, R4, R38, R80 ;  /* 0x000000260450723c */ /* 0x000fe20000041850 */
[----:B------:R1:W3:Y:S01]  /*12bd0*/  MUFU.EX2 R155, R9 ;  /* 0x00000009009b7308 */ /* 0x0002e20000000800 */
[----:B------:R-:W-:Y:S01]  /*12be0*/  MOV R169, R76 ;  /* 0x0000004c00a97202 */ /* 0x000fe20000000f00 */
[----:B------:R-:W-:Y:S01]  /*12bf0*/  IMAD.MOV.U32 R101, RZ, RZ, R75 ;  /* 0x000000ffff657224 */ /* 0x000fe200078e004b */
[----:B------:R-:W-:-:S02]  /*12c00*/  MOV R76, R141 ;  /* 0x0000008d004c7202 */ /* 0x000fc40000000f00 */
[C---:B------:R-:W-:Y:S01]  /*12c10*/  HMMA.16816.F32.BF16 R140, R4.reuse, R36, R68 ;  /* 0x00000024048c723c */ /* 0x040fe20000041844 */
[----:B------:R-:W-:Y:S02]  /*12c20*/  MOV R133, R117 ;  /* 0x0000007500857202 */ /* 0x000fe40000000f00 */
[----:B------:R-:W-:Y:S01]  /*12c30*/  MOV R100, R76 ;  /* 0x0000004c00647202 */ /* 0x000fe20000000f00 */
[----:B----4-:R-:W-:Y:S01]  /*12c40*/  FFMA.FTZ R8, R216, UR22, -R2 ;  /* 0x00000016d8087c23 */ /* 0x010fe20008010802 */
[----:B------:R-:W-:Y:S01]  /*12c50*/  MOV R171, R89 ;  /* 0x0000005900ab7202 */ /* 0x000fe20000000f00 */
[C---:B------:R-:W-:Y:S01]  /*12c60*/  HMMA.16816.F32.BF16 R84, R4.reuse, R48, R84 ;  /* 0x000000300454723c */ /* 0x040fe20000041854 */
[----:B------:R-:W-:Y:S01]  /*12c70*/  MOV R70, R239 ;  /* 0x000000ef00467202 */ /* 0x000fe20000000f00 */
[----:B------:R4:W-:Y:S01]  /*12c80*/  MUFU.EX2 R107, R8 ;  /* 0x00000008006b7308 */ /* 0x0009e20000000800 */
[----:B------:R-:W-:Y:S01]  /*12c90*/  MOV R36, R79 ;  /* 0x0000004f00247202 */ /* 0x000fe20000000f00 */
[----:B------:R-:W-:Y:S01]  /*12ca0*/  IMAD.MOV.U32 R68, RZ, RZ, R88 ;  /* 0x000000ffff447224 */ /* 0x000fe200078e0058 */
[----:B------:R-:W-:Y:S01]  /*12cb0*/  MOV R152, R90 ;  /* 0x0000005a00987202 */ /* 0x000fe20000000f00 */
[----:B-1----:R-:W-:Y:S01]  /*12cc0*/  FFMA.FTZ R9, R218, UR22, -R2 ;  /* 0x00000016da097c23 */ /* 0x002fe20008010802 */
[----:B------:R-:W-:Y:S01]  /*12cd0*/  HMMA.16816.F32.BF16 R96, R4, R50, R96 ;  /* 0x000000320460723c */ /* 0x000fe20000041860 */
[----:B------:R-:W-:-:S02]  /*12ce0*/  MOV R71, R118 ;  /* 0x0000007600477202 */ /* 0x000fc40000000f00 */
[----:B------:R-:W1:Y:S01]  /*12cf0*/  MUFU.EX2 R168, R9 ;  /* 0x0000000900a87308 */ /* 0x000e620000000800 */
[----:B------:R-:W-:Y:S02]  /*12d00*/  MOV R69, R119 ;  /* 0x0000007700457202 */ /* 0x000fe40000000f00 */
[----:B------:R-:W-:Y:S02]  /*12d10*/  MOV R37, R73 ;  /* 0x0000004900257202 */ /* 0x000fe40000000f00 */
[----:B------:R-:W-:Y:S02]  /*12d20*/  F2FP.BF16.F32.PACK_AB R4, R11, R169 ;  /* 0x000000a90b04723e */ /* 0x000fe400000010ff */
[----:B---3--:R-:W-:Y:S01]  /*12d30*/  F2FP.BF16.F32.PACK_AB R6, R135, R155 ;  /* 0x0000009b8706723e */ /* 0x008fe200000010ff */
[----:B----4-:R-:W-:Y:S01]  /*12d40*/  FFMA.FTZ R8, R202, UR22, -R2 ;  /* 0x00000016ca087c23 */ /* 0x010fe20008010802 */
[----:B------:R-:W-:Y:S02]  /*12d50*/  MOV R202, R78 ;  /* 0x0000004e00ca7202 */ /* 0x000fe40000000f00 */
[----:B------:R-:W-:Y:S01]  /*12d60*/  MOV R170, R74 ;  /* 0x0000004a00aa7202 */ /* 0x000fe20000000f00 */
[----:B------:R3:W-:Y:S01]  /*12d70*/  MUFU.EX2 R154, R8 ;  /* 0x00000008009a7308 */ /* 0x0007e20000000800 */
[----:B------:R-:W-:-:S02]  /*12d80*/  MOV R39, R148 ;  /* 0x0000009400277202 */ /* 0x000fc40000000f00 */
[----:B-1----:R-:W-:Y:S02]  /*12d90*/  F2FP.BF16.F32.PACK_AB R5, R107, R168 ;  /* 0x000000a86b05723e */ /* 0x002fe400000010ff */
[----:B------:R-:W-:Y:S01]  /*12da0*/  MOV R9, R127 ;  /* 0x0000007f00097202 */ /* 0x000fe20000000f00 */
[----:B---3--:R-:W-:Y:S01]  /*12db0*/  FFMA.FTZ R8, R106, UR22, -R2 ;  /* 0x000000166a087c23 */ /* 0x008fe20008010802 */
[----:B------:R-:W-:-:S03]  /*12dc0*/  MOV R106, R77 ;  /* 0x0000004d006a7202 */ /* 0x000fc60000000f00 */
[----:B------:R1:W3:Y:S02]  /*12dd0*/  MUFU.EX2 R132, R8 ;  /* 0x0000000800847308 */ /* 0x0002e40000000800 */
[----:B-1----:R-:W-:Y:S01]  /*12de0*/  FFMA.FTZ R8, R197, UR22, -R0 ;  /* 0x00000016c5087c23 */ /* 0x002fe20008010800 */
[----:B---3--:R-:W-:-:S05]  /*12df0*/  F2FP.BF16.F32.PACK_AB R7, R132, R154 ;  /* 0x0000009a8407723e */ /* 0x008fca00000010ff */
[----:B------:R1:W-:Y:S02]  /*12e00*/  MUFU.EX2 R252, R8 ;  /* 0x0000000800fc7308 */ /* 0x0003e40000000800 */
[C---:B------:R-:W-:Y:S06]  /*12e10*/  HMMA.16816.F32.BF16 R76, R4.reuse, R24, R184 ;  /* 0x00000018044c723c */ /* 0x040fec00000418b8 */
[----:B------:R-:W-:Y:S01]  /*12e20*/  HMMA.16816.F32.BF16 R124, R4, R22, R172 ;  /* 0x00000016047c723c */ /* 0x000fe200000418ac */
[----:B------:R-:W-:-:S05]  /*12e30*/  MOV R184, R91 ;  /* 0x0000005b00b87202 */ /* 0x000fca0000000f00 */
[C---:B------:R-:W-:Y:S01]  /*12e40*/  HMMA.16816.F32.BF16 R88, R4.reuse, R26, R180 ;  /* 0x0000001a0458723c */ /* 0x040fe200000418b4 */
[----:B-1----:R-:W-:Y:S01]  /*12e50*/  FFMA.FTZ R8, R204, UR22, -R12 ;  /* 0x00000016cc087c23 */ /* 0x002fe2000801080c */
[----:B------:R-:W-:Y:S01]  /*12e60*/  MOV R204, R72 ;  /* 0x0000004800cc7202 */ /* 0x000fe20000000f00 */
[----:B------:R-:W-:Y:S01]  /*12e70*/  IMAD.MOV.U32 R172, RZ, RZ, R134 ;  /* 0x000000ffffac7224 */ /* 0x000fe200078e0086 */
[----:B------:R-:W-:Y:S01]  /*12e80*/  MOV R174, R202 ;  /* 0x000000ca00ae7202 */ /* 0x000fe20000000f00 */
[----:B------:R1:W-:Y:S01]  /*12e90*/  MUFU.EX2 R239, R8 ;  /* 0x0000000800ef7308 */ /* 0x0003e20000000800 */
        /* <DEDUP_REMOVED lines=8> */
[C---:B--2---:R-:W-:Y:S01]  /*12f20*/  HMMA.16816.F32.BF16 R60, R4.reuse, R16, R60 ;  /* 0x00000010043c723c */ /* 0x044fe2000004183c */
[----:B------:R-:W-:Y:S02]  /*12f30*/  MOV R36, R149 ;  /* 0x0000009500247202 */ /* 0x000fe40000000f00 */
[----:B------:R-:W-:Y:S01]  /*12f40*/  MOV R37, R150 ;  /* 0x0000009600257202 */ /* 0x000fe20000000f00 */
[--C-:B-1----:R-:W-:Y:S01]  /*12f50*/  FFMA.FTZ R8, R249, UR22, -R12.reuse ;  /* 0x00000016f9087c23 */ /* 0x102fe2000801080c */
[----:B------:R-:W-:Y:S01]  /*12f60*/  MOV R185, R36 ;  /* 0x0000002400b97202 */ /* 0x000fe20000000f00 */
[C---:B------:R-:W-:Y:S01]  /*12f70*/  HMMA.16816.F32.BF16 R72, R4.reuse, R18, R188 ;  /* 0x000000120448723c */ /* 0x040fe200000418bc */
[----:B------:R-:W-:Y:S01]  /*12f80*/  MOV R183, R37 ;  /* 0x0000002500b77202 */ /* 0x000fe20000000f00 */
[----:B------:R1:W2:Y:S04]  /*12f90*/  MUFU.EX2 R249, R8 ;  /* 0x0000000800f97308 */ /* 0x0002a80000000800 */
[C---:B------:R-:W-:Y:S06]  /*12fa0*/  HMMA.16816.F32.BF16 R112, R4.reuse, R28, R112 ;  /* 0x0000001c0470723c */ /* 0x040fec0000041870 */
[C---:B------:R-:W-:Y:S06]  /*12fb0*/  HMMA.16816.F32.BF16 R116, R4.reuse, R30, R176 ;  /* 0x0000001e0474723c */ /* 0x040fec00000418b0 */
[----:B------:R-:W-:Y:S01]  /*12fc0*/  HMMA.16816.F32.BF16 R128, R4, R20, R128 ;  /* 0x000000140480723c */ /* 0x000fe20000041880 */
[----:B-1----:R-:W-:Y:S01]  /*12fd0*/  FFMA.FTZ R8, R219, UR22, -R12 ;  /* 0x00000016db087c23 */ /* 0x002fe2000801080c */
[----:B------:R-:W-:-:S03]  /*12fe0*/  MOV R219, R132 ;  /* 0x0000008400db7202 */ /* 0x000fc60000000f00 */
[----:B------:R1:W-:Y:S01]  /*12ff0*/  MUFU.EX2 R218, R8 ;  /* 0x0000000800da7308 */ /* 0x0003e20000000800 */
[----:B-----5:R-:W-:Y:S01]  /*13000*/  HMMA.16816.F32.BF16 R108, R4, R42, R108 ;  /* 0x0000002a046c723c */ /* 0x020fe2000004186c */
[----:B-1----:R-:W-:Y:S01]  /*13010*/  FFMA.FTZ R8, R217, UR22, -R12 ;  /* 0x00000016d9087c23 */ /* 0x002fe2000801080c */
[----:B------:R-:W-:-:S04]  /*13020*/  MOV R217, R135 ;  /* 0x0000008700d97202 */ /* 0x000fc80000000f00 */
[----:B------:R-:W-:Y:S01]  /*13030*/  HMMA.16816.F32.BF16 R132, R4, R40, R160 ;  /* 0x000000280484723c */ /* 0x000fe200000418a0 */
[----:B------:R1:W3:Y:S06]  /*13040*/  MUFU.EX2 R216, R8 ;  /* 0x0000000800d87308 */ /* 0x0002ec0000000800 */
[----:B------:R-:W-:Y:S01]  /*13050*/  FFMA.FTZ R4, R213, UR22, -R3 ;  /* 0x00000016d5047c23 */ /* 0x000fe20008010803 */
[----:B------:R-:W-:Y:S02]  /*13060*/  MOV R160, R9 ;  /* 0x0000000900a07202 */ /* 0x000fe40000000f00 */
[----:B------:R-:W-:Y:S01]  /*13070*/  MOV R161, R153 ;  /* 0x0000009900a17202 */ /* 0x000fe20000000f00 */
[----:B------:R-:W-:Y:S01]  /*13080*/  IMAD.MOV.U32 R153, RZ, RZ, R10 ;  /* 0x000000ffff997224 */ /* 0x000fe200078e000a */
[----:B------:R-:W-:-:S02]  /*13090*/  MOV R213, R204 ;  /* 0x000000cc00d57202 */ /* 0x000fc40000000f00 */
[----:B------:R-:W-:Y:S01]  /*130a0*/  MOV R162, R11 ;  /* 0x0000000b00a27202 */ /* 0x000fe20000000f00 */
[----:B------:R4:W-:Y:S01]  /*130b0*/  MUFU.EX2 R204, R4 ;  /* 0x0000000400cc7308 */ /* 0x0009e20000000800 */
[----:B--2---:R-:W-:Y:S02]  /*130c0*/  F2FP.BF16.F32.PACK_AB R9, R249, R239 ;  /* 0x000000eff909723e */ /* 0x004fe400000010ff */
[----:B-1----:R-:W-:Y:S02]  /*130d0*/  F2FP.BF16.F32.PACK_AB R8, R160, R196 ;  /* 0x000000c4a008723e */ /* 0x002fe400000010ff */
[----:B------:R-:W-:Y:S02]  /*130e0*/  F2FP.BF16.F32.PACK_AB R10, R252, R161 ;  /* 0x000000a1fc0a723e */ /* 0x000fe400000010ff */
[----:B---3--:R-:W-:Y:S02]  /*130f0*/  F2FP.BF16.F32.PACK_AB R11, R216, R218 ;  /* 0x000000dad80b723e */ /* 0x008fe400000010ff */
[----:B------:R-:W-:-:S05]  /*13100*/  MOV R163, R151 ;  /* 0x0000009700a37202 */ /* 0x000fca0000000f00 */
[----:B------:R-:W-:Y:S01]  /*13110*/  HMMA.16816.F32.BF16 R148, R8, R32, R156 ;  /* 0x000000200894723c */ /* 0x000fe2000004189c */
[----:B----4-:R-:W-:Y:S01]  /*13120*/  FFMA.FTZ R4, R207, UR22, -R3 ;  /* 0x00000016cf047c23 */ /* 0x010fe20008010803 */
[----:B------:R-:W-:-:S04]  /*13130*/  MOV R207, R70 ;  /* 0x0000004600cf7202 */ /* 0x000fc80000000f00 */
[C---:B------:R-:W-:Y:S01]  /*13140*/  HMMA.16816.F32.BF16 R120, R8.reuse, R34, R120 ;  /* 0x000000220878723c */ /* 0x040fe20000041878 */
[----:B------:R1:W-:Y:S01]  /*13150*/  MUFU.EX2 R202, R4 ;  /* 0x0000000400ca7308 */ /* 0x0003e20000000800 */
[----:B------:R-:W2:Y:S04]  /*13160*/  LDSM.16.MT88.4 R32, [R222+0x9800] ;  /* 0x00980000de20783b */ /* 0x000ea80000004200 */
[C---:B------:R-:W-:Y:S06]  /*13170*/  HMMA.16816.F32.BF16 R92, R8.reuse, R16, R92 ;  /* 0x00000010085c723c */ /* 0x040fec000004185c */
[----:B------:R-:W-:Y:S01]  /*13180*/  HMMA.16816.F32.BF16 R64, R8, R24, R64 ;  /* 0x000000180840723c */ /* 0x000fe20000041840 */
[----:B-1----:R-:W-:Y:S01]  /*13190*/  FFMA.FTZ R4, R199, UR22, -R3 ;  /* 0x00000016c7047c23 */ /* 0x002fe20008010803 */
[----:B------:R-:W-:-:S04]  /*131a0*/  MOV R199, R71 ;  /* 0x0000004700c77202 */ /* 0x000fc80000000f00 */
[C---:B------:R-:W-:Y:S01]  /*131b0*/  HMMA.16816.F32.BF16 R56, R8.reuse, R26, R56 ;  /* 0x0000001a0838723c */ /* 0x040fe20000041838 */
[----:B------:R-:W1:Y:S01]  /*131c0*/  LDSM.16.MT88.4 R24, [R220+0xa800] ;  /* 0x00a80000dc18783b */ /* 0x000e620000004200 */
[----:B------:R3:W-:Y:S04]  /*131d0*/  MUFU.EX2 R197, R4 ;  /* 0x0000000400c57308 */ /* 0x0007e80000000800 */
[C---:B------:R-:W-:Y:S01]  /*131e0*/  HMMA.16816.F32.BF16 R68, R8.reuse, R18, R144 ;  /* 0x000000120844723c */ /* 0x040fe20000041890 */
[----:B------:R-:W-:Y:S05]  /*131f0*/  LDSM.16.MT88.4 R16, [R220+0xb800] ;  /* 0x00b80000dc10783b */ /* 0x000fea0000004200 */
[C---:B------:R-:W-:Y:S06]  /*13200*/  HMMA.16816.F32.BF16 R164, R8.reuse, R28, R164 ;  /* 0x0000001c08a4723c */ /* 0x040fec00000418a4 */
[C---:B------:R-:W-:Y:S01]  /*13210*/  HMMA.16816.F32.BF16 R136, R8.reuse, R30, R136 ;  /* 0x0000001e0888723c */ /* 0x040fe20000041888 */
[----:B---3--:R-:W-:Y:S01]  /*13220*/  FFMA.FTZ R4, R45, UR22, -R3 ;  /* 0x000000162d047c23 */ /* 0x008fe20008010803 */
[----:B------:R-:W-:Y:S01]  /*13230*/  MOV R45, R196 ;  /* 0x000000c4002d7202 */ /* 0x000fe20000000f00 */
[----:B------:R-:W-:Y:S02]  /*13240*/  LDSM.16.MT88.4 R28, [R222+0xa800] ;  /* 0x00a80000de1c783b */ /* 0x000fe40000004200 */
[----:B------:R3:W4:Y:S01]  /*13250*/  MUFU.EX2 R196, R4 ;  /* 0x0000000400c47308 */ /* 0x0007220000000800 */
[C---:B------:R-:W-:Y:S06]  /*13260*/  HMMA.16816.F32.BF16 R140, R8.reuse, R20, R140 ;  /* 0x00000014088c723c */ /* 0x040fec000004188c */
[C---:B------:R-:W-:Y:S01]  /*13270*/  HMMA.16816.F32.BF16 R176, R8.reuse, R22, R80 ;  /* 0x0000001608b0723c */ /* 0x040fe20000041850 */
[----:B------:R-:W-:Y:S05]  /*13280*/  LDSM.16.MT88.4 R20, [R222+0xb800] ;  /* 0x00b80000de14783b */ /* 0x000fea0000004200 */
[----:B------:R-:W-:Y:S01]  /*13290*/  HMMA.16816.F32.BF16 R84, R8, R40, R84 ;  /* 0x000000280854723c */ /* 0x000fe20000041854 */
[----:B---3--:R-:W-:Y:S01]  /*132a0*/  FFMA.FTZ R4, R241, UR22, -R2 ;  /* 0x00000016f1047c23 */ /* 0x008fe20008010802 */
[----:B------:R-:W-:-:S04]  /*132b0*/  MOV R241, R39 ;  /* 0x0000002700f17202 */ /* 0x000fc80000000f00 */
[----:B------:R-:W-:Y:S01]  /*132c0*/  HMMA.16816.F32.BF16 R96, R8, R42, R96 ;  /* 0x0000002a0860723c */ /* 0x000fe20000041860 */
[----:B------:R-:W3:Y:S01]  /*132d0*/  LDSM.16.MT88.4 R36, [R220+0x9800] ;  /* 0x00980000dc24783b */ /* 0x000ee20000004200 */
[----:B------:R5:W-:Y:S01]  /*132e0*/  MUFU.EX2 R195, R4 ;  /* 0x0000000400c37308 */ /* 0x000be20000000800 */
[----:B----4-:R-:W-:-:S04]  /*132f0*/  F2FP.BF16.F32.PACK_AB R6, R196, R197 ;  /* 0x000000c5c406723e */ /* 0x010fc800000010ff */
[----:B------:R-:W-:Y:S01]  /*13300*/  FFMA.FTZ R8, R214, UR22, -R0 ;  /* 0x00000016d6087c23 */ /* 0x000fe20008010800 */
[----:B------:R-:W-:-:S03]  /*13310*/  MOV R214, R173 ;  /* 0x000000ad00d67202 */ /* 0x000fc60000000f00 */
[----:B------:R4:W-:Y:S01]  /*13320*/  MUFU.EX2 R189, R8 ;  /* 0x0000000800bd7308 */ /* 0x0009e20000000800 */
[----:B-----5:R-:W-:Y:S01]  /*13330*/  FFMA.FTZ R4, R209, UR22, -R2 ;  /* 0x00000016d1047c23 */ /* 0x020fe20008010802 */
[----:B------:R-:W-:Y:S02]  /*13340*/  MOV R209, R213 ;  /* 0x000000d500d17202 */ /* 0x000fe40000000f00 */
[----:B------:R-:W-:-:S04]  /*13350*/  MOV R213, R160 ;  /* 0x000000a000d57202 */ /* 0x000fc80000000f00 */
[----:B------:R5:W2:Y:S01]  /*13360*/  MUFU.EX2 R194, R4 ;  /* 0x0000000400c27308 */ /* 0x000aa20000000800 */
[----:B------:R-:W-:Y:S02]  /*13370*/  MOV R83, R209 ;  /* 0x000000d100537202 */ /* 0x000fe40000000f00 */
[----:B------:R-:W-:Y:S01]  /*13380*/  MOV R209, R180 ;  /* 0x000000b400d17202 */ /* 0x000fe20000000f00 */
[----:B----4-:R-:W-:Y:S01]  /*13390*/  FFMA.FTZ R8, R212, UR22, -R0 ;  /* 0x00000016d4087c23 */ /* 0x010fe20008010800 */
[----:B------:R-:W-:-:S03]  /*133a0*/  MOV R212, R174 ;  /* 0x000000ae00d47202 */ /* 0x000fc60000000f00 */
[----:B------:R4:W-:Y:S01]  /*133b0*/  MUFU.EX2 R188, R8 ;  /* 0x0000000800bc7308 */ /* 0x0009e20000000800 */
[----:B-----5:R-:W-:Y:S01]  /*133c0*/  FFMA.FTZ R4, R203, UR22, -R2 ;  /* 0x00000016cb047c23 */ /* 0x020fe20008010802 */
[----:B------:R-:W-:Y:S01]  /*133d0*/  IMAD.MOV.U32 R203, RZ, RZ, R207 ;  /* 0x000000ffffcb7224 */ /* 0x000fe200078e00cf */
[----:B--2---:R-:W-:-:S05]  /*133e0*/  F2FP.BF16.F32.PACK_AB R5, R194, R195 ;  /* 0x000000c3c205723e */ /* 0x004fca00000010ff */
[----:B------:R2:W-:Y:S01]  /*133f0*/  MUFU.EX2 R193, R4 ;  /* 0x0000000400c17308 */ /* 0x0005e20000000800 */
[----:B------:R-:W-:Y:S02]  /*13400*/  MOV R207, R161 ;  /* 0x000000a100cf7202 */ /* 0x000fe40000000f00 */
[----:B------:R-:W-:Y:S01]  /*13410*/  MOV R82, R203 ;  /* 0x000000cb00527202 */ /* 0x000fe20000000f00 */
[----:B----4-:R-:W-:Y:S01]  /*13420*/  FFMA.FTZ R8, R206, UR22, -R0 ;  /* 0x00000016ce087c23 */ /* 0x010fe20008010800 */
[----:B------:R-:W-:-:S03]  /*13430*/  MOV R206, R175 ;  /* 0x000000af00ce7202 */ /* 0x000fc60000000f00 */
[----:B------:R4:W-:Y:S01]  /*13440*/  MUFU.EX2 R187, R8 ;  /* 0x0000000800bb7308 */ /* 0x0009e20000000800 */
[----:B--2---:R-:W-:Y:S01]  /*13450*/  FFMA.FTZ R4, R200, UR22, -R2 ;  /* 0x00000016c8047c23 */ /* 0x004fe20008010802 */
[----:B------:R-:W-:Y:S02]  /*13460*/  MOV R200, R199 ;  /* 0x000000c700c87202 */ /* 0x000fe40000000f00 */
[----:B------:R-:W-:-:S04]  /*13470*/  MOV R199, R162 ;  /* 0x000000a200c77202 */ /* 0x000fc80000000f00 */
[----:B------:R2:W5:Y:S01]  /*13480*/  MUFU.EX2 R192, R4 ;  /* 0x0000000400c07308 */ /* 0x0005620000000800 */
[----:B----4-:R-:W-:Y:S01]  /*13490*/  FFMA.FTZ R8, R198, UR22, -R0 ;  /* 0x00000016c6087c23 */ /* 0x010fe20008010800 */
[----:B------:R-:W-:-:S06]  /*134a0*/  MOV R198, R184 ;  /* 0x000000b800c67202 */ /* 0x000fcc0000000f00 */
[----:B------:R4:W-:Y:S01]  /*134b0*/  MUFU.EX2 R186, R8 ;  /* 0x0000000800ba7308 */ /* 0x0009e20000000800 */
[----:B--2---:R-:W-:Y:S01]  /*134c0*/  FFMA.FTZ R4, R251, UR22, -R0 ;  /* 0x00000016fb047c23 */ /* 0x004fe20008010800 */
[----:B-----5:R-:W-:Y:S01]  /*134d0*/  F2FP.BF16.F32.PACK_AB R7, R192, R193 ;  /* 0x000000c1c007723e */ /* 0x020fe200000010ff */
[----:B------:R-:W-:-:S05]  /*134e0*/  IMAD.MOV.U32 R251, RZ, RZ, R169 ;  /* 0x000000fffffb7224 */ /* 0x000fca00078e00a9 */
[----:B------:R2:W-:Y:S01]  /*134f0*/  MUFU.EX2 R191, R4 ;  /* 0x0000000400bf7308 */ /* 0x0005e20000000800 */
[----:B----4-:R-:W-:Y:S01]  /*13500*/  FFMA.FTZ R8, R183, UR22, -R12 ;  /* 0x00000016b7087c23 */ /* 0x010fe2000801080c */
[----:B------:R-:W-:-:S06]  /*13510*/  MOV R183, R185 ;  /* 0x000000b900b77202 */ /* 0x000fcc0000000f00 */
[----:B------:R4:W-:Y:S01]  /*13520*/  MUFU.EX2 R185, R8 ;  /* 0x0000000800b97308 */ /* 0x0009e20000000800 */
[----:B--2---:R-:W-:Y:S01]  /*13530*/  FFMA.FTZ R4, R248, UR22, -R0 ;  /* 0x00000016f8047c23 */ /* 0x004fe20008010800 */
[----:B------:R-:W-:Y:S02]  /*13540*/  MOV R248, R45 ;  /* 0x0000002d00f87202 */ /* 0x000fe40000000f00 */
[----:B------:R-:W-:-:S04]  /*13550*/  MOV R45, R172 ;  /* 0x000000ac002d7202 */ /* 0x000fc80000000f00 */
[----:B------:R2:W5:Y:S01]  /*13560*/  MUFU.EX2 R190, R4 ;  /* 0x0000000400be7308 */ /* 0x0005620000000800 */
[----:B------:R-:W-:Y:S01]  /*13570*/  MOV R203, R45 ;  /* 0x0000002d00cb7202 */ /* 0x000fe20000000f00 */
[----:B----4-:R-:W-:Y:S01]  /*13580*/  FFMA.FTZ R8, R241, UR22, -R12 ;  /* 0x00000016f1087c23 */ /* 0x010fe2000801080c */
[----:B------:R-:W-:Y:S02]  /*13590*/  MOV R241, R163 ;  /* 0x000000a300f17202 */ /* 0x000fe40000000f00 */
[----:B------:R-:W-:-:S03]  /*135a0*/  MOV R45, R182 ;  /* 0x000000b6002d7202 */ /* 0x000fc60000000f00 */
[----:B------:R4:W5:Y:S01]  /*135b0*/  MUFU.EX2 R184, R8 ;  /* 0x0000000800b87308 */ /* 0x0009620000000800 */
[----:B--2---:R-:W-:-:S07]  /*135c0*/  F2FP.BF16.F32.PACK_AB R4, R202, R204 ;  /* 0x000000ccca04723e */ /* 0x004fce00000010ff */
[----:B------:R-:W-:Y:S01]  /*135d0*/  HMMA.16816.F32.BF16 R40, R4, R34, R72 ;  /* 0x000000220428723c */ /* 0x000fe20000041848 */
[----:B----4-:R-:W-:Y:S01]  /*135e0*/  FFMA.FTZ R8, R247, UR22, -R12 ;  /* 0x00000016f7087c23 */ /* 0x010fe2000801080c */
[----:B------:R-:W-:-:S03]  /*135f0*/  IMAD.MOV.U32 R247, RZ, RZ, R183 ;  /* 0x000000fffff77224 */ /* 0x000fc600078e00b7 */
[----:B------:R2:W-:Y:S01]  /*13600*/  MUFU.EX2 R183, R8 ;  /* 0x0000000800b77308 */ /* 0x0005e20000000800 */
[C---:B-1----:R-:W-:Y:S06]  /*13610*/  HMMA.16816.F32.BF16 R144, R4.reuse, R24, R76 ;  /* 0x000000180490723c */ /* 0x042fec000004184c */
[C---:B------:R-:W-:Y:S06]  /*13620*/  HMMA.16816.F32.BF16 R156, R4.reuse, R26, R88 ;  /* 0x0000001a049c723c */ /* 0x040fec0000041858 */
[----:B---3--:R-:W-:Y:S01]  /*13630*/  HMMA.16816.F32.BF16 R48, R4, R36, R48 ;  /* 0x000000240430723c */ /* 0x008fe20000041830 */
[----:B--2---:R-:W-:Y:S01]  /*13640*/  FFMA.FTZ R8, R243, UR22, -R12 ;  /* 0x00000016f3087c23 */ /* 0x004fe2000801080c */
[----:B------:R-:W-:-:S04]  /*13650*/  MOV R243, R200 ;  /* 0x000000c800f37202 */ /* 0x000fc80000000f00 */
[C---:B------:R-:W-:Y:S01]  /*13660*/  HMMA.16816.F32.BF16 R52, R4.reuse, R38, R52 ;  /* 0x000000260434723c */ /* 0x040fe20000041834 */
[----:B------:R-:W-:Y:S02]  /*13670*/  MOV R200, R241 ;  /* 0x000000f100c87202 */ /* 0x000fe40000000f00 */
[----:B------:R-:W-:Y:S02]  /*13680*/  MOV R241, R181 ;  /* 0x000000b500f17202 */ /* 0x000fe40000000f00 */
[----:B------:R1:W2:Y:S01]  /*13690*/  MUFU.EX2 R181, R8 ;  /* 0x0000000800b57308 */ /* 0x0002a20000000800 */
[C---:B------:R-:W-:Y:S06]  /*136a0*/  HMMA.16816.F32.BF16 R60, R4.reuse, R32, R60 ;  /* 0x00000020043c723c */ /* 0x040fec000004183c */
[C---:B------:R-:W-:Y:S06]  /*136b0*/  HMMA.16816.F32.BF16 R160, R4.reuse, R28, R112 ;  /* 0x0000001c04a0723c */ /* 0x040fec0000041870 */
[----:B------:R-:W-:Y:S01]  /*136c0*/  HMMA.16816.F32.BF16 R172, R4, R30, R116 ;  /* 0x0000001e04ac723c */ /* 0x000fe20000041874 */
[--C-:B-1----:R-:W-:Y:S01]  /*136d0*/  FFMA.FTZ R8, R47, UR22, -R0.reuse ;  /* 0x000000162f087c23 */ /* 0x102fe20008010800 */
[----:B------:R-:W-:-:S04]  /*136e0*/  FFMA.FTZ R0, R46, UR22, -R0 ;  /* 0x000000162e007c23 */ /* 0x000fc80008010800 */
[C---:B------:R-:W-:Y:S01]  /*136f0*/  HMMA.16816.F32.BF16 R72, R4.reuse, R16, R128 ;  /* 0x000000100448723c */ /* 0x040fe20000041880 */
[----:B------:R-:W-:Y:S05]  /*13700*/  MUFU.EX2 R182, R8 ;  /* 0x0000000800b67308 */ /* 0x000fea0000000800 */
[C---:B------:R-:W-:Y:S01]  /*13710*/  HMMA.16816.F32.BF16 R76, R4.reuse, R18, R124 ;  /* 0x00000012044c723c */ /* 0x040fe2000004187c */
[----:B------:R-:W1:Y:S02]  /*13720*/  LDSM.16.MT88.4 R124, [R220+0x9c00] ;  /* 0x009c0000dc7c783b */ /* 0x000e640000004200 */
[----:B------:R3:W-:Y:S03]  /*13730*/  MUFU.EX2 R180, R0 ;  /* 0x0000000000b47308 */ /* 0x0007e60000000800 */
[C---:B------:R-:W-:Y:S06]  /*13740*/  HMMA.16816.F32.BF16 R88, R4.reuse, R20, R132 ;  /* 0x000000140458723c */ /* 0x040fec0000041884 */
[----:B------:R-:W-:Y:S07]  /*13750*/  HMMA.16816.F32.BF16 R108, R4, R22, R108 ;  /* 0x00000016046c723c */ /* 0x000fee000004186c */
[----:B-----5:R-:W-:Y:S01]  /*13760*/  F2FP.BF16.F32.PACK_AB R4, R190, R191 ;  /* 0x000000bfbe04723e */ /* 0x020fe200000010ff */
[----:B---3--:R-:W-:Y:S01]  /*13770*/  FFMA.FTZ R0, R240, UR22, -R12 ;  /* 0x00000016f0007c23 */ /* 0x008fe2000801080c */
[----:B------:R-:W-:-:S02]  /*13780*/  MOV R240, R82 ;  /* 0x0000005200f07202 */ /* 0x000fc40000000f00 */
[----:B------:R-:W-:Y:S01]  /*13790*/  MOV R82, R83 ;  /* 0x0000005300527202 */ /* 0x000fe20000000f00 */
[----:B------:R-:W-:Y:S01]  /*137a0*/  IMAD.MOV.U32 R83, RZ, RZ, R200 ;  /* 0x000000ffff537224 */ /* 0x000fe200078e00c8 */
[----:B------:R-:W-:Y:S02]  /*137b0*/  MOV R200, R203 ;  /* 0x000000cb00c87202 */ /* 0x000fe40000000f00 */
[----:B------:R-:W-:Y:S02]  /*137c0*/  MOV R203, R209 ;  /* 0x000000d100cb7202 */ /* 0x000fe40000000f00 */
[----:B------:R-:W-:Y:S02]  /*137d0*/  MOV R209, R241 ;  /* 0x000000f100d17202 */ /* 0x000fe40000000f00 */
[----:B------:R-:W-:Y:S02]  /*137e0*/  MOV R241, R45 ;  /* 0x0000002d00f17202 */ /* 0x000fe40000000f00 */
[----:B------:R-:W-:-:S02]  /*137f0*/  MOV R45, R107 ;  /* 0x0000006b002d7202 */ /* 0x000fc40000000f00 */
[----:B------:R3:W-:Y:S01]  /*13800*/  MUFU.EX2 R107, R0 ;  /* 0x00000000006b7308 */ /* 0x0007e20000000800 */
[----:B------:R-:W-:Y:S02]  /*13810*/  F2FP.BF16.F32.PACK_AB R5, R184, R185 ;  /* 0x000000b9b805723e */ /* 0x000fe400000010ff */
[----:B------:R-:W-:Y:S02]  /*13820*/  F2FP.BF16.F32.PACK_AB R6, R188, R189 ;  /* 0x000000bdbc06723e */ /* 0x000fe400000010ff */
[----:B--2---:R-:W-:Y:S02]  /*13830*/  F2FP.BF16.F32.PACK_AB R7, R181, R183 ;  /* 0x000000b7b507723e */ /* 0x004fe400000010ff */
[----:B------:R-:W-:Y:S02]  /*13840*/  MOV R9, R241 ;  /* 0x000000f100097202 */ /* 0x000fe40000000f00 */
[----:B------:R-:W-:Y:S02]  /*13850*/  MOV R241, R45 ;  /* 0x0000002d00f17202 */ /* 0x000fe40000000f00 */
[----:B------:R-:W-:Y:S01]  /*13860*/  MOV R11, R200 ;  /* 0x000000c8000b7202 */ /* 0x000fe20000000f00 */
[----:B------:R-:W-:Y:S01]  /*13870*/  HMMA.16816.F32.BF16 R56, R4, R26, R56 ;  /* 0x0000001a0438723c */ /* 0x000fe20000041838 */
[----:B------:R-:W-:-:S02]  /*13880*/  MOV R10, R209 ;  /* 0x000000d1000a7202 */ /* 0x000fc40000000f00 */
[----:B------:R-:W-:Y:S01]  /*13890*/  MOV R115, R203 ;  /* 0x000000cb00737202 */ /* 0x000fe20000000f00 */
[----:B---3--:R-:W-:Y:S01]  /*138a0*/  FFMA.FTZ R0, R242, UR22, -R3 ;  /* 0x00000016f2007c23 */ /* 0x008fe20008010803 */
[----:B------:R-:W-:Y:S01]  /*138b0*/  MOV R242, R106 ;  /* 0x0000006a00f27202 */ /* 0x000fe20000000f00 */
[C---:B------:R-:W-:Y:S01]  /*138c0*/  HMMA.16816.F32.BF16 R64, R4.reuse, R24, R64 ;  /* 0x000000180440723c */ /* 0x040fe20000041840 */
[----:B------:R-:W-:Y:S01]  /*138d0*/  MOV R200, R168 ;  /* 0x000000a800c87202 */ /* 0x000fe20000000f00 */
[----:B------:R2:W-:Y:S01]  /*138e0*/  MUFU.EX2 R106, R0 ;  /* 0x00000000006a7308 */ /* 0x0005e20000000800 */
[----:B------:R-:W-:Y:S02]  /*138f0*/  MOV R203, R213 ;  /* 0x000000d500cb7202 */ /* 0x000fe40000000f00 */
[----:B------:R-:W-:Y:S01]  /*13900*/  MOV R209, R199 ;  /* 0x000000c700d17202 */ /* 0x000fe20000000f00 */
[----:B------:R-:W-:Y:S01]  /*13910*/  HMMA.16816.F32.BF16 R132, R4, R32, R92 ;  /* 0x000000200484723c */ /* 0x000fe2000004185c */
[----:B------:R-:W-:-:S02]  /*13920*/  MOV R199, R207 ;  /* 0x000000cf00c77202 */ /* 0x000fc40000000f00 */
[----:B------:R-:W-:Y:S02]  /*13930*/  MOV R207, R155 ;  /* 0x0000009b00cf7202 */ /* 0x000fe40000000f00 */
[----:B------:R-:W-:Y:S01]  /*13940*/  MOV R213, R154 ;  /* 0x0000009a00d57202 */ /* 0x000fe20000000f00 */
[C---:B------:R-:W-:Y:S06]  /*13950*/  HMMA.16816.F32.BF16 R32, R4.reuse, R34, R68 ;  /* 0x000000220420723c */ /* 0x040fec0000041844 */
[----:B------:R-:W-:Y:S01]  /*13960*/  HMMA.16816.F32.BF16 R68, R4, R16, R140 ;  /* 0x000000100444723c */ /* 0x000fe2000004188c */
[----:B--2---:R-:W-:Y:S01]  /*13970*/  FFMA.FTZ R0, R211, UR22, -R3 ;  /* 0x00000016d3007c23 */ /* 0x004fe20008010803 */
[----:B------:R-:W-:-:S02]  /*13980*/  MOV R211, R170 ;  /* 0x000000aa00d37202 */ /* 0x000fc40000000f00 */
[----:B------:R-:W-:Y:S02]  /*13990*/  MOV R170, R101 ;  /* 0x0000006500aa7202 */ /* 0x000fe40000000f00 */
[----:B------:R2:W3:Y:S01]  /*139a0*/  MUFU.EX2 R101, R0 ;  /* 0x0000000000657308 */ /* 0x0004e20000000800 */
[C---:B------:R-:W-:Y:S06]  /*139b0*/  HMMA.16816.F32.BF16 R16, R4.reuse, R18, R176 ;  /* 0x000000120410723c */ /* 0x040fec00000418b0 */
[----:B------:R-:W-:Y:S01]  /*139c0*/  HMMA.16816.F32.BF16 R116, R4, R36, R148 ;  /* 0x000000240474723c */ /* 0x000fe20000041894 */
[----:B------:R-:W-:-:S02]  /*139d0*/  MOV R178, R10 ;  /* 0x0000000a00b27202 */ /* 0x000fc40000000f00 */
[----:B------:R-:W-:Y:S02]  /*139e0*/  MOV R177, R11 ;  /* 0x0000000b00b17202 */ /* 0x000fe40000000f00 */
[----:B------:R-:W-:Y:S01]  /*139f0*/  MOV R179, R9 ;  /* 0x0000000900b37202 */ /* 0x000fe20000000f00 */
[C---:B------:R-:W-:Y:S01]  /*13a00*/  HMMA.16816.F32.BF16 R164, R4.reuse, R28, R164 ;  /* 0x0000001c04a4723c */ /* 0x040fe200000418a4 */
[----:B------:R-:W-:Y:S01]  /*13a10*/  LDSM.16.MT88.4 R8, [R222+0xbc00] ;  /* 0x00bc0000de08783b */ /* 0x000fe20000004200 */
[--C-:B--2---:R-:W-:Y:S01]  /*13a20*/  FFMA.FTZ R0, R205, UR22, -R3.reuse ;  /* 0x00000016cd007c23 */ /* 0x104fe20008010803 */
[----:B------:R-:W-:Y:S01]  /*13a30*/  MOV R205, R171 ;  /* 0x000000ab00cd7202 */ /* 0x000fe20000000f00 */
[----:B------:R-:W-:Y:S01]  /*13a40*/  FFMA.FTZ R3, R201, UR22, -R3 ;  /* 0x00000016c9037c23 */ /* 0x000fe20008010803 */
[----:B------:R-:W-:Y:S01]  /*13a50*/  MOV R171, R100 ;  /* 0x0000006400ab7202 */ /* 0x000fe20000000f00 */
[----:B------:R-:W-:Y:S01]  /*13a60*/  HMMA.16816.F32.BF16 R84, R4, R20, R84 ;  /* 0x000000140454723c */ /* 0x000fe20000041854 */
[----:B------:R2:W-:Y:S01]  /*13a70*/  MUFU.EX2 R100, R0 ;  /* 0x0000000000647308 */ /* 0x0005e20000000800 */
[----:B------:R-:W-:Y:S01]  /*13a80*/  IMAD.MOV.U32 R201, RZ, RZ, R82 ;  /* 0x000000ffffc97224 */ /* 0x000fe200078e0052 */
[----:B---3--:R-:W-:-:S03]  /*13a90*/  F2FP.BF16.F32.PACK_AB R92, R101, R106 ;  /* 0x0000006a655c723e */ /* 0x008fc600000010ff */
[C---:B------:R-:W-:Y:S03]  /*13aa0*/  HMMA.16816.F32.BF16 R36, R4.reuse, R38, R120 ;  /* 0x000000260424723c */ /* 0x040fe60000041878 */
[----:B------:R3:W4:Y:S03]  /*13ab0*/  MUFU.EX2 R47, R3 ;  /* 0x00000003002f7308 */ /* 0x0007260000000800 */
[----:B------:R-:W-:Y:S01]  /*13ac0*/  HMMA.16816.F32.BF16 R28, R4, R30, R136 ;  /* 0x0000001e041c723c */ /* 0x000fe20000041888 */
[----:B------:R-:W5:Y:S01]  /*13ad0*/  LDSM.16.MT88.4 R136, [R222+0x9c00] ;  /* 0x009c0000de88783b */ /* 0x000f620000004200 */
[----:B--2---:R-:W-:Y:S01]  /*13ae0*/  FFMA.FTZ R0, R246, UR22, -R2 ;  /* 0x00000016f6007c23 */ /* 0x004fe20008010802 */
[----:B------:R-:W-:-:S03]  /*13af0*/  MOV R246, R83 ;  /* 0x0000005300f67202 */ /* 0x000fc60000000f00 */
[----:B------:R-:W-:Y:S01]  /*13b00*/  HMMA.16816.F32.BF16 R20, R4, R22, R96 ;  /* 0x000000160414723c */ /* 0x000fe20000041860 */
[----:B------:R-:W-:Y:S01]  /*13b10*/  LDSM.16.MT88.4 R80, [R220+0xbc00] ;  /* 0x00bc0000dc50783b */ /* 0x000fe20000004200 */
[----:B------:R2:W-:Y:S01]  /*13b20*/  MUFU.EX2 R46, R0 ;  /* 0x00000000002e7308 */ /* 0x0005e20000000800 */
[----:B---3--:R-:W-:-:S04]  /*13b30*/  MOV R3, R152 ;  /* 0x0000009800037202 */ /* 0x008fc80000000f00 */
[----:B------:R-:W-:Y:S01]  /*13b40*/  FFMA.FTZ R4, R178, R44, R177 ;  /* 0x0000002cb2047223 */ /* 0x000fe200000100b1 */
[----:B----4-:R-:W-:Y:S02]  /*13b50*/  F2FP.BF16.F32.PACK_AB R94, R47, R100 ;  /* 0x000000642f5e723e */ /* 0x010fe400000010ff */
[----:B------:R-:W-:Y:S01]  /*13b60*/  F2FP.BF16.F32.PACK_AB R96, R186, R187 ;  /* 0x000000bbba60723e */ /* 0x000fe200000010ff */
[----:B------:R-:W-:Y:S01]  /*13b70*/  FADD.FTZ R6, R246, R4 ;  /* 0x00000004f6067221 */ /* 0x000fe20000010000 */
[----:B------:R-:W-:Y:S01]  /*13b80*/  F2FP.BF16.F32.PACK_AB R98, R180, R182 ;  /* 0x000000b6b462723e */ /* 0x000fe200000010ff */
[----:B--2---:R-:W-:Y:S01]  /*13b90*/  FFMA.FTZ R0, R215, UR22, -R2 ;  /* 0x00000016d7007c23 */ /* 0x004fe20008010802 */
[----:B------:R-:W-:-:S03]  /*13ba0*/  MOV R215, R170 ;  /* 0x000000aa00d77202 */ /* 0x000fc60000000f00 */
[----:B------:R2:W3:Y:S02]  /*13bb0*/  MUFU.EX2 R45, R0 ;  /* 0x00000000002d7308 */ /* 0x0004e40000000800 */
[--C-:B--2---:R-:W-:Y:S01]  /*13bc0*/  FFMA.FTZ R0, R210, UR22, -R2.reuse ;  /* 0x00000016d2007c23 */ /* 0x104fe20008010802 */
[----:B------:R-:W-:Y:S01]  /*13bd0*/  FFMA.FTZ R2, R208, UR22, -R2 ;  /* 0x00000016d0027c23 */ /* 0x000fe20008010802 */
[----:B------:R-:W-:-:S04]  /*13be0*/  MOV R208, R153 ;  /* 0x0000009900d07202 */ /* 0x000fc80000000f00 */
[----:B------:R2:W-:Y:S01]  /*13bf0*/  MUFU.EX2 R27, R0 ;  /* 0x00000000001b7308 */ /* 0x0005e20000000800 */
[----:B------:R-:W-:Y:S01]  /*13c00*/  MOV R210, R171 ;  /* 0x000000ab00d27202 */ /* 0x000fe20000000f00 */
[----:B------:R-:W4:Y:S01]  /*13c10*/  LDSM.16.MT88.4 R152, [R220+0xac00] ;  /* 0x00ac0000dc98783b */ /* 0x000f220000004200 */
[----:B------:R-:W-:Y:S01]  /*13c20*/  FFMA.FTZ R3, R3, R14, R208 ;  /* 0x0000000e03037223 */ /* 0x000fe200000100d0 */
[----:B---3--:R-:W-:Y:S02]  /*13c30*/  F2FP.BF16.F32.PACK_AB R93, R45, R46 ;  /* 0x0000002e2d5d723e */ /* 0x008fe400000010ff */
[----:B------:R-:W3:Y:S02]  /*13c40*/  LDSM.16.MT88.4 R168, [R222+0xac00] ;  /* 0x00ac0000dea8783b */ /* 0x000ee40000004200 */
[----:B------:R1:W5:Y:S01]  /*13c50*/  MUFU.EX2 R26, R2 ;  /* 0x00000002001a7308 */ /* 0x0003620000000800 */
[----:B--2---:R-:W-:-:S07]  /*13c60*/  FFMA.FTZ R0, R250, UR22, -R12 ;  /* 0x00000016fa007c23 */ /* 0x004fce000801080c */
[----:B------:R2:W2:Y:S01]  /*13c70*/  MUFU.EX2 R25, R0 ;  /* 0x0000000000197308 */ /* 0x0004a20000000800 */
[----:B-1----:R-:W-:Y:S02]  /*13c80*/  MOV R2, R115 ;  /* 0x0000007300027202 */ /* 0x002fe40000000f00 */
[----:B-----5:R-:W-:-:S07]  /*13c90*/  F2FP.BF16.F32.PACK_AB R95, R26, R27 ;  /* 0x0000001b1a5f723e */ /* 0x020fce00000010ff */
[----:B------:R-:W-:Y:S01]  /*13ca0*/  HMMA.16816.F32.BF16 R112, R92, R124, R48 ;  /* 0x0000007c5c70723c */ /* 0x000fe20000041830 */
[----:B--2---:R-:W-:Y:S01]  /*13cb0*/  FFMA.FTZ R0, R245, UR22, -R12 ;  /* 0x00000016f5007c23 */ /* 0x004fe2000801080c */
[----:B------:R-:W-:-:S04]  /*13cc0*/  F2FP.BF16.F32.PACK_AB R97, R25, R107 ;  /* 0x0000006b1961723e */ /* 0x000fc800000010ff */
[C---:B------:R-:W-:Y:S01]  /*13cd0*/  HMMA.16816.F32.BF16 R120, R92.reuse, R126, R52 ;  /* 0x0000007e5c78723c */ /* 0x040fe20000041834 */
[----:B------:R1:W-:Y:S05]  /*13ce0*/  MUFU.EX2 R24, R0 ;  /* 0x0000000000187308 */ /* 0x0003ea0000000800 */
[C---:B------:R-:W-:Y:S06]  /*13cf0*/  HMMA.16816.F32.BF16 R128, R92.reuse, R136, R60 ;  /* 0x000000885c80723c */ /* 0x040fec000004183c */
[C---:B------:R-:W-:Y:S06]  /*13d00*/  HMMA.16816.F32.BF16 R140, R92.reuse, R138, R40 ;  /* 0x0000008a5c8c723c */ /* 0x040fec0000041828 */
[----:B----4-:R-:W-:Y:S01]  /*13d10*/  HMMA.16816.F32.BF16 R144, R92, R152, R144 ;  /* 0x000000985c90723c */ /* 0x010fe20000041890 */
[----:B-1----:R-:W-:-:S04]  /*13d20*/  FFMA.FTZ R0, R244, UR22, -R12 ;  /* 0x00000016f4007c23 */ /* 0x002fc8000801080c */
[----:B------:R1:W2:Y:S01]  /*13d30*/  MUFU.EX2 R7, R0 ;  /* 0x0000000000077308 */ /* 0x0002a20000000800 */
[C---:B------:R-:W-:Y:S06]  /*13d40*/  HMMA.16816.F32.BF16 R156, R92.reuse, R154, R156 ;  /* 0x0000009a5c9c723c */ /* 0x040fec000004189c */
[C---:B---3--:R-:W-:Y:S06]  /*13d50*/  HMMA.16816.F32.BF16 R160, R92.reuse, R168, R160 ;  /* 0x000000a85ca0723c */ /* 0x048fec00000418a0 */
[----:B------:R-:W-:Y:S01]  /*13d60*/  HMMA.16816.F32.BF16 R172, R92, R170, R172 ;  /* 0x000000aa5cac723c */ /* 0x000fe200000418ac */
[----:B-1----:R-:W-:Y:S01]  /*13d70*/  FFMA.FTZ R0, R2, R15, R179 ;  /* 0x0000000f02007223 */ /* 0x002fe200000100b3 */
[----:B------:R-:W-:Y:S01]  /*13d80*/  FFMA.FTZ R2, R215, R13, R210 ;  /* 0x0000000dd7027223 */ /* 0x000fe200000100d2 */
[----:B--2---:R-:W-:-:S03]  /*13d90*/  F2FP.BF16.F32.PACK_AB R99, R7, R24 ;  /* 0x000000180763723e */ /* 0x004fc600000010ff */
        /* <DEDUP_REMOVED lines=80> */
.L_x_285:
        /* <DEDUP_REMOVED lines=21> */
[----:B------:R-:W3:Y:S01]  /*143f0*/  LDL.LU.64 R6, [R1+0x48] ;  /* 0x0000480001067983 */ /* 0x000ee20000300a00 */
[----:B-1----:R-:W-:-:S03]  /*14400*/  IMAD.MOV.U32 R3, RZ, RZ, R105 ;  /* 0x000000ffff037224 */ /* 0x002fc600078e0069 */
[----:B--2---:R-:W3:Y:S02]  /*14410*/  LDL.LU.64 R4, [R1+0x50] ;  /* 0x0000500001047983 */ /* 0x004ee40000300a00 */
[----:B---3--:R-:W-:-:S05]  /*14420*/  MOV R5, R7 ;  /* 0x0000000700057202 */ /* 0x008fca0000000f00 */
[----:B------:R1:W-:Y:S01]  /*14430*/  STL.64 [R1+0x18], R4 ;  /* 0x0000180401007387 */ /* 0x0003e20000100a00 */
[----:B------:R-:W-:Y:S05]  /*14440*/  BRA `(.L_x_293) ;  /* 0x00000004000c7947 */ /* 0x000fea0003800000 */
.L_x_295:
        /* <DEDUP_REMOVED lines=17> */
[----:B------:R-:W4:Y:S01]  /*14560*/  @!P4 LDC.64 R110, c[0x0][0x218] ;  /* 0x00008600ff6ecb82 */ /* 0x000f220000000a00 */
[----:B--2---:R-:W-:Y:S04]  /*14570*/  LEA R102, P0, R102, R184, 0x6 ;  /* 0x000000b866667211 */ /* 0x004fe800078030ff */
[----:B---3--:R-:W-:Y:S02]  /*14580*/  LEA.HI.X R103, R108, R181, R103, 0x6, P0 ;  /* 0x000000b56c677211 */ /* 0x008fe400000f3467 */
[C---:B-1----:R-:W-:Y:S01]  /*14590*/  @!P4 LEA R104, P0, R102.reuse, R104, 0x1 ;  /* 0x000000686668c211 */ /* 0x042fe200078008ff */
[----:B------:R-:W1:Y:S03]  /*145a0*/  @!P2 LDC.64 R108, c[0x0][0x218] ;  /* 0x00008600ff6cab82 */ /* 0x000e660000000a00 */
[C-C-:B------:R-:W-:Y:S02]  /*145b0*/  @!P4 LEA.HI.X R105, R102.reuse, R105, R103.reuse, 0x1, P0 ;  /* 0x000000696669c211 */ /* 0x140fe400000f0c67 */
[C---:B-----5:R-:W-:Y:S03]  /*145c0*/  @!P2 LEA R178, P0, R102.reuse, R178, 0x1 ;  /* 0x000000b266b2a211 */ /* 0x060fe600078008ff */
[----:B------:R-:W-:Y:S01]  /*145d0*/  @!PT LDS RZ, [RZ] ;  /* 0x00000000fffff984 */ /* 0x000fe20000000800 */
[----:B------:R-:W-:Y:S01]  /*145e0*/  @!PT LDS RZ, [RZ] ;  /* 0x00000000fffff984 */ /* 0x000fe20000000800 */
[----:B------:R-:W-:Y:S01]  /*145f0*/  @!PT LDS RZ, [RZ] ;  /* 0x00000000fffff984 */ /* 0x000fe20000000800 */
[----:B------:R2:W-:Y:S01]  /*14600*/  @!P4 LDGSTS.E.BYPASS.LTC128B.128 [R226+0x6000], desc[UR28][R104.64] ;  /* 0x0600000068e2cfae */ /* 0x0005e2000b901d5c */
[C-C-:B------:R-:W-:Y:S01]  /*14610*/  @!P2 LEA.HI.X R179, R102.reuse, R179, R103.reuse, 0x1, P0 ;  /* 0x000000b366b3a211 */ /* 0x140fe200000f0c67 */
[----:B------:R-:W2:Y:S01]  /*14620*/  @!P1 LDC.64 R180, c[0x0][0x218] ;  /* 0x00008600ffb49b82 */ /* 0x000ea20000000a00 */
        /* <DEDUP_REMOVED lines=17> */
[C---:B-1----:R-:W-:Y:S03]  /*14740*/  @!P2 LEA R108, P0, R102.reuse, R108, 0x1 ;  /* 0x0000006c666ca211 */ /* 0x042fe600078008ff */
[----:B------:R-:W-:Y:S01]  /*14750*/  @!PT LDS RZ, [RZ] ;  /* 0x00000000fffff984 */ /* 0x000fe20000000800 */
[----:B------:R-:W-:Y:S01]  /*14760*/  @!PT LDS RZ, [RZ] ;  /* 0x00000000fffff984 */ /* 0x000fe20000000800 */
[----:B------:R-:W-:Y:S01]  /*14770*/  @!PT LDS RZ, [RZ] ;  /* 0x00000000fffff984 */ /* 0x000fe20000000800 */
[----:B------:R3:W-:Y:S01]  /*14780*/  @!P4 LDGSTS.E.BYPASS.LTC128B.128 [R226+0x6800], desc[UR28][R110.64] ;  /* 0x068000006ee2cfae */ /* 0x0007e2000b901d5c */
[C-C-:B------:R-:W-:Y:S02]  /*14790*/  @!P2 LEA.HI.X R109, R102.reuse, R109, R103.reuse, 0x1, P0 ;  /* 0x0000006d666da211 */ /* 0x140fe400000f0c67 */
[C---:B--2---:R-:W-:Y:S01]  /*147a0*/  @!P1 LEA R104, P0, R102.reuse, R180, 0x1 ;  /* 0x000000b466689211 */ /* 0x044fe200078008ff */
        /* <DEDUP_REMOVED lines=13> */
.L_x_293:
[----:B-12---:R-:W2:Y:S01]  /*14880*/  LDL R4, [R1+0x30] ;  /* 0x0000300001047983 */ /* 0x006ea20000100800 */
[----:B------:R-:W-:Y:S04]  /*14890*/  DEPBAR.LE SB0, 0x0 ;  /* 0x000080000000791a */ /* 0x000fe80000000000 */
[----:B------:R-:W3:Y:S01]  /*148a0*/  LDL R2, [R1+0x34] ;  /* 0x0000340001027983 */ /* 0x000ee20000100800 */
[----:B------:R-:W-:Y:S04]  /*148b0*/  UIADD3 UR11, UR20, -0x1, URZ ;  /* 0xffffffff140b7890 */ /* 0x000fe8000fffe03f */
[----:B------:R-:W4:Y:S01]  /*148c0*/  LDL.64 R20, [R1+0x18] ;  /* 0x0000180001147983 */ /* 0x000f220000100a00 */
[----:B------:R-:W-:Y:S02]  /*148d0*/  USHF.R.S32.HI UR13, URZ, 0x1f, UR11 ;  /* 0x0000001f3f0d7899 */ /* 0x000fe4000801140b */
[----:B------:R-:W-:Y:S02]  /*148e0*/  UIMAD UR12, UR8, UR11, URZ ;  /* 0x0000000b080c72a4 */ /* 0x000fe4000f8e023f */
[----:B------:R-:W5:Y:S01]  /*148f0*/  LDL R6, [R1+0x28] ;  /* 0x0000280001067983 */ /* 0x000f620000100800 */
[----:B------:R-:W-:Y:S02]  /*14900*/  UISETP.GT.AND UP0, UPT, UR11, UR14, UPT ;  /* 0x0000000e0b00728c */ /* 0x000fe4000bf04270 */
[----:B------:R-:W-:Y:S02]  /*14910*/  UIMAD UR12, UR13, UR9, UR12 ;  /* 0x000000090d0c72a4 */ /* 0x000fe4000f8e020c */
[----:B------:R-:W5:Y:S05]  /*14920*/  LDL R0, [R1+0x2c] ;  /* 0x00002c0001007983 */ /* 0x000f6a0000100800 */
[----:B------:R-:W5:Y:S05]  /*14930*/  LDL R8, [R1+0x20] ;  /* 0x0000200001087983 */ /* 0x000f6a0000100800 */
[----:B------:R-:W5:Y:S01]  /*14940*/  LDL R18, [R1+0x24] ;  /* 0x0000240001127983 */ /* 0x000f620000100800 */
[----:B------:R-:W-:Y:S06]  /*14950*/  BAR.SYNC.DEFER_BLOCKING 0x0 ;  /* 0x0000000000007b1d */ /* 0x000fec0000010000 */
[----:B------:R-:W-:Y:S05]  /*14960*/  @P4 STS [R226+0x9000], RZ ;  /* 0x009000ffe2004388 */ /* 0x000fea0000000800 */
[----:B------:R-:W-:Y:S05]  /*14970*/  @P4 STS [R226+0x9004], RZ ;  /* 0x009004ffe2004388 */ /* 0x000fea0000000800 */
        /* <DEDUP_REMOVED lines=10> */
[C---:B-----5:R-:W-:Y:S04]  /*14a20*/  @!P4 LEA R6, P0, R4.reuse, R6, 0x1 ;  /* 0x000000060406c211 */ /* 0x060fe800078008ff */
[C-C-:B------:R-:W-:Y:S02]  /*14a30*/  @!P4 LEA.HI.X R7, R4.reuse, R0, R2.reuse, 0x1, P0 ;  /* 0x000000000407c211 */ /* 0x140fe400000f0c02 */
[----:B------:R-:W2:Y:S01]  /*14a40*/  @!P1 LDC.64 R10, c[0x0][0x220] ;  /* 0x00008800ff0a9b82 */ /* 0x000ea20000000a00 */
[C---:B------:R-:W-:Y:S02]  /*14a50*/  IADD3 R0, P5, R4.reuse, UR24, RZ ;  /* 0x0000001804007c10 */ /* 0x040fe4000ffbe0ff */
[----:B------:R-:W-:Y:S01]  /*14a60*/  @!PT LDS RZ, [RZ] ;  /* 0x00000000fffff984 */ /* 0x000fe20000000800 */
[----:B------:R-:W-:Y:S01]  /*14a70*/  @!PT LDS RZ, [RZ] ;  /* 0x00000000fffff984 */ /* 0x000fe20000000800 */
[----:B------:R-:W-:Y:S01]  /*14a80*/  @!PT LDS RZ, [RZ] ;  /* 0x00000000fffff984 */ /* 0x000fe20000000800 */
[----:B------:R3:W-:Y:S05]  /*14a90*/  @!P4 LDGSTS.E.BYPASS.LTC128B.128 [R226+0x9000], desc[UR28][R6.64] ;  /* 0x0900000006e2cfae */ /* 0x0007ea000b901d5c */
        /* <DEDUP_REMOVED lines=10> */
[----:B------:R-:W-:Y:S04]  /*14b40*/  @!P1 LEA.HI.X R11, R4, R11, R2, 0x1, P0 ;  /* 0x0000000b040b9211 */ /* 0x000fe800000f0c02 */
[----:B------:R-:W-:Y:S01]  /*14b50*/  @P1 STS.128 [R226+0xb000], RZ ;  /* 0x00b000ffe2001388 */ /* 0x000fe20000000c00 */
[----:B------:R-:W-:Y:S02]  /*14b60*/  IADD3.X R2, R2, UR18, RZ, P5, !PT ;  /* 0x0000001202027c10 */ /* 0x000fe4000affe4ff */
[C---:B------:R-:W-:Y:S02]  /*14b70*/  @!P4 LEA R8, P5, R0.reuse, R8, 0x1 ;  /* 0x000000080008c211 */ /* 0x040fe400078a08ff */
[----:B------:R-:W-:Y:S01]  /*14b80*/  @!PT LDS RZ, [RZ] ;  /* 0x00000000fffff984 */ /* 0x000fe20000000800 */
[----:B------:R-:W-:Y:S01]  /*14b90*/  @!PT LDS RZ, [RZ] ;  /* 0x00000000fffff984 */ /* 0x000fe20000000800 */
[----:B------:R-:W-:Y:S01]  /*14ba0*/  @!PT LDS RZ, [RZ] ;  /* 0x00000000fffff984 */ /* 0x000fe20000000800 */
[----:B------:R-:W-:Y:S01]  /*14bb0*/  @!P1 LDGSTS.E.BYPASS.LTC128B.128 [R226+0xb000], desc[UR28][R10.64+0x80] ;  /* 0x0b0000800ae29fae */ /* 0x000fe2000b901d5c */
[C---:B---3--:R-:W-:Y:S02]  /*14bc0*/  @!P2 LEA R6, P3, R0.reuse, R14, 0x1 ;  /* 0x0000000e0006a211 */ /* 0x048fe400078608ff */
[C-C-:B------:R-:W-:Y:S02]  /*14bd0*/  @!P4 LEA.HI.X R9, R0.reuse, R18, R2.reuse, 0x1, P5 ;  /* 0x000000120009c211 */ /* 0x140fe400028f0c02 */
[----:B------:R-:W-:Y:S01]  /*14be0*/  @P4 STS.128 [R226+0x9800], RZ ;  /* 0x009800ffe2004388 */ /* 0x000fe20000000c00 */
[C-C-:B------:R-:W-:Y:S04]  /*14bf0*/  @!P2 LEA.HI.X R7, R0.reuse, R15, R2.reuse, 0x1, P3 ;  /* 0x0000000f0007a211 */ /* 0x140fe800018f0c02 */
[----:B------:R-:W-:Y:S01]  /*14c00*/  @!PT LDS RZ, [RZ] ;  /* 0x00000000fffff984 */ /* 0x000fe20000000800 */
[----:B------:R-:W-:Y:S01]  /*14c10*/  @!PT LDS RZ, [RZ] ;  /* 0x00000000fffff984 */ /* 0x000fe20000000800 */
[----:B------:R-:W-:Y:S01]  /*14c20*/  @!PT LDS RZ, [RZ] ;  /* 0x00000000fffff984 */ /* 0x000fe20000000800 */
[----:B------:R-:W-:Y:S01]  /*14c30*/  @!P4 LDGSTS.E.BYPASS.LTC128B.128 [R226+0x9800], desc[UR28][R8.64] ;  /* 0x0980000008e2cfae */ /* 0x000fe2000b901d5c */
[C---:B-1----:R-:W-:Y:S04]  /*14c40*/  @!P1 LEA R4, P0, R0.reuse, R16, 0x1 ;  /* 0x0000001000049211 */ /* 0x042fe800078008ff */
[----:B------:R-:W-:Y:S01]  /*14c50*/  @P2 STS.128 [R226+0xa800], RZ ;  /* 0x00a800ffe2002388 */ /* 0x000fe20000000c00 */
[----:B------:R-:W-:Y:S01]  /*14c60*/  @!P1 LEA.HI.X R5, R0, R17, R2, 0x1, P0 ;  /* 0x0000001100059211 */ /* 0x000fe200000f0c02 */
[----:B------:R-:W-:Y:S01]  /*14c70*/  IMAD.U32 R0, RZ, RZ, UR11 ;  /* 0x0000000bff007e24 */ /* 0x000fe2000f8e00ff */
[----:B------:R-:W-:Y:S02]  /*14c80*/  PLOP3.LUT P0, PT, PT, PT, UP0, 0x80, 0x0 ;  /* 0x000000000000781c */ /* 0x000fe40003f0f008 */
[----:B------:R-:W-:Y:S01]  /*14c90*/  @!PT LDS RZ, [RZ] ;  /* 0x00000000fffff984 */ /* 0x000fe20000000800 */
[----:B------:R-:W-:Y:S01]  /*14ca0*/  @!PT LDS RZ, [RZ] ;  /* 0x00000000fffff984 */ /* 0x000fe20000000800 */
[----:B------:R-:W-:Y:S01]  /*14cb0*/  @!PT LDS RZ, [RZ] ;  /* 0x00000000fffff984 */ /* 0x000fe20000000800 */
[----:B------:R-:W-:Y:S01]  /*14cc0*/  @!P2 LDGSTS.E.BYPASS.LTC128B.128 [R226+0xa800], desc[UR28][R6.64+0x40] ;  /* 0x0a80004006e2afae */ /* 0x000fe2000b901d5c */
[----:B------:R-:W-:Y:S04]  /*14cd0*/  IMAD R0, R0, 0x40, R101 ;  /* 0x0000004000007824 */ /* 0x000fe800078e0265 */
[----:B------:R-:W-:Y:S01]  /*14ce0*/  @P1 STS.128 [R226+0xb800], RZ ;  /* 0x00b800ffe2001388 */ /* 0x000fe20000000c00 */
[----:B------:R-:W-:Y:S04]  /*14cf0*/  VIADD R101, R0, 0x1 ;  /* 0x0000000100657836 */ /* 0x000fe80000000000 */
[----:B------:R-:W-:Y:S01]  /*14d00*/  @!PT LDS RZ, [RZ] ;  /* 0x00000000fffff984 */ /* 0x000fe20000000800 */
[----:B------:R-:W-:Y:S01]  /*14d10*/  @!PT LDS RZ, [RZ] ;  /* 0x00000000fffff984 */ /* 0x000fe20000000800 */
[----:B------:R-:W-:Y:S01]  /*14d20*/  @!PT LDS RZ, [RZ] ;  /* 0x00000000fffff984 */ /* 0x000fe20000000800 */
[----:B------:R1:W-:Y:S01]  /*14d30*/  @!P1 LDGSTS.E.BYPASS.LTC128B.128 [R226+0xb800], desc[UR28][R4.64+0x80] ;  /* 0x0b80008004e29fae */ /* 0x0003e2000b901d5c */
[C-C-:B------:R-:W-:Y:S02]  /*14d40*/  IMAD.IADD R2, R233.reuse, 0x1, -R0.reuse ;  /* 0x00000001e9027824 */ /* 0x140fe400078e0a00 */
[--C-:B------:R-:W-:Y:S02]  /*14d50*/  IMAD.IADD R104, R233, 0x1, -R101.reuse ;  /* 0x00000001e9687824 */ /* 0x100fe400078e0a65 */
[----:B------:R-:W-:Y:S01]  /*14d60*/  LDSM.16.M88.4 R64, [R224] ;  /* 0x00000000e040783b */ /* 0x000fe20000000200 */
[C-C-:B------:R-:W-:Y:S01]  /*14d70*/  IMAD.IADD R105, R232.reuse, 0x1, -R0.reuse ;  /* 0x00000001e8697824 */ /* 0x140fe200078e0a00 */
[----:B------:R-:W-:Y:S01]  /*14d80*/  IABS R103, R2 ;  /* 0x0000000200677213 */ /* 0x000fe20000000000 */
[----:B------:R-:W-:Y:S01]  /*14d90*/  IMAD.IADD R102, R232, 0x1, -R101 ;  /* 0x00000001e8667824 */ /* 0x000fe200078e0a65 */
[----:B------:R-:W-:Y:S01]  /*14da0*/  IABS R2, R104 ;  /* 0x0000006800027213 */ /* 0x000fe20000000000 */
[----:B------:R-:W1:Y:S01]  /*14db0*/  LDSM.16.M88.4 R16, [R221+0x6000] ;  /* 0x00600000dd10783b */ /* 0x000e620000000200 */
[----:B------:R-:W-:Y:S02]  /*14dc0*/  IABS R105, R105 ;  /* 0x0000006900697213 */ /* 0x000fe40000000000 */
[----:B------:R-:W-:Y:S02]  /*14dd0*/  IABS R102, R102 ;  /* 0x0000006600667213 */ /* 0x000fe40000000000 */
[----:B------:R-:W2:Y:S01]  /*14de0*/  LDSM.16.M88.4 R60, [R224+0x1000] ;  /* 0x00100000e03c783b */ /* 0x000ea20000000200 */
[----:B------:R-:W-:Y:S02]  /*14df0*/  I2FP.F32.S32 R2, R2 ;  /* 0x0000000200027245 */ /* 0x000fe40000201400 */
[----:B------:R-:W-:Y:S02]  /*14e00*/  I2FP.F32.S32 R105, R105 ;  /* 0x0000006900697245 */ /* 0x000fe40000201400 */
[----:B------:R-:W3:Y:S01]  /*14e10*/  LDSM.16.M88.4 R32, [R221+0x6400] ;  /* 0x00640000dd20783b */ /* 0x000ee20000000200 */
[----:B------:R-:W-:Y:S02]  /*14e20*/  I2FP.F32.S32 R102, R102 ;  /* 0x0000006600667245 */ /* 0x000fe40000201400 */
[----:B------:R-:W-:Y:S02]  /*14e30*/  I2FP.F32.S32 R103, R103 ;  /* 0x0000006700677245 */ /* 0x000fe40000201400 */
[----:B------:R-:W0:Y:S01]  /*14e40*/  LDGDEPBAR ;  /* 0x00000000000079af */ /* 0x000e220000000000 */
[C---:B------:R-:W-:Y:S02]  /*14e50*/  ISETP.GE.AND P6, PT, R101.reuse, R230, PT ;  /* 0x000000e66500720c */ /* 0x040fe40003fc6270 */
[C---:B------:R-:W-:Y:S02]  /*14e60*/  ISETP.GE.AND P5, PT, R101.reuse, R229, PT ;  /* 0x000000e56500720c */ /* 0x040fe40003fa6270 */
[----:B------:R-:W4:Y:S01]  /*14e70*/  LDSM.16.M88.4 R48, [R221+0x6800] ;  /* 0x00680000dd30783b */ /* 0x000f220000000200 */
[----:B------:R-:W-:Y:S04]  /*14e80*/  ISETP.GE.AND P3, PT, R101, R228, PT ;  /* 0x000000e46500720c */ /* 0x000fe80003f66270 */
        /* <DEDUP_REMOVED lines=18> */
[C---:B------:R-:W-:Y:S01]  /*14fb0*/  HMMA.16816.F32.BF16 R32, R64.reuse, R34, RZ ;  /* 0x000000224020723c */ /* 0x040fe200000418ff */
[----:B------:R-:W-:Y:S05]  /*14fc0*/  LDSM.16.M88.4 R216, [R225+0x3000] ;  /* 0x00300000e1d8783b */ /* 0x000fea0000000200 */
        /* <DEDUP_REMOVED lines=23> */
[----:B------:R-:W2:Y:S05]  /*15140*/  LDSM.16.M88.4 R192, [R225+0x2000] ;  /* 0x00200000e1c0783b */ /* 0x000eaa0000000200 */
[-C--:B------:R-:W-:Y:S06]  /*15150*/  HMMA.16816.F32.BF16 R52, R176, R196.reuse, R52 ;  /* 0x000000c4b034723c */ /* 0x080fec0000041834 */
        /* <DEDUP_REMOVED lines=10> */
[----:B------:R-:W-:Y:S05]  /*15200*/  LDSM.16.M88.4 R204, [R225+0x5000] ;  /* 0x00500000e1cc783b */ /* 0x000fea0000000200 */
[-C--:B----4-:R-:W-:Y:S06]  /*15210*/  HMMA.16816.F32.BF16 R20, R200, R108.reuse, R20 ;  /* 0x0000006cc814723c */ /* 0x090fec0000041814 */
        /* <DEDUP_REMOVED lines=30> */
[----:B------:R-:W4:Y:S05]  /*15400*/  LDSM.16.M88.4 R184, [R221+0x8800] ;  /* 0x00880000ddb8783b */ /* 0x000f2a0000000200 */
[-C--:B---3--:R-:W-:Y:S06]  /*15410*/  HMMA.16816.F32.BF16 R52, R192, R108.reuse, R52 ;  /* 0x0000006cc034723c */ /* 0x088fec0000041834 */
[C---:B------:R-:W-:Y:S06]  /*15420*/  HMMA.16816.F32.BF16 R56, R216.reuse, R108, R56 ;  /* 0x0000006cd838723c */ /* 0x040fec0000041838 */
[-C--:B------:R-:W-:Y:S06]  /*15430*/  HMMA.16816.F32.BF16 R60, R216, R110.reuse, R60 ;  /* 0x0000006ed83c723c */ /* 0x080fec000004183c */
[----:B------:R-:W-:Y:S01]  /*15440*/  HMMA.16816.F32.BF16 R64, R192, R110, R64 ;  /* 0x0000006ec040723c */ /* 0x000fe20000041840 */
[----:B------:R-:W-:Y:S05]  /*15450*/  LDSM.16.M88.4 R108, [R225+0x4000] ;  /* 0x00400000e16c783b */ /* 0x000fea0000000200 */
[-C--:B-1----:R-:W-:Y:S01]  /*15460*/  HMMA.16816.F32.BF16 R4, R180, R188.reuse, R4 ;  /* 0x000000bcb404723c */ /* 0x082fe20000041804 */
[----:B------:R-:W1:Y:S05]  /*15470*/  LDSM.16.M88.4 R192, [R223+0x8000] ;  /* 0x00800000dfc0783b */ /* 0x000e6a0000000200 */
[C---:B------:R-:W-:Y:S06]  /*15480*/  HMMA.16816.F32.BF16 R8, R196.reuse, R188, R8 ;  /* 0x000000bcc408723c */ /* 0x040fec0000041808 */
[-C--:B------:R-:W-:Y:S06]  /*15490*/  HMMA.16816.F32.BF16 R12, R196, R190.reuse, R12 ;  /* 0x000000bec40c723c */ /* 0x080fec000004180c */
[C---:B------:R-:W-:Y:S01]  /*154a0*/  HMMA.16816.F32.BF16 R16, R180.reuse, R190, R16 ;  /* 0x000000beb410723c */ /* 0x040fe20000041810 */
[----:B------:R-:W3:Y:S01]  /*154b0*/  LDSM.16.M88.4 R188, [R223+0x8c00] ;  /* 0x008c0000dfbc783b */ /* 0x000ee20000000200 */
[----:B------:R-:W-:Y:S04]  /*154c0*/  DEPBAR.LE SB0, 0x0 ;  /* 0x000080000000791a */ /* 0x000fe80000000000 */
[-C--:B--2---:R-:W-:Y:S01]  /*154d0*/  HMMA.16816.F32.BF16 R20, R180, R176.reuse, R20 ;  /* 0x000000b0b414723c */ /* 0x084fe20000041814 */
        /* <DEDUP_REMOVED lines=12> */
[-C--:B-1----:R-:W-:Y:S05]  /*155a0*/  HMMA.16816.F32.BF16 R4, R108, R192.reuse, R4 ;  /* 0x000000c06c04723c */ /* 0x082fea0000041804 */
[--C-:B------:R-:W-:Y:S01]  /*155b0*/  IMAD.IADD R182, R231, 0x1, -R0.reuse ;  /* 0x00000001e7b67824 */ /* 0x100fe200078e0a00 */
[C---:B------:R-:W-:Y:S05]  /*155c0*/  HMMA.16816.F32.BF16 R8, R204.reuse, R192, R8 ;  /* 0x000000c0cc08723c */ /* 0x040fea0000041808 */
[----:B------:R-:W-:Y:S01]  /*155d0*/  IMAD.IADD R183, R234, 0x1, -R0 ;  /* 0x00000001eab77824 */ /* 0x000fe200078e0a00 */
[-C--:B------:R-:W-:Y:S06]  /*155e0*/  HMMA.16816.F32.BF16 R12, R204, R194.reuse, R12 ;  /* 0x000000c2cc0c723c */ /* 0x080fec000004180c */
[C---:B------:R-:W-:Y:S06]  /*155f0*/  HMMA.16816.F32.BF16 R16, R108.reuse, R194, R16 ;  /* 0x000000c26c10723c */ /* 0x040fec0000041810 */
[-C--:B------:R-:W-:Y:S05]  /*15600*/  HMMA.16816.F32.BF16 R20, R108, R208.reuse, R20 ;  /* 0x000000d06c14723c */ /* 0x080fea0000041814 */
[----:B------:R-:W-:Y:S01]  /*15610*/  FFMA.FTZ R7, R2, -UR19, R7 ;  /* 0x8000001302077c23 */ /* 0x000fe20008010007 */
[C---:B------:R-:W-:Y:S05]  /*15620*/  HMMA.16816.F32.BF16 R24, R204.reuse, R208, R24 ;  /* 0x000000d0cc18723c */ /* 0x040fea0000041818 */
[----:B------:R-:W-:Y:S01]  /*15630*/  FFMA.FTZ R4, R105, -UR19, R4 ;  /* 0x8000001369047c23 */ /* 0x000fe20008010004 */
[-C--:B------:R-:W-:Y:S05]  /*15640*/  HMMA.16816.F32.BF16 R28, R204, R210.reuse, R28 ;  /* 0x000000d2cc1c723c */ /* 0x080fea000004181c */
[----:B------:R-:W-:Y:S01]  /*15650*/  FFMA.FTZ R5, R102, -UR19, R5 ;  /* 0x8000001366057c23 */ /* 0x000fe20008010005 */
[C---:B------:R-:W-:Y:S05]  /*15660*/  HMMA.16816.F32.BF16 R32, R108.reuse, R210, R32 ;  /* 0x000000d26c20723c */ /* 0x040fea0000041820 */
[----:B------:R-:W-:Y:S01]  /*15670*/  FFMA.FTZ R6, R103, -UR19, R6 ;  /* 0x8000001367067c23 */ /* 0x000fe20008010006 */
[-C--:B------:R-:W-:Y:S05]  /*15680*/  HMMA.16816.F32.BF16 R36, R108, R212.reuse, R36 ;  /* 0x000000d46c24723c */ /* 0x080fea0000041824 */
[----:B------:R-:W-:Y:S01]  /*15690*/  VIADD R2, R0, 0x8 ;  /* 0x0000000800027836 */ /* 0x000fe20000000000 */
[C---:B------:R-:W-:Y:S06]  /*156a0*/  HMMA.16816.F32.BF16 R40, R204.reuse, R212, R40 ;  /* 0x000000d4cc28723c */ /* 0x040fec0000041828 */
[-C--:B------:R-:W-:Y:S06]  /*156b0*/  HMMA.16816.F32.BF16 R44, R204, R214.reuse, R44 ;  /* 0x000000d6cc2c723c */ /* 0x080fec000004182c */
[C---:B------:R-:W-:Y:S06]  /*156c0*/  HMMA.16816.F32.BF16 R48, R108.reuse, R214, R48 ;  /* 0x000000d66c30723c */ /* 0x040fec0000041830 */
[-C--:B---3--:R-:W-:Y:S06]  /*156d0*/  HMMA.16816.F32.BF16 R52, R108, R188.reuse, R52 ;  /* 0x000000bc6c34723c */ /* 0x088fec0000041834 */
[C---:B------:R-:W-:Y:S06]  /*156e0*/  HMMA.16816.F32.BF16 R56, R204.reuse, R188, R56 ;  /* 0x000000bccc38723c */ /* 0x040fec0000041838 */
[-C--:B------:R-:W-:Y:S06]  /*156f0*/  HMMA.16816.F32.BF16 R60, R204, R190.reuse, R60 ;  /* 0x000000becc3c723c */ /* 0x080fec000004183c */
[----:B------:R-:W-:Y:S01]  /*15700*/  HMMA.16816.F32.BF16 R64, R108, R190, R64 ;  /* 0x000000be6c40723c */ /* 0x000fe20000041840 */
[----:B------:R-:W-:Y:S11]  /*15710*/  @!UPT UIADD3 URZ, URZ, URZ, URZ ;  /* 0x0000003f3f3ff290 */ /* 0x000ff6000fffe03f */
[----:B------:R-:W-:Y:S01]  /*15720*/  @!UPT UIADD3 URZ, URZ, URZ, URZ ;  /* 0x0000003f3f3ff290 */ /* 0x000fe2000fffe03f */
[----:B------:R-:W-:Y:S11]  /*15730*/  @P0 BRA `(.L_x_295) ;  /* 0xffffffec00440947 */ /* 0x000ff6000383ffff */
.L_x_294:
[----:B------:R-:W-:Y:S01]  /*15740*/  ISETP.GE.AND P0, PT, R101, R227, PT ;  /* 0x000000e36500720c */ /* 0x000fe20003f06270 */
[--C-:B---3--:R-:W-:Y:S01]  /*15750*/  IMAD.IADD R105, R231, 0x1, -R101.reuse ;  /* 0x00000001e7697824 */ /* 0x108fe200078e0a65 */
[----:B------:R-:W-:Y:S01]  /*15760*/  ISETP.GE.OR P6, PT, R101, R238, !P6 ;  /* 0x000000ee6500720c */ /* 0x000fe200077c6670 */
[----:B------:R-:W-:Y:S01]  /*15770*/  IMAD.IADD R102, R231, 0x1, -R2 ;  /* 0x00000001e7667824 */ /* 0x000fe200078e0a02 */
[C---:B------:R-:W-:Y:S01]  /*15780*/  ISETP.GE.OR P5, PT, R101.reuse, R237, !P5 ;  /* 0x000000ed6500720c */ /* 0x040fe20006fa6670 */
[----:B------:R-:W-:Y:S01]  /*15790*/  UISETP.GT.AND UP0, UPT, UR11, UR14, UPT ;  /* 0x0000000e0b00728c */ /* 0x000fe2000bf04270 */
[C---:B------:R-:W-:Y:S01]  /*157a0*/  ISETP.GE.OR P3, PT, R101.reuse, R236, !P3 ;  /* 0x000000ec6500720c */ /* 0x040fe20005f66670 */
[----:B------:R-:W-:Y:S01]  /*157b0*/  UMOV UR20, UR11 ;  /* 0x0000000b00147c82 */ /* 0x000fe20008000000 */
[----:B------:R-:W-:Y:S01]  /*157c0*/  ISETP.GE.OR P2, PT, R101, R235, !P0 ;  /* 0x000000eb6500720c */ /* 0x000fe20004746670 */
[----:B------:R-:W-:Y:S01]  /*157d0*/  IMAD.IADD R101, R234, 0x1, -R101 ;  /* 0x00000001ea657824 */ /* 0x000fe200078e0a65 */
[----:B------:R-:W-:Y:S02]  /*157e0*/  IABS R108, R105 ;  /* 0x00000069006c7213 */ /* 0x000fe40000000000 */
[----:B------:R-:W-:Y:S02]  /*157f0*/  IABS R104, R182 ;  /* 0x000000b600687213 */ /* 0x000fe40000000000 */
[----:B------:R-:W-:Y:S02]  /*15800*/  IABS R105, R101 ;  /* 0x0000006500697213 */ /* 0x000fe40000000000 */
[----:B------:R-:W-:Y:S01]  /*15810*/  IABS R101, R102 ;  /* 0x0000006600657213 */ /* 0x000fe20000000000 */
[----:B------:R-:W-:Y:S01]  /*15820*/  IMAD.MOV.U32 R102, RZ, RZ, R108 ;  /* 0x000000ffff667224 */ /* 0x000fe200078e006c */
[----:B------:R-:W-:Y:S02]  /*15830*/  I2FP.F32.S32 R108, R104 ;  /* 0x00000068006c7245 */ /* 0x000fe40000201400 */
[----:B------:R-:W-:Y:S02]  /*15840*/  IABS R103, R183 ;  /* 0x000000b700677213 */ /* 0x000fe40000000000 */
[----:B------:R-:W-:Y:S01]  /*15850*/  I2FP.F32.S32 R104, R102 ;  /* 0x0000006600687245 */ /* 0x000fe20000201400 */
[----:B------:R-:W-:Y:S01]  /*15860*/  FFMA.FTZ R8, R108, -UR19, R8 ;  /* 0x800000136c087c23 */ /* 0x000fe20008010008 */
[----:B------:R-:W-:Y:S02]  /*15870*/  I2FP.F32.S32 R108, R103 ;  /* 0x00000067006c7245 */ /* 0x000fe40000201400 */
[----:B------:R-:W-:Y:S01]  /*15880*/  I2FP.F32.S32 R103, R105 ;  /* 0x0000006900677245 */ /* 0x000fe20000201400 */
[----:B------:R-:W-:Y:S01]  /*15890*/  FFMA.FTZ R9, R104, -UR19, R9 ;  /* 0x8000001368097c23 */ /* 0x000fe20008010009 */
[----:B------:R-:W-:Y:S01]  /*158a0*/  I2FP.F32.S32 R102, R101 ;  /* 0x0000006500667245 */ /* 0x000fe20000201400 */
[C---:B------:R-:W-:Y:S01]  /*158b0*/  VIADD R101, R0.reuse, 0x9 ;  /* 0x0000000900657836 */ /* 0x040fe20000000000 */
[----:B------:R-:W-:Y:S01]  /*158c0*/  ISETP.GE.AND P0, PT, R0, R230, PT ;  /* 0x000000e60000720c */ /* 0x000fe20003f06270 */
[----:B------:R-:W-:Y:S01]  /*158d0*/  FFMA.FTZ R11, R103, -UR19, R11 ;  /* 0x80000013670b7c23 */ /* 0x000fe2000801000b */
[----:B------:R-:W-:Y:S01]  /*158e0*/  FSEL R177, R5, -INF , !P6 ;  /* 0xff80000005b17808 */ /* 0x000fe20007000000 */
[----:B------:R-:W-:Y:S01]  /*158f0*/  FFMA.FTZ R12, R102, -UR19, R12 ;  /* 0x80000013660c7c23 */ /* 0x000fe2000801000c */
[C---:B------:R-:W-:Y:S01]  /*15900*/  ISETP.GE.OR P0, PT, R0.reuse, R238, !P0 ;  /* 0x000000ee0000720c */ /* 0x040fe20004706670 */
[--C-:B------:R-:W-:Y:S01]  /*15910*/  IMAD.IADD R103, R231, 0x1, -R101.reuse ;  /* 0x00000001e7677824 */ /* 0x100fe200078e0a65 */
[----:B------:R-:W-:Y:S01]  /*15920*/  ISETP.GE.AND P1, PT, R0, R229, PT ;  /* 0x000000e50000720c */ /* 0x000fe20003f26270 */
[----:B------:R-:W-:Y:S01]  /*15930*/  IMAD.IADD R102, R234, 0x1, -R2 ;  /* 0x00000001ea667824 */ /* 0x000fe200078e0a02 */
[----:B------:R-:W-:Y:S01]  /*15940*/  ISETP.GE.AND P6, PT, R0, R227, PT ;  /* 0x000000e30000720c */ /* 0x000fe20003fc6270 */
[----:B------:R-:W-:Y:S01]  /*15950*/  IMAD.IADD R105, R234, 0x1, -R101 ;  /* 0x00000001ea697824 */ /* 0x000fe200078e0a65 */
[----:B------:R-:W-:Y:S01]  /*15960*/  IABS R104, R103 ;  /* 0x0000006700687213 */ /* 0x000fe20000000000 */
[----:B------:R-:W-:Y:S01]  /*15970*/  VIADD R5, R0, 0x11 ;  /* 0x0000001100057836 */ /* 0x000fe20000000000 */
[----:B------:R-:W-:Y:S01]  /*15980*/  IABS R103, R102 ;  /* 0x0000006600677213 */ /* 0x000fe20000000000 */
[----:B------:R-:W-:Y:S01]  /*15990*/  FFMA.FTZ R10, R108, -UR19, R10 ;  /* 0x800000136c0a7c23 */ /* 0x000fe2000801000a */
[----:B------:R-:W-:Y:S01]  /*159a0*/  IABS R102, R105 ;  /* 0x0000006900667213 */ /* 0x000fe20000000000 */
[----:B------:R-:W-:Y:S01]  /*159b0*/  IMAD.IADD R108, R232, 0x1, -R2 ;  /* 0x00000001e86c7824 */ /* 0x000fe200078e0a02 */
[C---:B------:R-:W-:Y:S02]  /*159c0*/  ISETP.GE.OR P1, PT, R0.reuse, R237, !P1 ;  /* 0x000000ed0000720c */ /* 0x040fe40004f26670 */
[----:B------:R-:W-:Y:S02]  /*159d0*/  I2FP.F32.S32 R102, R102 ;  /* 0x0000006600667245 */ /* 0x000fe40000201400 */
[----:B------:R-:W-:Y:S02]  /*159e0*/  ISETP.GE.OR P6, PT, R0, R235, !P6 ;  /* 0x000000eb0000720c */ /* 0x000fe400077c6670 */
[----:B------:R-:W-:Y:S01]  /*159f0*/  FSEL R111, R6, -INF , !P1 ;  /* 0xff800000066f7808 */ /* 0x000fe20004800000 */
[----:B------:R-:W-:Y:S01]  /*15a00*/  FFMA.FTZ R15, R102, -UR19, R15 ;  /* 0x80000013660f7c23 */ /* 0x000fe2000801000f */
[----:B------:R-:W-:Y:S01]  /*15a10*/  FSEL R102, R4, -INF , !P0 ;  /* 0xff80000004667808 */ /* 0x000fe20004000000 */
[C---:B------:R-:W-:Y:S01]  /*15a20*/  VIADD R4, R0.reuse, 0x10 ;  /* 0x0000001000047836 */ /* 0x040fe20000000000 */
[----:B------:R-:W-:Y:S02]  /*15a30*/  ISETP.GE.AND P0, PT, R0, R228, PT ;  /* 0x000000e40000720c */ /* 0x000fe40003f06270 */
[----:B------:R-:W-:Y:S01]  /*15a40*/  FSEL R179, R9, -INF , !P3 ;  /* 0xff80000009b37808 */ /* 0x000fe20005800000 */
[----:B------:R-:W-:Y:S01]  /*15a50*/  IMAD.IADD R6, R232, 0x1, -R4 ;  /* 0x00000001e8067824 */ /* 0x000fe200078e0a04 */
[----:B------:R-:W-:Y:S02]  /*15a60*/  ISETP.GE.OR P0, PT, R0, R236, !P0 ;  /* 0x000000ec0000720c */ /* 0x000fe40004706670 */
[----:B------:R-:W-:Y:S02]  /*15a70*/  FSEL R182, R10, -INF , !P6 ;  /* 0xff8000000ab67808 */ /* 0x000fe40007000000 */
[----:B------:R-:W-:Y:S02]  /*15a80*/  FSEL R181, R8, -INF , !P0 ;  /* 0xff80000008b57808 */ /* 0x000fe40004000000 */
[C---:B------:R-:W-:Y:S02]  /*15a90*/  ISETP.GE.AND P1, PT, R2.reuse, R228, PT ;  /* 0x000000e40200720c */ /* 0x040fe40003f26270 */
[C---:B------:R-:W-:Y:S02]  /*15aa0*/  ISETP.GE.AND P0, PT, R2.reuse, R227, PT ;  /* 0x000000e30200720c */ /* 0x040fe40003f06270 */
[C---:B------:R-:W-:Y:S02]  /*15ab0*/  ISETP.GE.AND P3, PT, R2.reuse, R230, PT ;  /* 0x000000e60200720c */ /* 0x040fe40003f66270 */
[----:B------:R-:W-:Y:S02]  /*15ac0*/  ISETP.GE.AND P6, PT, R2, R229, PT ;  /* 0x000000e50200720c */ /* 0x000fe40003fc6270 */
[----:B------:R-:W-:Y:S02]  /*15ad0*/  IABS R105, R108 ;  /* 0x0000006c00697213 */ /* 0x000fe40000000000 */
[----:B------:R-:W-:Y:S02]  /*15ae0*/  IADD3 R8, R232, -R101, RZ ;  /* 0x80000065e8087210 */ /* 0x000fe40007ffe0ff */
[----:B------:R-:W-:Y:S02]  /*15af0*/  I2FP.F32.S32 R108, R104 ;  /* 0x00000068006c7245 */ /* 0x000fe40000201400 */
[C---:B------:R-:W-:Y:S02]  /*15b00*/  ISETP.GE.OR P1, PT, R2.reuse, R236, !P1 ;  /* 0x000000ec0200720c */ /* 0x040fe40004f26670 */
[----:B------:R-:W-:Y:S01]  /*15b10*/  ISETP.GE.OR P0, PT, R2, R235, !P0 ;  /* 0x000000eb0200720c */ /* 0x000fe20004706670 */
[----:B------:R-:W-:Y:S01]  /*15b20*/  FFMA.FTZ R13, R108, -UR19, R13 ;  /* 0x800000136c0d7c23 */ /* 0x000fe2000801000d */
[C---:B------:R-:W-:Y:S02]  /*15b30*/  ISETP.GE.OR P3, PT, R2.reuse, R238, !P3 ;  /* 0x000000ee0200720c */ /* 0x040fe40005f66670 */
[----:B------:R-:W-:Y:S01]  /*15b40*/  ISETP.GE.OR P6, PT, R2, R237, !P6 ;  /* 0x000000ed0200720c */ /* 0x000fe200077c6670 */
[----:B------:R-:W-:Y:S01]  /*15b50*/  IMAD.IADD R2, R233, 0x1, -R2 ;  /* 0x00000001e9027824 */ /* 0x000fe200078e0a02 */
[----:B------:R-:W-:Y:S01]  /*15b60*/  FSEL R176, R7, -INF , !P5 ;  /* 0xff80000007b07808 */ /* 0x000fe20006800000 */
[----:B------:R-:W-:Y:S01]  /*15b70*/  IMAD.IADD R7, R232, 0x1, -R5 ;  /* 0x00000001e8077824 */ /* 0x000fe200078e0a05 */
[C---:B------:R-:W-:Y:S02]  /*15b80*/  ISETP.GE.AND P5, PT, R101.reuse, R228, PT ;  /* 0x000000e46500720c */ /* 0x040fe40003fa6270 */
[----:B------:R-:W-:Y:S02]  /*15b90*/  IABS R10, R8 ;  /* 0x00000008000a7213 */ /* 0x000fe40000000000 */
[----:B------:R-:W-:Y:S02]  /*15ba0*/  ISETP.GE.OR P5, PT, R101, R236, !P5 ;  /* 0x000000ec6500720c */ /* 0x000fe40006fa6670 */
[----:B------:R-:W-:Y:S02]  /*15bb0*/  IABS R8, R2 ;  /* 0x0000000200087213 */ /* 0x000fe40000000000 */
[----:B------:R-:W-:Y:S01]  /*15bc0*/  IABS R2, R7 ;  /* 0x0000000700027213 */ /* 0x000fe20000000000 */
[----:B------:R-:W-:Y:S01]  /*15bd0*/  IMAD.MOV.U32 R7, RZ, RZ, R10 ;  /* 0x000000ffff077224 */ /* 0x000fe200078e000a */
[----:B------:R-:W-:Y:S02]  /*15be0*/  FSEL R180, R11, -INF , !P2 ;  /* 0xff8000000bb47808 */ /* 0x000fe40005000000 */
[----:B------:R-:W-:Y:S01]  /*15bf0*/  FSEL R178, R12, -INF , !P1 ;  /* 0xff8000000cb27808 */ /* 0x000fe20004800000 */
[----:B------:R-:W-:Y:S01]  /*15c00*/  VIADD R12, R0, 0x39 ;  /* 0x00000039000c7836 */ /* 0x000fe20000000000 */
[----:B------:R-:W-:Y:S02]  /*15c10*/  FSEL R13, R13, -INF , !P5 ;  /* 0xff8000000d0d7808 */ /* 0x000fe40006800000 */
[C---:B------:R-:W-:Y:S02]  /*15c20*/  ISETP.GE.AND P2, PT, R101.reuse, R227, PT ;  /* 0x000000e36500720c */ /* 0x040fe40003f46270 */
[C---:B------:R-:W-:Y:S02]  /*15c30*/  ISETP.GE.AND P1, PT, R101.reuse, R230, PT ;  /* 0x000000e66500720c */ /* 0x040fe40003f26270 */
[C---:B------:R-:W-:Y:S02]  /*15c40*/  ISETP.GE.AND P5, PT, R101.reuse, R229, PT ;  /* 0x000000e56500720c */ /* 0x040fe40003fa6270 */
[----:B------:R-:W-:Y:S02]  /*15c50*/  I2FP.F32.S32 R104, R103 ;  /* 0x0000006700687245 */ /* 0x000fe40000201400 */
[----:B------:R-:W-:Y:S02]  /*15c60*/  I2FP.F32.S32 R103, R105 ;  /* 0x0000006900677245 */ /* 0x000fe40000201400 */
[----:B------:R-:W-:Y:S01]  /*15c70*/  I2FP.F32.S32 R7, R7 ;  /* 0x0000000700077245 */ /* 0x000fe20000201400 */
[----:B------:R-:W-:Y:S01]  /*15c80*/  FFMA.FTZ R14, R104, -UR19, R14 ;  /* 0x80000013680e7c23 */ /* 0x000fe2000801000e */
[----:B------:R-:W-:Y:S01]  /*15c90*/  ISETP.GE.OR P2, PT, R101, R235, !P2 ;  /* 0x000000eb6500720c */ /* 0x000fe20005746670 */
[----:B------:R-:W-:Y:S01]  /*15ca0*/  FFMA.FTZ R16, R103, -UR19, R16 ;  /* 0x8000001367107c23 */ /* 0x000fe20008010010 */
[----:B------:R-:W-:Y:S01]  /*15cb0*/  ISETP.GE.OR P1, PT, R101, R238, !P1 ;  /* 0x000000ee6500720c */ /* 0x000fe20004f26670 */
[----:B------:R-:W-:Y:S01]  /*15cc0*/  FFMA.FTZ R17, R7, -UR19, R17 ;  /* 0x8000001307117c23 */ /* 0x000fe20008010011 */
[----:B------:R-:W-:Y:S01]  /*15cd0*/  ISETP.GE.OR P5, PT, R101, R237, !P5 ;  /* 0x000000ed6500720c */ /* 0x000fe20006fa6670 */
[----:B------:R-:W-:Y:S01]  /*15ce0*/  IMAD.IADD R101, R233, 0x1, -R101 ;  /* 0x00000001e9657824 */ /* 0x000fe200078e0a65 */
[----:B------:R-:W-:Y:S01]  /*15cf0*/  IABS R6, R6 ;  /* 0x0000000600067213 */ /* 0x000fe20000000000 */
[----:B------:R-:W-:Y:S01]  /*15d00*/  IMAD.IADD R7, R231, 0x1, -R4 ;  /* 0x00000001e7077824 */ /* 0x000fe200078e0a04 */
[----:B------:R-:W-:Y:S02]  /*15d10*/  I2FP.F32.S32 R2, R2 ;  /* 0x0000000200027245 */ /* 0x000fe40000201400 */
[----:B------:R-:W-:Y:S02]  /*15d20*/  I2FP.F32.S32 R6, R6 ;  /* 0x0000000600067245 */ /* 0x000fe40000201400 */
[----:B------:R-:W-:Y:S01]  /*15d30*/  IABS R9, R101 ;  /* 0x0000006500097213 */ /* 0x000fe20000000000 */
[----:B------:R-:W-:Y:S01]  /*15d40*/  FFMA.FTZ R21, R2, -UR19, R21 ;  /* 0x8000001302157c23 */ /* 0x000fe20008010015 */
[----:B------:R-:W-:Y:S01]  /*15d50*/  I2FP.F32.S32 R8, R8 ;  /* 0x0000000800087245 */ /* 0x000fe20000201400 */
[----:B------:R-:W-:Y:S01]  /*15d60*/  FFMA.FTZ R20, R6, -UR19, R20 ;  /* 0x8000001306147c23 */ /* 0x000fe20008010014 */
[----:B------:R-:W-:Y:S01]  /*15d70*/  FSEL R14, R14, -INF , !P0 ;  /* 0xff8000000e0e7808 */ /* 0x000fe20004000000 */
[----:B------:R-:W-:Y:S01]  /*15d80*/  IMAD.IADD R6, R233, 0x1, -R4 ;  /* 0x00000001e9067824 */ /* 0x000fe200078e0a04 */
[----:B------:R-:W-:Y:S01]  /*15d90*/  FSEL R15, R15, -INF , !P2 ;  /* 0xff8000000f0f7808 */ /* 0x000fe20005000000 */
[----:B------:R-:W-:Y:S01]  /*15da0*/  FFMA.FTZ R18, R8, -UR19, R18 ;  /* 0x8000001308127c23 */ /* 0x000fe20008010012 */
[----:B------:R-:W-:Y:S01]  /*15db0*/  FSEL R16, R16, -INF , !P3 ;  /* 0xff80000010107808 */ /* 0x000fe20005800000 */
[----:B------:R-:W-:Y:S01]  /*15dc0*/  IMAD.IADD R2, R233, 0x1, -R5 ;  /* 0x00000001e9027824 */ /* 0x000fe200078e0a05 */
[----:B------:R-:W-:Y:S01]  /*15dd0*/  FSEL R17, R17, -INF , !P1 ;  /* 0xff80000011117808 */ /* 0x000fe20004800000 */
[----:B------:R-:W-:Y:S01]  /*15de0*/  IMAD.IADD R8, R234, 0x1, -R4 ;  /* 0x00000001ea087824 */ /* 0x000fe200078e0a04 */
[C---:B------:R-:W-:Y:S02]  /*15df0*/  ISETP.GE.AND P0, PT, R4.reuse, R230, PT ;  /* 0x000000e60400720c */ /* 0x040fe40003f06270 */
[C---:B------:R-:W-:Y:S02]  /*15e00*/  ISETP.GE.AND P2, PT, R4.reuse, R229, PT ;  /* 0x000000e50400720c */ /* 0x040fe40003f46270 */
[C---:B------:R-:W-:Y:S02]  /*15e10*/  ISETP.GE.AND P3, PT, R4.reuse, R228, PT ;  /* 0x000000e40400720c */ /* 0x040fe40003f66270 */
[C---:B------:R-:W-:Y:S02]  /*15e20*/  ISETP.GE.AND P1, PT, R4.reuse, R227, PT ;  /* 0x000000e30400720c */ /* 0x040fe40003f26270 */
[----:B------:R-:W-:Y:S02]  /*15e30*/  I2FP.F32.S32 R9, R9 ;  /* 0x0000000900097245 */ /* 0x000fe40000201400 */
[C---:B------:R-:W-:Y:S02]  /*15e40*/  ISETP.GE.OR P0, PT, R4.reuse, R238, !P0 ;  /* 0x000000ee0400720c */ /* 0x040fe40004706670 */
[C---:B------:R-:W-:Y:S01]  /*15e50*/  ISETP.GE.OR P2, PT, R4.reuse, R237, !P2 ;  /* 0x000000ed0400720c */ /* 0x040fe20005746670 */
[----:B------:R-:W-:Y:S01]  /*15e60*/  FFMA.FTZ R19, R9, -UR19, R19 ;  /* 0x8000001309137c23 */ /* 0x000fe20008010013 */
[C---:B------:R-:W-:Y:S02]  /*15e70*/  ISETP.GE.OR P3, PT, R4.reuse, R236, !P3 ;  /* 0x000000ec0400720c */ /* 0x040fe40005f66670 */
[----:B------:R-:W-:Y:S01]  /*15e80*/  ISETP.GE.OR P1, PT, R4, R235, !P1 ;  /* 0x000000eb0400720c */ /* 0x000fe20004f26670 */
[----:B------:R-:W-:Y:S01]  /*15e90*/  IMAD.IADD R4, R231, 0x1, -R5 ;  /* 0x00000001e7047824 */ /* 0x000fe200078e0a05 */
[----:B------:R-:W-:Y:S02]  /*15ea0*/  IABS R9, R6 ;  /* 0x0000000600097213 */ /* 0x000fe40000000000 */
[----:B------:R-:W-:Y:S02]  /*15eb0*/  IABS R2, R2 ;  /* 0x0000000200027213 */ /* 0x000fe40000000000 */
[----:B------:R-:W-:Y:S02]  /*15ec0*/  FSEL R18, R18, -INF , !P6 ;  /* 0xff80000012127808 */ /* 0x000fe40007000000 */
[C---:B------:R-:W-:Y:S02]  /*15ed0*/  ISETP.GE.AND P6, PT, R5.reuse, R230, PT ;  /* 0x000000e60500720c */ /* 0x040fe40003fc6270 */
[----:B------:R-:W-:Y:S02]  /*15ee0*/  IABS R6, R4 ;  /* 0x0000000400067213 */ /* 0x000fe40000000000 */
[----:B------:R-:W-:Y:S01]  /*15ef0*/  IABS R10, R7 ;  /* 0x00000007000a7213 */ /* 0x000fe20000000000 */
[----:B------:R-:W-:Y:S01]  /*15f00*/  IMAD.MOV.U32 R7, RZ, RZ, R9 ;  /* 0x000000ffff077224 */ /* 0x000fe200078e0009 */
[----:B------:R-:W-:Y:S02]  /*15f10*/  I2FP.F32.S32 R4, R2 ;  /* 0x0000000200047245 */ /* 0x000fe40000201400 */
[----:B------:R-:W-:Y:S01]  /*15f20*/  IABS R9, R8 ;  /* 0x0000000800097213 */ /* 0x000fe20000000000 */
[----:B------:R-:W-:Y:S01]  /*15f30*/  IMAD.MOV.U32 R8, RZ, RZ, R10 ;  /* 0x000000ffff087224 */ /* 0x000fe200078e000a */
[----:B------:R-:W-:Y:S01]  /*15f40*/  ISETP.GE.OR P6, PT, R5, R238, !P6 ;  /* 0x000000ee0500720c */ /* 0x000fe200077c6670 */
[----:B------:R-:W-:Y:S01]  /*15f50*/  FFMA.FTZ R23, R4, -UR19, R23 ;  /* 0x8000001304177c23 */ /* 0x000fe20008010017 */
[----:B------:R-:W-:Y:S02]  /*15f60*/  MOV R2, R6 ;  /* 0x0000000600027202 */ /* 0x000fe40000000f00 */
[----:B------:R-:W-:Y:S02]  /*15f70*/  I2FP.F32.S32 R4, R9 ;  /* 0x0000000900047245 */ /* 0x000fe40000201400 */
[----:B------:R-:W-:Y:S02]  /*15f80*/  FSEL R19, R19, -INF , !P5 ;  /* 0xff80000013137808 */ /* 0x000fe40006800000 */
[----:B------:R-:W-:Y:S01]  /*15f90*/  FSEL R185, R20, -INF , !P0 ;  /* 0xff80000014b97808 */ /* 0x000fe20004000000 */
[----:B------:R-:W-:Y:S01]  /*15fa0*/  FFMA.FTZ R26, R4, -UR19, R26 ;  /* 0x80000013041a7c23 */ /* 0x000fe2000801001a */
[----:B------:R-:W-:Y:S01]  /*15fb0*/  FSEL R187, R21, -INF , !P6 ;  /* 0xff80000015bb7808 */ /* 0x000fe20007000000 */
[----:B------:R-:W-:Y:S01]  /*15fc0*/  VIADD R4, R0, 0x18 ;  /* 0x0000001800047836 */ /* 0x000fe20000000000 */
[C---:B------:R-:W-:Y:S02]  /*15fd0*/  ISETP.GE.AND P5, PT, R5.reuse, R229, PT ;  /* 0x000000e50500720c */ /* 0x040fe40003fa6270 */
[C---:B------:R-:W-:Y:S01]  /*15fe0*/  ISETP.GE.AND P0, PT, R5.reuse, R228, PT ;  /* 0x000000e40500720c */ /* 0x040fe20003f06270 */
[----:B------:R-:W-:Y:S01]  /*15ff0*/  IMAD.IADD R9, R234, 0x1, -R4 ;  /* 0x00000001ea097824 */ /* 0x000fe200078e0a04 */
[C---:B------:R-:W-:Y:S02]  /*16000*/  ISETP.GE.AND P6, PT, R5.reuse, R227, PT ;  /* 0x000000e30500720c */ /* 0x040fe40003fc6270 */
[----:B------:R-:W-:Y:S02]  /*16010*/  I2FP.F32.S32 R2, R2 ;  /* 0x0000000200027245 */ /* 0x000fe40000201400 */
[C---:B------:R-:W-:Y:S02]  /*16020*/  ISETP.GE.OR P5, PT, R5.reuse, R237, !P5 ;  /* 0x000000ed0500720c */ /* 0x040fe40006fa6670 */
[C---:B------:R-:W-:Y:S01]  /*16030*/  ISETP.GE.OR P0, PT, R5.reuse, R236, !P0 ;  /* 0x000000ec0500720c */ /* 0x040fe20004706670 */
[----:B------:R-:W-:Y:S01]  /*16040*/  FFMA.FTZ R25, R2, -UR19, R25 ;  /* 0x8000001302197c23 */ /* 0x000fe20008010019 */
[----:B------:R-:W-:Y:S01]  /*16050*/  ISETP.GE.OR P6, PT, R5, R235, !P6 ;  /* 0x000000eb0500720c */ /* 0x000fe200077c6670 */
[----:B------:R-:W-:Y:S01]  /*16060*/  VIADD R2, R0, 0x19 ;  /* 0x0000001900027836 */ /* 0x000fe20000000000 */
[----:B------:R-:W-:Y:S01]  /*16070*/  I2FP.F32.S32 R7, R7 ;  /* 0x0000000700077245 */ /* 0x000fe20000201400 */
[C---:B------:R-:W-:Y:S01]  /*16080*/  IMAD.IADD R5, R234.reuse, 0x1, -R5 ;  /* 0x00000001ea057824 */ /* 0x040fe200078e0a05 */
[----:B------:R-:W-:Y:S01]  /*16090*/  I2FP.F32.S32 R6, R8 ;  /* 0x0000000800067245 */ /* 0x000fe20000201400 */
[----:B------:R-:W-:Y:S01]  /*160a0*/  IMAD.IADD R10, R234, 0x1, -R2 ;  /* 0x00000001ea0a7824 */ /* 0x000fe200078e0a02 */
[----:B------:R-:W-:Y:S01]  /*160b0*/  FSEL R186, R23, -INF , !P5 ;  /* 0xff80000017ba7808 */ /* 0x000fe20006800000 */
[----:B------:R-:W-:Y:S01]  /*160c0*/  FFMA.FTZ R22, R7, -UR19, R22 ;  /* 0x8000001307167c23 */ /* 0x000fe20008010016 */
[----:B------:R-:W-:Y:S01]  /*160d0*/  IABS R11, R5 ;  /* 0x00000005000b7213 */ /* 0x000fe20000000000 */
[----:B------:R-:W-:Y:S01]  /*160e0*/  FFMA.FTZ R24, R6, -UR19, R24 ;  /* 0x8000001306187c23 */ /* 0x000fe20008010018 */
[----:B------:R-:W-:Y:S01]  /*160f0*/  IABS R5, R9 ;  /* 0x0000000900057213 */ /* 0x000fe20000000000 */
[C---:B------:R-:W-:Y:S01]  /*16100*/  IMAD.IADD R6, R231.reuse, 0x1, -R4 ;  /* 0x00000001e7067824 */ /* 0x040fe200078e0a04 */
[----:B------:R-:W-:Y:S01]  /*16110*/  FSEL R203, R22, -INF , !P2 ;  /* 0xff80000016cb7808 */ /* 0x000fe20005000000 */
[----:B------:R-:W-:Y:S01]  /*16120*/  IMAD.IADD R7, R231, 0x1, -R2 ;  /* 0x00000001e7077824 */ /* 0x000fe200078e0a02 */
[----:B------:R-:W-:Y:S01]  /*16130*/  ISETP.GE.AND P2, PT, R4, R228, PT ;  /* 0x000000e40400720c */ /* 0x000fe20003f46270 */
[----:B------:R-:W-:Y:S01]  /*16140*/  IMAD.MOV.U32 R9, RZ, RZ, R11 ;  /* 0x000000ffff097224 */ /* 0x000fe200078e000b */
[----:B------:R-:W-:Y:S01]  /*16150*/  IABS R8, R6 ;  /* 0x0000000600087213 */ /* 0x000fe20000000000 */
[----:B------:R-:W-:Y:S01]  /*16160*/  LDSM.16.MT88.4 R20, [R220+0x9000] ;  /* 0x00900000dc14783b */ /* 0x000fe20000004200 */
[----:B------:R-:W-:Y:S02]  /*16170*/  IABS R7, R7 ;  /* 0x0000000700077213 */ /* 0x000fe40000000000 */
[----:B------:R-:W-:Y:S02]  /*16180*/  I2FP.F32.S32 R9, R9 ;  /* 0x0000000900097245 */ /* 0x000fe40000201400 */
[----:B------:R-:W-:Y:S02]  /*16190*/  I2FP.F32.S32 R8, R8 ;  /* 0x0000000800087245 */ /* 0x000fe40000201400 */
[----:B------:R-:W-:Y:S01]  /*161a0*/  I2FP.F32.S32 R7, R7 ;  /* 0x0000000700077245 */ /* 0x000fe20000201400 */
[----:B------:R-:W-:Y:S01]  /*161b0*/  FFMA.FTZ R27, R9, -UR19, R27 ;  /* 0x80000013091b7c23 */ /* 0x000fe2000801001b */
[----:B------:R-:W-:Y:S01]  /*161c0*/  ISETP.GE.AND P5, PT, R2, R228, PT ;  /* 0x000000e40200720c */ /* 0x000fe20003fa6270 */
[----:B------:R-:W-:Y:S01]  /*161d0*/  FFMA.FTZ R28, R8, -UR19, R28 ;  /* 0x80000013081c7c23 */ /* 0x000fe2000801001c */
[----:B------:R-:W-:Y:S01]  /*161e0*/  IABS R6, R10 ;  /* 0x0000000a00067213 */ /* 0x000fe20000000000 */
[----:B------:R-:W-:Y:S01]  /*161f0*/  FFMA.FTZ R29, R7, -UR19, R29 ;  /* 0x80000013071d7c23 */ /* 0x000fe2000801001d */
[-C--:B------:R-:W-:Y:S01]  /*16200*/  ISETP.GE.OR P2, PT, R4, R236.reuse, !P2 ;  /* 0x000000ec0400720c */ /* 0x080fe20005746670 */
[----:B------:R-:W-:Y:S01]  /*16210*/  IMAD.IADD R8, R232, 0x1, -R4 ;  /* 0x00000001e8087824 */ /* 0x000fe200078e0a04 */
[----:B------:R-:W-:Y:S02]  /*16220*/  ISETP.GE.OR P5, PT, R2, R236, !P5 ;  /* 0x000000ec0200720c */ /* 0x000fe40006fa6670 */
[----:B------:R-:W-:Y:S02]  /*16230*/  I2FP.F32.S32 R6, R6 ;  /* 0x0000000600067245 */ /* 0x000fe40000201400 */
[----:B------:R-:W-:Y:S02]  /*16240*/  I2FP.F32.S32 R5, R5 ;  /* 0x0000000500057245 */ /* 0x000fe40000201400 */
[----:B------:R-:W-:Y:S01]  /*16250*/  FSEL R209, R27, -INF , !P6 ;  /* 0xff8000001bd17808 */ /* 0x000fe20007000000 */
[----:B------:R-:W-:Y:S01]  /*16260*/  FFMA.FTZ R31, R6, -UR19, R31 ;  /* 0x80000013061f7c23 */ /* 0x000fe2000801001f */
[----:B------:R-:W-:Y:S01]  /*16270*/  FSEL R191, R28, -INF , !P2 ;  /* 0xff8000001cbf7808 */ /* 0x000fe20005000000 */
[----:B------:R-:W-:Y:S01]  /*16280*/  VIADD R6, R0, 0x20 ;  /* 0x0000002000067836 */ /* 0x000fe20000000000 */
[----:B------:R-:W-:Y:S01]  /*16290*/  FSEL R193, R29, -INF , !P5 ;  /* 0xff8000001dc17808 */ /* 0x000fe20006800000 */
[----:B------:R-:W-:Y:S01]  /*162a0*/  FFMA.FTZ R30, R5, -UR19, R30 ;  /* 0x80000013051e7c23 */ /* 0x000fe2000801001e */
[----:B------:R-:W-:Y:S01]  /*162b0*/  FSEL R205, R24, -INF , !P3 ;  /* 0xff80000018cd7808 */ /* 0x000fe20005800000 */
[----:B------:R-:W-:Y:S01]  /*162c0*/  IMAD.IADD R5, R233, 0x1, -R4 ;  /* 0x00000001e9057824 */ /* 0x000fe200078e0a04 */
[----:B------:R-:W-:Y:S02]  /*162d0*/  FSEL R189, R25, -INF , !P0 ;  /* 0xff80000019bd7808 */ /* 0x000fe40004000000 */
[----:B------:R-:W-:Y:S02]  /*162e0*/  FSEL R208, R26, -INF , !P1 ;  /* 0xff8000001ad07808 */ /* 0x000fe40004800000 */
[C---:B------:R-:W-:Y:S02]  /*162f0*/  ISETP.GE.AND P6, PT, R2.reuse, R227, PT ;  /* 0x000000e30200720c */ /* 0x040fe40003fc6270 */
[C---:B------:R-:W-:Y:S02]  /*16300*/  ISETP.GE.AND P2, PT, R2.reuse, R230, PT ;  /* 0x000000e60200720c */ /* 0x040fe40003f46270 */
[----:B------:R-:W-:Y:S02]  /*16310*/  ISETP.GE.AND P5, PT, R2, R229, PT ;  /* 0x000000e50200720c */ /* 0x000fe40003fa6270 */
[----:B------:R-:W-:Y:S02]  /*16320*/  IADD3 R7, R232, -R2, RZ ;  /* 0x80000002e8077210 */ /* 0x000fe40007ffe0ff */
[C---:B------:R-:W-:Y:S02]  /*16330*/  ISETP.GE.AND P3, PT, R4.reuse, R227, PT ;  /* 0x000000e30400720c */ /* 0x040fe40003f66270 */
[C---:B------:R-:W-:Y:S02]  /*16340*/  ISETP.GE.AND P0, PT, R4.reuse, R230, PT ;  /* 0x000000e60400720c */ /* 0x040fe40003f06270 */
[----:B------:R-:W-:Y:S02]  /*16350*/  ISETP.GE.AND P1, PT, R4, R229, PT ;  /* 0x000000e50400720c */ /* 0x000fe40003f26270 */
[----:B------:R-:W-:Y:S02]  /*16360*/  IABS R8, R8 ;  /* 0x0000000800087213 */ /* 0x000fe40000000000 */
[C---:B------:R-:W-:Y:S02]  /*16370*/  ISETP.GE.OR P6, PT, R2.reuse, R235, !P6 ;  /* 0x000000eb0200720c */ /* 0x040fe400077c6670 */
[CC--:B------:R-:W-:Y:S02]  /*16380*/  ISETP.GE.OR P2, PT, R2.reuse, R238.reuse, !P2 ;  /* 0x000000ee0200720c */ /* 0x0c0fe40005746670 */
[----:B------:R-:W-:Y:S01]  /*16390*/  ISETP.GE.OR P5, PT, R2, R237, !P5 ;  /* 0x000000ed0200720c */ /* 0x000fe20006fa6670 */
[----:B------:R-:W-:Y:S01]  /*163a0*/  IMAD.IADD R2, R233, 0x1, -R2 ;  /* 0x00000001e9027824 */ /* 0x000fe200078e0a02 */
[----:B------:R-:W-:Y:S01]  /*163b0*/  IABS R9, R7 ;  /* 0x0000000700097213 */ /* 0x000fe20000000000 */
[----:B------:R-:W-:Y:S01]  /*163c0*/  IMAD.MOV.U32 R7, RZ, RZ, R8 ;  /* 0x000000ffff077224 */ /* 0x000fe200078e0008 */
[C---:B------:R-:W-:Y:S02]  /*163d0*/  ISETP.GE.OR P3, PT, R4.reuse, R235, !P3 ;  /* 0x000000eb0400720c */ /* 0x040fe40005f66670 */
[C---:B------:R-:W-:Y:S02]  /*163e0*/  ISETP.GE.OR P0, PT, R4.reuse, R238, !P0 ;  /* 0x000000ee0400720c */ /* 0x040fe40004706670 */
[----:B------:R-:W-:Y:S01]  /*163f0*/  ISETP.GE.OR P1, PT, R4, R237, !P1 ;  /* 0x000000ed0400720c */ /* 0x000fe20004f26670 */
[--C-:B------:R-:W-:Y:S01]  /*16400*/  IMAD.IADD R4, R232, 0x1, -R6.reuse ;  /* 0x00000001e8047824 */ /* 0x100fe200078e0a06 */
[----:B------:R-:W-:Y:S01]  /*16410*/  IABS R10, R5 ;  /* 0x00000005000a7213 */ /* 0x000fe20000000000 */
[----:B------:R-:W-:Y:S01]  /*16420*/  IMAD.MOV.U32 R5, RZ, RZ, R9 ;  /* 0x000000ffff057224 */ /* 0x000fe200078e0009 */
[----:B------:R-:W-:Y:S01]  /*16430*/  IABS R8, R2 ;  /* 0x0000000200087213 */ /* 0x000fe20000000000 */
[----:B------:R-:W-:Y:S01]  /*16440*/  IMAD.IADD R9, R231, 0x1, -R6 ;  /* 0x00000001e7097824 */ /* 0x000fe200078e0a06 */
[----:B------:R-:W-:Y:S02]  /*16450*/  IABS R2, R4 ;  /* 0x0000000400027213 */ /* 0x000fe40000000000 */
        /* <DEDUP_REMOVED lines=12> */
[--C-:B------:R-:W-:Y:S02]  /*16520*/  IMAD.IADD R4, R232, 0x1, -R5.reuse ;  /* 0x00000001e8047824 */ /* 0x100fe400078e0a05 */
[----:B------:R-:W-:Y:S01]  /*16530*/  FFMA.FTZ R36, R2, -UR19, R36 ;  /* 0x8000001302247c23 */ /* 0x000fe20008010024 */
[----:B------:R-:W-:Y:S01]  /*16540*/  IMAD.IADD R2, R233, 0x1, -R6 ;  /* 0x00000001e9027824 */ /* 0x000fe200078e0a06 */
[----:B------:R-:W-:Y:S01]  /*16550*/  ISETP.GE.AND P3, PT, R6, R230, PT ;  /* 0x000000e60600720c */ /* 0x000fe20003f66270 */
[----:B------:R-:W-:Y:S01]  /*16560*/  IMAD.IADD R11, R231, 0x1, -R5 ;  /* 0x00000001e70b7824 */ /* 0x000fe200078e0a05 */
[----:B------:R-:W-:Y:S01]  /*16570*/  IABS R10, R4 ;  /* 0x00000004000a7213 */ /* 0x000fe20000000000 */
[----:B------:R-:W-:Y:S01]  /*16580*/  FFMA.FTZ R35, R7, -UR19, R35 ;  /* 0x8000001307237c23 */ /* 0x000fe20008010023 */
[----:B------:R-:W-:Y:S01]  /*16590*/  IABS R8, R2 ;  /* 0x0000000200087213 */ /* 0x000fe20000000000 */
[----:B------:R-:W-:Y:S01]  /*165a0*/  IMAD.IADD R7, R233, 0x1, -R5 ;  /* 0x00000001e9077824 */ /* 0x000fe200078e0a05 */
[----:B------:R-:W-:Y:S02]  /*165b0*/  I2FP.F32.S32 R10, R10 ;  /* 0x0000000a000a7245 */ /* 0x000fe40000201400 */
[C---:B------:R-:W-:Y:S02]  /*165c0*/  ISETP.GE.AND P6, PT, R5.reuse, R230, PT ;  /* 0x000000e60500720c */ /* 0x040fe40003fc6270 */
[----:B------:R-:W-:Y:S01]  /*165d0*/  IABS R2, R9 ;  /* 0x0000000900027213 */ /* 0x000fe20000000000 */
[----:B------:R-:W-:Y:S01]  /*165e0*/  FFMA.FTZ R37, R10, -UR19, R37 ;  /* 0x800000130a257c23 */ /* 0x000fe20008010025 */
[----:B------:R-:W-:Y:S02]  /*165f0*/  IABS R4, R11 ;  /* 0x0000000b00047213 */ /* 0x000fe40000000000 */
[-C--:B------:R-:W-:Y:S02]  /*16600*/  ISETP.GE.OR P3, PT, R6, R238.reuse, !P3 ;  /* 0x000000ee0600720c */ /* 0x080fe40005f66670 */
[----:B------:R-:W-:Y:S02]  /*16610*/  ISETP.GE.OR P6, PT, R5, R238, !P6 ;  /* 0x000000ee0500720c */ /* 0x000fe400077c6670 */
[----:B------:R-:W-:Y:S02]  /*16620*/  FSEL R198, R32, -INF , !P0 ;  /* 0xff80000020c67808 */ /* 0x000fe40004000000 */
[----:B------:R-:W-:Y:S02]  /*16630*/  FSEL R200, R33, -INF , !P2 ;  /* 0xff80000021c87808 */ /* 0x000fe40005000000 */
[----:B------:R-:W-:Y:S02]  /*16640*/  FSEL R202, R34, -INF , !P1 ;  /* 0xff80000022ca7808 */ /* 0x000fe40004800000 */
[----:B------:R-:W-:Y:S02]  /*16650*/  I2FP.F32.S32 R2, R2 ;  /* 0x0000000200027245 */ /* 0x000fe40000201400 */
[C---:B------:R-:W-:Y:S02]  /*16660*/  ISETP.GE.AND P0, PT, R6.reuse, R229, PT ;  /* 0x000000e50600720c */ /* 0x040fe40003f06270 */
[----:B------:R-:W-:Y:S01]  /*16670*/  ISETP.GE.AND P2, PT, R6, R228, PT ;  /* 0x000000e40600720c */ /* 0x000fe20003f46270 */
[----:B------:R-:W-:Y:S01]  /*16680*/  FFMA.FTZ R40, R2, -UR19, R40 ;  /* 0x8000001302287c23 */ /* 0x000fe20008010028 */
[----:B------:R-:W-:Y:S01]  /*16690*/  ISETP.GE.AND P1, PT, R6, R227, PT ;  /* 0x000000e30600720c */ /* 0x000fe20003f26270 */
[----:B------:R-:W-:Y:S01]  /*166a0*/  VIADD R2, R0, 0x29 ;  /* 0x0000002900027836 */ /* 0x000fe20000000000 */
[----:B------:R-:W-:Y:S02]  /*166b0*/  I2FP.F32.S32 R4, R4 ;  /* 0x0000000400047245 */ /* 0x000fe40000201400 */
[----:B------:R-:W-:Y:S02]  /*166c0*/  FSEL R196, R36, -INF , !P3 ;  /* 0xff80000024c47808 */ /* 0x000fe40005800000 */
[----:B------:R-:W-:Y:S01]  /*166d0*/  FSEL R197, R37, -INF , !P6 ;  /* 0xff80000025c57808 */ /* 0x000fe20007000000 */
[----:B------:R-:W-:Y:S01]  /*166e0*/  FFMA.FTZ R41, R4, -UR19, R41 ;  /* 0x8000001304297c23 */ /* 0x000fe20008010029 */
[----:B------:R-:W-:Y:S02]  /*166f0*/  FSEL R204, R35, -INF , !P5 ;  /* 0xff80000023cc7808 */ /* 0x000fe40006800000 */
[----:B------:R-:W-:Y:S02]  /*16700*/  I2FP.F32.S32 R8, R8 ;  /* 0x0000000800087245 */ /* 0x000fe40000201400 */
[C---:B------:R-:W-:Y:S02]  /*16710*/  ISETP.GE.AND P5, PT, R5.reuse, R229, PT ;  /* 0x000000e50500720c */ /* 0x040fe40003fa6270 */
[C---:B------:R-:W-:Y:S01]  /*16720*/  ISETP.GE.AND P3, PT, R5.reuse, R228, PT ;  /* 0x000000e40500720c */ /* 0x040fe20003f66270 */
[----:B------:R-:W-:Y:S01]  /*16730*/  FFMA.FTZ R38, R8, -UR19, R38 ;  /* 0x8000001308267c23 */ /* 0x000fe20008010026 */
[----:B------:R-:W-:Y:S01]  /*16740*/  ISETP.GE.AND P6, PT, R5, R227, PT ;  /* 0x000000e30500720c */ /* 0x000fe20003fc6270 */
[----:B------:R-:W-:Y:S01]  /*16750*/  IMAD.IADD R8, R231, 0x1, -R2 ;  /* 0x00000001e7087824 */ /* 0x000fe200078e0a02 */
[C---:B------:R-:W-:Y:S02]  /*16760*/  ISETP.GE.OR P0, PT, R6.reuse, R237, !P0 ;  /* 0x000000ed0600720c */ /* 0x040fe40004706670 */
[----:B------:R-:W-:Y:S02]  /*16770*/  IABS R7, R7 ;  /* 0x0000000700077213 */ /* 0x000fe40000000000 */
[C---:B------:R-:W-:Y:S02]  /*16780*/  ISETP.GE.OR P1, PT, R6.reuse, R235, !P1 ;  /* 0x000000eb0600720c */ /* 0x040fe40004f26670 */
[-C--:B------:R-:W-:Y:S01]  /*16790*/  ISETP.GE.OR P2, PT, R6, R236.reuse, !P2 ;  /* 0x000000ec0600720c */ /* 0x080fe20005746670 */
[----:B------:R-:W-:Y:S01]  /*167a0*/  IMAD.IADD R6, R234, 0x1, -R6 ;  /* 0x00000001ea067824 */ /* 0x000fe200078e0a06 */
[C---:B------:R-:W-:Y:S02]  /*167b0*/  ISETP.GE.OR P5, PT, R5.reuse, R237, !P5 ;  /* 0x000000ed0500720c */ /* 0x040fe40006fa6670 */
[----:B------:R-:W-:Y:S02]  /*167c0*/  IADD3 R4, R0, 0x28, RZ ;  /* 0x0000002800047810 */ /* 0x000fe40007ffe0ff */
[C---:B------:R-:W-:Y:S02]  /*167d0*/  ISETP.GE.OR P3, PT, R5.reuse, R236, !P3 ;  /* 0x000000ec0500720c */ /* 0x040fe40005f66670 */
[----:B------:R-:W-:Y:S01]  /*167e0*/  ISETP.GE.OR P6, PT, R5, R235, !P6 ;  /* 0x000000eb0500720c */ /* 0x000fe200077c6670 */
[C---:B------:R-:W-:Y:S01]  /*167f0*/  IMAD.IADD R5, R234.reuse, 0x1, -R5 ;  /* 0x00000001ea057824 */ /* 0x040fe200078e0a05 */
[----:B------:R-:W-:Y:S01]  /*16800*/  I2FP.F32.S32 R7, R7 ;  /* 0x0000000700077245 */ /* 0x000fe20000201400 */
[--C-:B------:R-:W-:Y:S01]  /*16810*/  IMAD.IADD R9, R234, 0x1, -R4.reuse ;  /* 0x00000001ea097824 */ /* 0x100fe200078e0a04 */
[----:B------:R-:W-:Y:S02]  /*16820*/  IABS R11, R6 ;  /* 0x00000006000b7213 */ /* 0x000fe40000000000 */
[----:B------:R-:W-:Y:S01]  /*16830*/  IABS R10, R5 ;  /* 0x00000005000a7213 */ /* 0x000fe20000000000 */
[----:B------:R-:W-:Y:S01]  /*16840*/  FFMA.FTZ R39, R7, -UR19, R39 ;  /* 0x8000001307277c23 */ /* 0x000fe20008010027 */
[----:B------:R-:W-:Y:S01]  /*16850*/  IABS R5, R8 ;  /* 0x0000000800057213 */ /* 0x000fe20000000000 */
[----:B------:R-:W-:Y:S01]  /*16860*/  IMAD.IADD R7, R231, 0x1, -R4 ;  /* 0x00000001e7077824 */ /* 0x000fe200078e0a04 */
[----:B------:R-:W-:Y:S01]  /*16870*/  IABS R6, R9 ;  /* 0x0000000900067213 */ /* 0x000fe20000000000 */
[----:B------:R-:W-:Y:S01]  /*16880*/  IMAD.MOV.U32 R8, RZ, RZ, R11 ;  /* 0x000000ffff087224 */ /* 0x000fe200078e000b */
[----:B------:R-:W-:Y:S01]  /*16890*/  I2FP.F32.S32 R5, R5 ;  /* 0x0000000500057245 */ /* 0x000fe20000201400 */
[----:B------:R-:W-:Y:S01]  /*168a0*/  IMAD.MOV.U32 R9, RZ, RZ, R10 ;  /* 0x000000ffff097224 */ /* 0x000fe200078e000a */
[----:B------:R-:W-:Y:S01]  /*168b0*/  IABS R7, R7 ;  /* 0x0000000700077213 */ /* 0x000fe20000000000 */
[----:B------:R-:W-:Y:S01]  /*168c0*/  VIADD R10, R0, 0x30 ;  /* 0x00000030000a7836 */ /* 0x000fe20000000000 */
[----:B------:R-:W-:Y:S01]  /*168d0*/  I2FP.F32.S32 R8, R8 ;  /* 0x0000000800087245 */ /* 0x000fe20000201400 */
[----:B------:R-:W-:Y:S01]  /*168e0*/  FFMA.FTZ R45, R5, -UR19, R45 ;  /* 0x80000013052d7c23 */ /* 0x000fe2000801002d */
[----:B------:R-:W-:Y:S01]  /*168f0*/  I2FP.F32.S32 R9, R9 ;  /* 0x0000000900097245 */ /* 0x000fe20000201400 */
[----:B------:R-:W-:Y:S01]  /*16900*/  IMAD.IADD R5, R233, 0x1, -R4 ;  /* 0x00000001e9057824 */ /* 0x000fe200078e0a04 */
[----:B------:R-:W-:Y:S01]  /*16910*/  I2FP.F32.S32 R7, R7 ;  /* 0x0000000700077245 */ /* 0x000fe20000201400 */
[----:B------:R-:W-:Y:S01]  /*16920*/  FFMA.FTZ R42, R8, -UR19, R42 ;  /* 0x80000013082a7c23 */ /* 0x000fe2000801002a */
[----:B------:R-:W-:Y:S01]  /*16930*/  FSEL R194, R38, -INF , !P0 ;  /* 0xff80000026c27808 */ /* 0x000fe20004000000 */
[----:B------:R-:W-:Y:S01]  /*16940*/  FFMA.FTZ R43, R9, -UR19, R43 ;  /* 0x80000013092b7c23 */ /* 0x000fe2000801002b */
[----:B------:R-:W-:Y:S01]  /*16950*/  FSEL R195, R39, -INF , !P5 ;  /* 0xff80000027c37808 */ /* 0x000fe20006800000 */
[----:B------:R-:W-:Y:S01]  /*16960*/  FFMA.FTZ R44, R7, -UR19, R44 ;  /* 0x80000013072c7c23 */ /* 0x000fe2000801002c */
[-C--:B------:R-:W-:Y:S01]  /*16970*/  ISETP.GE.AND P0, PT, R4, R228.reuse, PT ;  /* 0x000000e40400720c */ /* 0x080fe20003f06270 */
[----:B------:R-:W-:Y:S01]  /*16980*/  IMAD.IADD R7, R232, 0x1, -R4 ;  /* 0x00000001e8077824 */ /* 0x000fe200078e0a04 */
[----:B------:R-:W-:Y:S01]  /*16990*/  ISETP.GE.AND P5, PT, R2, R228, PT ;  /* 0x000000e40200720c */ /* 0x000fe20003fa6270 */
[----:B------:R-:W-:Y:S01]  /*169a0*/  VIADD R11, R0, 0x31 ;  /* 0x00000031000b7836 */ /* 0x000fe20000000000 */
[-C--:B------:R-:W-:Y:S01]  /*169b0*/  ISETP.GE.OR P0, PT, R4, R236.reuse, !P0 ;  /* 0x000000ec0400720c */ /* 0x080fe20004706670 */
[----:B------:R-:W-:Y:S01]  /*169c0*/  IMAD.IADD R9, R231, 0x1, -R10 ;  /* 0x00000001e7097824 */ /* 0x000fe200078e0a0a */
[----:B------:R-:W-:Y:S01]  /*169d0*/  ISETP.GE.OR P5, PT, R2, R236, !P5 ;  /* 0x000000ec0200720c */ /* 0x000fe20006fa6670 */
[----:B------:R-:W-:Y:S01]  /*169e0*/  LDSM.16.MT88.4 R36, [R222+0x9000] ;  /* 0x00900000de24783b */ /* 0x000fe20000004200 */
[----:B------:R-:W-:Y:S02]  /*169f0*/  I2FP.F32.S32 R6, R6 ;  /* 0x0000000600067245 */ /* 0x000fe40000201400 */
[----:B------:R-:W-:Y:S02]  /*16a00*/  FSEL R201, R41, -INF , !P3 ;  /* 0xff80000029c97808 */ /* 0x000fe40005800000 */
[----:B------:R-:W-:Y:S01]  /*16a10*/  FSEL R109, R42, -INF , !P1 ;  /* 0xff8000002a6d7808 */ /* 0x000fe20004800000 */
[----:B------:R-:W-:Y:S01]  /*16a20*/  FFMA.FTZ R46, R6, -UR19, R46 ;  /* 0x80000013062e7c23 */ /* 0x000fe2000801002e */
[----:B------:R-:W-:Y:S02]  /*16a30*/  FSEL R199, R40, -INF , !P2 ;  /* 0xff80000028c77808 */ /* 0x000fe40005000000 */
[CC--:B------:R-:W-:Y:S02]  /*16a40*/  ISETP.GE.AND P2, PT, R4.reuse, R230.reuse, PT ;  /* 0x000000e60400720c */ /* 0x0c0fe40003f46270 */
[C---:B------:R-:W-:Y:S02]  /*16a50*/  ISETP.GE.AND P3, PT, R4.reuse, R229, PT ;  /* 0x000000e50400720c */ /* 0x040fe40003f66270 */
[----:B------:R-:W-:Y:S02]  /*16a60*/  ISETP.GE.AND P1, PT, R4, R227, PT ;  /* 0x000000e30400720c */ /* 0x000fe40003f26270 */
[----:B------:R-:W-:Y:S02]  /*16a70*/  FSEL R249, R44, -INF , !P0 ;  /* 0xff8000002cf97808 */ /* 0x000fe40004000000 */
[----:B------:R-:W-:Y:S02]  /*16a80*/  FSEL R184, R45, -INF , !P5 ;  /* 0xff8000002db87808 */ /* 0x000fe40006800000 */
[----:B------:R-:W-:Y:S02]  /*16a90*/  FSEL R110, R43, -INF , !P6 ;  /* 0xff8000002b6e7808 */ /* 0x000fe40007000000 */
[C---:B------:R-:W-:Y:S02]  /*16aa0*/  ISETP.GE.AND P6, PT, R2.reuse, R230, PT ;  /* 0x000000e60200720c */ /* 0x040fe40003fc6270 */
[C---:B------:R-:W-:Y:S01]  /*16ab0*/  ISETP.GE.AND P0, PT, R2.reuse, R229, PT ;  /* 0x000000e50200720c */ /* 0x040fe20003f06270 */
[----:B------:R-:W-:Y:S01]  /*16ac0*/  IMAD.MOV.U32 R45, RZ, RZ, R110 ;  /* 0x000000ffff2d7224 */ /* 0x000fe200078e006e */
[----:B------:R-:W-:Y:S02]  /*16ad0*/  ISETP.GE.AND P5, PT, R2, R227, PT ;  /* 0x000000e30200720c */ /* 0x000fe40003fa6270 */
[C---:B------:R-:W-:Y:S02]  /*16ae0*/  ISETP.GE.OR P2, PT, R4.reuse, R238, !P2 ;  /* 0x000000ee0400720c */ /* 0x040fe40005746670 */
[C---:B------:R-:W-:Y:S02]  /*16af0*/  ISETP.GE.OR P3, PT, R4.reuse, R237, !P3 ;  /* 0x000000ed0400720c */ /* 0x040fe40005f66670 */
[----:B------:R-:W-:Y:S01]  /*16b00*/  ISETP.GE.OR P1, PT, R4, R235, !P1 ;  /* 0x000000eb0400720c */ /* 0x000fe20004f26670 */
[--C-:B------:R-:W-:Y:S01]  /*16b10*/  IMAD.IADD R4, R234, 0x1, -R2.reuse ;  /* 0x00000001ea047824 */ /* 0x100fe200078e0a02 */
[----:B------:R-:W-:Y:S02]  /*16b20*/  IADD3 R6, R232, -R2, RZ ;  /* 0x80000002e8067210 */ /* 0x000fe40007ffe0ff */
[----:B------:R-:W-:Y:S02]  /*16b30*/  IABS R8, R7 ;  /* 0x0000000700087213 */ /* 0x000fe40000000000 */
[C---:B------:R-:W-:Y:S02]  /*16b40*/  ISETP.GE.OR P6, PT, R2.reuse, R238, !P6 ;  /* 0x000000ee0200720c */ /* 0x040fe400077c6670 */
[C---:B------:R-:W-:Y:S02]  /*16b50*/  ISETP.GE.OR P0, PT, R2.reuse, R237, !P0 ;  /* 0x000000ed0200720c */ /* 0x040fe40004706670 */
[----:B------:R-:W-:Y:S01]  /*16b60*/  ISETP.GE.OR P5, PT, R2, R235, !P5 ;  /* 0x000000eb0200720c */ /* 0x000fe20006fa6670 */
[----:B------:R-:W-:Y:S01]  /*16b70*/  IMAD.IADD R2, R233, 0x1, -R2 ;  /* 0x00000001e9027824 */ /* 0x000fe200078e0a02 */
[----:B------:R-:W-:Y:S02]  /*16b80*/  IABS R7, R6 ;  /* 0x0000000600077213 */ /* 0x000fe40000000000 */
[----:B------:R-:W-:Y:S01]  /*16b90*/  IABS R6, R5 ;  /* 0x0000000500067213 */ /* 0x000fe20000000000 */
[----:B------:R-:W-:Y:S01]  /*16ba0*/  IMAD.MOV.U32 R5, RZ, RZ, R8 ;  /* 0x000000ffff057224 */ /* 0x000fe200078e0008 */
[----:B------:R-:W-:Y:S02]  /*16bb0*/  IABS R4, R4 ;  /* 0x0000000400047213 */ /* 0x000fe40000000000 */
[----:B------:R-:W-:Y:S02]  /*16bc0*/  IABS R8, R2 ;  /* 0x0000000200087213 */ /* 0x000fe40000000000 */
[----:B------:R-:W-:Y:S02]  /*16bd0*/  I2FP.F32.S32 R2, R4 ;  /* 0x0000000400027245 */ /* 0x000fe40000201400 */
[----:B------:R-:W-:Y:S02]  /*16be0*/  I2FP.F32.S32 R4, R5 ;  /* 0x0000000500047245 */ /* 0x000fe40000201400 */
[----:B------:R-:W-:Y:S01]  /*16bf0*/  I2FP.F32.S32 R5, R7 ;  /* 0x0000000700057245 */ /* 0x000fe20000201400 */
[----:B------:R-:W-:Y:S01]  /*16c00*/  FFMA.FTZ R47, R2, -UR19, R47 ;  /* 0x80000013022f7c23 */ /* 0x000fe2000801002f */
[----:B------:R-:W-:Y:S01]  /*16c10*/  I2FP.F32.S32 R2, R6 ;  /* 0x0000000600027245 */ /* 0x000fe20000201400 */
[----:B------:R-:W-:Y:S01]  /*16c20*/  FFMA.FTZ R48, R4, -UR19, R48 ;  /* 0x8000001304307c23 */ /* 0x000fe20008010030 */
[----:B------:R-:W-:Y:S01]  /*16c30*/  I2FP.F32.S32 R4, R8 ;  /* 0x0000000800047245 */ /* 0x000fe20000201400 */
[----:B------:R-:W-:Y:S01]  /*16c40*/  FFMA.FTZ R49, R5, -UR19, R49 ;  /* 0x8000001305317c23 */ /* 0x000fe20008010031 */
[C---:B------:R-:W-:Y:S02]  /*16c50*/  IMAD.IADD R5, R233.reuse, 0x1, -R10 ;  /* 0x00000001e9057824 */ /* 0x040fe400078e0a0a */
[----:B------:R-:W-:Y:S01]  /*16c60*/  FFMA.FTZ R50, R2, -UR19, R50 ;  /* 0x8000001302327c23 */ /* 0x000fe20008010032 */
[----:B------:R-:W-:Y:S02]  /*16c70*/  IMAD.IADD R2, R232, 0x1, -R11 ;  /* 0x00000001e8027824 */ /* 0x000fe400078e0a0b */
[----:B------:R-:W-:Y:S01]  /*16c80*/  FFMA.FTZ R51, R4, -UR19, R51 ;  /* 0x8000001304337c23 */ /* 0x000fe20008010033 */
[----:B------:R-:W-:Y:S01]  /*16c90*/  IMAD.IADD R4, R232, 0x1, -R10 ;  /* 0x00000001e8047824 */ /* 0x000fe200078e0a0a */
[----:B------:R-:W-:Y:S01]  /*16ca0*/  IABS R5, R5 ;  /* 0x0000000500057213 */ /* 0x000fe20000000000 */
[C---:B------:R-:W-:Y:S01]  /*16cb0*/  IMAD.IADD R8, R233.reuse, 0x1, -R11 ;  /* 0x00000001e9087824 */ /* 0x040fe200078e0a0b */
[----:B------:R-:W-:Y:S02]  /*16cc0*/  IABS R6, R2 ;  /* 0x0000000200067213 */ /* 0x000fe40000000000 */
[----:B------:R-:W-:Y:S02]  /*16cd0*/  IABS R7, R4 ;  /* 0x0000000400077213 */ /* 0x000fe40000000000 */
[----:B------:R-:W-:Y:S02]  /*16ce0*/  IABS R2, R8 ;  /* 0x0000000800027213 */ /* 0x000fe40000000000 */
[----:B------:R-:W-:Y:S02]  /*16cf0*/  I2FP.F32.S32 R8, R7 ;  /* 0x0000000700087245 */ /* 0x000fe40000201400 */
        /* <DEDUP_REMOVED lines=8> */
[----:B------:R-:W-:Y:S01]  /*16d80*/  I2FP.F32.S32 R2, R4 ;  /* 0x0000000400027245 */ /* 0x000fe20000201400 */
[----:B------:R-:W-:Y:S01]  /*16d90*/  IMAD.IADD R7, R233, 0x1, -R9 ;  /* 0x00000001e9077824 */ /* 0x000fe200078e0a09 */
[----:B------:R-:W-:Y:S01]  /*16da0*/  IADD3 R0, R231, -R11, RZ ;  /* 0x8000000be7007210 */ /* 0x000fe20007ffe0ff */
[----:B------:R-:W-:Y:S01]  /*16db0*/  FFMA.FTZ R54, R6, -UR19, R54 ;  /* 0x8000001306367c23 */ /* 0x000fe20008010036 */
[----:B------:R-:W-:Y:S01]  /*16dc0*/  FFMA.FTZ R55, R5, -UR19, R55 ;  /* 0x8000001305377c23 */ /* 0x000fe20008010037 */
[----:B------:R-:W-:Y:S01]  /*16dd0*/  FFMA.FTZ R56, R2, -UR19, R56 ;  /* 0x8000001302387c23 */ /* 0x000fe20008010038 */
[C---:B------:R-:W-:Y:S01]  /*16de0*/  IMAD.IADD R2, R232.reuse, 0x1, -R9 ;  /* 0x00000001e8027824 */ /* 0x040fe200078e0a09 */
[----:B------:R-:W-:Y:S01]  /*16df0*/  IABS R6, R0 ;  /* 0x0000000000067213 */ /* 0x000fe20000000000 */
[----:B------:R-:W-:Y:S01]  /*16e00*/  IMAD.IADD R4, R232, 0x1, -R12 ;  /* 0x00000001e8047824 */ /* 0x000fe200078e0a0c */
[----:B------:R-:W-:Y:S02]  /*16e10*/  IABS R0, R7 ;  /* 0x0000000700007213 */ /* 0x000fe40000000000 */
[----:B------:R-:W-:Y:S02]  /*16e20*/  IABS R5, R2 ;  /* 0x0000000200057213 */ /* 0x000fe40000000000 */
[----:B------:R-:W-:Y:S02]  /*16e30*/  IABS R2, R8 ;  /* 0x0000000800027213 */ /* 0x000fe40000000000 */
[----:B------:R-:W-:Y:S02]  /*16e40*/  I2FP.F32.S32 R0, R0 ;  /* 0x0000000000007245 */ /* 0x000fe40000201400 */
[----:B------:R-:W-:Y:S02]  /*16e50*/  I2FP.F32.S32 R2, R2 ;  /* 0x0000000200027245 */ /* 0x000fe40000201400 */
[----:B------:R-:W-:Y:S01]  /*16e60*/  FSEL R206, R48, -INF , !P2 ;  /* 0xff80000030ce7808 */ /* 0x000fe20005000000 */
[----:B------:R-:W-:Y:S01]  /*16e70*/  FFMA.FTZ R66, R0, -UR19, R66 ;  /* 0x8000001300427c23 */ /* 0x000fe20008010042 */
[----:B------:R-:W-:Y:S01]  /*16e80*/  FMNMX.FTZ R0, R102, R3, !PT ;  /* 0x0000000366007209 */ /* 0x000fe20007810000 */
[----:B------:R-:W-:Y:S01]  /*16e90*/  FFMA.FTZ R67, R2, -UR19, R67 ;  /* 0x8000001302437c23 */ /* 0x000fe20008010043 */
[----:B------:R-:W-:Y:S02]  /*16ea0*/  ISETP.GE.AND P2, PT, R10, R230, PT ;  /* 0x000000e60a00720c */ /* 0x000fe40003f46270 */
[----:B------:R-:W-:Y:S02]  /*16eb0*/  FMNMX.FTZ R2, R177, R0, !PT ;  /* 0x00000000b1027209 */ /* 0x000fe40007810000 */
[----:B------:R-:W-:Y:S02]  /*16ec0*/  FMNMX.FTZ R0, R111, R100, !PT ;  /* 0x000000646f007209 */ /* 0x000fe40007810000 */
[----:B------:R-:W-:Y:S01]  /*16ed0*/  FSEL R207, R49, -INF , !P6 ;  /* 0xff80000031cf7808 */ /* 0x000fe20007000000 */
[----:B------:R-:W-:Y:S01]  /*16ee0*/  IMAD.MOV.U32 R49, RZ, RZ, R184 ;  /* 0x000000ffff317224 */ /* 0x000fe200078e00b8 */
[----:B------:R-:W-:Y:S02]  /*16ef0*/  FMNMX.FTZ R0, R176, R0, !PT ;  /* 0x00000000b0007209 */ /* 0x000fe40007810000 */
[----:B------:R-:W-:Y:S02]  /*16f00*/  ISETP.GE.AND P6, PT, R11, R230, PT ;  /* 0x000000e60b00720c */ /* 0x000fe40003fc6270 */
[----:B------:R-:W-:Y:S02]  /*16f10*/  FMNMX.FTZ R0, R18, R0, !PT ;  /* 0x0000000012007209 */ /* 0x000fe40007810000 */
[----:B------:R-:W-:Y:S02]  /*16f20*/  FMNMX.FTZ R2, R16, R2, !PT ;  /* 0x0000000210027209 */ /* 0x000fe40007810000 */
[----:B------:R-:W-:Y:S02]  /*16f30*/  FMNMX.FTZ R0, R19, R0, !PT ;  /* 0x0000000013007209 */ /* 0x000fe40007810000 */
[----:B------:R-:W-:Y:S02]  /*16f40*/  IABS R4, R4 ;  /* 0x0000000400047213 */ /* 0x000fe40000000000 */
[----:B------:R-:W-:Y:S02]  /*16f50*/  FMNMX.FTZ R0, R203, R0, !PT ;  /* 0x00000000cb007209 */ /* 0x000fe40007810000 */
[----:B------:R-:W-:Y:S02]  /*16f60*/  ISETP.GE.OR P2, PT, R10, R238, !P2 ;  /* 0x000000ee0a00720c */ /* 0x000fe40005746670 */
[----:B------:R-:W-:Y:S02]  /*16f70*/  FMNMX.FTZ R0, R186, R0, !PT ;  /* 0x00000000ba007209 */ /* 0x000fe40007810000 */
[----:B------:R-:W-:Y:S02]  /*16f80*/  FSEL R212, R51, -INF , !P0 ;  /* 0xff80000033d47808 */ /* 0x000fe40004000000 */
[----:B------:R-:W-:Y:S02]  /*16f90*/  FMNMX.FTZ R0, R202, R0, !PT ;  /* 0x00000000ca007209 */ /* 0x000fe40007810000 */
[C---:B------:R-:W-:Y:S02]  /*16fa0*/  ISETP.GE.AND P0, PT, R11.reuse, R229, PT ;  /* 0x000000e50b00720c */ /* 0x040fe40003f06270 */
[----:B------:R-:W-:Y:S02]  /*16fb0*/  FMNMX.FTZ R0, R204, R0, !PT ;  /* 0x00000000cc007209 */ /* 0x000fe40007810000 */
[----:B------:R-:W-:Y:S02]  /*16fc0*/  ISETP.GE.OR P6, PT, R11, R238, !P6 ;  /* 0x000000ee0b00720c */ /* 0x000fe400077c6670 */
[----:B------:R-:W-:Y:S01]  /*16fd0*/  FMNMX.FTZ R105, R17, R2, !PT ;  /* 0x0000000211697209 */ /* 0x000fe20007810000 */
[----:B------:R-:W-:Y:S01]  /*16fe0*/  IMAD.IADD R2, R231, 0x1, -R9 ;  /* 0x00000001e7027824 */ /* 0x000fe200078e0a09 */
[----:B------:R-:W-:Y:S02]  /*16ff0*/  I2FP.F32.S32 R4, R4 ;  /* 0x0000000400047245 */ /* 0x000fe40000201400 */
[----:B------:R-:W-:Y:S02]  /*17000*/  I2FP.F32.S32 R5, R5 ;  /* 0x0000000500057245 */ /* 0x000fe40000201400 */
[----:B------:R-:W-:Y:S01]  /*17010*/  FMNMX.FTZ R0, R194, R0, !PT ;  /* 0x00000000c2007209 */ /* 0x000fe20007810000 */
[----:B------:R-:W-:Y:S01]  /*17020*/  FFMA.FTZ R65, R4, -UR19, R65 ;  /* 0x8000001304417c23 */ /* 0x000fe20008010041 */
[----:B------:R-:W-:Y:S01]  /*17030*/  FSEL R250, R52, -INF , !P2 ;  /* 0xff80000034fa7808 */ /* 0x000fe20005000000 */
[----:B------:R-:W-:Y:S01]  /*17040*/  FFMA.FTZ R64, R5, -UR19, R64 ;  /* 0x8000001305407c23 */ /* 0x000fe20008010040 */
[----:B------:R-:W-:Y:S01]  /*17050*/  FSEL R251, R53, -INF , !P6 ;  /* 0xff80000035fb7808 */ /* 0x000fe20007000000 */
[----:B------:R-:W-:Y:S01]  /*17060*/  IMAD.IADD R5, R234, 0x1, -R10 ;  /* 0x00000001ea057824 */ /* 0x000fe200078e0a0a */
[-C--:B------:R-:W-:Y:S02]  /*17070*/  ISETP.GE.AND P2, PT, R9, R230.reuse, PT ;  /* 0x000000e60900720c */ /* 0x080fe40003f46270 */
[----:B------:R-:W-:Y:S02]  /*17080*/  ISETP.GE.OR P0, PT, R11, R237, !P0 ;  /* 0x000000ed0b00720c */ /* 0x000fe40004706670 */
[----:B------:R-:W-:Y:S01]  /*17090*/  FSEL R210, R50, -INF , !P3 ;  /* 0xff80000032d27808 */ /* 0x000fe20005800000 */
[----:B------:R-:W-:Y:S01]  /*170a0*/  IMAD.MOV.U32 R50, RZ, RZ, R109 ;  /* 0x000000ffff327224 */ /* 0x000fe200078e006d */
[----:B------:R-:W-:Y:S02]  /*170b0*/  ISETP.GE.AND P3, PT, R10, R229, PT ;  /* 0x000000e50a00720c */ /* 0x000fe40003f66270 */
[----:B------:R-:W-:Y:S02]  /*170c0*/  FMNMX.FTZ R105, R185, R105, !PT ;  /* 0x00000069b9697209 */ /* 0x000fe40007810000 */
[----:B------:R-:W-:Y:S02]  /*170d0*/  ISETP.GE.AND P6, PT, R12, R230, PT ;  /* 0x000000e60c00720c */ /* 0x000fe40003fc6270 */
[----:B------:R-:W-:Y:S02]  /*170e0*/  FMNMX.FTZ R0, R195, R0, !PT ;  /* 0x00000000c3007209 */ /* 0x000fe40007810000 */
[----:B------:R-:W-:Y:S02]  /*170f0*/  FSEL R4, R55, -INF , !P0 ;  /* 0xff80000037047808 */ /* 0x000fe40004000000 */
[-C--:B------:R-:W-:Y:S02]  /*17100*/  ISETP.GE.OR P2, PT, R9, R238.reuse, !P2 ;  /* 0x000000ee0900720c */ /* 0x080fe40005746670 */
[----:B------:R-:W-:Y:S02]  /*17110*/  ISETP.GE.OR P3, PT, R10, R237, !P3 ;  /* 0x000000ed0a00720c */ /* 0x000fe40005f66670 */
[----:B------:R-:W-:Y:S02]  /*17120*/  ISETP.GE.OR P6, PT, R12, R238, !P6 ;  /* 0x000000ee0c00720c */ /* 0x000fe400077c6670 */
[----:B------:R-:W-:Y:S02]  /*17130*/  FMNMX.FTZ R105, R187, R105, !PT ;  /* 0x00000069bb697209 */ /* 0x000fe40007810000 */
[----:B------:R-:W-:Y:S02]  /*17140*/  FMNMX.FTZ R0, R210, R0, !PT ;  /* 0x00000000d2007209 */ /* 0x000fe40007810000 */
[----:B------:R-:W-:Y:S01]  /*17150*/  FSEL R40, R64, -INF , !P2 ;  /* 0xff80000040287808 */ /* 0x000fe20005000000 */
[----:B------:R-:W-:Y:S01]  /*17160*/  IMAD.MOV.U32 R64, RZ, RZ, R4 ;  /* 0x000000ffff407224 */ /* 0x000fe200078e0004 */
[----:B------:R-:W-:Y:S01]  /*17170*/  FSEL R252, R54, -INF , !P3 ;  /* 0xff80000036fc7808 */ /* 0x000fe20005800000 */
[----:B------:R-:W-:Y:S01]  /*17180*/  IMAD.IADD R4, R234, 0x1, -R11 ;  /* 0x00000001ea047824 */ /* 0x000fe200078e0a0b */
[----:B------:R-:W-:Y:S01]  /*17190*/  FSEL R65, R65, -INF , !P6 ;  /* 0xff80000041417808 */ /* 0x000fe20007000000 */
[----:B------:R-:W-:Y:S01]  /*171a0*/  LDSM.16.MT88.4 R52, [R220+0xa000] ;  /* 0x00a00000dc34783b */ /* 0x000fe20000004200 */
[----:B------:R-:W-:Y:S02]  /*171b0*/  FMNMX.FTZ R105, R198, R105, !PT ;  /* 0x00000069c6697209 */ /* 0x000fe40007810000 */
[C---:B------:R-:W-:Y:S02]  /*171c0*/  ISETP.GE.AND P3, PT, R9.reuse, R229, PT ;  /* 0x000000e50900720c */ /* 0x040fe40003f66270 */
[C---:B------:R-:W-:Y:S02]  /*171d0*/  ISETP.GE.AND P2, PT, R10.reuse, R228, PT ;  /* 0x000000e40a00720c */ /* 0x040fe40003f46270 */
[----:B------:R-:W-:Y:S02]  /*171e0*/  ISETP.GE.AND P6, PT, R10, R227, PT ;  /* 0x000000e30a00720c */ /* 0x000fe40003fc6270 */
[----:B------:R-:W-:Y:S02]  /*171f0*/  FMNMX.FTZ R0, R212, R0, !PT ;  /* 0x00000000d4007209 */ /* 0x000fe40007810000 */
[----:B------:R-:W-:Y:S02]  /*17200*/  FMNMX.FTZ R105, R200, R105, !PT ;  /* 0x00000069c8697209 */ /* 0x000fe40007810000 */
[----:B------:R-:W-:Y:S02]  /*17210*/  ISETP.GE.OR P3, PT, R9, R237, !P3 ;  /* 0x000000ed0900720c */ /* 0x000fe40005f66670 */
[----:B------:R-:W-:Y:S02]  /*17220*/  ISETP.GE.OR P2, PT, R10, R236, !P2 ;  /* 0x000000ec0a00720c */ /* 0x000fe40005746670 */
[----:B------:R-:W-:Y:S02]  /*17230*/  FMNMX.FTZ R0, R252, R0, !PT ;  /* 0x00000000fc007209 */ /* 0x000fe40007810000 */
[----:B------:R-:W-:Y:S02]  /*17240*/  ISETP.GE.OR P6, PT, R10, R235, !P6 ;  /* 0x000000eb0a00720c */ /* 0x000fe400077c6670 */
[----:B------:R-:W-:Y:S02]  /*17250*/  IABS R10, R4 ;  /* 0x00000004000a7213 */ /* 0x000fe40000000000 */
[----:B------:R-:W-:Y:S02]  /*17260*/  FMNMX.FTZ R4, R181, R106, !PT ;  /* 0x0000006ab5047209 */ /* 0x000fe40007810000 */
[----:B------:R-:W-:Y:S02]  /*17270*/  FMNMX.FTZ R105, R196, R105, !PT ;  /* 0x00000069c4697209 */ /* 0x000fe40007810000 */
[----:B------:R-:W-:Y:S02]  /*17280*/  FMNMX.FTZ R0, R64, R0, !PT ;  /* 0x0000000040007209 */ /* 0x000fe40007810000 */
[----:B------:R-:W-:Y:S02]  /*17290*/  FSEL R42, R66, -INF , !P3 ;  /* 0xff800000422a7808 */ /* 0x000fe40005800000 */
[----:B------:R-:W-:Y:S02]  /*172a0*/  IABS R2, R2 ;  /* 0x0000000200027213 */ /* 0x000fe40000000000 */
[----:B------:R-:W-:Y:S02]  /*172b0*/  IABS R8, R5 ;  /* 0x0000000500087213 */ /* 0x000fe40000000000 */
[----:B------:R-:W-:Y:S01]  /*172c0*/  FMNMX.FTZ R5, R179, R4, !PT ;  /* 0x00000004b3057209 */ /* 0x000fe20007810000 */
[----:B------:R-:W-:Y:S01]  /*172d0*/  IMAD.MOV.U32 R4, RZ, RZ, R2 ;  /* 0x000000ffff047224 */ /* 0x000fe200078e0002 */
[----:B------:R-:W-:Y:S02]  /*172e0*/  FMNMX.FTZ R105, R197, R105, !PT ;  /* 0x00000069c5697209 */ /* 0x000fe40007810000 */
[----:B------:R-:W-:Y:S02]  /*172f0*/  FMNMX.FTZ R104, R42, R0, !PT ;  /* 0x000000002a687209 */ /* 0x000fe40007810000 */
[----:B------:R-:W-:Y:S02]  /*17300*/  IADD3 R0, R231, -R12, RZ ;  /* 0x8000000ce7007210 */ /* 0x000fe40007ffe0ff */
[----:B------:R-:W-:Y:S02]  /*17310*/  FMNMX.FTZ R2, R178, R5, !PT ;  /* 0x00000005b2027209 */ /* 0x000fe40007810000 */
[----:B------:R-:W-:Y:S02]  /*17320*/  FMNMX.FTZ R105, R206, R105, !PT ;  /* 0x00000069ce697209 */ /* 0x000fe40007810000 */
[----:B------:R-:W-:Y:S02]  /*17330*/  IABS R0, R0 ;  /* 0x0000000000007213 */ /* 0x000fe40000000000 */
[----:B------:R-:W-:Y:S02]  /*17340*/  FMNMX.FTZ R2, R13, R2, !PT ;  /* 0x000000020d027209 */ /* 0x000fe40007810000 */
[----:B------:R-:W-:Y:S02]  /*17350*/  FMNMX.FTZ R105, R207, R105, !PT ;  /* 0x00000069cf697209 */ /* 0x000fe40007810000 */
[----:B------:R-:W-:Y:S02]  /*17360*/  I2FP.F32.S32 R5, R4 ;  /* 0x0000000400057245 */ /* 0x000fe40000201400 */
[----:B------:R-:W-:Y:S02]  /*17370*/  I2FP.F32.S32 R4, R0 ;  /* 0x0000000000047245 */ /* 0x000fe40000201400 */
[----:B------:R-:W-:Y:S01]  /*17380*/  FMNMX.FTZ R0, R205, R2, !PT ;  /* 0x00000002cd007209 */ /* 0x000fe20007810000 */
[----:B------:R-:W-:Y:S01]  /*17390*/  FFMA.FTZ R60, R5, -UR19, R60 ;  /* 0x80000013053c7c23 */ /* 0x000fe2000801003c */
[----:B------:R-:W-:Y:S01]  /*173a0*/  FMNMX.FTZ R105, R250, R105, !PT ;  /* 0x00000069fa697209 */ /* 0x000fe20007810000 */
[----:B------:R-:W-:Y:S01]  /*173b0*/  FFMA.FTZ R61, R4, -UR19, R61 ;  /* 0x80000013043d7c23 */ /* 0x000fe2000801003d */
[----:B------:R-:W-:Y:S01]  /*173c0*/  FMNMX.FTZ R0, R189, R0, !PT ;  /* 0x00000000bd007209 */ /* 0x000fe20007810000 */
[----:B------:R-:W-:Y:S01]  /*173d0*/  IMAD.IADD R4, R234, 0x1, -R9 ;  /* 0x00000001ea047824 */ /* 0x000fe200078e0a09 */
[----:B------:R-:W-:Y:S02]  /*173e0*/  FMNMX.FTZ R2, R182, R107, !PT ;  /* 0x0000006bb6027209 */ /* 0x000fe40007810000 */
[----:B------:R-:W-:Y:S02]  /*173f0*/  FMNMX.FTZ R105, R251, R105, !PT ;  /* 0x00000069fb697209 */ /* 0x000fe40007810000 */
[----:B------:R-:W-:Y:S02]  /*17400*/  ISETP.GE.AND P0, PT, R12, R229, PT ;  /* 0x000000e50c00720c */ /* 0x000fe40003f06270 */
[----:B------:R-:W-:Y:S02]  /*17410*/  FMNMX.FTZ R103, R191, R0, !PT ;  /* 0x00000000bf677209 */ /* 0x000fe40007810000 */
[----:B------:R-:W-:Y:S02]  /*17420*/  FMNMX.FTZ R105, R40, R105, !PT ;  /* 0x0000006928697209 */ /* 0x000fe40007810000 */
[----:B------:R-:W-:Y:S01]  /*17430*/  FMNMX.FTZ R0, R180, R2, !PT ;  /* 0x00000002b4007209 */ /* 0x000fe20007810000 */
[----:B------:R-:W-:Y:S01]  /*17440*/  IMAD.IADD R2, R234, 0x1, -R12 ;  /* 0x00000001ea027824 */ /* 0x000fe200078e0a0c */
[----:B------:R-:W-:Y:S02]  /*17450*/  ISETP.GE.OR P0, PT, R12, R237, !P0 ;  /* 0x000000ed0c00720c */ /* 0x000fe40004706670 */
[----:B------:R-:W-:Y:S02]  /*17460*/  FMNMX.FTZ R105, R65, R105, !PT ;  /* 0x0000006941697209 */ /* 0x000fe40007810000 */
[----:B------:R-:W-:Y:S02]  /*17470*/  FMNMX.FTZ R0, R14, R0, !PT ;  /* 0x000000000e007209 */ /* 0x000fe40007810000 */
[----:B------:R-:W-:Y:S01]  /*17480*/  FSEL R67, R67, -INF , !P0 ;  /* 0xff80000043437808 */ /* 0x000fe20004000000 */
[----:B------:R-:W1:Y:S01]  /*17490*/  SHFL.BFLY PT, R7, R105, 0x2, 0x1f ;  /* 0x0c401f0069077f89 */ /* 0x000e6200000e0000 */
[----:B------:R-:W-:Y:S02]  /*174a0*/  I2FP.F32.S32 R6, R6 ;  /* 0x0000000600067245 */ /* 0x000fe40000201400 */
[----:B------:R-:W-:Y:S02]  /*174b0*/  FMNMX.FTZ R0, R15, R0, !PT ;  /* 0x000000000f007209 */ /* 0x000fe40007810000 */
[----:B------:R-:W-:Y:S01]  /*174c0*/  FMNMX.FTZ R104, R67, R104, !PT ;  /* 0x0000006843687209 */ /* 0x000fe20007810000 */
[----:B------:R-:W-:Y:S01]  /*174d0*/  FFMA.FTZ R57, R6, -UR19, R57 ;  /* 0x8000001306397c23 */ /* 0x000fe20008010039 */
        /* <DEDUP_REMOVED lines=10> */
[----:B------:R-:W-:Y:S02]  /*17580*/  FMNMX.FTZ R103, R249, R103, !PT ;  /* 0x00000067f9677209 */ /* 0x000fe40007810000 */
[----:B------:R-:W-:Y:S02]  /*17590*/  ISETP.GE.OR P3, PT, R11, R236, !P3 ;  /* 0x000000ec0b00720c */ /* 0x000fe40005f66670 */
[----:B------:R-:W-:Y:S02]  /*175a0*/  I2FP.F32.S32 R8, R8 ;  /* 0x0000000800087245 */ /* 0x000fe40000201400 */
[----:B------:R-:W-:Y:S02]  /*175b0*/  FSEL R246, R56, -INF , !P2 ;  /* 0xff80000038f67808 */ /* 0x000fe40005000000 */
[----:B------:R-:W-:Y:S01]  /*175c0*/  ISETP.GE.AND P2, PT, R9, R228, PT ;  /* 0x000000e40900720c */ /* 0x000fe20003f46270 */
[----:B------:R-:W-:Y:S01]  /*175d0*/  FFMA.FTZ R58, R8, -UR19, R58 ;  /* 0x80000013083a7c23 */ /* 0x000fe2000801003a */
[----:B------:R-:W-:Y:S02]  /*175e0*/  FSEL R188, R46, -INF , !P1 ;  /* 0xff8000002ebc7808 */ /* 0x000fe40004800000 */
[----:B------:R-:W-:Y:S02]  /*175f0*/  FMNMX.FTZ R0, R45, R0, !PT ;  /* 0x000000002d007209 */ /* 0x000fe40007810000 */
[----:B------:R-:W-:Y:S02]  /*17600*/  FMNMX.FTZ R103, R49, R103, !PT ;  /* 0x0000006731677209 */ /* 0x000fe40007810000 */
[----:B-1----:R-:W-:Y:S02]  /*17610*/  FMNMX.FTZ R105, R105, R7, !PT ;  /* 0x0000000769697209 */ /* 0x002fe40007810000 */
[----:B------:R-:W-:Y:S02]  /*17620*/  I2FP.F32.S32 R10, R10 ;  /* 0x0000000a000a7245 */ /* 0x000fe40000201400 */
[----:B------:R-:W-:Y:S02]  /*17630*/  FSEL R245, R57, -INF , !P3 ;  /* 0xff80000039f57808 */ /* 0x000fe40005800000 */
[----:B------:R-:W-:Y:S01]  /*17640*/  IABS R7, R4 ;  /* 0x0000000400077213 */ /* 0x000fe20000000000 */
[----:B------:R-:W-:Y:S01]  /*17650*/  FFMA.FTZ R59, R10, -UR19, R59 ;  /* 0x800000130a3b7c23 */ /* 0x000fe2000801003b */
[----:B------:R-:W-:Y:S02]  /*17660*/  ISETP.GE.OR P2, PT, R9, R236, !P2 ;  /* 0x000000ec0900720c */ /* 0x000fe40005746670 */
[----:B------:R-:W-:Y:S02]  /*17670*/  ISETP.GE.AND P3, PT, R12, R228, PT ;  /* 0x000000e40c00720c */ /* 0x000fe40003f66270 */
[----:B------:R-:W-:Y:S02]  /*17680*/  ISETP.GE.AND P0, PT, R11, R227, PT ;  /* 0x000000e30b00720c */ /* 0x000fe40003f06270 */
[----:B------:R-:W-:Y:S02]  /*17690*/  FMNMX.FTZ R0, R188, R0, !PT ;  /* 0x00000000bc007209 */ /* 0x000fe40007810000 */
[----:B------:R-:W-:Y:S02]  /*176a0*/  FSEL R43, R47, -INF , !P5 ;  /* 0xff8000002f2b7808 */ /* 0x000fe40006800000 */
[----:B------:R-:W-:Y:S02]  /*176b0*/  FMNMX.FTZ R103, R246, R103, !PT ;  /* 0x00000067f6677209 */ /* 0x000fe40007810000 */
[----:B------:R-:W-:Y:S02]  /*176c0*/  I2FP.F32.S32 R7, R7 ;  /* 0x0000000700077245 */ /* 0x000fe40000201400 */
[----:B--2---:R-:W-:Y:S02]  /*176d0*/  FMNMX.FTZ R104, R104, R6, !PT ;  /* 0x0000000668687209 */ /* 0x004fe40007810000 */
[----:B------:R-:W-:Y:S01]  /*176e0*/  IABS R2, R2 ;  /* 0x0000000200027213 */ /* 0x000fe20000000000 */
[----:B------:R-:W1:Y:S01]  /*176f0*/  SHFL.BFLY PT, R6, R105, 0x1, 0x1f ;  /* 0x0c201f0069067f89 */ /* 0x000e6200000e0000 */
[----:B------:R-:W-:Y:S01]  /*17700*/  FSEL R247, R60, -INF , !P2 ;  /* 0xff8000003cf77808 */ /* 0x000fe20005000000 */
[----:B------:R-:W-:Y:S01]  /*17710*/  FFMA.FTZ R62, R7, -UR19, R62 ;  /* 0x80000013073e7c23 */ /* 0x000fe2000801003e */
[----:B------:R-:W-:Y:S05]  /*17720*/  ISETP.GE.OR P3, PT, R12, R236, !P3 ;  /* 0x000000ec0c00720c */ /* 0x000fea0005f66670 */
[----:B------:R-:W2:Y:S01]  /*17730*/  SHFL.BFLY PT, R5, R104, 0x1, 0x1f ;  /* 0x0c201f0068057f89 */ /* 0x000ea200000e0000 */
[----:B------:R-:W-:Y:S02]  /*17740*/  ISETP.GE.OR P0, PT, R11, R235, !P0 ;  /* 0x000000eb0b00720c */ /* 0x000fe40004706670 */
[----:B------:R-:W-:Y:S02]  /*17750*/  ISETP.GE.AND P2, PT, R9, R227, PT ;  /* 0x000000e30900720c */ /* 0x000fe40003f46270 */
[----:B------:R-:W-:Y:S02]  /*17760*/  FSEL R217, R58, -INF , !P6 ;  /* 0xff8000003ad97808 */ /* 0x000fe40007000000 */
[----:B------:R-:W-:Y:S02]  /*17770*/  FMNMX.FTZ R0, R43, R0, !PT ;  /* 0x000000002b007209 */ /* 0x000fe40007810000 */
[----:B------:R-:W-:Y:S02]  /*17780*/  FMNMX.FTZ R103, R245, R103, !PT ;  /* 0x00000067f5677209 */ /* 0x000fe40007810000 */
[----:B------:R-:W-:Y:S02]  /*17790*/  I2FP.F32.S32 R2, R2 ;  /* 0x0000000200027245 */ /* 0x000fe40000201400 */
[----:B------:R-:W-:Y:S02]  /*177a0*/  FSEL R248, R61, -INF , !P3 ;  /* 0xff8000003df87808 */ /* 0x000fe40005800000 */
[----:B------:R-:W-:Y:S01]  /*177b0*/  ISETP.GE.OR P2, PT, R9, R235, !P2 ;  /* 0x000000eb0900720c */ /* 0x000fe20005746670 */
[----:B------:R-:W-:Y:S01]  /*177c0*/  FFMA.FTZ R63, R2, -UR19, R63 ;  /* 0x80000013023f7c23 */ /* 0x000fe2000801003f */
[----:B------:R-:W-:Y:S02]  /*177d0*/  FSEL R239, R59, -INF , !P0 ;  /* 0xff8000003bef7808 */ /* 0x000fe40004000000 */
[----:B------:R-:W-:Y:S02]  /*177e0*/  ISETP.GE.AND P3, PT, R12, R227, PT ;  /* 0x000000e30c00720c */ /* 0x000fe40003f66270 */
[----:B------:R-:W-:Y:S02]  /*177f0*/  FMNMX.FTZ R0, R217, R0, !PT ;  /* 0x00000000d9007209 */ /* 0x000fe40007810000 */
[----:B------:R-:W-:Y:S02]  /*17800*/  FMNMX.FTZ R103, R247, R103, !PT ;  /* 0x00000067f7677209 */ /* 0x000fe40007810000 */
[----:B------:R-:W-:Y:S02]  /*17810*/  FSEL R211, R62, -INF , !P2 ;  /* 0xff8000003ed37808 */ /* 0x000fe40005000000 */
[----:B------:R-:W-:Y:S02]  /*17820*/  ISETP.GE.OR P3, PT, R12, R235, !P3 ;  /* 0x000000eb0c00720c */ /* 0x000fe40005f66670 */
[----:B------:R-:W-:Y:S02]  /*17830*/  FMNMX.FTZ R0, R239, R0, !PT ;  /* 0x00000000ef007209 */ /* 0x000fe40007810000 */
[----:B------:R-:W-:Y:S02]  /*17840*/  FMNMX.FTZ R103, R248, R103, !PT ;  /* 0x00000067f8677209 */ /* 0x000fe40007810000 */
[----:B------:R-:W-:Y:S02]  /*17850*/  FSEL R108, R63, -INF , !P3 ;  /* 0xff8000003f6c7808 */ /* 0x000fe40005800000 */
[----:B------:R-:W-:Y:S01]  /*17860*/  FMNMX.FTZ R0, R211, R0, !PT ;  /* 0x00000000d3007209 */ /* 0x000fe20007810000 */
[----:B------:R-:W3:Y:S01]  /*17870*/  SHFL.BFLY PT, R4, R103, 0x2, 0x1f ;  /* 0x0c401f0067047f89 */ /* 0x000ee200000e0000 */
[----:B-1----:R-:W-:Y:S02]  /*17880*/  FMNMX.FTZ R105, R105, R6, !PT ;  /* 0x0000000669697209 */ /* 0x002fe40007810000 */
[----:B------:R-:W-:Y:S02]  /*17890*/  FMNMX.FTZ R0, R108, R0, !PT ;  /* 0x000000006c007209 */ /* 0x000fe40007810000 */
[C---:B------:R-:W-:Y:S01]  /*178a0*/  FSETP.NEU.FTZ.AND P3, PT, R105.reuse, -INF , PT ;  /* 0xff8000006900780b */ /* 0x040fe20003f7d000 */
[----:B------:R-:W-:Y:S01]  /*178b0*/  FMUL.FTZ R109, R105, UR4 ;  /* 0x00000004696d7c20 */ /* 0x000fe20008410000 */
[----:B--2---:R-:W-:Y:S01]  /*178c0*/  FMNMX.FTZ R104, R104, R5, !PT ;  /* 0x0000000568687209 */ /* 0x004fe20007810000 */
[----:B------:R-:W1:Y:S03]  /*178d0*/  SHFL.BFLY PT, R2, R0, 0x2, 0x1f ;  /* 0x0c401f0000027f89 */ /* 0x000e6600000e0000 */
[----:B------:R-:W-:Y:S01]  /*178e0*/  FSEL R109, R109, RZ, P3 ;  /* 0x000000ff6d6d7208 */ /* 0x000fe20001800000 */
[C---:B------:R-:W-:Y:S01]  /*178f0*/  FMUL.FTZ R110, R104.reuse, UR4 ;  /* 0x00000004686e7c20 */ /* 0x040fe20008410000 */
[----:B------:R-:W-:Y:S04]  /*17900*/  FSETP.NEU.FTZ.AND P2, PT, R104, -INF , PT ;  /* 0xff8000006800780b */ /* 0x000fe80003f5d000 */
[----:B------:R-:W-:Y:S02]  /*17910*/  FSEL R110, R110, RZ, P2 ;  /* 0x000000ff6e6e7208 */ /* 0x000fe40001000000 */
[----:B---3--:R-:W-:Y:S01]  /*17920*/  FMNMX.FTZ R103, R103, R4, !PT ;  /* 0x0000000467677209 */ /* 0x008fe20007810000 */
[--C-:B------:R-:W-:Y:S04]  /*17930*/  FFMA.FTZ R4, R102, UR4, -R109.reuse ;  /* 0x0000000466047c23 */ /* 0x100fe8000801086d */
[----:B------:R2:W-:Y:S01]  /*17940*/  MUFU.EX2 R218, R4 ;  /* 0x0000000400da7308 */ /* 0x0005e20000000800 */
[----:B------:R-:W3:Y:S01]  /*17950*/  SHFL.BFLY PT, R5, R103, 0x1, 0x1f ;  /* 0x0c201f0067057f89 */ /* 0x000ee200000e0000 */
[----:B-1----:R-:W-:Y:S01]  /*17960*/  FMNMX.FTZ R0, R0, R2, !PT ;  /* 0x0000000200007209 */ /* 0x002fe20007810000 */
[--C-:B------:R-:W-:Y:S07]  /*17970*/  FFMA.FTZ R2, R16, UR4, -R109.reuse ;  /* 0x0000000410027c23 */ /* 0x100fee000801086d */
[----:B------:R1:W-:Y:S01]  /*17980*/  MUFU.EX2 R240, R2 ;  /* 0x0000000200f07308 */ /* 0x0003e20000000800 */
[----:B--2---:R-:W-:Y:S09]  /*17990*/  FFMA.FTZ R4, R177, UR4, -R109 ;  /* 0x00000004b1047c23 */ /* 0x004ff2000801086d */
[----:B------:R2:W4:Y:S01]  /*179a0*/  MUFU.EX2 R216, R4 ;  /* 0x0000000400d87308 */ /* 0x0005220000000800 */
[----:B-1----:R-:W1:Y:S01]  /*179b0*/  SHFL.BFLY PT, R2, R0, 0x1, 0x1f ;  /* 0x0c201f0000027f89 */ /* 0x002e6200000e0000 */
[----:B---3--:R-:W-:Y:S04]  /*179c0*/  FMNMX.FTZ R103, R103, R5, !PT ;  /* 0x0000000567677209 */ /* 0x008fe80007810000 */
[----:B------:R-:W-:Y:S01]  /*179d0*/  FSETP.NEU.FTZ.AND P1, PT, R103, -INF , PT ;  /* 0xff8000006700780b */ /* 0x000fe20003f3d000 */
[--C-:B--2---:R-:W-:Y:S01]  /*179e0*/  FFMA.FTZ R4, R111, UR4, -R110.reuse ;  /* 0x000000046f047c23 */ /* 0x104fe2000801086e */
[----:B------:R-:W-:Y:S03]  /*179f0*/  FMUL.FTZ R111, R103, UR4 ;  /* 0x00000004676f7c20 */ /* 0x000fe60008410000 */
[----:B------:R2:W-:Y:S02]  /*17a00*/  MUFU.EX2 R215, R4 ;  /* 0x0000000400d77308 */ /* 0x0005e40000000800 */
[----:B------:R-:W-:Y:S02]  /*17a10*/  FSEL R111, R111, RZ, P1 ;  /* 0x000000ff6f6f7208 */ /* 0x000fe40000800000 */
[----:B-1----:R-:W-:Y:S03]  /*17a20*/  FMNMX.FTZ R102, R0, R2, !PT ;  /* 0x0000000200667209 */ /* 0x002fe60007810000 */
[--C-:B------:R-:W-:Y:S01]  /*17a30*/  FFMA.FTZ R0, R179, UR4, -R111.reuse ;  /* 0x00000004b3007c23 */ /* 0x100fe2000801086f */
[--C-:B------:R-:W-:Y:S01]  /*17a40*/  FFMA.FTZ R2, R13, UR4, -R111.reuse ;  /* 0x000000040d027c23 */ /* 0x100fe2000801086f */
[C---:B------:R-:W-:Y:S02]  /*17a50*/  FSETP.NEU.FTZ.AND P0, PT, R102.reuse, -INF , PT ;  /* 0xff8000006600780b */ /* 0x040fe40003f1d000 */
[----:B------:R1:W-:Y:S01]  /*17a60*/  MUFU.EX2 R48, R0 ;  /* 0x0000000000307308 */ /* 0x0003e20000000800 */
[----:B------:R-:W-:Y:S01]  /*17a70*/  FMUL.FTZ R184, R102, UR4 ;  /* 0x0000000466b87c20 */ /* 0x000fe20008410000 */
[----:B--2---:R-:W-:Y:S04]  /*17a80*/  FFMA.FTZ R4, R176, UR4, -R110 ;  /* 0x00000004b0047c23 */ /* 0x004fe8000801086e */
[----:B------:R-:W-:Y:S04]  /*17a90*/  FSEL R184, R184, RZ, P0 ;  /* 0x000000ffb8b87208 */ /* 0x000fe80000000000 */
[----:B------:R2:W-:Y:S01]  /*17aa0*/  MUFU.EX2 R60, R2 ;  /* 0x00000002003c7308 */ /* 0x0005e20000000800 */
[----:B----4-:R-:W-:Y:S09]  /*17ab0*/  F2FP.BF16.F32.PACK_AB R176, R216, R218 ;  /* 0x000000dad8b0723e */ /* 0x010ff200000010ff */
        /* <DEDUP_REMOVED lines=18> */
[----:B------:R1:W-:Y:S10]  /*17be0*/  MUFU.EX2 R44, R0 ;  /* 0x00000000002c7308 */ /* 0x0003f40000000800 */
[----:B------:R-:W3:Y:S01]  /*17bf0*/  MUFU.EX2 R100, R2 ;  /* 0x0000000200647308 */ /* 0x000ee20000000800 */
[----:B--2---:R-:W-:Y:S09]  /*17c00*/  FFMA.FTZ R4, R19, UR4, -R110 ;  /* 0x0000000413047c23 */ /* 0x004ff2000801086e */
[----:B------:R2:W4:Y:S01]  /*17c10*/  MUFU.EX2 R57, R4 ;  /* 0x0000000400397308 */ /* 0x0005220000000800 */
[----:B-1----:R-:W-:Y:S09]  /*17c20*/  FFMA.FTZ R0, R14, UR4, -R184 ;  /* 0x000000040e007c23 */ /* 0x002ff200080108b8 */
[----:B------:R1:W5:Y:S01]  /*17c30*/  MUFU.EX2 R66, R0 ;  /* 0x0000000000427308 */ /* 0x0003620000000800 */
[C---:B---3--:R-:W-:Y:S01]  /*17c40*/  FMUL.FTZ R6, R100.reuse, R118 ;  /* 0x0000007664067220 */ /* 0x048fe20000410000 */
[C---:B------:R-:W-:Y:S01]  /*17c50*/  FMUL.FTZ R7, R100.reuse, R119 ;  /* 0x0000007764077220 */ /* 0x040fe20000410000 */
[C---:B------:R-:W-:Y:S01]  /*17c60*/  FMUL.FTZ R18, R100.reuse, R126 ;  /* 0x0000007e64127220 */ /* 0x040fe20000410000 */
[C---:B------:R-:W-:Y:S01]  /*17c70*/  FMUL.FTZ R19, R100.reuse, R127 ;  /* 0x0000007f64137220 */ /* 0x040fe20000410000 */
[C---:B------:R-:W-:Y:S01]  /*17c80*/  FMUL.FTZ R34, R100.reuse, R138 ;  /* 0x0000008a64227220 */ /* 0x040fe20000410000 */
[C---:B------:R-:W-:Y:S01]  /*17c90*/  FMUL.FTZ R35, R100.reuse, R139 ;  /* 0x0000008b64237220 */ /* 0x040fe20000410000 */
[----:B------:R-:W-:Y:S02]  /*17ca0*/  IMAD.MOV.U32 R139, RZ, RZ, R44 ;  /* 0x000000ffff8b7224 */ /* 0x000fe400078e002c */
[----:B------:R-:W-:Y:S01]  /*17cb0*/  FMUL.FTZ R70, R100, R70 ;  /* 0x0000004664467220 */ /* 0x000fe20000410000 */
[----:B--2---:R-:W-:Y:S01]  /*17cc0*/  FFMA.FTZ R4, R181, UR4, -R111 ;  /* 0x00000004b5047c23 */ /* 0x004fe2000801086f */
[----:B----4-:R-:W-:Y:S01]  /*17cd0*/  F2FP.BF16.F32.PACK_AB R179, R57, R51 ;  /* 0x0000003339b3723e */ /* 0x010fe200000010ff */
[----:B------:R-:W-:Y:S01]  /*17ce0*/  IMAD.MOV.U32 R138, RZ, RZ, R48 ;  /* 0x000000ffff8a7224 */ /* 0x000fe200078e0030 */
[----:B------:R-:W-:Y:S01]  /*17cf0*/  F2FP.BF16.F32.PACK_AB R181, R44, R214 ;  /* 0x000000d62cb5723e */ /* 0x000fe200000010ff */
[----:B------:R-:W2:Y:S01]  /*17d00*/  MUFU.EX2 R213, R4 ;  /* 0x0000000400d57308 */ /* 0x000ea20000000800 */
[C---:B------:R-:W-:Y:S01]  /*17d10*/  FMUL.FTZ R71, R100.reuse, R71 ;  /* 0x0000004764477220 */ /* 0x040fe20000410000 */
[C---:B------:R-:W-:Y:S01]  /*17d20*/  FMUL.FTZ R82, R100.reuse, R82 ;  /* 0x0000005264527220 */ /* 0x040fe20000410000 */
[C---:B------:R-:W-:Y:S01]  /*17d30*/  FMUL.FTZ R83, R100.reuse, R83 ;  /* 0x0000005364537220 */ /* 0x040fe20000410000 */
[----:B-1----:R-:W-:Y:S01]  /*17d40*/  FSEL R0, R105, RZ, P3 ;  /* 0x000000ff69007208 */ /* 0x002fe20001800000 */
[C---:B------:R-:W-:Y:S01]  /*17d50*/  FMUL.FTZ R86, R100.reuse, R86 ;  /* 0x0000005664567220 */ /* 0x040fe20000410000 */
[----:B-----5:R-:W-:Y:S01]  /*17d60*/  F2FP.BF16.F32.PACK_AB R183, R61, R66 ;  /* 0x000000423db7723e */ /* 0x020fe200000010ff */
[C---:B------:R-:W-:Y:S01]  /*17d70*/  FMUL.FTZ R87, R100.reuse, R87 ;  /* 0x0000005764577220 */ /* 0x040fe20000410000 */
[----:B------:R-:W-:Y:S01]  /*17d80*/  FMUL.FTZ R98, R100, R98 ;  /* 0x0000006264627220 */ /* 0x000fe20000410000 */
[----:B------:R-:W-:Y:S01]  /*17d90*/  FADD.FTZ R0, -R0, R3 ;  /* 0x0000000300007221 */ /* 0x000fe20000010100 */
[----:B------:R-:W-:Y:S03]  /*17da0*/  FMUL.FTZ R99, R100, R99 ;  /* 0x0000006364637220 */ /* 0x000fe60000410000 */
[----:B------:R-:W-:Y:S01]  /*17db0*/  FMUL.FTZ R3, R0, UR4 ;  /* 0x0000000400037c20 */ /* 0x000fe20008410000 */
[----:B------:R-:W-:Y:S03]  /*17dc0*/  FSEL R0, R103, RZ, P1 ;  /* 0x000000ff67007208 */ /* 0x000fe60000800000 */
[----:B------:R1:W3:Y:S01]  /*17dd0*/  MUFU.EX2 R101, R3 ;  /* 0x0000000300657308 */ /* 0x0002e20000000800 */
[----:B--2---:R-:W-:Y:S01]  /*17de0*/  F2FP.BF16.F32.PACK_AB R180, R48, R213 ;  /* 0x000000d530b4723e */ /* 0x004fe200000010ff */
[----:B-1----:R-:W-:Y:S01]  /*17df0*/  FADD.FTZ R3, -R0, R106 ;  /* 0x0000006a00037221 */ /* 0x002fe20000010100 */
[----:B------:R-:W-:Y:S01]  /*17e00*/  FSEL R0, R102, RZ, P0 ;  /* 0x000000ff66007208 */ /* 0x000fe20000000000 */
[C---:B---3--:R-:W-:Y:S01]  /*17e10*/  FMUL.FTZ R4, R101.reuse, R116 ;  /* 0x0000007465047220 */ /* 0x048fe20000410000 */
[----:B------:R-:W-:Y:S01]  /*17e20*/  FMUL.FTZ R5, R101, R117 ;  /* 0x0000007565057220 */ /* 0x000fe20000410000 */
[----:B------:R-:W-:Y:S01]  /*17e30*/  FMUL.FTZ R2, R3, UR4 ;  /* 0x0000000403027c20 */ /* 0x000fe20008410000 */
[----:B------:R-:W-:Y:S01]  /*17e40*/  LDSM.16.MT88.4 R116, [R220+0xb000] ;  /* 0x00b00000dc74783b */ /* 0x000fe20000004200 */
[----:B------:R-:W-:Y:S01]  /*17e50*/  FADD.FTZ R0, -R0, R107 ;  /* 0x0000006b00007221 */ /* 0x000fe20000010100 */
[C---:B------:R-:W-:Y:S01]  /*17e60*/  FMUL.FTZ R16, R101.reuse, R124 ;  /* 0x0000007c65107220 */ /* 0x040fe20000410000 */
[C---:B------:R-:W-:Y:S01]  /*17e70*/  FMUL.FTZ R17, R101.reuse, R125 ;  /* 0x0000007d65117220 */ /* 0x040fe20000410000 */
[----:B------:R-:W-:Y:S01]  /*17e80*/  FMUL.FTZ R48, R101, R152 ;  /* 0x0000009865307220 */ /* 0x000fe20000410000 */
[-C--:B------:R-:W-:Y:S01]  /*17e90*/  HMMA.16816.F32.BF16 R4, R176, R20.reuse, R4 ;  /* 0x00000014b004723c */ /* 0x080fe20000041804 */
[----:B------:R-:W1:Y:S01]  /*17ea0*/  MUFU.EX2 R2, R2 ;  /* 0x0000000200027308 */ /* 0x000e620000000800 */
[----:B------:R-:W-:Y:S01]  /*17eb0*/  PLOP3.LUT P0, PT, PT, PT, UP0, 0x80, 0x0 ;  /* 0x000000000000781c */ /* 0x000fe20003f0f008 */
[----:B------:R-:W-:Y:S02]  /*17ec0*/  LDSM.16.MT88.4 R124, [R222+0x9400] ;  /* 0x00940000de7c783b */ /* 0x000fe40000004200 */
[----:B------:R-:W-:Y:S01]  /*17ed0*/  FMUL.FTZ R0, R0, UR4 ;  /* 0x0000000400007c20 */ /* 0x000fe20008410000 */
[----:B------:R-:W-:Y:S01]  /*17ee0*/  FFMA.FTZ R3, R185, UR4, -R109 ;  /* 0x00000004b9037c23 */ /* 0x000fe2000801086d */
[C---:B------:R-:W-:Y:S01]  /*17ef0*/  FMUL.FTZ R32, R101.reuse, R136 ;  /* 0x0000008865207220 */ /* 0x040fe20000410000 */
[----:B------:R-:W-:Y:S03]  /*17f00*/  IMAD.MOV.U32 R136, RZ, RZ, R216 ;  /* 0x000000ffff887224 */ /* 0x000fe600078e00d8 */
[----:B------:R2:W-:Y:S01]  /*17f10*/  MUFU.EX2 R244, R3 ;  /* 0x0000000300f47308 */ /* 0x0005e20000000800 */
[C---:B------:R-:W-:Y:S01]  /*17f20*/  FMUL.FTZ R33, R101.reuse, R137 ;  /* 0x0000008965217220 */ /* 0x040fe20000410000 */
[----:B------:R-:W-:Y:S02]  /*17f30*/  IMAD.MOV.U32 R185, RZ, RZ, R51 ;  /* 0x000000ffffb97224 */ /* 0x000fe400078e0033 */
[----:B------:R-:W-:Y:S01]  /*17f40*/  FMUL.FTZ R51, R100, R155 ;  /* 0x0000009b64337220 */ /* 0x000fe20000410000 */
[----:B------:R-:W-:Y:S01]  /*17f50*/  MOV R137, R219 ;  /* 0x000000db00897202 */ /* 0x000fe20000000f00 */
[C---:B------:R-:W-:Y:S01]  /*17f60*/  FMUL.FTZ R68, R101.reuse, R68 ;  /* 0x0000004465447220 */ /* 0x040fe20000410000 */
[C---:B------:R-:W-:Y:S01]  /*17f70*/  FMUL.FTZ R69, R101.reuse, R69 ;  /* 0x0000004565457220 */ /* 0x040fe20000410000 */
[----:B------:R-:W-:Y:S02]  /*17f80*/  FMUL.FTZ R80, R101, R80 ;  /* 0x0000005065507220 */ /* 0x000fe40000410000 */
[----:B------:R-:W3:Y:S01]  /*17f90*/  MUFU.EX2 R0, R0 ;  /* 0x0000000000007308 */ /* 0x000ee20000000800 */
[C---:B-1----:R-:W-:Y:S01]  /*17fa0*/  FMUL.FTZ R8, R2.reuse, R112 ;  /* 0x0000007002087220 */ /* 0x042fe20000410000 */
[C---:B------:R-:W-:Y:S01]  /*17fb0*/  FMUL.FTZ R9, R2.reuse, R113 ;  /* 0x0000007102097220 */ /* 0x040fe20000410000 */
[C---:B------:R-:W-:Y:S01]  /*17fc0*/  FMUL.FTZ R12, R2.reuse, R120 ;  /* 0x00000078020c7220 */ /* 0x040fe20000410000 */
[C---:B------:R-:W-:Y:S01]  /*17fd0*/  FMUL.FTZ R13, R2.reuse, R121 ;  /* 0x00000079020d7220 */ /* 0x040fe20000410000 */
[C---:B------:R-:W-:Y:S01]  /*17fe0*/  FMUL.FTZ R24, R2.reuse, R128 ;  /* 0x0000008002187220 */ /* 0x040fe20000410000 */
[C---:B------:R-:W-:Y:S01]  /*17ff0*/  FMUL.FTZ R25, R2.reuse, R129 ;  /* 0x0000008102197220 */ /* 0x040fe20000410000 */
[C---:B------:R-:W-:Y:S01]  /*18000*/  FMUL.FTZ R29, R2.reuse, R141 ;  /* 0x0000008d021d7220 */ /* 0x040fe20000410000 */
[----:B------:R-:W-:Y:S02]  /*18010*/  IMAD.MOV.U32 R141, RZ, RZ, R218 ;  /* 0x000000ffff8d7224 */ /* 0x000fe400078e00da */
[----:B--2---:R-:W-:Y:S01]  /*18020*/  FFMA.FTZ R3, R187, UR4, -R109 ;  /* 0x00000004bb037c23 */ /* 0x004fe2000801086d */
[C---:B------:R-:W-:Y:S01]  /*18030*/  FMUL.FTZ R28, R2.reuse, R140 ;  /* 0x0000008c021c7220 */ /* 0x040fe20000410000 */
[----:B------:R-:W-:Y:S02]  /*18040*/  IMAD.MOV.U32 R140, RZ, RZ, R215 ;  /* 0x000000ffff8c7224 */ /* 0x000fe400078e00d7 */
[C---:B------:R-:W-:Y:S01]  /*18050*/  FMUL.FTZ R44, R2.reuse, R156 ;  /* 0x0000009c022c7220 */ /* 0x040fe20000410000 */
[----:B------:R1:W-:Y:S01]  /*18060*/  MUFU.EX2 R243, R3 ;  /* 0x0000000300f37308 */ /* 0x0003e20000000800 */
[----:B------:R-:W-:Y:S02]  /*18070*/  IMAD.MOV.U32 R156, RZ, RZ, R45 ;  /* 0x000000ffff9c7224 */ /* 0x000fe400078e002d */
[----:B------:R-:W-:Y:S01]  /*18080*/  FMUL.FTZ R45, R2, R157 ;  /* 0x0000009d022d7220 */ /* 0x000fe20000410000 */
[----:B------:R-:W-:Y:S02]  /*18090*/  IMAD.MOV.U32 R157, RZ, RZ, R49 ;  /* 0x000000ffff9d7224 */ /* 0x000fe400078e0031 */
[C---:B---3--:R-:W-:Y:S01]  /*180a0*/  FMUL.FTZ R10, R0.reuse, R114 ;  /* 0x00000072000a7220 */ /* 0x048fe20000410000 */
[C---:B------:R-:W-:Y:S01]  /*180b0*/  FMUL.FTZ R11, R0.reuse, R115 ;  /* 0x00000073000b7220 */ /* 0x040fe20000410000 */
[C---:B------:R-:W-:Y:S01]  /*180c0*/  FMUL.FTZ R14, R0.reuse, R122 ;  /* 0x0000007a000e7220 */ /* 0x040fe20000410000 */
[C---:B------:R-:W-:Y:S01]  /*180d0*/  FMUL.FTZ R15, R0.reuse, R123 ;  /* 0x0000007b000f7220 */ /* 0x040fe20000410000 */
[----:B------:R-:W2:Y:S01]  /*180e0*/  LDSM.16.MT88.4 R112, [R222+0xa000] ;  /* 0x00a00000de70783b */ /* 0x000ea20000004200 */
[C---:B------:R-:W-:Y:S01]  /*180f0*/  FMUL.FTZ R26, R0.reuse, R130 ;  /* 0x00000082001a7220 */ /* 0x040fe20000410000 */
[C---:B------:R-:W-:Y:S01]  /*18100*/  FMUL.FTZ R27, R0.reuse, R131 ;  /* 0x00000083001b7220 */ /* 0x040fe20000410000 */
[C---:B------:R-:W-:Y:S01]  /*18110*/  FMUL.FTZ R49, R101.reuse, R153 ;  /* 0x0000009965317220 */ /* 0x040fe20000410000 */
[C---:B------:R-:W-:Y:S04]  /*18120*/  HMMA.16816.F32.BF16 R8, R180.reuse, R20, R8 ;  /* 0x00000014b408723c */ /* 0x040fe80000041808 */
[----:B------:R-:W-:Y:S01]  /*18130*/  LDSM.16.MT88.4 R128, [R220+0xa400] ;  /* 0x00a40000dc80783b */ /* 0x000fe20000004200 */
[----:B------:R-:W-:Y:S01]  /*18140*/  FMUL.FTZ R59, R0, R163 ;  /* 0x000000a3003b7220 */ /* 0x000fe20000410000 */
[-C--:B------:R-:W-:Y:S05]  /*18150*/  HMMA.16816.F32.BF16 R12, R180, R22.reuse, R12 ;  /* 0x00000016b40c723c */ /* 0x080fea000004180c */
[C---:B------:R-:W-:Y:S01]  /*18160*/  FMUL.FTZ R20, R101.reuse, R132 ;  /* 0x0000008465147220 */ /* 0x040fe20000410000 */
[C---:B------:R-:W-:Y:S01]  /*18170*/  HMMA.16816.F32.BF16 R16, R176.reuse, R22, R16 ;  /* 0x00000016b010723c */ /* 0x040fe20000041810 */
[----:B------:R-:W3:Y:S04]  /*18180*/  LDL.LU R163, [R1+0x8] ;  /* 0x0000080001a37983 */ /* 0x000ee80000300800 */
[----:B------:R-:W-:Y:S01]  /*18190*/  FMUL.FTZ R21, R101, R133 ;  /* 0x0000008565157220 */ /* 0x000fe20000410000 */
[----:B-1----:R-:W-:Y:S01]  /*181a0*/  FFMA.FTZ R3, R186, UR4, -R110 ;  /* 0x00000004ba037c23 */ /* 0x002fe2000801086e */
[C---:B------:R-:W-:Y:S01]  /*181b0*/  FMUL.FTZ R22, R100.reuse, R134 ;  /* 0x0000008664167220 */ /* 0x040fe20000410000 */
[----:B------:R-:W-:Y:S02]  /*181c0*/  FMUL.FTZ R23, R100, R135 ;  /* 0x0000008764177220 */ /* 0x000fe40000410000 */
[----:B------:R1:W-:Y:S01]  /*181d0*/  MUFU.EX2 R241, R3 ;  /* 0x0000000300f17308 */ /* 0x0003e20000000800 */
[----:B------:R-:W-:Y:S02]  /*181e0*/  IMAD.MOV.U32 R132, RZ, RZ, R239 ;  /* 0x000000ffff847224 */ /* 0x000fe400078e00ef */
[C---:B------:R-:W-:Y:S01]  /*181f0*/  FMUL.FTZ R58, R0.reuse, R162 ;  /* 0x000000a2003a7220 */ /* 0x040fe20000410000 */
[----:B------:R-:W-:Y:S02]  /*18200*/  IMAD.MOV.U32 R133, RZ, RZ, R41 ;  /* 0x000000ffff857224 */ /* 0x000fe400078e0029 */
[----:B------:R-:W-:Y:S01]  /*18210*/  FMUL.FTZ R62, R0, R174 ;  /* 0x000000ae003e7220 */ /* 0x000fe20000410000 */
[-C--:B------:R-:W-:Y:S03]  /*18220*/  HMMA.16816.F32.BF16 R20, R176, R36.reuse, R20 ;  /* 0x00000024b014723c */ /* 0x080fe60000041814 */
[----:B------:R-:W-:Y:S02]  /*18230*/  IMAD.MOV.U32 R135, RZ, RZ, R56 ;  /* 0x000000ffff877224 */ /* 0x000fe400078e0038 */
[----:B------:R-:W-:Y:S01]  /*18240*/  FMUL.FTZ R56, R2, R160 ;  /* 0x000000a002387220 */ /* 0x000fe20000410000 */
[----:B------:R-:W-:Y:S01]  /*18250*/  IMAD.MOV.U32 R134, RZ, RZ, R66 ;  /* 0x000000ffff867224 */ /* 0x000fe200078e0042 */
[C---:B------:R-:W-:Y:S04]  /*18260*/  HMMA.16816.F32.BF16 R24, R180.reuse, R36, R24 ;  /* 0x00000024b418723c */ /* 0x040fe80000041818 */
[----:B------:R-:W-:Y:S01]  /*18270*/  FMUL.FTZ R31, R0, R143 ;  /* 0x0000008f001f7220 */ /* 0x000fe20000410000 */
[----:B-1----:R-:W-:Y:S02]  /*18280*/  FFMA.FTZ R3, R198, UR4, -R109 ;  /* 0x00000004c6037c23 */ /* 0x002fe4000801086d */
[----:B------:R-:W-:Y:S01]  /*18290*/  FFMA.FTZ R36, R203, UR4, -R110 ;  /* 0x00000004cb247c23 */ /* 0x000fe2000801086e */
[----:B------:R-:W-:Y:S03]  /*182a0*/  IMAD.MOV.U32 R143, RZ, RZ, R214 ;  /* 0x000000ffff8f7224 */ /* 0x000fe600078e00d6 */
[----:B------:R1:W-:Y:S01]  /*182b0*/  MUFU.EX2 R242, R36 ;  /* 0x0000002400f27308 */ /* 0x0003e20000000800 */
[C---:B------:R-:W-:Y:S01]  /*182c0*/  FMUL.FTZ R30, R0.reuse, R142 ;  /* 0x0000008e001e7220 */ /* 0x040fe20000410000 */
[----:B------:R-:W-:Y:S02]  /*182d0*/  IMAD.MOV.U32 R142, RZ, RZ, R213 ;  /* 0x000000ffff8e7224 */ /* 0x000fe400078e00d5 */
[C---:B------:R-:W-:Y:S01]  /*182e0*/  FMUL.FTZ R46, R0.reuse, R158 ;  /* 0x0000009e002e7220 */ /* 0x040fe20000410000 */
[----:B------:R-:W-:Y:S02]  /*182f0*/  IMAD.MOV.U32 R158, RZ, RZ, R212 ;  /* 0x000000ffff9e7224 */ /* 0x000fe400078e00d4 */
[----:B------:R-:W-:Y:S01]  /*18300*/  FMUL.FTZ R47, R0, R159 ;  /* 0x0000009f002f7220 */ /* 0x000fe20000410000 */
[----:B------:R-:W-:Y:S02]  /*18310*/  IMAD.MOV.U32 R159, RZ, RZ, R210 ;  /* 0x000000ffff9f7224 */ /* 0x000fe400078e00d2 */
[C---:B------:R-:W-:Y:S01]  /*18320*/  FMUL.FTZ R37, R101.reuse, R149 ;  /* 0x0000009565257220 */ /* 0x040fe20000410000 */
[-C--:B------:R-:W-:Y:S03]  /*18330*/  HMMA.16816.F32.BF16 R28, R180, R38.reuse, R28 ;  /* 0x00000026b41c723c */ /* 0x080fe6000004181c */
[----:B------:R-:W-:Y:S02]  /*18340*/  IMAD.MOV.U32 R149, RZ, RZ, R60 ;  /* 0x000000ffff957224 */ /* 0x000fe400078e003c */
[----:B------:R-:W-:Y:S01]  /*18350*/  FFMA.FTZ R60, R204, UR4, -R110 ;  /* 0x00000004cc3c7c23 */ /* 0x000fe2000801086e */
[----:B------:R-:W-:Y:S01]  /*18360*/  FMUL.FTZ R66, R100, R170 ;  /* 0x000000aa64427220 */ /* 0x000fe20000410000 */
[C---:B------:R-:W-:Y:S02]  /*18370*/  HMMA.16816.F32.BF16 R32, R176.reuse, R38, R32 ;  /* 0x00000026b020723c */ /* 0x040fe40000041820 */
[----:B------:R4:W-:Y:S02]  /*18380*/  MUFU.EX2 R219, R60 ;  /* 0x0000003c00db7308 */ /* 0x0009e40000000800 */
[C---:B-1----:R-:W-:Y:S01]  /*18390*/  FMUL.FTZ R36, R101.reuse, R148 ;  /* 0x0000009465247220 */ /* 0x042fe20000410000 */
[----:B------:R-:W-:Y:S01]  /*183a0*/  IMAD.MOV.U32 R148, RZ, RZ, R240 ;  /* 0x000000ffff947224 */ /* 0x000fe200078e00f0 */
[----:B------:R-:W-:Y:S01]  /*183b0*/  MOV R187, R42 ;  /* 0x0000002a00bb7202 */ /* 0x000fe20000000f00 */
[----:B------:R-:W-:Y:S05]  /*183c0*/  FMUL.FTZ R42, R0, R146 ;  /* 0x00000092002a7220 */ /* 0x000fea0000410000 */
[----:B------:R1:W-:Y:S01]  /*183d0*/  MUFU.EX2 R240, R3 ;  /* 0x0000000300f07308 */ /* 0x0003e20000000800 */
[C---:B------:R-:W-:Y:S01]  /*183e0*/  FMUL.FTZ R39, R100.reuse, R151 ;  /* 0x0000009764277220 */ /* 0x040fe20000410000 */
[----:B------:R-:W-:Y:S02]  /*183f0*/  IMAD.MOV.U32 R146, RZ, RZ, R43 ;  /* 0x000000ffff927224 */ /* 0x000fe400078e002b */
[----:B------:R-:W-:Y:S01]  /*18400*/  FMUL.FTZ R38, R100, R150 ;  /* 0x0000009664267220 */ /* 0x000fe20000410000 */
[----:B------:R-:W-:Y:S02]  /*18410*/  IMAD.MOV.U32 R151, RZ, RZ, R40 ;  /* 0x000000ffff977224 */ /* 0x000fe400078e0028 */
[C---:B------:R-:W-:Y:S01]  /*18420*/  FMUL.FTZ R40, R2.reuse, R144 ;  /* 0x0000009002287220 */ /* 0x040fe20000410000 */
[----:B------:R-:W-:Y:S02]  /*18430*/  IMAD.MOV.U32 R203, RZ, RZ, R211 ;  /* 0x000000ffffcb7224 */ /* 0x000fe400078e00d3 */
[----:B------:R-:W-:Y:S01]  /*18440*/  FMUL.FTZ R41, R2, R145 ;  /* 0x0000009102297220 */ /* 0x000fe20000410000 */
[----:B------:R-:W-:Y:S01]  /*18450*/  FMUL.FTZ R43, R0, R147 ;  /* 0x00000093002b7220 */ /* 0x000fe20000410000 */
[----:B------:R-:W-:Y:S01]  /*18460*/  IMAD.MOV.U32 R174, RZ, RZ, R138 ;  /* 0x000000ffffae7224 */ /* 0x000fe200078e008a */
[-C--:B------:R-:W-:Y:S03]  /*18470*/  HMMA.16816.F32.BF16 R36, R176, R52.reuse, R36 ;  /* 0x00000034b024723c */ /* 0x080fe60000041824 */
[----:B------:R-:W-:Y:S02]  /*18480*/  IMAD.MOV.U32 R160, RZ, RZ, R136 ;  /* 0x000000ffffa07224 */ /* 0x000fe400078e0088 */
[----:B----4-:R-:W-:Y:S01]  /*18490*/  FMUL.FTZ R60, R2, R172 ;  /* 0x000000ac023c7220 */ /* 0x010fe20000410000 */
[----:B------:R-:W-:Y:S01]  /*184a0*/  IMAD.MOV.U32 R198, RZ, RZ, R50 ;  /* 0x000000ffffc67224 */ /* 0x000fe200078e0032 */
[C---:B------:R-:W-:Y:S04]  /*184b0*/  HMMA.16816.F32.BF16 R40, R180.reuse, R52, R40 ;  /* 0x00000034b428723c */ /* 0x040fe80000041828 */
[----:B-1----:R-:W-:Y:S02]  /*184c0*/  FFMA.FTZ R3, R200, UR4, -R109 ;  /* 0x00000004c8037c23 */ /* 0x002fe4000801086d */
[-C--:B------:R-:W-:Y:S02]  /*184d0*/  HMMA.16816.F32.BF16 R44, R180, R54.reuse, R44 ;  /* 0x00000036b42c723c */ /* 0x080fe4000004182c */
[----:B------:R1:W-:Y:S03]  /*184e0*/  MUFU.EX2 R239, R3 ;  /* 0x0000000300ef7308 */ /* 0x0003e60000000800 */
[----:B------:R-:W-:Y:S01]  /*184f0*/  FMUL.FTZ R50, R100, R154 ;  /* 0x0000009a64327220 */ /* 0x000fe20000410000 */
[C---:B------:R-:W-:Y:S01]  /*18500*/  FMUL.FTZ R52, R101.reuse, R164 ;  /* 0x000000a465347220 */ /* 0x040fe20000410000 */
[----:B------:R-:W-:Y:S01]  /*18510*/  LDSM.16.MT88.4 R152, [R220+0xac00] ;  /* 0x00ac0000dc98783b */ /* 0x000fe20000004200 */
[C---:B------:R-:W-:Y:S03]  /*18520*/  FMUL.FTZ R53, R101.reuse, R165 ;  /* 0x000000a565357220 */ /* 0x040fe60000410000 */
[----:B------:R-:W-:Y:S01]  /*18530*/  IMAD.MOV.U32 R186, RZ, RZ, R57 ;  /* 0x000000ffffba7224 */ /* 0x000fe200078e0039 */
[C---:B------:R-:W-:Y:S04]  /*18540*/  HMMA.16816.F32.BF16 R48, R176.reuse, R54, R48 ;  /* 0x00000036b030723c */ /* 0x040fe80000041830 */
[C---:B------:R-:W-:Y:S01]  /*18550*/  FMUL.FTZ R57, R2.reuse, R161 ;  /* 0x000000a102397220 */ /* 0x040fe20000410000 */
[----:B------:R-:W-:Y:S02]  /*18560*/  IMAD.MOV.U32 R150, RZ, RZ, R61 ;  /* 0x000000ffff967224 */ /* 0x000fe400078e003d */
[----:B------:R-:W-:Y:S01]  /*18570*/  FMUL.FTZ R61, R2, R173 ;  /* 0x000000ad023d7220 */ /* 0x000fe20000410000 */
[----:B------:R-:W-:Y:S03]  /*18580*/  FMUL.FTZ R54, R100, R166 ;  /* 0x000000a664367220 */ /* 0x000fe60000410000 */
[----:B-1----:R-:W-:Y:S01]  /*18590*/  FFMA.FTZ R3, R202, UR4, -R110 ;  /* 0x00000004ca037c23 */ /* 0x002fe2000801086e */
[----:B------:R-:W4:Y:S01]  /*185a0*/  LDL.LU R161, [R1+0x14] ;  /* 0x0000140001a17983 */ /* 0x000f220000300800 */
[----:B------:R-:W-:Y:S02]  /*185b0*/  FMUL.FTZ R55, R100, R167 ;  /* 0x000000a764377220 */ /* 0x000fe40000410000 */
[----:B------:R1:W-:Y:S01]  /*185c0*/  MUFU.EX2 R218, R3 ;  /* 0x0000000300da7308 */ /* 0x0003e20000000800 */
[----:B------:R-:W-:Y:S02]  /*185d0*/  IMAD.MOV.U32 R173, RZ, RZ, R139 ;  /* 0x000000ffffad7224 */ /* 0x000fe400078e008b */
[----:B------:R-:W-:Y:S01]  /*185e0*/  FMUL.FTZ R63, R0, R175 ;  /* 0x000000af003f7220 */ /* 0x000fe20000410000 */
[----:B------:R-:W-:Y:S01]  /*185f0*/  MOV R175, R137 ;  /* 0x0000008900af7202 */ /* 0x000fe20000000f00 */
[----:B------:R-:W-:Y:S01]  /*18600*/  IMAD.MOV.U32 R145, RZ, RZ, R65 ;  /* 0x000000ffff917224 */ /* 0x000fe200078e0041 */
[----:B------:R-:W-:Y:S01]  /*18610*/  LDSM.16.MT88.4 R136, [R222+0x9c00] ;  /* 0x009c0000de88783b */ /* 0x000fe20000004200 */
[-C--:B--2---:R-:W-:Y:S03]  /*18620*/  HMMA.16816.F32.BF16 R52, R176, R112.reuse, R52 ;  /* 0x00000070b034723c */ /* 0x084fe60000041834 */
[C---:B------:R-:W-:Y:S01]  /*18630*/  FMUL.FTZ R65, R101.reuse, R169 ;  /* 0x000000a965417220 */ /* 0x040fe20000410000 */
[----:B------:R-:W-:Y:S02]  /*18640*/  IMAD.MOV.U32 R147, RZ, RZ, R64 ;  /* 0x000000ffff937224 */ /* 0x000fe400078e0040 */
[----:B------:R-:W-:Y:S01]  /*18650*/  FMUL.FTZ R64, R101, R168 ;  /* 0x000000a865407220 */ /* 0x000fe20000410000 */
[C---:B------:R-:W-:Y:S04]  /*18660*/  HMMA.16816.F32.BF16 R56, R180.reuse, R112, R56 ;  /* 0x00000070b438723c */ /* 0x040fe80000041838 */
[----:B-1----:R-:W-:Y:S02]  /*18670*/  FFMA.FTZ R3, R205, UR4, -R111 ;  /* 0x00000004cd037c23 */ /* 0x002fe4000801086f */
[-C--:B------:R-:W-:Y:S02]  /*18680*/  HMMA.16816.F32.BF16 R60, R180, R114.reuse, R60 ;  /* 0x00000072b43c723c */ /* 0x080fe4000004183c */
[----:B------:R1:W-:Y:S03]  /*18690*/  MUFU.EX2 R216, R3 ;  /* 0x0000000300d87308 */ /* 0x0003e60000000800 */
[----:B------:R-:W-:Y:S02]  /*186a0*/  IMAD.MOV.U32 R144, RZ, RZ, R67 ;  /* 0x000000ffff907224 */ /* 0x000fe400078e0043 */
[----:B------:R-:W-:Y:S01]  /*186b0*/  FMUL.FTZ R67, R100, R171 ;  /* 0x000000ab64437220 */ /* 0x000fe20000410000 */
[C---:B------:R-:W-:Y:S01]  /*186c0*/  FMUL.FTZ R72, R2.reuse, R72 ;  /* 0x0000004802487220 */ /* 0x040fe20000410000 */
[----:B------:R-:W-:Y:S02]  /*186d0*/  LDSM.16.MT88.4 R168, [R222+0xac00] ;  /* 0x00ac0000dea8783b */ /* 0x000fe40000004200 */
[----:B------:R-:W-:Y:S01]  /*186e0*/  FMUL.FTZ R73, R2, R73 ;  /* 0x0000004902497220 */ /* 0x000fe20000410000 */
[C---:B------:R-:W-:Y:S02]  /*186f0*/  FMUL.FTZ R74, R0.reuse, R74 ;  /* 0x0000004a004a7220 */ /* 0x040fe40000410000 */
[C---:B------:R-:W-:Y:S03]  /*18700*/  HMMA.16816.F32.BF16 R64, R176.reuse, R114, R64 ;  /* 0x00000072b040723c */ /* 0x040fe60000041840 */
[----:B------:R-:W2:Y:S01]  /*18710*/  LDSM.16.MT88.4 R112, [R222+0xb000] ;  /* 0x00b00000de70783b */ /* 0x000ea20000004200 */
[----:B------:R-:W-:Y:S01]  /*18720*/  FMUL.FTZ R75, R0, R75 ;  /* 0x0000004b004b7220 */ /* 0x000fe20000410000 */
[C---:B------:R-:W-:Y:S01]  /*18730*/  FMUL.FTZ R76, R2.reuse, R76 ;  /* 0x0000004c024c7220 */ /* 0x040fe20000410000 */
[-C--:B------:R-:W-:Y:S05]  /*18740*/  HMMA.16816.F32.BF16 R68, R176, R116.reuse, R68 ;  /* 0x00000074b044723c */ /* 0x080fea0000041844 */
[--C-:B-1----:R-:W-:Y:S01]  /*18750*/  FFMA.FTZ R3, R191, UR4, -R111.reuse ;  /* 0x00000004bf037c23 */ /* 0x102fe2000801086f */
[C---:B------:R-:W-:Y:S03]  /*18760*/  HMMA.16816.F32.BF16 R72, R180.reuse, R116, R72 ;  /* 0x00000074b448723c */ /* 0x040fe60000041848 */
[----:B------:R1:W-:Y:S02]  /*18770*/  MUFU.EX2 R215, R3 ;  /* 0x0000000300d77308 */ /* 0x0003e40000000800 */
[----:B------:R-:W-:Y:S01]  /*18780*/  FMUL.FTZ R77, R2, R77 ;  /* 0x0000004d024d7220 */ /* 0x000fe20000410000 */
[C---:B------:R-:W-:Y:S01]  /*18790*/  FMUL.FTZ R78, R0.reuse, R78 ;  /* 0x0000004e004e7220 */ /* 0x040fe20000410000 */
[----:B------:R-:W-:Y:S01]  /*187a0*/  FMUL.FTZ R79, R0, R79 ;  /* 0x0000004f004f7220 */ /* 0x000fe20000410000 */
[C---:B------:R-:W-:Y:S03]  /*187b0*/  FMUL.FTZ R81, R101.reuse, R81 ;  /* 0x0000005165517220 */ /* 0x040fe60000410000 */
[C---:B------:R-:W-:Y:S01]  /*187c0*/  FMUL.FTZ R84, R101.reuse, R84 ;  /* 0x0000005465547220 */ /* 0x040fe20000410000 */
[C---:B------:R-:W-:Y:S01]  /*187d0*/  FMUL.FTZ R85, R101.reuse, R85 ;  /* 0x0000005565557220 */ /* 0x040fe20000410000 */
[----:B------:R-:W-:Y:S01]  /*187e0*/  FMUL.FTZ R96, R101, R96 ;  /* 0x0000006065607220 */ /* 0x000fe20000410000 */
[-C--:B------:R-:W-:Y:S03]  /*187f0*/  HMMA.16816.F32.BF16 R76, R180, R118.reuse, R76 ;  /* 0x00000076b44c723c */ /* 0x080fe6000004184c */
[----:B------:R-:W-:Y:S01]  /*18800*/  FFMA.FTZ R106, R189, UR4, -R111 ;  /* 0x00000004bd6a7c23 */ /* 0x000fe2000801086f */
[----:B------:R-:W-:Y:S01]  /*18810*/  FMUL.FTZ R97, R101, R97 ;  /* 0x0000006165617220 */ /* 0x000fe20000410000 */
[----:B------:R-:W-:Y:S01]  /*18820*/  IMAD.MOV.U32 R107, RZ, RZ, R217 ;  /* 0x000000ffff6b7224 */ /* 0x000fe200078e00d9 */
[C---:B------:R-:W-:Y:S01]  /*18830*/  HMMA.16816.F32.BF16 R80, R176.reuse, R118, R80 ;  /* 0x00000076b050723c */ /* 0x040fe20000041850 */
[----:B------:R-:W5:Y:S01]  /*18840*/  LDSM.16.MT88.4 R116, [R220+0x9400] ;  /* 0x00940000dc74783b */ /* 0x000f620000004200 */
[----:B------:R2:W2:Y:S03]  /*18850*/  MUFU.EX2 R217, R106 ;  /* 0x0000006a00d97308 */ /* 0x0004a60000000800 */
[----:B-1----:R-:W-:Y:S01]  /*18860*/  FFMA.FTZ R3, R193, UR4, -R111 ;  /* 0x00000004c1037c23 */ /* 0x002fe2000801086f */
[C---:B------:R-:W-:Y:S01]  /*18870*/  FMUL.FTZ R88, R2.reuse, R88 ;  /* 0x0000005802587220 */ /* 0x040fe20000410000 */
[----:B------:R-:W-:Y:S01]  /*18880*/  FMUL.FTZ R89, R2, R89 ;  /* 0x0000005902597220 */ /* 0x000fe20000410000 */
[C---:B------:R-:W-:Y:S04]  /*18890*/  FMUL.FTZ R90, R0.reuse, R90 ;  /* 0x0000005a005a7220 */ /* 0x040fe80000410000 */
[----:B------:R1:W5:Y:S01]  /*188a0*/  MUFU.EX2 R214, R3 ;  /* 0x0000000300d67308 */ /* 0x0003620000000800 */
[-C--:B--2---:R-:W-:Y:S03]  /*188b0*/  HMMA.16816.F32.BF16 R84, R176, R112.reuse, R84 ;  /* 0x00000070b054723c */ /* 0x084fe60000041854 */
[----:B------:R-:W-:Y:S01]  /*188c0*/  FMUL.FTZ R91, R0, R91 ;  /* 0x0000005b005b7220 */ /* 0x000fe20000410000 */
[C---:B------:R-:W-:Y:S01]  /*188d0*/  FMUL.FTZ R92, R2.reuse, R92 ;  /* 0x0000005c025c7220 */ /* 0x040fe20000410000 */
[----:B------:R-:W-:Y:S01]  /*188e0*/  FMUL.FTZ R93, R2, R93 ;  /* 0x0000005d025d7220 */ /* 0x000fe20000410000 */
[C---:B------:R-:W-:Y:S01]  /*188f0*/  FMUL.FTZ R94, R0.reuse, R94 ;  /* 0x0000005e005e7220 */ /* 0x040fe20000410000 */
[----:B------:R-:W-:Y:S01]  /*18900*/  FMUL.FTZ R95, R0, R95 ;  /* 0x0000005f005f7220 */ /* 0x000fe20000410000 */
[--C-:B------:R-:W-:Y:S02]  /*18910*/  FFMA.FTZ R106, R190, UR4, -R184.reuse ;  /* 0x00000004be6a7c23 */ /* 0x100fe400080108b8 */
[C---:B------:R-:W-:Y:S02]  /*18920*/  HMMA.16816.F32.BF16 R88, R180.reuse, R112, R88 ;  /* 0x00000070b458723c */ /* 0x040fe40000041858 */
[----:B------:R-:W-:Y:S02]  /*18930*/  MUFU.EX2 R211, R106 ;  /* 0x0000006a00d37308 */ /* 0x000fe40000000800 */
[----:B------:R-:W-:Y:S01]  /*18940*/  F2FP.BF16.F32.PACK_AB R120, R217, R216 ;  /* 0x000000d8d978723e */ /* 0x000fe200000010ff */
[----:B------:R-:W-:Y:S01]  /*18950*/  IMAD.MOV.U32 R162, RZ, RZ, R143 ;  /* 0x000000ffffa27224 */ /* 0x000fe200078e008f */
[-C--:B------:R-:W-:Y:S05]  /*18960*/  HMMA.16816.F32.BF16 R92, R180, R114.reuse, R92 ;  /* 0x00000072b45c723c */ /* 0x080fea000004185c */
[----:B-1----:R-:W-:Y:S01]  /*18970*/  FFMA.FTZ R3, R208, UR4, -R184 ;  /* 0x00000004d0037c23 */ /* 0x002fe200080108b8 */
[----:B------:R-:W-:Y:S03]  /*18980*/  HMMA.16816.F32.BF16 R96, R176, R114, R96 ;  /* 0x00000072b060723c */ /* 0x000fe60000041860 */
[----:B------:R1:W-:Y:S02]  /*18990*/  MUFU.EX2 R213, R3 ;  /* 0x0000000300d57308 */ /* 0x0003e40000000800 */
[----:B------:R-:W-:Y:S01]  /*189a0*/  F2FP.BF16.F32.PACK_AB R112, R243, R244 ;  /* 0x000000f4f370723e */ /* 0x000fe200000010ff */
[----:B------:R-:W-:Y:S01]  /*189b0*/  IMAD.MOV.U32 R172, RZ, RZ, R148 ;  /* 0x000000ffffac7224 */ /* 0x000fe200078e0094 */
[----:B------:R-:W-:Y:S04]  /*189c0*/  F2FP.BF16.F32.PACK_AB R113, R241, R242 ;  /* 0x000000f2f171723e */ /* 0x000fe800000010ff */
[----:B------:R-:W-:Y:S02]  /*189d0*/  F2FP.BF16.F32.PACK_AB R114, R239, R240 ;  /* 0x000000f0ef72723e */ /* 0x000fe400000010ff */
[----:B------:R-:W-:Y:S02]  /*189e0*/  F2FP.BF16.F32.PACK_AB R115, R219, R218 ;  /* 0x000000dadb73723e */ /* 0x000fe400000010ff */
[----:B-----5:R-:W-:Y:S05]  /*189f0*/  F2FP.BF16.F32.PACK_AB R122, R214, R215 ;  /* 0x000000d7d67a723e */ /* 0x020fea00000010ff */
[-C--:B------:R-:W-:Y:S05]  /*18a00*/  HMMA.16816.F32.BF16 R4, R112, R116.reuse, R4 ;  /* 0x000000747004723c */ /* 0x080fea0000041804 */
[--C-:B-1----:R-:W-:Y:S04]  /*18a10*/  FFMA.FTZ R3, R209, UR4, -R184.reuse ;  /* 0x00000004d1037c23 */ /* 0x102fe800080108b8 */
[----:B------:R1:W2:Y:S02]  /*18a20*/  MUFU.EX2 R212, R3 ;  /* 0x0000000300d47308 */ /* 0x0002a40000000800 */
[----:B-1----:R-:W-:Y:S01]  /*18a30*/  FFMA.FTZ R3, R192, UR4, -R184 ;  /* 0x00000004c0037c23 */ /* 0x002fe200080108b8 */
[----:B--2---:R-:W-:Y:S07]  /*18a40*/  F2FP.BF16.F32.PACK_AB R121, R212, R213 ;  /* 0x000000d5d479723e */ /* 0x004fee00000010ff */
        /* <DEDUP_REMOVED lines=10> */
[----:B------:R1:W5:Y:S03]  /*18af0*/  MUFU.EX2 R209, R3 ;  /* 0x0000000300d17308 */ /* 0x0003660000000800 */
        /* <DEDUP_REMOVED lines=17> */
[----:B------:R-:W4:Y:S04]  /*18c10*/  LDSM.16.MT88.4 R116, [R220+0x9800] ;  /* 0x00980000dc74783b */ /* 0x000f280000004200 */
[--C-:B-1----:R-:W-:Y:S01]  /*18c20*/  FFMA.FTZ R3, R206, UR4, -R109.reuse ;  /* 0x00000004ce037c23 */ /* 0x102fe2000801086d */
[-C--:B---3--:R-:W-:Y:S03]  /*18c30*/  HMMA.16816.F32.BF16 R68, R112, R124.reuse, R68 ;  /* 0x0000007c7044723c */ /* 0x088fe60000041844 */
[----:B------:R1:W-:Y:S03]  /*18c40*/  MUFU.EX2 R206, R3 ;  /* 0x0000000300ce7308 */ /* 0x0003e60000000800 */
[C---:B------:R-:W-:Y:S06]  /*18c50*/  HMMA.16816.F32.BF16 R72, R120.reuse, R124, R72 ;  /* 0x0000007c7848723c */ /* 0x040fec0000041848 */
[-C--:B------:R-:W-:Y:S06]  /*18c60*/  HMMA.16816.F32.BF16 R76, R120, R126.reuse, R76 ;  /* 0x0000007e784c723c */ /* 0x080fec000004184c */
[C---:B------:R-:W-:Y:S01]  /*18c70*/  HMMA.16816.F32.BF16 R80, R112.reuse, R126, R80 ;  /* 0x0000007e7050723c */ /* 0x040fe20000041850 */
[----:B------:R-:W3:Y:S04]  /*18c80*/  LDSM.16.MT88.4 R124, [R222+0x9800] ;  /* 0x00980000de7c783b */ /* 0x000ee80000004200 */
[----:B-1----:R-:W-:Y:S01]  /*18c90*/  FFMA.FTZ R3, R207, UR4, -R109 ;  /* 0x00000004cf037c23 */ /* 0x002fe2000801086d */
[-C--:B-----5:R-:W-:Y:S03]  /*18ca0*/  HMMA.16816.F32.BF16 R84, R112, R128.reuse, R84 ;  /* 0x000000807054723c */ /* 0x0a0fe60000041854 */
[----:B------:R1:W5:Y:S03]  /*18cb0*/  MUFU.EX2 R207, R3 ;  /* 0x0000000300cf7308 */ /* 0x0003660000000800 */
[C---:B------:R-:W-:Y:S06]  /*18cc0*/  HMMA.16816.F32.BF16 R88, R120.reuse, R128, R88 ;  /* 0x000000807858723c */ /* 0x040fec0000041858 */
[-C--:B------:R-:W-:Y:S06]  /*18cd0*/  HMMA.16816.F32.BF16 R92, R120, R130.reuse, R92 ;  /* 0x00000082785c723c */ /* 0x080fec000004185c */
[----:B------:R-:W-:Y:S01]  /*18ce0*/  HMMA.16816.F32.BF16 R96, R112, R130, R96 ;  /* 0x000000827060723c */ /* 0x000fe20000041860 */
[----:B------:R-:W3:Y:S04]  /*18cf0*/  LDSM.16.MT88.4 R128, [R220+0xa800] ;  /* 0x00a80000dc80783b */ /* 0x000ee80000004200 */
[----:B-1----:R-:W-:Y:S01]  /*18d00*/  FFMA.FTZ R3, R159, UR4, -R110 ;  /* 0x000000049f037c23 */ /* 0x002fe2000801086e */
[----:B------:R-:W-:Y:S01]  /*18d10*/  IMAD.MOV.U32 R159, RZ, RZ, R157 ;  /* 0x000000ffff9f7224 */ /* 0x000fe200078e009d */
[----:B------:R-:W-:Y:S01]  /*18d20*/  F2FP.BF16.F32.PACK_AB R112, R209, R208 ;  /* 0x000000d0d170723e */ /* 0x000fe200000010ff */
[----:B------:R-:W-:Y:S01]  /*18d30*/  IMAD.MOV.U32 R157, RZ, RZ, R156 ;  /* 0x000000ffff9d7224 */ /* 0x000fe200078e009c */
[----:B------:R1:W-:Y:S02]  /*18d40*/  MUFU.EX2 R202, R3 ;  /* 0x0000000300ca7308 */ /* 0x0003e40000000800 */
[----:B------:R-:W-:Y:S01]  /*18d50*/  IMAD.MOV.U32 R156, RZ, RZ, R146 ;  /* 0x000000ffff9c7224 */ /* 0x000fe200078e0092 */
[----:B--2---:R-:W-:Y:S01]  /*18d60*/  F2FP.BF16.F32.PACK_AB R113, R205, R204 ;  /* 0x000000cccd71723e */ /* 0x004fe200000010ff */
[----:B------:R-:W-:Y:S01]  /*18d70*/  IMAD.MOV.U32 R146, RZ, RZ, R151 ;  /* 0x000000ffff927224 */ /* 0x000fe200078e0097 */
[----:B-----5:R-:W-:Y:S01]  /*18d80*/  F2FP.BF16.F32.PACK_AB R114, R207, R206 ;  /* 0x000000cecf72723e */ /* 0x020fe200000010ff */
[----:B------:R-:W-:Y:S02]  /*18d90*/  IMAD.MOV.U32 R151, RZ, RZ, R203 ;  /* 0x000000ffff977224 */ /* 0x000fe400078e00cb */
[----:B-1----:R-:W-:Y:S01]  /*18da0*/  FFMA.FTZ R3, R158, UR4, -R110 ;  /* 0x000000049e037c23 */ /* 0x002fe2000801086e */
[----:B------:R-:W-:Y:S03]  /*18db0*/  MOV R158, R198 ;  /* 0x000000c6009e7202 */ /* 0x000fe60000000f00 */
[----:B------:R1:W2:Y:S02]  /*18dc0*/  MUFU.EX2 R203, R3 ;  /* 0x0000000300cb7308 */ /* 0x0002a40000000800 */
[--C-:B-1----:R-:W-:Y:S01]  /*18dd0*/  FFMA.FTZ R3, R199, UR4, -R111.reuse ;  /* 0x00000004c7037c23 */ /* 0x102fe2000801086f */
[----:B--2---:R-:W-:Y:S07]  /*18de0*/  F2FP.BF16.F32.PACK_AB R115, R203, R202 ;  /* 0x000000cacb73723e */ /* 0x004fee00000010ff */
[----:B------:R1:W-:Y:S01]  /*18df0*/  MUFU.EX2 R200, R3 ;  /* 0x0000000300c87308 */ /* 0x0003e20000000800 */
[-C--:B----4-:R-:W-:Y:S03]  /*18e00*/  HMMA.16816.F32.BF16 R4, R112, R116.reuse, R4 ;  /* 0x000000747004723c */ /* 0x090fe60000041804 */
[--C-:B-1----:R-:W-:Y:S06]  /*18e10*/  FFMA.FTZ R3, R201, UR4, -R111.reuse ;  /* 0x00000004c9037c23 */ /* 0x102fec000801086f */
[----:B------:R1:W2:Y:S02]  /*18e20*/  MUFU.EX2 R198, R3 ;  /* 0x0000000300c67308 */ /* 0x0002a40000000800 */
[--C-:B-1----:R-:W-:Y:S01]  /*18e30*/  FFMA.FTZ R3, R249, UR4, -R111.reuse ;  /* 0x00000004f9037c23 */ /* 0x102fe2000801086f */
[----:B--2---:R-:W-:Y:S07]  /*18e40*/  F2FP.BF16.F32.PACK_AB R120, R198, R200 ;  /* 0x000000c8c678723e */ /* 0x004fee00000010ff */
[----:B------:R1:W-:Y:S02]  /*18e50*/  MUFU.EX2 R199, R3 ;  /* 0x0000000300c77308 */ /* 0x0003e40000000800 */
[----:B-1----:R-:W-:Y:S08]  /*18e60*/  FFMA.FTZ R3, R159, UR4, -R111 ;  /* 0x000000049f037c23 */ /* 0x002ff0000801086f */
[----:B------:R1:W2:Y:S02]  /*18e70*/  MUFU.EX2 R201, R3 ;  /* 0x0000000300c97308 */ /* 0x0002a40000000800 */
[--C-:B-1----:R-:W-:Y:S01]  /*18e80*/  FFMA.FTZ R3, R158, UR4, -R184.reuse ;  /* 0x000000049e037c23 */ /* 0x102fe200080108b8 */
[----:B--2---:R-:W-:Y:S07]  /*18e90*/  F2FP.BF16.F32.PACK_AB R122, R201, R199 ;  /* 0x000000c7c97a723e */ /* 0x004fee00000010ff */
[----:B------:R1:W-:Y:S02]  /*18ea0*/  MUFU.EX2 R196, R3 ;  /* 0x0000000300c47308 */ /* 0x0003e40000000800 */
[--C-:B-1----:R-:W-:Y:S08]  /*18eb0*/  FFMA.FTZ R3, R157, UR4, -R184.reuse ;  /* 0x000000049d037c23 */ /* 0x102ff000080108b8 */
[----:B------:R1:W2:Y:S02]  /*18ec0*/  MUFU.EX2 R197, R3 ;  /* 0x0000000300c57308 */ /* 0x0002a40000000800 */
[--C-:B-1----:R-:W-:Y:S01]  /*18ed0*/  FFMA.FTZ R3, R188, UR4, -R184.reuse ;  /* 0x00000004bc037c23 */ /* 0x102fe200080108b8 */
[----:B--2---:R-:W-:Y:S07]  /*18ee0*/  F2FP.BF16.F32.PACK_AB R121, R197, R196 ;  /* 0x000000c4c579723e */ /* 0x004fee00000010ff */
[----:B------:R1:W-:Y:S02]  /*18ef0*/  MUFU.EX2 R195, R3 ;  /* 0x0000000300c37308 */ /* 0x0003e40000000800 */
[----:B-1----:R-:W-:Y:S01]  /*18f00*/  FFMA.FTZ R3, R156, UR4, -R184 ;  /* 0x000000049c037c23 */ /* 0x002fe200080108b8 */
[----:B------:R-:W-:Y:S02]  /*18f10*/  IMAD.MOV.U32 R156, RZ, RZ, R151 ;  /* 0x000000ffff9c7224 */ /* 0x000fe400078e0097 */
[----:B------:R-:W-:Y:S05]  /*18f20*/  IMAD.MOV.U32 R151, RZ, RZ, R134 ;  /* 0x000000ffff977224 */ /* 0x000fea00078e0086 */
        /* <DEDUP_REMOVED lines=8> */
[----:B-1----:R-:W-:Y:S01]  /*18fb0*/  FFMA.FTZ R3, R251, UR4, -R109 ;  /* 0x00000004fb037c23 */ /* 0x002fe2000801086d */
[-C--:B---3--:R-:W-:Y:S03]  /*18fc0*/  HMMA.16816.F32.BF16 R20, R112, R124.reuse, R20 ;  /* 0x0000007c7014723c */ /* 0x088fe60000041814 */
        /* <DEDUP_REMOVED lines=12> */
[----:B-1----:R-:W-:Y:S01]  /*19090*/  FFMA.FTZ R3, R147, UR4, -R110 ;  /* 0x0000000493037c23 */ /* 0x002fe2000801086e */
[-C--:B--2---:R-:W-:Y:S03]  /*190a0*/  HMMA.16816.F32.BF16 R52, R112, R116.reuse, R52 ;  /* 0x000000747034723c */ /* 0x084fe60000041834 */
[----:B------:R1:W2:Y:S02]  /*190b0*/  MUFU.EX2 R189, R3 ;  /* 0x0000000300bd7308 */ /* 0x0002a40000000800 */
[----:B------:R-:W-:Y:S01]  /*190c0*/  IMAD.MOV.U32 R147, RZ, RZ, R150 ;  /* 0x000000ffff937224 */ /* 0x000fe200078e0096 */
[C---:B------:R-:W-:Y:S05]  /*190d0*/  HMMA.16816.F32.BF16 R56, R120.reuse, R116, R56 ;  /* 0x000000747838723c */ /* 0x040fea0000041838 */
[----:B------:R-:W-:Y:S01]  /*190e0*/  IMAD.MOV.U32 R150, RZ, RZ, R133 ;  /* 0x000000ffff967224 */ /* 0x000fe200078e0085 */
[-C--:B------:R-:W-:Y:S05]  /*190f0*/  HMMA.16816.F32.BF16 R60, R120, R118.reuse, R60 ;  /* 0x00000076783c723c */ /* 0x080fea000004183c */
[----:B------:R-:W-:Y:S01]  /*19100*/  IMAD.MOV.U32 R249, RZ, RZ, R147 ;  /* 0x000000fffff97224 */ /* 0x000fe200078e0093 */
[C---:B------:R-:W-:Y:S05]  /*19110*/  HMMA.16816.F32.BF16 R64, R112.reuse, R118, R64 ;  /* 0x000000767040723c */ /* 0x040fea0000041840 */
[----:B-1----:R-:W-:Y:S01]  /*19120*/  FFMA.FTZ R3, R146, UR4, -R109 ;  /* 0x0000000492037c23 */ /* 0x002fe2000801086d */
[-C--:B---3--:R-:W-:Y:S03]  /*19130*/  HMMA.16816.F32.BF16 R68, R112, R124.reuse, R68 ;  /* 0x0000007c7044723c */ /* 0x088fe60000041844 */
[----:B------:R1:W-:Y:S02]  /*19140*/  MUFU.EX2 R190, R3 ;  /* 0x0000000300be7308 */ /* 0x0003e40000000800 */
[----:B------:R-:W-:Y:S01]  /*19150*/  IMAD.MOV.U32 R146, RZ, RZ, R149 ;  /* 0x000000ffff927224 */ /* 0x000fe200078e0095 */
[C---:B------:R-:W-:Y:S05]  /*19160*/  HMMA.16816.F32.BF16 R72, R120.reuse, R124, R72 ;  /* 0x0000007c7848723c */ /* 0x040fea0000041848 */
[----:B------:R-:W-:Y:S01]  /*19170*/  MOV R149, R185 ;  /* 0x000000b900957202 */ /* 0x000fe20000000f00 */
[-C--:B------:R-:W-:Y:S05]  /*19180*/  HMMA.16816.F32.BF16 R76, R120, R126.reuse, R76 ;  /* 0x0000007e784c723c */ /* 0x080fea000004184c */
[----:B------:R-:W-:Y:S01]  /*19190*/  FFMA.FTZ R109, R145, UR4, -R109 ;  /* 0x00000004916d7c23 */ /* 0x000fe2000801086d */
[C---:B------:R-:W-:Y:S03]  /*191a0*/  HMMA.16816.F32.BF16 R80, R112.reuse, R126, R80 ;  /* 0x0000007e7050723c */ /* 0x040fe60000041850 */
[----:B------:R-:W3:Y:S02]  /*191b0*/  MUFU.EX2 R188, R109 ;  /* 0x0000006d00bc7308 */ /* 0x000ee40000000800 */
[--C-:B-1----:R-:W-:Y:S01]  /*191c0*/  FFMA.FTZ R3, R187, UR4, -R110.reuse ;  /* 0x00000004bb037c23 */ /* 0x102fe2000801086e */
[-C--:B----4-:R-:W-:Y:S07]  /*191d0*/  HMMA.16816.F32.BF16 R84, R112, R128.reuse, R84 ;  /* 0x000000807054723c */ /* 0x090fee0000041854 */
[----:B------:R1:W-:Y:S01]  /*191e0*/  MUFU.EX2 R187, R3 ;  /* 0x0000000300bb7308 */ /* 0x0003e20000000800 */
[C---:B------:R-:W-:Y:S04]  /*191f0*/  HMMA.16816.F32.BF16 R88, R120.reuse, R128, R88 ;  /* 0x000000807858723c */ /* 0x040fe80000041858 */
[----:B------:R-:W-:Y:S02]  /*19200*/  FFMA.FTZ R110, R144, UR4, -R110 ;  /* 0x00000004906e7c23 */ /* 0x000fe4000801086e */
[-C--:B------:R-:W-:Y:S05]  /*19210*/  HMMA.16816.F32.BF16 R92, R120, R130.reuse, R92 ;  /* 0x00000082785c723c */ /* 0x080fea000004185c */
[----:B------:R-:W-:Y:S01]  /*19220*/  IMAD.MOV.U32 R144, RZ, RZ, R135 ;  /* 0x000000ffff907224 */ /* 0x000fe200078e0087 */
[----:B------:R-:W-:Y:S05]  /*19230*/  HMMA.16816.F32.BF16 R96, R112, R130, R96 ;  /* 0x000000827060723c */ /* 0x000fea0000041860 */
[----:B-1----:R-:W-:Y:S01]  /*19240*/  FFMA.FTZ R3, R246, UR4, -R111 ;  /* 0x00000004f6037c23 */ /* 0x002fe2000801086f */
[----:B------:R-:W-:Y:S01]  /*19250*/  IMAD.MOV.U32 R145, RZ, RZ, R186 ;  /* 0x000000ffff917224 */ /* 0x000fe200078e00ba */
[----:B--2---:R-:W-:Y:S01]  /*19260*/  F2FP.BF16.F32.PACK_AB R109, R189, R191 ;  /* 0x000000bfbd6d723e */ /* 0x004fe200000010ff */
[----:B------:R3:W-:Y:S03]  /*19270*/  MUFU.EX2 R186, R110 ;  /* 0x0000006e00ba7308 */ /* 0x0007e60000000800 */
[----:B------:R-:W-:Y:S02]  /*19280*/  IMAD.MOV.U32 R246, RZ, RZ, R151 ;  /* 0x000000fffff67224 */ /* 0x000fe400078e0097 */
[----:B------:R-:W-:Y:S02]  /*19290*/  IMAD.MOV.U32 R250, RZ, RZ, R146 ;  /* 0x000000fffffa7224 */ /* 0x000fe400078e0092 */
[----:B------:R-:W-:Y:S03]  /*192a0*/  IMAD.MOV.U32 R251, RZ, RZ, R145 ;  /* 0x000000fffffb7224 */ /* 0x000fe600078e0091 */
[----:B------:R1:W-:Y:S01]  /*192b0*/  MUFU.EX2 R183, R3 ;  /* 0x0000000300b77308 */ /* 0x0003e20000000800 */
[----:B------:R-:W-:Y:S01]  /*192c0*/  IMAD.MOV.U32 R252, RZ, RZ, R144 ;  /* 0x000000fffffc7224 */ /* 0x000fe200078e0090 */
[----:B---3--:R-:W-:Y:S01]  /*192d0*/  F2FP.BF16.F32.PACK_AB R110, R188, R190 ;  /* 0x000000bebc6e723e */ /* 0x008fe200000010ff */
[--C-:B-1----:R-:W-:Y:S01]  /*192e0*/  FFMA.FTZ R3, R245, UR4, -R111.reuse ;  /* 0x00000004f5037c23 */ /* 0x102fe2000801086f */
[----:B------:R-:W-:Y:S06]  /*192f0*/  IMAD.MOV.U32 R245, RZ, RZ, R150 ;  /* 0x000000fffff57224 */ /* 0x000fec00078e0096 */
[----:B------:R1:W2:Y:S02]  /*19300*/  MUFU.EX2 R185, R3 ;  /* 0x0000000300b97308 */ /* 0x0002a40000000800 */
[--C-:B-1----:R-:W-:Y:S01]  /*19310*/  FFMA.FTZ R3, R247, UR4, -R111.reuse ;  /* 0x00000004f7037c23 */ /* 0x102fe2000801086f */
[----:B------:R-:W-:Y:S01]  /*19320*/  FFMA.FTZ R111, R248, UR4, -R111 ;  /* 0x00000004f86f7c23 */ /* 0x000fe2000801086f */
[----:B--2---:R-:W-:Y:S01]  /*19330*/  F2FP.BF16.F32.PACK_AB R176, R185, R183 ;  /* 0x000000b7b9b0723e */ /* 0x004fe200000010ff */
[----:B------:R-:W-:Y:S05]  /*19340*/  IMAD.MOV.U32 R248, RZ, RZ, R142 ;  /* 0x000000fffff87224 */ /* 0x000fea00078e008e */
[----:B------:R1:W-:Y:S01]  /*19350*/  MUFU.EX2 R182, R3 ;  /* 0x0000000300b67308 */ /* 0x0003e20000000800 */
[----:B------:R-:W-:Y:S02]  /*19360*/  IMAD.MOV.U32 R247, RZ, RZ, R149 ;  /* 0x000000fffff77224 */ /* 0x000fe400078e0095 */
[----:B------:R-:W-:Y:S04]  /*19370*/  FFMA.FTZ R2, R2, R163, R248 ;  /* 0x000000a302027223 */ /* 0x000fe800000100f8 */
[----:B------:R-:W-:Y:S03]  /*19380*/  FADD.FTZ R2, R174, R2 ;  /* 0x00000002ae027221 */ /* 0x000fe60000010000 */
[----:B------:R2:W3:Y:S01]  /*19390*/  MUFU.EX2 R181, R111 ;  /* 0x0000006f00b57308 */ /* 0x0004e20000000800 */
[----:B------:R-:W-:Y:S01]  /*193a0*/  FADD.FTZ R2, R245, R2 ;  /* 0x00000002f5027221 */ /* 0x000fe20000010000 */
[--C-:B-1----:R-:W-:Y:S08]  /*193b0*/  FFMA.FTZ R3, R107, UR4, -R184.reuse ;  /* 0x000000046b037c23 */ /* 0x102ff000080108b8 */
[----:B------:R1:W-:Y:S01]  /*193c0*/  MUFU.EX2 R107, R3 ;  /* 0x00000003006b7308 */ /* 0x0003e20000000800 */
[----:B--2---:R-:W-:Y:S02]  /*193d0*/  F2FP.BF16.F32.PACK_AB R111, R186, R187 ;  /* 0x000000bbba6f723e */ /* 0x004fe400000010ff */
[----:B---3--:R-:W-:Y:S01]  /*193e0*/  F2FP.BF16.F32.PACK_AB R178, R181, R182 ;  /* 0x000000b6b5b2723e */ /* 0x008fe200000010ff */
[--C-:B-1----:R-:W-:Y:S02]  /*193f0*/  FFMA.FTZ R3, R132, UR4, -R184.reuse ;  /* 0x0000000484037c23 */ /* 0x102fe400080108b8 */
[----:B------:R-:W1:Y:S04]  /*19400*/  LDSM.16.MT88.4 R132, [R220+0x9c00] ;  /* 0x009c0000dc84783b */ /* 0x000e680000004200 */
[----:B------:R2:W3:Y:S02]  /*19410*/  MUFU.EX2 R180, R3 ;  /* 0x0000000300b47308 */ /* 0x0004e40000000800 */
[--C-:B--2---:R-:W-:Y:S01]  /*19420*/  FFMA.FTZ R3, R156, UR4, -R184.reuse ;  /* 0x000000049c037c23 */ /* 0x104fe200080108b8 */
[----:B------:R-:W-:Y:S01]  /*19430*/  FFMA.FTZ R184, R108, UR4, -R184 ;  /* 0x000000046cb87c23 */ /* 0x000fe200080108b8 */
[----:B------:R-:W-:Y:S06]  /*19440*/  F2FP.BF16.F32.PACK_AB R108, R193, R192 ;  /* 0x000000c0c16c723e */ /* 0x000fec00000010ff */
[----:B------:R2:W-:Y:S01]  /*19450*/  MUFU.EX2 R106, R3 ;  /* 0x00000003006a7308 */ /* 0x0005e20000000800 */
[----:B---3--:R-:W-:Y:S09]  /*19460*/  F2FP.BF16.F32.PACK_AB R177, R180, R107 ;  /* 0x0000006bb4b1723e */ /* 0x008ff200000010ff */
[----:B------:R-:W3:Y:S01]  /*19470*/  MUFU.EX2 R184, R184 ;  /* 0x000000b800b87308 */ /* 0x000ee20000000800 */
[-C--:B-1----:R-:W-:Y:S01]  /*19480*/  HMMA.16816.F32.BF16 R116, R108, R132.reuse, R4 ;  /* 0x000000846c74723c */ /* 0x082fe20000041804 */
[----:B--2---:R-:W2:Y:S04]  /*19490*/  LDL.LU R3, [R1+0xc] ;  /* 0x00000c0001037983 */ /* 0x004ea80000300800 */
[----:B------:R-:W1:Y:S01]  /*194a0*/  LDSM.16.MT88.4 R4, [R220+0xbc00] ;  /* 0x00bc0000dc04783b */ /* 0x000e620000004200 */
[----:B---3--:R-:W-:Y:S07]  /*194b0*/  F2FP.BF16.F32.PACK_AB R179, R184, R106 ;  /* 0x0000006ab8b3723e */ /* 0x008fee00000010ff */
[C---:B------:R-:W-:Y:S01]  /*194c0*/  HMMA.16816.F32.BF16 R112, R176.reuse, R132, R8 ;  /* 0x00000084b070723c */ /* 0x040fe20000041808 */
[----:B------:R-:W3:Y:S05]  /*194d0*/  LDL.LU R10, [R1+0x10] ;  /* 0x00001000010a7983 */ /* 0x000eea0000300800 */
[-C--:B------:R-:W-:Y:S05]  /*194e0*/  HMMA.16816.F32.BF16 R120, R176, R134.reuse, R12 ;  /* 0x00000086b078723c */ /* 0x080fea000004180c */
[----:B------:R-:W-:Y:S01]  /*194f0*/  IMAD.MOV.U32 R9, RZ, RZ, R141 ;  /* 0x000000ffff097224 */ /* 0x000fe200078e008d */
[C---:B------:R-:W-:Y:S05]  /*19500*/  HMMA.16816.F32.BF16 R124, R108.reuse, R134, R16 ;  /* 0x000000866c7c723c */ /* 0x040fea0000041810 */
[----:B------:R-:W-:Y:S01]  /*19510*/  IMAD.MOV.U32 R11, RZ, RZ, R140 ;  /* 0x000000ffff0b7224 */ /* 0x000fe200078e008c */
        /* <DEDUP_REMOVED lines=9> */
[----:B--2---:R-:W-:Y:S01]  /*195b0*/  FFMA.FTZ R100, R100, R3, R11 ;  /* 0x0000000364647223 */ /* 0x004fe2000001000b */
[----:B------:R-:W-:Y:S05]  /*195c0*/  FFMA.FTZ R3, R0, R161, R162 ;  /* 0x000000a100037223 */ /* 0x000fea00000100a2 */
[----:B------:R-:W-:Y:S01]  /*195d0*/  FADD.FTZ R0, R175, R100 ;  /* 0x00000064af007221 */ /* 0x000fe20000010000 */
[----:B------:R-:W-:Y:S01]  /*195e0*/  FADD.FTZ R3, R173, R3 ;  /* 0x00000003ad037221 */ /* 0x000fe20000010000 */
[----:B------:R-:W-:Y:S02]  /*195f0*/  IMAD.MOV.U32 R100, RZ, RZ, R104 ;  /* 0x000000ffff647224 */ /* 0x000fe400078e0068 */
[----:B------:R-:W-:Y:S01]  /*19600*/  FADD.FTZ R0, R247, R0 ;  /* 0x00000000f7007221 */ /* 0x000fe20000010000 */
[----:B------:R-:W-:Y:S03]  /*19610*/  FADD.FTZ R3, R246, R3 ;  /* 0x00000003f6037221 */ /* 0x000fe60000010000 */
[----:B------:R-:W-:Y:S01]  /*19620*/  FADD.FTZ R12, R251, R0 ;  /* 0x00000000fb0c7221 */ /* 0x000fe20000010000 */
[----:B------:R-:W-:Y:S01]  /*19630*/  FADD.FTZ R0, R250, R2 ;  /* 0x00000002fa007221 */ /* 0x000fe20000010000 */
[----:B------:R-:W-:Y:S01]  /*19640*/  FADD.FTZ R2, R249, R3 ;  /* 0x00000003f9027221 */ /* 0x000fe20000010000 */
[----:B---3--:R-:W-:Y:S01]  /*19650*/  FFMA.FTZ R101, R101, R10, R9 ;  /* 0x0000000a65657223 */ /* 0x008fe20000010009 */
[----:B------:R-:W-:Y:S01]  /*19660*/  FADD.FTZ R12, R242, R12 ;  /* 0x0000000cf20c7221 */ /* 0x000fe20000010000 */
[----:B------:R-:W-:Y:S01]  /*19670*/  FADD.FTZ R3, R216, R0 ;  /* 0x00000000d8037221 */ /* 0x000fe20000010000 */
[----:B------:R-:W-:Y:S01]  /*19680*/  FADD.FTZ R0, R213, R2 ;  /* 0x00000002d5007221 */ /* 0x000fe20000010000 */
[----:B------:R-:W-:Y:S01]  /*19690*/  FADD.FTZ R13, R160, R101 ;  /* 0x00000065a00d7221 */ /* 0x000fe20000010000 */
[----:B------:R-:W2:Y:S01]  /*196a0*/  LDSM.16.MT88.4 R8, [R222+0xbc00] ;  /* 0x00bc0000de08783b */ /* 0x000ea20000004200 */
[C---:B------:R-:W-:Y:S04]  /*196b0*/  HMMA.16816.F32.BF16 R160, R176.reuse, R168, R56 ;  /* 0x000000a8b0a0723c */ /* 0x040fe80000041838 */
[----:B------:R-:W-:Y:S01]  /*196c0*/  FADD.FTZ R13, R172, R13 ;  /* 0x0000000dac0d7221 */ /* 0x000fe20000010000 */
        /* <DEDUP_REMOVED lines=17> */
[-C--:B--2---:R-:W-:Y:S05]  /*197e0*/  HMMA.16816.F32.BF16 R84, R108, R8.reuse, R84 ;  /* 0x000000086c54723c */ /* 0x084fea0000041854 */
        /* <DEDUP_REMOVED lines=30> */
[----:B------:R-:W-:Y:S02]  /*199d0*/  IMAD.MOV.U32 R107, RZ, RZ, R102 ;  /* 0x000000ffff6b7224 */ /* 0x000fe400078e0066 */
[----:B------:R-:W-:Y:S01]  /*199e0*/  FADD.FTZ R0, R180, R3 ;  /* 0x00000003b4007221 */ /* 0x000fe20000010000 */
[----:B------:R-:W-:Y:S01]  /*199f0*/  FADD.FTZ R3, R187, R5 ;  /* 0x00000005bb037221 */ /* 0x000fe20000010000 */
[----:B------:R-:W-:Y:S01]  /*19a00*/  FADD.FTZ R4, R188, R4 ;  /* 0x00000004bc047221 */ /* 0x000fe20000010000 */
[----:B------:R-:W-:Y:S01]  /*19a10*/  FADD.FTZ R2, R182, R2 ;  /* 0x00000002b6027221 */ /* 0x000fe20000010000 */
[----:B------:R-:W-:Y:S01]  /*19a20*/  FADD.FTZ R0, R106, R0 ;  /* 0x000000006a007221 */ /* 0x000fe20000010000 */
[----:B------:R-:W-:Y:S01]  /*19a30*/  FADD.FTZ R3, R186, R3 ;  /* 0x00000003ba037221 */ /* 0x000fe20000010000 */
[----:B------:R-:W-:Y:S01]  /*19a40*/  IMAD.MOV.U32 R106, RZ, RZ, R103 ;  /* 0x000000ffff6a7224 */ /* 0x000fe200078e0067 */
[----:B------:R-:W-:Y:S01]  /*19a50*/  STL [R1+0x10], R4 ;  /* 0x0000100401007387 */ /* 0x000fe20000100800 */
[----:B------:R-:W-:Y:S01]  /*19a60*/  FADD.FTZ R2, R181, R2 ;  /* 0x00000002b5027221 */ /* 0x000fe20000010000 */
[----:B------:R-:W-:Y:S02]  /*19a70*/  FADD.FTZ R0, R184, R0 ;  /* 0x00000000b8007221 */ /* 0x000fe40000010000 */
[----:B------:R1:W-:Y:S04]  /*19a80*/  STL [R1+0xc], R3 ;  /* 0x00000c0301007387 */ /* 0x0003e80000100800 */
[----:B------:R2:W-:Y:S04]  /*19a90*/  STL [R1+0x8], R2 ;  /* 0x0000080201007387 */ /* 0x0005e80000100800 */
[----:B------:R2:W-:Y:S01]  /*19aa0*/  STL [R1+0x14], R0 ;  /* 0x0000140001007387 */ /* 0x0005e20000100800 */
[----:B-1----:R-:W-:Y:S01]  /*19ab0*/  IMAD.MOV.U32 R3, RZ, RZ, R105 ;  /* 0x000000ffff037224 */ /* 0x002fe200078e0069 */
[----:B------:R-:W-:Y:S06]  /*19ac0*/  @P0 BRA `(.L_x_293) ;  /* 0xffffffac006c0947 */ /* 0x000fec000383ffff */
.L_x_292:
[----:B------:R-:W3:Y:S04]  /*19ad0*/  LDL.LU R8, [R1+0x10] ;  /* 0x0000100001087983 */ /* 0x000ee80000300800 */
[----:B------:R-:W4:Y:S04]  /*19ae0*/  LDL.LU R7, [R1+0xc] ;  /* 0x00000c0001077983 */ /* 0x000f280000300800 */
[----:B------:R-:W5:Y:S04]  /*19af0*/  LDL.LU R6, [R1+0x8] ;  /* 0x0000080001067983 */ /* 0x000f680000300800 */
[----:B--2---:R-:W2:Y:S01]  /*19b00*/  LDL.LU R0, [R1+0x14] ;  /* 0x0000140001007983 */ /* 0x004ea20000300800 */
        /* <DEDUP_REMOVED lines=10> */
[----:B------:R-:W-:Y:S02]  /*19bb0*/  @UP0 UIMAD.WIDE.U32 UR12, UR15, UR6, URZ ;  /* 0x000000060f0c02a5 */ /* 0x000fe4000f8e003f */
[----:B-1----:R-:W-:Y:S02]  /*19bc0*/  UIMAD UR4, UR8, -0x80, UR17 ;  /* 0xffffff80080478a4 */ /* 0x002fe4000f8e0211 */
[----:B------:R-:W-:Y:S02]  /*19bd0*/  ULEA UR6, UR9, UR10, 0x18 ;  /* 0x0000000a09067291 */ /* 0x000fe4000f8ec03f */
[----:B------:R-:W-:Y:S01]  /*19be0*/  @UP0 UIMAD UR9, UR15, UR7, UR13 ;  /* 0x000000070f0902a4 */ /* 0x000fe2000f8e020d */
[----:B------:R-:W-:-:S04]  /*19bf0*/  SHF.R.S32.HI R11, RZ, 0x1f, R60 ;  /* 0x0000001fff0b7819 */ /* 0x000fc8000001143c */
[----:B------:R-:W-:Y:S02]  /*19c00*/  LEA.HI R59, R11, R60, RZ, 0x2 ;  /* 0x0000003c0b3b7211 */ /* 0x000fe400078f10ff */
[----:B------:R-:W-:-:S04]  /*19c10*/  SHF.R.S32.HI R61, RZ, 0x1f, R62 ;  /* 0x0000001fff3d7819 */ /* 0x000fc8000001143e */
[----:B------:R-:W-:Y:S01]  /*19c20*/  LEA.HI R61, R61, R62, RZ, 0x2 ;  /* 0x0000003e3d3d7211 */ /* 0x000fe200078f10ff */
[----:B---3--:R-:W1:Y:S04]  /*19c30*/  SHFL.BFLY PT, R5, R8, 0x2, 0x1f ;  /* 0x0c401f0008057f89 */ /* 0x008e6800000e0000 */
[----:B----4-:R-:W3:Y:S04]  /*19c40*/  SHFL.BFLY PT, R4, R7, 0x2, 0x1f ;  /* 0x0c401f0007047f89 */ /* 0x010ee800000e0000 */
[----:B-----5:R-:W4:Y:S04]  /*19c50*/  SHFL.BFLY PT, R3, R6, 0x2, 0x1f ;  /* 0x0c401f0006037f89 */ /* 0x020f2800000e0000 */
[----:B--2---:R-:W2:Y:S01]  /*19c60*/  SHFL.BFLY PT, R2, R0, 0x2, 0x1f ;  /* 0x0c401f0000027f89 */ /* 0x004ea200000e0000 */
[----:B-1----:R-:W-:Y:S01]  /*19c70*/  FADD.FTZ R5, R5, R8 ;  /* 0x0000000805057221 */ /* 0x002fe20000010000 */
[----:B---3--:R-:W-:-:S04]  /*19c80*/  FADD.FTZ R4, R4, R7 ;  /* 0x0000000704047221 */ /* 0x008fc80000010000 */
[----:B------:R-:W1:Y:S01]  /*19c90*/  SHFL.BFLY PT, R8, R5, 0x1, 0x1f ;  /* 0x0c201f0005087f89 */ /* 0x000e6200000e0000 */
[----:B----4-:R-:W-:-:S03]  /*19ca0*/  FADD.FTZ R3, R3, R6 ;  /* 0x0000000603037221 */ /* 0x010fc60000010000 */
[----:B------:R-:W3:Y:S01]  /*19cb0*/  SHFL.BFLY PT, R7, R4, 0x1, 0x1f ;  /* 0x0c201f0004077f89 */ /* 0x000ee200000e0000 */
[----:B--2---:R-:W-:-:S03]  /*19cc0*/  FADD.FTZ R2, R2, R0 ;  /* 0x0000000002027221 */ /* 0x004fc60000010000 */
[----:B------:R-:W2:Y:S01]  /*19cd0*/  SHFL.BFLY PT, R6, R3, 0x1, 0x1f ;  /* 0x0c201f0003067f89 */ /* 0x000ea200000e0000 */
[----:B------:R-:W-:-:S03]  /*19ce0*/  SHF.R.S32.HI R0, RZ, 0x2, R59 ;  /* 0x00000002ff007819 */ /* 0x000fc6000001143b */
[----:B------:R-:W4:Y:S01]  /*19cf0*/  SHFL.BFLY PT, R9, R2, 0x1, 0x1f ;  /* 0x0c201f0002097f89 */ /* 0x000f2200000e0000 */
[----:B------:R-:W-:Y:S02]  /*19d00*/  SHF.R.S32.HI R10, RZ, 0x1f, R0 ;  /* 0x0000001fff0a7819 */ /* 0x000fe40000011400 */
[----:B------:R-:W-:Y:S01]  /*19d10*/  ISETP.GE.AND P1, PT, R0, UR4, PT ;  /* 0x0000000400007c0c */ /* 0x000fe2000bf26270 */
[----:B-1----:R-:W-:Y:S01]  /*19d20*/  FADD.FTZ R54, R5, R8 ;  /* 0x0000000805367221 */ /* 0x002fe20000010000 */
[----:B------:R-:W-:Y:S01]  /*19d30*/  LOP3.LUT R5, R59, 0xfffffffc, RZ, 0xc0, !PT ;  /* 0xfffffffc3b057812 */ /* 0x000fe200078ec0ff */
[----:B---3--:R-:W-:Y:S01]  /*19d40*/  FADD.FTZ R55, R4, R7 ;  /* 0x0000000704377221 */ /* 0x008fe20000010000 */
[----:B------:R-:W-:-:S03]  /*19d50*/  LEA.HI R4, R10, R0, RZ, 0x3 ;  /* 0x000000000a047211 */ /* 0x000fc600078f18ff */
[----:B------:R-:W-:Y:S01]  /*19d60*/  IMAD.IADD R5, R60, 0x1, -R5 ;  /* 0x000000013c057824 */ /* 0x000fe200078e0a05 */
[----:B------:R-:W-:Y:S01]  /*19d70*/  FSETP.NE.FTZ.AND P5, PT, R54, RZ, PT ;  /* 0x000000ff3600720b */ /* 0x000fe20003fb5000 */
[----:B--2---:R-:W-:Y:S01]  /*19d80*/  FADD.FTZ R56, R3, R6 ;  /* 0x0000000603387221 */ /* 0x004fe20000010000 */
[----:B------:R-:W-:Y:S02]  /*19d90*/  LOP3.LUT R4, R4, 0xfffffff8, RZ, 0xc0, !PT ;  /* 0xfffffff804047812 */ /* 0x000fe400078ec0ff */
[----:B------:R-:W-:Y:S01]  /*19da0*/  LEA.HI R3, R11, R60, RZ, 0x5 ;  /* 0x0000003c0b037211 */ /* 0x000fe200078f28ff */
[----:B----4-:R-:W-:Y:S01]  /*19db0*/  FADD.FTZ R58, R2, R9 ;  /* 0x00000009023a7221 */ /* 0x010fe20000010000 */
[----:B------:R-:W-:Y:S01]  /*19dc0*/  FSETP.NE.FTZ.AND P4, PT, R55, RZ, PT ;  /* 0x000000ff3700720b */ /* 0x000fe20003f95000 */
[----:B------:R-:W-:Y:S01]  /*19dd0*/  IMAD.IADD R2, R0, 0x1, -R4 ;  /* 0x0000000100027824 */ /* 0x000fe200078e0a04 */
[----:B------:R-:W-:Y:S02]  /*19de0*/  LOP3.LUT R6, R3, 0xffffffe0, RZ, 0xc0, !PT ;  /* 0xffffffe003067812 */ /* 0x000fe400078ec0ff */
[----:B------:R-:W-:-:S02]  /*19df0*/  SHF.R.S32.HI R3, RZ, 0x5, R3 ;  /* 0x00000005ff037819 */ /* 0x000fc40000011403 */
[----:B------:R-:W-:Y:S01]  /*19e00*/  LEA.HI R0, R2, R2, RZ, 0x1 ;  /* 0x0000000202007211 */ /* 0x000fe200078f08ff */
[----:B------:R-:W-:Y:S01]  /*19e10*/  IMAD.IADD R60, R60, 0x1, -R6 ;  /* 0x000000013c3c7824 */ /* 0x000fe200078e0a06 */
[----:B------:R-:W-:Y:S01]  /*19e20*/  LOP3.LUT R4, R61, 0xfffffffc, RZ, 0xc0, !PT ;  /* 0xfffffffc3d047812 */ /* 0x000fe200078ec0ff */
[----:B------:R-:W-:Y:S01]  /*19e30*/  IMAD R5, R3, 0x100, R5 ;  /* 0x0000010003057824 */ /* 0x000fe200078e0205 */
[----:B------:R-:W-:Y:S02]  /*19e40*/  LOP3.LUT R6, R0, 0x3fffffe, RZ, 0xc0, !PT ;  /* 0x03fffffe00067812 */ /* 0x000fe400078ec0ff */
[----:B------:R-:W-:Y:S01]  /*19e50*/  SHF.R.S32.HI R0, RZ, 0x1, R0 ;  /* 0x00000001ff007819 */ /* 0x000fe20000011400 */
[----:B------:R-:W-:Y:S02]  /*19e60*/  IMAD.IADD R62, R62, 0x1, -R4 ;  /* 0x000000013e3e7824 */ /* 0x000fe400078e0a04 */
[----:B------:R-:W-:Y:S01]  /*19e70*/  IMAD.IADD R3, R2, 0x1, -R6 ;  /* 0x0000000102037824 */ /* 0x000fe200078e0a06 */
[----:B------:R-:W-:-:S02]  /*19e80*/  LOP3.LUT R2, R0, 0x1, RZ, 0xc0, !PT ;  /* 0x0000000100027812 */ /* 0x000fc400078ec0ff */
[----:B------:R-:W-:Y:S01]  /*19e90*/  LOP3.LUT P2, RZ, R0, 0x2, RZ, 0xc0, !PT ;  /* 0x0000000200ff7812 */ /* 0x000fe2000784c0ff */
[----:B------:R-:W-:Y:S01]  /*19ea0*/  IMAD R3, R3, 0x10, R5 ;  /* 0x0000001003037824 */ /* 0x000fe200078e0205 */
[----:B------:R-:W-:Y:S01]  /*19eb0*/  ISETP.NE.U32.AND P3, PT, R2, 0x1, PT ;  /* 0x000000010200780c */ /* 0x000fe20003f65070 */
[----:B------:R-:W-:Y:S02]  /*19ec0*/  IMAD.SHL.U32 R2, R0, 0x40, RZ ;  /* 0x0000004000027824 */ /* 0x000fe400078e00ff */
[----:B------:R-:W-:-:S03]  /*19ed0*/  IMAD.MOV.U32 R0, RZ, RZ, 0x3f800000 ;  /* 0x3f800000ff007424 */ /* 0x000fc600078e00ff */
        /* <DEDUP_REMOVED lines=14> */
.L_x_296:
        /* <DEDUP_REMOVED lines=23> */
.L_x_297:
[----:B------:R-:W-:Y:S01]  /*1a130*/  ISETP.NE.AND P3, PT, RZ, UR10, PT ;  /* 0x0000000aff007c0c */ /* 0x000fe2000bf65270 */
[C---:B------:R-:W-:Y:S01]  /*1a140*/  FMUL.FTZ R34, R0.reuse, R137 ;  /* 0x0000008900227220 */ /* 0x040fe20000410000 */
        /* <DEDUP_REMOVED lines=13> */
[----:B------:R-:W-:Y:S01]  /*1a220*/  FMUL.FTZ R12, R0, R69 ;  /* 0x00000045000c7220 */ /* 0x000fe20000410000 */
        /* <DEDUP_REMOVED lines=20> */
[C---:B------:R-:W-:Y:S01]  /*1a370*/  FMUL.FTZ R154, R3.reuse, R154 ;  /* 0x0000009a039a7220 */ /* 0x040fe20000410000 */
        /* <DEDUP_REMOVED lines=91> */
[----:B----4-:R-:W4:Y:S01]  /*1a930*/  @P3 LDC.64 R4, c[0x0][0x2c0] ;  /* 0x0000b000ff043b82 */ /* 0x010f220000000a00 */
[----:B------:R-:W-:-:S02]  /*1a940*/  F2FP.BF16.F32.PACK_AB R26, R26, R152 ;  /* 0x000000981a1a723e */ /* 0x000fc400000010ff */
[----:B-----5:R-:W-:Y:S02]  /*1a950*/  IADD3 R2, R17, R57, RZ ;  /* 0x0000003911027210 */ /* 0x020fe40007ffe0ff */
[----:B------:R-:W-:Y:S02]  /*1a960*/  F2FP.BF16.F32.PACK_AB R25, R25, R154 ;  /* 0x0000009a1919723e */ /* 0x000fe400000010ff */
[----:B-1----:R-:W-:Y:S01]  /*1a970*/  IADD3 R0, R57, R19, RZ ;  /* 0x0000001339007210 */ /* 0x002fe20007ffe0ff */
[----:B------:R-:W-:Y:S01]  /*1a980*/  STS [R2], R38 ;  /* 0x0000002602007388 */ /* 0x000fe20000000800 */
[----:B------:R-:W-:Y:S02]  /*1a990*/  F2FP.BF16.F32.PACK_AB R28, R28, R144 ;  /* 0x000000901c1c723e */ /* 0x000fe400000010ff */
[----:B------:R-:W-:Y:S01]  /*1a9a0*/  F2FP.BF16.F32.PACK_AB R27, R147, R27 ;  /* 0x0000001b931b723e */ /* 0x000fe200000010ff */
[----:B------:R-:W-:Y:S01]  /*1a9b0*/  STS [R2+0x200], R37 ;  /* 0x0002002502007388 */ /* 0x000fe20000000800 */
[----:B------:R-:W-:Y:S01]  /*1a9c0*/  F2FP.BF16.F32.PACK_AB R24, R24, R156 ;  /* 0x0000009c1818723e */ /* 0x000fe200000010ff */
[----:B---3--:R-:W1:Y:S01]  /*1a9d0*/  @P5 MUFU.LG2 R3, R54 ;  /* 0x0000003600035308 */ /* 0x008e620000000c00 */
[----:B------:R-:W-:Y:S01]  /*1a9e0*/  F2FP.BF16.F32.PACK_AB R23, R159, R23 ;  /* 0x000000179f17723e */ /* 0x000fe200000010ff */
[----:B------:R-:W-:Y:S01]  /*1a9f0*/  STS [R0], R34 ;  /* 0x0000002200007388 */ /* 0x000fe20000000800 */
[----:B------:R-:W-:Y:S01]  /*1aa00*/  F2FP.BF16.F32.PACK_AB R22, R22, R164 ;  /* 0x000000a41616723e */ /* 0x000fe200000010ff */
[----:B--2---:R-:W2:Y:S01]  /*1aa10*/  @P5 LDC R6, c[0x0][0x2e8] ;  /* 0x0000ba00ff065b82 */ /* 0x004ea20000000800 */
        /* <DEDUP_REMOVED lines=12> */
[----:B-1----:R-:W-:Y:S01]  /*1aae0*/  @P5 FMUL.FTZ R3, R3, 0.69314718246459960938 ;  /* 0x3f31721803035820 */ /* 0x002fe20000410000 */
        /* <DEDUP_REMOVED lines=29> */
[----:B-1----:R-:W-:-:S03]  /*1acc0*/  SHF.L.U32 R24, R62, 0x3, RZ ;  /* 0x000000033e187819 */ /* 0x002fc600000006ff */
[----:B------:R-:W-:Y:S01]  /*1acd0*/  STS [R2+0x3200], R18 ;  /* 0x0032001202007388 */ /* 0x000fe20000000800 */
[----:B---3--:R-:W-:Y:S01]  /*1ace0*/  MOV R23, 0x7f800000 ;  /* 0x7f80000000177802 */ /* 0x008fe20000000f00 */
[----:B--2---:R-:W-:Y:S02]  /*1acf0*/  @P5 FFMA.FTZ R23, R105, R6, R3 ;  /* 0x0000000669175223 */ /* 0x004fe40000010003 */
[----:B------:R-:W-:Y:S01]  /*1ad00*/  STS [R0+0x3000], R14 ;  /* 0x0030000e00007388 */ /* 0x000fe20000000800 */
[----:B-----5:R-:W-:-:S03]  /*1ad10*/  MOV R22, 0x7f800000 ;  /* 0x7f80000000167802 */ /* 0x020fc60000000f00 */
[----:B------:R-:W-:Y:S01]  /*1ad20*/  STS [R0+0x3200], R13 ;  /* 0x0032000d00007388 */ /* 0x000fe20000000800 */
[----:B----4-:R-:W-:-:S03]  /*1ad30*/  MOV R21, 0x7f800000 ;  /* 0x7f80000000157802 */ /* 0x010fc60000000f00 */
        /* <DEDUP_REMOVED lines=19> */
[----:B-----5:R-:W5:Y:S01]  /*1ae70*/  @P4 LDC R9, c[0x0][0x2e8] ;  /* 0x0000ba00ff094b82 */ /* 0x020f620000000800 */
        /* <DEDUP_REMOVED lines=9> */
[----:B-----5:R-:W-:Y:S01]  /*1af10*/  @P4 FFMA.FTZ R22, R104, R9, R3 ;  /* 0x0000000968164223 */ /* 0x020fe20000010003 */
[----:B------:R-:W5:Y:S01]  /*1af20*/  S2R R25, SR_CTAID.Z ;  /* 0x0000000000197919 */ /* 0x000f620000002700 */
[----:B---3--:R-:W-:Y:S01]  /*1af30*/  @P3 IMAD R2, R5, R4, RZ ;  /* 0x0000000405023224 */ /* 0x008fe200078e02ff */
[----:B------:R-:W-:Y:S01]  /*1af40*/  LEA.HI.SX32 R4, R59, 0x20, 0x1e ;  /* 0x000000203b047811 */ /* 0x000fe200078ff2ff */
[----:B------:R-:W3:Y:S01]  /*1af50*/  @P2 MUFU.LG2 R5, R58 ;  /* 0x0000003a00052308 */ /* 0x000ee20000000c00 */
[----:B------:R-:W-:Y:S02]  /*1af60*/  @!P3 MOV R2, R51 ;  /* 0x000000330002b202 */ /* 0x000fe40000000f00 */
[----:B------:R-:W-:Y:S01]  /*1af70*/  ISETP.GE.AND P5, PT, R4, UR4, PT ;  /* 0x0000000404007c0c */ /* 0x000fe2000bfa6270 */
[----:B--2---:R-:W-:Y:S01]  /*1af80*/  IMAD R4, R11, UR8, RZ ;  /* 0x000000080b047c24 */ /* 0x004fe2000f8e02ff */
[----:B-1----:R-:W-:Y:S01]  /*1af90*/  @P3 MOV R0, 0x1 ;  /* 0x0000000100003802 */ /* 0x002fe20000000f00 */
[----:B------:R-:W-:Y:S01]  /*1afa0*/  @!P3 IMAD R0, R51, R12, RZ ;  /* 0x0000000c3300b224 */ /* 0x000fe200078e02ff */
[----:B------:R-:W-:Y:S01]  /*1afb0*/  LOP3.LUT P3, RZ, R60, 0x3, RZ, 0xc0, !PT ;  /* 0x000000033cff7812 */ /* 0x000fe2000786c0ff */
[----:B------:R1:W2:Y:S01]  /*1afc0*/  LDS.128 R32, [R226+0x1800] ;  /* 0x00180000e2207984 */ /* 0x0002a20000000c00 */
[----:B------:R-:W1:Y:S03]  /*1afd0*/  @P2 LDC R12, c[0x0][0x2e8] ;  /* 0x0000ba00ff0c2b82 */ /* 0x000e660000000800 */
[----:B------:R1:W1:Y:S01]  /*1afe0*/  LDS.128 R28, [R226+0x3800] ;  /* 0x00380000e21c7984 */ /* 0x0002620000000c00 */
[----:B----4-:R-:W-:-:S05]  /*1aff0*/  IMAD R0, R13, R0, RZ ;  /* 0x000000000d007224 */ /* 0x010fca00078e02ff */
[----:B------:R-:W-:-:S05]  /*1b000*/  SEL R0, R0, RZ, !P6 ;  /* 0x000000ff00007207 */ /* 0x000fca0007000000 */
[----:B-----5:R-:W-:Y:S01]  /*1b010*/  IMAD R2, R25, R2, R0 ;  /* 0x0000000219027224 */ /* 0x020fe200078e0200 */
        /* <DEDUP_REMOVED lines=8> */
[----:B--2---:R-:W-:Y:S06]  /*1b0a0*/  @P3 BRA `(.L_x_299) ;  /* 0x0000000000c43947 */ /* 0x004fec0003800000 */
[----:B------:R-:W1:Y:S02]  /*1b0b0*/  S2R R4, SR_TID.X ;  /* 0x0000000000047919 */ /* 0x000e640000002100 */
[----:B-1----:R-:W-:-:S04]  /*1b0c0*/  SHF.R.S32.HI R2, RZ, 0x1f, R4 ;  /* 0x0000001fff027819 */ /* 0x002fc80000011404 */
[----:B------:R-:W-:-:S04]  /*1b0d0*/  LEA.HI R2, R2, R4, RZ, 0x5 ;  /* 0x0000000402027211 */ /* 0x000fc800078f28ff */
[----:B------:R-:W-:Y:S02]  /*1b0e0*/  SHF.R.S32.HI R0, RZ, 0x5, R2 ;  /* 0x00000005ff007819 */ /* 0x000fe40000011402 */
[----:B------:R-:W-:Y:S02]  /*1b0f0*/  LOP3.LUT R2, R2, 0xffffffe0, RZ, 0xc0, !PT ;  /* 0xffffffe002027812 */ /* 0x000fe400078ec0ff */
[----:B------:R-:W-:-:S03]  /*1b100*/  SHF.R.S32.HI R3, RZ, 0x1f, R0 ;  /* 0x0000001fff037819 */ /* 0x000fc60000011400 */
[----:B------:R-:W-:Y:S01]  /*1b110*/  IMAD.IADD R2, R4, 0x1, -R2 ;  /* 0x0000000104027824 */ /* 0x000fe200078e0a02 */
[----:B------:R-:W-:-:S04]  /*1b120*/  LEA.HI R3, R3, R0, RZ, 0x2 ;  /* 0x0000000003037211 */ /* 0x000fc800078f10ff */
[----:B------:R-:W-:Y:S02]  /*1b130*/  SHF.R.S32.HI R4, RZ, 0x1f, R2 ;  /* 0x0000001fff047819 */ /* 0x000fe40000011402 */
[----:B------:R-:W-:Y:S02]  /*1b140*/  LOP3.LUT R3, R3, 0xfffffffc, RZ, 0xc0, !PT ;  /* 0xfffffffc03037812 */ /* 0x000fe400078ec0ff */
[----:B------:R-:W-:-:S03]  /*1b150*/  LEA.HI R2, R4, R2, RZ, 0x2 ;  /* 0x0000000204027211 */ /* 0x000fc600078f10ff */
[----:B------:R-:W-:Y:S01]  /*1b160*/  IMAD.IADD R0, R0, 0x1, -R3 ;  /* 0x0000000100007824 */ /* 0x000fe200078e0a03 */
        /* <DEDUP_REMOVED lines=37> */
.L_x_299:
[----:B------:R-:W-:Y:S05]  /*1b3c0*/  BSYNC B0 ;  /* 0x0000000000007941 */ /* 0x000fea0003800000 */
.L_x_298:
        /* <DEDUP_REMOVED lines=39> */
.L_x_301:
[----:B------:R-:W-:Y:S05]  /*1b640*/  BSYNC B0 ;  /* 0x0000000000007941 */ /* 0x000fea0003800000 */
.L_x_300:
        /* <DEDUP_REMOVED lines=24> */
.L_x_303:
[----:B------:R-:W-:Y:S05]  /*1b7d0*/  BSYNC B0 ;  /* 0x0000000000007941 */ /* 0x000fea0003800000 */
.L_x_302:
        /* <DEDUP_REMOVED lines=24> */
.L_x_305:
[----:B------:R-:W-:Y:S05]  /*1b960*/  BSYNC B0 ;  /* 0x0000000000007941 */ /* 0x000fea0003800000 */
.L_x_304:
        /* <DEDUP_REMOVED lines=23> */
.L_x_306:
        /* <DEDUP_REMOVED lines=10> */
.L_x_1211:


//--------------------- .text._ZN5flash16flash_fwd_kernelI23Flash_fwd_kernel_traitsILi96ELi128ELi64ELi4ELb0ELb0EN7cutlass10bfloat16_tE19Flash_kernel_traitsILi96ELi128ELi64ELi4ES3_EELb1ELb0ELb0ELb0ELb0ELb1ELb0ELb0EEEvNS_16Flash_fwd_paramsE --------------------------
	.section	.text._ZN5flash16flash_fwd_kernelI23Flash_fwd_kernel_traitsILi96ELi128ELi64ELi4ELb0ELb0EN7cutlass10bfloat16_tE19Flash_kernel_traitsILi96ELi128ELi64ELi4ES3_EELb1ELb0ELb0ELb0ELb0ELb1ELb0ELb0EEEvNS_16Flash_fwd_paramsE,"ax",@progbits
	.align	128
        .global         _ZN5flash16flash_fwd_kernelI23Flash_fwd_kernel_traitsILi96ELi128ELi64ELi4ELb0ELb0EN7cutlass10bfloat16_tE19Flash_kernel_traitsILi96ELi128ELi64ELi4ES3_EELb1ELb0ELb0ELb0ELb0ELb1ELb0ELb0EEEvNS_16Flash_fwd_paramsE
        .type           _ZN5flash16flash_fwd_kernelI23Flash_fwd_kernel_traitsILi96ELi128ELi64ELi4ELb0ELb0EN7cutlass10bfloat16_tE19Flash_kernel_traitsILi96ELi128ELi64ELi4ES3_EELb1ELb0ELb0ELb0ELb0ELb1ELb0ELb0EEEvNS_16Flash_fwd_paramsE,@function
        .size           _ZN5flash16flash_fwd_kernelI23Flash_fwd_kernel_traitsILi96ELi128ELi64ELi4ELb0ELb0EN7cutlass10bfloat16_tE19Flash_kernel_traitsILi96ELi128ELi64ELi4ES3_EELb1ELb0ELb0ELb0ELb0ELb1ELb0ELb0EEEvNS_16Flash_fwd_paramsE,(.L_x_1212 - _ZN5flash16flash_fwd_kernelI23Flash_fwd_kernel_traitsILi96ELi128ELi64ELi4ELb0ELb0EN7cutlass10bfloat16_tE19Flash_kernel_traitsILi96ELi128ELi64ELi4ES3_EELb1ELb0ELb0ELb0ELb0ELb1ELb0ELb0EEEvNS_16Flash_fwd_paramsE)
        .other          _ZN5flash16flash_fwd_kernelI23Flash_fwd_kernel_traitsILi96ELi128ELi64ELi4ELb0ELb0EN7cutlass10bfloat16_tE19Flash_kernel_traitsILi96ELi128ELi64ELi4ES3_EELb1ELb0ELb0ELb0ELb0ELb1ELb0ELb0EEEvNS_16Flash_fwd_paramsE,@"STO_CUDA_ENTRY STV_DEFAULT"
_ZN5flash16flash_fwd_kernelI23Flash_fwd_kernel_traitsILi96ELi128ELi64ELi4ELb0ELb0EN7cutlass10bfloat16_tE19Flash_kernel_traitsILi96ELi128ELi64ELi4ES3_EELb1ELb0ELb0ELb0ELb0ELb1ELb0ELb0EEEvNS_16Flash_fwd_paramsE:
.text._ZN5flash16flash_fwd_kernelI23Flash_fwd_kernel_traitsILi96ELi128ELi64ELi4ELb0ELb0EN7cutlass10bfloat16_tE19Flash_kernel_traitsILi96ELi128ELi64ELi4ES3_EELb1ELb0ELb0ELb0ELb0ELb1ELb0ELb0EEEvNS_16Flash_fwd_paramsE:
[----:B------:R-:W1:Y:S08]  /*0000*/  LDC R1, c[0x0][0x28] ;  /* 0x00000a00ff017b82 */ /* 0x000e700000000800 */
[----:B------:R-:W2:Y:S01]  /*0010*/  LDC R8, c[0x0][0x3a8] ;  /* 0x0000ea00ff087b82 */ /* 0x000ea20000000800 */
[----:B------:R-:W-:Y:S01]  /*0020*/  ULDC.U8 UR4, c[0x0][0x3b4] ;  /* 0x0000ed0000047ab9 */ /* 0x000fe20000000000 */
[----:B------:R-:W-:Y:S01]  /*0030*/  ULDC.64 UR28, c[0x0][0x3a0] ;  /* 0x0000e800001c7ab9 */ /* 0x000fe20000000a00 */
[----:B------:R-:W-:Y:S01]  /*0040*/  ISETP.NE.AND P3, PT, RZ, UR4, PT ;  /* 0x00000004ff007c0c */ /* 0x000fe2000bf65270 */
[----:B------:R-:W-:Y:S01]  /*0050*/  IMAD.U32 R2, RZ, RZ, UR28 ;  /* 0x0000001cff027e24 */ /* 0x000fe2000f8e00ff */
[----:B------:R-:W-:Y:S01]  /*0060*/  ULDC.64 UR26, c[0x0][0x208] ;  /* 0x00008200001a7ab9 */ /* 0x000fe20000000a00 */
[----:B------:R-:W-:-:S02]  /*0070*/  IMAD.U32 R3, RZ, RZ, UR29 ;  /* 0x0000001dff037e24 */ /* 0x000fc4000f8e00ff */
[----:B------:R-:W3:Y:S01]  /*0080*/  LDC R9, c[0x0][0x3ac] ;  /* 0x0000eb00ff097b82 */ /* 0x000ee20000000800 */
[----:B------:R-:W4:Y:S01]  /*0090*/  S2R R166, SR_CTAID.X ;  /* 0x0000000000a67919 */ /* 0x000f220000002500 */
[----:B------:R-:W-:Y:S01]  /*00a0*/  ULDC.64 UR4, c[0x0][0x2f0] ;  /* 0x0000bc0000047ab9 */ /* 0x000fe20000000a00 */
[----:B-1----:R-:W-:-:S05]  /*00b0*/  VIADD R1, R1, 0xffffffc0 ;  /* 0xffffffc001017836 */ /* 0x002fca0000000000 */
[----:B------:R2:W4:Y:S01]  /*00c0*/  @P3 LDG.E.64 R4, desc[UR26][R2.64] ;  /* 0x0000001a02043981 */ /* 0x000522000c1e1b00 */
[----:B------:R-:W1:Y:S01]  /*00d0*/  LDC.64 R6, c[0x0][0x300] ;  /* 0x0000c000ff067b82 */ /* 0x000e620000000a00 */
[----:B------:R-:W4:Y:S01]  /*00e0*/  S2R R24, SR_CTAID.Y ;  /* 0x0000000000187919 */ /* 0x000f220000002600 */
[----:B------:R-:W4:Y:S06]  /*00f0*/  S2R R25, SR_CTAID.Z ;  /* 0x0000000000197919 */ /* 0x000f2c0000002700 */
[----:B------:R-:W4:Y:S01]  /*0100*/  LDC.64 R12, c[0x0][0x2f0] ;  /* 0x0000bc00ff0c7b82 */ /* 0x000f220000000a00 */
[----:B------:R-:W4:Y:S01]  /*0110*/  S2R R42, SR_TID.X ;  /* 0x00000000002a7919 */ /* 0x000f220000002100 */
[----:B------:R-:W-:-:S06]  /*0120*/  IMAD.MOV.U32 R18, RZ, RZ, -0x1 ;  /* 0xffffffffff127424 */ /* 0x000fcc00078e00ff */
[----:B------:R-:W4:Y:S01]  /*0130*/  LDC.U8 R16, c[0x0][0x3c2] ;  /* 0x0000f080ff107b82 */ /* 0x000f220000000000 */
[----:B--2---:R-:W-:-:S07]  /*0140*/  @P3 IMAD.MOV.U32 R2, RZ, RZ, R8 ;  /* 0x000000ffff023224 */ /* 0x004fce00078e0008 */
[----:B------:R-:W2:Y:S01]  /*0150*/  LDC R19, c[0x0][0x270] ;  /* 0x00009c00ff137b82 */ /* 0x000ea20000000800 */
[----:B---3--:R-:W-:-:S06]  /*0160*/  @P3 IMAD.MOV.U32 R3, RZ, RZ, R9 ;  /* 0x000000ffff033224 */ /* 0x008fcc00078e0009 */
[----:B------:R-:W3:Y:S01]  /*0170*/  @P3 LDG.E.64 R2, desc[UR26][R2.64] ;  /* 0x0000001a02023981 */ /* 0x000ee2000c1e1b00 */
[----:B-1----:R-:W-:Y:S01]  /*0180*/  ISETP.NE.U32.AND P0, PT, R6, RZ, PT ;  /* 0x000000ff0600720c */ /* 0x002fe20003f05070 */
[----:B------:R-:W1:Y:S01]  /*0190*/  LDC.64 R14, c[0x0][0x2f8] ;  /* 0x0000be00ff0e7b82 */ /* 0x000e620000000a00 */
[----:B------:R-:W-:Y:S02]  /*01a0*/  ISETP.NE.U32.AND P4, PT, RZ, UR4, PT ;  /* 0x00000004ff007c0c */ /* 0x000fe4000bf85070 */
[----:B------:R-:W-:Y:S02]  /*01b0*/  ISETP.NE.AND.EX P1, PT, R7, RZ, PT, P0 ;  /* 0x000000ff0700720c */ /* 0x000fe40003f25300 */
[----:B----4-:R-:W-:Y:S02]  /*01c0*/  LOP3.LUT R0, R25, R166, R24, 0xfe, !PT ;  /* 0x000000a619007212 */ /* 0x010fe400078efe18 */
[----:B------:R-:W-:Y:S01]  /*01d0*/  ISETP.NE.AND.EX P0, PT, RZ, UR5, PT, P4 ;  /* 0x00000005ff007c0c */ /* 0x000fe2000bf05340 */
[----:B------:R-:W4:Y:S01]  /*01e0*/  LDC.64 R6, c[0x0][0x2f8] ;  /* 0x0000be00ff067b82 */ /* 0x000f220000000a00 */
[----:B------:R-:W-:-:S07]  /*01f0*/  LOP3.LUT P2, RZ, R0, R42, RZ, 0xfc, !PT ;  /* 0x0000002a00ff7212 */ /* 0x000fce000784fcff */
[----:B------:R-:W3:Y:S08]  /*0200*/  @P3 LDC R0, c[0x0][0x3b0] ;  /* 0x0000ec00ff003b82 */ /* 0x000ef00000000800 */
[----:B------:R-:W2:Y:S01]  /*0210*/  @!P2 LDC.64 R10, c[0x0][0x3b8] ;  /* 0x0000ee00ff0aab82 */ /* 0x000ea20000000a00 */
[----:B------:R-:W-:Y:S02]  /*0220*/  @P3 R2UR UR28, R4 ;  /* 0x00000000041c32ca */ /* 0x000fe400000e0000 */
[----:B------:R-:W-:-:S11]  /*0230*/  @P3 R2UR UR29, R5 ;  /* 0x00000000051d32ca */ /* 0x000fd600000e0000 */
[----:B------:R-:W-:Y:S02]  /*0240*/  IMAD.U32 R4, RZ, RZ, UR28 ;  /* 0x0000001cff047e24 */ /* 0x000fe4000f8e00ff */
[----:B------:R-:W-:-:S05]  /*0250*/  IMAD.U32 R5, RZ, RZ, UR29 ;  /* 0x0000001dff057e24 */ /* 0x000fca000f8e00ff */
[----:B--2---:R2:W-:Y:S01]  /*0260*/  @!P2 STG.E.64 desc[UR26][R10.64], R4 ;  /* 0x000000040a00a986 */ /* 0x0045e2000c101b1a */
[----:B---3--:R-:W-:-:S05]  /*0270*/  @P3 IADD3 R8, P5, R2, R0, RZ ;  /* 0x0000000002083210 */ /* 0x008fca0007fbe0ff */
[----:B------:R-:W-:Y:S02]  /*0280*/  @P3 IMAD.X R9, RZ, RZ, R3, P5 ;  /* 0x000000ffff093224 */ /* 0x000fe400028e0603 */
[----:B------:R-:W-:Y:S02]  /*0290*/  @!P2 IMAD.MOV.U32 R2, RZ, RZ, R8 ;  /* 0x000000ffff02a224 */ /* 0x000fe400078e0008 */
[----:B------:R-:W-:-:S05]  /*02a0*/  @!P2 IMAD.MOV.U32 R3, RZ, RZ, R9 ;  /* 0x000000ffff03a224 */ /* 0x000fca00078e0009 */
[----:B------:R3:W-:Y:S01]  /*02b0*/  @!P2 STG.E.64 desc[UR26][R10.64+0x8], R2 ;  /* 0x000008020a00a986 */ /* 0x0007e2000c101b1a */
[----:B--2---:R-:W-:-:S05]  /*02c0*/  IMAD.WIDE R4, R24, 0x4, R12 ;  /* 0x0000000418047825 */ /* 0x004fca00078e020c */
[----:B------:R-:W2:Y:S04]  /*02d0*/  @P0 LDG.E R18, desc[UR26][R4.64] ;  /* 0x0000001a04120981 */ /* 0x000ea8000c1e1900 */
[----:B------:R-:W2:Y:S01]  /*02e0*/  @P0 LDG.E R0, desc[UR26][R4.64+0x4] ;  /* 0x0000041a04000981 */ /* 0x000ea2000c1e1900 */
[----:B---3--:R-:W3:Y:S01]  /*02f0*/  @P1 LDC.64 R2, c[0x0][0x300] ;  /* 0x0000c000ff021b82 */ /* 0x008ee20000000a00 */
[----:B------:R-:W-:Y:S02]  /*0300*/  ISETP.NE.AND P3, PT, R16, RZ, PT ;  /* 0x000000ff1000720c */ /* 0x000fe40003f65270 */
[----:B----4-:R-:W-:Y:S01]  /*0310*/  ISETP.EQ.U32.AND P2, PT, R6, RZ, PT ;  /* 0x000000ff0600720c */ /* 0x010fe20003f42070 */
[----:B------:R-:W-:Y:S01]  /*0320*/  IMAD.MOV.U32 R10, RZ, RZ, RZ ;  /* 0x000000ffff0a7224 */ /* 0x000fe200078e00ff */
[----:B------:R-:W-:-:S02]  /*0330*/  SHF.R.S32.HI R39, RZ, 0x1f, R42 ;  /* 0x0000001fff277819 */ /* 0x000fc4000001142a */
[----:B------:R-:W-:Y:S02]  /*0340*/  ISETP.EQ.OR.EX P2, PT, R7, RZ, !P3, P2 ;  /* 0x000000ff0700720c */ /* 0x000fe40005f42720 */
[----:B------:R-:W-:Y:S01]  /*0350*/  LEA.HI R29, R39, R42, RZ, 0x5 ;  /* 0x0000002a271d7211 */ /* 0x000fe200078f28ff */
[----:B------:R-:W-:Y:S02]  /*0360*/  IMAD.MOV.U32 R13, RZ, RZ, -0x1 ;  /* 0xffffffffff0d7424 */ /* 0x000fe400078e00ff */
[----:B-1----:R-:W-:-:S08]  /*0370*/  IMAD.WIDE R14, R24, 0x4, R14 ;  /* 0x00000004180e7825 */ /* 0x002fd000078e020e */
[----:B------:R-:W5:Y:S01]  /*0380*/  @!P2 LDG.E R13, desc[UR26][R14.64] ;  /* 0x0000001a0e0da981 */ /* 0x000f62000c1e1900 */
[----:B---3--:R-:W-:-:S05]  /*0390*/  @P1 IMAD.WIDE R2, R24, 0x4, R2 ;  /* 0x0000000418021825 */ /* 0x008fca00078e0202 */
[----:B------:R1:W5:Y:S02]  /*03a0*/  @P1 LDG.E R10, desc[UR26][R2.64] ;  /* 0x0000001a020a1981 */ /* 0x000364000c1e1900 */
[----:B-1----:R-:W-:-:S05]  /*03b0*/  LOP3.LUT R2, R29, 0xffffffe0, RZ, 0xc0, !PT ;  /* 0xffffffe01d027812 */ /* 0x002fca00078ec0ff */
[----:B------:R-:W-:Y:S02]  /*03c0*/  IMAD.IADD R2, R42, 0x1, -R2 ;  /* 0x000000012a027824 */ /* 0x000fe400078e0a02 */
[----:B--2---:R-:W-:Y:S02]  /*03d0*/  @P0 IMAD.IADD R11, R0, 0x1, -R18 ;  /* 0x00000001000b0824 */ /* 0x004fe400078e0a12 */
[----:B------:R-:W-:-:S04]  /*03e0*/  IMAD R0, R24, R19, R25 ;  /* 0x0000001318007224 */ /* 0x000fc800078e0219 */
[----:B------:R-:W1:Y:S01]  /*03f0*/  @!P0 LDC R11, c[0x0][0x2c4] ;  /* 0x0000b100ff0b8b82 */ /* 0x000e620000000800 */
[----:B------:R-:W-:Y:S01]  /*0400*/  ISETP.NE.U32.AND P0, PT, R6, RZ, PT ;  /* 0x000000ff0600720c */ /* 0x000fe20003f05070 */
[----:B------:R-:W-:-:S03]  /*0410*/  IMAD.SHL.U32 R0, R0, 0x20, RZ ;  /* 0x0000002000007824 */ /* 0x000fc600078e00ff */
[----:B------:R-:W-:Y:S02]  /*0420*/  ISETP.NE.AND.EX P2, PT, R7, RZ, PT, P0 ;  /* 0x000000ff0700720c */ /* 0x000fe40003f45300 */
[----:B------:R-:W-:Y:S01]  /*0430*/  IADD3 R161, P1, P0, R0, R8, R2 ;  /* 0x0000000800a17210 */ /* 0x000fe2000783e002 */
[----:B------:R2:W-:Y:S04]  /*0440*/  STL [R1+0x34], R18 ;  /* 0x0000341201007387 */ /* 0x0005e80000100800 */
[----:B------:R2:W-:Y:S01]  /*0450*/  STL [R1], R161 ;  /* 0x000000a101007387 */ /* 0x0005e20000100800 */
[----:B------:R-:W-:Y:S02]  /*0460*/  SHF.R.S32.HI R3, RZ, 0x1f, R0 ;  /* 0x0000001fff037819 */ /* 0x000fe40000011400 */
[----:B------:R-:W-:-:S04]  /*0470*/  SHF.R.S32.HI R0, RZ, 0x1f, R2 ;  /* 0x0000001fff007819 */ /* 0x000fc80000011402 */
[----:B------:R-:W-:Y:S01]  /*0480*/  IADD3.X R204, R3, R9, R0, P1, P0 ;  /* 0x0000000903cc7210 */ /* 0x000fe20000fe0400 */
[----:B------:R-:W-:Y:S06]  /*0490*/  @!P2 BRA `(.L_x_307) ;  /* 0x000000000010a947 */ /* 0x000fec0003800000 */
[----:B------:R-:W3:Y:S02]  /*04a0*/  @P3 LDG.E R0, desc[UR26][R14.64+0x4] ;  /* 0x0000041a0e003981 */ /* 0x000ee4000c1e1900 */
[----:B---3-5:R-:W-:-:S06]  /*04b0*/  @P3 IADD3 R4, R0, -R13, RZ ;  /* 0x8000000d00043210 */ /* 0x028fcc0007ffe0ff */
[----:B------:R4:W5:Y:S01]  /*04c0*/  @!P3 LDG.E R4, desc[UR26][R14.64] ;  /* 0x0000001a0e04b981 */ /* 0x000962000c1e1900 */
[----:B------:R-:W-:Y:S05]  /*04d0*/  BRA `(.L_x_308) ;  /* 0x0000000000047947 */ /* 0x000fea0003800000 */
.L_x_307:
[----:B------:R-:W3:Y:S02]  /*04e0*/  LDC R4, c[0x0][0x2c8] ;  /* 0x0000b200ff047b82 */ /* 0x000ee40000000800 */
.L_x_308:
[----:B------:R-:W2:Y:S02]  /*04f0*/  LDC.64 R2, c[0x0][0x308] ;  /* 0x0000c200ff027b82 */ /* 0x000ea40000000a00 */
[----:B--2---:R-:W-:-:S04]  /*0500*/  ISETP.NE.U32.AND P0, PT, R2, RZ, PT ;  /* 0x000000ff0200720c */ /* 0x004fc80003f05070 */
[----:B------:R-:W-:-:S13]  /*0510*/  ISETP.NE.AND.EX P0, PT, R3, RZ, PT, P0 ;  /* 0x000000ff0300720c */ /* 0x000fda0003f05300 */
[----:B------:R-:W2:Y:S08]  /*0520*/  @P0 LDC.64 R2, c[0x0][0x308] ;  /* 0x0000c200ff020b82 */ /* 0x000eb00000000a00 */
[----:B------:R-:W4:Y:S01]  /*0530*/  @!P0 LDC R5, c[0x0][0x2cc] ;  /* 0x0000b300ff058b82 */ /* 0x000f220000000800 */
[----:B--2---:R-:W-:-:S05]  /*0540*/  @P0 IMAD.WIDE R2, R24, 0x4, R2 ;  /* 0x0000000418020825 */ /* 0x004fca00078e0202 */
[----:B------:R-:W2:Y:S01]  /*0550*/  @P0 LDG.E R0, desc[UR26][R2.64] ;  /* 0x0000001a02000981 */ /* 0x000ea2000c1e1900 */
[----:B------:R-:W-:Y:S01]  /*0560*/  IMAD.SHL.U32 R26, R166, 0x80, RZ ;  /* 0x00000080a61a7824 */ /* 0x000fe200078e00ff */
[----:B------:R-:W1:Y:S02]  /*0570*/  @!P0 LDC.64 R2, c[0x0][0x318] ;  /* 0x0000c600ff028b82 */ /* 0x000e640000000a00 */
[----:B-1----:R-:W-:-:S04]  /*0580*/  @!P0 ISETP.NE.U32.AND P1, PT, R2, RZ, PT ;  /* 0x000000ff0200820c */ /* 0x002fc80003f25070 */
[----:B------:R-:W-:Y:S02]  /*0590*/  @!P0 ISETP.NE.AND.EX P2, PT, R3, RZ, PT, P1 ;  /* 0x000000ff0300820c */ /* 0x000fe40003f45310 */
[----:B------:R-:W-:Y:S01]  /*05a0*/  ISETP.GT.AND P1, PT, R11, R26, PT ;  /* 0x0000001a0b00720c */ /* 0x000fe20003f24270 */
[----:B--2--5:R-:W-:Y:S01]  /*05b0*/  @P0 IMAD.IADD R40, R0, 0x1, -R10 ;  /* 0x0000000100280824 */ /* 0x024fe200078e0a0a */
[----:B----4-:R-:W-:-:S04]  /*05c0*/  @!P0 SEL R0, R5, RZ, P2 ;  /* 0x000000ff05008207 */ /* 0x010fc80001000000 */
[----:B---3--:R-:W-:-:S07]  /*05d0*/  @!P0 IADD3 R40, R0, R4, -R10 ;  /* 0x0000000400288210 */ /* 0x008fce0007ffe80a */
[----:B------:R-:W-:Y:S05]  /*05e0*/  @!P1 EXIT ;  /* 0x000000000000994d */ /* 0x000fea0003800000 */
        /* <DEDUP_REMOVED lines=10> */
[-C--:B------:R-:W-:Y:S02]  /*0690*/  LEA.HI R35, R39, R42.reuse, RZ, 0x2 ;  /* 0x0000002a27237211 */ /* 0x080fe400078f10ff */
[----:B------:R-:W-:Y:S01]  /*06a0*/  ISETP.NE.AND P3, PT, R13, -0x1, PT ;  /* 0xffffffff0d00780c */ /* 0x000fe20003f65270 */
[----:B------:R2:W-:Y:S01]  /*06b0*/  STL [R1+0x38], R30 ;  /* 0x0000381e01007387 */ /* 0x0005e20000100800 */
[----:B------:R-:W-:Y:S02]  /*06c0*/  LEA.HI R41, R39, R42, RZ, 0x3 ;  /* 0x0000002a27297211 */ /* 0x000fe400078f18ff */
[----:B------:R-:W-:-:S02]  /*06d0*/  LEA.HI.SX32 R43, R243, 0xffffffff, 0x1a ;  /* 0xfffffffff32b7811 */ /* 0x000fc400078fd2ff */
[----:B------:R-:W-:Y:S01]  /*06e0*/  SHF.R.S32.HI R38, RZ, 0x3, R41 ;  /* 0x00000003ff267819 */ /* 0x000fe20000011429 */
[----:B------:R-:W3:Y:S08]  /*06f0*/  @!P1 LDC.64 R6, c[0x0][0x228] ;  /* 0x00008a00ff069b82 */ /* 0x000ef00000000a00 */
[----:B------:R-:W4:Y:S01]  /*0700*/  @P1 LDC.64 R14, c[0x0][0x240] ;  /* 0x00009000ff0e1b82 */ /* 0x000f220000000a00 */
[----:B-1----:R-:W-:-:S04]  /*0710*/  IABS R16, R17 ;  /* 0x0000001100107213 */ /* 0x002fc80000000000 */
[----:B------:R-:W1:Y:S03]  /*0720*/  I2F.RP R2, R16 ;  /* 0x0000001000027306 */ /* 0x000e660000209400 */
[----:B------:R-:W5:Y:S08]  /*0730*/  @P3 LDC.64 R184, c[0x0][0x250] ;  /* 0x00009400ffb83b82 */ /* 0x000f700000000a00 */
[----:B------:R-:W2:Y:S01]  /*0740*/  @P3 LDC.64 R22, c[0x0][0x248] ;  /* 0x00009200ff163b82 */ /* 0x000ea20000000a00 */
[----:B-1----:R-:W1:Y:S02]  /*0750*/  MUFU.RCP R2, R2 ;  /* 0x0000000200027308 */ /* 0x002e640000001000 */
[----:B-1----:R-:W-:-:S06]  /*0760*/  VIADD R2, R2, 0xffffffe ;  /* 0x0ffffffe02027836 */ /* 0x002fcc0000000000 */
[----:B------:R-:W1:Y:S02]  /*0770*/  F2I.FTZ.U32.TRUNC.NTZ R3, R2 ;  /* 0x0000000200037305 */ /* 0x000e64000021f000 */
[----:B-1----:R-:W-:Y:S02]  /*0780*/  IMAD.MOV R0, RZ, RZ, -R3 ;  /* 0x000000ffff007224 */ /* 0x002fe400078e0a03 */
[----:B------:R-:W-:Y:S02]  /*0790*/  IMAD.MOV.U32 R2, RZ, RZ, RZ ;  /* 0x000000ffff027224 */ /* 0x000fe400078e00ff */
[----:B------:R-:W-:-:S04]  /*07a0*/  IMAD R0, R0, R16, RZ ;  /* 0x0000001000007224 */ /* 0x000fc800078e02ff */
[----:B------:R-:W-:Y:S01]  /*07b0*/  IMAD.HI.U32 R2, R3, R0, R2 ;  /* 0x0000000003027227 */ /* 0x000fe200078e0002 */
[----:B------:R-:W-:Y:S02]  /*07c0*/  MOV R3, R4 ;  /* 0x0000000400037202 */ /* 0x000fe40000000f00 */
[----:B------:R-:W-:-:S03]  /*07d0*/  SHF.R.S32.HI R4, RZ, 0x2, R35 ;  /* 0x00000002ff047819 */ /* 0x000fc60000011423 */
[----:B------:R-:W-:Y:S01]  /*07e0*/  IMAD.HI.U32 R5, R2, R3, RZ ;  /* 0x0000000302057227 */ /* 0x000fe200078e00ff */
[----:B------:R-:W-:Y:S02]  /*07f0*/  @!P1 SHF.R.S32.HI R2, RZ, 0x1f, R24 ;  /* 0x0000001fff029819 */ /* 0x000fe40000011418 */
[C---:B------:R-:W-:Y:S01]  /*0800*/  ISETP.GE.AND P4, PT, R4.reuse, R30, PT ;  /* 0x0000001e0400720c */ /* 0x040fe20003f86270 */
[----:B------:R-:W-:Y:S01]  /*0810*/  IMAD.MOV R0, RZ, RZ, -R5 ;  /* 0x000000ffff007224 */ /* 0x000fe200078e0a05 */
[----:B------:R-:W-:Y:S01]  /*0820*/  IADD3 R9, R4, 0x40, RZ ;  /* 0x0000004004097810 */ /* 0x000fe20007ffe0ff */
[----:B---3--:R-:W-:Y:S01]  /*0830*/  @!P1 IMAD R2, R2, R6, RZ ;  /* 0x0000000602029224 */ /* 0x008fe200078e02ff */
[----:B------:R-:W-:Y:S01]  /*0840*/  IADD3 R21, R4, 0x20, RZ ;  /* 0x0000002004157810 */ /* 0x000fe20007ffe0ff */
[----:B------:R-:W-:Y:S01]  /*0850*/  IMAD R0, R16, R0, R3 ;  /* 0x0000000010007224 */ /* 0x000fe200078e0203 */
[----:B------:R-:W-:Y:S01]  /*0860*/  ISETP.GE.AND P0, PT, R9, R30, PT ;  /* 0x0000001e0900720c */ /* 0x000fe20003f06270 */
[----:B------:R-:W-:-:S02]  /*0870*/  @!P1 IMAD R12, R24, R7, R2 ;  /* 0x00000007180c9224 */ /* 0x000fc400078e0202 */
[----:B------:R-:W-:Y:S01]  /*0880*/  VIADD R8, R4, 0x60 ;  /* 0x0000006004087836 */ /* 0x000fe20000000000 */
[----:B------:R-:W-:Y:S01]  /*0890*/  ISETP.GT.U32.AND P5, PT, R16, R0, PT ;  /* 0x000000001000720c */ /* 0x000fe20003fa4070 */
[----:B----4-:R-:W-:Y:S02]  /*08a0*/  @P1 IMAD.WIDE.U32 R2, R18, R14, RZ ;  /* 0x0000000e12021225 */ /* 0x010fe400078e00ff */
[----:B------:R-:W1:Y:S01]  /*08b0*/  @!P4 LDC.64 R26, c[0x0][0x240] ;  /* 0x00009000ff1acb82 */ /* 0x000e620000000a00 */
[----:B------:R-:W-:Y:S01]  /*08c0*/  ISETP.GE.AND P2, PT, R8, R30, PT ;  /* 0x0000001e0800720c */ /* 0x000fe20003f46270 */
[----:B------:R-:W-:Y:S01]  /*08d0*/  @!P1 IMAD.WIDE.U32 R6, R24, R6, RZ ;  /* 0x0000000618069225 */ /* 0x000fe200078e00ff */
[----:B------:R-:W-:-:S03]  /*08e0*/  LOP3.LUT R8, R35, 0xfffffffc, RZ, 0xc0, !PT ;  /* 0xfffffffc23087812 */ /* 0x000fc600078ec0ff */
[----:B------:R-:W-:Y:S01]  /*08f0*/  @P1 IMAD R11, R18, R15, R3 ;  /* 0x0000000f120b1224 */ /* 0x000fe200078e0203 */
[----:B------:R-:W-:Y:S01]  /*0900*/  LOP3.LUT R3, R25, R17, RZ, 0x3c, !PT ;  /* 0x0000001119037212 */ /* 0x000fe200078e3cff */
[----:B------:R-:W-:Y:S02]  /*0910*/  @!P1 IMAD.IADD R11, R7, 0x1, R12 ;  /* 0x00000001070b9824 */ /* 0x000fe400078e020c */
[-C--:B------:R-:W-:Y:S01]  /*0920*/  @!P5 IADD3 R0, R0, -R16.reuse, RZ ;  /* 0x800000100000d210 */ /* 0x080fe20007ffe0ff */
[----:B------:R-:W-:Y:S01]  /*0930*/  @!P1 IMAD.MOV.U32 R2, RZ, RZ, R6 ;  /* 0x000000ffff029224 */ /* 0x000fe200078e0006 */
[----:B------:R-:W-:Y:S01]  /*0940*/  SHF.R.S32.HI R6, RZ, 0x1f, R25 ;  /* 0x0000001fff067819 */ /* 0x000fe20000011419 */
[----:B------:R-:W-:Y:S01]  /*0950*/  IMAD.IADD R8, R42, 0x1, -R8 ;  /* 0x000000012a087824 */ /* 0x000fe200078e0a08 */
[----:B------:R-:W-:Y:S01]  /*0960*/  ISETP.GE.U32.AND P1, PT, R0, R16, PT ;  /* 0x000000100000720c */ /* 0x000fe20003f26070 */
[----:B------:R-:W-:Y:S01]  /*0970*/  @!P5 VIADD R5, R5, 0x1 ;  /* 0x000000010505d836 */ /* 0x000fe20000000000 */
[----:B------:R-:W-:Y:S01]  /*0980*/  SHF.L.U32 R0, R38, 0x6, RZ ;  /* 0x0000000626007819 */ /* 0x000fe200000006ff */
[----:B------:R-:W-:Y:S01]  /*0990*/  IMAD.SHL.U32 R8, R8, 0x8, RZ ;  /* 0x0000000808087824 */ /* 0x000fe200078e00ff */
[----:B------:R-:W-:Y:S01]  /*09a0*/  ISETP.GE.AND P6, PT, R3, RZ, PT ;  /* 0x000000ff0300720c */ /* 0x000fe20003fc6270 */
[----:B------:R-:W-:Y:S01]  /*09b0*/  IMAD R6, R6, UR4, RZ ;  /* 0x0000000406067c24 */ /* 0x000fe2000f8e02ff */
[----:B------:R-:W-:Y:S01]  /*09c0*/  LOP3.LUT R0, R0, 0xc0, RZ, 0xc0, !PT ;  /* 0x000000c000007812 */ /* 0x000fe200078ec0ff */
[----:B------:R-:W-:Y:S01]  /*09d0*/  IMAD R15, R43, -0x40, R40 ;  /* 0xffffffc02b0f7824 */ /* 0x000fe200078e0228 */
[----:B------:R-:W-:Y:S01]  /*09e0*/  SHF.R.S32.HI R9, RZ, 0x1f, R8 ;  /* 0x0000001fff097819 */ /* 0x000fe20000011408 */
[----:B------:R-:W-:Y:S01]  /*09f0*/  IMAD R28, R25, UR5, R6 ;  /* 0x00000005191c7c24 */ /* 0x000fe2000f8e0206 */
[----:B------:R-:W-:Y:S01]  /*0a00*/  LOP3.LUT R3, R0, 0x18, R8, 0xf8, !PT ;  /* 0x0000001800037812 */ /* 0x000fe200078ef808 */
[----:B------:R-:W-:Y:S01]  /*0a10*/  @P3 IMAD.IADD R6, R10, 0x1, R13 ;  /* 0x000000010a063824 */ /* 0x000fe200078e020d */
[----:B------:R-:W-:-:S02]  /*0a20*/  SHF.R.U32.HI R0, RZ, 0x3, R0 ;  /* 0x00000003ff007819 */ /* 0x000fc40000011600 */
[----:B------:R-:W-:Y:S02]  /*0a30*/  @P1 IADD3 R5, R5, 0x1, RZ ;  /* 0x0000000105051810 */ /* 0x000fe40007ffe0ff */
[----:B------:R-:W-:Y:S02]  /*0a40*/  IADD3 R2, P1, R8, R2, RZ ;  /* 0x0000000208027210 */ /* 0x000fe40007f3e0ff */
[----:B------:R-:W-:Y:S01]  /*0a50*/  ISETP.NE.AND P5, PT, R17, RZ, PT ;  /* 0x000000ff1100720c */ /* 0x000fe20003fa5270 */
[----:B------:R-:W-:Y:S01]  /*0a60*/  IMAD.MOV.U32 R20, RZ, RZ, R5 ;  /* 0x000000ffff147224 */ /* 0x000fe200078e0005 */
[----:B------:R-:W-:Y:S01]  /*0a70*/  LOP3.LUT R34, R3, R0, RZ, 0x3c, !PT ;  /* 0x0000000003227212 */ /* 0x000fe200078e3cff */
[----:B------:R-:W-:Y:S01]  /*0a80*/  IMAD.X R3, R9, 0x1, R11, P1 ;  /* 0x0000000109037824 */ /* 0x000fe200008e060b */
[----:B------:R-:W-:Y:S01]  /*0a90*/  @P3 IADD3 R0, R10, R13, RZ ;  /* 0x0000000d0a003210 */ /* 0x000fe20007ffe0ff */
[----:B------:R-:W-:Y:S01]  /*0aa0*/  @!P6 IMAD.MOV R20, RZ, RZ, -R20 ;  /* 0x000000ffff14e224 */ /* 0x000fe200078e0a14 */
[----:B------:R-:W-:Y:S01]  /*0ab0*/  ISETP.GE.AND P1, PT, R21, R30, PT ;  /* 0x0000001e1500720c */ /* 0x000fe20003f26270 */
[----:B------:R-:W-:-:S04]  /*0ac0*/  IMAD.WIDE.U32 R18, R25, UR4, R2 ;  /* 0x0000000419127c25 */ /* 0x000fc8000f8e0002 */
[C---:B-----5:R-:W-:Y:S02]  /*0ad0*/  @P3 IMAD R5, R0.reuse, R185, RZ ;  /* 0x000000b900053224 */ /* 0x060fe400078e02ff */
[----:B------:R-:W-:Y:S01]  /*0ae0*/  @P3 IMAD.WIDE.U32 R2, R0, R184, RZ ;  /* 0x000000b800023225 */ /* 0x000fe200078e00ff */
[----:B------:R-:W-:-:S03]  /*0af0*/  @!P5 LOP3.LUT R20, RZ, R17, RZ, 0x33, !PT ;  /* 0x00000011ff14d212 */ /* 0x000fc600078e33ff */
[C---:B--2---:R-:W-:Y:S02]  /*0b00*/  @P3 IMAD R0, R6.reuse, R23, RZ ;  /* 0x0000001706003224 */ /* 0x044fe400078e02ff */
[----:B------:R-:W-:-:S04]  /*0b10*/  @P3 IMAD.WIDE.U32 R6, R6, R22, RZ ;  /* 0x0000001606063225 */ /* 0x000fc800078e00ff */
[----:B------:R-:W-:Y:S01]  /*0b20*/  @P3 IMAD.IADD R14, R3, 0x1, R5 ;  /* 0x00000001030e3824 */ /* 0x000fe200078e0205 */
[----:B------:R-:W-:Y:S01]  /*0b30*/  SHF.R.S32.HI R5, RZ, 0x1f, R4 ;  /* 0x0000001fff057819 */ /* 0x000fe20000011404 */
[----:B------:R-:W-:Y:S01]  /*0b40*/  @P3 IMAD.MOV.U32 R12, RZ, RZ, R2 ;  /* 0x000000ffff0c3224 */ /* 0x000fe200078e0002 */
[----:B------:R-:W-:Y:S01]  /*0b50*/  @P3 IADD3 R13, R7, R0, RZ ;  /* 0x00000000070d3210 */ /* 0x000fe20007ffe0ff */
        /* <DEDUP_REMOVED lines=15> */
.L_x_310:
        /* <DEDUP_REMOVED lines=14> */
.L_x_311:
[C---:B------:R-:W-:Y:S01]  /*0d30*/  ISETP.GE.AND P6, PT, R4.reuse, R15, PT ;  /* 0x0000000f0400720c */ /* 0x040fe20003fc6270 */
[-C--:B------:R-:W-:Y:S01]  /*0d40*/  IMAD.WIDE.U32 R2, R4, R184.reuse, R8 ;  /* 0x000000b804027225 */ /* 0x080fe200078e0008 */
[----:B------:R-:W1:Y:S01]  /*0d50*/  @!P4 LDC.64 R24, c[0x0][0x210] ;  /* 0x00008400ff18cb82 */ /* 0x000e620000000a00 */
[----:B------:R-:W-:Y:S01]  /*0d60*/  SHF.R.S32.HI R186, RZ, 0x5, R29 ;  /* 0x00000005ffba7819 */ /* 0x000fe2000001141d */
[----:B------:R-:W-:Y:S01]  /*0d70*/  UMOV UR5, 0x400 ;  /* 0x0000040000057882 */ /* 0x000fe20000000000 */
[C---:B------:R-:W-:Y:S01]  /*0d80*/  IMAD R0, R5.reuse, R184, RZ ;  /* 0x000000b805007224 */ /* 0x040fe200078e02ff */
[----:B------:R-:W-:Y:S01]  /*0d90*/  IADD3 R36, P3, R12, R2, RZ ;  /* 0x000000020c247210 */ /* 0x000fe20007f7e0ff */
[-C--:B------:R-:W-:Y:S01]  /*0da0*/  IMAD R10, R5, R22.reuse, RZ ;  /* 0x00000016050a7224 */ /* 0x080fe200078e02ff */
[----:B------:R-:W-:Y:S01]  /*0db0*/  ULDC.64 UR6, c[0x0][0x260] ;  /* 0x0000980000067ab9 */ /* 0x000fe20000000a00 */
[----:B------:R-:W-:Y:S01]  /*0dc0*/  IMAD.WIDE.U32 R6, R4, R22, R8 ;  /* 0x0000001604067225 */ /* 0x000fe200078e0008 */
[----:B------:R-:W2:Y:S01]  /*0dd0*/  S2UR UR4, SR_CgaCtaId ;  /* 0x00000000000479c3 */ /* 0x000ea20000008800 */
[----:B------:R-:W-:-:S02]  /*0de0*/  SHF.L.U64.HI R163, R22, 0x6, R23 ;  /* 0x0000000616a37819 */ /* 0x000fc40000010217 */
[C---:B------:R-:W-:Y:S01]  /*0df0*/  IMAD R0, R4.reuse, R185, R0 ;  /* 0x000000b904007224 */ /* 0x040fe200078e0200 */
[----:B------:R-:W-:Y:S01]  /*0e00*/  IADD3 R32, P5, R11, R6, RZ ;  /* 0x000000060b207210 */ /* 0x000fe20007fbe0ff */
[----:B------:R-:W-:Y:S01]  /*0e10*/  IMAD R10, R4, R23, R10 ;  /* 0x00000017040a7224 */ /* 0x000fe200078e020a */
[----:B------:R-:W3:Y:S01]  /*0e20*/  @!P6 S2R R29, SR_CgaCtaId ;  /* 0x00000000001de919 */ /* 0x000ee20000008800 */
[----:B------:R-:W-:Y:S01]  /*0e30*/  IMAD.WIDE R30, R166, 0x80, R4 ;  /* 0x00000080a61e7825 */ /* 0x000fe200078e0204 */
[----:B------:R-:W4:Y:S01]  /*0e40*/  @!P1 LDC.64 R16, c[0x0][0x240] ;  /* 0x00009000ff109b82 */ /* 0x000f220000000a00 */
[----:B------:R-:W-:Y:S01]  /*0e50*/  IADD3.X R37, R14, R3, R0, P3, !PT ;  /* 0x000000030e257210 */ /* 0x000fe20001ffe400 */
[----:B------:R-:W5:Y:S01]  /*0e60*/  @!P1 S2R R11, SR_CgaCtaId ;  /* 0x00000000000b9919 */ /* 0x000f620000008800 */
[----:B------:R-:W-:Y:S01]  /*0e70*/  LEA.HI R0, R35, R4, RZ, 0x1 ;  /* 0x0000000423007211 */ /* 0x000fe200078f08ff */
[-C--:B------:R-:W-:Y:S01]  /*0e80*/  @!P4 IMAD R2, R31, R26.reuse, RZ ;  /* 0x0000001a1f02c224 */ /* 0x080fe200078e02ff */
[----:B------:R-:W-:Y:S01]  /*0e90*/  IADD3.X R33, R13, R7, R10, P5, !PT ;  /* 0x000000070d217210 */ /* 0x000fe20002ffe40a */
[----:B------:R-:W-:Y:S01]  /*0ea0*/  IMAD.IADD R9, R19, 0x1, R28 ;  /* 0x0000000113097824 */ /* 0x000fe200078e021c */
[----:B------:R-:W-:Y:S01]  /*0eb0*/  LOP3.LUT R0, R0, 0x7fffffe, RZ, 0xc0, !PT ;  /* 0x07fffffe00007812 */ /* 0x000fe200078ec0ff */
[----:B------:R-:W-:Y:S01]  /*0ec0*/  @!P4 IMAD.MOV.U32 R8, RZ, RZ, R18 ;  /* 0x000000ffff08c224 */ /* 0x000fe200078e0012 */
[----:B------:R-:W-:Y:S01]  /*0ed0*/  ISETP.GE.AND P5, PT, R21, R15, PT ;  /* 0x0000000f1500720c */ /* 0x000fe20003fa6270 */
[----:B------:R-:W5:Y:S01]  /*0ee0*/  @!P1 LDC.64 R12, c[0x0][0x210] ;  /* 0x00008400ff0c9b82 */ /* 0x000f620000000a00 */
[----:B------:R-:W5:Y:S01]  /*0ef0*/  @!P2 S2R R14, SR_CgaCtaId ;  /* 0x00000000000ea919 */ /* 0x000f620000008800 */
[C---:B------:R-:W-:Y:S01]  /*0f00*/  @!P4 IMAD R6, R30.reuse, R27, R2 ;  /* 0x0000001b1e06c224 */ /* 0x040fe200078e0202 */
[----:B------:R-:W-:Y:S01]  /*0f10*/  @!P1 IADD3 R5, P3, R30, 0x20, RZ ;  /* 0x000000201e059810 */ /* 0x000fe20007f7e0ff */
[----:B------:R-:W-:Y:S01]  /*0f20*/  IMAD.IADD R0, R4, 0x1, -R0 ;  /* 0x0000000104007824 */ /* 0x000fe200078e0a00 */
[----:B------:R-:W5:Y:S01]  /*0f30*/  @!P0 S2R R19, SR_CgaCtaId ;  /* 0x0000000000138919 */ /* 0x000f620000008800 */
[----:B------:R-:W-:Y:S01]  /*0f40*/  @!P4 IMAD.WIDE.U32 R2, R30, R26, R8 ;  /* 0x0000001a1e02c225 */ /* 0x000fe200078e0008 */
[----:B--2---:R-:W-:Y:S01]  /*0f50*/  ULEA UR4, UR4, UR5, 0x18 ;  /* 0x0000000504047291 */ /* 0x004fe2000f8ec03f */
[----:B------:R-:W2:Y:S01]  /*0f60*/  @!P2 LDC.64 R26, c[0x0][0x210] ;  /* 0x00008400ff1aab82 */ /* 0x000ea20000000a00 */
[----:B------:R-:W-:Y:S01]  /*0f70*/  SHF.L.U64.HI R157, R22, 0x5, R23 ;  /* 0x00000005169d7819 */ /* 0x000fe20000010217 */
[----:B------:R-:W-:Y:S01]  /*0f80*/  IMAD R10, R186, 0x8, R0 ;  /* 0x00000008ba0a7824 */ /* 0x000fe200078e0200 */
[----:B------:R-:W-:Y:S01]  /*0f90*/  STL [R1+0x1c], R163 ;  /* 0x00001ca301007387 */ /* 0x000fe20000100800 */
[----:B------:R-:W-:-:S02]  /*0fa0*/  @!P1 IMAD.X R7, RZ, RZ, R31, P3 ;  /* 0x000000ffff079224 */ /* 0x000fc400018e061f */
[----:B------:R-:W-:Y:S01]  /*0fb0*/  @!P4 IMAD.IADD R3, R3, 0x1, R6 ;  /* 0x000000010303c824 */ /* 0x000fe200078e0206 */
[----:B-1----:R-:W-:Y:S01]  /*0fc0*/  @!P4 LEA R6, P3, R2, R24, 0x1 ;  /* 0x000000180206c211 */ /* 0x002fe200078608ff */
[----:B------:R-:W-:Y:S01]  /*0fd0*/  IMAD.U32 R10, R10, 0x20, R34 ;  /* 0x000000200a0a7824 */ /* 0x000fe200078e0022 */
[----:B------:R-:W1:Y:S01]  /*0fe0*/  @!P5 S2R R28, SR_CgaCtaId ;  /* 0x00000000001cd919 */ /* 0x000e620000008800 */
[----:B----4-:R-:W-:Y:S01]  /*0ff0*/  @!P1 IMAD R0, R7, R16, RZ ;  /* 0x0000001007009224 */ /* 0x010fe200078e02ff */
[----:B------:R-:W-:Y:S01]  /*1000*/  @!P4 LEA.HI.X R7, R2, R25, R3, 0x1, P3 ;  /* 0x000000190207c211 */ /* 0x000fe200018f0c03 */
[----:B------:R-:W-:Y:S01]  /*1010*/  @!P1 IMAD.MOV.U32 R2, RZ, RZ, R18 ;  /* 0x000000ffff029224 */ /* 0x000fe200078e0012 */
[----:B------:R-:W-:Y:S01]  /*1020*/  LEA R218, R10, UR4, 0x1 ;  /* 0x000000040ada7c11 */ /* 0x000fe2000f8e08ff */
[----:B------:R-:W-:Y:S01]  /*1030*/  @!P1 IMAD.MOV.U32 R3, RZ, RZ, R9 ;  /* 0x000000ffff039224 */ /* 0x000fe200078e0009 */
[----:B------:R-:W4:Y:S01]  /*1040*/  @!P0 LDC.64 R24, c[0x0][0x210] ;  /* 0x00008400ff188b82 */ /* 0x000f220000000a00 */
[----:B------:R-:W-:-:S02]  /*1050*/  @!P1 IMAD R0, R5, R17, R0 ;  /* 0x0000001105009224 */ /* 0x000fc400078e0200 */
[----:B------:R-:W-:Y:S01]  /*1060*/  @!P1 IMAD.WIDE.U32 R2, R5, R16, R2 ;  /* 0x0000001005029225 */ /* 0x000fe200078e0002 */
[----:B------:R-:W-:Y:S01]  /*1070*/  LEA.HI R5, R39, R42, RZ, 0x4 ;  /* 0x0000002a27057211 */ /* 0x000fe200078f20ff */
[----:B------:R-:W-:Y:S01]  /*1080*/  @!PT LDS RZ, [RZ] ;  /* 0x00000000fffff984 */ /* 0x000fe20000000800 */
[----:B------:R-:W-:Y:S01]  /*1090*/  @!PT LDS RZ, [RZ] ;  /* 0x00000000fffff984 */ /* 0x000fe20000000800 */
[----:B------:R-:W-:Y:S01]  /*10a0*/  @!PT LDS RZ, [RZ] ;  /* 0x00000000fffff984 */ /* 0x000fe20000000800 */
[----:B------:R-:W-:Y:S02]  /*10b0*/  @!P4 LDGSTS.E.BYPASS.LTC128B.128 [R218], desc[UR26][R6.64] ;  /* 0x0000000006dacfae */ /* 0x000fe4000b901d5a */
[----:B------:R-:W-:Y:S01]  /*10c0*/  @!P1 IMAD.IADD R0, R3, 0x1, R0 ;  /* 0x0000000103009824 */ /* 0x000fe200078e0200 */
[----:B------:R-:W-:Y:S01]  /*10d0*/  @!P6 MOV R3, 0x400 ;  /* 0x000004000003e802 */ /* 0x000fe20000000f00 */
[----:B------:R-:W-:Y:S01]  /*10e0*/  @!P4 LDGSTS.E.BYPASS.LTC128B.128 [R218+0x2000], desc[UR26][R6.64+0x40] ;  /* 0x0200004006dacfae */ /* 0x000fe2000b901d5a */
[----:B------:R-:W-:Y:S01]  /*10f0*/  SHF.R.S32.HI R8, RZ, 0x4, R5 ;  /* 0x00000004ff087819 */ /* 0x000fe20000011405 */
[----:B------:R-:W2:Y:S01]  /*1100*/  @!P2 LDC.64 R16, c[0x0][0x240] ;  /* 0x00009000ff10ab82 */ /* 0x000ea20000000a00 */
[----:B---3--:R-:W-:Y:S01]  /*1110*/  @!P6 LEA R29, R29, R3, 0x18 ;  /* 0x000000031d1de211 */ /* 0x008fe200078ec0ff */
[----:B------:R3:W-:Y:S01]  /*1120*/  @!P4 LDGSTS.E.BYPASS.LTC128B.128 [R218+0x4000], desc[UR26][R6.64+0x80] ;  /* 0x0400008006dacfae */ /* 0x0007e2000b901d5a */
[----:B------:R-:W-:Y:S01]  /*1130*/  ISETP.GE.AND P4, PT, R4, R15, PT ;  /* 0x0000000f0400720c */ /* 0x000fe20003f86270 */
[----:B------:R-:W-:Y:S01]  /*1140*/  IMAD.WIDE.U32 R44, R20, UR6, R32 ;  /* 0x00000006142c7c25 */ /* 0x000fe2000f8e0020 */
[----:B------:R-:W-:-:S02]  /*1150*/  @!P1 MOV R3, 0x400 ;  /* 0x0000040000039802 */ /* 0x000fc40000000f00 */
[----:B------:R-:W-:Y:S01]  /*1160*/  LEA.HI R4, R5, R8, RZ, 0x1 ;  /* 0x0000000805047211 */ /* 0x000fe200078f08ff */
[----:B------:R-:W-:Y:S01]  /*1170*/  IMAD.SHL.U32 R162, R22, 0x40, RZ ;  /* 0x0000004016a27824 */ /* 0x000fe200078e00ff */
[----:B-----5:R-:W-:Y:S01]  /*1180*/  @!P1 LEA R3, R11, R3, 0x18 ;  /* 0x000000030b039211 */ /* 0x020fe200078ec0ff */
[----:B------:R-:W-:Y:S01]  /*1190*/  IMAD.MOV.U32 R164, RZ, RZ, R44 ;  /* 0x000000ffffa47224 */ /* 0x000fe200078e002c */
[----:B------:R-:W-:Y:S01]  /*11a0*/  LOP3.LUT R4, R4, 0xfffffffe, RZ, 0xc0, !PT ;  /* 0xfffffffe04047812 */ /* 0x000fe200078ec0ff */
[----:B------:R-:W-:Y:S01]  /*11b0*/  IMAD.SHL.U32 R160, R22, 0x20, RZ ;  /* 0x0000002016a07824 */ /* 0x000fe200078e00ff */
[----:B------:R-:W-:Y:S03]  /*11c0*/  STL.64 [R1+0x28], R44 ;  /* 0x0000282c01007387 */ /* 0x000fe60000100a00 */
[----:B------:R-:W-:Y:S01]  /*11d0*/  IMAD.IADD R34, R8, 0x1, -R4 ;  /* 0x0000000108227824 */ /* 0x000fe200078e0a04 */
[----:B------:R-:W-:Y:S01]  /*11e0*/  @!P5 MOV R4, 0x400 ;  /* 0x000004000004d802 */ /* 0x000fe20000000f00 */
[----:B------:R-:W-:Y:S01]  /*11f0*/  STL [R1+0x18], R162 ;  /* 0x000018a201007387 */ /* 0x000fe20000100800 */
[----:B------:R-:W-:-:S02]  /*1200*/  LOP3.LUT R8, R41, 0xfffffff8, RZ, 0xc0, !PT ;  /* 0xfffffff829087812 */ /* 0x000fc400078ec0ff */
[----:B-1----:R-:W-:-:S03]  /*1210*/  @!P5 LEA R28, R28, R4, 0x18 ;  /* 0x000000041c1cd211 */ /* 0x002fc600078ec0ff */
[----:B------:R-:W-:Y:S01]  /*1220*/  IMAD.IADD R8, R42, 0x1, -R8 ;  /* 0x000000012a087824 */ /* 0x000fe200078e0a08 */
[----:B---3--:R-:W-:-:S04]  /*1230*/  @!P1 LEA R6, P3, R2, R12, 0x1 ;  /* 0x0000000c02069211 */ /* 0x008fc800078608ff */
[----:B------:R-:W-:Y:S02]  /*1240*/  @!P1 LEA.HI.X R7, R2, R13, R0, 0x1, P3 ;  /* 0x0000000d02079211 */ /* 0x000fe400018f0c00 */
[----:B------:R-:W-:Y:S01]  /*1250*/  @!P2 MOV R0, 0x400 ;  /* 0x000004000000a802 */ /* 0x000fe20000000f00 */
[----:B------:R-:W1:Y:S01]  /*1260*/  @!P0 LDC.64 R12, c[0x0][0x240] ;  /* 0x00009000ff0c8b82 */ /* 0x000e620000000a00 */
[----:B------:R-:W-:Y:S02]  /*1270*/  @!P0 MOV R2, 0x400 ;  /* 0x0000040000028802 */ /* 0x000fe40000000f00 */
[----:B------:R-:W-:Y:S02]  /*1280*/  @!P2 LEA R14, R14, R0, 0x18 ;  /* 0x000000000e0ea211 */ /* 0x000fe400078ec0ff */
[----:B------:R-:W-:Y:S02]  /*1290*/  LOP3.LUT R0, R5, 0xfffffff0, RZ, 0xc0, !PT ;  /* 0xfffffff005007812 */ /* 0x000fe400078ec0ff */
[----:B------:R-:W-:Y:S01]  /*12a0*/  @!P0 LEA R19, R19, R2, 0x18 ;  /* 0x0000000213138211 */ /* 0x000fe200078ec0ff */
[----:B------:R-:W-:Y:S01]  /*12b0*/  @!P1 IMAD R2, R10, 0x2, R3 ;  /* 0x000000020a029824 */ /* 0x000fe200078e0203 */
[----:B------:R-:W-:Y:S01]  /*12c0*/  ISETP.GE.AND P3, PT, R21, R15, PT ;  /* 0x0000000f1500720c */ /* 0x000fe20003f66270 */
[----:B------:R-:W-:Y:S01]  /*12d0*/  IMAD.IADD R0, R42, 0x1, -R0 ;  /* 0x000000012a007824 */ /* 0x000fe200078e0a00 */
[----:B------:R-:W-:Y:S01]  /*12e0*/  LEA.HI R21, R8, R8, RZ, 0x1 ;  /* 0x0000000808157211 */ /* 0x000fe200078f08ff */
[----:B------:R-:W-:Y:S01]  /*12f0*/  @!P2 IMAD R14, R10, 0x2, R14 ;  /* 0x000000020a0ea824 */ /* 0x000fe200078e020e */
[----:B------:R-:W-:Y:S02]  /*1300*/  @!P1 LDGSTS.E.BYPASS.LTC128B.128 [R2+0x800], desc[UR26][R6.64] ;  /* 0x0080000006029fae */ /* 0x000fe4000b901d5a */
[----:B------:R-:W-:-:S02]  /*1310*/  LEA.HI R4, R0, R0, RZ, 0x1 ;  /* 0x0000000000047211 */ /* 0x000fc400078f08ff */
[----:B------:R-:W-:Y:S02]  /*1320*/  @!P1 LDGSTS.E.BYPASS.LTC128B.128 [R2+0x2800], desc[UR26][R6.64+0x40] ;  /* 0x0280004006029fae */ /* 0x000fe4000b901d5a */
[----:B------:R-:W-:Y:S02]  /*1330*/  LOP3.LUT R3, R4, 0x7fffffe, RZ, 0xc0, !PT ;  /* 0x07fffffe04037812 */ /* 0x000fe400078ec0ff */
[----:B------:R3:W-:Y:S01]  /*1340*/  @!P1 LDGSTS.E.BYPASS.LTC128B.128 [R2+0x4800], desc[UR26][R6.64+0x80] ;  /* 0x0480008006029fae */ /* 0x0007e2000b901d5a */
[----:B------:R-:W-:Y:S02]  /*1350*/  @!P0 IADD3 R5, P1, R30, 0x40, RZ ;  /* 0x000000401e058810 */ /* 0x000fe40007f3e0ff */
[----:B------:R-:W-:Y:S01]  /*1360*/  IMAD.IADD R159, R0, 0x1, -R3 ;  /* 0x00000001009f7824 */ /* 0x000fe200078e0a03 */
[----:B------:R-:W-:Y:S02]  /*1370*/  LOP3.LUT R3, R21, 0x3fffffe, RZ, 0xc0, !PT ;  /* 0x03fffffe15037812 */ /* 0x000fe400078ec0ff */
[----:B---3--:R-:W-:-:S02]  /*1380*/  SHF.R.S32.HI R2, RZ, 0x1f, R0 ;  /* 0x0000001fff027819 */ /* 0x008fc40000011400 */
[--C-:B------:R-:W-:Y:S02]  /*1390*/  SHF.R.S32.HI R6, RZ, 0x1, R4.reuse ;  /* 0x00000001ff067819 */ /* 0x100fe40000011404 */
[----:B------:R-:W-:Y:S01]  /*13a0*/  LEA.HI R35, R2, R0, RZ, 0x3 ;  /* 0x0000000002237211 */ /* 0x000fe200078f18ff */
[----:B------:R-:W-:Y:S01]  /*13b0*/  @!P0 IMAD.X R2, RZ, RZ, R31, P1 ;  /* 0x000000ffff028224 */ /* 0x000fe200008e061f */
[----:B------:R-:W-:Y:S01]  /*13c0*/  @!P2 IADD3 R11, P1, R30, 0x60, RZ ;  /* 0x000000601e0ba810 */ /* 0x000fe20007f3e0ff */
[----:B------:R-:W-:Y:S02]  /*13d0*/  IMAD.IADD R30, R8, 0x1, -R3 ;  /* 0x00000001081e7824 */ /* 0x000fe400078e0a03 */
[----:B-1----:R-:W-:Y:S01]  /*13e0*/  @!P0 IMAD R0, R2, R12, RZ ;  /* 0x0000000c02008224 */ /* 0x002fe200078e02ff */
[----:B------:R-:W-:Y:S01]  /*13f0*/  SHF.R.S32.HI R2, RZ, 0x1f, R4 ;  /* 0x0000001fff027819 */ /* 0x000fe20000011404 */
[----:B------:R-:W-:Y:S02]  /*1400*/  @!P0 IMAD.MOV.U32 R3, RZ, RZ, R9 ;  /* 0x000000ffff038224 */ /* 0x000fe400078e0009 */
[----:B------:R-:W-:Y:S01]  /*1410*/  @!P0 IMAD R7, R5, R13, R0 ;  /* 0x0000000d05078224 */ /* 0x000fe200078e0200 */
[----:B------:R-:W-:Y:S01]  /*1420*/  LEA.HI R0, R2, R6, RZ, 0x2 ;  /* 0x0000000602007211 */ /* 0x000fe200078f10ff */
[----:B------:R-:W-:-:S02]  /*1430*/  @!P0 IMAD.MOV.U32 R2, RZ, RZ, R18 ;  /* 0x000000ffff028224 */ /* 0x000fc400078e0012 */
[----:B------:R-:W-:Y:S01]  /*1440*/  @!P2 IMAD.X R15, RZ, RZ, R31, P1 ;  /* 0x000000ffff0fa224 */ /* 0x000fe200008e061f */
[----:B------:R-:W-:Y:S01]  /*1450*/  LOP3.LUT R0, R0, 0xfffffffc, RZ, 0xc0, !PT ;  /* 0xfffffffc00007812 */ /* 0x000fe200078ec0ff */
[----:B------:R-:W-:-:S04]  /*1460*/  @!P0 IMAD.WIDE.U32 R4, R5, R12, R2 ;  /* 0x0000000c05048225 */ /* 0x000fc800078e0002 */
[----:B------:R-:W-:Y:S01]  /*1470*/  @!P0 IMAD.IADD R3, R5, 0x1, R7 ;  /* 0x0000000105038824 */ /* 0x000fe200078e0207 */
[----:B----4-:R-:W-:Y:S01]  /*1480*/  @!P0 LEA R2, P1, R4, R24, 0x1 ;  /* 0x0000001804028211 */ /* 0x010fe200078208ff */
[----:B------:R-:W-:Y:S02]  /*1490*/  IMAD.IADD R41, R6, 0x1, -R0 ;  /* 0x0000000106297824 */ /* 0x000fe400078e0a00 */
[----:B--2---:R-:W-:Y:S01]  /*14a0*/  @!P2 IMAD R0, R15, R16, RZ ;  /* 0x000000100f00a224 */ /* 0x004fe200078e02ff */
[----:B------:R-:W-:Y:S01]  /*14b0*/  @!P0 LEA.HI.X R3, R4, R25, R3, 0x1, P1 ;  /* 0x0000001904038211 */ /* 0x000fe200008f0c03 */
[----:B------:R-:W-:Y:S02]  /*14c0*/  @!P2 IMAD.MOV.U32 R6, RZ, RZ, R18 ;  /* 0x000000ffff06a224 */ /* 0x000fe400078e0012 */
[----:B------:R-:W-:Y:S02]  /*14d0*/  @!P2 IMAD.MOV.U32 R7, RZ, RZ, R9 ;  /* 0x000000ffff07a224 */ /* 0x000fe400078e0009 */
[----:B------:R-:W-:-:S02]  /*14e0*/  @!P2 IMAD R9, R11, R17, R0 ;  /* 0x000000110b09a224 */ /* 0x000fc400078e0200 */
[----:B------:R-:W-:Y:S01]  /*14f0*/  @!P2 IMAD.WIDE.U32 R4, R11, R16, R6 ;  /* 0x000000100b04a225 */ /* 0x000fe200078e0006 */
[----:B------:R-:W-:Y:S01]  /*1500*/  SHF.R.S32.HI R11, RZ, 0x1f, R43 ;  /* 0x0000001fff0b7819 */ /* 0x000fe2000001142b */
[----:B------:R-:W1:Y:S02]  /*1510*/  @!P6 LDC.64 R16, c[0x0][0x218] ;  /* 0x00008600ff10eb82 */ /* 0x000e640000000a00 */
[----:B------:R-:W-:Y:S01]  /*1520*/  @!P0 IMAD R8, R10, 0x2, R19 ;  /* 0x000000020a088824 */ /* 0x000fe200078e0213 */
[----:B------:R-:W-:Y:S01]  /*1530*/  @!P2 LEA R6, P1, R4, R26, 0x1 ;  /* 0x0000001a0406a211 */ /* 0x000fe200078208ff */
[C---:B------:R-:W-:Y:S02]  /*1540*/  @!P6 IMAD R13, R10.reuse, 0x2, R29 ;  /* 0x000000020a0de824 */ /* 0x040fe400078e021d */
[----:B------:R-:W-:Y:S01]  /*1550*/  @!P5 IMAD R12, R10, 0x2, R28 ;  /* 0x000000020a0cd824 */ /* 0x000fe200078e021c */
[----:B------:R-:W-:Y:S01]  /*1560*/  SHF.R.S32.HI R10, RZ, 0x1f, R20 ;  /* 0x0000001fff0a7819 */ /* 0x000fe20000011414 */
[----:B------:R-:W2:Y:S01]  /*1570*/  @!P5 LDC.64 R18, c[0x0][0x218] ;  /* 0x00008600ff12db82 */ /* 0x000ea20000000a00 */
[----:B------:R-:W-:Y:S01]  /*1580*/  @!P0 LDGSTS.E.BYPASS.LTC128B.128 [R8+0x1000], desc[UR26][R2.64] ;  /* 0x0100000002088fae */ /* 0x000fe2000b901d5a */
[----:B------:R-:W-:-:S02]  /*1590*/  @!P2 IMAD.IADD R5, R5, 0x1, R9 ;  /* 0x000000010505a824 */ /* 0x000fc400078e0209 */
[----:B------:R-:W-:Y:S01]  /*15a0*/  IMAD R0, R10, UR6, RZ ;  /* 0x000000060a007c24 */ /* 0x000fe2000f8e02ff */
[----:B------:R-:W-:Y:S01]  /*15b0*/  @!P0 LDGSTS.E.BYPASS.LTC128B.128 [R8+0x3000], desc[UR26][R2.64+0x40] ;  /* 0x0300004002088fae */ /* 0x000fe2000b901d5a */
[----:B------:R-:W-:Y:S02]  /*15c0*/  IMAD R9, R34, 0x8, R30 ;  /* 0x0000000822097824 */ /* 0x000fe400078e021e */
[----:B------:R-:W-:Y:S01]  /*15d0*/  IMAD R7, R20, UR7, R0 ;  /* 0x0000000714077c24 */ /* 0x000fe2000f8e0200 */
[----:B------:R3:W-:Y:S01]  /*15e0*/  @!P0 LDGSTS.E.BYPASS.LTC128B.128 [R8+0x5000], desc[UR26][R2.64+0x80] ;  /* 0x0500008002088fae */ /* 0x0007e2000b901d5a */
[----:B------:R-:W-:Y:S01]  /*15f0*/  IMAD R0, R163, R43, RZ ;  /* 0x0000002ba3007224 */ /* 0x000fe200078e02ff */
[----:B------:R-:W-:Y:S01]  /*1600*/  ULDC.64 UR6, c[0x0][0x268] ;  /* 0x00009a0000067ab9 */ /* 0x000fe20000000a00 */
[----:B------:R-:W-:Y:S01]  /*1610*/  IMAD.IADD R165, R45, 0x1, R7 ;  /* 0x000000012da57824 */ /* 0x000fe200078e0207 */
[----:B------:R-:W-:Y:S01]  /*1620*/  @!P2 LEA.HI.X R7, R4, R27, R5, 0x1, P1 ;  /* 0x0000001b0407a211 */ /* 0x000fe200008f0c05 */
[----:B------:R-:W-:-:S02]  /*1630*/  IMAD R0, R11, R162, R0 ;  /* 0x000000a20b007224 */ /* 0x000fc400078e0200 */
[----:B------:R-:W-:Y:S01]  /*1640*/  IMAD R5, R10, UR6, RZ ;  /* 0x000000060a057c24 */ /* 0x000fe2000f8e02ff */
[----:B------:R-:W-:Y:S01]  /*1650*/  STL.64 [R1+0x10], R164 ;  /* 0x000010a401007387 */ /* 0x000fe20000100a00 */
[----:B------:R-:W-:-:S03]  /*1660*/  IMAD.WIDE.U32 R24, R20, UR6, R36 ;  /* 0x0000000614187c25 */ /* 0x000fc6000f8e0024 */
[----:B------:R-:W-:Y:S04]  /*1670*/  @!P2 LDGSTS.E.BYPASS.LTC128B.128 [R14+0x1800], desc[UR26][R6.64] ;  /* 0x01800000060eafae */ /* 0x000fe8000b901d5a */
[----:B------:R-:W-:Y:S04]  /*1680*/  @!P2 LDGSTS.E.BYPASS.LTC128B.128 [R14+0x3800], desc[UR26][R6.64+0x40] ;  /* 0x03800040060eafae */ /* 0x000fe8000b901d5a */
[----:B------:R4:W-:Y:S04]  /*1690*/  @!P2 LDGSTS.E.BYPASS.LTC128B.128 [R14+0x5800], desc[UR26][R6.64+0x80] ;  /* 0x05800080060eafae */ /* 0x0009e8000b901d5a */
[----:B------:R-:W-:Y:S01]  /*16a0*/  STL.64 [R1+0x20], R24 ;  /* 0x0000201801007387 */ /* 0x000fe20000100a00 */
[----:B---3--:R-:W-:-:S04]  /*16b0*/  IMAD.WIDE.U32 R2, R43, R162, R164 ;  /* 0x000000a22b027225 */ /* 0x008fc800078e00a4 */
[----:B------:R-:W-:Y:S01]  /*16c0*/  IMAD.IADD R0, R3, 0x1, R0 ;  /* 0x0000000103007824 */ /* 0x000fe200078e0200 */
[----:B-1----:R-:W-:Y:S01]  /*16d0*/  @!P6 LEA R4, P1, R2, R16, 0x1 ;  /* 0x000000100204e211 */ /* 0x002fe200078208ff */
[----:B------:R-:W-:Y:S01]  /*16e0*/  IMAD R8, R20, UR7, R5 ;  /* 0x0000000714087c24 */ /* 0x000fe2000f8e0205 */
[----:B------:R-:W-:Y:S02]  /*16f0*/  @!P5 IADD3 R3, P0, R160, R2, RZ ;  /* 0x00000002a003d210 */ /* 0x000fe40007f1e0ff */
[----:B------:R-:W-:Y:S01]  /*1700*/  @!P6 LEA.HI.X R5, R2, R17, R0, 0x1, P1 ;  /* 0x000000110205e211 */ /* 0x000fe200008f0c00 */
[----:B------:R-:W-:Y:S01]  /*1710*/  IMAD.IADD R10, R25, 0x1, R8 ;  /* 0x00000001190a7824 */ /* 0x000fe200078e0208 */
[----:B------:R-:W-:Y:S01]  /*1720*/  SHF.R.S32.HI R16, RZ, 0x1, R21 ;  /* 0x00000001ff107819 */ /* 0x000fe20000011415 */
[----:B------:R-:W-:Y:S01]  /*1730*/  @!P5 IMAD.X R0, R157, 0x1, R0, P0 ;  /* 0x000000019d00d824 */ /* 0x000fe200000e0600 */
[C---:B--2---:R-:W-:Y:S01]  /*1740*/  @!P5 LEA R2, P0, R3.reuse, R18, 0x1 ;  /* 0x000000120302d211 */ /* 0x044fe200078008ff */
[----:B------:R-:W-:Y:S03]  /*1750*/  @!P6 LDGSTS.E.BYPASS.LTC128B.128 [R13+0x6000], desc[UR26][R4.64] ;  /* 0x06000000040defae */ /* 0x000fe6000b901d5a */
[----:B------:R-:W-:Y:S01]  /*1760*/  @!P5 LEA.HI.X R3, R3, R19, R0, 0x1, P0 ;  /* 0x000000130303d211 */ /* 0x000fe200000f0c00 */
[----:B------:R-:W-:Y:S01]  /*1770*/  @!P6 LDGSTS.E.BYPASS.LTC128B.128 [R13+0x7000], desc[UR26][R4.64+0x40] ;  /* 0x07000040040defae */ /* 0x000fe2000b901d5a */
[----:B------:R-:W-:Y:S01]  /*1780*/  IMAD.SHL.U32 R0, R16, 0x40, RZ ;  /* 0x0000004010007824 */ /* 0x000fe200078e00ff */
[----:B----4-:R-:W1:Y:S01]  /*1790*/  @!P3 LDC.64 R14, c[0x0][0x220] ;  /* 0x00008800ff0ebb82 */ /* 0x010e620000000a00 */
[----:B------:R-:W-:Y:S01]  /*17a0*/  IMAD.SHL.U32 R6, R38, 0x8, RZ ;  /* 0x0000000826067824 */ /* 0x000fe200078e00ff */
[----:B------:R2:W-:Y:S01]  /*17b0*/  @!P6 LDGSTS.E.BYPASS.LTC128B.128 [R13+0x8000], desc[UR26][R4.64+0x80] ;  /* 0x08000080040defae */ /* 0x0005e2000b901d5a */
[----:B------:R-:W-:Y:S01]  /*17c0*/  IMAD.SHL.U32 R7, R34, 0x8, RZ ;  /* 0x0000000822077824 */ /* 0x000fe200078e00ff */
[----:B------:R-:W-:-:S02]  /*17d0*/  LOP3.LUT R0, R0, 0xc0, RZ, 0xc0, !PT ;  /* 0x000000c000007812 */ /* 0x000fc400078ec0ff */
[----:B------:R-:W-:Y:S02]  /*17e0*/  @!P5 LDGSTS.E.BYPASS.LTC128B.128 [R12+0x6800], desc[UR26][R2.64] ;  /* 0x06800000020cdfae */ /* 0x000fe4000b901d5a */
[----:B------:R-:W-:Y:S02]  /*17f0*/  LOP3.LUT R6, R0, 0x8, R6, 0xf8, !PT ;  /* 0x0000000800067812 */ /* 0x000fe400078ef806 */
[----:B------:R-:W-:Y:S04]  /*1800*/  @!P5 LDGSTS.E.BYPASS.LTC128B.128 [R12+0x7800], desc[UR26][R2.64+0x40] ;  /* 0x07800040020cdfae */ /* 0x000fe8000b901d5a */
[----:B------:R3:W-:Y:S04]  /*1810*/  @!P5 LDGSTS.E.BYPASS.LTC128B.128 [R12+0x8800], desc[UR26][R2.64+0x80] ;  /* 0x08800080020cdfae */ /* 0x0007e8000b901d5a */
[----:B------:R-:W0:Y:S04]  /*1820*/  LDGDEPBAR ;  /* 0x00000000000079af */ /* 0x000e280000000000 */
[----:B------:R-:W-:Y:S01]  /*1830*/  STL [R1+0x30], R10 ;  /* 0x0000300a01007387 */ /* 0x000fe20000100800 */
[----:B--2---:R-:W-:Y:S01]  /*1840*/  IMAD R4, R11, R184, RZ ;  /* 0x000000b80b047224 */ /* 0x004fe200078e02ff */
[----:B------:R-:W-:Y:S01]  /*1850*/  SHF.R.U32.HI R5, RZ, 0x3, R0 ;  /* 0x00000003ff057819 */ /* 0x000fe20000011600 */
[----:B------:R-:W-:-:S02]  /*1860*/  IMAD.SHL.U32 R0, R41, 0x40, RZ ;  /* 0x0000004029007824 */ /* 0x000fc400078e00ff */
[----:B------:R-:W-:Y:S01]  /*1870*/  IMAD R4, R43, R185, R4 ;  /* 0x000000b92b047224 */ /* 0x000fe200078e0204 */
[----:B------:R-:W-:Y:S01]  /*1880*/  LOP3.LUT R8, R6, R5, RZ, 0x3c, !PT ;  /* 0x0000000506087212 */ /* 0x000fe200078e3cff */
[----:B------:R-:W-:Y:S01]  /*1890*/  IMAD.SHL.U32 R6, R35, 0x20, RZ ;  /* 0x0000002023067824 */ /* 0x000fe200078e00ff */
[----:B------:R-:W-:-:S04]  /*18a0*/  LOP3.LUT R0, R0, 0xc0, RZ, 0xc0, !PT ;  /* 0x000000c000007812 */ /* 0x000fc800078ec0ff */
[----:B------:R-:W-:Y:S01]  /*18b0*/  LOP3.LUT R5, R0, 0x8, R7, 0xf8, !PT ;  /* 0x0000000800057812 */ /* 0x000fe200078ef807 */
[----:B---3--:R-:W2:Y:S01]  /*18c0*/  @!P4 LDC.64 R12, c[0x0][0x220] ;  /* 0x00008800ff0ccb82 */ /* 0x008ea20000000a00 */
[----:B------:R-:W-:-:S07]  /*18d0*/  DEPBAR.LE SB0, 0x0 ;  /* 0x000080000000791a */ /* 0x000fce0000000000 */
[----:B------:R-:W-:Y:S01]  /*18e0*/  BAR.SYNC.DEFER_BLOCKING 0x0 ;  /* 0x0000000000007b1d */ /* 0x000fe20000010000 */
[----:B------:R-:W-:Y:S01]  /*18f0*/  IMAD.WIDE.U32 R2, R43, R184, RZ ;  /* 0x000000b82b027225 */ /* 0x000fe200078e00ff */
[----:B------:R-:W-:Y:S02]  /*1900*/  SHF.R.U32.HI R0, RZ, 0x3, R0 ;  /* 0x00000003ff007819 */ /* 0x000fe40000011600 */
[----:B------:R-:W-:Y:S01]  /*1910*/  LOP3.LUT R156, R6, 0xffffff00, RZ, 0xc0, !PT ;  /* 0xffffff00069c7812 */ /* 0x000fe200078ec0ff */
[----:B------:R-:W-:Y:S01]  /*1920*/  IMAD.IADD R4, R3, 0x1, R4 ;  /* 0x0000000103047824 */ /* 0x000fe200078e0204 */
[----:B------:R-:W-:Y:S02]  /*1930*/  LEA R3, P0, R2, R24, 0x6 ;  /* 0x0000001802037211 */ /* 0x000fe400078030ff */
[----:B------:R-:W-:Y:S01]  /*1940*/  LOP3.LUT R158, R5, R0, RZ, 0x3c, !PT ;  /* 0x00000000059e7212 */ /* 0x000fe200078e3cff */
[----:B------:R-:W-:Y:S01]  /*1950*/  IMAD R0, R186, 0x200, R156 ;  /* 0x00000200ba007824 */ /* 0x000fe200078e029c */
[----:B------:R-:W-:Y:S01]  /*1960*/  LEA.HI.X R2, R2, R10, R4, 0x6, P0 ;  /* 0x0000000a02027211 */ /* 0x000fe200000f3404 */
[----:B------:R-:W-:Y:S01]  /*1970*/  IMAD R186, R166, 0x8, R186 ;  /* 0x00000008a6ba7824 */ /* 0x000fe200078e02ba */
[----:B------:R-:W-:-:S02]  /*1980*/  @!P3 LEA R7, P1, R184, R3, 0x5 ;  /* 0x00000003b807b211 */ /* 0x000fc400078228ff */
[----:B--2---:R-:W-:-:S04]  /*1990*/  @!P4 LEA R4, P0, R3, R12, 0x1 ;  /* 0x0000000c0304c211 */ /* 0x004fc800078008ff */
[----:B------:R-:W-:Y:S01]  /*19a0*/  @!P4 LEA.HI.X R5, R3, R13, R2, 0x1, P0 ;  /* 0x0000000d0305c211 */ /* 0x000fe200000f0c02 */
[----:B------:R-:W-:Y:S01]  /*19b0*/  IMAD R3, R159, 0x20, R0 ;  /* 0x000000209f037824 */ /* 0x000fe200078e0200 */
[----:B-1----:R-:W-:Y:S01]  /*19c0*/  @!P3 LEA R6, P0, R7, R14, 0x1 ;  /* 0x0000000e0706b211 */ /* 0x002fe200078008ff */
[----:B------:R-:W-:Y:S01]  /*19d0*/  IMAD.U32 R0, R9, 0x20, R8 ;  /* 0x0000002009007824 */ /* 0x000fe200078e0008 */
[----:B------:R-:W-:Y:S01]  /*19e0*/  @!P3 LEA.HI.X R2, R184, R2, R185, 0x5, P1 ;  /* 0x00000002b802b211 */ /* 0x000fe200008f2cb9 */
[----:B------:R-:W-:Y:S01]  /*19f0*/  @P4 STS [R218+0x9000], RZ ;  /* 0x009000ffda004388 */ /* 0x000fe20000000800 */
[----:B------:R-:W-:Y:S02]  /*1a00*/  LOP3.LUT P1, RZ, R41, 0x2, RZ, 0xc0, !PT ;  /* 0x0000000229ff7812 */ /* 0x000fe4000782c0ff */
[----:B------:R-:W-:Y:S01]  /*1a10*/  @!P3 LEA.HI.X R7, R7, R15, R2, 0x1, P0 ;  /* 0x0000000f0707b211 */ /* 0x000fe200000f0c02 */
[----:B------:R-:W-:Y:S01]  /*1a20*/  IMAD.IADD R2, R158, 0x1, R3 ;  /* 0x000000019e027824 */ /* 0x000fe200078e0203 */
[----:B------:R-:W-:Y:S01]  /*1a30*/  @P4 STS [R218+0x9004], RZ ;  /* 0x009004ffda004388 */ /* 0x000fe20000000800 */
[----:B------:R-:W-:Y:S01]  /*1a40*/  LEA R213, R0, UR4, 0x1 ;  /* 0x0000000400d57c11 */ /* 0x000fe2000f8e08ff */
[----:B------:R-:W-:Y:S01]  /*1a50*/  IMAD.MOV.U32 R0, RZ, RZ, 0x20 ;  /* 0x00000020ff007424 */ /* 0x000fe200078e00ff */
[----:B------:R-:W-:Y:S01]  /*1a60*/  LOP3.LUT P0, RZ, R16, 0x2, RZ, 0xc0, !PT ;  /* 0x0000000210ff7812 */ /* 0x000fe2000780c0ff */
[----:B------:R-:W-:Y:S01]  /*1a70*/  @P4 STS.64 [R218+0x9008], RZ ;  /* 0x009008ffda004388 */ /* 0x000fe20000000a00 */
[----:B------:R-:W-:Y:S01]  /*1a80*/  LEA R216, R2, UR4, 0x1 ;  /* 0x0000000402d87c11 */ /* 0x000fe2000f8e08ff */
[----:B------:R-:W-:Y:S01]  /*1a90*/  IMAD.MOV.U32 R3, RZ, RZ, 0x10 ;  /* 0x00000010ff037424 */ /* 0x000fe200078e00ff */
[----:B------:R-:W-:Y:S01]  /*1aa0*/  SEL R0, R0, 0xffffffe0, !P0 ;  /* 0xffffffe000007807 */ /* 0x000fe20004000000 */
[----:B------:R-:W-:Y:S03]  /*1ab0*/  @P4 STS.128 [R218+0xa000], RZ ;  /* 0x00a000ffda004388 */ /* 0x000fe60000000c00 */
[----:B------:R-:W-:Y:S01]  /*1ac0*/  SEL R3, R3, 0xfffffff0, !P1 ;  /* 0xfffffff003037807 */ /* 0x000fe20004800000 */
[----:B------:R-:W-:Y:S01]  /*1ad0*/  @P4 STS.128 [R218+0xb000], RZ ;  /* 0x00b000ffda004388 */ /* 0x000fe20000000c00 */
[----:B------:R-:W-:-:S02]  /*1ae0*/  IMAD.IADD R215, R213, 0x1, R0 ;  /* 0x00000001d5d77824 */ /* 0x000fc400078e0200 */
[----:B------:R-:W-:Y:S01]  /*1af0*/  IMAD.SHL.U32 R0, R42, 0x2, RZ ;  /* 0x000000022a007824 */ /* 0x000fe200078e00ff */
[----:B------:R-:W-:Y:S01]  /*1b00*/  @!PT LDS RZ, [RZ] ;  /* 0x00000000fffff984 */ /* 0x000fe20000000800 */
[----:B------:R-:W-:Y:S01]  /*1b10*/  @!PT LDS RZ, [RZ] ;  /* 0x00000000fffff984 */ /* 0x000fe20000000800 */
[----:B------:R-:W-:Y:S01]  /*1b20*/  @!PT LDS RZ, [RZ] ;  /* 0x00000000fffff984 */ /* 0x000fe20000000800 */
[----:B------:R-:W-:Y:S01]  /*1b30*/  @!P4 LDGSTS.E.BYPASS.LTC128B.128 [R218+0x9000], desc[UR26][R4.64] ;  /* 0x0900000004dacfae */ /* 0x000fe2000b901d5a */
[----:B------:R-:W-:-:S03]  /*1b40*/  IMAD R217, R3, 0x2, R216 ;  /* 0x0000000203d97824 */ /* 0x000fc600078e02d8 */
[----:B------:R-:W-:Y:S01]  /*1b50*/  @!P4 LDGSTS.E.BYPASS.LTC128B.128 [R218+0xa000], desc[UR26][R4.64+0x40] ;  /* 0x0a00004004dacfae */ /* 0x000fe2000b901d5a */
[----:B------:R-:W-:-:S03]  /*1b60*/  LOP3.LUT R0, R0, 0x6, RZ, 0xc0, !PT ;  /* 0x0000000600007812 */ /* 0x000fc600078ec0ff */
[----:B------:R-:W-:Y:S02]  /*1b70*/  @!P4 LDGSTS.E.BYPASS.LTC128B.128 [R218+0xb000], desc[UR26][R4.64+0x80] ;  /* 0x0b00008004dacfae */ /* 0x000fe4000b901d5a */
[----:B------:R-:W-:Y:S02]  /*1b80*/  IMAD R0, R43, 0x40, R0 ;  /* 0x000000402b007824 */ /* 0x000fe400078e0200 */
[----:B------:R-:W-:Y:S02]  /*1b90*/  @P3 STS.128 [R218+0x9800], RZ ;  /* 0x009800ffda003388 */ /* 0x000fe40000000c00 */
[C---:B------:R-:W-:Y:S01]  /*1ba0*/  VIADD R2, R0.reuse, 0x9 ;  /* 0x0000000900027836 */ /* 0x040fe20000000000 */
[CC--:B------:R-:W-:Y:S01]  /*1bb0*/  ISETP.GE.AND P4, PT, R0.reuse, R40.reuse, PT ;  /* 0x000000280000720c */ /* 0x0c0fe20003f86270 */
[----:B------:R-:W-:Y:S01]  /*1bc0*/  @P3 STS.128 [R218+0xa800], RZ ;  /* 0x00a800ffda003388 */ /* 0x000fe20000000c00 */
[----:B------:R-:W-:Y:S02]  /*1bd0*/  VIADD R41, R0, 0x19 ;  /* 0x0000001900297836 */ /* 0x000fe40000000000 */
[----:B------:R-:W-:Y:S01]  /*1be0*/  ISETP.GE.AND P1, PT, R2, R40, PT ;  /* 0x000000280200720c */ /* 0x000fe20003f26270 */
[----:B------:R-:W-:Y:S01]  /*1bf0*/  @P3 STS.128 [R218+0xb800], RZ ;  /* 0x00b800ffda003388 */ /* 0x000fe20000000c00 */
[----:B------:R-:W-:-:S03]  /*1c00*/  VIADD R2, R0, 0x11 ;  /* 0x0000001100027836 */ /* 0x000fc60000000000 */
[----:B------:R-:W-:Y:S01]  /*1c10*/  @!PT LDS RZ, [RZ] ;  /* 0x00000000fffff984 */ /* 0x000fe20000000800 */
[----:B------:R-:W-:Y:S01]  /*1c20*/  @!PT LDS RZ, [RZ] ;  /* 0x00000000fffff984 */ /* 0x000fe20000000800 */
[----:B------:R-:W-:Y:S01]  /*1c30*/  @!PT LDS RZ, [RZ] ;  /* 0x00000000fffff984 */ /* 0x000fe20000000800 */
[----:B------:R-:W-:Y:S02]  /*1c40*/  @!P3 LDGSTS.E.BYPASS.LTC128B.128 [R218+0x9800], desc[UR26][R6.64] ;  /* 0x0980000006dabfae */ /* 0x000fe4000b901d5a */
[-C--:B------:R-:W-:Y:S01]  /*1c50*/  ISETP.GE.AND P6, PT, R2, R40.reuse, PT ;  /* 0x000000280200720c */ /* 0x080fe20003fc6270 */
[----:B------:R-:W-:Y:S01]  /*1c60*/  VIADD R2, R0, 0x21 ;  /* 0x0000002100027836 */ /* 0x000fe20000000000 */
[----:B------:R-:W-:Y:S04]  /*1c70*/  @!P3 LDGSTS.E.BYPASS.LTC128B.128 [R218+0xa800], desc[UR26][R6.64+0x40] ;  /* 0x0a80004006dabfae */ /* 0x000fe8000b901d5a */
[----:B------:R1:W-:Y:S01]  /*1c80*/  @!P3 LDGSTS.E.BYPASS.LTC128B.128 [R218+0xb800], desc[UR26][R6.64+0x80] ;  /* 0x0b80008006dabfae */ /* 0x0003e2000b901d5a */
[----:B------:R-:W-:Y:S01]  /*1c90*/  ISETP.GE.AND P5, PT, R2, R40, PT ;  /* 0x000000280200720c */ /* 0x000fe20003fa6270 */
[----:B------:R-:W-:-:S02]  /*1ca0*/  VIADD R2, R0, 0x28 ;  /* 0x0000002800027836 */ /* 0x000fc40000000000 */
[----:B------:R-:W-:Y:S04]  /*1cb0*/  LDSM.16.M88.4 R36, [R213+0x6000] ;  /* 0x00600000d524783b */ /* 0x000fe80000000200 */
[----:B------:R-:W2:Y:S04]  /*1cc0*/  LDSM.16.M88.4 R8, [R216+0x1000] ;  /* 0x00100000d808783b */ /* 0x000ea80000000200 */
[----:B------:R-:W3:Y:S04]  /*1cd0*/  LDSM.16.M88.4 R32, [R213+0x6400] ;  /* 0x00640000d520783b */ /* 0x000ee80000000200 */
[----:B------:R-:W4:Y:S04]  /*1ce0*/  LDSM.16.M88.4 R28, [R213+0x6800] ;  /* 0x00680000d51c783b */ /* 0x000f280000000200 */
[----:B------:R-:W5:Y:S04]  /*1cf0*/  LDSM.16.M88.4 R24, [R213+0x6c00] ;  /* 0x006c0000d518783b */ /* 0x000f680000000200 */
[----:B------:R-:W5:Y:S04]  /*1d00*/  LDSM.16.M88.4 R12, [R216] ;  /* 0x00000000d80c783b */ /* 0x000f680000000200 */
[----:B------:R-:W-:Y:S04]  /*1d10*/  LDSM.16.M88.4 R20, [R215+0x6000] ;  /* 0x00600000d714783b */ /* 0x000fe80000000200 */
[----:B-1----:R-:W1:Y:S04]  /*1d20*/  LDSM.16.M88.4 R4, [R217+0x1000] ;  /* 0x00100000d904783b */ /* 0x002e680000000200 */
[----:B------:R-:W1:Y:S04]  /*1d30*/  LDSM.16.M88.4 R44, [R215+0x6400] ;  /* 0x00640000d72c783b */ /* 0x000e680000000200 */
[----:B------:R-:W1:Y:S04]  /*1d40*/  LDSM.16.M88.4 R48, [R215+0x6800] ;  /* 0x00680000d730783b */ /* 0x000e680000000200 */
[----:B------:R-:W1:Y:S01]  /*1d50*/  LDSM.16.M88.4 R52, [R215+0x6c00] ;  /* 0x006c0000d734783b */ /* 0x000e620000000200 */
[C---:B--2---:R-:W-:Y:S03]  /*1d60*/  HMMA.16816.F32.BF16 R84, R8.reuse, R36, RZ ;  /* 0x000000240854723c */ /* 0x044fe600000418ff */
[----:B------:R-:W2:Y:S04]  /*1d70*/  LDSM.16.M88.4 R16, [R217] ;  /* 0x00000000d910783b */ /* 0x000ea80000000200 */
[----:B------:R-:W0:Y:S01]  /*1d80*/  LDGDEPBAR ;  /* 0x00000000000079af */ /* 0x000e220000000000 */
[C---:B------:R-:W-:Y:S06]  /*1d90*/  HMMA.16816.F32.BF16 R80, R8.reuse, R38, RZ ;  /* 0x000000260850723c */ /* 0x040fec00000418ff */
[C---:B---3--:R-:W-:Y:S06]  /*1da0*/  HMMA.16816.F32.BF16 R72, R8.reuse, R32, RZ ;  /* 0x000000200848723c */ /* 0x048fec00000418ff */
[C---:B------:R-:W-:Y:S06]  /*1db0*/  HMMA.16816.F32.BF16 R68, R8.reuse, R34, RZ ;  /* 0x000000220844723c */ /* 0x040fec00000418ff */
[C---:B----4-:R-:W-:Y:S06]  /*1dc0*/  HMMA.16816.F32.BF16 R64, R8.reuse, R28, RZ ;  /* 0x0000001c0840723c */ /* 0x050fec00000418ff */
[C---:B-----5:R-:W-:Y:S06]  /*1dd0*/  HMMA.16816.F32.BF16 R56, R8.reuse, R24, RZ ;  /* 0x000000180838723c */ /* 0x060fec00000418ff */
[C---:B------:R-:W-:Y:S06]  /*1de0*/  HMMA.16816.F32.BF16 R60, R8.reuse, R30, RZ ;  /* 0x0000001e083c723c */ /* 0x040fec00000418ff */
[----:B------:R-:W-:Y:S06]  /*1df0*/  HMMA.16816.F32.BF16 R8, R8, R26, RZ ;  /* 0x0000001a0808723c */ /* 0x000fec00000418ff */
[C---:B------:R-:W-:Y:S06]  /*1e00*/  HMMA.16816.F32.BF16 R92, R12.reuse, R36, RZ ;  /* 0x000000240c5c723c */ /* 0x040fec00000418ff */
[----:B------:R-:W-:Y:S06]  /*1e10*/  HMMA.16816.F32.BF16 R36, R12, R38, RZ ;  /* 0x000000260c24723c */ /* 0x000fec00000418ff */
[----:B-1----:R-:W-:Y:S06]  /*1e20*/  HMMA.16816.F32.BF16 R144, R4, R22, R80 ;  /* 0x000000160490723c */ /* 0x002fec0000041850 */
[C---:B------:R-:W-:Y:S06]  /*1e30*/  HMMA.16816.F32.BF16 R76, R12.reuse, R32, RZ ;  /* 0x000000200c4c723c */ /* 0x040fec00000418ff */
[----:B------:R-:W-:Y:S01]  /*1e40*/  HMMA.16816.F32.BF16 R88, R12, R34, RZ ;  /* 0x000000220c58723c */ /* 0x000fe200000418ff */
[----:B------:R-:W-:Y:S05]  /*1e50*/  LDSM.16.M88.4 R32, [R213+0x7400] ;  /* 0x00740000d520783b */ /* 0x000fea0000000200 */
[C---:B------:R-:W-:Y:S06]  /*1e60*/  HMMA.16816.F32.BF16 R124, R4.reuse, R20, R84 ;  /* 0x00000014047c723c */ /* 0x040fec0000041854 */
[C---:B------:R-:W-:Y:S01]  /*1e70*/  HMMA.16816.F32.BF16 R140, R4.reuse, R44, R72 ;  /* 0x0000002c048c723c */ /* 0x040fe20000041848 */
[----:B------:R-:W-:Y:S05]  /*1e80*/  LDSM.16.M88.4 R72, [R215+0x7800] ;  /* 0x00780000d748783b */ /* 0x000fea0000000200 */
[C---:B------:R-:W-:Y:S01]  /*1e90*/  HMMA.16816.F32.BF16 R136, R4.reuse, R46, R68 ;  /* 0x0000002e0488723c */ /* 0x040fe20000041844 */
[----:B------:R-:W-:Y:S05]  /*1ea0*/  LDSM.16.M88.4 R68, [R215+0x7c00] ;  /* 0x007c0000d744783b */ /* 0x000fea0000000200 */
[C---:B------:R-:W-:Y:S01]  /*1eb0*/  HMMA.16816.F32.BF16 R80, R4.reuse, R48, R64 ;  /* 0x000000300450723c */ /* 0x040fe20000041840 */
[----:B------:R-:W-:Y:S05]  /*1ec0*/  LDSM.16.M88.4 R64, [R215+0x7400] ;  /* 0x00740000d740783b */ /* 0x000fea0000000200 */
[C---:B------:R-:W-:Y:S06]  /*1ed0*/  HMMA.16816.F32.BF16 R148, R4.reuse, R52, R56 ;  /* 0x000000340494723c */ /* 0x040fec0000041838 */
[C---:B------:R-:W-:Y:S01]  /*1ee0*/  HMMA.16816.F32.BF16 R152, R4.reuse, R50, R60 ;  /* 0x000000320498723c */ /* 0x040fe2000004183c */
[----:B------:R-:W-:Y:S05]  /*1ef0*/  LDSM.16.M88.4 R60, [R215+0x7000] ;  /* 0x00700000d73c783b */ /* 0x000fea0000000200 */
[----:B------:R-:W-:Y:S01]  /*1f00*/  HMMA.16816.F32.BF16 R132, R4, R54, R8 ;  /* 0x000000360484723c */ /* 0x000fe20000041808 */
[----:B------:R-:W1:Y:S04]  /*1f10*/  LDSM.16.M88.4 R4, [R216+0x3000] ;  /* 0x00300000d804783b */ /* 0x000e680000000200 */
[----:B------:R-:W-:Y:S01]  /*1f20*/  LDSM.16.M88.4 R8, [R216+0x2000] ;  /* 0x00200000d808783b */ /* 0x000fe20000000200 */
[----:B--2---:R-:W-:Y:S03]  /*1f30*/  HMMA.16816.F32.BF16 R116, R16, R22, R36 ;  /* 0x000000161074723c */ /* 0x004fe60000041824 */
[----:B------:R-:W2:Y:S03]  /*1f40*/  LDSM.16.M88.4 R36, [R213+0x7000] ;  /* 0x00700000d524783b */ /* 0x000ea60000000200 */
[C---:B------:R-:W-:Y:S06]  /*1f50*/  HMMA.16816.F32.BF16 R96, R12.reuse, R28, RZ ;  /* 0x0000001c0c60723c */ /* 0x040fec00000418ff */
[C---:B------:R-:W-:Y:S01]  /*1f60*/  HMMA.16816.F32.BF16 R108, R12.reuse, R30, RZ ;  /* 0x0000001e0c6c723c */ /* 0x040fe200000418ff */
[----:B------:R-:W-:Y:S05]  /*1f70*/  LDSM.16.M88.4 R28, [R213+0x7800] ;  /* 0x00780000d51c783b */ /* 0x000fea0000000200 */
[C---:B------:R-:W-:Y:S06]  /*1f80*/  HMMA.16816.F32.BF16 R100, R12.reuse, R24, RZ ;  /* 0x000000180c64723c */ /* 0x040fec00000418ff */
[----:B------:R-:W-:Y:S01]  /*1f90*/  HMMA.16816.F32.BF16 R120, R12, R26, RZ ;  /* 0x0000001a0c78723c */ /* 0x000fe200000418ff */
[----:B------:R-:W3:Y:S04]  /*1fa0*/  LDSM.16.M88.4 R24, [R213+0x7c00] ;  /* 0x007c0000d518783b */ /* 0x000ee80000000200 */
[----:B------:R-:W4:Y:S01]  /*1fb0*/  LDSM.16.M88.4 R12, [R217+0x3000] ;  /* 0x00300000d90c783b */ /* 0x000f220000000200 */
[C---:B------:R-:W-:Y:S03]  /*1fc0*/  HMMA.16816.F32.BF16 R128, R16.reuse, R20, R92 ;  /* 0x000000141080723c */ /* 0x040fe6000004185c */
[----:B------:R-:W5:Y:S03]  /*1fd0*/  LDSM.16.M88.4 R20, [R217+0x2000] ;  /* 0x00200000d914783b */ /* 0x000f660000000200 */
[C---:B------:R-:W-:Y:S06]  /*1fe0*/  HMMA.16816.F32.BF16 R112, R16.reuse, R44, R76 ;  /* 0x0000002c1070723c */ /* 0x040fec000004184c */
[C---:B------:R-:W-:Y:S06]  /*1ff0*/  HMMA.16816.F32.BF16 R104, R16.reuse, R46, R88 ;  /* 0x0000002e1068723c */ /* 0x040fec0000041858 */
[C---:B------:R-:W-:Y:S06]  /*2000*/  HMMA.16816.F32.BF16 R88, R16.reuse, R48, R96 ;  /* 0x000000301058723c */ /* 0x040fec0000041860 */
[C---:B------:R-:W-:Y:S06]  /*2010*/  HMMA.16816.F32.BF16 R84, R16.reuse, R52, R100 ;  /* 0x000000341054723c */ /* 0x040fec0000041864 */
[C---:B------:R-:W-:Y:S06]  /*2020*/  HMMA.16816.F32.BF16 R76, R16.reuse, R50, R108 ;  /* 0x00000032104c723c */ /* 0x040fec000004186c */
[----:B------:R-:W-:Y:S06]  /*2030*/  HMMA.16816.F32.BF16 R56, R16, R54, R120 ;  /* 0x000000361038723c */ /* 0x000fec0000041878 */
[C---:B-1----:R-:W-:Y:S06]  /*2040*/  HMMA.16816.F32.BF16 R44, R4.reuse, R32, R140 ;  /* 0x00000020042c723c */ /* 0x042fec000004188c */
[----:B--2---:R-:W-:Y:S06]  /*2050*/  HMMA.16816.F32.BF16 R48, R4, R38, R144 ;  /* 0x000000260430723c */ /* 0x004fec0000041890 */
[-C--:B------:R-:W-:Y:S06]  /*2060*/  HMMA.16816.F32.BF16 R108, R8, R36.reuse, R128 ;  /* 0x00000024086c723c */ /* 0x080fec0000041880 */
[C---:B------:R-:W-:Y:S06]  /*2070*/  HMMA.16816.F32.BF16 R52, R4.reuse, R36, R124 ;  /* 0x000000240434723c */ /* 0x040fec000004187c */
[C---:B------:R-:W-:Y:S06]  /*2080*/  HMMA.16816.F32.BF16 R16, R4.reuse, R34, R136 ;  /* 0x000000220410723c */ /* 0x040fec0000041888 */
[----:B---3--:R-:W-:Y:S06]  /*2090*/  HMMA.16816.F32.BF16 R92, R4, R24, R148 ;  /* 0x00000018045c723c */ /* 0x008fec0000041894 */
[C---:B------:R-:W-:Y:S06]  /*20a0*/  HMMA.16816.F32.BF16 R136, R8.reuse, R34, R104 ;  /* 0x000000220888723c */ /* 0x040fec0000041868 */
[C---:B------:R-:W-:Y:S01]  /*20b0*/  HMMA.16816.F32.BF16 R116, R8.reuse, R38, R116 ;  /* 0x000000260874723c */ /* 0x040fe20000041874 */
[----:B------:R-:W-:Y:S05]  /*20c0*/  LDSM.16.M88.4 R36, [R213+0x8400] ;  /* 0x00840000d524783b */ /* 0x000fea0000000200 */
[C---:B------:R-:W-:Y:S01]  /*20d0*/  HMMA.16816.F32.BF16 R112, R8.reuse, R32, R112 ;  /* 0x000000200870723c */ /* 0x040fe20000041870 */
[----:B------:R-:W-:Y:S05]  /*20e0*/  LDSM.16.M88.4 R32, [R213+0x8800] ;  /* 0x00880000d520783b */ /* 0x000fea0000000200 */
[C---:B------:R-:W-:Y:S06]  /*20f0*/  HMMA.16816.F32.BF16 R140, R8.reuse, R28, R88 ;  /* 0x0000001c088c723c */ /* 0x040fec0000041858 */
[C---:B------:R-:W-:Y:S06]  /*2100*/  HMMA.16816.F32.BF16 R148, R8.reuse, R24, R84 ;  /* 0x000000180894723c */ /* 0x040fec0000041854 */
[C---:B------:R-:W-:Y:S06]  /*2110*/  HMMA.16816.F32.BF16 R104, R8.reuse, R30, R76 ;  /* 0x0000001e0868723c */ /* 0x040fec000004184c */
[----:B------:R-:W-:Y:S01]  /*2120*/  HMMA.16816.F32.BF16 R56, R8, R26, R56 ;  /* 0x0000001a0838723c */ /* 0x000fe20000041838 */
[----:B------:R-:W-:Y:S05]  /*2130*/  LDSM.16.M88.4 R8, [R216+0x4000] ;  /* 0x00400000d808783b */ /* 0x000fea0000000200 */
[----:B----4-:R-:W-:Y:S01]  /*2140*/  HMMA.16816.F32.BF16 R128, R12, R64, R44 ;  /* 0x000000400c80723c */ /* 0x010fe2000004182c */
[----:B------:R-:W1:Y:S05]  /*2150*/  LDSM.16.M88.4 R44, [R213+0x8000] ;  /* 0x00800000d52c783b */ /* 0x000e6a0000000200 */
[C---:B------:R-:W-:Y:S06]  /*2160*/  HMMA.16816.F32.BF16 R80, R4.reuse, R28, R80 ;  /* 0x0000001c0450723c */ /* 0x040fec0000041850 */
[C---:B------:R-:W-:Y:S01]  /*2170*/  HMMA.16816.F32.BF16 R96, R4.reuse, R30, R152 ;  /* 0x0000001e0460723c */ /* 0x040fe20000041898 */
[----:B------:R-:W-:Y:S05]  /*2180*/  LDSM.16.M88.4 R28, [R215+0x8000] ;  /* 0x00800000d71c783b */ /* 0x000fea0000000200 */
[----:B------:R-:W-:Y:S01]  /*2190*/  HMMA.16816.F32.BF16 R100, R4, R26, R132 ;  /* 0x0000001a0464723c */ /* 0x000fe20000041884 */
[----:B------:R-:W2:Y:S04]  /*21a0*/  LDSM.16.M88.4 R4, [R216+0x5000] ;  /* 0x00500000d804783b */ /* 0x000ea80000000200 */
[----:B------:R-:W3:Y:S01]  /*21b0*/  LDSM.16.M88.4 R24, [R213+0x8c00] ;  /* 0x008c0000d518783b */ /* 0x000ee20000000200 */
[----:B------:R-:W-:Y:S06]  /*21c0*/  HMMA.16816.F32.BF16 R132, R12, R62, R48 ;  /* 0x0000003e0c84723c */ /* 0x000fec0000041830 */
[-C--:B-----5:R-:W-:Y:S06]  /*21d0*/  HMMA.16816.F32.BF16 R48, R20, R60.reuse, R108 ;  /* 0x0000003c1430723c */ /* 0x0a0fec000004186c */
[----:B------:R-:W-:Y:S06]  /*21e0*/  HMMA.16816.F32.BF16 R52, R12, R60, R52 ;  /* 0x0000003c0c34723c */ /* 0x000fec0000041834 */
[----:B------:R-:W-:Y:S06]  /*21f0*/  HMMA.16816.F32.BF16 R76, R20, R62, R116 ;  /* 0x0000003e144c723c */ /* 0x000fec0000041874 */
[C---:B------:R-:W-:Y:S01]  /*2200*/  HMMA.16816.F32.BF16 R124, R12.reuse, R66, R16 ;  /* 0x000000420c7c723c */ /* 0x040fe20000041810 */
[----:B------:R-:W-:Y:S05]  /*2210*/  LDSM.16.M88.4 R16, [R217+0x4000] ;  /* 0x00400000d910783b */ /* 0x000fea0000000200 */
[C---:B------:R-:W-:Y:S06]  /*2220*/  HMMA.16816.F32.BF16 R120, R12.reuse, R72, R80 ;  /* 0x000000480c78723c */ /* 0x040fec0000041850 */
[C---:B------:R-:W-:Y:S06]  /*2230*/  HMMA.16816.F32.BF16 R144, R12.reuse, R68, R92 ;  /* 0x000000440c90723c */ /* 0x040fec000004185c */
[C---:B------:R-:W-:Y:S06]  /*2240*/  HMMA.16816.F32.BF16 R96, R12.reuse, R74, R96 ;  /* 0x0000004a0c60723c */ /* 0x040fec0000041860 */
[----:B------:R-:W-:Y:S01]  /*2250*/  HMMA.16816.F32.BF16 R84, R12, R70, R100 ;  /* 0x000000460c54723c */ /* 0x000fe20000041864 */
[----:B------:R-:W4:Y:S05]  /*2260*/  LDSM.16.M88.4 R12, [R217+0x5000] ;  /* 0x00500000d90c783b */ /* 0x000f2a0000000200 */
[C---:B------:R-:W-:Y:S06]  /*2270*/  HMMA.16816.F32.BF16 R92, R20.reuse, R72, R140 ;  /* 0x00000048145c723c */ /* 0x040fec000004188c */
[C---:B------:R-:W-:Y:S06]  /*2280*/  HMMA.16816.F32.BF16 R80, R20.reuse, R64, R112 ;  /* 0x000000401450723c */ /* 0x040fec0000041870 */
[C---:B------:R-:W-:Y:S06]  /*2290*/  HMMA.16816.F32.BF16 R88, R20.reuse, R66, R136 ;  /* 0x000000421458723c */ /* 0x040fec0000041888 */
[C---:B------:R-:W-:Y:S06]  /*22a0*/  HMMA.16816.F32.BF16 R72, R20.reuse, R74, R104 ;  /* 0x0000004a1448723c */ /* 0x040fec0000041868 */
[C---:B------:R-:W-:Y:S06]  /*22b0*/  HMMA.16816.F32.BF16 R64, R20.reuse, R68, R148 ;  /* 0x000000441440723c */ /* 0x040fec0000041894 */
[----:B------:R-:W-:Y:S06]  /*22c0*/  HMMA.16816.F32.BF16 R56, R20, R70, R56 ;  /* 0x000000461438723c */ /* 0x000fec0000041838 */
[-C--:B-1----:R-:W-:Y:S01]  /*22d0*/  HMMA.16816.F32.BF16 R20, R8, R44.reuse, R48 ;  /* 0x0000002c0814723c */ /* 0x082fe20000041830 */
[----:B------:R-:W1:Y:S05]  /*22e0*/  LDSM.16.M88.4 R48, [R215+0x8400] ;  /* 0x00840000d730783b */ /* 0x000e6a0000000200 */
[C---:B--2---:R-:W-:Y:S06]  /*22f0*/  HMMA.16816.F32.BF16 R52, R4.reuse, R44, R52 ;  /* 0x0000002c0434723c */ /* 0x044fec0000041834 */
[-C--:B------:R-:W-:Y:S06]  /*2300*/  HMMA.16816.F32.BF16 R60, R4, R46.reuse, R132 ;  /* 0x0000002e043c723c */ /* 0x080fec0000041884 */
[C---:B------:R-:W-:Y:S06]  /*2310*/  HMMA.16816.F32.BF16 R44, R8.reuse, R46, R76 ;  /* 0x0000002e082c723c */ /* 0x040fec000004184c */
[C---:B------:R-:W-:Y:S06]  /*2320*/  HMMA.16816.F32.BF16 R76, R8.reuse, R34, R72 ;  /* 0x00000022084c723c */ /* 0x040fec0000041848 */
[----:B---3--:R-:W-:Y:S06]  /*2330*/  HMMA.16816.F32.BF16 R72, R8, R24, R64 ;  /* 0x000000180848723c */ /* 0x008fec0000041840 */
        /* <DEDUP_REMOVED lines=8> */
[C---:B------:R-:W-:Y:S06]  /*23c0*/  HMMA.16816.F32.BF16 R88, R8.reuse, R38, R88 ;  /* 0x000000260858723c */ /* 0x040fec0000041858 */
[C---:B------:R-:W-:Y:S06]  /*23d0*/  HMMA.16816.F32.BF16 R92, R8.reuse, R32, R92 ;  /* 0x00000020085c723c */ /* 0x040fec000004185c */
[----:B------:R-:W-:Y:S01]  /*23e0*/  HMMA.16816.F32.BF16 R64, R8, R26, R56 ;  /* 0x0000001a0840723c */ /* 0x000fe20000041838 */
[----:B------:R-:W2:Y:S01]  /*23f0*/  LDSM.16.M88.4 R8, [R215+0x8800] ;  /* 0x00880000d708783b */ /* 0x000ea20000000200 */
[----:B------:R-:W-:Y:S01]  /*2400*/  VIADD R32, R0, 0x8 ;  /* 0x0000000800207836 */ /* 0x000fe20000000000 */
[----:B------:R-:W-:-:S04]  /*2410*/  DEPBAR.LE SB0, 0x0 ;  /* 0x000080000000791a */ /* 0x000fc80000000000 */
[----:B----4-:R-:W-:Y:S01]  /*2420*/  HMMA.16816.F32.BF16 R56, R12, R28, R52 ;  /* 0x0000001c0c38723c */ /* 0x010fe20000041834 */
[----:B------:R-:W-:Y:S01]  /*2430*/  VIADD R33, R0, 0x1 ;  /* 0x0000000100217836 */ /* 0x000fe20000000000 */
[----:B------:R-:W-:Y:S01]  /*2440*/  ISETP.GE.AND P2, PT, R32, R40, PT ;  /* 0x000000282000720c */ /* 0x000fe20003f46270 */
[----:B------:R-:W-:-:S03]  /*2450*/  VIADD R32, R0, 0x10 ;  /* 0x0000001000207836 */ /* 0x000fc60000000000 */
[----:B------:R-:W-:Y:S01]  /*2460*/  HMMA.16816.F32.BF16 R36, R16, R28, R20 ;  /* 0x0000001c1024723c */ /* 0x000fe20000041814 */
[-C--:B------:R-:W-:Y:S02]  /*2470*/  ISETP.GE.AND P3, PT, R33, R40.reuse, PT ;  /* 0x000000282100720c */ /* 0x080fe40003f66270 */
[----:B------:R-:W-:-:S03]  /*2480*/  ISETP.GE.AND P0, PT, R32, R40, PT ;  /* 0x000000282000720c */ /* 0x000fc60003f06270 */
[-C--:B------:R-:W-:Y:S06]  /*2490*/  HMMA.16816.F32.BF16 R52, R12, R30.reuse, R60 ;  /* 0x0000001e0c34723c */ /* 0x080fec000004183c */
[C---:B------:R-:W-:Y:S06]  /*24a0*/  HMMA.16816.F32.BF16 R28, R16.reuse, R30, R44 ;  /* 0x0000001e101c723c */ /* 0x040fec000004182c */
[----:B-1----:R-:W-:Y:S01]  /*24b0*/  HMMA.16816.F32.BF16 R24, R16, R48, R68 ;  /* 0x000000301018723c */ /* 0x002fe20000041844 */
[----:B------:R-:W-:-:S05]  /*24c0*/  FSEL R42, R56, -INF , !P4 ;  /* 0xff800000382a7808 */ /* 0x000fca0006000000 */
[C---:B------:R-:W-:Y:S01]  /*24d0*/  HMMA.16816.F32.BF16 R20, R12.reuse, R48, R100 ;  /* 0x000000300c14723c */ /* 0x040fe20000041864 */
[----:B------:R-:W-:Y:S01]  /*24e0*/  FSEL R139, R38, -INF , !P4 ;  /* 0xff800000268b7808 */ /* 0x000fe20006000000 */
[----:B------:R-:W-:Y:S01]  /*24f0*/  VIADD R69, R0, 0x18 ;  /* 0x0000001800457836 */ /* 0x000fe20000000000 */
[----:B------:R-:W-:Y:S02]  /*2500*/  FSEL R140, R39, -INF , !P3 ;  /* 0xff800000278c7808 */ /* 0x000fe40005800000 */
[----:B------:R-:W-:Y:S01]  /*2510*/  FSEL R116, R37, -INF , !P3 ;  /* 0xff80000025747808 */ /* 0x000fe20005800000 */
[-C--:B------:R-:W-:Y:S01]  /*2520*/  HMMA.16816.F32.BF16 R44, R12, R50.reuse, R104 ;  /* 0x000000320c2c723c */ /* 0x080fe20000041868 */
[----:B------:R-:W-:Y:S02]  /*2530*/  FSEL R70, R58, -INF , !P4 ;  /* 0xff8000003a467808 */ /* 0x000fe40006000000 */
[----:B------:R-:W-:Y:S02]  /*2540*/  FSEL R71, R59, -INF , !P3 ;  /* 0xff8000003b477808 */ /* 0x000fe40005800000 */
[----:B------:R-:W-:Y:S01]  /*2550*/  FSEL R38, R57, -INF , !P3 ;  /* 0xff80000039267808 */ /* 0x000fe20005800000 */
[----:B------:R-:W-:Y:S01]  /*2560*/  HMMA.16816.F32.BF16 R48, R16, R50, R88 ;  /* 0x000000321030723c */ /* 0x000fe20000041858 */
[----:B------:R-:W-:-:S02]  /*2570*/  FSEL R138, R30, -INF , !P2 ;  /* 0xff8000001e8a7808 */ /* 0x000fc40005000000 */
[----:B------:R-:W-:Y:S02]  /*2580*/  FSEL R39, R54, -INF , !P2 ;  /* 0xff80000036277808 */ /* 0x000fe40005000000 */
[----:B------:R-:W-:Y:S01]  /*2590*/  FSEL R37, R52, -INF , !P2 ;  /* 0xff80000034257808 */ /* 0x000fe20005000000 */
[C---:B--2---:R-:W-:Y:S01]  /*25a0*/  HMMA.16816.F32.BF16 R32, R12.reuse, R8, R120 ;  /* 0x000000080c20723c */ /* 0x044fe20000041878 */
[----:B------:R-:W-:Y:S02]  /*25b0*/  FSEL R68, R55, -INF , !P1 ;  /* 0xff80000037447808 */ /* 0x000fe40004800000 */
[----:B------:R-:W-:Y:S02]  /*25c0*/  FSEL R30, R53, -INF , !P1 ;  /* 0xff800000351e7808 */ /* 0x000fe40004800000 */
[----:B------:R-:W-:Y:S01]  /*25d0*/  FSEL R137, R31, -INF , !P1 ;  /* 0xff8000001f897808 */ /* 0x000fe20004800000 */
[----:B------:R-:W-:Y:S01]  /*25e0*/  HMMA.16816.F32.BF16 R56, R12, R10, R96 ;  /* 0x0000000a0c38723c */ /* 0x000fe20000041860 */
[----:B------:R-:W-:-:S02]  /*25f0*/  FSEL R133, R29, -INF , !P1 ;  /* 0xff8000001d857808 */ /* 0x000fc40004800000 */
[-C--:B------:R-:W-:Y:S01]  /*2600*/  ISETP.GE.AND P1, PT, R2, R40.reuse, PT ;  /* 0x000000280200720c */ /* 0x080fe20003f26270 */
[----:B------:R-:W-:Y:S01]  /*2610*/  VIADD R2, R0, 0x29 ;  /* 0x0000002900027836 */ /* 0x000fe20000000000 */
[----:B------:R-:W-:Y:S01]  /*2620*/  FSEL R104, R36, -INF , !P4 ;  /* 0xff80000024687808 */ /* 0x000fe20006000000 */
[C---:B------:R-:W-:Y:S01]  /*2630*/  HMMA.16816.F32.BF16 R60, R12.reuse, R4, R144 ;  /* 0x000000040c3c723c */ /* 0x040fe20000041890 */
[----:B------:R-:W-:Y:S01]  /*2640*/  FSEL R100, R23, -INF , !P6 ;  /* 0xff80000017647808 */ /* 0x000fe20007000000 */
[----:B------:R-:W-:Y:S01]  /*2650*/  VIADD R36, R0, 0x20 ;  /* 0x0000002000247836 */ /* 0x000fe20000000000 */
        /* <DEDUP_REMOVED lines=8> */
[----:B------:R-:W-:Y:S02]  /*26e0*/  ISETP.GE.AND P6, PT, R40, 0x41, PT ;  /* 0x000000412800780c */ /* 0x000fe40003fc6270 */
[----:B------:R-:W-:Y:S02]  /*26f0*/  FSEL R132, R28, -INF , !P2 ;  /* 0xff8000001c847808 */ /* 0x000fe40005000000 */
[-C--:B------:R-:W-:Y:S01]  /*2700*/  ISETP.GE.AND P3, PT, R2, R40.reuse, PT ;  /* 0x000000280200720c */ /* 0x080fe20003f66270 */
[C---:B------:R-:W-:Y:S01]  /*2710*/  VIADD R2, R0.reuse, 0x31 ;  /* 0x0000003100027836 */ /* 0x040fe20000000000 */
[----:B------:R-:W-:Y:S01]  /*2720*/  ISETP.GE.AND P2, PT, R69, R40, PT ;  /* 0x000000284500720c */ /* 0x000fe20003f46270 */
[----:B------:R-:W-:Y:S01]  /*2730*/  HMMA.16816.F32.BF16 R76, R16, R10, R76 ;  /* 0x0000000a104c723c */ /* 0x000fe2000004184c */
[----:B------:R-:W-:Y:S01]  /*2740*/  P2R R28, PR, RZ, 0x2 ;  /* 0x00000002ff1c7803 */ /* 0x000fe20000000000 */
[----:B------:R-:W-:Y:S01]  /*2750*/  VIADD R8, R0, 0x39 ;  /* 0x0000003900087836 */ /* 0x000fe20000000000 */
[----:B------:R-:W-:-:S02]  /*2760*/  FSEL R46, R46, -INF , !P2 ;  /* 0xff8000002e2e7808 */ /* 0x000fc40005000000 */
[----:B------:R-:W-:Y:S01]  /*2770*/  FSEL R44, R44, -INF , !P2 ;  /* 0xff8000002c2c7808 */ /* 0x000fe20005000000 */
[C---:B------:R-:W-:Y:S01]  /*2780*/  HMMA.16816.F32.BF16 R72, R16.reuse, R4, R72 ;  /* 0x000000041048723c */ /* 0x040fe20000041848 */
[----:B------:R-:W-:Y:S02]  /*2790*/  FSEL R145, R50, -INF , !P2 ;  /* 0xff80000032917808 */ /* 0x000fe40005000000 */
[----:B------:R-:W-:Y:S02]  /*27a0*/  FSEL R143, R48, -INF , !P2 ;  /* 0xff800000308f7808 */ /* 0x000fe40005000000 */
[----:B------:R-:W-:Y:S01]  /*27b0*/  FSEL R155, R26, -INF , !P0 ;  /* 0xff8000001a9b7808 */ /* 0x000fe20004000000 */
[----:B------:R-:W-:Y:S01]  /*27c0*/  HMMA.16816.F32.BF16 R64, R16, R6, R64 ;  /* 0x000000061040723c */ /* 0x000fe20000041840 */
[----:B------:R-:W-:Y:S01]  /*27d0*/  ISETP.GE.AND P2, PT, R2, R40, PT ;  /* 0x000000280200720c */ /* 0x000fe20003f46270 */
[----:B------:R-:W-:Y:S01]  /*27e0*/  VIADD R2, R0, 0x38 ;  /* 0x0000003800027836 */ /* 0x000fe20000000000 */
[----:B------:R-:W-:-:S02]  /*27f0*/  FSEL R29, R22, -INF , !P0 ;  /* 0xff800000161d7808 */ /* 0x000fc40004000000 */
[----:B------:R-:W-:Y:S01]  /*2800*/  FSEL R26, R20, -INF , !P0 ;  /* 0xff800000141a7808 */ /* 0x000fe20004000000 */
[----:B------:R-:W-:Y:S01]  /*2810*/  BAR.SYNC.DEFER_BLOCKING 0x0 ;  /* 0x0000000000007b1d */ /* 0x000fe20000010000 */
[-C--:B------:R-:W-:Y:S02]  /*2820*/  ISETP.GE.AND P1, PT, R41, R40.reuse, PT ;  /* 0x000000282900720c */ /* 0x080fe40003f26270 */
[----:B------:R-:W-:Y:S02]  /*2830*/  ISETP.GE.AND P0, PT, R36, R40, PT ;  /* 0x000000282400720c */ /* 0x000fe40003f06270 */
[----:B------:R-:W-:Y:S02]  /*2840*/  FSEL R25, R47, -INF , !P1 ;  /* 0xff8000002f197808 */ /* 0x000fe40004800000 */
[----:B------:R-:W-:Y:S02]  /*2850*/  FSEL R45, R45, -INF , !P1 ;  /* 0xff8000002d2d7808 */ /* 0x000fe40004800000 */
[----:B------:R-:W-:-:S02]  /*2860*/  FSEL R144, R51, -INF , !P1 ;  /* 0xff80000033907808 */ /* 0x000fc40004800000 */
[----:B------:R-:W-:Y:S02]  /*2870*/  FSEL R142, R49, -INF , !P1 ;  /* 0xff800000318e7808 */ /* 0x000fe40004800000 */
[----:B------:R-:W-:Y:S02]  /*2880*/  ISETP.GE.AND P1, PT, R2, R40, PT ;  /* 0x000000280200720c */ /* 0x000fe40003f26270 */
        /* <DEDUP_REMOVED lines=30> */
.L_x_312:
[----:B------:R-:W-:Y:S01]  /*2a70*/  VIADD R2, R186, 0x4 ;  /* 0x00000004ba027836 */ /* 0x000fe20000000000 */
[----:B------:R-:W-:Y:S01]  /*2a80*/  FMNMX.FTZ R0, R42, R38, !PT ;  /* 0x000000262a007209 */ /* 0x000fe20007810000 */
[----:B------:R-:W-:Y:S01]  /*2a90*/  IMAD.WIDE.U32 R10, R186, -0x326172a9, RZ ;  /* 0xcd9e8d57ba0a7825 */ /* 0x000fe200078e00ff */
[----:B------:R-:W-:Y:S01]  /*2aa0*/  LOP3.LUT R204, R204, UR28, RZ, 0x3c, !PT ;  /* 0x0000001ccccc7c12 */ /* 0x000fe2000f8e3cff */
[----:B------:R-:W-:Y:S01]  /*2ab0*/  UIADD3 UR21, UR29, -0x4498517b, URZ ;  /* 0xbb67ae851d157890 */ /* 0x000fe2000fffe03f */
[----:B------:R-:W-:Y:S01]  /*2ac0*/  FMNMX.FTZ R0, R37, R0, !PT ;  /* 0x0000000025007209 */ /* 0x000fe20007810000 */
[----:B------:R-:W-:Y:S01]  /*2ad0*/  IMAD.WIDE.U32 R128, R2, -0x326172a9, RZ ;  /* 0xcd9e8d5702807825 */ /* 0x000fe200078e00ff */
[----:B-1----:R-:W-:Y:S01]  /*2ae0*/  LOP3.LUT R5, R11, R204, RZ, 0x3c, !PT ;  /* 0x000000cc0b057212 */ /* 0x002fe200078e3cff */
[----:B------:R-:W-:Y:S01]  /*2af0*/  UIADD3 UR22, UR28, -0x61c88647, URZ ;  /* 0x9e3779b91c167890 */ /* 0x000fe2000fffe03f */
[----:B------:R-:W-:Y:S01]  /*2b00*/  FMNMX.FTZ R0, R30, R0, !PT ;  /* 0x000000001e007209 */ /* 0x000fe20007810000 */
[----:B------:R-:W-:Y:S01]  /*2b10*/  IMAD.WIDE.U32 R172, R161, -0x2daee0ad, RZ ;  /* 0xd2511f53a1ac7825 */ /* 0x000fe200078e00ff */
[----:B------:R-:W-:Y:S01]  /*2b20*/  LOP3.LUT R4, R129, R204, RZ, 0x3c, !PT ;  /* 0x000000cc81047212 */ /* 0x000fe200078e3cff */
[----:B------:R-:W-:Y:S01]  /*2b30*/  UIADD3 UR20, UR28, 0x3c6ef372, URZ ;  /* 0x3c6ef3721c147890 */ /* 0x000fe2000fffe03f */
[----:B------:R-:W-:Y:S01]  /*2b40*/  FMNMX.FTZ R0, R26, R0, !PT ;  /* 0x000000001a007209 */ /* 0x000fe20007810000 */
[----:B------:R-:W-:Y:S01]  /*2b50*/  IMAD.SHL.U32 R141, R43, 0x2, RZ ;  /* 0x000000022b8d7824 */ /* 0x000fe200078e00ff */
[----:B------:R-:W-:Y:S01]  /*2b60*/  ISETP.NE.AND P5, PT, R28, RZ, PT ;  /* 0x000000ff1c00720c */ /* 0x000fe20003fa5270 */
[----:B------:R-:W-:Y:S01]  /*2b70*/  IMAD.WIDE.U32 R130, R4, -0x2daee0ad, RZ ;  /* 0xd2511f5304827825 */ /* 0x000fe200078e00ff */
[----:B------:R-:W-:Y:S01]  /*2b80*/  FMNMX.FTZ R6, R24, R0, !PT ;  /* 0x0000000018067209 */ /* 0x000fe20007810000 */
[----:B------:R-:W-:Y:S01]  /*2b90*/  UIADD3 UR19, UR29, 0x76cf5d0a, URZ ;  /* 0x76cf5d0a1d137890 */ /* 0x000fe2000fffe03f */
[----:B------:R-:W-:Y:S01]  /*2ba0*/  LOP3.LUT R2, R173, UR29, R141, 0x96, !PT ;  /* 0x0000001dad027c12 */ /* 0x000fe2000f8e968d */
[----:B------:R-:W-:Y:S01]  /*2bb0*/  IMAD.WIDE.U32 R180, R5, -0x2daee0ad, RZ ;  /* 0xd2511f5305b47825 */ /* 0x000fe200078e00ff */
[----:B------:R-:W-:Y:S01]  /*2bc0*/  LOP3.LUT R0, R131, UR21, R172, 0x96, !PT ;  /* 0x0000001583007c12 */ /* 0x000fe2000f8e96ac */
[----:B------:R-:W-:Y:S01]  /*2bd0*/  UIADD3 UR17, UR29, 0x32370b8f, URZ ;  /* 0x32370b8f1d117890 */ /* 0x000fe2000fffe03f */
[----:B------:R-:W-:Y:S01]  /*2be0*/  FMNMX.FTZ R6, R44, R6, !PT ;  /* 0x000000062c067209 */ /* 0x000fe20007810000 */
[----:B------:R-:W-:Y:S01]  /*2bf0*/  IMAD.WIDE.U32 R4, R2, -0x326172a9, RZ ;  /* 0xcd9e8d5702047825 */ /* 0x000fe200078e00ff */
[----:B------:R-:W-:Y:S01]  /*2c00*/  FMNMX.FTZ R2, R70, R71, !PT ;  /* 0x0000004746027209 */ /* 0x000fe20007810000 */
[----:B------:R-:W-:Y:S01]  /*2c10*/  UIADD3 UR18, UR28, -0x255992d5, URZ ;  /* 0xdaa66d2b1c127890 */ /* 0x000fe2000fffe03f */
[----:B------:R-:W-:Y:S01]  /*2c20*/  FSEL R152, R56, -INF , !P5 ;  /* 0xff80000038987808 */ /* 0x000fe20006800000 */
[----:B------:R-:W-:Y:S01]  /*2c30*/  IMAD.WIDE.U32 R98, R0, -0x326172a9, RZ ;  /* 0xcd9e8d5700627825 */ /* 0x000fe200078e00ff */
[----:B------:R-:W-:Y:S01]  /*2c40*/  FMNMX.FTZ R0, R39, R2, !PT ;  /* 0x0000000227007209 */ /* 0x000fe20007810000 */
[----:B------:R-:W-:Y:S01]  /*2c50*/  UIADD3 UR16, UR28, 0x78dde6e4, URZ ;  /* 0x78dde6e41c107890 */ /* 0x000fe2000fffe03f */
[----:B------:R-:W-:Y:S01]  /*2c60*/  FMNMX.FTZ R2, R45, R6, !PT ;  /* 0x000000062d027209 */ /* 0x000fe20007810000 */
[----:B------:R-:W-:Y:S01]  /*2c70*/  UIADD3 UR5, UR29, -0x56f99767, URZ ;  /* 0xa90668991d057890 */ /* 0x000fe2000fffe03f */
[----:B------:R-:W-:Y:S01]  /*2c80*/  FSEL R153, R57, -INF , !P4 ;  /* 0xff80000039997808 */ /* 0x000fe20006000000 */
[----:B------:R-:W-:Y:S01]  /*2c90*/  UIADD3 UR15, UR29, -0x126145ec, URZ ;  /* 0xed9eba141d0f7890 */ /* 0x000fe2000fffe03f */
[----:B------:R-:W-:Y:S01]  /*2ca0*/  FMNMX.FTZ R2, R174, R2, !PT ;  /* 0x00000002ae027209 */ /* 0x000fe20007810000 */
[----:B------:R-:W-:Y:S01]  /*2cb0*/  UIADD3 UR14, UR28, 0x1715609d, URZ ;  /* 0x1715609d1c0e7890 */ /* 0x000fe2000fffe03f */
[----:B------:R-:W-:Y:S01]  /*2cc0*/  FMNMX.FTZ R0, R68, R0, !PT ;  /* 0x0000000044007209 */ /* 0x000fe20007810000 */
[----:B------:R-:W-:Y:S01]  /*2cd0*/  IMAD R17, R159, 0x20, R156 ;  /* 0x000000209f117824 */ /* 0x000fe200078e029c */
[----:B------:R-:W-:Y:S01]  /*2ce0*/  FMNMX.FTZ R2, R175, R2, !PT ;  /* 0x00000002af027209 */ /* 0x000fe20007810000 */
[----:B------:R-:W-:Y:S01]  /*2cf0*/  UIADD3 UR6, UR28, -0x4ab325aa, URZ ;  /* 0xb54cda561c067890 */ /* 0x000fe2000fffe03f */
[----:B------:R-:W-:Y:S01]  /*2d00*/  FSEL R226, R60, -INF , !P3 ;  /* 0xff8000003ce27808 */ /* 0x000fe20005800000 */
[----:B------:R-:W-:Y:S01]  /*2d10*/  ULDC UR7, c[0x0][0x2ec] ;  /* 0x0000bb0000077ab9 */ /* 0x000fe20000000800 */
[----:B------:R-:W-:Y:S01]  /*2d20*/  FMNMX.FTZ R2, R152, R2, !PT ;  /* 0x0000000298027209 */ /* 0x000fe20007810000 */
[----:B------:R-:W-:Y:S01]  /*2d30*/  ULDC.U8 UR23, c[0x0][0x388] ;  /* 0x0000e20000177ab9 */ /* 0x000fe20000000000 */
[----:B------:R-:W-:Y:S01]  /*2d40*/  FMNMX.FTZ R0, R29, R0, !PT ;  /* 0x000000001d007209 */ /* 0x000fe20007810000 */
[----:B------:R-:W-:Y:S01]  /*2d50*/  UIADD3 UR25, UR29, 0x646e171e, URZ ;  /* 0x646e171e1d197890 */ /* 0x000fe2000fffe03f */
[----:B------:R-:W-:-:S02]  /*2d60*/  FMNMX.FTZ R2, R153, R2, !PT ;  /* 0x0000000299027209 */ /* 0x000fc40007810000 */
[----:B------:R-:W-:Y:S02]  /*2d70*/  FSEL R228, R61, -INF , !P2 ;  /* 0xff8000003de47808 */ /* 0x000fe40005000000 */
[----:B------:R-:W-:Y:S02]  /*2d80*/  FMNMX.FTZ R2, R226, R2, !PT ;  /* 0x00000002e2027209 */ /* 0x000fe40007810000 */
[----:B------:R-:W-:Y:S02]  /*2d90*/  FMNMX.FTZ R0, R100, R0, !PT ;  /* 0x0000000064007209 */ /* 0x000fe40007810000 */
[----:B------:R-:W-:Y:S02]  /*2da0*/  ISETP.GE.AND P0, PT, R8, R40, PT ;  /* 0x000000280800720c */ /* 0x000fe40003f06270 */
[----:B------:R-:W-:Y:S02]  /*2db0*/  FSEL R230, R52, -INF , !P1 ;  /* 0xff80000034e67808 */ /* 0x000fe40004800000 */
[----:B------:R-:W-:-:S02]  /*2dc0*/  FMNMX.FTZ R2, R228, R2, !PT ;  /* 0x00000002e4027209 */ /* 0x000fc40007810000 */
[----:B------:R-:W-:Y:S02]  /*2dd0*/  FMNMX.FTZ R0, R46, R0, !PT ;  /* 0x000000002e007209 */ /* 0x000fe40007810000 */
[----:B------:R-:W-:Y:S02]  /*2de0*/  LOP3.LUT R7, R181, UR21, R172, 0x96, !PT ;  /* 0x00000015b5077c12 */ /* 0x000fe4000f8e96ac */
[----:B------:R-:W-:Y:S02]  /*2df0*/  FSEL R232, R53, -INF , !P0 ;  /* 0xff80000035e87808 */ /* 0x000fe40004000000 */
[----:B------:R-:W-:Y:S01]  /*2e00*/  FMNMX.FTZ R2, R230, R2, !PT ;  /* 0x00000002e6027209 */ /* 0x000fe20007810000 */
[----:B------:R-:W-:Y:S01]  /*2e10*/  IMAD.WIDE.U32 R124, R7, -0x326172a9, RZ ;  /* 0xcd9e8d57077c7825 */ /* 0x000fe200078e00ff */
[----:B------:R-:W-:Y:S02]  /*2e20*/  FMNMX.FTZ R0, R25, R0, !PT ;  /* 0x0000000019007209 */ /* 0x000fe40007810000 */
[----:B------:R-:W-:-:S02]  /*2e30*/  LOP3.LUT R16, R5, UR22, R10, 0x96, !PT ;  /* 0x0000001605107c12 */ /* 0x000fc4000f8e960a */
[----:B------:R-:W-:Y:S02]  /*2e40*/  LOP3.LUT R5, R5, UR22, R128, 0x96, !PT ;  /* 0x0000001605057c12 */ /* 0x000fe4000f8e9680 */
[--C-:B------:R-:W-:Y:S02]  /*2e50*/  LOP3.LUT R6, R99, UR20, R4.reuse, 0x96, !PT ;  /* 0x0000001463067c12 */ /* 0x100fe4000f8e9604 */
[----:B------:R-:W-:Y:S02]  /*2e60*/  FMNMX.FTZ R12, R232, R2, !PT ;  /* 0x00000002e80c7209 */ /* 0x000fe40007810000 */
[----:B------:R-:W-:Y:S01]  /*2e70*/  FMNMX.FTZ R0, R182, R0, !PT ;  /* 0x00000000b6007209 */ /* 0x000fe20007810000 */
[----:B------:R-:W-:Y:S01]  /*2e80*/  IMAD.WIDE.U32 R8, R6, -0x2daee0ad, RZ ;  /* 0xd2511f5306087825 */ /* 0x000fe200078e00ff */
[----:B------:R-:W-:Y:S01]  /*2e90*/  LOP3.LUT R15, R125, UR20, R4, 0x96, !PT ;  /* 0x000000147d0f7c12 */ /* 0x000fe2000f8e9604 */
[----:B------:R-:W1:Y:S01]  /*2ea0*/  SHFL.BFLY PT, R14, R12, 0x2, 0x1f ;  /* 0x0c401f000c0e7f89 */ /* 0x000e6200000e0000 */
[----:B------:R-:W-:Y:S01]  /*2eb0*/  FSEL R172, R58, -INF , !P5 ;  /* 0xff8000003aac7808 */ /* 0x000fe20006800000 */
[----:B------:R-:W-:Y:S01]  /*2ec0*/  IMAD.WIDE.U32 R4, R5, -0x2daee0ad, RZ ;  /* 0xd2511f5305047825 */ /* 0x000fe200078e00ff */
[----:B------:R-:W-:-:S02]  /*2ed0*/  FMNMX.FTZ R0, R183, R0, !PT ;  /* 0x00000000b7007209 */ /* 0x000fc40007810000 */
[----:B------:R-:W-:Y:S01]  /*2ee0*/  FSEL R181, R59, -INF , !P4 ;  /* 0xff8000003bb57808 */ /* 0x000fe20006000000 */
[----:B------:R-:W-:Y:S01]  /*2ef0*/  IMAD.WIDE.U32 R6, R16, -0x2daee0ad, RZ ;  /* 0xd2511f5310067825 */ /* 0x000fe200078e00ff */
[----:B------:R-:W-:Y:S02]  /*2f00*/  FMNMX.FTZ R0, R172, R0, !PT ;  /* 0x00000000ac007209 */ /* 0x000fe40007810000 */
[----:B------:R-:W-:Y:S01]  /*2f10*/  LOP3.LUT R5, R5, UR19, R130, 0x96, !PT ;  /* 0x0000001305057c12 */ /* 0x000fe2000f8e9682 */
[----:B------:R-:W-:Y:S01]  /*2f20*/  IMAD.WIDE.U32 R96, R15, -0x2daee0ad, RZ ;  /* 0xd2511f530f607825 */ /* 0x000fe200078e00ff */
[----:B------:R-:W-:Y:S02]  /*2f30*/  LOP3.LUT R2, R9, UR17, R4, 0x96, !PT ;  /* 0x0000001109027c12 */ /* 0x000fe4000f8e9604 */
[----:B------:R-:W-:Y:S01]  /*2f40*/  FSEL R233, R62, -INF , !P3 ;  /* 0xff8000003ee97808 */ /* 0x000fe20005800000 */
[----:B------:R-:W-:Y:S01]  /*2f50*/  IMAD.WIDE.U32 R4, R5, -0x326172a9, RZ ;  /* 0xcd9e8d5705047825 */ /* 0x000fe200078e00ff */
[----:B------:R-:W-:-:S02]  /*2f60*/  FMNMX.FTZ R0, R181, R0, !PT ;  /* 0x00000000b5007209 */ /* 0x000fc40007810000 */
[----:B------:R-:W-:Y:S01]  /*2f70*/  FSEL R234, R63, -INF , !P2 ;  /* 0xff8000003fea7808 */ /* 0x000fe20005000000 */
[----:B------:R-:W-:Y:S01]  /*2f80*/  IMAD.WIDE.U32 R10, R2, -0x326172a9, RZ ;  /* 0xcd9e8d57020a7825 */ /* 0x000fe200078e00ff */
[----:B------:R-:W-:Y:S02]  /*2f90*/  FMNMX.FTZ R0, R233, R0, !PT ;  /* 0x00000000e9007209 */ /* 0x000fe40007810000 */
[----:B------:R-:W-:Y:S02]  /*2fa0*/  LOP3.LUT R5, R5, UR18, R98, 0x96, !PT ;  /* 0x0000001205057c12 */ /* 0x000fe4000f8e9662 */
        /* <DEDUP_REMOVED lines=8> */
[----:B------:R-:W-:Y:S02]  /*3030*/  FMNMX.FTZ R13, R238, R0, !PT ;  /* 0x00000000ee0d7209 */ /* 0x000fe40007810000 */
[----:B-1----:R-:W-:Y:S02]  /*3040*/  FMNMX.FTZ R11, R12, R14, !PT ;  /* 0x0000000e0c0b7209 */ /* 0x002fe40007810000 */
[----:B------:R-:W-:Y:S01]  /*3050*/  LOP3.LUT R0, R23, UR5, R4, 0x96, !PT ;  /* 0x0000000517007c12 */ /* 0x000fe2000f8e9604 */
[----:B------:R-:W-:Y:S01]  /*3060*/  SHFL.BFLY PT, R15, R13, 0x2, 0x1f ;  /* 0x0c401f000d0f7f89 */ /* 0x000fe200000e0000 */
[----:B------:R-:W-:Y:S01]  /*3070*/  LOP3.LUT R9, R97, UR17, R6, 0x96, !PT ;  /* 0x0000001161097c12 */ /* 0x000fe2000f8e9606 */
[----:B------:R-:W-:Y:S01]  /*3080*/  IMAD.WIDE.U32 R6, R2, -0x326172a9, RZ ;  /* 0xcd9e8d5702067825 */ /* 0x000fe200078e00ff */
[----:B------:R-:W-:Y:S01]  /*3090*/  LOP3.LUT R8, R5, UR15, R8, 0x96, !PT ;  /* 0x0000000f05087c12 */ /* 0x000fe2000f8e9608 */
[----:B------:R-:W1:Y:S01]  /*30a0*/  SHFL.BFLY PT, R12, R11, 0x1, 0x1f ;  /* 0x0c201f000b0c7f89 */ /* 0x000e6200000e0000 */
[----:B------:R-:W-:Y:S01]  /*30b0*/  FSEL R207, R79, -INF , !P4 ;  /* 0xff8000004fcf7808 */ /* 0x000fe20006000000 */
[----:B------:R-:W-:Y:S01]  /*30c0*/  IMAD.WIDE.U32 R4, R0, -0x326172a9, RZ ;  /* 0xcd9e8d5700047825 */ /* 0x000fe200078e00ff */
[----:B------:R-:W-:-:S02]  /*30d0*/  LOP3.LUT R19, R7, UR18, R124, 0x96, !PT ;  /* 0x0000001207137c12 */ /* 0x000fc4000f8e967c */
[----:B------:R-:W-:Y:S01]  /*30e0*/  FSEL R205, R77, -INF , !P4 ;  /* 0xff8000004dcd7808 */ /* 0x000fe20006000000 */
[----:B------:R-:W-:Y:S01]  /*30f0*/  IMAD.WIDE.U32 R126, R9, -0x326172a9, RZ ;  /* 0xcd9e8d57097e7825 */ /* 0x000fe200078e00ff */
[C---:B------:R-:W-:Y:S02]  /*3100*/  LOP3.LUT R7, R4.reuse, 0xffff, RZ, 0xc0, !PT ;  /* 0x0000ffff04077812 */ /* 0x040fe400078ec0ff */
[----:B------:R-:W-:Y:S01]  /*3110*/  LOP3.LUT R2, R4, 0xff, RZ, 0xc0, !PT ;  /* 0x000000ff04027812 */ /* 0x000fe200078ec0ff */
[----:B------:R-:W-:Y:S01]  /*3120*/  IMAD.WIDE.U32 R8, R8, -0x326172a9, RZ ;  /* 0xcd9e8d5708087825 */ /* 0x000fe200078e00ff */
[----:B------:R-:W-:Y:S02]  /*3130*/  LOP3.LUT R23, R127, UR16, R6, 0x96, !PT ;  /* 0x000000107f177c12 */ /* 0x000fe4000f8e9606 */
[----:B------:R-:W-:Y:S01]  /*3140*/  SHF.R.U32.HI R6, RZ, 0x8, R7 ;  /* 0x00000008ff067819 */ /* 0x000fe20000011607 */
[----:B------:R-:W-:Y:S01]  /*3150*/  IMAD.IADD R0, R158, 0x1, R17 ;  /* 0x000000019e007824 */ /* 0x000fe200078e0211 */
[----:B------:R-:W-:-:S02]  /*3160*/  LOP3.LUT R17, R9, UR14, R10, 0x96, !PT ;  /* 0x0000000e09117c12 */ /* 0x000fc4000f8e960a */
[--C-:B------:R-:W-:Y:S02]  /*3170*/  SHF.R.U32.HI R10, RZ, 0x10, R4.reuse ;  /* 0x00000010ff0a7819 */ /* 0x100fe40000011604 */
[----:B------:R-:W-:Y:S02]  /*3180*/  SHF.R.U32.HI R14, RZ, 0x18, R4 ;  /* 0x00000018ff0e7819 */ /* 0x000fe40000011604 */
[----:B------:R-:W-:Y:S02]  /*3190*/  FMNMX.FTZ R4, R104, R116, !PT ;  /* 0x0000007468047209 */ /* 0x000fe40007810000 */
[----:B------:R-:W-:Y:S02]  /*31a0*/  PRMT R16, R2, 0x5410, R6 ;  /* 0x0000541002107816 */ /* 0x000fe40000000006 */
[----:B------:R-:W-:Y:S02]  /*31b0*/  FMNMX.FTZ R2, R139, R140, !PT ;  /* 0x0000008c8b027209 */ /* 0x000fe40007810000 */
[----:B------:R-:W-:-:S02]  /*31c0*/  FMNMX.FTZ R4, R132, R4, !PT ;  /* 0x0000000484047209 */ /* 0x000fc40007810000 */
[----:B------:R-:W-:Y:S02]  /*31d0*/  FMNMX.FTZ R2, R138, R2, !PT ;  /* 0x000000028a027209 */ /* 0x000fe40007810000 */
[----:B------:R-:W-:Y:S02]  /*31e0*/  FMNMX.FTZ R4, R133, R4, !PT ;  /* 0x0000000485047209 */ /* 0x000fe40007810000 */
[----:B------:R-:W-:Y:S02]  /*31f0*/  FMNMX.FTZ R2, R137, R2, !PT ;  /* 0x0000000289027209 */ /* 0x000fe40007810000 */
[----:B-1----:R-:W-:Y:S02]  /*3200*/  FMNMX.FTZ R134, R11, R12, !PT ;  /* 0x0000000c0b867209 */ /* 0x002fe40007810000 */
[----:B------:R-:W-:Y:S02]  /*3210*/  FMNMX.FTZ R4, R147, R4, !PT ;  /* 0x0000000493047209 */ /* 0x000fe40007810000 */
[----:B------:R-:W-:-:S02]  /*3220*/  LOP3.LUT R9, R5, UR6, R8, 0x96, !PT ;  /* 0x0000000605097c12 */ /* 0x000fc4000f8e9608 */
[----:B------:R-:W-:Y:S02]  /*3230*/  FMNMX.FTZ R7, R13, R15, !PT ;  /* 0x0000000f0d077209 */ /* 0x000fe40007810000 */
[----:B------:R-:W-:Y:S02]  /*3240*/  FMNMX.FTZ R5, R155, R2, !PT ;  /* 0x000000029b057209 */ /* 0x000fe40007810000 */
[----:B------:R-:W-:Y:S01]  /*3250*/  FMNMX.FTZ R2, R146, R4, !PT ;  /* 0x0000000492027209 */ /* 0x000fe20007810000 */
[C---:B------:R-:W-:Y:S01]  /*3260*/  FMUL.FTZ R4, R134.reuse, UR7 ;  /* 0x0000000786047c20 */ /* 0x040fe20008410000 */
[----:B------:R-:W-:Y:S01]  /*3270*/  FSETP.NEU.FTZ.AND P4, PT, R134, -INF , PT ;  /* 0xff8000008600780b */ /* 0x000fe20003f9d000 */
[----:B------:R-:W1:Y:S01]  /*3280*/  SHFL.BFLY PT, R8, R7, 0x1, 0x1f ;  /* 0x0c201f0007087f89 */ /* 0x000e6200000e0000 */
[----:B------:R-:W-:Y:S02]  /*3290*/  FMNMX.FTZ R2, R143, R2, !PT ;  /* 0x000000028f027209 */ /* 0x000fe40007810000 */
[----:B------:R-:W-:-:S02]  /*32a0*/  FMNMX.FTZ R5, R154, R5, !PT ;  /* 0x000000059a057209 */ /* 0x000fc40007810000 */
[----:B------:R-:W-:Y:S02]  /*32b0*/  FSEL R21, R4, RZ, P4 ;  /* 0x000000ff04157208 */ /* 0x000fe40002000000 */
[----:B------:R-:W-:Y:S02]  /*32c0*/  FMNMX.FTZ R2, R142, R2, !PT ;  /* 0x000000028e027209 */ /* 0x000fe40007810000 */
[----:B------:R-:W-:Y:S01]  /*32d0*/  FMNMX.FTZ R4, R145, R5, !PT ;  /* 0x0000000591047209 */ /* 0x000fe20007810000 */
[----:B------:R-:W-:Y:S01]  /*32e0*/  FFMA.FTZ R6, R42, UR7, -R21 ;  /* 0x000000072a067c23 */ /* 0x000fe20008010815 */
[----:B------:R-:W-:Y:S02]  /*32f0*/  FMNMX.FTZ R5, R219, R2, !PT ;  /* 0x00000002db057209 */ /* 0x000fe40007810000 */
[----:B------:R-:W-:Y:S01]  /*3300*/  FMNMX.FTZ R4, R144, R4, !PT ;  /* 0x0000000490047209 */ /* 0x000fe20007810000 */
[----:B------:R2:W-:Y:S01]  /*3310*/  MUFU.EX2 R251, R6 ;  /* 0x0000000600fb7308 */ /* 0x0005e20000000800 */
[----:B------:R-:W-:-:S02]  /*3320*/  FSEL R187, R76, -INF , !P5 ;  /* 0xff8000004cbb7808 */ /* 0x000fc40006800000 */
[----:B------:R-:W-:Y:S02]  /*3330*/  FMNMX.FTZ R4, R235, R4, !PT ;  /* 0x00000004eb047209 */ /* 0x000fe40007810000 */
[----:B------:R-:W-:Y:S02]  /*3340*/  FSEL R206, R78, -INF , !P5 ;  /* 0xff8000004ece7808 */ /* 0x000fe40006800000 */
[----:B------:R-:W-:Y:S02]  /*3350*/  FMNMX.FTZ R4, R237, R4, !PT ;  /* 0x00000004ed047209 */ /* 0x000fe40007810000 */
[----:B------:R-:W-:Y:S02]  /*3360*/  FSEL R225, R72, -INF , !P3 ;  /* 0xff80000048e17808 */ /* 0x000fe40005800000 */
[----:B-1----:R-:W-:Y:S02]  /*3370*/  FMNMX.FTZ R2, R7, R8, !PT ;  /* 0x0000000807027209 */ /* 0x002fe40007810000 */
[----:B------:R-:W-:-:S02]  /*3380*/  FSEL R229, R73, -INF , !P2 ;  /* 0xff80000049e57808 */ /* 0x000fc40005000000 */
[----:B------:R-:W-:Y:S02]  /*3390*/  FSEL R240, R74, -INF , !P3 ;  /* 0xff8000004af07808 */ /* 0x000fe40005800000 */
[----:B--2---:R-:W-:Y:S01]  /*33a0*/  FMNMX.FTZ R6, R224, R5, !PT ;  /* 0x00000005e0067209 */ /* 0x004fe20007810000 */
[----:B------:R-:W-:Y:S01]  /*33b0*/  FFMA.FTZ R5, R38, UR7, -R21 ;  /* 0x0000000726057c23 */ /* 0x000fe20008010815 */
[----:B------:R-:W-:Y:S02]  /*33c0*/  FSEL R227, R64, -INF , !P1 ;  /* 0xff80000040e37808 */ /* 0x000fe40004800000 */
[----:B------:R-:W-:Y:S01]  /*33d0*/  FMNMX.FTZ R6, R187, R6, !PT ;  /* 0x00000006bb067209 */ /* 0x000fe20007810000 */
[----:B------:R1:W-:Y:S01]  /*33e0*/  MUFU.EX2 R248, R5 ;  /* 0x0000000500f87308 */ /* 0x0003e20000000800 */
[----:B------:R-:W-:Y:S02]  /*33f0*/  FSEL R241, R67, -INF , !P0 ;  /* 0xff80000043f17808 */ /* 0x000fe40004000000 */
[----:B------:R-:W-:-:S02]  /*3400*/  FSEL R231, R65, -INF , !P0 ;  /* 0xff80000041e77808 */ /* 0x000fc40004000000 */
[----:B------:R-:W-:Y:S02]  /*3410*/  FSETP.NEU.FTZ.AND P0, PT, R2, -INF , PT ;  /* 0xff8000000200780b */ /* 0x000fe40003f1d000 */
[----:B------:R-:W-:Y:S02]  /*3420*/  FSEL R242, R75, -INF , !P2 ;  /* 0xff8000004bf27808 */ /* 0x000fe40005000000 */
[----:B------:R-:W-:Y:S02]  /*3430*/  FSEL R239, R66, -INF , !P1 ;  /* 0xff80000042ef7808 */ /* 0x000fe40004800000 */
[----:B------:R-:W-:Y:S02]  /*3440*/  LEA R212, R0, UR4, 0x1 ;  /* 0x0000000400d47c11 */ /* 0x000fe4000f8e08ff */
[----:B------:R-:W-:-:S03]  /*3450*/  LOP3.LUT R0, R9, 0xffff, RZ, 0xc0, !PT ;  /* 0x0000ffff09007812 */ /* 0x000fc600078ec0ff */
[----:B------:R-:W-:Y:S01]  /*3460*/  IMAD R214, R3, 0x2, R212 ;  /* 0x0000000203d67824 */ /* 0x000fe200078e02d4 */
[----:B-1----:R-:W-:Y:S01]  /*3470*/  FMNMX.FTZ R5, R205, R6, !PT ;  /* 0x00000006cd057209 */ /* 0x002fe20007810000 */
[----:B------:R-:W-:Y:S01]  /*3480*/  LDSM.16.MT88.4 R72, [R212+0x9000] ;  /* 0x00900000d448783b */ /* 0x000fe20000004200 */
[----:B------:R-:W-:Y:S01]  /*3490*/  FMNMX.FTZ R6, R206, R4, !PT ;  /* 0x00000004ce067209 */ /* 0x000fe20007810000 */
[--C-:B------:R-:W-:Y:S01]  /*34a0*/  FFMA.FTZ R4, R37, UR7, -R21.reuse ;  /* 0x0000000725047c23 */ /* 0x100fe20008010815 */
[----:B------:R-:W-:Y:S01]  /*34b0*/  FMNMX.FTZ R5, R225, R5, !PT ;  /* 0x00000005e1057209 */ /* 0x000fe20007810000 */
[----:B------:R-:W-:Y:S01]  /*34c0*/  LDSM.16.MT88.4 R76, [R214+0x9000] ;  /* 0x00900000d64c783b */ /* 0x000fe20000004200 */
[----:B------:R-:W-:Y:S01]  /*34d0*/  FMNMX.FTZ R6, R207, R6, !PT ;  /* 0x00000006cf067209 */ /* 0x000fe20007810000 */
[----:B------:R1:W-:Y:S01]  /*34e0*/  MUFU.EX2 R249, R4 ;  /* 0x0000000400f97308 */ /* 0x0003e20000000800 */
[----:B------:R-:W-:Y:S01]  /*34f0*/  FMNMX.FTZ R7, R229, R5, !PT ;  /* 0x00000005e5077209 */ /* 0x000fe20007810000 */
[----:B------:R-:W-:Y:S01]  /*3500*/  FFMA.FTZ R5, R30, UR7, -R21 ;  /* 0x000000071e057c23 */ /* 0x000fe20008010815 */
[----:B------:R-:W-:Y:S01]  /*3510*/  FMNMX.FTZ R6, R240, R6, !PT ;  /* 0x00000006f0067209 */ /* 0x000fe20007810000 */
[----:B------:R-:W-:Y:S01]  /*3520*/  LDSM.16.MT88.4 R80, [R212+0xa000] ;  /* 0x00a00000d450783b */ /* 0x000fe20000004200 */
[----:B------:R-:W-:-:S02]  /*3530*/  FMNMX.FTZ R7, R227, R7, !PT ;  /* 0x00000007e3077209 */ /* 0x000fc40007810000 */
[----:B------:R-:W-:Y:S01]  /*3540*/  SHF.R.U32.HI R0, RZ, 0x8, R0 ;  /* 0x00000008ff007819 */ /* 0x000fe20000011600 */
[----:B------:R2:W3:Y:S01]  /*3550*/  MUFU.EX2 R150, R5 ;  /* 0x0000000500967308 */ /* 0x0004e20000000800 */
[----:B------:R-:W-:Y:S01]  /*3560*/  FMNMX.FTZ R7, R231, R7, !PT ;  /* 0x00000007e7077209 */ /* 0x000fe20007810000 */
[----:B------:R-:W-:Y:S04]  /*3570*/  LDSM.16.MT88.4 R88, [R214+0xa000] ;  /* 0x00a00000d658783b */ /* 0x000fe80000004200 */
[----:B------:R-:W4:Y:S01]  /*3580*/  SHFL.BFLY PT, R13, R7, 0x2, 0x1f ;  /* 0x0c401f00070d7f89 */ /* 0x000f2200000e0000 */
[----:B-1----:R-:W-:-:S03]  /*3590*/  FMUL.FTZ R4, R2, UR7 ;  /* 0x0000000702047c20 */ /* 0x002fc60008410000 */
[----:B------:R-:W-:Y:S02]  /*35a0*/  LDSM.16.MT88.4 R92, [R212+0xb000] ;  /* 0x00b00000d45c783b */ /* 0x000fe40000004200 */
[----:B------:R-:W-:Y:S02]  /*35b0*/  FSEL R20, R4, RZ, P0 ;  /* 0x000000ff04147208 */ /* 0x000fe40000000000 */
[----:B------:R-:W-:Y:S01]  /*35c0*/  LDSM.16.MT88.4 R84, [R214+0xb000] ;  /* 0x00b00000d654783b */ /* 0x000fe20000004200 */
[----:B------:R-:W-:Y:S02]  /*35d0*/  FMNMX.FTZ R4, R242, R6, !PT ;  /* 0x00000006f2047209 */ /* 0x000fe40007810000 */
[----:B--2---:R-:W-:Y:S01]  /*35e0*/  LOP3.LUT R5, R10, 0xff, RZ, 0xc0, !PT ;  /* 0x000000ff0a057812 */ /* 0x004fe200078ec0ff */
[----:B------:R-:W-:Y:S01]  /*35f0*/  FFMA.FTZ R6, R39, UR7, -R20 ;  /* 0x0000000727067c23 */ /* 0x000fe20008010814 */
[----:B------:R-:W-:Y:S01]  /*3600*/  FMNMX.FTZ R4, R239, R4, !PT ;  /* 0x00000004ef047209 */ /* 0x000fe20007810000 */
[----:B------:R-:W-:Y:S01]  /*3610*/  LDSM.16.MT88.4 R112, [R214+0xa400] ;  /* 0x00a40000d670783b */ /* 0x000fe20000004200 */
[----:B------:R-:W-:Y:S01]  /*3620*/  PRMT R11, R5, 0x5410, R14 ;  /* 0x00005410050b7816 */ /* 0x000fe2000000000e */
[----:B------:R1:W-:Y:S01]  /*3630*/  MUFU.EX2 R252, R6 ;  /* 0x0000000600fc7308 */ /* 0x0003e20000000800 */
[----:B------:R-:W-:Y:S01]  /*3640*/  FMNMX.FTZ R8, R241, R4, !PT ;  /* 0x00000004f1087209 */ /* 0x000fe20007810000 */
[----:B------:R-:W-:Y:S01]  /*3650*/  FFMA.FTZ R4, R68, UR7, -R20 ;  /* 0x0000000744047c23 */ /* 0x000fe20008010814 */
[----:B------:R-:W-:-:S02]  /*3660*/  IMAD.U32 R14, RZ, RZ, UR23 ;  /* 0x00000017ff0e7e24 */ /* 0x000fc4000f8e00ff */
[----:B------:R-:W-:Y:S01]  /*3670*/  FFMA.FTZ R5, R70, UR7, -R20 ;  /* 0x0000000746057c23 */ /* 0x000fe20008010814 */
[----:B------:R-:W-:Y:S01]  /*3680*/  LDSM.16.MT88.4 R108, [R214+0x9400] ;  /* 0x00940000d66c783b */ /* 0x000fe20000004200 */
[----:B----4-:R-:W-:Y:S01]  /*3690*/  FMNMX.FTZ R15, R7, R13, !PT ;  /* 0x0000000d070f7209 */ /* 0x010fe20007810000 */
[----:B------:R2:W4:Y:S02]  /*36a0*/  MUFU.EX2 R246, R4 ;  /* 0x0000000400f67308 */ /* 0x0005240000000800 */
[----:B------:R-:W5:Y:S01]  /*36b0*/  SHFL.BFLY PT, R12, R8, 0x2, 0x1f ;  /* 0x0c401f00080c7f89 */ /* 0x000f6200000e0000 */
[----:B------:R-:W-:-:S03]  /*36c0*/  LEA R3, R14, UR23, 0x10 ;  /* 0x000000170e037c11 */ /* 0x000fc6000f8e80ff */
[----:B------:R-:W-:Y:S02]  /*36d0*/  LDSM.16.MT88.4 R120, [R214+0xb400] ;  /* 0x00b40000d678783b */ /* 0x000fe40000004200 */
[----:B------:R-:W-:Y:S01]  /*36e0*/  HSET2.LE.AND R7, R11, R3, PT ;  /* 0x000000030b077233 */ /* 0x000fe20003803000 */
[----:B------:R4:W-:Y:S01]  /*36f0*/  MUFU.EX2 R148, R5 ;  /* 0x0000000500947308 */ /* 0x0009e20000000800 */
[----:B-1----:R-:W-:-:S04]  /*3700*/  LOP3.LUT R6, R9, 0xff, RZ, 0xc0, !PT ;  /* 0x000000ff09067812 */ /* 0x002fc800078ec0ff */
[----:B------:R-:W-:Y:S01]  /*3710*/  PRMT R10, R6, 0x5410, R0 ;  /* 0x00005410060a7816 */ /* 0x000fe20000000000 */
[----:B------:R-:W-:Y:S01]  /*3720*/  FFMA.FTZ R0, R71, UR7, -R20 ;  /* 0x0000000747007c23 */ /* 0x000fe20008010814 */
[----:B---3--:R-:W-:Y:S02]  /*3730*/  F2FP.BF16.F32.PACK_AB R6, R150, R249 ;  /* 0x000000f99606723e */ /* 0x008fe400000010ff */
[--C-:B--2---:R-:W-:Y:S01]  /*3740*/  SHF.R.U32.HI R4, RZ, 0x10, R9.reuse ;  /* 0x00000010ff047819 */ /* 0x104fe20000011609 */
[----:B------:R1:W2:Y:S01]  /*3750*/  MUFU.EX2 R151, R0 ;  /* 0x0000000000977308 */ /* 0x0002a20000000800 */
[----:B------:R-:W-:Y:S02]  /*3760*/  SHF.R.U32.HI R9, RZ, 0x18, R9 ;  /* 0x00000018ff097819 */ /* 0x000fe40000011609 */
[----:B------:R-:W-:-:S04]  /*3770*/  LOP3.LUT R4, R4, 0xff, RZ, 0xc0, !PT ;  /* 0x000000ff04047812 */ /* 0x000fc800078ec0ff */
[----:B------:R-:W-:Y:S01]  /*3780*/  PRMT R9, R4, 0x5410, R9 ;  /* 0x0000541004097816 */ /* 0x000fe20000000009 */
[--C-:B----4-:R-:W-:Y:S01]  /*3790*/  FFMA.FTZ R5, R26, UR7, -R21.reuse ;  /* 0x000000071a057c23 */ /* 0x110fe20008010815 */
[----:B------:R-:W-:Y:S02]  /*37a0*/  F2FP.BF16.F32.PACK_AB R4, R246, R252 ;  /* 0x000000fcf604723e */ /* 0x000fe400000010ff */
[----:B-----5:R-:W-:Y:S01]  /*37b0*/  FMNMX.FTZ R14, R8, R12, !PT ;  /* 0x0000000c080e7209 */ /* 0x020fe20007810000 */
[----:B------:R-:W-:Y:S01]  /*37c0*/  FFMA.FTZ R8, R24, UR7, -R21 ;  /* 0x0000000718087c23 */ /* 0x000fe20008010815 */
[----:B------:R-:W-:Y:S01]  /*37d0*/  LOP3.LUT R7, R7, R4, RZ, 0xc0, !PT ;  /* 0x0000000407077212 */ /* 0x000fe200078ec0ff */
[----:B------:R3:W-:Y:S01]  /*37e0*/  MUFU.EX2 R250, R5 ;  /* 0x0000000500fa7308 */ /* 0x0007e20000000800 */
[----:B------:R-:W-:Y:S01]  /*37f0*/  F2FP.BF16.F32.PACK_AB R4, R248, R251 ;  /* 0x000000fbf804723e */ /* 0x000fe200000010ff */
[----:B------:R-:W4:Y:S01]  /*3800*/  SHFL.BFLY PT, R18, R14, 0x1, 0x1f ;  /* 0x0c201f000e127f89 */ /* 0x000f2200000e0000 */
[----:B-1----:R-:W-:Y:S01]  /*3810*/  HSET2.LE.AND R0, R16, R3, PT ;  /* 0x0000000310007233 */ /* 0x002fe20003803000 */
[----:B--2---:R-:W-:-:S02]  /*3820*/  IMAD.MOV.U32 R97, RZ, RZ, R151 ;  /* 0x000000ffff617224 */ /* 0x004fc400078e0097 */
[----:B------:R-:W1:Y:S02]  /*3830*/  SHFL.BFLY PT, R16, R15, 0x1, 0x1f ;  /* 0x0c201f000f107f89 */ /* 0x000e6400000e0000 */
[----:B------:R-:W-:Y:S01]  /*3840*/  LOP3.LUT R6, R0, R6, RZ, 0xc0, !PT ;  /* 0x0000000600067212 */ /* 0x000fe200078ec0ff */
[----:B------:R2:W5:Y:S01]  /*3850*/  MUFU.EX2 R156, R8 ;  /* 0x00000008009c7308 */ /* 0x0005620000000800 */
[----:B------:R-:W-:Y:S02]  /*3860*/  HSET2.LE.AND R0, R10, R3, PT ;  /* 0x000000030a007233 */ /* 0x000fe40003803000 */
[----:B------:R-:W-:-:S03]  /*3870*/  F2FP.BF16.F32.PACK_AB R10, R151, R148 ;  /* 0x00000094970a723e */ /* 0x000fc600000010ff */
[----:B------:R-:W-:Y:S01]  /*3880*/  LOP3.LUT R4, R0, R4, RZ, 0xc0, !PT ;  /* 0x0000000400047212 */ /* 0x000fe200078ec0ff */
[----:B------:R-:W-:Y:S01]  /*3890*/  FFMA.FTZ R0, R44, UR7, -R21 ;  /* 0x000000072c007c23 */ /* 0x000fe20008010815 */
[----:B---3--:R-:W-:-:S03]  /*38a0*/  HSET2.LE.AND R5, R9, R3, PT ;  /* 0x0000000309057233 */ /* 0x008fc60003803000 */
[----:B------:R3:W-:Y:S02]  /*38b0*/  MUFU.EX2 R245, R0 ;  /* 0x0000000000f57308 */ /* 0x0007e40000000800 */
[----:B------:R-:W-:Y:S01]  /*38c0*/  LOP3.LUT R5, R5, R10, RZ, 0xc0, !PT ;  /* 0x0000000a05057212 */ /* 0x000fe200078ec0ff */
[----:B--2---:R-:W-:Y:S01]  /*38d0*/  IMAD.WIDE.U32 R8, R17, -0x2daee0ad, RZ ;  /* 0xd2511f5311087825 */ /* 0x004fe200078e00ff */
[----:B----4-:R-:W-:-:S05]  /*38e0*/  FMNMX.FTZ R135, R14, R18, !PT ;  /* 0x000000120e877209 */ /* 0x010fca0007810000 */
[C---:B------:R-:W-:Y:S01]  /*38f0*/  HMMA.16816.F32.BF16 R60, R4.reuse, R72, RZ ;  /* 0x00000048043c723c */ /* 0x040fe200000418ff */
[----:B-1----:R-:W-:Y:S02]  /*3900*/  FMNMX.FTZ R136, R15, R16, !PT ;  /* 0x000000100f887209 */ /* 0x002fe40007810000 */
[C---:B------:R-:W-:Y:S02]  /*3910*/  LOP3.LUT R10, R8.reuse, 0xffff, RZ, 0xc0, !PT ;  /* 0x0000ffff080a7812 */ /* 0x040fe400078ec0ff */
[----:B------:R-:W-:Y:S01]  /*3920*/  LOP3.LUT R13, R8, 0xff, RZ, 0xc0, !PT ;  /* 0x000000ff080d7812 */ /* 0x000fe200078ec0ff */
[C---:B------:R-:W-:Y:S01]  /*3930*/  HMMA.16816.F32.BF16 R40, R4.reuse, R76, RZ ;  /* 0x0000004c0428723c */ /* 0x040fe200000418ff */
[--C-:B------:R-:W-:Y:S02]  /*3940*/  SHF.R.U32.HI R12, RZ, 0x18, R8.reuse ;  /* 0x00000018ff0c7819 */ /* 0x100fe40000011608 */
[----:B---3--:R-:W-:Y:S01]  /*3950*/  SHF.R.U32.HI R0, RZ, 0x10, R8 ;  /* 0x00000010ff007819 */ /* 0x008fe20000011608 */
[----:B------:R-:W-:Y:S01]  /*3960*/  FFMA.FTZ R8, R45, UR7, -R21 ;  /* 0x000000072d087c23 */ /* 0x000fe20008010815 */
[----:B------:R-:W-:Y:S01]  /*3970*/  SHF.R.U32.HI R11, RZ, 0x8, R10 ;  /* 0x00000008ff0b7819 */ /* 0x000fe2000001160a */
[C---:B------:R-:W-:Y:S01]  /*3980*/  HMMA.16816.F32.BF16 R36, R4.reuse, R92, RZ ;  /* 0x0000005c0424723c */ /* 0x040fe200000418ff */
[----:B------:R-:W-:Y:S01]  /*3990*/  LOP3.LUT R10, R0, 0xff, RZ, 0xc0, !PT ;  /* 0x000000ff000a7812 */ /* 0x000fe200078ec0ff */
[----:B------:R1:W2:Y:S01]  /*39a0*/  MUFU.EX2 R160, R8 ;  /* 0x0000000800a07308 */ /* 0x0002a20000000800 */
[----:B------:R-:W-:Y:S01]  /*39b0*/  LOP3.LUT R0, R9, UR25, R22, 0x96, !PT ;  /* 0x0000001909007c12 */ /* 0x000fe2000f8e9616 */
[----:B------:R-:W-:Y:S01]  /*39c0*/  IMAD.WIDE.U32 R22, R23, -0x2daee0ad, RZ ;  /* 0xd2511f5317167825 */ /* 0x000fe200078e00ff */
[----:B------:R-:W-:Y:S01]  /*39d0*/  PRMT R17, R13, 0x5410, R11 ;  /* 0x000054100d117816 */ /* 0x000fe2000000000b */
[----:B------:R-:W-:Y:S01]  /*39e0*/  HMMA.16816.F32.BF16 R32, R4, R84, RZ ;  /* 0x000000540420723c */ /* 0x000fe200000418ff */
[----:B------:R-:W-:Y:S01]  /*39f0*/  PRMT R13, R10, 0x5410, R12 ;  /* 0x000054100a0d7816 */ /* 0x000fe2000000000c */
[----:B------:R-:W-:Y:S01]  /*3a00*/  FFMA.FTZ R10, R46, UR7, -R20 ;  /* 0x000000072e0a7c23 */ /* 0x000fe20008010814 */
[----:B------:R-:W-:-:S02]  /*3a10*/  LOP3.LUT R9, R0, 0xffff, RZ, 0xc0, !PT ;  /* 0x0000ffff00097812 */ /* 0x000fc400078ec0ff */
[----:B------:R-:W-:Y:S01]  /*3a20*/  LOP3.LUT R12, R0, 0xff, RZ, 0xc0, !PT ;  /* 0x000000ff000c7812 */ /* 0x000fe200078ec0ff */
[----:B------:R2:W-:Y:S01]  /*3a30*/  MUFU.EX2 R244, R10 ;  /* 0x0000000a00f47308 */ /* 0x0005e20000000800 */
[----:B------:R-:W-:Y:S01]  /*3a40*/  SHF.R.U32.HI R11, RZ, 0x18, R0 ;  /* 0x00000018ff0b7819 */ /* 0x000fe20000011600 */
[C---:B------:R-:W-:Y:S01]  /*3a50*/  HMMA.16816.F32.BF16 R44, R4.reuse, R88, RZ ;  /* 0x00000058042c723c */ /* 0x040fe200000418ff */
[----:B------:R-:W-:Y:S02]  /*3a60*/  FSETP.NEU.FTZ.AND P0, PT, R136, -INF , PT ;  /* 0xff8000008800780b */ /* 0x000fe40003f1d000 */
[----:B------:R-:W-:Y:S01]  /*3a70*/  SHF.R.U32.HI R9, RZ, 0x8, R9 ;  /* 0x00000008ff097819 */ /* 0x000fe20000011609 */
[----:B-1----:R-:W-:Y:S02]  /*3a80*/  FFMA.FTZ R8, R29, UR7, -R20 ;  /* 0x000000071d087c23 */ /* 0x002fe40008010814 */
[----:B------:R-:W-:Y:S01]  /*3a90*/  HMMA.16816.F32.BF16 R48, R4, R74, RZ ;  /* 0x0000004a0430723c */ /* 0x000fe200000418ff */
[----:B------:R-:W-:Y:S01]  /*3aa0*/  PRMT R9, R12, 0x5410, R9 ;  /* 0x000054100c097816 */ /* 0x000fe20000000009 */
[----:B------:R1:W-:Y:S01]  /*3ab0*/  MUFU.EX2 R157, R8 ;  /* 0x00000008009d7308 */ /* 0x0003e20000000800 */
[----:B-----5:R-:W-:-:S03]  /*3ac0*/  F2FP.BF16.F32.PACK_AB R12, R156, R250 ;  /* 0x000000fa9c0c723e */ /* 0x020fc600000010ff */
[----:B------:R-:W-:Y:S01]  /*3ad0*/  HSET2.LE.AND R9, R9, R3, PT ;  /* 0x0000000309097233 */ /* 0x000fe20003803000 */
[----:B------:R-:W-:Y:S01]  /*3ae0*/  HMMA.16816.F32.BF16 R28, R4, R80, RZ ;  /* 0x00000050041c723c */ /* 0x000fe200000418ff */
[----:B--2---:R-:W-:-:S05]  /*3af0*/  F2FP.BF16.F32.PACK_AB R10, R160, R245 ;  /* 0x000000f5a00a723e */ /* 0x004fca00000010ff */
[C---:B------:R-:W-:Y:S06]  /*3b00*/  HMMA.16816.F32.BF16 R52, R4.reuse, R78, RZ ;  /* 0x0000004e0434723c */ /* 0x040fec00000418ff */
[----:B------:R-:W-:Y:S01]  /*3b10*/  HMMA.16816.F32.BF16 R68, R4, R82, RZ ;  /* 0x000000520444723c */ /* 0x000fe200000418ff */
[----:B-1----:R-:W-:-:S04]  /*3b20*/  SHF.R.U32.HI R8, RZ, 0x10, R0 ;  /* 0x00000010ff087819 */ /* 0x002fc80000011600 */
[----:B------:R-:W-:Y:S01]  /*3b30*/  LOP3.LUT R0, R8, 0xff, RZ, 0xc0, !PT ;  /* 0x000000ff08007812 */ /* 0x000fe200078ec0ff */
[--C-:B------:R-:W-:Y:S01]  /*3b40*/  FFMA.FTZ R8, R25, UR7, -R20.reuse ;  /* 0x0000000719087c23 */ /* 0x100fe20008010814 */
[C---:B------:R-:W-:Y:S02]  /*3b50*/  HMMA.16816.F32.BF16 R64, R4.reuse, R90, RZ ;  /* 0x0000005a0440723c */ /* 0x040fe400000418ff */
[----:B------:R-:W-:Y:S01]  /*3b60*/  PRMT R16, R0, 0x5410, R11 ;  /* 0x0000541000107816 */ /* 0x000fe2000000000b */
[----:B------:R1:W2:Y:S01]  /*3b70*/  MUFU.EX2 R27, R8 ;  /* 0x00000008001b7308 */ /* 0x0002a20000000800 */
[----:B------:R-:W-:Y:S01]  /*3b80*/  FFMA.FTZ R0, R100, UR7, -R20 ;  /* 0x0000000764007c23 */ /* 0x000fe20008010814 */
[----:B------:R-:W-:Y:S01]  /*3b90*/  HSET2.LE.AND R11, R13, R3, PT ;  /* 0x000000030d0b7233 */ /* 0x000fe20003803000 */
[----:B------:R-:W-:Y:S01]  /*3ba0*/  HMMA.16816.F32.BF16 R56, R4, R94, RZ ;  /* 0x0000005e0438723c */ /* 0x000fe200000418ff */
[----:B------:R-:W3:Y:S04]  /*3bb0*/  LDSM.16.MT88.4 R100, [R212+0x9400] ;  /* 0x00940000d464783b */ /* 0x000ee80000004200 */
[----:B------:R4:W5:Y:S01]  /*3bc0*/  MUFU.EX2 R159, R0 ;  /* 0x00000000009f7308 */ /* 0x0009620000000800 */
[----:B-1----:R-:W-:-:S05]  /*3bd0*/  FMUL.FTZ R8, R136, UR7 ;  /* 0x0000000788087c20 */ /* 0x002fca0008410000 */
[----:B------:R-:W-:Y:S02]  /*3be0*/  FSEL R15, R8, RZ, P0 ;  /* 0x000000ff080f7208 */ /* 0x000fe40000000000 */
[----:B------:R-:W-:Y:S02]  /*3bf0*/  FSETP.NEU.FTZ.AND P0, PT, R135, -INF , PT ;  /* 0xff8000008700780b */ /* 0x000fe40003f1d000 */
[----:B----4-:R-:W-:Y:S01]  /*3c00*/  HSET2.LE.AND R0, R17, R3, PT ;  /* 0x0000000311007233 */ /* 0x010fe20003803000 */
[----:B--2---:R-:W-:Y:S02]  /*3c10*/  IMAD.MOV.U32 R17, RZ, RZ, R27 ;  /* 0x000000ffff117224 */ /* 0x004fe400078e001b */
[--C-:B------:R-:W-:Y:S01]  /*3c20*/  FFMA.FTZ R8, R104, UR7, -R15.reuse ;  /* 0x0000000768087c23 */ /* 0x100fe2000801080f */
[--C-:B------:R-:W-:Y:S01]  /*3c30*/  FFMA.FTZ R14, R132, UR7, -R15.reuse ;  /* 0x00000007840e7c23 */ /* 0x100fe2000801080f */
[----:B------:R-:W1:Y:S01]  /*3c40*/  LDSM.16.MT88.4 R104, [R212+0xa400] ;  /* 0x00a40000d468783b */ /* 0x000e620000004200 */
[----:B------:R-:W-:Y:S01]  /*3c50*/  LOP3.LUT R10, R0, R10, RZ, 0xc0, !PT ;  /* 0x0000000a000a7212 */ /* 0x000fe200078ec0ff */
[----:B------:R2:W-:Y:S01]  /*3c60*/  MUFU.EX2 R247, R8 ;  /* 0x0000000800f77308 */ /* 0x0005e20000000800 */
[----:B------:R-:W-:Y:S01]  /*3c70*/  FFMA.FTZ R0, R116, UR7, -R15 ;  /* 0x0000000774007c23 */ /* 0x000fe2000801080f */
[----:B------:R-:W-:Y:S01]  /*3c80*/  HMMA.16816.F32.BF16 R24, R4, R86, RZ ;  /* 0x000000560418723c */ /* 0x000fe200000418ff */
[----:B------:R-:W4:Y:S05]  /*3c90*/  LDSM.16.MT88.4 R116, [R212+0xb400] ;  /* 0x00b40000d474783b */ /* 0x000f2a0000004200 */
[----:B------:R5:W-:Y:S08]  /*3ca0*/  MUFU.EX2 R18, R0 ;  /* 0x0000000000127308 */ /* 0x000bf00000000800 */
[----:B------:R3:W1:Y:S01]  /*3cb0*/  MUFU.EX2 R161, R14 ;  /* 0x0000000e00a17308 */ /* 0x0006620000000800 */
[----:B--2---:R-:W-:-:S04]  /*3cc0*/  F2FP.BF16.F32.PACK_AB R8, R17, R244 ;  /* 0x000000f41108723e */ /* 0x004fc800000010ff */
[----:B------:R-:W-:Y:S02]  /*3cd0*/  LOP3.LUT R11, R11, R8, RZ, 0xc0, !PT ;  /* 0x000000080b0b7212 */ /* 0x000fe400078ec0ff */
[----:B------:R-:W-:Y:S01]  /*3ce0*/  LOP3.LUT R8, R9, R12, RZ, 0xc0, !PT ;  /* 0x0000000c09087212 */ /* 0x000fe200078ec0ff */
[----:B------:R-:W-:Y:S01]  /*3cf0*/  IMAD.WIDE.U32 R12, R19, -0x2daee0ad, RZ ;  /* 0xd2511f53130c7825 */ /* 0x000fe200078e00ff */
[----:B-----5:R-:W-:Y:S02]  /*3d00*/  HSET2.LE.AND R0, R16, R3, PT ;  /* 0x0000000310007233 */ /* 0x020fe40003803000 */
[----:B------:R-:W-:Y:S02]  /*3d10*/  F2FP.BF16.F32.PACK_AB R9, R159, R157 ;  /* 0x0000009d9f09723e */ /* 0x000fe400000010ff */
[----:B------:R-:W-:Y:S01]  /*3d20*/  LOP3.LUT R6, R13, UR15, R96, 0x96, !PT ;  /* 0x0000000f0d067c12 */ /* 0x000fe2000f8e9660 */
[----:B------:R-:W-:Y:S01]  /*3d30*/  IMAD.MOV.U32 R96, RZ, RZ, R156 ;  /* 0x000000ffff607224 */ /* 0x000fe200078e009c */
[----:B------:R-:W-:Y:S01]  /*3d40*/  LOP3.LUT R9, R0, R9, RZ, 0xc0, !PT ;  /* 0x0000000900097212 */ /* 0x000fe200078ec0ff */
[----:B------:R-:W-:Y:S01]  /*3d50*/  FFMA.FTZ R0, R133, UR7, -R15 ;  /* 0x0000000785007c23 */ /* 0x000fe2000801080f */
[----:B---3--:R-:W-:Y:S01]  /*3d60*/  FMUL.FTZ R14, R135, UR7 ;  /* 0x00000007870e7c20 */ /* 0x008fe20008410000 */
[----:B------:R-:W-:-:S02]  /*3d70*/  IMAD.MOV.U32 R133, RZ, RZ, R160 ;  /* 0x000000ffff857224 */ /* 0x000fc400078e00a0 */
[----:B------:R2:W-:Y:S02]  /*3d80*/  MUFU.EX2 R158, R0 ;  /* 0x00000000009e7308 */ /* 0x0005e40000000800 */
[----:B------:R-:W-:Y:S01]  /*3d90*/  FSEL R16, R14, RZ, P0 ;  /* 0x000000ff0e107208 */ /* 0x000fe20000000000 */
[C---:B------:R-:W-:Y:S04]  /*3da0*/  HMMA.16816.F32.BF16 R192, R8.reuse, R112, R44 ;  /* 0x0000007008c0723c */ /* 0x040fe8000004182c */
[--C-:B------:R-:W-:Y:S01]  /*3db0*/  FFMA.FTZ R4, R139, UR7, -R16.reuse ;  /* 0x000000078b047c23 */ /* 0x100fe20008010810 */
[----:B------:R-:W-:Y:S01]  /*3dc0*/  FFMA.FTZ R7, R137, UR7, -R16 ;  /* 0x0000000789077c23 */ /* 0x000fe20008010810 */
[----:B------:R-:W-:Y:S01]  /*3dd0*/  HMMA.16816.F32.BF16 R176, R8, R102, R48 ;  /* 0x0000006608b0723c */ /* 0x000fe20000041830 */
[----:B-1----:R-:W-:Y:S01]  /*3de0*/  IMAD.MOV.U32 R44, RZ, RZ, R161 ;  /* 0x000000ffff2c7224 */ /* 0x002fe200078e00a1 */
[----:B------:R1:W-:Y:S01]  /*3df0*/  MUFU.EX2 R149, R4 ;  /* 0x0000000400957308 */ /* 0x0003e20000000800 */
[----:B------:R-:W-:-:S02]  /*3e00*/  IMAD.MOV.U32 R47, RZ, RZ, R159 ;  /* 0x000000ffff2f7224 */ /* 0x000fc400078e009f */
[----:B------:R-:W-:Y:S01]  /*3e10*/  IMAD.MOV.U32 R46, RZ, RZ, R157 ;  /* 0x000000ffff2e7224 */ /* 0x000fe200078e009d */
[C---:B------:R-:W-:Y:S01]  /*3e20*/  HMMA.16816.F32.BF16 R164, R8.reuse, R114, R64 ;  /* 0x0000007208a4723c */ /* 0x040fe20000041840 */
[----:B------:R-:W-:Y:S01]  /*3e30*/  IMAD.MOV.U32 R139, RZ, RZ, R150 ;  /* 0x000000ffff8b7224 */ /* 0x000fe200078e0096 */
[----:B--2---:R-:W-:Y:S01]  /*3e40*/  LOP3.LUT R0, R23, UR5, R12, 0x96, !PT ;  /* 0x0000000517007c12 */ /* 0x004fe2000f8e960c */
[----:B------:R-:W-:Y:S01]  /*3e50*/  IMAD.MOV.U32 R49, RZ, RZ, R251 ;  /* 0x000000ffff317224 */ /* 0x000fe200078e00fb */
[----:B------:R-:W-:Y:S01]  /*3e60*/  MUFU.EX2 R45, R7 ;  /* 0x00000007002d7308 */ /* 0x000fe20000000800 */
[----:B------:R-:W-:Y:S01]  /*3e70*/  IMAD.MOV.U32 R51, RZ, RZ, R46 ;  /* 0x000000ffff337224 */ /* 0x000fe200078e002e */
[----:B------:R-:W-:Y:S01]  /*3e80*/  HMMA.16816.F32.BF16 R220, R8, R100, R60 ;  /* 0x0000006408dc723c */ /* 0x000fe2000004183c */
[----:B------:R-:W-:Y:S02]  /*3e90*/  IMAD.MOV.U32 R66, RZ, RZ, R148 ;  /* 0x000000ffff427224 */ /* 0x000fe400078e0094 */
[----:B------:R-:W-:-:S02]  /*3ea0*/  IMAD.MOV.U32 R50, RZ, RZ, R47 ;  /* 0x000000ffff327224 */ /* 0x000fc400078e002f */
[----:B------:R-:W-:Y:S01]  /*3eb0*/  IMAD.MOV.U32 R48, RZ, RZ, R250 ;  /* 0x000000ffff307224 */ /* 0x000fe200078e00fa */
[----:B------:R-:W-:Y:S01]  /*3ec0*/  HMMA.16816.F32.BF16 R208, R8, R108, R40 ;  /* 0x0000006c08d0723c */ /* 0x000fe20000041828 */
[----:B-1----:R-:W-:-:S04]  /*3ed0*/  IMAD.WIDE.U32 R4, R0, -0x326172a9, RZ ;  /* 0xcd9e8d5700047825 */ /* 0x002fc800078e00ff */
[----:B------:R-:W-:Y:S01]  /*3ee0*/  FFMA.FTZ R0, R138, UR7, -R16 ;  /* 0x000000078a007c23 */ /* 0x000fe20008010810 */
[----:B------:R-:W-:-:S03]  /*3ef0*/  IMAD.MOV.U32 R138, RZ, RZ, R18 ;  /* 0x000000ffff8a7224 */ /* 0x000fc600078e0012 */
[----:B------:R1:W2:Y:S01]  /*3f00*/  MUFU.EX2 R14, R0 ;  /* 0x00000000000e7308 */ /* 0x0002a20000000800 */
[----:B------:R-:W-:Y:S01]  /*3f10*/  IMAD.WIDE.U32 R18, R6, -0x326172a9, RZ ;  /* 0xcd9e8d5706127825 */ /* 0x000fe200078e00ff */
[C---:B------:R-:W-:Y:S01]  /*3f20*/  LOP3.LUT R6, R4.reuse, 0xffff, RZ, 0xc0, !PT ;  /* 0x0000ffff04067812 */ /* 0x040fe200078ec0ff */
[C---:B------:R-:W-:Y:S01]  /*3f30*/  HMMA.16816.F32.BF16 R200, R8.reuse, R104, R28 ;  /* 0x0000006808c8723c */ /* 0x040fe2000004181c */
[----:B------:R-:W-:Y:S01]  /*3f40*/  LOP3.LUT R12, R4, 0xff, RZ, 0xc0, !PT ;  /* 0x000000ff040c7812 */ /* 0x000fe200078ec0ff */
[----:B------:R-:W-:Y:S01]  /*3f50*/  IMAD.MOV.U32 R65, RZ, RZ, R249 ;  /* 0x000000ffff417224 */ /* 0x000fe200078e00f9 */
[----:B------:R-:W-:Y:S01]  /*3f60*/  SHF.R.U32.HI R13, RZ, 0x18, R4 ;  /* 0x00000018ff0d7819 */ /* 0x000fe20000011604 */
[----:B------:R-:W-:Y:S01]  /*3f70*/  IMAD.MOV.U32 R64, RZ, RZ, R49 ;  /* 0x000000ffff407224 */ /* 0x000fe200078e0031 */
[----:B------:R-:W-:Y:S01]  /*3f80*/  SHF.R.U32.HI R6, RZ, 0x8, R6 ;  /* 0x00000008ff067819 */ /* 0x000fe20000011606 */
[----:B----4-:R-:W-:Y:S03]  /*3f90*/  HMMA.16816.F32.BF16 R196, R8, R116, R36 ;  /* 0x0000007408c4723c */ /* 0x010fe60000041824 */
[----:B------:R-:W-:-:S03]  /*3fa0*/  PRMT R12, R12, 0x5410, R6 ;  /* 0x000054100c0c7816 */ /* 0x000fc60000000006 */
[----:B------:R-:W-:Y:S01]  /*3fb0*/  HMMA.16816.F32.BF16 R188, R8, R120, R32 ;  /* 0x0000007808bc723c */ /* 0x000fe20000041820 */
[----:B-1----:R-:W-:Y:S01]  /*3fc0*/  SHF.R.U32.HI R0, RZ, 0x10, R4 ;  /* 0x00000010ff007819 */ /* 0x002fe20000011604 */
[----:B--2---:R-:W-:-:S03]  /*3fd0*/  IMAD.MOV.U32 R137, RZ, RZ, R14 ;  /* 0x000000ffff897224 */ /* 0x004fc600078e000e */
[----:B------:R-:W-:Y:S01]  /*3fe0*/  LOP3.LUT R4, R0, 0xff, RZ, 0xc0, !PT ;  /* 0x000000ff00047812 */ /* 0x000fe200078ec0ff */
[C---:B------:R-:W-:Y:S01]  /*3ff0*/  HMMA.16816.F32.BF16 R168, R8.reuse, R110, R52 ;  /* 0x0000006e08a8723c */ /* 0x040fe20000041834 */
[----:B------:R-:W-:Y:S01]  /*4000*/  LOP3.LUT R0, R5, UR6, R18, 0x96, !PT ;  /* 0x0000000605007c12 */ /* 0x000fe2000f8e9612 */
[----:B------:R-:W-:Y:S01]  /*4010*/  FFMA.FTZ R5, R140, UR7, -R16 ;  /* 0x000000078c057c23 */ /* 0x000fe20008010810 */
[----:B------:R-:W-:Y:S01]  /*4020*/  PRMT R14, R4, 0x5410, R13 ;  /* 0x00005410040e7816 */ /* 0x000fe2000000000d */
[----:B------:R-:W-:Y:S01]  /*4030*/  IMAD.MOV.U32 R140, RZ, RZ, R158 ;  /* 0x000000ffff8c7224 */ /* 0x000fe200078e009e */
[C---:B------:R-:W-:Y:S01]  /*4040*/  LOP3.LUT R4, R0.reuse, 0xffff, RZ, 0xc0, !PT ;  /* 0x0000ffff00047812 */ /* 0x040fe200078ec0ff */
[----:B------:R1:W2:Y:S01]  /*4050*/  MUFU.EX2 R132, R5 ;  /* 0x0000000500847308 */ /* 0x0002a20000000800 */
[----:B------:R-:W-:Y:S01]  /*4060*/  SHF.R.U32.HI R6, RZ, 0x10, R0 ;  /* 0x00000010ff067819 */ /* 0x000fe20000011600 */
[----:B------:R-:W-:Y:S01]  /*4070*/  HMMA.16816.F32.BF16 R156, R8, R106, R68 ;  /* 0x0000006a089c723c */ /* 0x000fe20000041844 */
[----:B------:R-:W-:Y:S01]  /*4080*/  LOP3.LUT R13, R0, 0xff, RZ, 0xc0, !PT ;  /* 0x000000ff000d7812 */ /* 0x000fe200078ec0ff */
[----:B------:R-:W-:Y:S01]  /*4090*/  IMAD.MOV.U32 R127, RZ, RZ, R137 ;  /* 0x000000ffff7f7224 */ /* 0x000fe200078e0089 */
[----:B------:R-:W-:-:S02]  /*40a0*/  SHF.R.U32.HI R7, RZ, 0x8, R4 ;  /* 0x00000008ff077819 */ /* 0x000fc40000011604 */
[----:B------:R-:W-:Y:S01]  /*40b0*/  LOP3.LUT R4, R6, 0xff, RZ, 0xc0, !PT ;  /* 0x000000ff06047812 */ /* 0x000fe200078ec0ff */
[C---:B------:R-:W-:Y:S01]  /*40c0*/  HMMA.16816.F32.BF16 R160, R8.reuse, R118, R56 ;  /* 0x0000007608a0723c */ /* 0x040fe20000041838 */
[----:B------:R-:W-:Y:S01]  /*40d0*/  F2FP.BF16.F32.PACK_AB R6, R140, R44 ;  /* 0x0000002c8c06723e */ /* 0x000fe200000010ff */
[----:B------:R-:W-:Y:S01]  /*40e0*/  IMAD.MOV.U32 R70, RZ, RZ, R149 ;  /* 0x000000ffff467224 */ /* 0x000fe200078e0095 */
[----:B------:R-:W-:Y:S01]  /*40f0*/  PRMT R7, R13, 0x5410, R7 ;  /* 0x000054100d077816 */ /* 0x000fe20000000007 */
[----:B------:R-:W-:Y:S02]  /*4100*/  IMAD.MOV.U32 R71, RZ, RZ, R45 ;  /* 0x000000ffff477224 */ /* 0x000fe400078e002d */
[----:B------:R-:W-:Y:S02]  /*4110*/  HMMA.16816.F32.BF16 R148, R8, R122, R24 ;  /* 0x0000007a0894723c */ /* 0x000fe40000041818 */
[----:B------:R-:W-:Y:S01]  /*4120*/  IMAD.MOV.U32 R67, RZ, RZ, R71 ;  /* 0x000000ffff437224 */ /* 0x000fe200078e0047 */
[----:B-1----:R-:W-:-:S02]  /*4130*/  SHF.R.U32.HI R5, RZ, 0x18, R0 ;  /* 0x00000018ff057819 */ /* 0x002fc40000011600 */
[--C-:B------:R-:W-:Y:S02]  /*4140*/  HSET2.LE.AND R0, R12, R3.reuse, PT ;  /* 0x000000030c007233 */ /* 0x100fe40003803000 */
[----:B------:R-:W-:Y:S02]  /*4150*/  PRMT R12, R4, 0x5410, R5 ;  /* 0x00005410040c7816 */ /* 0x000fe40000000005 */
[--C-:B------:R-:W-:Y:S02]  /*4160*/  HSET2.LE.AND R4, R7, R3.reuse, PT ;  /* 0x0000000307047233 */ /* 0x100fe40003803000 */
[----:B------:R-:W-:Y:S02]  /*4170*/  LOP3.LUT R6, R0, R6, RZ, 0xc0, !PT ;  /* 0x0000000600067212 */ /* 0x000fe400078ec0ff */
[--C-:B------:R-:W-:Y:S02]  /*4180*/  HSET2.LE.AND R0, R14, R3.reuse, PT ;  /* 0x000000030e007233 */ /* 0x100fe40003803000 */
[----:B------:R-:W-:Y:S01]  /*4190*/  F2FP.BF16.F32.PACK_AB R7, R45, R137 ;  /* 0x000000892d07723e */ /* 0x000fe200000010ff */
[----:B------:R-:W-:Y:S01]  /*41a0*/  IMAD.MOV.U32 R137, RZ, RZ, R133 ;  /* 0x000000ffff897224 */ /* 0x000fe200078e0085 */
[----:B------:R-:W-:Y:S01]  /*41b0*/  F2FP.BF16.F32.PACK_AB R5, R138, R247 ;  /* 0x000000f78a05723e */ /* 0x000fe200000010ff */
[----:B------:R-:W-:Y:S01]  /*41c0*/  IMAD.MOV.U32 R133, RZ, RZ, R17 ;  /* 0x000000ffff857224 */ /* 0x000fe200078e0011 */
[----:B------:R-:W-:Y:S01]  /*41d0*/  HSET2.LE.AND R12, R12, R3, PT ;  /* 0x000000030c0c7233 */ /* 0x000fe20003803000 */
[----:B------:R-:W-:Y:S01]  /*41e0*/  IMAD.MOV.U32 R17, RZ, RZ, R252 ;  /* 0x000000ffff117224 */ /* 0x000fe200078e00fc */
[----:B--2---:R-:W-:-:S02]  /*41f0*/  F2FP.BF16.F32.PACK_AB R13, R132, R70 ;  /* 0x00000046840d723e */ /* 0x004fc400000010ff */
[----:B------:R-:W-:Y:S01]  /*4200*/  LOP3.LUT R7, R0, R7, RZ, 0xc0, !PT ;  /* 0x0000000700077212 */ /* 0x000fe200078ec0ff */
[----:B------:R-:W-:Y:S01]  /*4210*/  FFMA.FTZ R0, R147, UR7, -R15 ;  /* 0x0000000793007c23 */ /* 0x000fe2000801080f */
[----:B------:R-:W-:Y:S02]  /*4220*/  LOP3.LUT R4, R4, R5, RZ, 0xc0, !PT ;  /* 0x0000000504047212 */ /* 0x000fe400078ec0ff */
[----:B------:R-:W-:Y:S01]  /*4230*/  LOP3.LUT R5, R12, R13, RZ, 0xc0, !PT ;  /* 0x0000000d0c057212 */ /* 0x000fe200078ec0ff */
[----:B------:R1:W-:Y:S01]  /*4240*/  MUFU.EX2 R251, R0 ;  /* 0x0000000000fb7308 */ /* 0x0003e20000000800 */
[----:B------:R-:W-:Y:S01]  /*4250*/  LOP3.LUT R8, R19, UR14, R126, 0x96, !PT ;  /* 0x0000000e13087c12 */ /* 0x000fe2000f8e967e */
[----:B------:R-:W-:-:S04]  /*4260*/  IMAD.MOV.U32 R126, RZ, RZ, R44 ;  /* 0x000000ffff7e7224 */ /* 0x000fc800078e002c */
[C---:B------:R-:W-:Y:S06]  /*4270*/  HMMA.16816.F32.BF16 R40, R4.reuse, R88, RZ ;  /* 0x000000580428723c */ /* 0x040fec00000418ff */
[----:B------:R-:W-:Y:S01]  /*4280*/  HMMA.16816.F32.BF16 R36, R4, R92, RZ ;  /* 0x0000005c0424723c */ /* 0x000fe200000418ff */
[----:B-1----:R-:W-:-:S05]  /*4290*/  FFMA.FTZ R0, R146, UR7, -R15 ;  /* 0x0000000792007c23 */ /* 0x002fca000801080f */
[C---:B------:R-:W-:Y:S01]  /*42a0*/  HMMA.16816.F32.BF16 R44, R4.reuse, R84, RZ ;  /* 0x00000054042c723c */ /* 0x040fe200000418ff */
[----:B------:R1:W-:Y:S05]  /*42b0*/  MUFU.EX2 R14, R0 ;  /* 0x00000000000e7308 */ /* 0x0003ea0000000800 */
[C---:B------:R-:W-:Y:S06]  /*42c0*/  HMMA.16816.F32.BF16 R24, R4.reuse, R72, RZ ;  /* 0x000000480418723c */ /* 0x040fec00000418ff */
[C---:B------:R-:W-:Y:S06]  /*42d0*/  HMMA.16816.F32.BF16 R52, R4.reuse, R74, RZ ;  /* 0x0000004a0434723c */ /* 0x040fec00000418ff */
[----:B------:R-:W-:Y:S01]  /*42e0*/  HMMA.16816.F32.BF16 R28, R4, R76, RZ ;  /* 0x0000004c041c723c */ /* 0x000fe200000418ff */
[----:B-1----:R-:W-:-:S05]  /*42f0*/  FFMA.FTZ R0, R143, UR7, -R15 ;  /* 0x000000078f007c23 */ /* 0x002fca000801080f */
[C---:B------:R-:W-:Y:S01]  /*4300*/  HMMA.16816.F32.BF16 R56, R4.reuse, R78, RZ ;  /* 0x0000004e0438723c */ /* 0x040fe200000418ff */
[----:B------:R1:W-:Y:S05]  /*4310*/  MUFU.EX2 R13, R0 ;  /* 0x00000000000d7308 */ /* 0x0003ea0000000800 */
[C---:B------:R-:W-:Y:S06]  /*4320*/  HMMA.16816.F32.BF16 R32, R4.reuse, R80, RZ ;  /* 0x000000500420723c */ /* 0x040fec00000418ff */
[C---:B------:R-:W-:Y:S06]  /*4330*/  HMMA.16816.F32.BF16 R60, R4.reuse, R82, RZ ;  /* 0x00000052043c723c */ /* 0x040fec00000418ff */
[C---:B------:R-:W-:Y:S06]  /*4340*/  HMMA.16816.F32.BF16 R88, R4.reuse, R90, RZ ;  /* 0x0000005a0458723c */ /* 0x040fec00000418ff */
[C---:B------:R-:W-:Y:S06]  /*4350*/  HMMA.16816.F32.BF16 R92, R4.reuse, R94, RZ ;  /* 0x0000005e045c723c */ /* 0x040fec00000418ff */
[----:B------:R-:W-:Y:S07]  /*4360*/  HMMA.16816.F32.BF16 R84, R4, R86, RZ ;  /* 0x000000560454723c */ /* 0x000fee00000418ff */
[----:B------:R-:W-:-:S04]  /*4370*/  IMAD.WIDE.U32 R4, R8, -0x2daee0ad, RZ ;  /* 0xd2511f5308047825 */ /* 0x000fc800078e00ff */
[----:B------:R-:W-:Y:S01]  /*4380*/  FFMA.FTZ R6, R142, UR7, -R15 ;  /* 0x000000078e067c23 */ /* 0x000fe2000801080f */
[----:B-1----:R-:W-:-:S03]  /*4390*/  LOP3.LUT R0, R5, UR25, R22, 0x96, !PT ;  /* 0x0000001905007c12 */ /* 0x002fc6000f8e9616 */
[----:B------:R1:W2:Y:S01]  /*43a0*/  MUFU.EX2 R12, R6 ;  /* 0x00000006000c7308 */ /* 0x0002a20000000800 */
[C---:B------:R-:W-:Y:S02]  /*43b0*/  LOP3.LUT R5, R4.reuse, 0xffff, RZ, 0xc0, !PT ;  /* 0x0000ffff04057812 */ /* 0x040fe400078ec0ff */
[----:B------:R-:W-:Y:S02]  /*43c0*/  LOP3.LUT R9, R4, 0xff, RZ, 0xc0, !PT ;  /* 0x000000ff04097812 */ /* 0x000fe400078ec0ff */
[--C-:B------:R-:W-:Y:S02]  /*43d0*/  SHF.R.U32.HI R8, RZ, 0x10, R4.reuse ;  /* 0x00000010ff087819 */ /* 0x100fe40000011604 */
[----:B------:R-:W-:Y:S02]  /*43e0*/  SHF.R.U32.HI R7, RZ, 0x18, R4 ;  /* 0x00000018ff077819 */ /* 0x000fe40000011604 */
[----:B------:R-:W-:Y:S01]  /*43f0*/  SHF.R.U32.HI R4, RZ, 0x8, R5 ;  /* 0x00000008ff047819 */ /* 0x000fe20000011605 */
[----:B------:R-:W-:-:S03]  /*4400*/  FFMA.FTZ R5, R145, UR7, -R16 ;  /* 0x0000000791057c23 */ /* 0x000fc60008010810 */
[----:B------:R-:W-:Y:S01]  /*4410*/  PRMT R10, R9, 0x5410, R4 ;  /* 0x00005410090a7816 */ /* 0x000fe20000000004 */
[----:B------:R3:W-:Y:S01]  /*4420*/  MUFU.EX2 R252, R5 ;  /* 0x0000000500fc7308 */ /* 0x0007e20000000800 */
[----:B------:R-:W-:Y:S02]  /*4430*/  LOP3.LUT R4, R8, 0xff, RZ, 0xc0, !PT ;  /* 0x000000ff08047812 */ /* 0x000fe400078ec0ff */
[----:B------:R-:W-:Y:S02]  /*4440*/  LOP3.LUT R8, R0, 0xff, RZ, 0xc0, !PT ;  /* 0x000000ff00087812 */ /* 0x000fe400078ec0ff */
[----:B------:R-:W-:Y:S02]  /*4450*/  PRMT R9, R4, 0x5410, R7 ;  /* 0x0000541004097816 */ /* 0x000fe40000000007 */
[----:B------:R-:W-:Y:S02]  /*4460*/  LOP3.LUT R4, R0, 0xffff, RZ, 0xc0, !PT ;  /* 0x0000ffff00047812 */ /* 0x000fe400078ec0ff */
[----:B------:R-:W-:-:S02]  /*4470*/  SHF.R.U32.HI R7, RZ, 0x18, R0 ;  /* 0x00000018ff077819 */ /* 0x000fc40000011600 */
[----:B-1----:R-:W-:Y:S01]  /*4480*/  SHF.R.U32.HI R6, RZ, 0x8, R4 ;  /* 0x00000008ff067819 */ /* 0x002fe20000011604 */
[----:B------:R-:W-:Y:S01]  /*4490*/  FFMA.FTZ R4, R155, UR7, -R16 ;  /* 0x000000079b047c23 */ /* 0x000fe20008010810 */
[----:B------:R-:W-:Y:S02]  /*44a0*/  IMAD.MOV.U32 R155, RZ, RZ, R48 ;  /* 0x000000ffff9b7224 */ /* 0x000fe400078e0030 */
[----:B------:R-:W-:Y:S01]  /*44b0*/  IMAD.MOV.U32 R48, RZ, RZ, R248 ;  /* 0x000000ffff307224 */ /* 0x000fe200078e00f8 */
[----:B------:R-:W-:Y:S01]  /*44c0*/  PRMT R8, R8, 0x5410, R6 ;  /* 0x0000541008087816 */ /* 0x000fe20000000006 */
[----:B---3--:R-:W-:Y:S01]  /*44d0*/  FFMA.FTZ R5, R144, UR7, -R16 ;  /* 0x0000000790057c23 */ /* 0x008fe20008010810 */
[----:B------:R1:W-:Y:S01]  /*44e0*/  MUFU.EX2 R248, R4 ;  /* 0x0000000400f87308 */ /* 0x0003e20000000800 */
[----:B--2---:R-:W-:-:S07]  /*44f0*/  F2FP.BF16.F32.PACK_AB R6, R12, R13 ;  /* 0x0000000d0c06723e */ /* 0x004fce00000010ff */
[----:B------:R2:W3:Y:S01]  /*4500*/  MUFU.EX2 R250, R5 ;  /* 0x0000000500fa7308 */ /* 0x0004e20000000800 */
[----:B-1----:R-:W-:Y:S01]  /*4510*/  FFMA.FTZ R4, R154, UR7, -R16 ;  /* 0x000000079a047c23 */ /* 0x002fe20008010810 */
[----:B------:R-:W-:-:S06]  /*4520*/  IMAD.MOV.U32 R154, RZ, RZ, R70 ;  /* 0x000000ffff9a7224 */ /* 0x000fcc00078e0046 */
[----:B------:R1:W4:Y:S01]  /*4530*/  MUFU.EX2 R249, R4 ;  /* 0x0000000400f97308 */ /* 0x0003220000000800 */
[----:B--2---:R-:W-:-:S04]  /*4540*/  SHF.R.U32.HI R5, RZ, 0x10, R0 ;  /* 0x00000010ff057819 */ /* 0x004fc80000011600 */
[----:B------:R-:W-:-:S04]  /*4550*/  LOP3.LUT R0, R5, 0xff, RZ, 0xc0, !PT ;  /* 0x000000ff05007812 */ /* 0x000fc800078ec0ff */
[----:B------:R-:W-:Y:S02]  /*4560*/  PRMT R5, R0, 0x5410, R7 ;  /* 0x0000541000057816 */ /* 0x000fe40000000007 */
[--C-:B------:R-:W-:Y:S02]  /*4570*/  HSET2.LE.AND R0, R10, R3.reuse, PT ;  /* 0x000000030a007233 */ /* 0x100fe40003803000 */
[----:B---3--:R-:W-:Y:S02]  /*4580*/  F2FP.BF16.F32.PACK_AB R7, R250, R252 ;  /* 0x000000fcfa07723e */ /* 0x008fe400000010ff */
[----:B-1----:R-:W-:Y:S02]  /*4590*/  F2FP.BF16.F32.PACK_AB R4, R14, R251 ;  /* 0x000000fb0e04723e */ /* 0x002fe400000010ff */
[----:B------:R-:W-:Y:S02]  /*45a0*/  LOP3.LUT R6, R0, R6, RZ, 0xc0, !PT ;  /* 0x0000000600067212 */ /* 0x000fe400078ec0ff */
[----:B------:R-:W-:-:S05]  /*45b0*/  HSET2.LE.AND R0, R9, R3, PT ;  /* 0x0000000309007233 */ /* 0x000fca0003803000 */
[----:B------:R-:W-:Y:S02]  /*45c0*/  LOP3.LUT R7, R0, R7, RZ, 0xc0, !PT ;  /* 0x0000000700077212 */ /* 0x000fe400078ec0ff */
[----:B------:R-:W-:-:S05]  /*45d0*/  HSET2.LE.AND R0, R8, R3, PT ;  /* 0x0000000308007233 */ /* 0x000fca0003803000 */
[----:B------:R-:W-:Y:S02]  /*45e0*/  LOP3.LUT R4, R0, R4, RZ, 0xc0, !PT ;  /* 0x0000000400047212 */ /* 0x000fe400078ec0ff */
[----:B------:R-:W-:Y:S02]  /*45f0*/  HSET2.LE.AND R0, R5, R3, PT ;  /* 0x0000000305007233 */ /* 0x000fe40003803000 */
[----:B----4-:R-:W-:-:S04]  /*4600*/  F2FP.BF16.F32.PACK_AB R5, R249, R248 ;  /* 0x000000f8f905723e */ /* 0x010fc800000010ff */
[----:B------:R-:W-:Y:S01]  /*4610*/  LOP3.LUT R5, R0, R5, RZ, 0xc0, !PT ;  /* 0x0000000500057212 */ /* 0x000fe200078ec0ff */
[----:B------:R-:W-:-:S05]  /*4620*/  VIADD R0, R141, 0x1 ;  /* 0x000000018d007836 */ /* 0x000fca0000000000 */
[----:B------:R-:W-:Y:S01]  /*4630*/  LOP3.LUT R0, R173, UR29, R0, 0x96, !PT ;  /* 0x0000001dad007c12 */ /* 0x000fe2000f8e9600 */
[C---:B------:R-:W-:Y:S01]  /*4640*/  HMMA.16816.F32.BF16 R80, R4.reuse, R108, R28 ;  /* 0x0000006c0450723c */ /* 0x040fe2000004181c */
[----:B------:R-:W-:Y:S01]  /*4650*/  IMAD.MOV.U32 R173, RZ, RZ, R247 ;  /* 0x000000ffffad7224 */ /* 0x000fe200078e00f7 */
[----:B------:R-:W-:Y:S02]  /*4660*/  LDSM.16.MT88.4 R28, [R214+0x9800] ;  /* 0x00980000d61c783b */ /* 0x000fe40000004200 */
[----:B------:R-:W-:Y:S02]  /*4670*/  IMAD.WIDE.U32 R18, R0, -0x326172a9, RZ ;  /* 0xcd9e8d5700127825 */ /* 0x000fe400078e00ff */
[C---:B------:R-:W-:Y:S01]  /*4680*/  HMMA.16816.F32.BF16 R68, R4.reuse, R112, R40 ;  /* 0x000000700444723c */ /* 0x040fe20000041828 */
[----:B------:R-:W-:Y:S01]  /*4690*/  LDSM.16.MT88.4 R40, [R212+0xb800] ;  /* 0x00b80000d428783b */ /* 0x000fe20000004200 */
[----:B------:R-:W-:Y:S01]  /*46a0*/  IMAD.MOV.U32 R109, RZ, RZ, R48 ;  /* 0x000000ffff6d7224 */ /* 0x000fe200078e0030 */
[----:B------:R-:W-:Y:S01]  /*46b0*/  LOP3.LUT R0, R19, UR22, R128, 0x96, !PT ;  /* 0x0000001613007c12 */ /* 0x000fe2000f8e9680 */
[----:B------:R-:W-:Y:S01]  /*46c0*/  IMAD.MOV.U32 R108, RZ, RZ, R17 ;  /* 0x000000ffff6c7224 */ /* 0x000fe200078e0011 */
[----:B------:R-:W-:Y:S01]  /*46d0*/  LOP3.LUT R8, R99, UR20, R18, 0x96, !PT ;  /* 0x0000001463087c12 */ /* 0x000fe2000f8e9612 */
[----:B------:R-:W-:Y:S01]  /*46e0*/  HMMA.16816.F32.BF16 R76, R4, R104, R32 ;  /* 0x00000068044c723c */ /* 0x000fe20000041820 */
[----:B------:R-:W-:Y:S01]  /*46f0*/  IMAD.MOV.U32 R113, RZ, RZ, R96 ;  /* 0x000000ffff717224 */ /* 0x000fe200078e0060 */
[----:B------:R-:W-:Y:S01]  /*4700*/  LDSM.16.MT88.4 R32, [R212+0xa800] ;  /* 0x00a80000d420783b */ /* 0x000fe20000004200 */
[----:B------:R-:W-:-:S03]  /*4710*/  IMAD.WIDE.U32 R10, R0, -0x2daee0ad, RZ ;  /* 0xd2511f53000a7825 */ /* 0x000fc600078e00ff */
[----:B------:R-:W-:Y:S01]  /*4720*/  HMMA.16816.F32.BF16 R56, R4, R110, R56 ;  /* 0x0000006e0438723c */ /* 0x000fe20000041838 */
[----:B------:R-:W-:Y:S01]  /*4730*/  IMAD.WIDE.U32 R8, R8, -0x2daee0ad, RZ ;  /* 0xd2511f5308087825 */ /* 0x000fe200078e00ff */
[----:B------:R-:W-:-:S03]  /*4740*/  LOP3.LUT R11, R11, UR19, R130, 0x96, !PT ;  /* 0x000000130b0b7c12 */ /* 0x000fc6000f8e9682 */
[----:B------:R-:W-:Y:S01]  /*4750*/  IMAD.MOV.U32 R112, RZ, RZ, R97 ;  /* 0x000000ffff707224 */ /* 0x000fe200078e0061 */
[----:B------:R-:W-:Y:S01]  /*4760*/  LOP3.LUT R0, R9, UR17, R10, 0x96, !PT ;  /* 0x0000001109007c12 */ /* 0x000fe2000f8e960a */
[----:B------:R-:W-:Y:S01]  /*4770*/  IMAD.WIDE.U32 R10, R11, -0x326172a9, RZ ;  /* 0xcd9e8d570b0a7825 */ /* 0x000fe200078e00ff */
[C---:B------:R-:W-:Y:S01]  /*4780*/  HMMA.16816.F32.BF16 R144, R4.reuse, R100, R24 ;  /* 0x000000640490723c */ /* 0x040fe20000041818 */
[----:B------:R-:W1:Y:S02]  /*4790*/  LDSM.16.MT88.4 R24, [R212+0x9800] ;  /* 0x00980000d418783b */ /* 0x000e640000004200 */
[----:B------:R-:W-:Y:S01]  /*47a0*/  IMAD.WIDE.U32 R48, R0, -0x326172a9, RZ ;  /* 0xcd9e8d5700307825 */ /* 0x000fe200078e00ff */
[----:B------:R-:W-:Y:S02]  /*47b0*/  LOP3.LUT R0, R11, UR18, R98, 0x96, !PT ;  /* 0x000000120b007c12 */ /* 0x000fe4000f8e9662 */
[----:B------:R-:W-:Y:S01]  /*47c0*/  HMMA.16816.F32.BF16 R96, R4, R120, R44 ;  /* 0x000000780460723c */ /* 0x000fe2000004182c */
[----:B------:R-:W-:Y:S01]  /*47d0*/  IMAD.MOV.U32 R105, RZ, RZ, R137 ;  /* 0x000000ffff697224 */ /* 0x000fe200078e0089 */
[----:B------:R-:W-:Y:S01]  /*47e0*/  LOP3.LUT R9, R49, UR16, R10, 0x96, !PT ;  /* 0x0000001031097c12 */ /* 0x000fe2000f8e960a */
[----:B------:R-:W-:-:S04]  /*47f0*/  IMAD.WIDE.U32 R10, R0, -0x2daee0ad, RZ ;  /* 0xd2511f53000a7825 */ /* 0x000fc800078e00ff */
[----:B------:R-:W-:Y:S01]  /*4800*/  FFMA.FTZ R0, R174, UR7, -R21 ;  /* 0x00000007ae007c23 */ /* 0x000fe20008010815 */
[C---:B------:R-:W-:Y:S01]  /*4810*/  HMMA.16816.F32.BF16 R128, R4.reuse, R116, R36 ;  /* 0x000000740480723c */ /* 0x040fe20000041824 */
[----:B------:R-:W-:Y:S02]  /*4820*/  IMAD.WIDE.U32 R46, R9, -0x2daee0ad, RZ ;  /* 0xd2511f53092e7825 */ /* 0x000fe400078e00ff */
[----:B------:R2:W-:Y:S01]  /*4830*/  MUFU.EX2 R247, R0 ;  /* 0x0000000000f77308 */ /* 0x0005e20000000800 */
[----:B------:R-:W-:Y:S01]  /*4840*/  LDSM.16.MT88.4 R36, [R214+0xa800] ;  /* 0x00a80000d624783b */ /* 0x000fe20000004200 */
[----:B------:R-:W-:Y:S01]  /*4850*/  IMAD.MOV.U32 R45, RZ, RZ, R65 ;  /* 0x000000ffff2d7224 */ /* 0x000fe200078e0041 */
[----:B------:R-:W-:Y:S01]  /*4860*/  LOP3.LUT R9, R47, UR5, R10, 0x96, !PT ;  /* 0x000000052f097c12 */ /* 0x000fe2000f8e960a */
[----:B------:R-:W-:Y:S01]  /*4870*/  FFMA.FTZ R10, R175, UR7, -R21 ;  /* 0x00000007af0a7c23 */ /* 0x000fe20008010815 */
[----:B------:R-:W-:Y:S01]  /*4880*/  IMAD.MOV.U32 R65, RZ, RZ, R246 ;  /* 0x000000ffff417224 */ /* 0x000fe200078e00f6 */
[C---:B------:R-:W-:Y:S01]  /*4890*/  HMMA.16816.F32.BF16 R100, R4.reuse, R102, R52 ;  /* 0x000000660464723c */ /* 0x040fe20000041834 */
[----:B------:R-:W-:Y:S01]  /*48a0*/  IMAD.MOV.U32 R104, RZ, RZ, R133 ;  /* 0x000000ffff687224 */ /* 0x000fe200078e0085 */
[----:B------:R3:W-:Y:S01]  /*48b0*/  MUFU.EX2 R246, R10 ;  /* 0x0000000a00f67308 */ /* 0x0007e20000000800 */
[----:B------:R-:W-:Y:S01]  /*48c0*/  IMAD.MOV.U32 R47, RZ, RZ, R245 ;  /* 0x000000ffff2f7224 */ /* 0x000fe200078e00f5 */
[----:B------:R-:W4:Y:S01]  /*48d0*/  LDSM.16.MT88.4 R52, [R214+0xb800] ;  /* 0x00b80000d634783b */ /* 0x000f220000004200 */
[----:B------:R-:W-:Y:S01]  /*48e0*/  IMAD.MOV.U32 R120, RZ, RZ, R14 ;  /* 0x000000ffff787224 */ /* 0x000fe200078e000e */
[----:B------:R-:W-:Y:S01]  /*48f0*/  HMMA.16816.F32.BF16 R60, R4, R106, R60 ;  /* 0x0000006a043c723c */ /* 0x000fe2000004183c */
[----:B------:R-:W-:-:S02]  /*4900*/  IMAD.MOV.U32 R174, RZ, RZ, R13 ;  /* 0x000000ffffae7224 */ /* 0x000fc400078e000d */
[----:B------:R-:W-:Y:S01]  /*4910*/  IMAD.MOV.U32 R175, RZ, RZ, R244 ;  /* 0x000000ffffaf7224 */ /* 0x000fe200078e00f4 */
[----:B--2---:R-:W-:Y:S01]  /*4920*/  LOP3.LUT R0, R11, UR15, R8, 0x96, !PT ;  /* 0x0000000f0b007c12 */ /* 0x004fe2000f8e9608 */
[----:B------:R-:W-:Y:S01]  /*4930*/  IMAD.WIDE.U32 R8, R9, -0x326172a9, RZ ;  /* 0xcd9e8d5709087825 */ /* 0x000fe200078e00ff */
[C---:B------:R-:W-:Y:S03]  /*4940*/  HMMA.16816.F32.BF16 R88, R4.reuse, R114, R88 ;  /* 0x000000720458723c */ /* 0x040fe60000041858 */
[----:B------:R-:W-:Y:S01]  /*4950*/  IMAD.WIDE.U32 R22, R0, -0x326172a9, RZ ;  /* 0xcd9e8d5700167825 */ /* 0x000fe200078e00ff */
[C---:B------:R-:W-:Y:S02]  /*4960*/  LOP3.LUT R0, R8.reuse, 0xffff, RZ, 0xc0, !PT ;  /* 0x0000ffff08007812 */ /* 0x040fe400078ec0ff */
[----:B------:R-:W-:Y:S01]  /*4970*/  LOP3.LUT R11, R8, 0xff, RZ, 0xc0, !PT ;  /* 0x000000ff080b7812 */ /* 0x000fe200078ec0ff */
[----:B---3--:R-:W-:Y:S01]  /*4980*/  FFMA.FTZ R10, R152, UR7, -R21 ;  /* 0x00000007980a7c23 */ /* 0x008fe20008010815 */
[----:B------:R-:W-:Y:S01]  /*4990*/  SHF.R.U32.HI R14, RZ, 0x10, R8 ;  /* 0x00000010ff0e7819 */ /* 0x000fe20000011608 */
[----:B------:R-:W-:Y:S01]  /*49a0*/  IMAD.MOV.U32 R111, RZ, RZ, R12 ;  /* 0x000000ffff6f7224 */ /* 0x000fe200078e000c */
[----:B------:R-:W-:Y:S01]  /*49b0*/  SHF.R.U32.HI R17, RZ, 0x18, R8 ;  /* 0x00000018ff117819 */ /* 0x000fe20000011608 */
[----:B------:R2:W-:Y:S01]  /*49c0*/  MUFU.EX2 R137, R10 ;  /* 0x0000000a00897308 */ /* 0x0005e20000000800 */
[----:B------:R-:W-:Y:S01]  /*49d0*/  HMMA.16816.F32.BF16 R92, R4, R118, R92 ;  /* 0x00000076045c723c */ /* 0x000fe2000004185c */
[----:B------:R-:W-:-:S02]  /*49e0*/  IMAD.MOV.U32 R44, RZ, RZ, R67 ;  /* 0x000000ffff2c7224 */ /* 0x000fc400078e0043 */
[----:B------:R-:W-:Y:S02]  /*49f0*/  IMAD.MOV.U32 R121, RZ, RZ, R132 ;  /* 0x000000ffff797224 */ /* 0x000fe400078e0084 */
[----:B------:R-:W-:Y:S01]  /*4a00*/  IMAD.WIDE.U32 R106, R186, -0x326172a9, RZ ;  /* 0xcd9e8d57ba6a7825 */ /* 0x000fe200078e00ff */
[----:B------:R-:W-:Y:S03]  /*4a10*/  HMMA.16816.F32.BF16 R84, R4, R122, R84 ;  /* 0x0000007a0454723c */ /* 0x000fe60000041854 */
[----:B------:R-:W-:Y:S02]  /*4a20*/  IMAD.MOV.U32 R110, RZ, RZ, R44 ;  /* 0x000000ffff6e7224 */ /* 0x000fe400078e002c */
[----:B------:R-:W-:Y:S02]  /*4a30*/  IMAD.MOV.U32 R107, RZ, RZ, R45 ;  /* 0x000000ffff6b7224 */ /* 0x000fe400078e002d */
[----:B------:R-:W-:Y:S01]  /*4a40*/  FFMA.FTZ R4, R172, UR7, -R20 ;  /* 0x00000007ac047c23 */ /* 0x000fe20008010814 */
[----:B------:R-:W-:Y:S01]  /*4a50*/  IMAD.MOV.U32 R49, RZ, RZ, R140 ;  /* 0x000000ffff317224 */ /* 0x000fe200078e008c */
[----:B--2---:R-:W-:-:S02]  /*4a60*/  SHF.R.U32.HI R10, RZ, 0x8, R0 ;  /* 0x00000008ff0a7819 */ /* 0x004fc40000011600 */
[----:B------:R2:W-:Y:S01]  /*4a70*/  MUFU.EX2 R67, R4 ;  /* 0x0000000400437308 */ /* 0x0005e20000000800 */
[----:B------:R-:W-:Y:S01]  /*4a80*/  LOP3.LUT R0, R9, UR6, R22, 0x96, !PT ;  /* 0x0000000609007c12 */ /* 0x000fe2000f8e9616 */
[----:B------:R-:W-:Y:S01]  /*4a90*/  FFMA.FTZ R9, R153, UR7, -R21 ;  /* 0x0000000799097c23 */ /* 0x000fe20008010815 */
[----:B------:R-:W-:Y:S02]  /*4aa0*/  PRMT R22, R11, 0x5410, R10 ;  /* 0x000054100b167816 */ /* 0x000fe4000000000a */
[C---:B------:R-:W-:Y:S02]  /*4ab0*/  LOP3.LUT R8, R0.reuse, 0xffff, RZ, 0xc0, !PT ;  /* 0x0000ffff00087812 */ /* 0x040fe400078ec0ff */
[----:B------:R-:W-:Y:S01]  /*4ac0*/  LOP3.LUT R13, R0, 0xff, RZ, 0xc0, !PT ;  /* 0x000000ff000d7812 */ /* 0x000fe200078ec0ff */
[----:B------:R3:W5:Y:S01]  /*4ad0*/  MUFU.EX2 R133, R9 ;  /* 0x0000000900857308 */ /* 0x0007620000000800 */
[--C-:B------:R-:W-:Y:S02]  /*4ae0*/  SHF.R.U32.HI R10, RZ, 0x10, R0.reuse ;  /* 0x00000010ff0a7819 */ /* 0x100fe40000011600 */
[----:B------:R-:W-:-:S02]  /*4af0*/  SHF.R.U32.HI R12, RZ, 0x18, R0 ;  /* 0x00000018ff0c7819 */ /* 0x000fc40000011600 */
[----:B------:R-:W-:Y:S02]  /*4b00*/  SHF.R.U32.HI R0, RZ, 0x8, R8 ;  /* 0x00000008ff007819 */ /* 0x000fe40000011608 */
[----:B------:R-:W-:Y:S02]  /*4b10*/  LOP3.LUT R8, R10, 0xff, RZ, 0xc0, !PT ;  /* 0x000000ff0a087812 */ /* 0x000fe400078ec0ff */
[----:B------:R-:W-:Y:S01]  /*4b20*/  PRMT R0, R13, 0x5410, R0 ;  /* 0x000054100d007816 */ /* 0x000fe20000000000 */
[----:B--2---:R-:W-:Y:S01]  /*4b30*/  FFMA.FTZ R4, R181, UR7, -R20 ;  /* 0x00000007b5047c23 */ /* 0x004fe20008010814 */
[----:B------:R-:W-:Y:S01]  /*4b40*/  PRMT R8, R8, 0x5410, R12 ;  /* 0x0000541008087816 */ /* 0x000fe2000000000c */
[----:B------:R-:W-:Y:S01]  /*4b50*/  IMAD.MOV.U32 R13, RZ, RZ, R107 ;  /* 0x000000ffff0d7224 */ /* 0x000fe200078e006b */
[----:B------:R-:W-:Y:S01]  /*4b60*/  LOP3.LUT R11, R14, 0xff, RZ, 0xc0, !PT ;  /* 0x000000ff0e0b7812 */ /* 0x000fe200078ec0ff */
[----:B------:R2:W1:Y:S01]  /*4b70*/  MUFU.EX2 R132, R4 ;  /* 0x0000000400847308 */ /* 0x0004620000000800 */
[----:B------:R-:W-:Y:S01]  /*4b80*/  HSET2.LE.AND R0, R0, R3, PT ;  /* 0x0000000300007233 */ /* 0x000fe20003803000 */
[----:B------:R-:W-:-:S02]  /*4b90*/  IMAD.MOV.U32 R14, RZ, RZ, R113 ;  /* 0x000000ffff0e7224 */ /* 0x000fc400078e0071 */
[----:B---3--:R-:W-:Y:S01]  /*4ba0*/  FFMA.FTZ R9, R182, UR7, -R20 ;  /* 0x00000007b6097c23 */ /* 0x008fe20008010814 */
[----:B------:R-:W-:Y:S01]  /*4bb0*/  PRMT R11, R11, 0x5410, R17 ;  /* 0x000054100b0b7816 */ /* 0x000fe20000000011 */
[----:B------:R-:W-:Y:S01]  /*4bc0*/  IMAD.MOV.U32 R182, RZ, RZ, R120 ;  /* 0x000000ffffb67224 */ /* 0x000fe200078e0078 */
[----:B-----5:R-:W-:Y:S01]  /*4bd0*/  F2FP.BF16.F32.PACK_AB R6, R133, R137 ;  /* 0x000000898506723e */ /* 0x020fe200000010ff */
[----:B------:R-:W-:Y:S01]  /*4be0*/  IMAD.MOV.U32 R120, RZ, RZ, R154 ;  /* 0x000000ffff787224 */ /* 0x000fe200078e009a */
[----:B------:R3:W-:Y:S01]  /*4bf0*/  MUFU.EX2 R245, R9 ;  /* 0x0000000900f57308 */ /* 0x0007e20000000800 */
[----:B--2---:R-:W-:Y:S02]  /*4c00*/  F2FP.BF16.F32.PACK_AB R4, R246, R247 ;  /* 0x000000f7f604723e */ /* 0x004fe400000010ff */
[----:B-1----:R-:W-:Y:S02]  /*4c10*/  F2FP.BF16.F32.PACK_AB R7, R132, R67 ;  /* 0x000000438407723e */ /* 0x002fe400000010ff */
[----:B------:R-:W-:-:S02]  /*4c20*/  LOP3.LUT R4, R0, R4, RZ, 0xc0, !PT ;  /* 0x0000000400047212 */ /* 0x000fc400078ec0ff */
[----:B------:R-:W-:Y:S01]  /*4c30*/  HSET2.LE.AND R0, R8, R3, PT ;  /* 0x0000000308007233 */ /* 0x000fe20003803000 */
[----:B---3--:R-:W-:Y:S01]  /*4c40*/  FFMA.FTZ R9, R183, UR7, -R20 ;  /* 0x00000007b7097c23 */ /* 0x008fe20008010814 */
[----:B------:R-:W-:-:S03]  /*4c50*/  LOP3.LUT R8, R125, UR20, R18, 0x96, !PT ;  /* 0x000000147d087c12 */ /* 0x000fc6000f8e9612 */
[----:B------:R-:W1:Y:S02]  /*4c60*/  MUFU.EX2 R244, R9 ;  /* 0x0000000900f47308 */ /* 0x000e640000000800 */
[----:B-1----:R-:W-:Y:S01]  /*4c70*/  F2FP.BF16.F32.PACK_AB R5, R244, R245 ;  /* 0x000000f5f405723e */ /* 0x002fe200000010ff */
[----:B------:R-:W-:-:S03]  /*4c80*/  IMAD.WIDE.U32 R8, R8, -0x2daee0ad, RZ ;  /* 0xd2511f5308087825 */ /* 0x000fc600078e00ff */
[----:B------:R-:W-:Y:S02]  /*4c90*/  LOP3.LUT R5, R0, R5, RZ, 0xc0, !PT ;  /* 0x0000000500057212 */ /* 0x000fe400078ec0ff */
[----:B------:R-:W-:-:S05]  /*4ca0*/  HSET2.LE.AND R0, R22, R3, PT ;  /* 0x0000000316007233 */ /* 0x000fca0003803000 */
[----:B------:R-:W-:Y:S02]  /*4cb0*/  LOP3.LUT R6, R0, R6, RZ, 0xc0, !PT ;  /* 0x0000000600067212 */ /* 0x000fe400078ec0ff */
[----:B------:R-:W-:-:S05]  /*4cc0*/  HSET2.LE.AND R0, R11, R3, PT ;  /* 0x000000030b007233 */ /* 0x000fca0003803000 */
[----:B------:R-:W-:Y:S02]  /*4cd0*/  LOP3.LUT R7, R0, R7, RZ, 0xc0, !PT ;  /* 0x0000000700077212 */ /* 0x000fe400078ec0ff */
[----:B------:R-:W-:Y:S01]  /*4ce0*/  LOP3.LUT R0, R19, UR22, R106, 0x96, !PT ;  /* 0x0000001613007c12 */ /* 0x000fe2000f8e966a */
[----:B------:R-:W-:-:S04]  /*4cf0*/  IMAD.MOV.U32 R106, RZ, RZ, R155 ;  /* 0x000000ffff6a7224 */ /* 0x000fc800078e009b */
[----:B------:R-:W-:Y:S01]  /*4d00*/  IMAD.WIDE.U32 R10, R0, -0x2daee0ad, RZ ;  /* 0xd2511f53000a7825 */ /* 0x000fe200078e00ff */
[C---:B------:R-:W-:Y:S04]  /*4d10*/  HMMA.16816.F32.BF16 R140, R4.reuse, R24, R220 ;  /* 0x00000018048c723c */ /* 0x040fe800000418dc */
[----:B------:R-:W-:Y:S02]  /*4d20*/  LOP3.LUT R11, R11, UR19, R180, 0x96, !PT ;  /* 0x000000130b0b7c12 */ /* 0x000fe4000f8e96b4 */
[----:B------:R-:W-:Y:S01]  /*4d30*/  LOP3.LUT R0, R9, UR17, R10, 0x96, !PT ;  /* 0x0000001109007c12 */ /* 0x000fe2000f8e960a */
[----:B------:R-:W-:Y:S01]  /*4d40*/  HMMA.16816.F32.BF16 R72, R4, R28, R208 ;  /* 0x0000001c0448723c */ /* 0x000fe200000418d0 */
[----:B------:R-:W-:Y:S02]  /*4d50*/  IMAD.MOV.U32 R221, RZ, RZ, R111 ;  /* 0x000000ffffdd7224 */ /* 0x000fe400078e006f */
[----:B------:R-:W-:-:S03]  /*4d60*/  IMAD.WIDE.U32 R10, R11, -0x326172a9, RZ ;  /* 0xcd9e8d570b0a7825 */ /* 0x000fc600078e00ff */
[----:B------:R-:W-:Y:S01]  /*4d70*/  HMMA.16816.F32.BF16 R116, R4, R32, R200 ;  /* 0x000000200474723c */ /* 0x000fe200000418c8 */
[----:B------:R-:W-:Y:S01]  /*4d80*/  IMAD.WIDE.U32 R44, R0, -0x326172a9, RZ ;  /* 0xcd9e8d57002c7825 */ /* 0x000fe200078e00ff */
[----:B------:R-:W-:-:S03]  /*4d90*/  LOP3.LUT R9, R11, UR18, R124, 0x96, !PT ;  /* 0x000000120b097c12 */ /* 0x000fc6000f8e967c */
[----:B------:R-:W-:Y:S01]  /*4da0*/  FFMA.FTZ R0, R219, UR7, -R15 ;  /* 0x00000007db007c23 */ /* 0x000fe2000801080f */
[----:B------:R-:W-:Y:S01]  /*4db0*/  IMAD.MOV.U32 R220, RZ, RZ, R175 ;  /* 0x000000ffffdc7224 */ /* 0x000fe200078e00af */
[----:B------:R-:W-:Y:S01]  /*4dc0*/  LOP3.LUT R10, R45, UR16, R10, 0x96, !PT ;  /* 0x000000102d0a7c12 */ /* 0x000fe2000f8e960a */
[----:B------:R-:W-:Y:S01]  /*4dd0*/  IMAD.MOV.U32 R211, RZ, RZ, R47 ;  /* 0x000000ffffd37224 */ /* 0x000fe200078e002f */
[C---:B----4-:R-:W-:Y:S01]  /*4de0*/  HMMA.16816.F32.BF16 R200, R4.reuse, R52, R188 ;  /* 0x0000003404c8723c */ /* 0x050fe200000418bc */
[----:B------:R-:W-:Y:S01]  /*4df0*/  IMAD.MOV.U32 R210, RZ, RZ, R174 ;  /* 0x000000ffffd27224 */ /* 0x000fe200078e00ae */
[----:B------:R1:W-:Y:S01]  /*4e00*/  MUFU.EX2 R208, R0 ;  /* 0x0000000000d07308 */ /* 0x0003e20000000800 */
[----:B------:R-:W-:Y:S02]  /*4e10*/  IMAD.MOV.U32 R175, RZ, RZ, R112 ;  /* 0x000000ffffaf7224 */ /* 0x000fe400078e0070 */
[----:B------:R-:W-:Y:S01]  /*4e20*/  IMAD.MOV.U32 R111, RZ, RZ, R109 ;  /* 0x000000ffff6f7224 */ /* 0x000fe200078e006d */
[----:B------:R-:W-:Y:S01]  /*4e30*/  HMMA.16816.F32.BF16 R112, R4, R30, R168 ;  /* 0x0000001e0470723c */ /* 0x000fe200000418a8 */
[----:B------:R-:W-:-:S02]  /*4e40*/  IMAD.MOV.U32 R109, RZ, RZ, R126 ;  /* 0x000000ffff6d7224 */ /* 0x000fc400078e007e */
[----:B------:R-:W-:Y:S02]  /*4e50*/  IMAD.MOV.U32 R174, RZ, RZ, R127 ;  /* 0x000000ffffae7224 */ /* 0x000fe400078e007f */
[----:B------:R-:W-:Y:S01]  /*4e60*/  IMAD.MOV.U32 R47, RZ, RZ, R66 ;  /* 0x000000ffff2f7224 */ /* 0x000fe200078e0042 */
[C---:B------:R-:W-:Y:S01]  /*4e70*/  HMMA.16816.F32.BF16 R192, R4.reuse, R36, R192 ;  /* 0x0000002404c0723c */ /* 0x040fe200000418c0 */
[----:B------:R-:W-:Y:S02]  /*4e80*/  IMAD.MOV.U32 R219, RZ, RZ, R50 ;  /* 0x000000ffffdb7224 */ /* 0x000fe400078e0032 */
[----:B------:R-:W-:Y:S02]  /*4e90*/  IMAD.MOV.U32 R66, RZ, RZ, R51 ;  /* 0x000000ffff427224 */ /* 0x000fe400078e0033 */
[----:B------:R-:W-:Y:S01]  /*4ea0*/  IMAD.WIDE.U32 R50, R10, -0x2daee0ad, RZ ;  /* 0xd2511f530a327825 */ /* 0x000fe200078e00ff */
[----:B------:R-:W-:Y:S03]  /*4eb0*/  HMMA.16816.F32.BF16 R196, R4, R40, R196 ;  /* 0x0000002804c4723c */ /* 0x000fe600000418c4 */
[----:B------:R-:W-:-:S02]  /*4ec0*/  IMAD.MOV.U32 R107, RZ, RZ, R175 ;  /* 0x000000ffff6b7224 */ /* 0x000fc400078e00af */
[----:B------:R-:W-:Y:S01]  /*4ed0*/  IMAD.MOV.U32 R17, RZ, RZ, R174 ;  /* 0x000000ffff117224 */ /* 0x000fe200078e00ae */
[----:B------:R-:W-:Y:S01]  /*4ee0*/  HMMA.16816.F32.BF16 R152, R4, R26, R176 ;  /* 0x0000001a0498723c */ /* 0x000fe200000418b0 */
[----:B------:R-:W-:Y:S02]  /*4ef0*/  IMAD.MOV.U32 R223, RZ, RZ, R104 ;  /* 0x000000ffffdf7224 */ /* 0x000fe400078e0068 */
[----:B------:R-:W-:-:S03]  /*4f00*/  IMAD.MOV.U32 R222, RZ, RZ, R105 ;  /* 0x000000ffffde7224 */ /* 0x000fc600078e0069 */
[C---:B------:R-:W-:Y:S06]  /*4f10*/  HMMA.16816.F32.BF16 R156, R4.reuse, R34, R156 ;  /* 0x00000022049c723c */ /* 0x040fec000004189c */
[C---:B------:R-:W-:Y:S06]  /*4f20*/  HMMA.16816.F32.BF16 R168, R4.reuse, R38, R164 ;  /* 0x0000002604a8723c */ /* 0x040fec00000418a4 */
[C---:B------:R-:W-:Y:S06]  /*4f30*/  HMMA.16816.F32.BF16 R124, R4.reuse, R42, R160 ;  /* 0x0000002a047c723c */ /* 0x040fec00000418a0 */
[----:B------:R-:W-:Y:S01]  /*4f40*/  HMMA.16816.F32.BF16 R188, R4, R54, R148 ;  /* 0x0000003604bc723c */ /* 0x000fe20000041894 */
[----:B------:R-:W-:Y:S06]  /*4f50*/  LDSM.16.MT88.4 R148, [R212+0x9c00] ;  /* 0x009c0000d494783b */ /* 0x000fec0000004200 */
[----:B------:R-:W-:-:S04]  /*4f60*/  IMAD.WIDE.U32 R6, R9, -0x2daee0ad, RZ ;  /* 0xd2511f5309067825 */ /* 0x000fc800078e00ff */
[--C-:B------:R-:W-:Y:S01]  /*4f70*/  FFMA.FTZ R4, R224, UR7, -R15.reuse ;  /* 0x00000007e0047c23 */ /* 0x100fe2000801080f */
[----:B------:R-:W-:Y:S01]  /*4f80*/  IMAD.MOV.U32 R224, RZ, RZ, R14 ;  /* 0x000000ffffe07224 */ /* 0x000fe200078e000e */
[----:B-1----:R-:W-:Y:S02]  /*4f90*/  LOP3.LUT R0, R51, UR5, R6, 0x96, !PT ;  /* 0x0000000533007c12 */ /* 0x002fe4000f8e9606 */
[----:B------:R1:W-:Y:S01]  /*4fa0*/  MUFU.EX2 R209, R4 ;  /* 0x0000000400d17308 */ /* 0x0003e20000000800 */
[----:B------:R-:W-:Y:S01]  /*4fb0*/  FFMA.FTZ R6, R187, UR7, -R15 ;  /* 0x00000007bb067c23 */ /* 0x000fe2000801080f */
[----:B------:R-:W-:Y:S01]  /*4fc0*/  IMAD.MOV.U32 R187, RZ, RZ, R182 ;  /* 0x000000ffffbb7224 */ /* 0x000fe200078e00b6 */
[----:B------:R-:W-:Y:S01]  /*4fd0*/  LOP3.LUT R7, R7, UR15, R8, 0x96, !PT ;  /* 0x0000000f07077c12 */ /* 0x000fe2000f8e9608 */
[----:B------:R-:W-:Y:S02]  /*4fe0*/  IMAD.MOV.U32 R182, RZ, RZ, R65 ;  /* 0x000000ffffb67224 */ /* 0x000fe400078e0041 */
[----:B------:R-:W-:Y:S01]  /*4ff0*/  FFMA.FTZ R8, R205, UR7, -R15 ;  /* 0x00000007cd087c23 */ /* 0x000fe2000801080f */
[----:B------:R-:W-:Y:S01]  /*5000*/  IMAD.MOV.U32 R205, RZ, RZ, R66 ;  /* 0x000000ffffcd7224 */ /* 0x000fe200078e0042 */
[----:B------:R2:W-:Y:S01]  /*5010*/  MUFU.EX2 R65, R6 ;  /* 0x0000000600417308 */ /* 0x0005e20000000800 */
[----:B------:R-:W-:-:S04]  /*5020*/  IMAD.WIDE.U32 R18, R7, -0x326172a9, RZ ;  /* 0xcd9e8d5707127825 */ /* 0x000fc800078e00ff */
[----:B------:R-:W-:Y:S01]  /*5030*/  FFMA.FTZ R7, R206, UR7, -R16 ;  /* 0x00000007ce077c23 */ /* 0x000fe20008010810 */
[----:B------:R-:W-:Y:S02]  /*5040*/  IMAD.MOV.U32 R206, RZ, RZ, R106 ;  /* 0x000000ffffce7224 */ /* 0x000fe400078e006a */
[----:B------:R-:W-:Y:S01]  /*5050*/  IMAD.MOV.U32 R106, RZ, RZ, R110 ;  /* 0x000000ffff6a7224 */ /* 0x000fe200078e006e */
[----:B------:R3:W4:Y:S01]  /*5060*/  MUFU.EX2 R66, R8 ;  /* 0x0000000800427308 */ /* 0x0007220000000800 */
[----:B-1----:R-:W-:-:S04]  /*5070*/  IMAD.WIDE.U32 R4, R0, -0x326172a9, RZ ;  /* 0xcd9e8d5700047825 */ /* 0x002fc800078e00ff */
[----:B------:R-:W-:Y:S01]  /*5080*/  IMAD.MOV.U32 R110, RZ, RZ, R64 ;  /* 0x000000ffff6e7224 */ /* 0x000fe200078e0040 */
[C---:B------:R-:W-:Y:S01]  /*5090*/  LOP3.LUT R0, R4.reuse, 0xffff, RZ, 0xc0, !PT ;  /* 0x0000ffff04007812 */ /* 0x040fe200078ec0ff */
[----:B------:R-:W-:Y:S01]  /*50a0*/  IMAD.MOV.U32 R14, RZ, RZ, R109 ;  /* 0x000000ffff0e7224 */ /* 0x000fe200078e006d */
[----:B------:R1:W-:Y:S01]  /*50b0*/  MUFU.EX2 R64, R7 ;  /* 0x0000000700407308 */ /* 0x0003e20000000800 */
[----:B--2---:R-:W-:Y:S01]  /*50c0*/  LOP3.LUT R6, R4, 0xff, RZ, 0xc0, !PT ;  /* 0x000000ff04067812 */ /* 0x004fe200078ec0ff */
[----:B------:R-:W-:Y:S01]  /*50d0*/  IMAD.MOV.U32 R109, RZ, RZ, R138 ;  /* 0x000000ffff6d7224 */ /* 0x000fe200078e008a */
[----:B------:R-:W-:-:S04]  /*50e0*/  SHF.R.U32.HI R0, RZ, 0x8, R0 ;  /* 0x00000008ff007819 */ /* 0x000fc80000011600 */
[----:B------:R-:W-:Y:S02]  /*50f0*/  PRMT R10, R6, 0x5410, R0 ;  /* 0x00005410060a7816 */ /* 0x000fe40000000000 */
[--C-:B------:R-:W-:Y:S02]  /*5100*/  SHF.R.U32.HI R6, RZ, 0x10, R4.reuse ;  /* 0x00000010ff067819 */ /* 0x100fe40000011604 */
[----:B---3--:R-:W-:Y:S02]  /*5110*/  SHF.R.U32.HI R8, RZ, 0x18, R4 ;  /* 0x00000018ff087819 */ /* 0x008fe40000011604 */
[----:B------:R-:W-:Y:S02]  /*5120*/  LOP3.LUT R4, R6, 0xff, RZ, 0xc0, !PT ;  /* 0x000000ff06047812 */ /* 0x000fe400078ec0ff */
[----:B------:R-:W-:Y:S01]  /*5130*/  LOP3.LUT R0, R5, UR6, R18, 0x96, !PT ;  /* 0x0000000605007c12 */ /* 0x000fe2000f8e9612 */
[----:B------:R-:W-:Y:S01]  /*5140*/  FFMA.FTZ R5, R207, UR7, -R16 ;  /* 0x00000007cf057c23 */ /* 0x000fe20008010810 */
[----:B------:R-:W-:Y:S01]  /*5150*/  PRMT R9, R4, 0x5410, R8 ;  /* 0x0000541004097816 */ /* 0x000fe20000000008 */
[----:B------:R-:W-:Y:S01]  /*5160*/  IMAD.MOV.U32 R207, RZ, RZ, R182 ;  /* 0x000000ffffcf7224 */ /* 0x000fe200078e00b6 */
[C---:B------:R-:W-:Y:S01]  /*5170*/  LOP3.LUT R4, R0.reuse, 0xffff, RZ, 0xc0, !PT ;  /* 0x0000ffff00047812 */ /* 0x040fe200078ec0ff */
[----:B------:R2:W3:Y:S01]  /*5180*/  MUFU.EX2 R51, R5 ;  /* 0x0000000500337308 */ /* 0x0004e20000000800 */
[----:B------:R-:W-:-:S02]  /*5190*/  LOP3.LUT R8, R0, 0xff, RZ, 0xc0, !PT ;  /* 0x000000ff00087812 */ /* 0x000fc400078ec0ff */
[----:B------:R-:W-:Y:S01]  /*51a0*/  SHF.R.U32.HI R6, RZ, 0x8, R4 ;  /* 0x00000008ff067819 */ /* 0x000fe20000011604 */
[----:B------:R-:W-:Y:S01]  /*51b0*/  FFMA.FTZ R4, R235, UR7, -R16 ;  /* 0x00000007eb047c23 */ /* 0x000fe20008010810 */
[----:B-1----:R-:W-:Y:S01]  /*51c0*/  SHF.R.U32.HI R7, RZ, 0x18, R0 ;  /* 0x00000018ff077819 */ /* 0x002fe20000011600 */
[----:B------:R-:W-:Y:S01]  /*51d0*/  IMAD.MOV.U32 R235, RZ, RZ, R139 ;  /* 0x000000ffffeb7224 */ /* 0x000fe200078e008b */
[----:B------:R-:W-:Y:S01]  /*51e0*/  PRMT R8, R8, 0x5410, R6 ;  /* 0x0000541008087816 */ /* 0x000fe20000000006 */
[----:B------:R1:W-:Y:S01]  /*51f0*/  MUFU.EX2 R139, R4 ;  /* 0x00000004008b7308 */ /* 0x0003e20000000800 */
[----:B----4-:R-:W-:Y:S02]  /*5200*/  F2FP.BF16.F32.PACK_AB R6, R66, R65 ;  /* 0x000000414206723e */ /* 0x010fe400000010ff */
[----:B--2---:R-:W-:-:S04]  /*5210*/  SHF.R.U32.HI R5, RZ, 0x10, R0 ;  /* 0x00000010ff057819 */ /* 0x004fc80000011600 */
[----:B------:R-:W-:Y:S01]  /*5220*/  LOP3.LUT R0, R5, 0xff, RZ, 0xc0, !PT ;  /* 0x000000ff05007812 */ /* 0x000fe200078ec0ff */
[----:B-1----:R-:W-:-:S03]  /*5230*/  FFMA.FTZ R4, R237, UR7, -R16 ;  /* 0x00000007ed047c23 */ /* 0x002fc60008010810 */
[----:B------:R-:W-:Y:S01]  /*5240*/  PRMT R5, R0, 0x5410, R7 ;  /* 0x0000541000057816 */ /* 0x000fe20000000007 */
[----:B------:R-:W-:Y:S01]  /*5250*/  IMAD.MOV.U32 R237, RZ, RZ, R106 ;  /* 0x000000ffffed7224 */ /* 0x000fe200078e006a */
[--C-:B------:R-:W-:Y:S01]  /*5260*/  HSET2.LE.AND R0, R10, R3.reuse, PT ;  /* 0x000000030a007233 */ /* 0x100fe20003803000 */
[----:B------:R1:W2:Y:S01]  /*5270*/  MUFU.EX2 R138, R4 ;  /* 0x00000004008a7308 */ /* 0x0002a20000000800 */
[----:B---3--:R-:W-:Y:S01]  /*5280*/  F2FP.BF16.F32.PACK_AB R7, R51, R64 ;  /* 0x000000403307723e */ /* 0x008fe200000010ff */
[----:B------:R-:W-:Y:S02]  /*5290*/  IMAD.MOV.U32 R106, RZ, RZ, R47 ;  /* 0x000000ffff6a7224 */ /* 0x000fe400078e002f */
[----:B------:R-:W-:Y:S01]  /*52a0*/  FFMA.FTZ R10, R233, UR7, -R20 ;  /* 0x00000007e90a7c23 */ /* 0x000fe20008010814 */
[----:B------:R-:W-:Y:S01]  /*52b0*/  LOP3.LUT R6, R0, R6, RZ, 0xc0, !PT ;  /* 0x0000000600067212 */ /* 0x000fe200078ec0ff */
[----:B------:R-:W-:Y:S01]  /*52c0*/  IMAD.MOV.U32 R233, RZ, RZ, R120 ;  /* 0x000000ffffe97224 */ /* 0x000fe200078e0078 */
[----:B------:R-:W-:-:S05]  /*52d0*/  HSET2.LE.AND R0, R9, R3, PT ;  /* 0x0000000309007233 */ /* 0x000fca0003803000 */
[----:B------:R-:W-:Y:S02]  /*52e0*/  LOP3.LUT R7, R0, R7, RZ, 0xc0, !PT ;  /* 0x0000000700077212 */ /* 0x000fe400078ec0ff */
[----:B------:R-:W-:Y:S01]  /*52f0*/  HSET2.LE.AND R0, R8, R3, PT ;  /* 0x0000000308007233 */ /* 0x000fe20003803000 */
[----:B------:R-:W-:Y:S01]  /*5300*/  FFMA.FTZ R8, R232, UR7, -R21 ;  /* 0x00000007e8087c23 */ /* 0x000fe20008010815 */
[----:B------:R-:W-:Y:S01]  /*5310*/  IMAD.MOV.U32 R232, RZ, RZ, R107 ;  /* 0x000000ffffe87224 */ /* 0x000fe200078e006b */
[----:B-1----:R-:W-:-:S04]  /*5320*/  F2FP.BF16.F32.PACK_AB R4, R209, R208 ;  /* 0x000000d0d104723e */ /* 0x002fc800000010ff */
[----:B------:R-:W-:Y:S02]  /*5330*/  LOP3.LUT R4, R0, R4, RZ, 0xc0, !PT ;  /* 0x0000000400047212 */ /* 0x000fe400078ec0ff */
[----:B------:R-:W-:Y:S02]  /*5340*/  HSET2.LE.AND R0, R5, R3, PT ;  /* 0x0000000305007233 */ /* 0x000fe40003803000 */
[----:B--2---:R-:W-:-:S04]  /*5350*/  F2FP.BF16.F32.PACK_AB R5, R138, R139 ;  /* 0x0000008b8a05723e */ /* 0x004fc800000010ff */
[----:B------:R-:W-:Y:S01]  /*5360*/  LOP3.LUT R5, R0, R5, RZ, 0xc0, !PT ;  /* 0x0000000500057212 */ /* 0x000fe200078ec0ff */
[----:B------:R-:W-:Y:S01]  /*5370*/  FFMA.FTZ R0, R226, UR7, -R21 ;  /* 0x00000007e2007c23 */ /* 0x000fe20008010815 */
[----:B------:R-:W-:-:S03]  /*5380*/  IMAD.MOV.U32 R226, RZ, RZ, R49 ;  /* 0x000000ffffe27224 */ /* 0x000fc600078e0031 */
[----:B------:R1:W-:Y:S02]  /*5390*/  MUFU.EX2 R47, R0 ;  /* 0x00000000002f7308 */ /* 0x0003e40000000800 */
[C---:B------:R-:W-:Y:S01]  /*53a0*/  HMMA.16816.F32.BF16 R176, R4.reuse, R28, R80 ;  /* 0x0000001c04b0723c */ /* 0x040fe20000041850 */
[----:B------:R-:W-:Y:S05]  /*53b0*/  LDSM.16.MT88.4 R80, [R214+0x9c00] ;  /* 0x009c0000d650783b */ /* 0x000fea0000004200 */
[C---:B------:R-:W-:Y:S06]  /*53c0*/  HMMA.16816.F32.BF16 R60, R4.reuse, R34, R60 ;  /* 0x00000022043c723c */ /* 0x040fec000004183c */
[----:B------:R-:W-:Y:S01]  /*53d0*/  HMMA.16816.F32.BF16 R180, R4, R26, R100 ;  /* 0x0000001a04b4723c */ /* 0x000fe20000041864 */
[----:B------:R-:W-:-:S02]  /*53e0*/  IMAD.MOV.U32 R35, RZ, RZ, R110 ;  /* 0x000000ffff237224 */ /* 0x000fc400078e006e */
[----:B-1----:R-:W-:Y:S01]  /*53f0*/  FFMA.FTZ R0, R228, UR7, -R21 ;  /* 0x00000007e4007c23 */ /* 0x002fe20008010815 */
[----:B------:R-:W-:Y:S02]  /*5400*/  IMAD.MOV.U32 R228, RZ, RZ, R108 ;  /* 0x000000ffffe47224 */ /* 0x000fe400078e006c */
[----:B------:R-:W-:Y:S01]  /*5410*/  IMAD.MOV.U32 R108, RZ, RZ, R173 ;  /* 0x000000ffff6c7224 */ /* 0x000fe200078e00ad */
[----:B------:R1:W2:Y:S01]  /*5420*/  MUFU.EX2 R49, R0 ;  /* 0x0000000000317308 */ /* 0x0002a20000000800 */
[----:B------:R-:W-:Y:S01]  /*5430*/  HMMA.16816.F32.BF16 R172, R4, R30, R56 ;  /* 0x0000001e04ac723c */ /* 0x000fe20000041838 */
[----:B------:R-:W-:-:S05]  /*5440*/  IMAD.MOV.U32 R34, RZ, RZ, R111 ;  /* 0x000000ffff227224 */ /* 0x000fca00078e006f */
[C---:B------:R-:W-:Y:S01]  /*5450*/  HMMA.16816.F32.BF16 R56, R4.reuse, R32, R76 ;  /* 0x000000200438723c */ /* 0x040fe2000004184c */
[----:B------:R-:W-:Y:S05]  /*5460*/  MUFU.EX2 R31, R8 ;  /* 0x00000008001f7308 */ /* 0x000fea0000000800 */
[C---:B------:R-:W-:Y:S01]  /*5470*/  HMMA.16816.F32.BF16 R144, R4.reuse, R24, R144 ;  /* 0x000000180490723c */ /* 0x040fe20000041890 */
[----:B------:R-:W-:Y:S02]  /*5480*/  IMAD.MOV.U32 R32, RZ, RZ, R14 ;  /* 0x000000ffff207224 */ /* 0x000fe400078e000e */
[----:B------:R3:W-:Y:S01]  /*5490*/  MUFU.EX2 R30, R10 ;  /* 0x0000000a001e7308 */ /* 0x0007e20000000800 */
[----:B-1----:R-:W-:Y:S01]  /*54a0*/  FFMA.FTZ R0, R230, UR7, -R21 ;  /* 0x00000007e6007c23 */ /* 0x002fe20008010815 */
[----:B------:R-:W-:Y:S01]  /*54b0*/  IMAD.MOV.U32 R33, RZ, RZ, R17 ;  /* 0x000000ffff217224 */ /* 0x000fe200078e0011 */
[----:B------:R-:W-:Y:S01]  /*54c0*/  HMMA.16816.F32.BF16 R160, R4, R36, R68 ;  /* 0x0000002404a0723c */ /* 0x000fe20000041844 */
[----:B------:R-:W-:-:S04]  /*54d0*/  IMAD.MOV.U32 R230, RZ, RZ, R13 ;  /* 0x000000ffffe67224 */ /* 0x000fc800078e000d */
[----:B------:R1:W-:Y:S01]  /*54e0*/  MUFU.EX2 R45, R0 ;  /* 0x00000000002d7308 */ /* 0x0003e20000000800 */
[C---:B------:R-:W-:Y:S01]  /*54f0*/  HMMA.16816.F32.BF16 R164, R4.reuse, R52, R96 ;  /* 0x0000003404a4723c */ /* 0x040fe20000041860 */
[----:B------:R-:W-:Y:S05]  /*5500*/  LDSM.16.MT88.4 R96, [R212+0xac00] ;  /* 0x00ac0000d460783b */ /* 0x000fea0000004200 */
[----:B------:R-:W-:Y:S01]  /*5510*/  HMMA.16816.F32.BF16 R36, R4, R38, R88 ;  /* 0x000000260424723c */ /* 0x000fe20000041858 */
[----:B---3--:R-:W-:Y:S01]  /*5520*/  FFMA.FTZ R10, R234, UR7, -R20 ;  /* 0x00000007ea0a7c23 */ /* 0x008fe20008010814 */
[----:B------:R-:W-:-:S03]  /*5530*/  IMAD.MOV.U32 R234, RZ, RZ, R108 ;  /* 0x000000ffffea7224 */ /* 0x000fc600078e006c */
[----:B------:R3:W4:Y:S01]  /*5540*/  MUFU.EX2 R29, R10 ;  /* 0x0000000a001d7308 */ /* 0x0007220000000800 */
[----:B------:R-:W-:Y:S01]  /*5550*/  HMMA.16816.F32.BF16 R52, R4, R54, R84 ;  /* 0x000000360434723c */ /* 0x000fe20000041854 */
[----:B-1----:R-:W-:Y:S01]  /*5560*/  LOP3.LUT R0, R23, UR14, R48, 0x96, !PT ;  /* 0x0000000e17007c12 */ /* 0x002fe2000f8e9630 */
[----:B------:R-:W-:Y:S02]  /*5570*/  IMAD.MOV.U32 R48, RZ, RZ, R106 ;  /* 0x000000ffff307224 */ /* 0x000fe400078e006a */
[----:B------:R-:W1:Y:S02]  /*5580*/  LDSM.16.MT88.4 R104, [R214+0xac00] ;  /* 0x00ac0000d668783b */ /* 0x000e640000004200 */
[----:B------:R-:W-:-:S05]  /*5590*/  IMAD.WIDE.U32 R8, R0, -0x2daee0ad, RZ ;  /* 0xd2511f5300087825 */ /* 0x000fca00078e00ff */
[----:B------:R-:W-:Y:S01]  /*55a0*/  LOP3.LUT R0, R9, UR25, R46, 0x96, !PT ;  /* 0x0000001909007c12 */ /* 0x000fe2000f8e962e */
[----:B------:R-:W-:Y:S01]  /*55b0*/  IMAD.MOV.U32 R46, RZ, RZ, R121 ;  /* 0x000000ffff2e7224 */ /* 0x000fe200078e0079 */
[C---:B------:R-:W-:Y:S01]  /*55c0*/  LOP3.LUT R9, R8.reuse, 0xffff, RZ, 0xc0, !PT ;  /* 0x0000ffff08097812 */ /* 0x040fe200078ec0ff */
[----:B------:R-:W5:Y:S01]  /*55d0*/  LDSM.16.MT88.4 R120, [R212+0xbc00] ;  /* 0x00bc0000d478783b */ /* 0x000f620000004200 */
[----:B------:R-:W-:Y:S02]  /*55e0*/  LOP3.LUT R12, R8, 0xff, RZ, 0xc0, !PT ;  /* 0x000000ff080c7812 */ /* 0x000fe400078ec0ff */
[----:B------:R-:W-:Y:S02]  /*55f0*/  SHF.R.U32.HI R11, RZ, 0x8, R9 ;  /* 0x00000008ff0b7819 */ /* 0x000fe40000011609 */
[----:B------:R-:W-:Y:S02]  /*5600*/  LOP3.LUT R9, R0, 0xffff, RZ, 0xc0, !PT ;  /* 0x0000ffff00097812 */ /* 0x000fe400078ec0ff */
[----:B------:R-:W-:-:S02]  /*5610*/  SHF.R.U32.HI R14, RZ, 0x10, R8 ;  /* 0x00000010ff0e7819 */ /* 0x000fc40000011608 */
[----:B------:R-:W-:Y:S02]  /*5620*/  SHF.R.U32.HI R18, RZ, 0x18, R8 ;  /* 0x00000018ff127819 */ /* 0x000fe40000011608 */
[----:B------:R-:W-:Y:S01]  /*5630*/  SHF.R.U32.HI R8, RZ, 0x8, R9 ;  /* 0x00000008ff087819 */ /* 0x000fe20000011609 */
[----:B------:R-:W-:Y:S01]  /*5640*/  FFMA.FTZ R9, R236, UR7, -R20 ;  /* 0x00000007ec097c23 */ /* 0x000fe20008010814 */
[----:B---3--:R-:W-:Y:S01]  /*5650*/  LOP3.LUT R10, R0, 0xff, RZ, 0xc0, !PT ;  /* 0x000000ff000a7812 */ /* 0x008fe200078ec0ff */
[----:B------:R-:W-:Y:S01]  /*5660*/  IMAD.MOV.U32 R236, RZ, RZ, R109 ;  /* 0x000000ffffec7224 */ /* 0x000fe200078e006d */
[----:B------:R-:W-:Y:S01]  /*5670*/  PRMT R17, R12, 0x5410, R11 ;  /* 0x000054100c117816 */ /* 0x000fe2000000000b */
[----:B------:R3:W-:Y:S01]  /*5680*/  MUFU.EX2 R28, R9 ;  /* 0x00000009001c7308 */ /* 0x0007e20000000800 */
[----:B------:R-:W-:Y:S01]  /*5690*/  PRMT R8, R10, 0x5410, R8 ;  /* 0x000054100a087816 */ /* 0x000fe20000000008 */
[C---:B------:R-:W-:Y:S01]  /*56a0*/  HMMA.16816.F32.BF16 R108, R4.reuse, R40, R128 ;  /* 0x00000028046c723c */ /* 0x040fe20000041880 */
[----:B------:R-:W-:Y:S01]  /*56b0*/  SHF.R.U32.HI R13, RZ, 0x18, R0 ;  /* 0x00000018ff0d7819 */ /* 0x000fe20000011600 */
[----:B------:R-:W-:Y:S01]  /*56c0*/  FFMA.FTZ R10, R238, UR7, -R20 ;  /* 0x00000007ee0a7c23 */ /* 0x000fe20008010814 */
[----:B------:R-:W-:Y:S01]  /*56d0*/  LOP3.LUT R11, R14, 0xff, RZ, 0xc0, !PT ;  /* 0x000000ff0e0b7812 */ /* 0x000fe200078ec0ff */
[----:B------:R-:W5:Y:S02]  /*56e0*/  LDSM.16.MT88.4 R20, [R214+0xbc00] ;  /* 0x00bc0000d614783b */ /* 0x000f640000004200 */
[----:B------:R4:W1:Y:S01]  /*56f0*/  MUFU.EX2 R27, R10 ;  /* 0x0000000a001b7308 */ /* 0x0008620000000800 */
[----:B------:R-:W-:Y:S01]  /*5700*/  PRMT R11, R11, 0x5410, R18 ;  /* 0x000054100b0b7816 */ /* 0x000fe20000000012 */
[----:B------:R-:W-:Y:S04]  /*5710*/  HMMA.16816.F32.BF16 R40, R4, R42, R92 ;  /* 0x0000002a0428723c */ /* 0x000fe8000004185c */
[----:B------:R-:W-:-:S02]  /*5720*/  HSET2.LE.AND R11, R11, R3, PT ;  /* 0x000000030b0b7233 */ /* 0x000fc40003803000 */
[----:B---3--:R-:W-:Y:S01]  /*5730*/  SHF.R.U32.HI R9, RZ, 0x10, R0 ;  /* 0x00000010ff097819 */ /* 0x008fe20000011600 */
[----:B------:R-:W-:Y:S01]  /*5740*/  FFMA.FTZ R6, R240, UR7, -R16 ;  /* 0x00000007f0067c23 */ /* 0x000fe20008010810 */
[----:B------:R-:W-:Y:S02]  /*5750*/  HSET2.LE.AND R0, R8, R3, PT ;  /* 0x0000000308007233 */ /* 0x000fe40003803000 */
[----:B------:R-:W-:Y:S01]  /*5760*/  LOP3.LUT R12, R9, 0xff, RZ, 0xc0, !PT ;  /* 0x000000ff090c7812 */ /* 0x000fe200078ec0ff */
[----:B------:R-:W-:Y:S01]  /*5770*/  FFMA.FTZ R9, R225, UR7, -R15 ;  /* 0x00000007e1097c23 */ /* 0x000fe2000801080f */
[----:B--2---:R-:W-:Y:S01]  /*5780*/  F2FP.BF16.F32.PACK_AB R8, R49, R47 ;  /* 0x0000002f3108723e */ /* 0x004fe200000010ff */
[----:B------:R2:W-:Y:S01]  /*5790*/  MUFU.EX2 R14, R6 ;  /* 0x00000006000e7308 */ /* 0x0005e20000000800 */
[----:B------:R-:W-:Y:S01]  /*57a0*/  PRMT R12, R12, 0x5410, R13 ;  /* 0x000054100c0c7816 */ /* 0x000fe2000000000d */
[----:B----4-:R-:W-:Y:S01]  /*57b0*/  FFMA.FTZ R10, R229, UR7, -R15 ;  /* 0x00000007e50a7c23 */ /* 0x010fe2000801080f */
[----:B------:R-:W-:-:S02]  /*57c0*/  LOP3.LUT R128, R0, R8, RZ, 0xc0, !PT ;  /* 0x0000000800807212 */ /* 0x000fc400078ec0ff */
[----:B------:R-:W-:Y:S02]  /*57d0*/  F2FP.BF16.F32.PACK_AB R8, R29, R30 ;  /* 0x0000001e1d08723e */ /* 0x000fe400000010ff */
[----:B------:R-:W-:Y:S01]  /*57e0*/  HSET2.LE.AND R0, R12, R3, PT ;  /* 0x000000030c007233 */ /* 0x000fe20003803000 */
[----:B------:R3:W-:Y:S01]  /*57f0*/  MUFU.EX2 R26, R9 ;  /* 0x00000009001a7308 */ /* 0x0007e20000000800 */
[----:B-1----:R-:W-:-:S03]  /*5800*/  F2FP.BF16.F32.PACK_AB R12, R27, R28 ;  /* 0x0000001c1b0c723e */ /* 0x002fc600000010ff */
[----:B------:R-:W-:Y:S01]  /*5810*/  LOP3.LUT R129, R0, R8, RZ, 0xc0, !PT ;  /* 0x0000000800817212 */ /* 0x000fe200078ec0ff */
[----:B------:R-:W-:Y:S01]  /*5820*/  FFMA.FTZ R0, R227, UR7, -R15 ;  /* 0x00000007e3007c23 */ /* 0x000fe2000801080f */
[----:B------:R-:W-:Y:S02]  /*5830*/  LOP3.LUT R131, R11, R12, RZ, 0xc0, !PT ;  /* 0x0000000c0b837212 */ /* 0x000fe400078ec0ff */
[----:B------:R1:W4:Y:S01]  /*5840*/  MUFU.EX2 R25, R10 ;  /* 0x0000000a00197308 */ /* 0x0003220000000800 */
[----:B--2---:R-:W-:-:S07]  /*5850*/  FFMA.FTZ R6, R239, UR7, -R16 ;  /* 0x00000007ef067c23 */ /* 0x004fce0008010810 */
[----:B------:R2:W-:Y:S01]  /*5860*/  MUFU.EX2 R18, R0 ;  /* 0x0000000000127308 */ /* 0x0005e20000000800 */
[----:B---3--:R-:W-:-:S07]  /*5870*/  HSET2.LE.AND R9, R17, R3, PT ;  /* 0x0000000311097233 */ /* 0x008fce0003803000 */
[----:B------:R3:W-:Y:S01]  /*5880*/  MUFU.EX2 R17, R6 ;  /* 0x0000000600117308 */ /* 0x0007e20000000800 */
[----:B-1----:R-:W-:-:S04]  /*5890*/  F2FP.BF16.F32.PACK_AB R10, R31, R45 ;  /* 0x0000002d1f0a723e */ /* 0x002fc800000010ff */
[----:B------:R-:W-:Y:S01]  /*58a0*/  LOP3.LUT R130, R9, R10, RZ, 0xc0, !PT ;  /* 0x0000000a09827212 */ /* 0x000fe200078ec0ff */
[----:B--2---:R-:W-:-:S06]  /*58b0*/  FFMA.FTZ R0, R231, UR7, -R15 ;  /* 0x00000007e7007c23 */ /* 0x004fcc000801080f */
[----:B------:R-:W-:Y:S01]  /*58c0*/  HMMA.16816.F32.BF16 R100, R128, R106, R168 ;  /* 0x0000006a8064723c */ /* 0x000fe200000418a8 */
[----:B------:R1:W2:Y:S01]  /*58d0*/  MUFU.EX2 R24, R0 ;  /* 0x0000000000187308 */ /* 0x0002a20000000800 */
[----:B---3--:R-:W-:-:S04]  /*58e0*/  FFMA.FTZ R6, R242, UR7, -R16 ;  /* 0x00000007f2067c23 */ /* 0x008fc80008010810 */
[C---:B------:R-:W-:Y:S03]  /*58f0*/  HMMA.16816.F32.BF16 R76, R128.reuse, R82, R112 ;  /* 0x00000052804c723c */ /* 0x040fe60000041870 */
[----:B------:R3:W-:Y:S03]  /*5900*/  MUFU.EX2 R13, R6 ;  /* 0x00000006000d7308 */ /* 0x0007e60000000800 */
[----:B------:R-:W-:Y:S01]  /*5910*/  HMMA.16816.F32.BF16 R88, R128, R96, R116 ;  /* 0x000000608058723c */ /* 0x000fe20000041874 */
[----:B-1----:R-:W-:-:S05]  /*5920*/  LOP3.LUT R0, R19, UR14, R44, 0x96, !PT ;  /* 0x0000000e13007c12 */ /* 0x002fca000f8e962c */
[----:B------:R-:W-:Y:S01]  /*5930*/  HMMA.16816.F32.BF16 R92, R128, R98, R156 ;  /* 0x00000062805c723c */ /* 0x000fe2000004189c */
[----:B------:R-:W-:-:S05]  /*5940*/  IMAD.WIDE.U32 R4, R0, -0x2daee0ad, RZ ;  /* 0xd2511f5300047825 */ /* 0x000fca00078e00ff */
[----:B------:R-:W-:Y:S01]  /*5950*/  HMMA.16816.F32.BF16 R140, R128, R148, R140 ;  /* 0x00000094808c723c */ /* 0x000fe2000004188c */
[----:B------:R-:W-:Y:S02]  /*5960*/  LOP3.LUT R0, R5, UR25, R50, 0x96, !PT ;  /* 0x0000001905007c12 */ /* 0x000fe4000f8e9632 */
[----:B------:R-:W-:-:S03]  /*5970*/  LOP3.LUT R7, R4, 0xffff, RZ, 0xc0, !PT ;  /* 0x0000ffff04077812 */ /* 0x000fc600078ec0ff */
[C---:B------:R-:W-:Y:S01]  /*5980*/  HMMA.16816.F32.BF16 R152, R128.reuse, R150, R152 ;  /* 0x000000968098723c */ /* 0x040fe20000041898 */
[----:B------:R-:W-:Y:S02]  /*5990*/  LOP3.LUT R12, R4, 0xff, RZ, 0xc0, !PT ;  /* 0x000000ff040c7812 */ /* 0x000fe400078ec0ff */
[--C-:B------:R-:W-:Y:S02]  /*59a0*/  SHF.R.U32.HI R5, RZ, 0x10, R4.reuse ;  /* 0x00000010ff057819 */ /* 0x100fe40000011604 */
[----:B------:R-:W-:Y:S01]  /*59b0*/  SHF.R.U32.HI R11, RZ, 0x18, R4 ;  /* 0x00000018ff0b7819 */ /* 0x000fe20000011604 */
[----:B------:R-:W-:Y:S01]  /*59c0*/  FFMA.FTZ R4, R241, UR7, -R16 ;  /* 0x00000007f1047c23 */ /* 0x000fe20008010810 */
[----:B------:R-:W-:Y:S01]  /*59d0*/  LOP3.LUT R8, R5, 0xff, RZ, 0xc0, !PT ;  /* 0x000000ff05087812 */ /* 0x000fe200078ec0ff */
[----:B------:R-:W-:Y:S01]  /*59e0*/  HMMA.16816.F32.BF16 R72, R128, R80, R72 ;  /* 0x000000508048723c */ /* 0x000fe20000041848 */
[----:B------:R-:W-:Y:S01]  /*59f0*/  SHF.R.U32.HI R10, RZ, 0x8, R7 ;  /* 0x00000008ff0a7819 */ /* 0x000fe20000011607 */
[----:B------:R1:W2:Y:S01]  /*5a00*/  MUFU.EX2 R15, R4 ;  /* 0x00000004000f7308 */ /* 0x0002a20000000800 */
[----:B------:R-:W-:-:S02]  /*5a10*/  SHF.R.U32.HI R5, RZ, 0x10, R0 ;  /* 0x00000010ff057819 */ /* 0x000fc40000011600 */
[----:B------:R-:W-:Y:S01]  /*5a20*/  LOP3.LUT R9, R0, 0xff, RZ, 0xc0, !PT ;  /* 0x000000ff00097812 */ /* 0x000fe200078ec0ff */
[C---:B------:R-:W-:Y:S01]  /*5a30*/  HMMA.16816.F32.BF16 R156, R128.reuse, R104, R192 ;  /* 0x00000068809c723c */ /* 0x040fe200000418c0 */
[----:B------:R-:W-:Y:S02]  /*5a40*/  SHF.R.U32.HI R7, RZ, 0x18, R0 ;  /* 0x00000018ff077819 */ /* 0x000fe40000011600 */
[----:B------:R-:W-:Y:S02]  /*5a50*/  LOP3.LUT R5, R5, 0xff, RZ, 0xc0, !PT ;  /* 0x000000ff05057812 */ /* 0x000fe400078ec0ff */
[----:B------:R-:W-:Y:S01]  /*5a60*/  PRMT R8, R8, 0x5410, R11 ;  /* 0x0000541008087816 */ /* 0x000fe2000000000b */
[----:B-----5:R-:W-:Y:S01]  /*5a70*/  HMMA.16816.F32.BF16 R112, R128, R120, R196 ;  /* 0x000000788070723c */ /* 0x020fe200000418c4 */
[----:B---3--:R-:W-:-:S03]  /*5a80*/  PRMT R6, R5, 0x5410, R7 ;  /* 0x0000541005067816 */ /* 0x008fc60000000007 */
[--C-:B------:R-:W-:Y:S02]  /*5a90*/  HSET2.LE.AND R5, R8, R3.reuse, PT ;  /* 0x0000000308057233 */ /* 0x100fe40003803000 */
[----:B------:R-:W-:Y:S01]  /*5aa0*/  HSET2.LE.AND R8, R6, R3, PT ;  /* 0x0000000306087233 */ /* 0x000fe20003803000 */
[C---:B------:R-:W-:Y:S01]  /*5ab0*/  HMMA.16816.F32.BF16 R116, R128.reuse, R122, R124 ;  /* 0x0000007a8074723c */ /* 0x040fe2000004187c */
[----:B-1----:R-:W-:Y:S02]  /*5ac0*/  LOP3.LUT R4, R0, 0xffff, RZ, 0xc0, !PT ;  /* 0x0000ffff00047812 */ /* 0x002fe400078ec0ff */
[----:B------:R-:W-:Y:S02]  /*5ad0*/  PRMT R0, R12, 0x5410, R10 ;  /* 0x000054100c007816 */ /* 0x000fe4000000000a */
[----:B------:R-:W-:Y:S01]  /*5ae0*/  SHF.R.U32.HI R4, RZ, 0x8, R4 ;  /* 0x00000008ff047819 */ /* 0x000fe20000011604 */
[----:B------:R-:W-:Y:S01]  /*5af0*/  HMMA.16816.F32.BF16 R124, R128, R20, R200 ;  /* 0x00000014807c723c */ /* 0x000fe200000418c8 */
[----:B----4-:R-:W-:-:S02]  /*5b00*/  F2FP.BF16.F32.PACK_AB R6, R25, R26 ;  /* 0x0000001a1906723e */ /* 0x010fc400000010ff */
[----:B------:R-:W-:Y:S02]  /*5b10*/  PRMT R9, R9, 0x5410, R4 ;  /* 0x0000541009097816 */ /* 0x000fe40000000004 */
[--C-:B------:R-:W-:Y:S01]  /*5b20*/  HSET2.LE.AND R4, R0, R3.reuse, PT ;  /* 0x0000000300047233 */ /* 0x100fe20003803000 */
[----:B------:R-:W-:Y:S01]  /*5b30*/  HMMA.16816.F32.BF16 R128, R128, R22, R188 ;  /* 0x000000168080723c */ /* 0x000fe200000418bc */
[----:B--2---:R-:W-:Y:S02]  /*5b40*/  F2FP.BF16.F32.PACK_AB R0, R24, R18 ;  /* 0x000000121800723e */ /* 0x004fe400000010ff */
[----:B------:R-:W-:Y:S02]  /*5b50*/  HSET2.LE.AND R7, R9, R3, PT ;  /* 0x0000000309077233 */ /* 0x000fe40003803000 */
[----:B------:R-:W-:Y:S02]  /*5b60*/  F2FP.BF16.F32.PACK_AB R3, R15, R17 ;  /* 0x000000110f03723e */ /* 0x000fe400000010ff */
[----:B------:R-:W-:Y:S01]  /*5b70*/  LOP3.LUT R170, R4, R0, RZ, 0xc0, !PT ;  /* 0x0000000004aa7212 */ /* 0x000fe200078ec0ff */
[----:B------:R-:W-:Y:S01]  /*5b80*/  FADD.FTZ R4, R35, R34 ;  /* 0x0000002223047221 */ /* 0x000fe20000010000 */
[----:B------:R-:W-:-:S02]  /*5b90*/  F2FP.BF16.F32.PACK_AB R0, R13, R14 ;  /* 0x0000000e0d00723e */ /* 0x000fc400000010ff */
[----:B------:R-:W-:Y:S01]  /*5ba0*/  LOP3.LUT R171, R5, R3, RZ, 0xc0, !PT ;  /* 0x0000000305ab7212 */ /* 0x000fe200078ec0ff */
[----:B------:R-:W-:Y:S01]  /*5bb0*/  FADD.FTZ R3, R234, R236 ;  /* 0x000000ecea037221 */ /* 0x000fe20000010000 */
[----:B------:R-:W-:Y:S01]  /*5bc0*/  LOP3.LUT R169, R8, R0, RZ, 0xc0, !PT ;  /* 0x0000000008a97212 */ /* 0x000fe200078ec0ff */
[----:B------:R-:W-:Y:S01]  /*5bd0*/  FADD.FTZ R0, R233, R46 ;  /* 0x0000002ee9007221 */ /* 0x000fe20000010000 */
[----:B------:R-:W-:Y:S01]  /*5be0*/  LOP3.LUT R168, R7, R6, RZ, 0xc0, !PT ;  /* 0x0000000607a87212 */ /* 0x000fe200078ec0ff */
        /* <DEDUP_REMOVED lines=71> */
[----:B------:R-:W2:Y:S01]  /*6060*/  LDL.LU R223, [R1] ;  /* 0x0000000001df7983 */ /* 0x000ea20000300800 */
[C---:B------:R-:W-:Y:S01]  /*6070*/  VIADD R222, R186.reuse, 0x4 ;  /* 0x00000004bade7836 */ /* 0x040fe20000000000 */
[----:B------:R-:W-:Y:S01]  /*6080*/  LEA.HI.SX32 R219, R243, 0xfffffffe, 0x1a ;  /* 0xfffffffef3db7811 */ /* 0x000fe200078fd2ff */
[----:B------:R-:W-:Y:S01]  /*6090*/  IMAD.WIDE.U32 R244, R186, -0x326172a9, RZ ;  /* 0xcd9e8d57baf47825 */ /* 0x000fe200078e00ff */
[C---:B------:R-:W-:Y:S01]  /*60a0*/  SHF.L.U64.HI R3, R184.reuse, 0x6, R185 ;  /* 0x00000006b8037819 */ /* 0x040fe200000102b9 */
[----:B------:R-:W-:Y:S01]  /*60b0*/  ULDC UR4, c[0x0][0x2ec] ;  /* 0x0000bb0000047ab9 */ /* 0x000fe20000000800 */
[----:B------:R-:W-:Y:S01]  /*60c0*/  SHF.L.U32 R0, R184, 0x6, RZ ;  /* 0x00000006b8007819 */ /* 0x000fe200000006ff */
[----:B------:R-:W-:Y:S01]  /*60d0*/  IMAD.WIDE.U32 R242, R222, -0x326172a9, RZ ;  /* 0xcd9e8d57def27825 */ /* 0x000fe200078e00ff */
[----:B------:R-:W-:Y:S01]  /*60e0*/  LOP3.LUT R224, R245, R204, RZ, 0x3c, !PT ;  /* 0x000000ccf5e07212 */ /* 0x000fe200078e3cff */
[----:B------:R1:W-:Y:S01]  /*60f0*/  STL [R1+0x4], R3 ;  /* 0x0000040301007387 */ /* 0x0003e20000100800 */
[----:B------:R-:W-:Y:S01]  /*6100*/  MOV R137, R2 ;  /* 0x0000000200897202 */ /* 0x000fe20000000f00 */
[----:B------:R-:W-:Y:S01]  /*6110*/  IMAD.MOV.U32 R132, RZ, RZ, R134 ;  /* 0x000000ffff847224 */ /* 0x000fe200078e0086 */
[----:B------:R-:W-:Y:S01]  /*6120*/  LOP3.LUT R222, R243, R204, RZ, 0x3c, !PT ;  /* 0x000000ccf3de7212 */ /* 0x000fe200078e3cff */
[----:B------:R3:W-:Y:S01]  /*6130*/  STL [R1+0x8], R0 ;  /* 0x0000080001007387 */ /* 0x0007e20000100800 */
[----:B------:R-:W-:Y:S01]  /*6140*/  IMAD.WIDE.U32 R224, R224, -0x2daee0ad, RZ ;  /* 0xd2511f53e0e07825 */ /* 0x000fe200078e00ff */
[----:B------:R-:W-:Y:S01]  /*6150*/  ULDC.64 UR12, c[0x0][0x250] ;  /* 0x00009400000c7ab9 */ /* 0x000fe20000000a00 */
[----:B------:R-:W-:Y:S01]  /*6160*/  ULDC.64 UR6, c[0x0][0x218] ;  /* 0x0000860000067ab9 */ /* 0x000fe20000000a00 */
[----:B------:R-:W-:Y:S01]  /*6170*/  ULDC.64 UR8, c[0x0][0x248] ;  /* 0x0000920000087ab9 */ /* 0x000fe20000000a00 */
[----:B------:R-:W-:Y:S01]  /*6180*/  ULDC.64 UR10, c[0x0][0x220] ;  /* 0x00008800000a7ab9 */ /* 0x000fe20000000a00 */
[----:B-1----:R-:W-:-:S02]  /*6190*/  MOV R3, R135 ;  /* 0x0000008700037202 */ /* 0x002fc40000000f00 */
[----:B---3--:R-:W-:Y:S01]  /*61a0*/  MOV R0, R136 ;  /* 0x0000008800007202 */ /* 0x008fe20000000f00 */
[----:B--2---:R-:W-:-:S04]  /*61b0*/  IMAD.WIDE.U32 R220, R223, -0x2daee0ad, RZ ;  /* 0xd2511f53dfdc7825 */ /* 0x004fc800078e00ff */
[----:B------:R-:W-:Y:S01]  /*61c0*/  IMAD.WIDE.U32 R222, R222, -0x2daee0ad, RZ ;  /* 0xd2511f53dede7825 */ /* 0x000fe200078e00ff */
[----:B------:R-:W-:Y:S06]  /*61d0*/  BRA `(.L_x_314) ;  /* 0x00000000006c7947 */ /* 0x000fec0003800000 */
.L_x_316:
[----:B------:R-:W2:Y:S01]  /*61e0*/  LDL.64 R230, [R1+0x28] ;  /* 0x0000280001e67983 */ /* 0x000ea20000100a00 */
[----:B------:R-:W-:Y:S03]  /*61f0*/  VIADD R2, R219, 0xffffffff ;  /* 0xffffffffdb027836 */ /* 0x000fe60000000000 */
[----:B------:R-:W3:Y:S01]  /*6200*/  LDL.64 R228, [R1+0x10] ;  /* 0x0000100001e47983 */ /* 0x000ee20000100a00 */
[----:B------:R-:W-:Y:S01]  /*6210*/  IMAD.WIDE.U32 R138, R2, UR8, RZ ;  /* 0x00000008028a7c25 */ /* 0x000fe2000f8e00ff */
[----:B------:R-:W-:Y:S02]  /*6220*/  SHF.R.S32.HI R134, RZ, 0x1f, R2 ;  /* 0x0000001fff867819 */ /* 0x000fe40000011402 */
[----:B------:R-:W4:Y:S03]  /*6230*/  LDL R227, [R1+0x18] ;  /* 0x0000180001e37983 */ /* 0x000f260000100800 */
[----:B------:R-:W-:Y:S01]  /*6240*/  IMAD R134, R134, UR8, RZ ;  /* 0x0000000886867c24 */ /* 0x000fe2000f8e02ff */
[----:B------:R-:W5:Y:S03]  /*6250*/  LDL R226, [R1+0x1c] ;  /* 0x00001c0001e27983 */ /* 0x000f660000100800 */
[----:B------:R-:W-:Y:S04]  /*6260*/  IMAD R134, R2, UR9, R134 ;  /* 0x0000000902867c24 */ /* 0x000fe8000f8e0286 */
[----:B------:R-:W-:Y:S01]  /*6270*/  IMAD.IADD R135, R139, 0x1, R134 ;  /* 0x000000018b877824 */ /* 0x000fe200078e0286 */
[----:B--2---:R-:W-:Y:S04]  /*6280*/  LEA R2, P0, R138, R230, 0x6 ;  /* 0x000000e68a027211 */ /* 0x004fe800078030ff */
[----:B------:R-:W-:Y:S02]  /*6290*/  LEA R134, P1, R2, UR6, 0x1 ;  /* 0x0000000602867c11 */ /* 0x000fe4000f8208ff */
[----:B---3--:R-:W-:Y:S02]  /*62a0*/  LEA.HI.X R135, R138, R229, R135, 0x6, P0 ;  /* 0x000000e58a877211 */ /* 0x008fe400000f3487 */
[----:B----4-:R-:W-:Y:S02]  /*62b0*/  IADD3 R138, P0, R227, R134, RZ ;  /* 0x00000086e38a7210 */ /* 0x010fe40007f1e0ff */
[----:B------:R-:W-:Y:S05]  /*62c0*/  LEA.HI.X R135, R2, UR7, R135, 0x1, P1 ;  /* 0x0000000702877c11 */ /* 0x000fea00088f0c87 */
[----:B------:R-:W-:Y:S01]  /*62d0*/  @!PT LDS RZ, [RZ] ;  /* 0x00000000fffff984 */ /* 0x000fe20000000800 */
[----:B------:R-:W-:Y:S01]  /*62e0*/  @!PT LDS RZ, [RZ] ;  /* 0x00000000fffff984 */ /* 0x000fe20000000800 */
[----:B------:R-:W-:Y:S01]  /*62f0*/  @!PT LDS RZ, [RZ] ;  /* 0x00000000fffff984 */ /* 0x000fe20000000800 */
[----:B------:R1:W-:Y:S01]  /*6300*/  LDGSTS.E.BYPASS.LTC128B.128 [R218+0x6000], desc[UR26][R134.64] ;  /* 0x0600000086da7fae */ /* 0x0003e2000b901d5a */
[----:B-----5:R-:W-:Y:S03]  /*6310*/  IMAD.X R139, R226, 0x1, R135, P0 ;  /* 0x00000001e28b7824 */ /* 0x020fe600000e0687 */
[----:B------:R1:W-:Y:S04]  /*6320*/  LDGSTS.E.BYPASS.LTC128B.128 [R218+0x7000], desc[UR26][R134.64+0x40] ;  /* 0x0700004086da7fae */ /* 0x0003e8000b901d5a */
[----:B------:R1:W-:Y:S04]  /*6330*/  LDGSTS.E.BYPASS.LTC128B.128 [R218+0x8000], desc[UR26][R134.64+0x80] ;  /* 0x0800008086da7fae */ /* 0x0003e8000b901d5a */
[----:B------:R1:W-:Y:S04]  /*6340*/  LDGSTS.E.BYPASS.LTC128B.128 [R218+0x6800], desc[UR26][R138.64] ;  /* 0x068000008ada7fae */ /* 0x0003e8000b901d5a */
[----:B------:R1:W-:Y:S04]  /*6350*/  LDGSTS.E.BYPASS.LTC128B.128 [R218+0x7800], desc[UR26][R138.64+0x40] ;  /* 0x078000408ada7fae */ /* 0x0003e8000b901d5a */
[----:B------:R1:W-:Y:S04]  /*6360*/  LDGSTS.E.BYPASS.LTC128B.128 [R218+0x8800], desc[UR26][R138.64+0x80] ;  /* 0x088000808ada7fae */ /* 0x0003e8000b901d5a */
[----:B------:R-:W0:Y:S01]  /*6370*/  LDGDEPBAR ;  /* 0x00000000000079af */ /* 0x000e220000000000 */
[----:B------:R-:W-:Y:S05]  /*6380*/  BRA `(.L_x_315) ;  /* 0x0000000c00407947 */ /* 0x000fea0003800000 */
.L_x_314:
[----:B------:R-:W2:Y:S01]  /*6390*/  LDL.64 R12, [R1+0x20] ;  /* 0x00002000010c7983 */ /* 0x000ea20000100a00 */
[----:B------:R-:W-:Y:S01]  /*63a0*/  SHF.R.S32.HI R2, RZ, 0x1f, R219 ;  /* 0x0000001fff027819 */ /* 0x000fe200000114db */
[----:B------:R-:W-:Y:S04]  /*63b0*/  DEPBAR.LE SB0, 0x0 ;  /* 0x000080000000791a */ /* 0x000fe80000000000 */
[----:B------:R-:W3:Y:S01]  /*63c0*/  LDL R10, [R1+0x30] ;  /* 0x00003000010a7983 */ /* 0x000ee20000100800 */
[----:B------:R-:W-:Y:S01]  /*63d0*/  IMAD R2, R2, UR12, RZ ;  /* 0x0000000c02027c24 */ /* 0x000fe2000f8e02ff */
[----:B------:R-:W-:Y:S01]  /*63e0*/  BAR.SYNC.DEFER_BLOCKING 0x0 ;  /* 0x0000000000007b1d */ /* 0x000fe20000010000 */
[C---:B------:R-:W-:Y:S01]  /*63f0*/  IMAD.WIDE.U32 R6, R219.reuse, UR12, RZ ;  /* 0x0000000cdb067c25 */ /* 0x040fe2000f8e00ff */
[C---:B------:R-:W-:Y:S03]  /*6400*/  ISETP.GT.AND P2, PT, R219.reuse, RZ, PT ;  /* 0x000000ffdb00720c */ /* 0x040fe60003f44270 */
[----:B------:R-:W-:Y:S04]  /*6410*/  IMAD R4, R219, UR13, R2 ;  /* 0x0000000ddb047c24 */ /* 0x000fe8000f8e0202 */
[----:B------:R-:W-:Y:S01]  /*6420*/  IMAD.IADD R7, R7, 0x1, R4 ;  /* 0x0000000107077824 */ /* 0x000fe200078e0204 */
[----:B------:R-:W4:Y:S06]  /*6430*/  LDL R9, [R1+0x8] ;  /* 0x0000080001097983 */ /* 0x000f2c0000100800 */
[----:B------:R-:W5:Y:S01]  /*6440*/  LDL R8, [R1+0x4] ;  /* 0x0000040001087983 */ /* 0x000f620000100800 */
[----:B--2---:R-:W-:Y:S04]  /*6450*/  LEA R2, P0, R6, R12, 0x6 ;  /* 0x0000000c06027211 */ /* 0x004fe800078030ff */
[----:B------:R-:W-:Y:S02]  /*6460*/  LEA R4, P1, R2, UR10, 0x1 ;  /* 0x0000000a02047c11 */ /* 0x000fe4000f8208ff */
[----:B---3--:R-:W-:Y:S04]  /*6470*/  LEA.HI.X R7, R6, R10, R7, 0x6, P0 ;  /* 0x0000000a06077211 */ /* 0x008fe800000f3407 */
[----:B------:R-:W-:Y:S05]  /*6480*/  LEA.HI.X R5, R2, UR11, R7, 0x1, P1 ;  /* 0x0000000b02057c11 */ /* 0x000fea00088f0c07 */
[----:B------:R-:W-:Y:S01]  /*6490*/  @!PT LDS RZ, [RZ] ;  /* 0x00000000fffff984 */ /* 0x000fe20000000800 */
[----:B------:R-:W-:Y:S01]  /*64a0*/  @!PT LDS RZ, [RZ] ;  /* 0x00000000fffff984 */ /* 0x000fe20000000800 */
[----:B------:R-:W-:Y:S01]  /*64b0*/  @!PT LDS RZ, [RZ] ;  /* 0x00000000fffff984 */ /* 0x000fe20000000800 */
[----:B------:R-:W-:Y:S06]  /*64c0*/  LDGSTS.E.BYPASS.LTC128B.128 [R218+0x9000], desc[UR26][R4.64] ;  /* 0x0900000004da7fae */ /* 0x000fec000b901d5a */
[----:B------:R-:W-:Y:S01]  /*64d0*/  LDGSTS.E.BYPASS.LTC128B.128 [R218+0xa000], desc[UR26][R4.64+0x40] ;  /* 0x0a00004004da7fae */ /* 0x000fe2000b901d5a */
[----:B----4-:R-:W-:Y:S05]  /*64e0*/  IADD3 R6, P0, R9, R4, RZ ;  /* 0x0000000409067210 */ /* 0x010fea0007f1e0ff */
[----:B------:R-:W-:Y:S01]  /*64f0*/  LDGSTS.E.BYPASS.LTC128B.128 [R218+0xb000], desc[UR26][R4.64+0x80] ;  /* 0x0b00008004da7fae */ /* 0x000fe2000b901d5a */
[----:B-----5:R-:W-:Y:S05]  /*6500*/  IMAD.X R7, R8, 0x1, R5, P0 ;  /* 0x0000000108077824 */ /* 0x020fea00000e0605 */
        /* <DEDUP_REMOVED lines=75> */
[-C--:B------:R-:W-:Y:S06]  /*69c0*/  HMMA.16816.F32.BF16 R60, R208, R178.reuse, R60 ;  /* 0x000000b2d03c723c */ /* 0x080fec000004183c */
[----:B------:R-:W-:Y:S01]  /*69d0*/  HMMA.16816.F32.BF16 R64, R200, R178, R64 ;  /* 0x000000b2c840723c */ /* 0x000fe20000041840 */
[----:B------:R-:W1:Y:S05]  /*69e0*/  LDSM.16.M88.4 R176, [R216+0x4000] ;  /* 0x00400000d8b0783b */ /* 0x000e6a0000000200 */
[-C--:B------:R-:W-:Y:S01]  /*69f0*/  HMMA.16816.F32.BF16 R4, R184, R188.reuse, R4 ;  /* 0x000000bcb804723c */ /* 0x080fe20000041804 */
[----:B------:R-:W2:Y:S05]  /*6a00*/  LDSM.16.M88.4 R200, [R216+0x5000] ;  /* 0x00500000d8c8783b */ /* 0x000eaa0000000200 */
[C---:B------:R-:W-:Y:S06]  /*6a10*/  HMMA.16816.F32.BF16 R8, R192.reuse, R188, R8 ;  /* 0x000000bcc008723c */ /* 0x040fec0000041808 */
[-C--:B------:R-:W-:Y:S06]  /*6a20*/  HMMA.16816.F32.BF16 R12, R192, R190.reuse, R12 ;  /* 0x000000bec00c723c */ /* 0x080fec000004180c */
[C---:B------:R-:W-:Y:S01]  /*6a30*/  HMMA.16816.F32.BF16 R16, R184.reuse, R190, R16 ;  /* 0x000000beb810723c */ /* 0x040fe20000041810 */
[----:B------:R-:W5:Y:S05]  /*6a40*/  LDSM.16.M88.4 R188, [R213+0x8400] ;  /* 0x00840000d5bc783b */ /* 0x000f6a0000000200 */
[-C--:B---3--:R-:W-:Y:S06]  /*6a50*/  HMMA.16816.F32.BF16 R20, R184, R196.reuse, R20 ;  /* 0x000000c4b814723c */ /* 0x088fec0000041814 */
        /* <DEDUP_REMOVED lines=9> */
[-C--:B------:R-:W-:Y:S06]  /*6af0*/  HMMA.16816.F32.BF16 R52, R184, R204.reuse, R52 ;  /* 0x000000ccb834723c */ /* 0x080fec0000041834 */
[C---:B------:R-:W-:Y:S06]  /*6b00*/  HMMA.16816.F32.BF16 R56, R192.reuse, R204, R56 ;  /* 0x000000ccc038723c */ /* 0x040fec0000041838 */
[-C--:B------:R-:W-:Y:S01]  /*6b10*/  HMMA.16816.F32.BF16 R60, R192, R206.reuse, R60 ;  /* 0x000000cec03c723c */ /* 0x080fe2000004183c */
[----:B------:R-:W-:Y:S05]  /*6b20*/  LDSM.16.M88.4 R192, [R215+0x8000] ;  /* 0x00800000d7c0783b */ /* 0x000fea0000000200 */
[----:B------:R-:W-:Y:S01]  /*6b30*/  HMMA.16816.F32.BF16 R64, R184, R206, R64 ;  /* 0x000000ceb840723c */ /* 0x000fe20000041840 */
[----:B------:R-:W4:Y:S05]  /*6b40*/  LDSM.16.M88.4 R184, [R217+0x4000] ;  /* 0x00400000d9b8783b */ /* 0x000f2a0000000200 */
[-C--:B-1----:R-:W-:Y:S01]  /*6b50*/  HMMA.16816.F32.BF16 R4, R176, R180.reuse, R4 ;  /* 0x000000b4b004723c */ /* 0x082fe20000041804 */
[----:B------:R-:W1:Y:S05]  /*6b60*/  LDSM.16.M88.4 R204, [R217+0x5000] ;  /* 0x00500000d9cc783b */ /* 0x000e6a0000000200 */
[C---:B--2---:R-:W-:Y:S06]  /*6b70*/  HMMA.16816.F32.BF16 R8, R200.reuse, R180, R8 ;  /* 0x000000b4c808723c */ /* 0x044fec0000041808 */
[-C--:B------:R-:W-:Y:S06]  /*6b80*/  HMMA.16816.F32.BF16 R12, R200, R182.reuse, R12 ;  /* 0x000000b6c80c723c */ /* 0x080fec000004180c */
[C---:B------:R-:W-:Y:S01]  /*6b90*/  HMMA.16816.F32.BF16 R16, R176.reuse, R182, R16 ;  /* 0x000000b6b010723c */ /* 0x040fe20000041810 */
[----:B------:R-:W2:Y:S05]  /*6ba0*/  LDSM.16.M88.4 R180, [R215+0x8400] ;  /* 0x00840000d7b4783b */ /* 0x000eaa0000000200 */
[-C--:B-----5:R-:W-:Y:S06]  /*6bb0*/  HMMA.16816.F32.BF16 R20, R176, R188.reuse, R20 ;  /* 0x000000bcb014723c */ /* 0x0a0fec0000041814 */
        /* <DEDUP_REMOVED lines=8> */
[----:B------:R-:W3:Y:S01]  /*6c40*/  LDSM.16.M88.4 R172, [R215+0x8c00] ;  /* 0x008c0000d7ac783b */ /* 0x000ee20000000200 */
[----:B------:R-:W-:Y:S04]  /*6c50*/  DEPBAR.LE SB0, 0x0 ;  /* 0x000080000000791a */ /* 0x000fe80000000000 */
[-C--:B------:R-:W-:Y:S01]  /*6c60*/  HMMA.16816.F32.BF16 R52, R176, R196.reuse, R52 ;  /* 0x000000c4b034723c */ /* 0x080fe20000041834 */
[----:B------:R-:W-:Y:S05]  /*6c70*/  BAR.SYNC.DEFER_BLOCKING 0x0 ;  /* 0x0000000000007b1d */ /* 0x000fea0000010000 */
[C---:B------:R-:W-:Y:S06]  /*6c80*/  HMMA.16816.F32.BF16 R56, R200.reuse, R196, R56 ;  /* 0x000000c4c838723c */ /* 0x040fec0000041838 */
[-C--:B------:R-:W-:Y:S06]  /*6c90*/  HMMA.16816.F32.BF16 R60, R200, R198.reuse, R60 ;  /* 0x000000c6c83c723c */ /* 0x080fec000004183c */
[----:B------:R-:W-:Y:S06]  /*6ca0*/  HMMA.16816.F32.BF16 R64, R176, R198, R64 ;  /* 0x000000c6b040723c */ /* 0x000fec0000041840 */
[-C--:B----4-:R-:W-:Y:S06]  /*6cb0*/  HMMA.16816.F32.BF16 R4, R184, R192.reuse, R4 ;  /* 0x000000c0b804723c */ /* 0x090fec0000041804 */
[C---:B-1----:R-:W-:Y:S06]  /*6cc0*/  HMMA.16816.F32.BF16 R8, R204.reuse, R192, R8 ;  /* 0x000000c0cc08723c */ /* 0x042fec0000041808 */
[-C--:B------:R-:W-:Y:S06]  /*6cd0*/  HMMA.16816.F32.BF16 R12, R204, R194.reuse, R12 ;  /* 0x000000c2cc0c723c */ /* 0x080fec000004180c */
[C---:B------:R-:W-:Y:S06]  /*6ce0*/  HMMA.16816.F32.BF16 R16, R184.reuse, R194, R16 ;  /* 0x000000c2b810723c */ /* 0x040fec0000041810 */
[----:B------:R-:W-:Y:S01]  /*6cf0*/  FMNMX.FTZ R2, R4, R0, !PT ;  /* 0x0000000004027209 */ /* 0x000fe20007810000 */
[-C--:B--2---:R-:W-:Y:S04]  /*6d00*/  HMMA.16816.F32.BF16 R20, R184, R180.reuse, R20 ;  /* 0x000000b4b814723c */ /* 0x084fe80000041814 */
        /* <DEDUP_REMOVED lines=8> */
[-C--:B-----5:R-:W-:Y:S05]  /*6d90*/  HMMA.16816.F32.BF16 R36, R184, R188.reuse, R36 ;  /* 0x000000bcb824723c */ /* 0x0a0fea0000041824 */
[----:B------:R-:W-:Y:S01]  /*6da0*/  FMNMX.FTZ R133, R8, R132, !PT ;  /* 0x0000008408857209 */ /* 0x000fe20007810000 */
[C---:B------:R-:W-:Y:S05]  /*6db0*/  HMMA.16816.F32.BF16 R40, R204.reuse, R188, R40 ;  /* 0x000000bccc28723c */ /* 0x040fea0000041828 */
[----:B------:R-:W-:Y:S01]  /*6dc0*/  FMNMX.FTZ R134, R17, R134, !PT ;  /* 0x0000008611867209 */ /* 0x000fe20007810000 */
[-C--:B------:R-:W-:Y:S05]  /*6dd0*/  HMMA.16816.F32.BF16 R44, R204, R190.reuse, R44 ;  /* 0x000000becc2c723c */ /* 0x080fea000004182c */
[----:B------:R-:W-:Y:S01]  /*6de0*/  FMNMX.FTZ R135, R19, R2, !PT ;  /* 0x0000000213877209 */ /* 0x000fe20007810000 */
[C---:B------:R-:W-:Y:S05]  /*6df0*/  HMMA.16816.F32.BF16 R48, R184.reuse, R190, R48 ;  /* 0x000000beb830723c */ /* 0x040fea0000041830 */
[----:B------:R-:W-:Y:S01]  /*6e00*/  FMNMX.FTZ R2, R9, R133, !PT ;  /* 0x0000008509027209 */ /* 0x000fe20007810000 */
[-C--:B---3--:R-:W-:Y:S05]  /*6e10*/  HMMA.16816.F32.BF16 R52, R184, R172.reuse, R52 ;  /* 0x000000acb834723c */ /* 0x088fea0000041834 */
        /* <DEDUP_REMOVED lines=39> */
.L_x_315:
[----:B------:R-:W-:Y:S01]  /*7090*/  FMNMX.FTZ R2, R57, R172, !PT ;  /* 0x000000ac39027209 */ /* 0x000fe20007810000 */
[----:B-1----:R-:W1:Y:S01]  /*70a0*/  SHFL.BFLY PT, R134, R136, 0x2, 0x1f ;  /* 0x0c401f0088867f89 */ /* 0x002e6200000e0000 */
[--C-:B------:R-:W-:Y:S01]  /*70b0*/  LOP3.LUT R173, R225, UR21, R220.reuse, 0x96, !PT ;  /* 0x00000015e1ad7c12 */ /* 0x100fe2000f8e96dc */
[----:B------:R-:W-:Y:S01]  /*70c0*/  IMAD.MOV.U32 R184, RZ, RZ, 0x7054 ;  /* 0x00007054ffb87424 */ /* 0x000fe200078e00ff */
[----:B------:R-:W-:Y:S01]  /*70d0*/  FMNMX.FTZ R2, R60, R2, !PT ;  /* 0x000000023c027209 */ /* 0x000fe20007810000 */
[----:B------:R-:W-:Y:S01]  /*70e0*/  UIADD3 UR24, UR28, -0x4ab325aa, URZ ;  /* 0xb54cda561c187890 */ /* 0x000fe2000fffe03f */
[----:B------:R-:W-:Y:S01]  /*70f0*/  LOP3.LUT R172, R223, UR21, R220, 0x96, !PT ;  /* 0x00000015dfac7c12 */ /* 0x000fe2000f8e96dc */
[----:B------:R-:W-:Y:S01]  /*7100*/  IMAD.WIDE.U32 R194, R173, -0x326172a9, RZ ;  /* 0xcd9e8d57adc27825 */ /* 0x000fe200078e00ff */
[----:B------:R-:W-:Y:S01]  /*7110*/  FMNMX.FTZ R2, R61, R2, !PT ;  /* 0x000000023d027209 */ /* 0x000fe20007810000 */
[----:B------:R-:W2:Y:S02]  /*7120*/  SHFL.BFLY PT, R135, R133, 0x2, 0x1f ;  /* 0x0c401f0085877f89 */ /* 0x000ea400000e0000 */
[----:B------:R-:W-:Y:S06]  /*7130*/  IMAD.WIDE.U32 R196, R172, -0x326172a9, RZ ;  /* 0xcd9e8d57acc47825 */ /* 0x000fec00078e00ff */
[----:B------:R-:W3:Y:S01]  /*7140*/  SHFL.BFLY PT, R138, R2, 0x2, 0x1f ;  /* 0x0c401f00028a7f89 */ /* 0x000ee200000e0000 */
[----:B------:R-:W-:Y:S02]  /*7150*/  IMAD.U32 R188, RZ, RZ, UR23 ;  /* 0x00000017ffbc7e24 */ /* 0x000fe4000f8e00ff */
[----:B------:R-:W-:Y:S03]  /*7160*/  IMAD.SHL.U32 R201, R219, 0x2, RZ ;  /* 0x00000002dbc97824 */ /* 0x000fe600078e00ff */
[----:B------:R-:W-:Y:S02]  /*7170*/  PRMT R188, R188, R184, UR23 ;  /* 0x00000017bcbc7e16 */ /* 0x000fe400080000b8 */
[----:B------:R-:W-:Y:S01]  /*7180*/  LDSM.16.MT88.4 R184, [R214+0x9000] ;  /* 0x00900000d6b8783b */ /* 0x000fe20000004200 */
[----:B-1----:R-:W-:Y:S07]  /*7190*/  FMNMX.FTZ R136, R136, R134, !PT ;  /* 0x0000008688887209 */ /* 0x002fee0007810000 */
[----:B------:R-:W1:Y:S01]  /*71a0*/  SHFL.BFLY PT, R139, R136, 0x1, 0x1f ;  /* 0x0c201f00888b7f89 */ /* 0x000e6200000e0000 */
[----:B--2---:R-:W-:Y:S02]  /*71b0*/  FMNMX.FTZ R135, R133, R135, !PT ;  /* 0x0000008785877209 */ /* 0x004fe40007810000 */
[----:B------:R-:W-:Y:S02]  /*71c0*/  FMNMX.FTZ R133, R10, R137, !PT ;  /* 0x000000890a857209 */ /* 0x000fe40007810000 */
[----:B---3--:R-:W-:Y:S03]  /*71d0*/  FMNMX.FTZ R134, R2, R138, !PT ;  /* 0x0000008a02867209 */ /* 0x008fe60007810000 */
[----:B------:R-:W2:Y:S01]  /*71e0*/  SHFL.BFLY PT, R174, R135, 0x1, 0x1f ;  /* 0x0c201f0087ae7f89 */ /* 0x000ea200000e0000 */
[----:B------:R-:W-:Y:S02]  /*71f0*/  FMNMX.FTZ R2, R11, R133, !PT ;  /* 0x000000850b027209 */ /* 0x000fe40007810000 */
[----:B------:R-:W-:Y:S05]  /*7200*/  LOP3.LUT R138, R221, UR29, R201, 0x96, !PT ;  /* 0x0000001ddd8a7c12 */ /* 0x000fea000f8e96c9 */
[----:B------:R-:W3:Y:S01]  /*7210*/  SHFL.BFLY PT, R175, R134, 0x1, 0x1f ;  /* 0x0c201f0086af7f89 */ /* 0x000ee200000e0000 */
[----:B------:R-:W-:Y:S04]  /*7220*/  FMNMX.FTZ R2, R14, R2, !PT ;  /* 0x000000020e027209 */ /* 0x000fe80007810000 */
[----:B------:R-:W-:Y:S04]  /*7230*/  FMNMX.FTZ R2, R15, R2, !PT ;  /* 0x000000020f027209 */ /* 0x000fe80007810000 */
[----:B------:R-:W-:Y:S02]  /*7240*/  FMNMX.FTZ R2, R26, R2, !PT ;  /* 0x000000021a027209 */ /* 0x000fe40007810000 */
[----:B-1----:R-:W-:Y:S01]  /*7250*/  FMNMX.FTZ R136, R136, R139, !PT ;  /* 0x0000008b88887209 */ /* 0x002fe20007810000 */
[----:B------:R-:W-:Y:S01]  /*7260*/  IMAD.WIDE.U32 R138, R138, -0x326172a9, RZ ;  /* 0xcd9e8d578a8a7825 */ /* 0x000fe200078e00ff */
[----:B------:R-:W-:Y:S02]  /*7270*/  FMNMX.FTZ R133, R27, R2, !PT ;  /* 0x000000021b857209 */ /* 0x000fe40007810000 */
[C---:B------:R-:W-:Y:S01]  /*7280*/  FSETP.NEU.FTZ.AND P0, PT, R136.reuse, -INF , PT ;  /* 0xff8000008800780b */ /* 0x040fe20003f1d000 */
[----:B------:R-:W-:Y:S01]  /*7290*/  FMUL.FTZ R189, R136, UR4 ;  /* 0x0000000488bd7c20 */ /* 0x000fe20008410000 */
[----:B------:R-:W-:Y:S01]  /*72a0*/  FMNMX.FTZ R133, R30, R133, !PT ;  /* 0x000000851e857209 */ /* 0x000fe20007810000 */
[----:B------:R-:W-:Y:S01]  /*72b0*/  FADD.FTZ R0, -R136, R0 ;  /* 0x0000000088007221 */ /* 0x000fe20000010100 */
[--C-:B------:R-:W-:Y:S02]  /*72c0*/  LOP3.LUT R182, R195, UR20, R138.reuse, 0x96, !PT ;  /* 0x00000014c3b67c12 */ /* 0x100fe4000f8e968a */
[----:B------:R-:W-:Y:S01]  /*72d0*/  FMNMX.FTZ R133, R31, R133, !PT ;  /* 0x000000851f857209 */ /* 0x000fe20007810000 */
[----:B------:R-:W-:Y:S01]  /*72e0*/  FMUL.FTZ R2, R0, UR4 ;  /* 0x0000000400027c20 */ /* 0x000fe20008410000 */
[----:B------:R-:W-:Y:S01]  /*72f0*/  LOP3.LUT R176, R197, UR20, R138, 0x96, !PT ;  /* 0x00000014c5b07c12 */ /* 0x000fe2000f8e968a */
[----:B------:R-:W-:Y:S01]  /*7300*/  IMAD.WIDE.U32 R182, R182, -0x2daee0ad, RZ ;  /* 0xd2511f53b6b67825 */ /* 0x000fe200078e00ff */
[----:B------:R-:W-:Y:S02]  /*7310*/  FMNMX.FTZ R138, R42, R133, !PT ;  /* 0x000000852a8a7209 */ /* 0x000fe40007810000 */
[----:B------:R1:W4:Y:S01]  /*7320*/  MUFU.EX2 R133, R2 ;  /* 0x0000000200857308 */ /* 0x0003220000000800 */
[----:B--2---:R-:W-:Y:S01]  /*7330*/  FMNMX.FTZ R135, R135, R174, !PT ;  /* 0x000000ae87877209 */ /* 0x004fe20007810000 */
[----:B------:R-:W-:Y:S01]  /*7340*/  IMAD.WIDE.U32 R176, R176, -0x2daee0ad, RZ ;  /* 0xd2511f53b0b07825 */ /* 0x000fe200078e00ff */
[----:B---3--:R-:W-:Y:S02]  /*7350*/  FMNMX.FTZ R134, R134, R175, !PT ;  /* 0x000000af86867209 */ /* 0x008fe40007810000 */
[----:B------:R-:W-:Y:S01]  /*7360*/  FSEL R189, R189, RZ, P0 ;  /* 0x000000ffbdbd7208 */ /* 0x000fe20000000000 */
[----:B------:R-:W-:Y:S01]  /*7370*/  FADD.FTZ R0, -R135, R3 ;  /* 0x0000000387007221 */ /* 0x000fe20000010100 */
[----:B------:R-:W-:Y:S01]  /*7380*/  FMNMX.FTZ R3, R43, R138, !PT ;  /* 0x0000008a2b037209 */ /* 0x000fe20007810000 */
[C---:B------:R-:W-:Y:S01]  /*7390*/  FMUL.FTZ R190, R135.reuse, UR4 ;  /* 0x0000000487be7c20 */ /* 0x040fe20008410000 */
[----:B------:R-:W-:Y:S01]  /*73a0*/  FSETP.NEU.FTZ.AND P0, PT, R135, -INF , PT ;  /* 0xff8000008700780b */ /* 0x000fe20003f1d000 */
[--C-:B------:R-:W-:Y:S01]  /*73b0*/  FFMA.FTZ R16, R16, UR4, -R189.reuse ;  /* 0x0000000410107c23 */ /* 0x100fe200080108bd */
[----:B------:R-:W-:Y:S01]  /*73c0*/  FMNMX.FTZ R3, R46, R3, !PT ;  /* 0x000000032e037209 */ /* 0x000fe20007810000 */
[--C-:B------:R-:W-:Y:S01]  /*73d0*/  FFMA.FTZ R17, R17, UR4, -R189.reuse ;  /* 0x0000000411117c23 */ /* 0x100fe200080108bd */
[C---:B------:R-:W-:Y:S01]  /*73e0*/  LOP3.LUT R172, R139.reuse, UR22, R244, 0x96, !PT ;  /* 0x000000168bac7c12 */ /* 0x040fe2000f8e96f4 */
[----:B------:R-:W-:Y:S01]  /*73f0*/  MUFU.EX2 R203, R16 ;  /* 0x0000001000cb7308 */ /* 0x000fe20000000800 */
[----:B------:R-:W-:Y:S01]  /*7400*/  LOP3.LUT R178, R139, UR22, R242, 0x96, !PT ;  /* 0x000000168bb27c12 */ /* 0x000fe2000f8e96f2 */
[--C-:B------:R-:W-:Y:S01]  /*7410*/  FFMA.FTZ R4, R4, UR4, -R189.reuse ;  /* 0x0000000404047c23 */ /* 0x100fe200080108bd */
[----:B-1----:R-:W-:Y:S01]  /*7420*/  FMUL.FTZ R2, R0, UR4 ;  /* 0x0000000400027c20 */ /* 0x002fe20008410000 */
[----:B------:R-:W-:Y:S01]  /*7430*/  FADD.FTZ R0, -R134, R132 ;  /* 0x0000008486007221 */ /* 0x000fe20000010100 */
[----:B------:R-:W-:Y:S01]  /*7440*/  FSEL R190, R190, RZ, P0 ;  /* 0x000000ffbebe7208 */ /* 0x000fe20000000000 */
[----:B------:R-:W-:Y:S04]  /*7450*/  IMAD.WIDE.U32 R138, R172, -0x2daee0ad, RZ ;  /* 0xd2511f53ac8a7825 */ /* 0x000fe800078e00ff */
[----:B------:R-:W-:Y:S01]  /*7460*/  FMUL.FTZ R192, R134, UR4 ;  /* 0x0000000486c07c20 */ /* 0x000fe20008410000 */
[----:B------:R1:W2:Y:S01]  /*7470*/  MUFU.EX2 R132, R2 ;  /* 0x0000000200847308 */ /* 0x0002a20000000800 */
[----:B------:R-:W-:Y:S01]  /*7480*/  FMUL.FTZ R0, R0, UR4 ;  /* 0x0000000400007c20 */ /* 0x000fe20008410000 */
[----:B------:R-:W-:Y:S04]  /*7490*/  IMAD.WIDE.U32 R178, R178, -0x2daee0ad, RZ ;  /* 0xd2511f53b2b27825 */ /* 0x000fe800078e00ff */
[--C-:B------:R-:W-:Y:S01]  /*74a0*/  FFMA.FTZ R18, R18, UR4, -R190.reuse ;  /* 0x0000000412127c23 */ /* 0x100fe200080108be */
[----:B------:R-:W-:Y:S01]  /*74b0*/  FSETP.NEU.FTZ.AND P0, PT, R134, -INF , PT ;  /* 0xff8000008600780b */ /* 0x000fe20003f1d000 */
[----:B------:R-:W-:Y:S01]  /*74c0*/  FFMA.FTZ R19, R19, UR4, -R190 ;  /* 0x0000000413137c23 */ /* 0x000fe200080108be */
[----:B------:R-:W-:Y:S01]  /*74d0*/  LOP3.LUT R172, R139, UR19, R224, 0x96, !PT ;  /* 0x000000138bac7c12 */ /* 0x000fe2000f8e96e0 */
[----:B------:R-:W-:Y:S01]  /*74e0*/  FFMA.FTZ R7, R7, UR4, -R190 ;  /* 0x0000000407077c23 */ /* 0x000fe200080108be */
[----:B------:R3:W-:Y:S01]  /*74f0*/  MUFU.EX2 R204, R17 ;  /* 0x0000001100cc7308 */ /* 0x0007e20000000800 */
[----:B------:R-:W-:Y:S01]  /*7500*/  LOP3.LUT R174, R183, UR17, R138, 0x96, !PT ;  /* 0x00000011b7ae7c12 */ /* 0x000fe2000f8e968a */
[----:B----4-:R-:W-:Y:S01]  /*7510*/  FMUL.FTZ R68, R133, R68 ;  /* 0x0000004485447220 */ /* 0x010fe20000410000 */
[----:B------:R-:W-:Y:S01]  /*7520*/  LOP3.LUT R138, R179, UR19, R222, 0x96, !PT ;  /* 0x00000013b38a7c12 */ /* 0x000fe2000f8e96de */
[----:B------:R-:W-:Y:S01]  /*7530*/  IMAD.WIDE.U32 R172, R172, -0x326172a9, RZ ;  /* 0xcd9e8d57acac7825 */ /* 0x000fe200078e00ff */
[----:B------:R-:W-:Y:S02]  /*7540*/  LOP3.LUT R178, R177, UR17, R178, 0x96, !PT ;  /* 0x00000011b1b27c12 */ /* 0x000fe4000f8e96b2 */
[----:B------:R-:W-:Y:S03]  /*7550*/  FSEL R192, R192, RZ, P0 ;  /* 0x000000ffc0c07208 */ /* 0x000fe60000000000 */
[----:B------:R4:W-:Y:S01]  /*7560*/  MUFU.EX2 R205, R18 ;  /* 0x0000001200cd7308 */ /* 0x0009e20000000800 */
[----:B-1----:R-:W-:Y:S01]  /*7570*/  FMNMX.FTZ R2, R47, R3, !PT ;  /* 0x000000032f027209 */ /* 0x002fe20007810000 */
[----:B------:R-:W-:Y:S01]  /*7580*/  IMAD.WIDE.U32 R174, R174, -0x326172a9, RZ ;  /* 0xcd9e8d57aeae7825 */ /* 0x000fe200078e00ff */
[----:B------:R-:W-:Y:S02]  /*7590*/  LOP3.LUT R16, R173, UR18, R194, 0x96, !PT ;  /* 0x00000012ad107c12 */ /* 0x000fe4000f8e96c2 */
[----:B------:R-:W-:Y:S01]  /*75a0*/  FMNMX.FTZ R2, R58, R2, !PT ;  /* 0x000000023a027209 */ /* 0x000fe20007810000 */
[----:B------:R-:W-:Y:S01]  /*75b0*/  IMAD.WIDE.U32 R138, R138, -0x326172a9, RZ ;  /* 0xcd9e8d578a8a7825 */ /* 0x000fe200078e00ff */
[----:B------:R-:W-:Y:S03]  /*75c0*/  LOP3.LUT R180, R175, UR16, R172, 0x96, !PT ;  /* 0x00000010afb47c12 */ /* 0x000fe6000f8e96ac */
[----:B------:R1:W5:Y:S01]  /*75d0*/  MUFU.EX2 R3, R0 ;  /* 0x0000000000037308 */ /* 0x0003620000000800 */
[----:B------:R-:W-:Y:S01]  /*75e0*/  FFMA.FTZ R12, R12, UR4, -R192 ;  /* 0x000000040c0c7c23 */ /* 0x000fe200080108c0 */
[----:B------:R-:W-:Y:S01]  /*75f0*/  IMAD.WIDE.U32 R178, R178, -0x326172a9, RZ ;  /* 0xcd9e8d57b2b27825 */ /* 0x000fe200078e00ff */
[----:B------:R-:W-:Y:S03]  /*7600*/  LOP3.LUT R172, R139, UR18, R196, 0x96, !PT ;  /* 0x000000128bac7c12 */ /* 0x000fe6000f8e96c4 */
[----:B------:R-:W-:Y:S01]  /*7610*/  FFMA.FTZ R13, R13, UR4, -R192 ;  /* 0x000000040d0d7c23 */ /* 0x000fe200080108c0 */
[----:B---3--:R-:W-:Y:S01]  /*7620*/  IMAD.WIDE.U32 R16, R16, -0x2daee0ad, RZ ;  /* 0xd2511f5310107825 */ /* 0x008fe200078e00ff */
[----:B------:R-:W-:Y:S02]  /*7630*/  LOP3.LUT R177, R179, UR16, R138, 0x96, !PT ;  /* 0x00000010b3b17c12 */ /* 0x000fe4000f8e968a */
[----:B------:R3:W-:Y:S01]  /*7640*/  MUFU.EX2 R202, R19 ;  /* 0x0000001300ca7308 */ /* 0x0007e20000000800 */
[----:B------:R-:W-:Y:S01]  /*7650*/  FFMA.FTZ R8, R8, UR4, -R192 ;  /* 0x0000000408087c23 */ /* 0x000fe200080108c0 */
[----:B------:R-:W-:Y:S01]  /*7660*/  IMAD.WIDE.U32 R172, R172, -0x2daee0ad, RZ ;  /* 0xd2511f53acac7825 */ /* 0x000fe200078e00ff */
[----:B----4-:R-:W-:Y:S03]  /*7670*/  LOP3.LUT R18, R17, UR15, R182, 0x96, !PT ;  /* 0x0000000f11127c12 */ /* 0x010fe6000f8e96b6 */
[----:B------:R-:W-:Y:S01]  /*7680*/  FFMA.FTZ R9, R9, UR4, -R192 ;  /* 0x0000000409097c23 */ /* 0x000fe200080108c0 */
[----:B------:R-:W-:Y:S01]  /*7690*/  IMAD.WIDE.U32 R180, R180, -0x2daee0ad, RZ ;  /* 0xd2511f53b4b47825 */ /* 0x000fe200078e00ff */
[----:B------:R-:W-:Y:S02]  /*76a0*/  LOP3.LUT R138, R173, UR15, R176, 0x96, !PT ;  /* 0x0000000fad8a7c12 */ /* 0x000fe4000f8e96b0 */
[----:B------:R4:W-:Y:S01]  /*76b0*/  MUFU.EX2 R252, R4 ;  /* 0x0000000400fc7308 */ /* 0x0009e20000000800 */
[----:B-1----:R-:W-:Y:S01]  /*76c0*/  FMNMX.FTZ R0, R59, R2, !PT ;  /* 0x000000023b007209 */ /* 0x002fe20007810000 */
[----:B------:R-:W-:Y:S01]  /*76d0*/  IMAD.WIDE.U32 R176, R177, -0x2daee0ad, RZ ;  /* 0xd2511f53b1b07825 */ /* 0x000fe200078e00ff */
[----:B------:R-:W-:Y:S02]  /*76e0*/  LOP3.LUT R16, R181, UR5, R16, 0x96, !PT ;  /* 0x00000005b5107c12 */ /* 0x000fe4000f8e9610 */
[----:B------:R-:W-:Y:S01]  /*76f0*/  FMNMX.FTZ R0, R62, R0, !PT ;  /* 0x000000003e007209 */ /* 0x000fe20007810000 */
[----:B------:R-:W-:Y:S04]  /*7700*/  IMAD.WIDE.U32 R138, R138, -0x326172a9, RZ ;  /* 0xcd9e8d578a8a7825 */ /* 0x000fe800078e00ff */
[----:B------:R-:W-:Y:S01]  /*7710*/  FMUL.FTZ R69, R133, R69 ;  /* 0x0000004585457220 */ /* 0x000fe20000410000 */
[----:B------:R1:W-:Y:S01]  /*7720*/  MUFU.EX2 R250, R7 ;  /* 0x0000000700fa7308 */ /* 0x0003e20000000800 */
[----:B------:R-:W-:Y:S01]  /*7730*/  FMNMX.FTZ R0, R63, R0, !PT ;  /* 0x000000003f007209 */ /* 0x000fe20007810000 */
[----:B---3--:R-:W-:Y:S01]  /*7740*/  IMAD.WIDE.U32 R18, R18, -0x326172a9, RZ ;  /* 0xcd9e8d5712127825 */ /* 0x008fe200078e00ff */
[----:B------:R-:W-:Y:S03]  /*7750*/  LOP3.LUT R178, R139, UR14, R178, 0x96, !PT ;  /* 0x0000000e8bb27c12 */ /* 0x000fe6000f8e96b2 */
[----:B--2---:R-:W-:Y:S01]  /*7760*/  FMUL.FTZ R70, R132, R70 ;  /* 0x0000004684467220 */ /* 0x004fe20000410000 */
[----:B------:R-:W2:Y:S01]  /*7770*/  SHFL.BFLY PT, R2, R0, 0x2, 0x1f ;  /* 0x0c401f0000027f89 */ /* 0x000ea200000e0000 */
[----:B------:R-:W-:Y:S02]  /*7780*/  IMAD.WIDE.U32 R16, R16, -0x326172a9, RZ ;  /* 0xcd9e8d5710107825 */ /* 0x000fe400078e00ff */
[----:B------:R-:W-:Y:S01]  /*7790*/  MUFU.EX2 R248, R12 ;  /* 0x0000000c00f87308 */ /* 0x000fe20000000800 */
[----:B----4-:R-:W-:Y:S01]  /*77a0*/  LOP3.LUT R4, R177, UR5, R172, 0x96, !PT ;  /* 0x00000005b1047c12 */ /* 0x010fe2000f8e96ac */
[----:B------:R-:W-:Y:S01]  /*77b0*/  FMUL.FTZ R71, R132, R71 ;  /* 0x0000004784477220 */ /* 0x000fe20000410000 */
[----:B------:R-:W-:Y:S01]  /*77c0*/  LOP3.LUT R177, R19, UR14, R174, 0x96, !PT ;  /* 0x0000000e13b17c12 */ /* 0x000fe2000f8e96ae */
[----:B------:R-:W-:Y:S01]  /*77d0*/  FFMA.FTZ R19, R5, UR4, -R189 ;  /* 0x0000000405137c23 */ /* 0x000fe200080108bd */
[----:B------:R-:W-:Y:S01]  /*77e0*/  LOP3.LUT R172, R16, 0xffff, RZ, 0xc0, !PT ;  /* 0x0000ffff10ac7812 */ /* 0x000fe200078ec0ff */
[----:B------:R-:W-:Y:S01]  /*77f0*/  IMAD.WIDE.U32 R4, R4, -0x326172a9, RZ ;  /* 0xcd9e8d5704047825 */ /* 0x000fe200078e00ff */
[----:B------:R-:W-:Y:S03]  /*7800*/  LOP3.LUT R18, R17, UR24, R18, 0x96, !PT ;  /* 0x0000001811127c12 */ /* 0x000fe6000f8e9612 */
[----:B------:R3:W-:Y:S01]  /*7810*/  MUFU.EX2 R251, R19 ;  /* 0x0000001300fb7308 */ /* 0x0007e20000000800 */
[----:B------:R-:W-:Y:S01]  /*7820*/  FFMA.FTZ R17, R6, UR4, -R190 ;  /* 0x0000000406117c23 */ /* 0x000fe200080108be */
[--C-:B------:R-:W-:Y:S01]  /*7830*/  SHF.R.U32.HI R173, RZ, 0x10, R16.reuse ;  /* 0x00000010ffad7819 */ /* 0x100fe20000011610 */
[C---:B-----5:R-:W-:Y:S01]  /*7840*/  FMUL.FTZ R72, R3.reuse, R72 ;  /* 0x0000004803487220 */ /* 0x060fe20000410000 */
[----:B------:R-:W-:Y:S01]  /*7850*/  LOP3.LUT R175, R16, 0xff, RZ, 0xc0, !PT ;  /* 0x000000ff10af7812 */ /* 0x000fe200078ec0ff */
[C---:B------:R-:W-:Y:S01]  /*7860*/  FMUL.FTZ R73, R3.reuse, R73 ;  /* 0x0000004903497220 */ /* 0x040fe20000410000 */
[----:B------:R-:W-:Y:S01]  /*7870*/  SHF.R.U32.HI R174, RZ, 0x18, R16 ;  /* 0x00000018ffae7819 */ /* 0x000fe20000011610 */
[C---:B------:R-:W-:Y:S03]  /*7880*/  FMUL.FTZ R76, R3.reuse, R76 ;  /* 0x0000004c034c7220 */ /* 0x040fe60000410000 */
[----:B------:R4:W-:Y:S01]  /*7890*/  MUFU.EX2 R249, R17 ;  /* 0x0000001100f97308 */ /* 0x0009e20000000800 */
[----:B-1----:R-:W-:Y:S01]  /*78a0*/  SHF.R.U32.HI R7, RZ, 0x8, R172 ;  /* 0x00000008ff077819 */ /* 0x002fe200000116ac */
[----:B------:R-:W-:Y:S01]  /*78b0*/  FMUL.FTZ R77, R3, R77 ;  /* 0x0000004d034d7220 */ /* 0x000fe20000410000 */
[----:B------:R-:W-:Y:S01]  /*78c0*/  LOP3.LUT R16, R4, 0xffff, RZ, 0xc0, !PT ;  /* 0x0000ffff04107812 */ /* 0x000fe200078ec0ff */
[C---:B------:R-:W-:Y:S01]  /*78d0*/  FMUL.FTZ R80, R133.reuse, R80 ;  /* 0x0000005085507220 */ /* 0x040fe20000410000 */
[----:B--2---:R-:W-:Y:S01]  /*78e0*/  FMNMX.FTZ R0, R0, R2, !PT ;  /* 0x0000000200007209 */ /* 0x004fe20007810000 */
[----:B------:R-:W-:Y:S01]  /*78f0*/  FMUL.FTZ R81, R133, R81 ;  /* 0x0000005185517220 */ /* 0x000fe20000410000 */
[----:B------:R-:W-:Y:S03]  /*7900*/  LOP3.LUT R6, R5, UR24, R138, 0x96, !PT ;  /* 0x0000001805067c12 */ /* 0x000fe6000f8e968a */
[----:B------:R1:W2:Y:S01]  /*7910*/  MUFU.EX2 R247, R13 ;  /* 0x0000000d00f77308 */ /* 0x0002a20000000800 */
[--C-:B---3--:R-:W-:Y:S01]  /*7920*/  SHF.R.U32.HI R19, RZ, 0x10, R4.reuse ;  /* 0x00000010ff137819 */ /* 0x108fe20000011604 */
[----:B------:R-:W3:Y:S01]  /*7930*/  SHFL.BFLY PT, R2, R0, 0x1, 0x1f ;  /* 0x0c201f0000027f89 */ /* 0x000ee200000e0000 */
[----:B------:R-:W-:Y:S01]  /*7940*/  LOP3.LUT R5, R173, 0xff, RZ, 0xc0, !PT ;  /* 0x000000ffad057812 */ /* 0x000fe200078ec0ff */
[C---:B------:R-:W-:Y:S01]  /*7950*/  FMUL.FTZ R82, R132.reuse, R82 ;  /* 0x0000005284527220 */ /* 0x040fe20000410000 */
[----:B------:R-:W-:Y:S01]  /*7960*/  PRMT R175, R175, 0x5410, R7 ;  /* 0x00005410afaf7816 */ /* 0x000fe20000000007 */
[----:B------:R-:W-:Y:S01]  /*7970*/  FMUL.FTZ R83, R132, R83 ;  /* 0x0000005384537220 */ /* 0x000fe20000410000 */
[----:B------:R-:W-:Y:S03]  /*7980*/  LOP3.LUT R138, R4, 0xff, RZ, 0xc0, !PT ;  /* 0x000000ff048a7812 */ /* 0x000fe600078ec0ff */
[----:B------:R-:W-:Y:S01]  /*7990*/  MUFU.EX2 R240, R8 ;  /* 0x0000000800f07308 */ /* 0x000fe20000000800 */
[----:B----4-:R-:W-:Y:S01]  /*79a0*/  SHF.R.U32.HI R17, RZ, 0x18, R4 ;  /* 0x00000018ff117819 */ /* 0x010fe20000011604 */
[C---:B------:R-:W-:Y:S01]  /*79b0*/  FMUL.FTZ R84, R133.reuse, R84 ;  /* 0x0000005485547220 */ /* 0x040fe20000410000 */
[----:B------:R-:W-:Y:S01]  /*79c0*/  SHF.R.U32.HI R7, RZ, 0x8, R16 ;  /* 0x00000008ff077819 */ /* 0x000fe20000011610 */
[----:B------:R-:W-:Y:S01]  /*79d0*/  FMUL.FTZ R85, R133, R85 ;  /* 0x0000005585557220 */ /* 0x000fe20000410000 */
[----:B------:R-:W-:Y:S01]  /*79e0*/  PRMT R173, R5, 0x5410, R174 ;  /* 0x0000541005ad7816 */ /* 0x000fe200000000ae */
[----:B------:R-:W-:Y:S01]  /*79f0*/  IMAD.WIDE.U32 R4, R177, -0x2daee0ad, RZ ;  /* 0xd2511f53b1047825 */ /* 0x000fe200078e00ff */
[----:B------:R-:W-:Y:S03]  /*7a00*/  PRMT R16, R138, 0x5410, R7 ;  /* 0x000054108a107816 */ /* 0x000fe60000000007 */
[----:B------:R4:W5:Y:S01]  /*7a10*/  MUFU.EX2 R239, R9 ;  /* 0x0000000900ef7308 */ /* 0x0009620000000800 */
[----:B------:R-:W-:Y:S01]  /*7a20*/  LOP3.LUT R7, R18, 0xff, RZ, 0xc0, !PT ;  /* 0x000000ff12077812 */ /* 0x000fe200078ec0ff */
[----:B-1----:R-:W-:Y:S01]  /*7a30*/  IMAD.WIDE.U32 R12, R178, -0x2daee0ad, RZ ;  /* 0xd2511f53b20c7825 */ /* 0x002fe200078e00ff */
[--C-:B------:R-:W-:Y:S02]  /*7a40*/  SHF.R.U32.HI R198, RZ, 0x10, R4.reuse ;  /* 0x00000010ffc67819 */ /* 0x100fe40000011604 */
[----:B------:R-:W-:Y:S01]  /*7a50*/  SHF.R.U32.HI R199, RZ, 0x18, R4 ;  /* 0x00000018ffc77819 */ /* 0x000fe20000011604 */
[C---:B------:R-:W-:Y:S01]  /*7a60*/  FMUL.FTZ R86, R132.reuse, R86 ;  /* 0x0000005684567220 */ /* 0x040fe20000410000 */
[----:B------:R-:W-:Y:S01]  /*7a70*/  LOP3.LUT R138, R13, UR25, R176, 0x96, !PT ;  /* 0x000000190d8a7c12 */ /* 0x000fe2000f8e96b0 */
[----:B------:R-:W-:Y:S01]  /*7a80*/  FMUL.FTZ R87, R132, R87 ;  /* 0x0000005784577220 */ /* 0x000fe20000410000 */
[----:B------:R-:W-:Y:S01]  /*7a90*/  LOP3.LUT R139, R5, UR25, R180, 0x96, !PT ;  /* 0x00000019058b7c12 */ /* 0x000fe2000f8e96b4 */
[----:B------:R-:W1:Y:S01]  /*7aa0*/  LDSM.16.MT88.4 R176, [R212+0x9000] ;  /* 0x00900000d4b0783b */ /* 0x000e620000004200 */
[----:B---3--:R-:W-:Y:S01]  /*7ab0*/  FMNMX.FTZ R2, R0, R2, !PT ;  /* 0x0000000200027209 */ /* 0x008fe20007810000 */
[----:B------:R-:W-:Y:S01]  /*7ac0*/  FMUL.FTZ R88, R3, R88 ;  /* 0x0000005803587220 */ /* 0x000fe20000410000 */
[----:B------:R-:W-:Y:S01]  /*7ad0*/  LOP3.LUT R0, R19, 0xff, RZ, 0xc0, !PT ;  /* 0x000000ff13007812 */ /* 0x000fe200078ec0ff */
[C---:B------:R-:W-:Y:S01]  /*7ae0*/  FMUL.FTZ R89, R3.reuse, R89 ;  /* 0x0000005903597220 */ /* 0x040fe20000410000 */
[C---:B------:R-:W-:Y:S01]  /*7af0*/  FSETP.NEU.FTZ.AND P0, PT, R2.reuse, -INF , PT ;  /* 0xff8000000200780b */ /* 0x040fe20003f1d000 */
[----:B------:R-:W-:Y:S01]  /*7b00*/  FMUL.FTZ R191, R2, UR4 ;  /* 0x0000000402bf7c20 */ /* 0x000fe20008410000 */
[----:B------:R-:W-:Y:S01]  /*7b10*/  PRMT R17, R0, 0x5410, R17 ;  /* 0x0000541000117816 */ /* 0x000fe20000000011 */
[----:B----4-:R-:W-:Y:S01]  /*7b20*/  FMUL.FTZ R9, R3, R141 ;  /* 0x0000008d03097220 */ /* 0x010fe20000410000 */
[----:B------:R-:W-:Y:S01]  /*7b30*/  LOP3.LUT R0, R18, 0xffff, RZ, 0xc0, !PT ;  /* 0x0000ffff12007812 */ /* 0x000fe200078ec0ff */
[--C-:B------:R-:W-:Y:S01]  /*7b40*/  FFMA.FTZ R32, R32, UR4, -R189.reuse ;  /* 0x0000000420207c23 */ /* 0x100fe200080108bd */
[----:B------:R-:W-:Y:S01]  /*7b50*/  FSEL R191, R191, RZ, P0 ;  /* 0x000000ffbfbf7208 */ /* 0x000fe20000000000 */
[----:B------:R-:W-:Y:S01]  /*7b60*/  FFMA.FTZ R33, R33, UR4, -R189 ;  /* 0x0000000421217c23 */ /* 0x000fe200080108bd */
[----:B------:R-:W-:Y:S01]  /*7b70*/  SHF.R.U32.HI R0, RZ, 0x8, R0 ;  /* 0x00000008ff007819 */ /* 0x000fe20000011600 */
[----:B------:R3:W-:Y:S01]  /*7b80*/  MUFU.EX2 R232, R32 ;  /* 0x0000002000e87308 */ /* 0x0007e20000000800 */
[----:B------:R-:W-:Y:S01]  /*7b90*/  LOP3.LUT R19, R4, 0xff, RZ, 0xc0, !PT ;  /* 0x000000ff04137812 */ /* 0x000fe200078ec0ff */
[--C-:B------:R-:W-:Y:S01]  /*7ba0*/  FFMA.FTZ R14, R14, UR4, -R191.reuse ;  /* 0x000000040e0e7c23 */ /* 0x100fe200080108bf */
[----:B------:R-:W-:Y:S01]  /*7bb0*/  PRMT R172, R7, 0x5410, R0 ;  /* 0x0000541007ac7816 */ /* 0x000fe20000000000 */
[--C-:B------:R-:W-:Y:S01]  /*7bc0*/  FFMA.FTZ R15, R15, UR4, -R191.reuse ;  /* 0x000000040f0f7c23 */ /* 0x100fe200080108bf */
[----:B------:R-:W-:Y:S01]  /*7bd0*/  LOP3.LUT R0, R6, 0xffff, RZ, 0xc0, !PT ;  /* 0x0000ffff06007812 */ /* 0x000fe200078ec0ff */
[--C-:B------:R-:W-:Y:S01]  /*7be0*/  FFMA.FTZ R10, R10, UR4, -R191.reuse ;  /* 0x000000040a0a7c23 */ /* 0x100fe200080108bf */
[----:B------:R-:W-:Y:S03]  /*7bf0*/  F2FP.BF16.F32.PACK_AB R174, R204, R203 ;  /* 0x000000cbccae723e */ /* 0x000fe600000010ff */
[----:B------:R4:W-:Y:S01]  /*7c00*/  MUFU.EX2 R246, R14 ;  /* 0x0000000e00f67308 */ /* 0x0009e20000000800 */
[----:B------:R-:W-:Y:S01]  /*7c10*/  FFMA.FTZ R11, R11, UR4, -R191 ;  /* 0x000000040b0b7c23 */ /* 0x000fe200080108bf */
[----:B------:R-:W-:Y:S01]  /*7c20*/  LOP3.LUT R7, R6, 0xff, RZ, 0xc0, !PT ;  /* 0x000000ff06077812 */ /* 0x000fe200078ec0ff */
[C---:B------:R-:W-:Y:S01]  /*7c30*/  FMUL.FTZ R92, R3.reuse, R92 ;  /* 0x0000005c035c7220 */ /* 0x040fe20000410000 */
[--C-:B------:R-:W-:Y:S01]  /*7c40*/  HSET2.LE.AND R172, R172, R188.reuse, PT ;  /* 0x000000bcacac7233 */ /* 0x100fe20003803000 */
[----:B------:R-:W-:Y:S01]  /*7c50*/  FMUL.FTZ R93, R3, R93 ;  /* 0x0000005d035d7220 */ /* 0x000fe20000410000 */
[----:B--2---:R-:W-:Y:S01]  /*7c60*/  F2FP.BF16.F32.PACK_AB R182, R247, R248 ;  /* 0x000000f8f7b6723e */ /* 0x004fe200000010ff */
[----:B------:R-:W-:Y:S03]  /*7c70*/  FMUL.FTZ R96, R133, R96 ;  /* 0x0000006085607220 */ /* 0x000fe60000410000 */
[----:B------:R-:W2:Y:S01]  /*7c80*/  MUFU.EX2 R241, R15 ;  /* 0x0000000f00f17308 */ /* 0x000ea20000000800 */
[----:B-----5:R-:W-:Y:S01]  /*7c90*/  F2FP.BF16.F32.PACK_AB R180, R239, R240 ;  /* 0x000000f0efb4723e */ /* 0x020fe200000010ff */
[C---:B------:R-:W-:Y:S01]  /*7ca0*/  FMUL.FTZ R97, R133.reuse, R97 ;  /* 0x0000006185617220 */ /* 0x040fe20000410000 */
[----:B------:R-:W-:Y:S01]  /*7cb0*/  SHF.R.U32.HI R193, RZ, 0x18, R12 ;  /* 0x00000018ffc17819 */ /* 0x000fe2000001160c */
[C---:B------:R-:W-:Y:S01]  /*7cc0*/  FMUL.FTZ R98, R132.reuse, R98 ;  /* 0x0000006284627220 */ /* 0x040fe20000410000 */
[----:B------:R-:W-:Y:S01]  /*7cd0*/  FMUL.FTZ R99, R132, R99 ;  /* 0x0000006384637220 */ /* 0x000fe20000410000 */
[----:B---3--:R-:W-:Y:S01]  /*7ce0*/  FMUL.FTZ R32, R133, R160 ;  /* 0x000000a085207220 */ /* 0x008fe20000410000 */
[--C-:B------:R-:W-:Y:S03]  /*7cf0*/  FFMA.FTZ R50, R50, UR4, -R190.reuse ;  /* 0x0000000432327c23 */ /* 0x100fe600080108be */
[----:B------:R-:W-:Y:S01]  /*7d00*/  MUFU.EX2 R237, R10 ;  /* 0x0000000a00ed7308 */ /* 0x000fe20000000800 */
[----:B----4-:R-:W-:Y:S01]  /*7d10*/  LOP3.LUT R14, R4, 0xffff, RZ, 0xc0, !PT ;  /* 0x0000ffff040e7812 */ /* 0x010fe200078ec0ff */
[----:B------:R-:W-:Y:S01]  /*7d20*/  FFMA.FTZ R51, R51, UR4, -R190 ;  /* 0x0000000433337c23 */ /* 0x000fe200080108be */
[----:B------:R-:W-:Y:S01]  /*7d30*/  SHF.R.U32.HI R4, RZ, 0x10, R18 ;  /* 0x00000010ff047819 */ /* 0x000fe20000011612 */
[----:B------:R-:W-:Y:S01]  /*7d40*/  FFMA.FTZ R39, R39, UR4, -R190 ;  /* 0x0000000427277c23 */ /* 0x000fe200080108be */
[----:B------:R-:W-:Y:S01]  /*7d50*/  SHF.R.U32.HI R18, RZ, 0x18, R18 ;  /* 0x00000018ff127819 */ /* 0x000fe20000011612 */
[--C-:B------:R-:W-:Y:S01]  /*7d60*/  FFMA.FTZ R64, R64, UR4, -R189.reuse ;  /* 0x0000000440407c23 */ /* 0x100fe200080108bd */
[----:B------:R-:W-:Y:S03]  /*7d70*/  LOP3.LUT R4, R4, 0xff, RZ, 0xc0, !PT ;  /* 0x000000ff04047812 */ /* 0x000fe600078ec0ff */
[----:B------:R-:W-:Y:S01]  /*7d80*/  MUFU.EX2 R238, R11 ;  /* 0x0000000b00ee7308 */ /* 0x000fe20000000800 */
[----:B------:R-:W-:Y:S01]  /*7d90*/  SHF.R.U32.HI R5, RZ, 0x8, R0 ;  /* 0x00000008ff057819 */ /* 0x000fe20000011600 */
[----:B------:R-:W-:Y:S01]  /*7da0*/  FFMA.FTZ R65, R65, UR4, -R189 ;  /* 0x0000000441417c23 */ /* 0x000fe200080108bd */
[----:B------:R-:W-:Y:S01]  /*7db0*/  SHF.R.U32.HI R0, RZ, 0x10, R6 ;  /* 0x00000010ff007819 */ /* 0x000fe20000011606 */
[----:B------:R-:W-:Y:S01]  /*7dc0*/  FFMA.FTZ R66, R66, UR4, -R190 ;  /* 0x0000000442427c23 */ /* 0x000fe200080108be */
[----:B------:R-:W-:Y:S01]  /*7dd0*/  PRMT R18, R4, 0x5410, R18 ;  /* 0x0000541004127816 */ /* 0x000fe20000000012 */
[--C-:B------:R-:W-:Y:S01]  /*7de0*/  FFMA.FTZ R59, R59, UR4, -R191.reuse ;  /* 0x000000043b3b7c23 */ /* 0x100fe200080108bf */
[----:B------:R-:W-:Y:S03]  /*7df0*/  LOP3.LUT R4, R0, 0xff, RZ, 0xc0, !PT ;  /* 0x000000ff00047812 */ /* 0x000fe600078ec0ff */
[----:B------:R3:W-:Y:S01]  /*7e00*/  MUFU.EX2 R231, R33 ;  /* 0x0000002100e77308 */ /* 0x0007e20000000800 */
[--C-:B------:R-:W-:Y:S01]  /*7e10*/  HSET2.LE.AND R0, R175, R188.reuse, PT ;  /* 0x000000bcaf007233 */ /* 0x100fe20003803000 */
[----:B------:R-:W-:Y:S01]  /*7e20*/  FFMA.FTZ R60, R60, UR4, -R192 ;  /* 0x000000043c3c7c23 */ /* 0x000fe200080108c0 */
[----:B------:R-:W-:Y:S01]  /*7e30*/  SHF.R.U32.HI R6, RZ, 0x18, R6 ;  /* 0x00000018ff067819 */ /* 0x000fe20000011606 */
[----:B------:R-:W-:Y:S01]  /*7e40*/  FFMA.FTZ R62, R62, UR4, -R191 ;  /* 0x000000043e3e7c23 */ /* 0x000fe200080108bf */
[----:B------:R-:W-:Y:S01]  /*7e50*/  PRMT R7, R7, 0x5410, R5 ;  /* 0x0000541007077816 */ /* 0x000fe20000000005 */
[----:B------:R-:W-:Y:S01]  /*7e60*/  FFMA.FTZ R24, R24, UR4, -R192 ;  /* 0x0000000418187c23 */ /* 0x000fe200080108c0 */
[----:B------:R-:W-:Y:S01]  /*7e70*/  LOP3.LUT R174, R0, R174, RZ, 0xc0, !PT ;  /* 0x000000ae00ae7212 */ /* 0x000fe200078ec0ff */
[----:B------:R-:W-:Y:S01]  /*7e80*/  FADD.FTZ R0, -R2, R137 ;  /* 0x0000008902007221 */ /* 0x000fe20000010100 */
[----:B------:R-:W-:Y:S01]  /*7e90*/  PRMT R8, R4, 0x5410, R6 ;  /* 0x0000541004087816 */ /* 0x000fe20000000006 */
[C---:B------:R-:W-:Y:S01]  /*7ea0*/  FMUL.FTZ R116, R3.reuse, R116 ;  /* 0x0000007403747220 */ /* 0x040fe20000410000 */
[--C-:B------:R-:W-:Y:S01]  /*7eb0*/  HSET2.LE.AND R175, R173, R188.reuse, PT ;  /* 0x000000bcadaf7233 */ /* 0x100fe20003803000 */
[----:B------:R-:W-:Y:S01]  /*7ec0*/  FMUL.FTZ R0, R0, UR4 ;  /* 0x0000000400007c20 */ /* 0x000fe20008410000 */
[----:B------:R-:W-:Y:S01]  /*7ed0*/  F2FP.BF16.F32.PACK_AB R4, R202, R205 ;  /* 0x000000cdca04723e */ /* 0x000fe200000010ff */
[----:B------:R-:W-:Y:S01]  /*7ee0*/  FMUL.FTZ R117, R3, R117 ;  /* 0x0000007503757220 */ /* 0x000fe20000410000 */
[----:B------:R-:W-:Y:S01]  /*7ef0*/  F2FP.BF16.F32.PACK_AB R5, R251, R252 ;  /* 0x000000fcfb05723e */ /* 0x000fe200000010ff */
[----:B------:R-:W-:Y:S01]  /*7f00*/  FMUL.FTZ R120, R133, R120 ;  /* 0x0000007885787220 */ /* 0x000fe20000410000 */
[----:B------:R-:W-:Y:S01]  /*7f10*/  LOP3.LUT R175, R175, R4, RZ, 0xc0, !PT ;  /* 0x00000004afaf7212 */ /* 0x000fe200078ec0ff */
[----:B------:R-:W4:Y:S01]  /*7f20*/  MUFU.EX2 R0, R0 ;  /* 0x0000000000007308 */ /* 0x000f220000000800 */
[----:B------:R-:W-:Y:S01]  /*7f30*/  LOP3.LUT R172, R172, R5, RZ, 0xc0, !PT ;  /* 0x00000005acac7212 */ /* 0x000fe200078ec0ff */
[C---:B---3--:R-:W-:Y:S01]  /*7f40*/  FMUL.FTZ R33, R133.reuse, R161 ;  /* 0x000000a185217220 */ /* 0x048fe20000410000 */
[--C-:B------:R-:W-:Y:S01]  /*7f50*/  HSET2.LE.AND R6, R16, R188.reuse, PT ;  /* 0x000000bc10067233 */ /* 0x100fe20003803000 */
[C---:B------:R-:W-:Y:S01]  /*7f60*/  FMUL.FTZ R16, R133.reuse, R148 ;  /* 0x0000009485107220 */ /* 0x040fe20000410000 */
[--C-:B------:R-:W-:Y:S01]  /*7f70*/  HSET2.LE.AND R5, R17, R188.reuse, PT ;  /* 0x000000bc11057233 */ /* 0x100fe20003803000 */
[C---:B------:R-:W-:Y:S01]  /*7f80*/  FMUL.FTZ R17, R133.reuse, R149 ;  /* 0x0000009585117220 */ /* 0x040fe20000410000 */
[--C-:B------:R-:W-:Y:S01]  /*7f90*/  HSET2.LE.AND R4, R18, R188.reuse, PT ;  /* 0x000000bc12047233 */ /* 0x100fe20003803000 */
[----:B------:R-:W-:Y:S01]  /*7fa0*/  FMUL.FTZ R18, R132, R150 ;  /* 0x0000009684127220 */ /* 0x000fe20000410000 */
[--C-:B------:R-:W-:Y:S01]  /*7fb0*/  HSET2.LE.AND R7, R7, R188.reuse, PT ;  /* 0x000000bc07077233 */ /* 0x100fe20003803000 */
[----:B------:R-:W-:Y:S01]  /*7fc0*/  FMUL.FTZ R121, R133, R121 ;  /* 0x0000007985797220 */ /* 0x000fe20000410000 */
[----:B------:R-:W-:Y:S01]  /*7fd0*/  F2FP.BF16.F32.PACK_AB R173, R250, R249 ;  /* 0x000000f9faad723e */ /* 0x000fe200000010ff */
[C---:B------:R-:W-:Y:S01]  /*7fe0*/  FMUL.FTZ R122, R132.reuse, R122 ;  /* 0x0000007a847a7220 */ /* 0x040fe20000410000 */
[----:B--2---:R-:W-:Y:S01]  /*7ff0*/  F2FP.BF16.F32.PACK_AB R183, R241, R246 ;  /* 0x000000f6f1b7723e */ /* 0x004fe200000010ff */
[----:B------:R-:W-:Y:S01]  /*8000*/  FMUL.FTZ R123, R132, R123 ;  /* 0x0000007b847b7220 */ /* 0x000fe20000410000 */
[----:B------:R-:W-:Y:S01]  /*8010*/  LOP3.LUT R173, R4, R173, RZ, 0xc0, !PT ;  /* 0x000000ad04ad7212 */ /* 0x000fe200078ec0ff */
[----:B------:R-:W-:Y:S01]  /*8020*/  FMUL.FTZ R4, R133, R144 ;  /* 0x0000009085047220 */ /* 0x000fe20000410000 */
[----:B------:R-:W-:Y:S01]  /*8030*/  LOP3.LUT R182, R6, R182, RZ, 0xc0, !PT ;  /* 0x000000b606b67212 */ /* 0x000fe200078ec0ff */
[C---:B------:R-:W-:Y:S01]  /*8040*/  FMUL.FTZ R6, R132.reuse, R146 ;  /* 0x0000009284067220 */ /* 0x040fe20000410000 */
[----:B------:R-:W-:Y:S01]  /*8050*/  LOP3.LUT R183, R5, R183, RZ, 0xc0, !PT ;  /* 0x000000b705b77212 */ /* 0x000fe200078ec0ff */
[----:B------:R-:W-:Y:S01]  /*8060*/  FMUL.FTZ R5, R133, R145 ;  /* 0x0000009185057220 */ /* 0x000fe20000410000 */
[----:B------:R-:W-:Y:S01]  /*8070*/  LOP3.LUT R180, R7, R180, RZ, 0xc0, !PT ;  /* 0x000000b407b47212 */ /* 0x000fe200078ec0ff */
[----:B------:R-:W-:Y:S01]  /*8080*/  FMUL.FTZ R7, R132, R147 ;  /* 0x0000009384077220 */ /* 0x000fe20000410000 */
[--C-:B------:R-:W-:Y:S01]  /*8090*/  HSET2.LE.AND R8, R8, R188.reuse, PT ;  /* 0x000000bc08087233 */ /* 0x100fe20003803000 */
[----:B----4-:R-:W-:Y:S01]  /*80a0*/  FMUL.FTZ R10, R0, R142 ;  /* 0x0000008e000a7220 */ /* 0x010fe20000410000 */
[----:B------:R-:W-:Y:S01]  /*80b0*/  F2FP.BF16.F32.PACK_AB R181, R238, R237 ;  /* 0x000000edeeb5723e */ /* 0x000fe200000010ff */
[----:B------:R-:W-:Y:S01]  /*80c0*/  FMUL.FTZ R11, R0, R143 ;  /* 0x0000008f000b7220 */ /* 0x000fe20000410000 */
[----:B------:R-:W-:Y:S01]  /*80d0*/  LOP3.LUT R144, R12, 0xffff, RZ, 0xc0, !PT ;  /* 0x0000ffff0c907812 */ /* 0x000fe200078ec0ff */
[----:B------:R-:W-:Y:S01]  /*80e0*/  FMUL.FTZ R15, R0, R155 ;  /* 0x0000009b000f7220 */ /* 0x000fe20000410000 */
[-C--:B-1----:R-:W-:Y:S01]  /*80f0*/  HMMA.16816.F32.BF16 R4, R172, R176.reuse, R4 ;  /* 0x000000b0ac04723c */ /* 0x082fe20000041804 */
[----:B------:R-:W-:Y:S04]  /*8100*/  MUFU.EX2 R210, R24 ;  /* 0x0000001800d27308 */ /* 0x000fe80000000800 */
[----:B------:R-:W-:Y:S01]  /*8110*/  LOP3.LUT R181, R8, R181, RZ, 0xc0, !PT ;  /* 0x000000b508b57212 */ /* 0x000fe200078ec0ff */
[C---:B------:R-:W-:Y:S01]  /*8120*/  FMUL.FTZ R8, R3.reuse, R140 ;  /* 0x0000008c03087220 */ /* 0x040fe20000410000 */
[----:B------:R-:W-:Y:S01]  /*8130*/  SHF.R.U32.HI R14, RZ, 0x8, R14 ;  /* 0x00000008ff0e7819 */ /* 0x000fe2000001160e */
[C---:B------:R-:W-:Y:S01]  /*8140*/  FMUL.FTZ R13, R3.reuse, R153 ;  /* 0x00000099030d7220 */ /* 0x040fe20000410000 */
[----:B------:R-:W1:Y:S02]  /*8150*/  LDSM.16.MT88.4 R140, [R212+0xa000] ;  /* 0x00a00000d48c783b */ /* 0x000e640000004200 */
[----:B------:R-:W-:Y:S01]  /*8160*/  LOP3.LUT R145, R12, 0xff, RZ, 0xc0, !PT ;  /* 0x000000ff0c917812 */ /* 0x000fe200078ec0ff */
[----:B------:R-:W-:Y:S01]  /*8170*/  IMAD.MOV.U32 R153, RZ, RZ, R204 ;  /* 0x000000ffff997224 */ /* 0x000fe200078e00cc */
[C---:B------:R-:W-:Y:S04]  /*8180*/  HMMA.16816.F32.BF16 R8, R180.reuse, R176, R8 ;  /* 0x000000b0b408723c */ /* 0x040fe80000041808 */
[----:B------:R-:W-:Y:S01]  /*8190*/  SHF.R.U32.HI R146, RZ, 0x10, R12 ;  /* 0x00000010ff927819 */ /* 0x000fe2000001160c */
[----:B------:R-:W-:Y:S01]  /*81a0*/  FMUL.FTZ R12, R3, R152 ;  /* 0x00000098030c7220 */ /* 0x000fe20000410000 */
[----:B------:R-:W-:Y:S01]  /*81b0*/  PRMT R200, R19, 0x5410, R14 ;  /* 0x0000541013c87816 */ /* 0x000fe2000000000e */
[----:B------:R-:W-:Y:S01]  /*81c0*/  FMUL.FTZ R14, R0, R154 ;  /* 0x0000009a000e7220 */ /* 0x000fe20000410000 */
[----:B------:R-:W-:Y:S02]  /*81d0*/  FMUL.FTZ R19, R132, R151 ;  /* 0x0000009784137220 */ /* 0x000fe40000410000 */
[----:B------:R-:W-:Y:S01]  /*81e0*/  LDSM.16.MT88.4 R148, [R212+0xb000] ;  /* 0x00b00000d494783b */ /* 0x000fe20000004200 */
[----:B------:R-:W-:Y:S01]  /*81f0*/  LOP3.LUT R137, R198, 0xff, RZ, 0xc0, !PT ;  /* 0x000000ffc6897812 */ /* 0x000fe200078ec0ff */
[C---:B------:R-:W-:Y:S01]  /*8200*/  FMUL.FTZ R94, R0.reuse, R94 ;  /* 0x0000005e005e7220 */ /* 0x040fe20000410000 */
[C---:B------:R-:W-:Y:S01]  /*8210*/  FMUL.FTZ R95, R0.reuse, R95 ;  /* 0x0000005f005f7220 */ /* 0x040fe20000410000 */
[-C--:B------:R-:W-:Y:S03]  /*8220*/  HMMA.16816.F32.BF16 R12, R180, R178.reuse, R12 ;  /* 0x000000b2b40c723c */ /* 0x080fe6000004180c */
[----:B------:R-:W-:Y:S01]  /*8230*/  PRMT R199, R137, 0x5410, R199 ;  /* 0x0000541089c77816 */ /* 0x000fe200000000c7 */
[----:B------:R-:W-:Y:S01]  /*8240*/  FFMA.FTZ R152, R23, UR4, -R190 ;  /* 0x0000000417987c23 */ /* 0x000fe200080108be */
[----:B------:R-:W-:Y:S01]  /*8250*/  SHF.R.U32.HI R137, RZ, 0x8, R144 ;  /* 0x00000008ff897819 */ /* 0x000fe20000011690 */
[C---:B------:R-:W-:Y:S02]  /*8260*/  HMMA.16816.F32.BF16 R16, R172.reuse, R178, R16 ;  /* 0x000000b2ac10723c */ /* 0x040fe40000041810 */
[----:B------:R2:W-:Y:S03]  /*8270*/  MUFU.EX2 R211, R152 ;  /* 0x0000009800d37308 */ /* 0x0005e60000000800 */
[C---:B------:R-:W-:Y:S01]  /*8280*/  FMUL.FTZ R74, R0.reuse, R74 ;  /* 0x0000004a004a7220 */ /* 0x040fe20000410000 */
[-C--:B------:R-:W-:Y:S05]  /*8290*/  HMMA.16816.F32.BF16 R68, R172, R184.reuse, R68 ;  /* 0x000000b8ac44723c */ /* 0x080fea0000041844 */
[C---:B------:R-:W-:Y:S01]  /*82a0*/  FMUL.FTZ R75, R0.reuse, R75 ;  /* 0x0000004b004b7220 */ /* 0x040fe20000410000 */
[C---:B------:R-:W-:Y:S01]  /*82b0*/  FMUL.FTZ R78, R0.reuse, R78 ;  /* 0x0000004e004e7220 */ /* 0x040fe20000410000 */
[----:B------:R-:W-:Y:S01]  /*82c0*/  FMUL.FTZ R79, R0, R79 ;  /* 0x0000004f004f7220 */ /* 0x000fe20000410000 */
[----:B------:R-:W-:Y:S03]  /*82d0*/  PRMT R176, R145, 0x5410, R137 ;  /* 0x0000541091b07816 */ /* 0x000fe60000000089 */
[----:B------:R-:W-:Y:S01]  /*82e0*/  LOP3.LUT R137, R146, 0xff, RZ, 0xc0, !PT ;  /* 0x000000ff92897812 */ /* 0x000fe200078ec0ff */
[C---:B------:R-:W-:Y:S01]  /*82f0*/  HMMA.16816.F32.BF16 R72, R180.reuse, R184, R72 ;  /* 0x000000b8b448723c */ /* 0x040fe20000041848 */
[----:B------:R-:W3:Y:S03]  /*8300*/  LDSM.16.MT88.4 R144, [R214+0xa000] ;  /* 0x00a00000d690783b */ /* 0x000ee60000004200 */
[----:B--2---:R-:W-:Y:S01]  /*8310*/  FFMA.FTZ R152, R27, UR4, -R191 ;  /* 0x000000041b987c23 */ /* 0x004fe200080108bf */
[C---:B------:R-:W-:Y:S01]  /*8320*/  FMUL.FTZ R23, R0.reuse, R159 ;  /* 0x0000009f00177220 */ /* 0x040fe20000410000 */
[-C--:B------:R-:W-:Y:S02]  /*8330*/  HMMA.16816.F32.BF16 R76, R180, R186.reuse, R76 ;  /* 0x000000bab44c723c */ /* 0x080fe4000004184c */
[----:B------:R-:W-:Y:S03]  /*8340*/  MUFU.EX2 R207, R152 ;  /* 0x0000009800cf7308 */ /* 0x000fe60000000800 */
[C---:B------:R-:W-:Y:S01]  /*8350*/  FMUL.FTZ R118, R0.reuse, R118 ;  /* 0x0000007600767220 */ /* 0x040fe20000410000 */
[C---:B------:R-:W-:Y:S05]  /*8360*/  HMMA.16816.F32.BF16 R80, R172.reuse, R186, R80 ;  /* 0x000000baac50723c */ /* 0x040fea0000041850 */
[C---:B------:R-:W-:Y:S01]  /*8370*/  FMUL.FTZ R90, R0.reuse, R90 ;  /* 0x0000005a005a7220 */ /* 0x040fe20000410000 */
[-C--:B-1----:R-:W-:Y:S05]  /*8380*/  HMMA.16816.F32.BF16 R84, R172, R140.reuse, R84 ;  /* 0x0000008cac54723c */ /* 0x082fea0000041854 */
[----:B------:R-:W-:Y:S01]  /*8390*/  FMUL.FTZ R91, R0, R91 ;  /* 0x0000005b005b7220 */ /* 0x000fe20000410000 */
[----:B------:R-:W-:Y:S01]  /*83a0*/  PRMT R193, R137, 0x5410, R193 ;  /* 0x0000541089c17816 */ /* 0x000fe200000000c1 */
[----:B------:R-:W-:Y:S01]  /*83b0*/  FFMA.FTZ R137, R34, UR4, -R190 ;  /* 0x0000000422897c23 */ /* 0x000fe200080108be */
[----:B------:R-:W-:Y:S03]  /*83c0*/  FMUL.FTZ R34, R132, R162 ;  /* 0x000000a284227220 */ /* 0x000fe60000410000 */
[----:B------:R-:W-:Y:S01]  /*83d0*/  FMUL.FTZ R119, R0, R119 ;  /* 0x0000007700777220 */ /* 0x000fe20000410000 */
[C---:B------:R-:W-:Y:S01]  /*83e0*/  HMMA.16816.F32.BF16 R88, R180.reuse, R140, R88 ;  /* 0x0000008cb458723c */ /* 0x040fe20000041858 */
[----:B------:R1:W-:Y:S03]  /*83f0*/  MUFU.EX2 R230, R137 ;  /* 0x0000008900e67308 */ /* 0x0003e60000000800 */
[----:B------:R-:W-:Y:S01]  /*8400*/  FFMA.FTZ R30, R30, UR4, -R191 ;  /* 0x000000041e1e7c23 */ /* 0x000fe200080108bf */
[----:B------:R-:W-:Y:S01]  /*8410*/  FFMA.FTZ R29, R29, UR4, -R192 ;  /* 0x000000041d1d7c23 */ /* 0x000fe200080108c0 */
[-C--:B------:R-:W-:Y:S05]  /*8420*/  HMMA.16816.F32.BF16 R92, R180, R142.reuse, R92 ;  /* 0x0000008eb45c723c */ /* 0x080fea000004185c */
[----:B------:R-:W-:Y:S01]  /*8430*/  MUFU.EX2 R204, R30 ;  /* 0x0000001e00cc7308 */ /* 0x000fe20000000800 */
[--C-:B------:R-:W-:Y:S01]  /*8440*/  FFMA.FTZ R140, R35, UR4, -R190.reuse ;  /* 0x00000004238c7c23 */ /* 0x100fe200080108be */
[C---:B------:R-:W-:Y:S04]  /*8450*/  HMMA.16816.F32.BF16 R96, R172.reuse, R142, R96 ;  /* 0x0000008eac60723c */ /* 0x040fe80000041860 */
[----:B------:R-:W-:Y:S01]  /*8460*/  FMUL.FTZ R35, R132, R163 ;  /* 0x000000a384237220 */ /* 0x000fe20000410000 */
[--C-:B------:R-:W-:Y:S02]  /*8470*/  FFMA.FTZ R141, R20, UR4, -R189.reuse ;  /* 0x00000004148d7c23 */ /* 0x100fe400080108bd */
[----:B------:R-:W-:Y:S01]  /*8480*/  FFMA.FTZ R142, R21, UR4, -R189 ;  /* 0x00000004158e7c23 */ /* 0x000fe200080108bd */
[----:B-1----:R-:W-:Y:S01]  /*8490*/  FFMA.FTZ R137, R22, UR4, -R190 ;  /* 0x0000000416897c23 */ /* 0x002fe200080108be */
[----:B------:R-:W1:Y:S02]  /*84a0*/  MUFU.EX2 R229, R140 ;  /* 0x0000008c00e57308 */ /* 0x000e640000000800 */
[C---:B------:R-:W-:Y:S01]  /*84b0*/  FMUL.FTZ R20, R3.reuse, R156 ;  /* 0x0000009c03147220 */ /* 0x040fe20000410000 */
[-C--:B---3--:R-:W-:Y:S03]  /*84c0*/  HMMA.16816.F32.BF16 R32, R172, R144.reuse, R32 ;  /* 0x00000090ac20723c */ /* 0x088fe60000041820 */
[C---:B------:R-:W-:Y:S01]  /*84d0*/  FMUL.FTZ R21, R3.reuse, R157 ;  /* 0x0000009d03157220 */ /* 0x040fe20000410000 */
[C---:B------:R-:W-:Y:S03]  /*84e0*/  FMUL.FTZ R22, R0.reuse, R158 ;  /* 0x0000009e00167220 */ /* 0x040fe60000410000 */
[----:B------:R-:W-:Y:S01]  /*84f0*/  MUFU.EX2 R228, R141 ;  /* 0x0000008d00e47308 */ /* 0x000fe20000000800 */
[C---:B------:R-:W-:Y:S03]  /*8500*/  FMUL.FTZ R100, R3.reuse, R100 ;  /* 0x0000006403647220 */ /* 0x040fe60000410000 */
[----:B------:R-:W-:Y:S01]  /*8510*/  FMUL.FTZ R101, R3, R101 ;  /* 0x0000006503657220 */ /* 0x000fe20000410000 */
[C---:B------:R-:W-:Y:S01]  /*8520*/  FMUL.FTZ R102, R0.reuse, R102 ;  /* 0x0000006600667220 */ /* 0x040fe20000410000 */
[C---:B------:R-:W-:Y:S04]  /*8530*/  HMMA.16816.F32.BF16 R20, R180.reuse, R144, R20 ;  /* 0x00000090b414723c */ /* 0x040fe80000041814 */
[----:B------:R2:W3:Y:S01]  /*8540*/  MUFU.EX2 R227, R142 ;  /* 0x0000008e00e37308 */ /* 0x0004e20000000800 */
[----:B------:R-:W-:Y:S01]  /*8550*/  FMUL.FTZ R103, R0, R103 ;  /* 0x0000006700677220 */ /* 0x000fe20000410000 */
[C---:B------:R-:W-:Y:S01]  /*8560*/  FMUL.FTZ R104, R133.reuse, R104 ;  /* 0x0000006885687220 */ /* 0x040fe20000410000 */
[C---:B------:R-:W-:Y:S01]  /*8570*/  FMUL.FTZ R105, R133.reuse, R105 ;  /* 0x0000006985697220 */ /* 0x040fe20000410000 */
[C---:B------:R-:W-:Y:S03]  /*8580*/  FMUL.FTZ R106, R132.reuse, R106 ;  /* 0x0000006a846a7220 */ /* 0x040fe60000410000 */
[C---:B------:R-:W-:Y:S03]  /*8590*/  FMUL.FTZ R107, R132.reuse, R107 ;  /* 0x0000006b846b7220 */ /* 0x040fe60000410000 */
[----:B------:R-:W4:Y:S01]  /*85a0*/  MUFU.EX2 R226, R137 ;  /* 0x0000008900e27308 */ /* 0x000f220000000800 */
[-C--:B------:R-:W-:Y:S03]  /*85b0*/  HMMA.16816.F32.BF16 R100, R180, R146.reuse, R100 ;  /* 0x00000092b464723c */ /* 0x080fe60000041864 */
[C---:B------:R-:W-:Y:S01]  /*85c0*/  FMUL.FTZ R108, R133.reuse, R108 ;  /* 0x0000006c856c7220 */ /* 0x040fe20000410000 */
[----:B------:R-:W-:Y:S01]  /*85d0*/  FMUL.FTZ R109, R133, R109 ;  /* 0x0000006d856d7220 */ /* 0x000fe20000410000 */
[C---:B------:R-:W-:Y:S01]  /*85e0*/  FMUL.FTZ R110, R132.reuse, R110 ;  /* 0x0000006e846e7220 */ /* 0x040fe20000410000 */
[C---:B------:R-:W-:Y:S03]  /*85f0*/  HMMA.16816.F32.BF16 R104, R172.reuse, R146, R104 ;  /* 0x00000092ac68723c */ /* 0x040fe60000041868 */
[----:B------:R-:W-:Y:S01]  /*8600*/  MUFU.EX2 R206, R29 ;  /* 0x0000001d00ce7308 */ /* 0x000fe20000000800 */
[----:B--2---:R-:W2:Y:S01]  /*8610*/  LDSM.16.MT88.4 R140, [R214+0xb000] ;  /* 0x00b00000d68c783b */ /* 0x004ea20000004200 */
[----:B------:R-:W-:Y:S01]  /*8620*/  FMUL.FTZ R111, R132, R111 ;  /* 0x0000006f846f7220 */ /* 0x000fe20000410000 */
[C---:B------:R-:W-:Y:S01]  /*8630*/  FMUL.FTZ R112, R3.reuse, R112 ;  /* 0x0000007003707220 */ /* 0x040fe20000410000 */
[----:B------:R-:W-:Y:S01]  /*8640*/  FMUL.FTZ R113, R3, R113 ;  /* 0x0000007103717220 */ /* 0x000fe20000410000 */
[C---:B------:R-:W-:Y:S03]  /*8650*/  FMUL.FTZ R114, R0.reuse, R114 ;  /* 0x0000007200727220 */ /* 0x040fe60000410000 */
[----:B------:R-:W-:Y:S01]  /*8660*/  FMUL.FTZ R115, R0, R115 ;  /* 0x0000007300737220 */ /* 0x000fe20000410000 */
[-C--:B------:R-:W-:Y:S03]  /*8670*/  HMMA.16816.F32.BF16 R108, R172, R148.reuse, R108 ;  /* 0x00000094ac6c723c */ /* 0x080fe6000004186c */
[----:B------:R-:W-:Y:S01]  /*8680*/  FFMA.FTZ R144, R25, UR4, -R192 ;  /* 0x0000000419907c23 */ /* 0x000fe200080108c0 */
[--C-:B------:R-:W-:Y:S01]  /*8690*/  FFMA.FTZ R146, R26, UR4, -R191.reuse ;  /* 0x000000041a927c23 */ /* 0x100fe200080108bf */
[----:B------:R-:W-:Y:S01]  /*86a0*/  SHF.R.U32.HI R147, RZ, 0x18, R138 ;  /* 0x00000018ff937819 */ /* 0x000fe2000001168a */
[C---:B------:R-:W-:Y:S01]  /*86b0*/  HMMA.16816.F32.BF16 R112, R180.reuse, R148, R112 ;  /* 0x00000094b470723c */ /* 0x040fe20000041870 */
[----:B------:R5:W4:Y:S04]  /*86c0*/  MUFU.EX2 R209, R144 ;  /* 0x0000009000d17308 */ /* 0x000b280000000800 */
[----:B------:R-:W-:Y:S01]  /*86d0*/  FFMA.FTZ R31, R31, UR4, -R191 ;  /* 0x000000041f1f7c23 */ /* 0x000fe200080108bf */
[-C--:B------:R-:W-:Y:S05]  /*86e0*/  HMMA.16816.F32.BF16 R116, R180, R150.reuse, R116 ;  /* 0x00000096b474723c */ /* 0x080fea0000041874 */
[----:B------:R1:W4:Y:S01]  /*86f0*/  MUFU.EX2 R208, R146 ;  /* 0x0000009200d07308 */ /* 0x0003220000000800 */
[--C-:B------:R-:W-:Y:S01]  /*8700*/  SHF.R.U32.HI R149, RZ, 0x18, R139.reuse ;  /* 0x00000018ff957819 */ /* 0x100fe2000001168b */
[C---:B------:R-:W-:Y:S04]  /*8710*/  HMMA.16816.F32.BF16 R120, R172.reuse, R150, R120 ;  /* 0x00000096ac78723c */ /* 0x040fe80000041878 */
[C---:B------:R-:W-:Y:S01]  /*8720*/  LOP3.LUT R25, R139.reuse, 0xffff, RZ, 0xc0, !PT ;  /* 0x0000ffff8b197812 */ /* 0x040fe200078ec0ff */
[C---:B------:R-:W-:Y:S01]  /*8730*/  FMUL.FTZ R27, R132.reuse, R167 ;  /* 0x000000a7841b7220 */ /* 0x040fe20000410000 */
[----:B------:R-:W-:Y:S01]  /*8740*/  SHF.R.U32.HI R26, RZ, 0x10, R139 ;  /* 0x00000010ff1a7819 */ /* 0x000fe2000001168b */
[----:B------:R-:W-:Y:S01]  /*8750*/  FMUL.FTZ R30, R132, R170 ;  /* 0x000000aa841e7220 */ /* 0x000fe20000410000 */
[C---:B------:R-:W-:Y:S03]  /*8760*/  LOP3.LUT R24, R138.reuse, 0xffff, RZ, 0xc0, !PT ;  /* 0x0000ffff8a187812 */ /* 0x040fe600078ec0ff */
[----:B------:R-:W-:Y:S01]  /*8770*/  IMAD.MOV.U32 R170, RZ, RZ, R203 ;  /* 0x000000ffffaa7224 */ /* 0x000fe200078e00cb */
[----:B------:R-:W-:Y:S01]  /*8780*/  LOP3.LUT R150, R139, 0xff, RZ, 0xc0, !PT ;  /* 0x000000ff8b967812 */ /* 0x000fe200078ec0ff */
[----:B------:R-:W-:Y:S01]  /*8790*/  IMAD.MOV.U32 R177, RZ, RZ, R205 ;  /* 0x000000ffffb17224 */ /* 0x000fe200078e00cd */
[----:B------:R-:W-:Y:S01]  /*87a0*/  LOP3.LUT R148, R138, 0xff, RZ, 0xc0, !PT ;  /* 0x000000ff8a947812 */ /* 0x000fe200078ec0ff */
[----:B------:R3:W-:Y:S01]  /*87b0*/  MUFU.EX2 R203, R31 ;  /* 0x0000001f00cb7308 */ /* 0x0007e20000000800 */
[----:B------:R-:W-:Y:S01]  /*87c0*/  SHF.R.U32.HI R145, RZ, 0x8, R25 ;  /* 0x00000008ff917819 */ /* 0x000fe20000011619 */
[C---:B------:R-:W-:Y:S01]  /*87d0*/  FMUL.FTZ R25, R133.reuse, R165 ;  /* 0x000000a585197220 */ /* 0x040fe20000410000 */
[----:B-----5:R-:W-:Y:S01]  /*87e0*/  LOP3.LUT R144, R26, 0xff, RZ, 0xc0, !PT ;  /* 0x000000ff1a907812 */ /* 0x020fe200078ec0ff */
[----:B------:R-:W-:Y:S01]  /*87f0*/  FMUL.FTZ R26, R132, R166 ;  /* 0x000000a6841a7220 */ /* 0x000fe20000410000 */
[----:B------:R-:W-:Y:S01]  /*8800*/  SHF.R.U32.HI R139, RZ, 0x8, R24 ;  /* 0x00000008ff8b7819 */ /* 0x000fe20000011618 */
[----:B------:R-:W-:Y:S01]  /*8810*/  FMUL.FTZ R24, R133, R164 ;  /* 0x000000a485187220 */ /* 0x000fe20000410000 */
[----:B------:R-:W-:Y:S01]  /*8820*/  SHF.R.U32.HI R137, RZ, 0x10, R138 ;  /* 0x00000010ff897819 */ /* 0x000fe2000001168a */
[C---:B------:R-:W-:Y:S01]  /*8830*/  FMUL.FTZ R124, R3.reuse, R124 ;  /* 0x0000007c037c7220 */ /* 0x040fe20000410000 */
[----:B------:R-:W-:Y:S01]  /*8840*/  PRMT R145, R150, 0x5410, R145 ;  /* 0x0000541096917816 */ /* 0x000fe20000000091 */
[----:B------:R-:W-:Y:S01]  /*8850*/  FMUL.FTZ R125, R3, R125 ;  /* 0x0000007d037d7220 */ /* 0x000fe20000410000 */
[----:B------:R-:W-:Y:S01]  /*8860*/  PRMT R144, R144, 0x5410, R149 ;  /* 0x0000541090907816 */ /* 0x000fe20000000095 */
[----:B------:R-:W-:Y:S01]  /*8870*/  FMUL.FTZ R126, R0, R126 ;  /* 0x0000007e007e7220 */ /* 0x000fe20000410000 */
[-C--:B--2---:R-:W-:Y:S03]  /*8880*/  HMMA.16816.F32.BF16 R24, R172, R140.reuse, R24 ;  /* 0x0000008cac18723c */ /* 0x084fe60000041818 */
[----:B------:R-:W-:Y:S01]  /*8890*/  PRMT R139, R148, 0x5410, R139 ;  /* 0x00005410948b7816 */ /* 0x000fe2000000008b */
[----:B------:R-:W-:Y:S01]  /*88a0*/  FMUL.FTZ R127, R0, R127 ;  /* 0x0000007f007f7220 */ /* 0x000fe20000410000 */
[----:B------:R-:W2:Y:S01]  /*88b0*/  LDSM.16.MT88.4 R148, [R212+0x9400] ;  /* 0x00940000d494783b */ /* 0x000ea20000004200 */
[----:B------:R-:W-:Y:S01]  /*88c0*/  LOP3.LUT R138, R137, 0xff, RZ, 0xc0, !PT ;  /* 0x000000ff898a7812 */ /* 0x000fe200078ec0ff */
[----:B------:R-:W-:Y:S01]  /*88d0*/  FFMA.FTZ R137, R28, UR4, -R192 ;  /* 0x000000041c897c23 */ /* 0x000fe200080108c0 */
[--C-:B------:R-:W-:Y:S02]  /*88e0*/  HSET2.LE.AND R28, R200, R188.reuse, PT ;  /* 0x000000bcc81c7233 */ /* 0x100fe40003803000 */
[----:B------:R-:W-:Y:S01]  /*88f0*/  MUFU.EX2 R200, R50 ;  /* 0x0000003200c87308 */ /* 0x000fe20000000800 */
[C---:B------:R-:W-:Y:S04]  /*8900*/  HMMA.16816.F32.BF16 R124, R180.reuse, R140, R124 ;  /* 0x0000008cb47c723c */ /* 0x040fe8000004187c */
[----:B-1----:R-:W-:Y:S01]  /*8910*/  F2FP.BF16.F32.PACK_AB R146, R231, R232 ;  /* 0x000000e8e792723e */ /* 0x002fe200000010ff */
[C---:B------:R-:W-:Y:S01]  /*8920*/  FMUL.FTZ R128, R3.reuse, R128 ;  /* 0x0000008003807220 */ /* 0x040fe20000410000 */
[----:B------:R-:W-:Y:S03]  /*8930*/  FMUL.FTZ R129, R3, R129 ;  /* 0x0000008103817220 */ /* 0x000fe60000410000 */
[----:B------:R1:W5:Y:S02]  /*8940*/  MUFU.EX2 R205, R137 ;  /* 0x0000008900cd7308 */ /* 0x0003640000000800 */
[----:B------:R-:W-:Y:S01]  /*8950*/  LOP3.LUT R146, R28, R146, RZ, 0xc0, !PT ;  /* 0x000000921c927212 */ /* 0x000fe200078ec0ff */
[C---:B------:R-:W-:Y:S01]  /*8960*/  FMUL.FTZ R130, R0.reuse, R130 ;  /* 0x0000008200827220 */ /* 0x040fe20000410000 */
[----:B------:R-:W-:Y:S01]  /*8970*/  FMUL.FTZ R131, R0, R131 ;  /* 0x0000008300837220 */ /* 0x000fe20000410000 */
[----:B------:R-:W-:Y:S02]  /*8980*/  VIADD R28, R201, 0x1 ;  /* 0x00000001c91c7836 */ /* 0x000fe40000000000 */
[----:B---3--:R-:W-:Y:S01]  /*8990*/  FMUL.FTZ R31, R132, R171 ;  /* 0x000000ab841f7220 */ /* 0x008fe20000410000 */
[----:B------:R-:W-:Y:S01]  /*89a0*/  FMUL.FTZ R29, R133, R169 ;  /* 0x000000a9851d7220 */ /* 0x000fe20000410000 */
[----:B------:R-:W-:Y:S01]  /*89b0*/  PRMT R157, R138, 0x5410, R147 ;  /* 0x000054108a9d7816 */ /* 0x000fe20000000093 */
[----:B------:R-:W-:Y:S01]  /*89c0*/  IMAD.MOV.U32 R171, RZ, RZ, R153 ;  /* 0x000000ffffab7224 */ /* 0x000fe200078e0099 */
[----:B------:R-:W-:Y:S01]  /*89d0*/  LOP3.LUT R141, R221, UR29, R28, 0x96, !PT ;  /* 0x0000001ddd8d7c12 */ /* 0x000fe2000f8e961c */
[-C--:B------:R-:W-:Y:S01]  /*89e0*/  HMMA.16816.F32.BF16 R128, R180, R142.reuse, R128 ;  /* 0x0000008eb480723c */ /* 0x080fe20000041880 */
[----:B------:R-:W3:Y:S01]  /*89f0*/  LDSM.16.MT88.4 R152, [R214+0x9400] ;  /* 0x00940000d698783b */ /* 0x000ee20000004200 */
[----:B------:R-:W-:Y:S01]  /*8a00*/  MUFU.EX2 R183, R64 ;  /* 0x0000004000b77308 */ /* 0x000fe20000000800 */
[----:B------:R-:W-:Y:S01]  /*8a10*/  FMUL.FTZ R28, R133, R168 ;  /* 0x000000a8851c7220 */ /* 0x000fe20000410000 */
[----:B------:R-:W-:Y:S01]  /*8a20*/  F2FP.BF16.F32.PACK_AB R147, R229, R230 ;  /* 0x000000e6e593723e */ /* 0x000fe200000010ff */
[----:B------:R-:W-:Y:S01]  /*8a30*/  IMAD.WIDE.U32 R158, R141, -0x326172a9, RZ ;  /* 0xcd9e8d578d9e7825 */ /* 0x000fe200078e00ff */
[--C-:B-1----:R-:W-:Y:S02]  /*8a40*/  HSET2.LE.AND R137, R199, R188.reuse, PT ;  /* 0x000000bcc7897233 */ /* 0x102fe40003803000 */
[--C-:B------:R-:W-:Y:S02]  /*8a50*/  HSET2.LE.AND R141, R157, R188.reuse, PT ;  /* 0x000000bc9d8d7233 */ /* 0x100fe40003803000 */
[----:B------:R-:W-:Y:S02]  /*8a60*/  HMMA.16816.F32.BF16 R28, R172, R142, R28 ;  /* 0x0000008eac1c723c */ /* 0x000fe4000004181c */
[----:B------:R-:W1:Y:S02]  /*8a70*/  MUFU.EX2 R199, R51 ;  /* 0x0000003300c77308 */ /* 0x000e640000000800 */
[----:B------:R-:W-:Y:S01]  /*8a80*/  LOP3.LUT R147, R137, R147, RZ, 0xc0, !PT ;  /* 0x0000009389937212 */ /* 0x000fe200078ec0ff */
[--C-:B------:R-:W-:Y:S01]  /*8a90*/  FFMA.FTZ R48, R48, UR4, -R189.reuse ;  /* 0x0000000430307c23 */ /* 0x100fe200080108bd */
[--C-:B------:R-:W-:Y:S01]  /*8aa0*/  HSET2.LE.AND R137, R145, R188.reuse, PT ;  /* 0x000000bc91897233 */ /* 0x100fe20003803000 */
[----:B------:R-:W-:Y:S01]  /*8ab0*/  IMAD.MOV.U32 R178, RZ, RZ, R202 ;  /* 0x000000ffffb27224 */ /* 0x000fe200078e00ca */
[--C-:B------:R-:W-:Y:S04]  /*8ac0*/  HSET2.LE.AND R138, R144, R188.reuse, PT ;  /* 0x000000bc908a7233 */ /* 0x100fe80003803000 */
[----:B------:R1:W-:Y:S01]  /*8ad0*/  MUFU.EX2 R202, R48 ;  /* 0x0000003000ca7308 */ /* 0x0003e20000000800 */
[--C-:B------:R-:W-:Y:S01]  /*8ae0*/  HSET2.LE.AND R139, R139, R188.reuse, PT ;  /* 0x000000bc8b8b7233 */ /* 0x100fe20003803000 */
[--C-:B------:R-:W-:Y:S01]  /*8af0*/  FFMA.FTZ R49, R49, UR4, -R189.reuse ;  /* 0x0000000431317c23 */ /* 0x100fe200080108bd */
[----:B------:R-:W-:Y:S01]  /*8b00*/  F2FP.BF16.F32.PACK_AB R144, R227, R228 ;  /* 0x000000e4e390723e */ /* 0x000fe200000010ff */
[--C-:B------:R-:W-:Y:S01]  /*8b10*/  FFMA.FTZ R36, R36, UR4, -R189.reuse ;  /* 0x0000000424247c23 */ /* 0x100fe200080108bd */
[----:B----4-:R-:W-:Y:S01]  /*8b20*/  F2FP.BF16.F32.PACK_AB R145, R211, R226 ;  /* 0x000000e2d391723e */ /* 0x010fe200000010ff */
[----:B------:R-:W-:Y:S01]  /*8b30*/  FFMA.FTZ R37, R37, UR4, -R189 ;  /* 0x0000000425257c23 */ /* 0x000fe200080108bd */
[----:B------:R-:W-:Y:S03]  /*8b40*/  F2FP.BF16.F32.PACK_AB R140, R209, R210 ;  /* 0x000000d2d18c723e */ /* 0x000fe600000010ff */
[----:B------:R4:W-:Y:S01]  /*8b50*/  MUFU.EX2 R201, R49 ;  /* 0x0000003100c97308 */ /* 0x0009e20000000800 */
[----:B------:R-:W-:Y:S01]  /*8b60*/  LOP3.LUT R144, R137, R144, RZ, 0xc0, !PT ;  /* 0x0000009089907212 */ /* 0x000fe200078ec0ff */
[----:B------:R-:W-:Y:S01]  /*8b70*/  FFMA.FTZ R38, R38, UR4, -R190 ;  /* 0x0000000426267c23 */ /* 0x000fe200080108be */
[----:B------:R-:W-:Y:S01]  /*8b80*/  LOP3.LUT R145, R138, R145, RZ, 0xc0, !PT ;  /* 0x000000918a917212 */ /* 0x000fe200078ec0ff */
[--C-:B------:R-:W-:Y:S01]  /*8b90*/  FFMA.FTZ R44, R44, UR4, -R192.reuse ;  /* 0x000000042c2c7c23 */ /* 0x100fe200080108c0 */
[----:B------:R-:W-:Y:S01]  /*8ba0*/  LOP3.LUT R140, R139, R140, RZ, 0xc0, !PT ;  /* 0x0000008c8b8c7212 */ /* 0x000fe200078ec0ff */
[----:B------:R-:W-:Y:S01]  /*8bb0*/  FFMA.FTZ R45, R45, UR4, -R192 ;  /* 0x000000042d2d7c23 */ /* 0x000fe200080108c0 */
[--C-:B------:R-:W-:Y:S03]  /*8bc0*/  HSET2.LE.AND R142, R176, R188.reuse, PT ;  /* 0x000000bcb08e7233 */ /* 0x100fe60003803000 */
[----:B------:R-:W-:Y:S01]  /*8bd0*/  MUFU.EX2 R182, R65 ;  /* 0x0000004100b67308 */ /* 0x000fe20000000800 */
[--C-:B------:R-:W-:Y:S01]  /*8be0*/  HSET2.LE.AND R143, R193, R188.reuse, PT ;  /* 0x000000bcc18f7233 */ /* 0x100fe20003803000 */
[-C--:B--2---:R-:W-:Y:S05]  /*8bf0*/  HMMA.16816.F32.BF16 R4, R144, R148.reuse, R4 ;  /* 0x000000949004723c */ /* 0x084fea0000041804 */
[----:B------:R-:W-:Y:S03]  /*8c00*/  F2FP.BF16.F32.PACK_AB R137, R207, R208 ;  /* 0x000000d0cf89723e */ /* 0x000fe600000010ff */
[----:B------:R2:W-:Y:S03]  /*8c10*/  MUFU.EX2 R198, R36 ;  /* 0x0000002400c67308 */ /* 0x0005e60000000800 */
[----:B-----5:R-:W-:Y:S01]  /*8c20*/  F2FP.BF16.F32.PACK_AB R138, R206, R205 ;  /* 0x000000cdce8a723e */ /* 0x020fe200000010ff */
[--C-:B------:R-:W-:Y:S01]  /*8c30*/  FFMA.FTZ R42, R42, UR4, -R191.reuse ;  /* 0x000000042a2a7c23 */ /* 0x100fe200080108bf */
[----:B------:R-:W-:Y:S01]  /*8c40*/  F2FP.BF16.F32.PACK_AB R139, R203, R204 ;  /* 0x000000cccb8b723e */ /* 0x000fe200000010ff */
[--C-:B------:R-:W-:Y:S01]  /*8c50*/  FFMA.FTZ R43, R43, UR4, -R191.reuse ;  /* 0x000000042b2b7c23 */ /* 0x100fe200080108bf */
[----:B------:R-:W-:Y:S03]  /*8c60*/  LOP3.LUT R156, R159, UR22, R244, 0x96, !PT ;  /* 0x000000169f9c7c12 */ /* 0x000fe6000f8e96f4 */
[----:B------:R-:W-:Y:S01]  /*8c70*/  MUFU.EX2 R181, R66 ;  /* 0x0000004200b57308 */ /* 0x000fe20000000800 */
[----:B------:R-:W-:Y:S01]  /*8c80*/  LOP3.LUT R141, R141, R137, RZ, 0xc0, !PT ;  /* 0x000000898d8d7212 */ /* 0x000fe200078ec0ff */
[--C-:B------:R-:W-:Y:S01]  /*8c90*/  FFMA.FTZ R40, R40, UR4, -R192.reuse ;  /* 0x0000000428287c23 */ /* 0x100fe200080108c0 */
[----:B------:R-:W-:Y:S01]  /*8ca0*/  LOP3.LUT R142, R142, R138, RZ, 0xc0, !PT ;  /* 0x0000008a8e8e7212 */ /* 0x000fe200078ec0ff */
[----:B------:R-:W-:Y:S01]  /*8cb0*/  FFMA.FTZ R41, R41, UR4, -R192 ;  /* 0x0000000429297c23 */ /* 0x000fe200080108c0 */
[----:B------:R-:W-:Y:S01]  /*8cc0*/  LOP3.LUT R143, R143, R139, RZ, 0xc0, !PT ;  /* 0x0000008b8f8f7212 */ /* 0x000fe200078ec0ff */
[----:B------:R-:W-:Y:S01]  /*8cd0*/  IMAD.WIDE.U32 R138, R156, -0x2daee0ad, RZ ;  /* 0xd2511f539c8a7825 */ /* 0x000fe200078e00ff */
[----:B------:R-:W-:Y:S03]  /*8ce0*/  LOP3.LUT R156, R159, UR22, R242, 0x96, !PT ;  /* 0x000000169f9c7c12 */ /* 0x000fe6000f8e96f2 */
[----:B------:R-:W-:Y:S01]  /*8cf0*/  MUFU.EX2 R174, R59 ;  /* 0x0000003b00ae7308 */ /* 0x000fe20000000800 */
[----:B------:R-:W-:Y:S01]  /*8d00*/  LOP3.LUT R160, R195, UR20, R158, 0x96, !PT ;  /* 0x00000014c3a07c12 */ /* 0x000fe2000f8e969e */
[----:B------:R-:W-:Y:S01]  /*8d10*/  FFMA.FTZ R54, R54, UR4, -R190 ;  /* 0x0000000436367c23 */ /* 0x000fe200080108be */
[----:B------:R-:W-:Y:S01]  /*8d20*/  LOP3.LUT R137, R197, UR20, R158, 0x96, !PT ;  /* 0x00000014c5897c12 */ /* 0x000fe2000f8e969e */
[C---:B------:R-:W-:Y:S04]  /*8d30*/  HMMA.16816.F32.BF16 R8, R140.reuse, R148, R8 ;  /* 0x000000948c08723c */ /* 0x040fe80000041808 */
[----:B------:R-:W-:Y:S02]  /*8d40*/  IMAD.WIDE.U32 R162, R156, -0x2daee0ad, RZ ;  /* 0xd2511f539ca27825 */ /* 0x000fe400078e00ff */
[----:B------:R-:W-:Y:S01]  /*8d50*/  MUFU.EX2 R195, R39 ;  /* 0x0000002700c37308 */ /* 0x000fe20000000800 */
[-C--:B------:R-:W-:Y:S01]  /*8d60*/  HMMA.16816.F32.BF16 R12, R140, R150.reuse, R12 ;  /* 0x000000968c0c723c */ /* 0x080fe2000004180c */
[----:B------:R-:W5:Y:S03]  /*8d70*/  LDSM.16.MT88.4 R156, [R212+0xa400] ;  /* 0x00a40000d49c783b */ /* 0x000f660000004200 */
[----:B------:R-:W-:Y:S02]  /*8d80*/  IMAD.WIDE.U32 R148, R137, -0x2daee0ad, RZ ;  /* 0xd2511f5389947825 */ /* 0x000fe400078e00ff */
[C---:B------:R-:W-:Y:S03]  /*8d90*/  HMMA.16816.F32.BF16 R16, R144.reuse, R150, R16 ;  /* 0x000000969010723c */ /* 0x040fe60000041810 */
[----:B------:R-:W-:Y:S02]  /*8da0*/  MUFU.EX2 R173, R60 ;  /* 0x0000003c00ad7308 */ /* 0x000fe40000000800 */
[----:B------:R-:W-:Y:S01]  /*8db0*/  IMAD.WIDE.U32 R160, R160, -0x2daee0ad, RZ ;  /* 0xd2511f53a0a07825 */ /* 0x000fe200078e00ff */
[-C--:B---3--:R-:W-:Y:S07]  /*8dc0*/  HMMA.16816.F32.BF16 R68, R144, R152.reuse, R68 ;  /* 0x000000989044723c */ /* 0x088fee0000041844 */
[----:B------:R-:W-:Y:S01]  /*8dd0*/  MUFU.EX2 R172, R62 ;  /* 0x0000003e00ac7308 */ /* 0x000fe20000000800 */
[----:B-1----:R-:W-:Y:S01]  /*8de0*/  LOP3.LUT R48, R149, UR17, R162, 0x96, !PT ;  /* 0x0000001195307c12 */ /* 0x002fe2000f8e96a2 */
[C---:B------:R-:W-:Y:S04]  /*8df0*/  HMMA.16816.F32.BF16 R72, R140.reuse, R152, R72 ;  /* 0x000000988c48723c */ /* 0x040fe80000041848 */
[----:B------:R-:W-:Y:S02]  /*8e00*/  LOP3.LUT R139, R139, UR19, R224, 0x96, !PT ;  /* 0x000000138b8b7c12 */ /* 0x000fe4000f8e96e0 */
[-C--:B------:R-:W-:Y:S02]  /*8e10*/  HMMA.16816.F32.BF16 R76, R140, R154.reuse, R76 ;  /* 0x0000009a8c4c723c */ /* 0x080fe4000004184c */
[----:B------:R1:W-:Y:S03]  /*8e20*/  MUFU.EX2 R197, R37 ;  /* 0x0000002500c57308 */ /* 0x0003e60000000800 */
[----:B------:R-:W-:Y:S01]  /*8e30*/  LOP3.LUT R161, R161, UR17, R138, 0x96, !PT ;  /* 0x00000011a1a17c12 */ /* 0x000fe2000f8e968a */
[C---:B------:R-:W-:Y:S06]  /*8e40*/  HMMA.16816.F32.BF16 R80, R144.reuse, R154, R80 ;  /* 0x0000009a9050723c */ /* 0x040fec0000041850 */
[----:B------:R-:W-:Y:S01]  /*8e50*/  MUFU.EX2 R193, R45 ;  /* 0x0000002d00c17308 */ /* 0x000fe20000000800 */
[----:B------:R-:W-:Y:S04]  /*8e60*/  LOP3.LUT R137, R163, UR19, R222, 0x96, !PT ;  /* 0x00000013a3897c12 */ /* 0x000fe8000f8e96de */
[----:B------:R-:W-:Y:S04]  /*8e70*/  IMAD.WIDE.U32 R138, R139, -0x326172a9, RZ ;  /* 0xcd9e8d578b8a7825 */ /* 0x000fe800078e00ff */
[----:B------:R-:W-:Y:S01]  /*8e80*/  FFMA.FTZ R56, R56, UR4, -R192 ;  /* 0x0000000438387c23 */ /* 0x000fe200080108c0 */
[-C--:B-----5:R-:W-:Y:S01]  /*8e90*/  HMMA.16816.F32.BF16 R84, R144, R156.reuse, R84 ;  /* 0x0000009c9054723c */ /* 0x0a0fe20000041854 */
[----:B------:R-:W-:Y:S02]  /*8ea0*/  MUFU.EX2 R184, R43 ;  /* 0x0000002b00b87308 */ /* 0x000fe40000000800 */
[----:B------:R-:W-:Y:S01]  /*8eb0*/  IMAD.WIDE.U32 R168, R161, -0x326172a9, RZ ;  /* 0xcd9e8d57a1a87825 */ /* 0x000fe200078e00ff */
[----:B------:R-:W-:Y:S02]  /*8ec0*/  LOP3.LUT R139, R139, UR18, R194, 0x96, !PT ;  /* 0x000000128b8b7c12 */ /* 0x000fe4000f8e96c2 */
[C---:B------:R-:W-:Y:S05]  /*8ed0*/  HMMA.16816.F32.BF16 R88, R140.reuse, R156, R88 ;  /* 0x0000009c8c58723c */ /* 0x040fea0000041858 */
[----:B------:R-:W-:Y:S01]  /*8ee0*/  MUFU.EX2 R194, R44 ;  /* 0x0000002c00c27308 */ /* 0x000fe20000000800 */
[----:B------:R-:W-:Y:S01]  /*8ef0*/  IMAD.WIDE.U32 R162, R137, -0x326172a9, RZ ;  /* 0xcd9e8d5789a27825 */ /* 0x000fe200078e00ff */
[-C--:B------:R-:W-:Y:S04]  /*8f00*/  HMMA.16816.F32.BF16 R92, R140, R158.reuse, R92 ;  /* 0x0000009e8c5c723c */ /* 0x080fe8000004185c */
[----:B------:R-:W-:Y:S02]  /*8f10*/  IMAD.WIDE.U32 R166, R48, -0x326172a9, RZ ;  /* 0xcd9e8d5730a67825 */ /* 0x000fe400078e00ff */
[C---:B------:R-:W-:Y:S02]  /*8f20*/  HMMA.16816.F32.BF16 R96, R144.reuse, R158, R96 ;  /* 0x0000009e9060723c */ /* 0x040fe40000041860 */
[----:B------:R-:W-:Y:S03]  /*8f30*/  MUFU.EX2 R185, R40 ;  /* 0x0000002800b97308 */ /* 0x000fe60000000800 */
[----:B------:R-:W-:Y:S01]  /*8f40*/  LOP3.LUT R48, R169, UR16, R138, 0x96, !PT ;  /* 0x00000010a9307c12 */ /* 0x000fe2000f8e968a */
[----:B------:R-:W-:Y:S01]  /*8f50*/  IMAD.WIDE.U32 R138, R139, -0x2daee0ad, RZ ;  /* 0xd2511f538b8a7825 */ /* 0x000fe200078e00ff */
[----:B----4-:R-:W-:Y:S05]  /*8f60*/  LOP3.LUT R49, R167, UR16, R162, 0x96, !PT ;  /* 0x00000010a7317c12 */ /* 0x010fea000f8e96a2 */
[----:B------:R-:W-:Y:S01]  /*8f70*/  MUFU.EX2 R167, R41 ;  /* 0x0000002900a77308 */ /* 0x000fe20000000800 */
[----:B------:R-:W-:Y:S01]  /*8f80*/  LOP3.LUT R150, R163, UR18, R196, 0x96, !PT ;  /* 0x00000012a3967c12 */ /* 0x000fe2000f8e96c4 */
[----:B------:R-:W-:Y:S01]  /*8f90*/  IMAD.WIDE.U32 R162, R48, -0x2daee0ad, RZ ;  /* 0xd2511f5330a27825 */ /* 0x000fe200078e00ff */
[----:B------:R-:W-:Y:S03]  /*8fa0*/  LOP3.LUT R160, R139, UR15, R160, 0x96, !PT ;  /* 0x0000000f8ba07c12 */ /* 0x000fe6000f8e96a0 */
[----:B------:R-:W-:Y:S01]  /*8fb0*/  FFMA.FTZ R57, R57, UR4, -R192 ;  /* 0x0000000439397c23 */ /* 0x000fe200080108c0 */
[----:B------:R-:W-:Y:S03]  /*8fc0*/  IMAD.WIDE.U32 R164, R49, -0x2daee0ad, RZ ;  /* 0xd2511f5331a47825 */ /* 0x000fe600078e00ff */
[----:B------:R3:W4:Y:S01]  /*8fd0*/  MUFU.EX2 R196, R38 ;  /* 0x0000002600c47308 */ /* 0x0007220000000800 */
[----:B------:R-:W5:Y:S01]  /*8fe0*/  LDSM.16.MT88.4 R48, [R214+0xa400] ;  /* 0x00a40000d630783b */ /* 0x000f620000004200 */
[----:B------:R-:W-:Y:S01]  /*8ff0*/  LOP3.LUT R138, R163, UR5, R138, 0x96, !PT ;  /* 0x00000005a38a7c12 */ /* 0x000fe2000f8e968a */
[----:B------:R-:W-:Y:S04]  /*9000*/  IMAD.WIDE.U32 R150, R150, -0x2daee0ad, RZ ;  /* 0xd2511f5396967825 */ /* 0x000fe800078e00ff */
[----:B------:R-:W-:Y:S01]  /*9010*/  FFMA.FTZ R192, R61, UR4, -R192 ;  /* 0x000000043dc07c23 */ /* 0x000fe200080108c0 */
[----:B------:R-:W-:Y:S01]  /*9020*/  FFMA.FTZ R58, R58, UR4, -R191 ;  /* 0x000000043a3a7c23 */ /* 0x000fe200080108bf */
[----:B------:R-:W-:Y:S01]  /*9030*/  IMAD.WIDE.U32 R138, R138, -0x326172a9, RZ ;  /* 0xcd9e8d578a8a7825 */ /* 0x000fe200078e00ff */
[----:B--2---:R-:W-:Y:S01]  /*9040*/  LOP3.LUT R36, R165, UR5, R150, 0x96, !PT ;  /* 0x00000005a5247c12 */ /* 0x004fe2000f8e9696 */
[----:B------:R-:W-:Y:S01]  /*9050*/  MUFU.EX2 R176, R57 ;  /* 0x0000003900b07308 */ /* 0x000fe20000000800 */
[----:B------:R-:W-:Y:S01]  /*9060*/  LOP3.LUT R149, R151, UR15, R148, 0x96, !PT ;  /* 0x0000000f97957c12 */ /* 0x000fe2000f8e9694 */
[----:B------:R-:W-:Y:S01]  /*9070*/  IMAD.WIDE.U32 R160, R160, -0x326172a9, RZ ;  /* 0xcd9e8d57a0a07825 */ /* 0x000fe200078e00ff */
[C---:B------:R-:W-:Y:S02]  /*9080*/  LOP3.LUT R137, R138.reuse, 0xffff, RZ, 0xc0, !PT ;  /* 0x0000ffff8a897812 */ /* 0x040fe400078ec0ff */
[----:B------:R-:W-:Y:S01]  /*9090*/  LOP3.LUT R152, R138, 0xff, RZ, 0xc0, !PT ;  /* 0x000000ff8a987812 */ /* 0x000fe200078ec0ff */
[----:B-1----:R-:W-:Y:S01]  /*90a0*/  IMAD.WIDE.U32 R36, R36, -0x326172a9, RZ ;  /* 0xcd9e8d5724247825 */ /* 0x002fe200078e00ff */
[--C-:B------:R-:W-:Y:S03]  /*90b0*/  SHF.R.U32.HI R153, RZ, 0x18, R138.reuse ;  /* 0x00000018ff997819 */ /* 0x100fe6000001168a */
[----:B------:R-:W-:Y:S01]  /*90c0*/  MUFU.EX2 R165, R42 ;  /* 0x0000002a00a57308 */ /* 0x000fe20000000800 */
[----:B------:R-:W-:Y:S01]  /*90d0*/  SHF.R.U32.HI R148, RZ, 0x10, R138 ;  /* 0x00000010ff947819 */ /* 0x000fe2000001168a */
[----:B------:R-:W-:Y:S01]  /*90e0*/  IMAD.WIDE.U32 R156, R149, -0x326172a9, RZ ;  /* 0xcd9e8d57959c7825 */ /* 0x000fe200078e00ff */
[----:B------:R-:W-:Y:S02]  /*90f0*/  LOP3.LUT R138, R139, UR24, R160, 0x96, !PT ;  /* 0x000000188b8a7c12 */ /* 0x000fe4000f8e96a0 */
[----:B------:R-:W-:Y:S01]  /*9100*/  LOP3.LUT R139, R36, 0xffff, RZ, 0xc0, !PT ;  /* 0x0000ffff248b7812 */ /* 0x000fe200078ec0ff */
[----:B------:R-:W-:Y:S01]  /*9110*/  FFMA.FTZ R52, R52, UR4, -R189 ;  /* 0x0000000434347c23 */ /* 0x000fe200080108bd */
[----:B---3--:R-:W-:Y:S01]  /*9120*/  SHF.R.U32.HI R38, RZ, 0x8, R137 ;  /* 0x00000008ff267819 */ /* 0x008fe20000011689 */
[----:B------:R-:W-:Y:S01]  /*9130*/  FFMA.FTZ R189, R53, UR4, -R189 ;  /* 0x0000000435bd7c23 */ /* 0x000fe200080108bd */
[----:B------:R-:W-:Y:S01]  /*9140*/  LOP3.LUT R151, R36, 0xff, RZ, 0xc0, !PT ;  /* 0x000000ff24977812 */ /* 0x000fe200078ec0ff */
[----:B------:R-:W-:Y:S01]  /*9150*/  MUFU.EX2 R175, R58 ;  /* 0x0000003a00af7308 */ /* 0x000fe20000000800 */
[----:B------:R-:W-:Y:S01]  /*9160*/  SHF.R.U32.HI R139, RZ, 0x8, R139 ;  /* 0x00000008ff8b7819 */ /* 0x000fe2000001168b */
[----:B------:R-:W-:Y:S01]  /*9170*/  FFMA.FTZ R133, R133, R233, R252 ;  /* 0x000000e985857223 */ /* 0x000fe200000100fc */
[--C-:B------:R-:W-:Y:S01]  /*9180*/  SHF.R.U32.HI R149, RZ, 0x10, R36.reuse ;  /* 0x00000010ff957819 */ /* 0x100fe20000011624 */
[----:B------:R-:W-:Y:S01]  /*9190*/  FFMA.FTZ R132, R132, R234, R249 ;  /* 0x000000ea84847223 */ /* 0x000fe200000100f9 */
[----:B------:R-:W-:Y:S01]  /*91a0*/  SHF.R.U32.HI R150, RZ, 0x18, R36 ;  /* 0x00000018ff967819 */ /* 0x000fe20000011624 */
[----:B------:R-:W-:Y:S01]  /*91b0*/  FFMA.FTZ R3, R3, R235, R240 ;  /* 0x000000eb03037223 */ /* 0x000fe200000100f0 */
[----:B------:R-:W-:Y:S03]  /*91c0*/  LOP3.LUT R137, R37, UR24, R156, 0x96, !PT ;  /* 0x0000001825897c12 */ /* 0x000fe6000f8e969c */
[----:B------:R-:W-:Y:S01]  /*91d0*/  MUFU.EX2 R179, R52 ;  /* 0x0000003400b37308 */ /* 0x000fe20000000800 */
[----:B------:R-:W-:Y:S01]  /*91e0*/  PRMT R152, R152, 0x5410, R38 ;  /* 0x0000541098987816 */ /* 0x000fe20000000026 */
[----:B------:R-:W-:Y:S01]  /*91f0*/  FFMA.FTZ R0, R0, R236, R237 ;  /* 0x000000ec00007223 */ /* 0x000fe200000100ed */
[----:B------:R-:W1:Y:S01]  /*9200*/  LDSM.16.MT88.4 R36, [R212+0xb400] ;  /* 0x00b40000d424783b */ /* 0x000e620000004200 */
[----:B------:R-:W-:Y:S01]  /*9210*/  PRMT R155, R151, 0x5410, R139 ;  /* 0x00005410979b7816 */ /* 0x000fe2000000008b */
[----:B------:R-:W-:Y:S01]  /*9220*/  FFMA.FTZ R139, R46, UR4, -R191 ;  /* 0x000000042e8b7c23 */ /* 0x000fe200080108bf */
[-C--:B-----5:R-:W-:Y:S04]  /*9230*/  HMMA.16816.F32.BF16 R32, R144, R48.reuse, R32 ;  /* 0x000000309020723c */ /* 0x0a0fe80000041820 */
[----:B------:R-:W-:Y:S01]  /*9240*/  MUFU.EX2 R189, R189 ;  /* 0x000000bd00bd7308 */ /* 0x000fe20000000800 */
[----:B------:R-:W-:Y:S01]  /*9250*/  LOP3.LUT R148, R148, 0xff, RZ, 0xc0, !PT ;  /* 0x000000ff94947812 */ /* 0x000fe200078ec0ff */
[----:B------:R-:W-:Y:S01]  /*9260*/  FADD.FTZ R3, R239, R3 ;  /* 0x00000003ef037221 */ /* 0x000fe20000010000 */
[----:B------:R-:W-:Y:S01]  /*9270*/  LOP3.LUT R44, R149, 0xff, RZ, 0xc0, !PT ;  /* 0x000000ff952c7812 */ /* 0x000fe200078ec0ff */
[C---:B------:R-:W-:Y:S06]  /*9280*/  HMMA.16816.F32.BF16 R20, R140.reuse, R48, R20 ;  /* 0x000000308c14723c */ /* 0x040fec0000041814 */
[----:B------:R2:W-:Y:S01]  /*9290*/  MUFU.EX2 R187, R139 ;  /* 0x0000008b00bb7308 */ /* 0x0005e20000000800 */
[----:B------:R-:W-:Y:S01]  /*92a0*/  PRMT R149, R148, 0x5410, R153 ;  /* 0x0000541094957816 */ /* 0x000fe20000000099 */
[-C--:B------:R-:W-:Y:S03]  /*92b0*/  HMMA.16816.F32.BF16 R100, R140, R50.reuse, R100 ;  /* 0x000000328c64723c */ /* 0x080fe60000041864 */
[----:B------:R-:W-:Y:S03]  /*92c0*/  PRMT R153, R44, 0x5410, R150 ;  /* 0x000054102c997816 */ /* 0x000fe60000000096 */
[C---:B------:R-:W-:Y:S02]  /*92d0*/  HMMA.16816.F32.BF16 R104, R144.reuse, R50, R104 ;  /* 0x000000329068723c */ /* 0x040fe40000041868 */
[----:B------:R-:W-:Y:S03]  /*92e0*/  MUFU.EX2 R192, R192 ;  /* 0x000000c000c07308 */ /* 0x000fe60000000800 */
[----:B------:R-:W-:Y:S01]  /*92f0*/  LOP3.LUT R45, R138, 0xffff, RZ, 0xc0, !PT ;  /* 0x0000ffff8a2d7812 */ /* 0x000fe200078ec0ff */
[--C-:B------:R-:W-:Y:S01]  /*9300*/  FFMA.FTZ R148, R47, UR4, -R191.reuse ;  /* 0x000000042f947c23 */ /* 0x100fe200080108bf */
[----:B------:R-:W-:Y:S01]  /*9310*/  LOP3.LUT R44, R137, 0xffff, RZ, 0xc0, !PT ;  /* 0x0000ffff892c7812 */ /* 0x000fe200078ec0ff */
[----:B------:R-:W-:Y:S04]  /*9320*/  FFMA.FTZ R191, R63, UR4, -R191 ;  /* 0x000000043fbf7c23 */ /* 0x000fe800080108bf */
[----:B------:R3:W5:Y:S01]  /*9330*/  MUFU.EX2 R186, R148 ;  /* 0x0000009400ba7308 */ /* 0x0007620000000800 */
[----:B------:R-:W-:Y:S01]  /*9340*/  SHF.R.U32.HI R47, RZ, 0x8, R45 ;  /* 0x00000008ff2f7819 */ /* 0x000fe2000001162d */
[----:B------:R-:W-:Y:S01]  /*9350*/  LDSM.16.MT88.4 R60, [R214+0xac00] ;  /* 0x00ac0000d63c783b */ /* 0x000fe20000004200 */
[----:B------:R-:W-:Y:S01]  /*9360*/  LOP3.LUT R45, R137, 0xff, RZ, 0xc0, !PT ;  /* 0x000000ff892d7812 */ /* 0x000fe200078ec0ff */
[----:B------:R-:W-:Y:S01]  /*9370*/  FADD.FTZ R0, R238, R0 ;  /* 0x00000000ee007221 */ /* 0x000fe20000010000 */
[----:B------:R-:W-:Y:S01]  /*9380*/  SHF.R.U32.HI R44, RZ, 0x8, R44 ;  /* 0x00000008ff2c7819 */ /* 0x000fe2000001162c */
[----:B------:R-:W-:Y:S01]  /*9390*/  FADD.FTZ R3, R248, R3 ;  /* 0x00000003f8037221 */ /* 0x000fe20000010000 */
[----:B------:R-:W-:Y:S03]  /*93a0*/  SHF.R.U32.HI R46, RZ, 0x10, R138 ;  /* 0x00000010ff2e7819 */ /* 0x000fe6000001168a */
[----:B------:R-:W-:Y:S01]  /*93b0*/  MUFU.EX2 R191, R191 ;  /* 0x000000bf00bf7308 */ /* 0x000fe20000000800 */
[-C--:B-1----:R-:W-:Y:S03]  /*93c0*/  HMMA.16816.F32.BF16 R108, R144, R36.reuse, R108 ;  /* 0x00000024906c723c */ /* 0x082fe6000004186c */
[----:B------:R-:W-:Y:S01]  /*93d0*/  PRMT R154, R45, 0x5410, R44 ;  /* 0x000054102d9a7816 */ /* 0x000fe2000000002c */
[----:B------:R-:W-:Y:S01]  /*93e0*/  FADD.FTZ R0, R246, R0 ;  /* 0x00000000f6007221 */ /* 0x000fe20000010000 */
[----:B------:R-:W-:Y:S01]  /*93f0*/  LOP3.LUT R48, R138, 0xff, RZ, 0xc0, !PT ;  /* 0x000000ff8a307812 */ /* 0x000fe200078ec0ff */
[C---:B------:R-:W-:Y:S05]  /*9400*/  HMMA.16816.F32.BF16 R112, R140.reuse, R36, R112 ;  /* 0x000000248c70723c */ /* 0x040fea0000041870 */
[----:B------:R-:W-:Y:S01]  /*9410*/  LOP3.LUT R46, R46, 0xff, RZ, 0xc0, !PT ;  /* 0x000000ff2e2e7812 */ /* 0x000fe200078ec0ff */
[-C--:B------:R-:W-:Y:S05]  /*9420*/  HMMA.16816.F32.BF16 R116, R140, R38.reuse, R116 ;  /* 0x000000268c74723c */ /* 0x080fea0000041874 */
[----:B------:R-:W-:Y:S01]  /*9430*/  SHF.R.U32.HI R44, RZ, 0x10, R137 ;  /* 0x00000010ff2c7819 */ /* 0x000fe20000011689 */
[C---:B------:R-:W-:Y:S05]  /*9440*/  HMMA.16816.F32.BF16 R120, R144.reuse, R38, R120 ;  /* 0x000000269078723c */ /* 0x040fea0000041878 */
[----:B------:R-:W-:Y:S01]  /*9450*/  SHF.R.U32.HI R138, RZ, 0x18, R138 ;  /* 0x00000018ff8a7819 */ /* 0x000fe2000001168a */
[----:B------:R-:W-:Y:S01]  /*9460*/  FADD.FTZ R3, R247, R3 ;  /* 0x00000003f7037221 */ /* 0x000fe20000010000 */
[----:B--2---:R-:W-:Y:S01]  /*9470*/  PRMT R139, R48, 0x5410, R47 ;  /* 0x00005410308b7816 */ /* 0x004fe2000000002f */
[----:B------:R-:W-:Y:S03]  /*9480*/  FADD.FTZ R0, R241, R0 ;  /* 0x00000000f1007221 */ /* 0x000fe60000010000 */
[----:B------:R-:W-:Y:S01]  /*9490*/  PRMT R138, R46, 0x5410, R138 ;  /* 0x000054102e8a7816 */ /* 0x000fe2000000008a */
[----:B------:R-:W-:Y:S01]  /*94a0*/  FADD.FTZ R3, R210, R3 ;  /* 0x00000003d2037221 */ /* 0x000fe20000010000 */
[----:B------:R-:W-:Y:S01]  /*94b0*/  LOP3.LUT R49, R44, 0xff, RZ, 0xc0, !PT ;  /* 0x000000ff2c317812 */ /* 0x000fe200078ec0ff */
[----:B------:R-:W-:Y:S01]  /*94c0*/  FADD.FTZ R0, R208, R0 ;  /* 0x00000000d0007221 */ /* 0x000fe20000010000 */
[----:B------:R-:W1:Y:S01]  /*94d0*/  LDSM.16.MT88.4 R44, [R214+0xb400] ;  /* 0x00b40000d62c783b */ /* 0x000e620000004200 */
[--C-:B------:R-:W-:Y:S02]  /*94e0*/  HSET2.LE.AND R48, R149, R188.reuse, PT ;  /* 0x000000bc95307233 */ /* 0x100fe40003803000 */
[----:B------:R-:W-:Y:S02]  /*94f0*/  SHF.R.U32.HI R137, RZ, 0x18, R137 ;  /* 0x00000018ff897819 */ /* 0x000fe40000011689 */
[----:B------:R-:W-:Y:S02]  /*9500*/  F2FP.BF16.F32.PACK_AB R51, R199, R200 ;  /* 0x000000c8c733723e */ /* 0x000fe400000010ff */
[----:B------:R-:W-:Y:S01]  /*9510*/  PRMT R137, R49, 0x5410, R137 ;  /* 0x0000541031897816 */ /* 0x000fe20000000089 */
[----:B---3--:R-:W2:Y:S01]  /*9520*/  LDSM.16.MT88.4 R148, [R212+0x9800] ;  /* 0x00980000d494783b */ /* 0x008ea20000004200 */
[----:B------:R-:W-:Y:S02]  /*9530*/  LOP3.LUT R51, R48, R51, RZ, 0xc0, !PT ;  /* 0x0000003330337212 */ /* 0x000fe400078ec0ff */
[--C-:B------:R-:W-:Y:S02]  /*9540*/  HSET2.LE.AND R49, R138, R188.reuse, PT ;  /* 0x000000bc8a317233 */ /* 0x100fe40003803000 */
[----:B----4-:R-:W-:Y:S02]  /*9550*/  F2FP.BF16.F32.PACK_AB R37, R195, R196 ;  /* 0x000000c4c325723e */ /* 0x010fe400000010ff */
[--C-:B------:R-:W-:Y:S02]  /*9560*/  HSET2.LE.AND R48, R139, R188.reuse, PT ;  /* 0x000000bc8b307233 */ /* 0x100fe40003803000 */
[----:B------:R-:W-:Y:S02]  /*9570*/  F2FP.BF16.F32.PACK_AB R36, R197, R198 ;  /* 0x000000c6c524723e */ /* 0x000fe400000010ff */
[----:B------:R-:W-:Y:S02]  /*9580*/  LOP3.LUT R49, R49, R37, RZ, 0xc0, !PT ;  /* 0x0000002531317212 */ /* 0x000fe400078ec0ff */
[--C-:B------:R-:W-:Y:S02]  /*9590*/  HSET2.LE.AND R37, R153, R188.reuse, PT ;  /* 0x000000bc99257233 */ /* 0x100fe40003803000 */
[----:B------:R-:W-:Y:S02]  /*95a0*/  LOP3.LUT R48, R48, R36, RZ, 0xc0, !PT ;  /* 0x0000002430307212 */ /* 0x000fe400078ec0ff */
[----:B------:R-:W-:Y:S02]  /*95b0*/  F2FP.BF16.F32.PACK_AB R36, R193, R194 ;  /* 0x000000c2c124723e */ /* 0x000fe400000010ff */
[--C-:B------:R-:W-:Y:S02]  /*95c0*/  HSET2.LE.AND R42, R155, R188.reuse, PT ;  /* 0x000000bc9b2a7233 */ /* 0x100fe40003803000 */
[----:B-----5:R-:W-:Y:S02]  /*95d0*/  F2FP.BF16.F32.PACK_AB R43, R186, R187 ;  /* 0x000000bbba2b723e */ /* 0x020fe400000010ff */
[----:B------:R-:W-:Y:S02]  /*95e0*/  F2FP.BF16.F32.PACK_AB R41, R167, R185 ;  /* 0x000000b9a729723e */ /* 0x000fe400000010ff */
[----:B------:R-:W-:Y:S02]  /*95f0*/  LOP3.LUT R42, R42, R36, RZ, 0xc0, !PT ;  /* 0x000000242a2a7212 */ /* 0x000fe400078ec0ff */
[----:B------:R-:W-:Y:S02]  /*9600*/  LOP3.LUT R43, R37, R43, RZ, 0xc0, !PT ;  /* 0x0000002b252b7212 */ /* 0x000fe400078ec0ff */
[----:B------:R-:W3:Y:S01]  /*9610*/  LDSM.16.MT88.4 R36, [R214+0x9800] ;  /* 0x00980000d624783b */ /* 0x000ee20000004200 */
[--C-:B------:R-:W-:Y:S01]  /*9620*/  HSET2.LE.AND R40, R152, R188.reuse, PT ;  /* 0x000000bc98287233 */ /* 0x100fe20003803000 */
[-C--:B-1----:R-:W-:Y:S03]  /*9630*/  HMMA.16816.F32.BF16 R24, R144, R44.reuse, R24 ;  /* 0x0000002c9018723c */ /* 0x082fe60000041818 */
[----:B------:R-:W-:Y:S03]  /*9640*/  F2FP.BF16.F32.PACK_AB R50, R201, R202 ;  /* 0x000000cac932723e */ /* 0x000fe600000010ff */
[C---:B------:R-:W-:Y:S05]  /*9650*/  HMMA.16816.F32.BF16 R124, R140.reuse, R44, R124 ;  /* 0x0000002c8c7c723c */ /* 0x040fea000004187c */
[----:B------:R-:W-:Y:S01]  /*9660*/  LOP3.LUT R50, R40, R50, RZ, 0xc0, !PT ;  /* 0x0000003228327212 */ /* 0x000fe200078ec0ff */
[-C--:B------:R-:W-:Y:S05]  /*9670*/  HMMA.16816.F32.BF16 R128, R140, R46.reuse, R128 ;  /* 0x0000002e8c80723c */ /* 0x080fea0000041880 */
[--C-:B------:R-:W-:Y:S01]  /*9680*/  HSET2.LE.AND R40, R154, R188.reuse, PT ;  /* 0x000000bc9a287233 */ /* 0x100fe20003803000 */
[----:B------:R-:W-:Y:S05]  /*9690*/  HMMA.16816.F32.BF16 R28, R144, R46, R28 ;  /* 0x0000002e901c723c */ /* 0x000fea000004181c */
[--C-:B------:R-:W-:Y:S01]  /*96a0*/  HSET2.LE.AND R44, R137, R188.reuse, PT ;  /* 0x000000bc892c7233 */ /* 0x100fe20003803000 */
[-C--:B--2---:R-:W-:Y:S05]  /*96b0*/  HMMA.16816.F32.BF16 R4, R48, R148.reuse, R4 ;  /* 0x000000943004723c */ /* 0x084fea0000041804 */
[----:B------:R-:W-:Y:S02]  /*96c0*/  F2FP.BF16.F32.PACK_AB R45, R184, R165 ;  /* 0x000000a5b82d723e */ /* 0x000fe400000010ff */
[----:B------:R-:W-:Y:S04]  /*96d0*/  LOP3.LUT R40, R40, R41, RZ, 0xc0, !PT ;  /* 0x0000002928287212 */ /* 0x000fe800078ec0ff */
[----:B------:R-:W-:Y:S02]  /*96e0*/  LOP3.LUT R41, R44, R45, RZ, 0xc0, !PT ;  /* 0x0000002d2c297212 */ /* 0x000fe400078ec0ff */
[----:B------:R-:W1:Y:S05]  /*96f0*/  LDSM.16.MT88.4 R44, [R212+0xa800] ;  /* 0x00a80000d42c783b */ /* 0x000e6a0000004200 */
[C---:B------:R-:W-:Y:S06]  /*9700*/  HMMA.16816.F32.BF16 R8, R40.reuse, R148, R8 ;  /* 0x000000942808723c */ /* 0x040fec0000041808 */
[-C--:B------:R-:W-:Y:S06]  /*9710*/  HMMA.16816.F32.BF16 R12, R40, R150.reuse, R12 ;  /* 0x00000096280c723c */ /* 0x080fec000004180c */
[C---:B------:R-:W-:Y:S01]  /*9720*/  HMMA.16816.F32.BF16 R16, R48.reuse, R150, R16 ;  /* 0x000000963010723c */ /* 0x040fe20000041810 */
[----:B------:R-:W-:Y:S05]  /*9730*/  LDSM.16.MT88.4 R148, [R212+0x9c00] ;  /* 0x009c0000d494783b */ /* 0x000fea0000004200 */
[-C--:B---3--:R-:W-:Y:S06]  /*9740*/  HMMA.16816.F32.BF16 R68, R48, R36.reuse, R68 ;  /* 0x000000243044723c */ /* 0x088fec0000041844 */
[C---:B------:R-:W-:Y:S06]  /*9750*/  HMMA.16816.F32.BF16 R72, R40.reuse, R36, R72 ;  /* 0x000000242848723c */ /* 0x040fec0000041848 */
[-C--:B------:R-:W-:Y:S05]  /*9760*/  HMMA.16816.F32.BF16 R76, R40, R38.reuse, R76 ;  /* 0x00000026284c723c */ /* 0x080fea000004184c */
[--C-:B------:R-:W-:Y:S01]  /*9770*/  FFMA.FTZ R36, R67, UR4, -R190.reuse ;  /* 0x0000000443247c23 */ /* 0x100fe200080108be */
[C---:B------:R-:W-:Y:S01]  /*9780*/  HMMA.16816.F32.BF16 R80, R48.reuse, R38, R80 ;  /* 0x000000263050723c */ /* 0x040fe20000041850 */
[----:B------:R-:W2:Y:S02]  /*9790*/  LDSM.16.MT88.4 R64, [R214+0xa800] ;  /* 0x00a80000d640783b */ /* 0x000ea40000004200 */
[----:B------:R3:W4:Y:S02]  /*97a0*/  MUFU.EX2 R180, R36 ;  /* 0x0000002400b47308 */ /* 0x0007240000000800 */
[----:B------:R-:W-:Y:S01]  /*97b0*/  FFMA.FTZ R190, R55, UR4, -R190 ;  /* 0x0000000437be7c23 */ /* 0x000fe200080108be */
[-C--:B-1----:R-:W-:Y:S05]  /*97c0*/  HMMA.16816.F32.BF16 R84, R48, R44.reuse, R84 ;  /* 0x0000002c3054723c */ /* 0x082fea0000041854 */
[----:B------:R-:W-:Y:S01]  /*97d0*/  LOP3.LUT R38, R157, UR14, R166, 0x96, !PT ;  /* 0x0000000e9d267c12 */ /* 0x000fe2000f8e96a6 */
[C---:B------:R-:W-:Y:S01]  /*97e0*/  HMMA.16816.F32.BF16 R88, R40.reuse, R44, R88 ;  /* 0x0000002c2858723c */ /* 0x040fe20000041858 */
[----:B------:R-:W-:Y:S04]  /*97f0*/  MUFU.EX2 R190, R190 ;  /* 0x000000be00be7308 */ /* 0x000fe80000000800 */
[----:B------:R-:W-:Y:S01]  /*9800*/  IMAD.MOV.U32 R166, RZ, RZ, R178 ;  /* 0x000000ffffa67224 */ /* 0x000fe200078e00b2 */
[-C--:B------:R-:W-:Y:S05]  /*9810*/  HMMA.16816.F32.BF16 R92, R40, R46.reuse, R92 ;  /* 0x0000002e285c723c */ /* 0x080fea000004185c */
[----:B------:R1:W5:Y:S01]  /*9820*/  MUFU.EX2 R178, R54 ;  /* 0x0000003600b27308 */ /* 0x0003620000000800 */
[----:B---3--:R-:W-:Y:S01]  /*9830*/  LOP3.LUT R36, R161, UR14, R168, 0x96, !PT ;  /* 0x0000000ea1247c12 */ /* 0x008fe2000f8e96a8 */
[C---:B------:R-:W-:Y:S04]  /*9840*/  HMMA.16816.F32.BF16 R96, R48.reuse, R46, R96 ;  /* 0x0000002e3060723c */ /* 0x040fe80000041860 */
[----:B------:R-:W-:Y:S01]  /*9850*/  IMAD.WIDE.U32 R36, R36, -0x2daee0ad, RZ ;  /* 0xd2511f5324247825 */ /* 0x000fe200078e00ff */
[----:B------:R-:W-:Y:S06]  /*9860*/  F2FP.BF16.F32.PACK_AB R168, R189, R179 ;  /* 0x000000b3bda8723e */ /* 0x000fec00000010ff */
[----:B------:R-:W-:Y:S01]  /*9870*/  LOP3.LUT R53, R37, UR25, R162, 0x96, !PT ;  /* 0x0000001925357c12 */ /* 0x000fe2000f8e96a2 */
[----:B------:R-:W-:Y:S01]  /*9880*/  IMAD.WIDE.U32 R44, R38, -0x2daee0ad, RZ ;  /* 0xd2511f53262c7825 */ /* 0x000fe200078e00ff */
[C---:B------:R-:W-:Y:S02]  /*9890*/  LOP3.LUT R55, R36.reuse, 0xffff, RZ, 0xc0, !PT ;  /* 0x0000ffff24377812 */ /* 0x040fe400078ec0ff */
[--C-:B-1----:R-:W-:Y:S01]  /*98a0*/  SHF.R.U32.HI R54, RZ, 0x10, R36.reuse ;  /* 0x00000010ff367819 */ /* 0x102fe20000011624 */
[-C--:B--2---:R-:W-:Y:S03]  /*98b0*/  HMMA.16816.F32.BF16 R32, R48, R64.reuse, R32 ;  /* 0x000000403020723c */ /* 0x084fe60000041820 */
[----:B------:R-:W-:Y:S02]  /*98c0*/  LOP3.LUT R138, R36, 0xff, RZ, 0xc0, !PT ;  /* 0x000000ff248a7812 */ /* 0x000fe400078ec0ff */
[----:B------:R-:W-:Y:S01]  /*98d0*/  SHF.R.U32.HI R137, RZ, 0x18, R36 ;  /* 0x00000018ff897819 */ /* 0x000fe20000011624 */
[C---:B------:R-:W-:Y:S01]  /*98e0*/  HMMA.16816.F32.BF16 R20, R40.reuse, R64, R20 ;  /* 0x000000402814723c */ /* 0x040fe20000041814 */
[----:B------:R-:W1:Y:S04]  /*98f0*/  LDSM.16.MT88.4 R36, [R212+0xb800] ;  /* 0x00b80000d424783b */ /* 0x000e680000004200 */
[----:B------:R-:W-:Y:S01]  /*9900*/  LOP3.LUT R52, R45, UR25, R164, 0x96, !PT ;  /* 0x000000192d347c12 */ /* 0x000fe2000f8e96a4 */
[-C--:B------:R-:W-:Y:S05]  /*9910*/  HMMA.16816.F32.BF16 R100, R40, R66.reuse, R100 ;  /* 0x000000422864723c */ /* 0x080fea0000041864 */
[----:B------:R-:W-:Y:S01]  /*9920*/  LOP3.LUT R47, R44, 0xffff, RZ, 0xc0, !PT ;  /* 0x0000ffff2c2f7812 */ /* 0x000fe200078ec0ff */
[C---:B------:R-:W-:Y:S05]  /*9930*/  HMMA.16816.F32.BF16 R104, R48.reuse, R66, R104 ;  /* 0x000000423068723c */ /* 0x040fea0000041868 */
[----:B------:R-:W-:Y:S01]  /*9940*/  SHF.R.U32.HI R45, RZ, 0x8, R55 ;  /* 0x00000008ff2d7819 */ /* 0x000fe20000011637 */
[----:B------:R-:W-:Y:S01]  /*9950*/  IMAD.MOV.U32 R164, RZ, RZ, R171 ;  /* 0x000000ffffa47224 */ /* 0x000fe200078e00ab */
[----:B------:R-:W-:Y:S01]  /*9960*/  LOP3.LUT R46, R54, 0xff, RZ, 0xc0, !PT ;  /* 0x000000ff362e7812 */ /* 0x000fe200078ec0ff */
[----:B------:R-:W-:Y:S02]  /*9970*/  IMAD.MOV.U32 R171, RZ, RZ, R177 ;  /* 0x000000ffffab7224 */ /* 0x000fe400078e00b1 */
[----:B------:R2:W3:Y:S01]  /*9980*/  MUFU.EX2 R177, R56 ;  /* 0x0000003800b17308 */ /* 0x0004e20000000800 */
[--C-:B------:R-:W-:Y:S02]  /*9990*/  SHF.R.U32.HI R139, RZ, 0x10, R44.reuse ;  /* 0x00000010ff8b7819 */ /* 0x100fe4000001162c */
[----:B------:R-:W-:Y:S02]  /*99a0*/  LOP3.LUT R55, R44, 0xff, RZ, 0xc0, !PT ;  /* 0x000000ff2c377812 */ /* 0x000fe400078ec0ff */
[----:B------:R-:W-:Y:S02]  /*99b0*/  SHF.R.U32.HI R54, RZ, 0x18, R44 ;  /* 0x00000018ff367819 */ /* 0x000fe4000001162c */
[----:B------:R-:W-:Y:S02]  /*99c0*/  LOP3.LUT R44, R53, 0xffff, RZ, 0xc0, !PT ;  /* 0x0000ffff352c7812 */ /* 0x000fe400078ec0ff */
[----:B------:R-:W-:Y:S02]  /*99d0*/  PRMT R141, R138, 0x5410, R45 ;  /* 0x000054108a8d7816 */ /* 0x000fe4000000002d */
[----:B------:R-:W-:Y:S02]  /*99e0*/  PRMT R140, R46, 0x5410, R137 ;  /* 0x000054102e8c7816 */ /* 0x000fe40000000089 */
[----:B------:R-:W-:Y:S02]  /*99f0*/  SHF.R.U32.HI R47, RZ, 0x8, R47 ;  /* 0x00000008ff2f7819 */ /* 0x000fe4000001162f */
[----:B------:R-:W-:Y:S02]  /*9a00*/  LOP3.LUT R46, R139, 0xff, RZ, 0xc0, !PT ;  /* 0x000000ff8b2e7812 */ /* 0x000fe400078ec0ff */
[----:B------:R-:W-:Y:S01]  /*9a10*/  LOP3.LUT R45, R53, 0xff, RZ, 0xc0, !PT ;  /* 0x000000ff352d7812 */ /* 0x000fe200078ec0ff */
[-C--:B-1----:R-:W-:Y:S03]  /*9a20*/  HMMA.16816.F32.BF16 R108, R48, R36.reuse, R108 ;  /* 0x00000024306c723c */ /* 0x082fe6000004186c */
[----:B------:R-:W-:Y:S02]  /*9a30*/  SHF.R.U32.HI R44, RZ, 0x8, R44 ;  /* 0x00000008ff2c7819 */ /* 0x000fe4000001162c */
[----:B------:R-:W-:Y:S01]  /*9a40*/  PRMT R137, R55, 0x5410, R47 ;  /* 0x0000541037897816 */ /* 0x000fe2000000002f */
[C---:B------:R-:W-:Y:S05]  /*9a50*/  HMMA.16816.F32.BF16 R112, R40.reuse, R36, R112 ;  /* 0x000000242870723c */ /* 0x040fea0000041870 */
[----:B------:R-:W-:Y:S01]  /*9a60*/  PRMT R138, R46, 0x5410, R54 ;  /* 0x000054102e8a7816 */ /* 0x000fe20000000036 */
[-C--:B------:R-:W-:Y:S05]  /*9a70*/  HMMA.16816.F32.BF16 R116, R40, R38.reuse, R116 ;  /* 0x000000262874723c */ /* 0x080fea0000041874 */
[----:B------:R-:W-:Y:S01]  /*9a80*/  PRMT R139, R45, 0x5410, R44 ;  /* 0x000054102d8b7816 */ /* 0x000fe2000000002c */
[C---:B------:R-:W-:Y:S01]  /*9a90*/  HMMA.16816.F32.BF16 R120, R48.reuse, R38, R120 ;  /* 0x000000263078723c */ /* 0x040fe20000041878 */
[----:B------:R-:W1:Y:S04]  /*9aa0*/  LDSM.16.MT88.4 R44, [R214+0xb800] ;  /* 0x00b80000d62c783b */ /* 0x000e680000004200 */
[--C-:B--2---:R-:W-:Y:S02]  /*9ab0*/  SHF.R.U32.HI R56, RZ, 0x10, R53.reuse ;  /* 0x00000010ff387819 */ /* 0x104fe40000011635 */
[C---:B------:R-:W-:Y:S04]  /*9ac0*/  LOP3.LUT R54, R52.reuse, 0xffff, RZ, 0xc0, !PT ;  /* 0x0000ffff34367812 */ /* 0x040fe800078ec0ff */
[----:B------:R-:W-:Y:S02]  /*9ad0*/  SHF.R.U32.HI R57, RZ, 0x18, R53 ;  /* 0x00000018ff397819 */ /* 0x000fe40000011635 */
[----:B------:R-:W-:Y:S02]  /*9ae0*/  LOP3.LUT R58, R52, 0xff, RZ, 0xc0, !PT ;  /* 0x000000ff343a7812 */ /* 0x000fe400078ec0ff */
[----:B------:R-:W-:Y:S02]  /*9af0*/  LOP3.LUT R53, R56, 0xff, RZ, 0xc0, !PT ;  /* 0x000000ff38357812 */ /* 0x000fe400078ec0ff */
[----:B------:R-:W-:Y:S02]  /*9b00*/  SHF.R.U32.HI R54, RZ, 0x8, R54 ;  /* 0x00000008ff367819 */ /* 0x000fe40000011636 */
[----:B------:R-:W-:Y:S02]  /*9b10*/  SHF.R.U32.HI R55, RZ, 0x10, R52 ;  /* 0x00000010ff377819 */ /* 0x000fe40000011634 */
[----:B------:R-:W-:Y:S02]  /*9b20*/  PRMT R53, R53, 0x5410, R57 ;  /* 0x0000541035357816 */ /* 0x000fe40000000039 */
[----:B------:R-:W-:Y:S02]  /*9b30*/  PRMT R54, R58, 0x5410, R54 ;  /* 0x000054103a367816 */ /* 0x000fe40000000036 */
[----:B------:R-:W-:Y:S01]  /*9b40*/  LDSM.16.MT88.4 R56, [R212+0xac00] ;  /* 0x00ac0000d438783b */ /* 0x000fe20000004200 */
[----:B------:R-:W-:Y:S02]  /*9b50*/  SHF.R.U32.HI R52, RZ, 0x18, R52 ;  /* 0x00000018ff347819 */ /* 0x000fe40000011634 */
[----:B------:R-:W-:Y:S02]  /*9b60*/  LOP3.LUT R55, R55, 0xff, RZ, 0xc0, !PT ;  /* 0x000000ff37377812 */ /* 0x000fe400078ec0ff */
[--C-:B------:R-:W-:Y:S02]  /*9b70*/  HSET2.LE.AND R37, R53, R188.reuse, PT ;  /* 0x000000bc35257233 */ /* 0x100fe40003803000 */
[----:B------:R-:W-:Y:S02]  /*9b80*/  PRMT R67, R55, 0x5410, R52 ;  /* 0x0000541037437816 */ /* 0x000fe40000000034 */
[--C-:B------:R-:W-:Y:S02]  /*9b90*/  HSET2.LE.AND R66, R54, R188.reuse, PT ;  /* 0x000000bc36427233 */ /* 0x100fe40003803000 */
[----:B------:R-:W2:Y:S01]  /*9ba0*/  LDSM.16.MT88.4 R52, [R214+0x9c00] ;  /* 0x009c0000d634783b */ /* 0x000ea20000004200 */
[--C-:B------:R-:W-:Y:S02]  /*9bb0*/  HSET2.LE.AND R64, R141, R188.reuse, PT ;  /* 0x000000bc8d407233 */ /* 0x100fe40003803000 */
[--C-:B------:R-:W-:Y:S01]  /*9bc0*/  HSET2.LE.AND R65, R140, R188.reuse, PT ;  /* 0x000000bc8c417233 */ /* 0x100fe20003803000 */
[-C--:B-1----:R-:W-:Y:S03]  /*9bd0*/  HMMA.16816.F32.BF16 R24, R48, R44.reuse, R24 ;  /* 0x0000002c3018723c */ /* 0x082fe60000041818 */
[--C-:B------:R-:W-:Y:S02]  /*9be0*/  HSET2.LE.AND R137, R137, R188.reuse, PT ;  /* 0x000000bc89897233 */ /* 0x100fe40003803000 */
[--C-:B------:R-:W-:Y:S01]  /*9bf0*/  HSET2.LE.AND R138, R138, R188.reuse, PT ;  /* 0x000000bc8a8a7233 */ /* 0x100fe20003803000 */
[C---:B------:R-:W-:Y:S05]  /*9c00*/  HMMA.16816.F32.BF16 R124, R40.reuse, R44, R124 ;  /* 0x0000002c287c723c */ /* 0x040fea000004187c */
[--C-:B------:R-:W-:Y:S01]  /*9c10*/  HSET2.LE.AND R36, R139, R188.reuse, PT ;  /* 0x000000bc8b247233 */ /* 0x100fe20003803000 */
[-C--:B------:R-:W-:Y:S05]  /*9c20*/  HMMA.16816.F32.BF16 R128, R40, R46.reuse, R128 ;  /* 0x0000002e2880723c */ /* 0x080fea0000041880 */
[----:B------:R-:W-:Y:S01]  /*9c30*/  HSET2.LE.AND R67, R67, R188, PT ;  /* 0x000000bc43437233 */ /* 0x000fe20003803000 */
[----:B------:R-:W-:Y:S05]  /*9c40*/  HMMA.16816.F32.BF16 R28, R48, R46, R28 ;  /* 0x0000002e301c723c */ /* 0x000fea000004181c */
[----:B------:R-:W-:Y:S01]  /*9c50*/  IMAD.MOV.U32 R139, RZ, RZ, R171 ;  /* 0x000000ffff8b7224 */ /* 0x000fe200078e00ab */
[----:B----4-:R-:W-:Y:S01]  /*9c60*/  F2FP.BF16.F32.PACK_AB R171, R180, R181 ;  /* 0x000000b5b4ab723e */ /* 0x010fe200000010ff */
[----:B------:R-:W-:Y:S01]  /*9c70*/  IMAD.MOV.U32 R188, RZ, RZ, R170 ;  /* 0x000000ffffbc7224 */ /* 0x000fe200078e00aa */
[----:B------:R-:W-:Y:S03]  /*9c80*/  F2FP.BF16.F32.PACK_AB R170, R182, R183 ;  /* 0x000000b7b6aa723e */ /* 0x000fe600000010ff */
[----:B-----5:R-:W-:Y:S02]  /*9c90*/  F2FP.BF16.F32.PACK_AB R169, R190, R178 ;  /* 0x000000b2bea9723e */ /* 0x020fe400000010ff */
[----:B------:R-:W-:Y:S02]  /*9ca0*/  LOP3.LUT R170, R64, R170, RZ, 0xc0, !PT ;  /* 0x000000aa40aa7212 */ /* 0x000fe400078ec0ff */
[----:B------:R-:W-:Y:S02]  /*9cb0*/  LOP3.LUT R171, R65, R171, RZ, 0xc0, !PT ;  /* 0x000000ab41ab7212 */ /* 0x000fe400078ec0ff */
[----:B------:R-:W-:Y:S02]  /*9cc0*/  LOP3.LUT R168, R36, R168, RZ, 0xc0, !PT ;  /* 0x000000a824a87212 */ /* 0x000fe400078ec0ff */
[----:B------:R-:W-:Y:S02]  /*9cd0*/  LOP3.LUT R169, R37, R169, RZ, 0xc0, !PT ;  /* 0x000000a925a97212 */ /* 0x000fe400078ec0ff */
[----:B---3--:R-:W-:Y:S02]  /*9ce0*/  F2FP.BF16.F32.PACK_AB R36, R176, R177 ;  /* 0x000000b1b024723e */ /* 0x008fe400000010ff */
[----:B------:R-:W-:Y:S02]  /*9cf0*/  F2FP.BF16.F32.PACK_AB R37, R174, R175 ;  /* 0x000000afae25723e */ /* 0x000fe400000010ff */
[----:B------:R-:W-:Y:S01]  /*9d00*/  F2FP.BF16.F32.PACK_AB R38, R192, R173 ;  /* 0x000000adc026723e */ /* 0x000fe200000010ff */
[-C--:B------:R-:W-:Y:S01]  /*9d10*/  HMMA.16816.F32.BF16 R144, R168, R148.reuse, R4 ;  /* 0x00000094a890723c */ /* 0x080fe20000041804 */
[----:B------:R-:W1:Y:S04]  /*9d20*/  LDSM.16.MT88.4 R4, [R212+0xbc00] ;  /* 0x00bc0000d404783b */ /* 0x000e680000004200 */
[----:B------:R-:W-:Y:S02]  /*9d30*/  F2FP.BF16.F32.PACK_AB R39, R191, R172 ;  /* 0x000000acbf27723e */ /* 0x000fe400000010ff */
[----:B------:R-:W-:Y:S04]  /*9d40*/  LOP3.LUT R36, R66, R36, RZ, 0xc0, !PT ;  /* 0x0000002442247212 */ /* 0x000fe800078ec0ff */
[----:B------:R-:W-:Y:S02]  /*9d50*/  LOP3.LUT R37, R67, R37, RZ, 0xc0, !PT ;  /* 0x0000002543257212 */ /* 0x000fe400078ec0ff */
[----:B------:R-:W-:Y:S01]  /*9d60*/  LOP3.LUT R38, R137, R38, RZ, 0xc0, !PT ;  /* 0x0000002689267212 */ /* 0x000fe200078ec0ff */
[----:B------:R-:W-:Y:S01]  /*9d70*/  IMAD.MOV.U32 R137, RZ, RZ, R2 ;  /* 0x000000ffff897224 */ /* 0x000fe200078e0002 */
[----:B------:R-:W-:Y:S07]  /*9d80*/  LOP3.LUT R39, R138, R39, RZ, 0xc0, !PT ;  /* 0x000000278a277212 */ /* 0x000fee00078ec0ff */
[C---:B------:R-:W-:Y:S01]  /*9d90*/  HMMA.16816.F32.BF16 R140, R36.reuse, R148, R8 ;  /* 0x00000094248c723c */ /* 0x040fe20000041808 */
[----:B------:R-:W3:Y:S05]  /*9da0*/  LDSM.16.MT88.4 R8, [R214+0xbc00] ;  /* 0x00bc0000d608783b */ /* 0x000eea0000004200 */
[-C--:B------:R-:W-:Y:S06]  /*9db0*/  HMMA.16816.F32.BF16 R152, R36, R150.reuse, R12 ;  /* 0x000000962498723c */ /* 0x080fec000004180c */
[C---:B------:R-:W-:Y:S05]  /*9dc0*/  HMMA.16816.F32.BF16 R148, R168.reuse, R150, R16 ;  /* 0x00000096a894723c */ /* 0x040fea0000041810 */
[----:B------:R-:W-:Y:S01]  /*9dd0*/  FADD.FTZ R13, R251, R133 ;  /* 0x00000085fb0d7221 */ /* 0x000fe20000010000 */
        /* <DEDUP_REMOVED lines=27> */
[----:B------:R-:W-:Y:S01]  /*9f90*/  IMAD.MOV.U32 R132, RZ, RZ, R134 ;  /* 0x000000ffff847224 */ /* 0x000fe200078e0086 */
[-C--:B------:R-:W-:Y:S05]  /*9fa0*/  HMMA.16816.F32.BF16 R116, R36, R6.reuse, R116 ;  /* 0x000000062474723c */ /* 0x080fea0000041874 */
        /* <DEDUP_REMOVED lines=39> */
[----:B------:R-:W-:Y:S02]  /*a220*/  VIADD R0, R219, 0xffffffff ;  /* 0xffffffffdb007836 */ /* 0x000fe40000000000 */
[----:B------:R-:W-:Y:S01]  /*a230*/  FADD.FTZ R233, R182, R5 ;  /* 0x00000005b6e97221 */ /* 0x000fe20000010000 */
[----:B------:R-:W-:Y:S01]  /*a240*/  FADD.FTZ R234, R180, R6 ;  /* 0x00000006b4ea7221 */ /* 0x000fe20000010000 */
[----:B------:R-:W-:Y:S01]  /*a250*/  FADD.FTZ R236, R191, R3 ;  /* 0x00000003bfec7221 */ /* 0x000fe20000010000 */
[----:B------:R-:W-:Y:S02]  /*a260*/  IMAD.MOV.U32 R219, RZ, RZ, R0 ;  /* 0x000000ffffdb7224 */ /* 0x000fe400078e0000 */
[----:B------:R-:W-:Y:S01]  /*a270*/  FADD.FTZ R235, R192, R4 ;  /* 0x00000004c0eb7221 */ /* 0x000fe20000010000 */
[----:B------:R-:W-:Y:S02]  /*a280*/  IMAD.MOV.U32 R3, RZ, RZ, R135 ;  /* 0x000000ffff037224 */ /* 0x000fe400078e0087 */
[----:B------:R-:W-:Y:S01]  /*a290*/  IMAD.MOV.U32 R0, RZ, RZ, R136 ;  /* 0x000000ffff007224 */ /* 0x000fe200078e0088 */
[----:B------:R-:W-:Y:S06]  /*a2a0*/  @P2 BRA `(.L_x_314) ;  /* 0xffffffc000382947 */ /* 0x000fec000383ffff */
.L_x_313:
[----:B------:R-:W2:Y:S01]  /*a2b0*/  LDL R57, [R1+0x34] ;  /* 0x0000340001397983 */ /* 0x000ea20000100800 */
[----:B------:R-:W-:Y:S01]  /*a2c0*/  ULDC UR4, c[0x0][0x38c] ;  /* 0x0000e30000047ab9 */ /* 0x000fe20000000800 */
[----:B------:R-:W-:Y:S02]  /*a2d0*/  UMOV UR5, 0x400 ;  /* 0x0000040000057882 */ /* 0x000fe40000000000 */
[----:B------:R-:W1:Y:S04]  /*a2e0*/  SHFL.BFLY PT, R3, R233, 0x2, 0x1f ;  /* 0x0c401f00e9037f89 */ /* 0x000e6800000e0000 */
[----:B------:R-:W3:Y:S04]  /*a2f0*/  SHFL.BFLY PT, R0, R234, 0x2, 0x1f ;  /* 0x0c401f00ea007f89 */ /* 0x000ee800000e0000 */
[----:B------:R-:W4:Y:S04]  /*a300*/  SHFL.BFLY PT, R5, R235, 0x2, 0x1f ;  /* 0x0c401f00eb057f89 */ /* 0x000f2800000e0000 */
[----:B------:R-:W-:Y:S01]  /*a310*/  SHFL.BFLY PT, R6, R236, 0x2, 0x1f ;  /* 0x0c401f00ec067f89 */ /* 0x000fe200000e0000 */
[----:B------:R-:W5:Y:S01]  /*a320*/  S2R R9, SR_TID.X ;  /* 0x0000000000097919 */ /* 0x000f620000002100 */
[----:B-1----:R-:W-:Y:S01]  /*a330*/  FADD.FTZ R3, R3, R233 ;  /* 0x000000e903037221 */ /* 0x002fe20000010000 */
[----:B---3--:R-:W-:-:S04]  /*a340*/  FADD.FTZ R0, R0, R234 ;  /* 0x000000ea00007221 */ /* 0x008fc80000010000 */
[----:B------:R-:W1:Y:S01]  /*a350*/  SHFL.BFLY PT, R4, R3, 0x1, 0x1f ;  /* 0x0c201f0003047f89 */ /* 0x000e6200000e0000 */
[----:B----4-:R-:W-:-:S03]  /*a360*/  FADD.FTZ R5, R5, R235 ;  /* 0x000000eb05057221 */ /* 0x010fc60000010000 */
[----:B------:R-:W3:Y:S01]  /*a370*/  SHFL.BFLY PT, R7, R0, 0x1, 0x1f ;  /* 0x0c201f0000077f89 */ /* 0x000ee200000e0000 */
[----:B-----5:R-:W-:-:S04]  /*a380*/  SHF.R.S32.HI R52, RZ, 0x1f, R9 ;  /* 0x0000001fff347819 */ /* 0x020fc80000011409 */
[-C--:B------:R-:W-:Y:S01]  /*a390*/  LEA.HI R8, R52, R9.reuse, RZ, 0x2 ;  /* 0x0000000934087211 */ /* 0x080fe200078f10ff */
[----:B-1----:R-:W-:Y:S01]  /*a3a0*/  FADD.FTZ R55, R3, R4 ;  /* 0x0000000403377221 */ /* 0x002fe20000010000 */
[----:B------:R-:W-:Y:S01]  /*a3b0*/  FADD.FTZ R4, R6, R236 ;  /* 0x000000ec06047221 */ /* 0x000fe20000010000 */
[----:B------:R-:W-:Y:S01]  /*a3c0*/  MOV R3, 0x3f800000 ;  /* 0x3f80000000037802 */ /* 0x000fe20000000f00 */
[----:B---3--:R-:W-:Y:S02]  /*a3d0*/  FADD.FTZ R53, R0, R7 ;  /* 0x0000000700357221 */ /* 0x008fe40000010000 */
[----:B------:R-:W-:Y:S01]  /*a3e0*/  FSETP.NE.FTZ.AND P4, PT, R55, RZ, PT ;  /* 0x000000ff3700720b */ /* 0x000fe20003f95000 */
[----:B------:R-:W1:Y:S01]  /*a3f0*/  SHFL.BFLY PT, R7, R5, 0x1, 0x1f ;  /* 0x0c201f0005077f89 */ /* 0x000e6200000e0000 */
[----:B------:R-:W-:Y:S02]  /*a400*/  MOV R0, 0x3f800000 ;  /* 0x3f80000000007802 */ /* 0x000fe40000000f00 */
[----:B------:R-:W-:Y:S01]  /*a410*/  FSETP.NE.FTZ.AND P3, PT, R53, RZ, PT ;  /* 0x000000ff3500720b */ /* 0x000fe20003f75000 */
[----:B------:R-:W3:Y:S01]  /*a420*/  SHFL.BFLY PT, R6, R4, 0x1, 0x1f ;  /* 0x0c201f0004067f89 */ /* 0x000ee200000e0000 */
[----:B------:R-:W-:-:S04]  /*a430*/  LEA.HI R52, R52, R9, RZ, 0x5 ;  /* 0x0000000934347211 */ /* 0x000fc800078f28ff */
[----:B------:R-:W-:-:S03]  /*a440*/  SHF.R.S32.HI R52, RZ, 0x5, R52 ;  /* 0x00000005ff347819 */ /* 0x000fc60000011434 */
[----:B------:R-:W4:Y:S08]  /*a450*/  @P4 MUFU.RCP R0, R55 ;  /* 0x0000003700004308 */ /* 0x000f300000001000 */
[----:B------:R-:W5:Y:S01]  /*a460*/  @P3 MUFU.RCP R3, R53 ;  /* 0x0000003500033308 */ /* 0x000f620000001000 */
[----:B-1----:R-:W-:Y:S01]  /*a470*/  FADD.FTZ R54, R5, R7 ;  /* 0x0000000705367221 */ /* 0x002fe20000010000 */
[----:B------:R-:W-:Y:S01]  /*a480*/  MOV R7, 0x3f800000 ;  /* 0x3f80000000077802 */ /* 0x000fe20000000f00 */
[----:B---3--:R-:W-:-:S03]  /*a490*/  FADD.FTZ R56, R4, R6 ;  /* 0x0000000604387221 */ /* 0x008fc60000010000 */
[----:B------:R-:W-:Y:S01]  /*a4a0*/  FSETP.NE.FTZ.AND P2, PT, R54, RZ, PT ;  /* 0x000000ff3600720b */ /* 0x000fe20003f55000 */
[----:B----4-:R-:W-:Y:S01]  /*a4b0*/  FMUL.FTZ R0, R0, UR4 ;  /* 0x0000000400007c20 */ /* 0x010fe20008410000 */
[----:B------:R-:W-:Y:S02]  /*a4c0*/  MOV R6, 0x3f800000 ;  /* 0x3f80000000067802 */ /* 0x000fe40000000f00 */
[----:B------:R-:W-:Y:S01]  /*a4d0*/  FSETP.NE.FTZ.AND P5, PT, R56, RZ, PT ;  /* 0x000000ff3800720b */ /* 0x000fe20003fb5000 */
[----:B------:R-:W-:Y:S01]  /*a4e0*/  FMUL.FTZ R144, R0, R144 ;  /* 0x0000009000907220 */ /* 0x000fe20000410000 */
[----:B------:R-:W-:Y:S01]  /*a4f0*/  LOP3.LUT R4, R8, 0xfffffffc, RZ, 0xc0, !PT ;  /* 0xfffffffc08047812 */ /* 0x000fe200078ec0ff */
[C---:B------:R-:W-:Y:S01]  /*a500*/  FMUL.FTZ R14, R0.reuse, R145 ;  /* 0x00000091000e7220 */ /* 0x040fe20000410000 */
[C---:B------:R-:W-:Y:S01]  /*a510*/  FMUL.FTZ R148, R0.reuse, R148 ;  /* 0x0000009400947220 */ /* 0x040fe20000410000 */
[C---:B------:R-:W-:Y:S01]  /*a520*/  FMUL.FTZ R16, R0.reuse, R149 ;  /* 0x0000009500107220 */ /* 0x040fe20000410000 */
[C---:B------:R-:W-:Y:S01]  /*a530*/  FMUL.FTZ R68, R0.reuse, R68 ;  /* 0x0000004400447220 */ /* 0x040fe20000410000 */
[C---:B------:R-:W-:Y:S01]  /*a540*/  FMUL.FTZ R45, R0.reuse, R69 ;  /* 0x00000045002d7220 */ /* 0x040fe20000410000 */
[C---:B------:R-:W-:Y:S01]  /*a550*/  FMUL.FTZ R80, R0.reuse, R80 ;  /* 0x0000005000507220 */ /* 0x040fe20000410000 */
[----:B------:R-:W1:Y:S01]  /*a560*/  @P2 MUFU.RCP R7, R54 ;  /* 0x0000003600072308 */ /* 0x000e620000001000 */
[C---:B------:R-:W-:Y:S01]  /*a570*/  FMUL.FTZ R41, R0.reuse, R81 ;  /* 0x0000005100297220 */ /* 0x040fe20000410000 */
[C---:B------:R-:W-:Y:S01]  /*a580*/  FMUL.FTZ R84, R0.reuse, R84 ;  /* 0x0000005400547220 */ /* 0x040fe20000410000 */
[C---:B------:R-:W-:Y:S01]  /*a590*/  FMUL.FTZ R37, R0.reuse, R85 ;  /* 0x0000005500257220 */ /* 0x040fe20000410000 */
[C---:B------:R-:W-:Y:S01]  /*a5a0*/  FMUL.FTZ R96, R0.reuse, R96 ;  /* 0x0000006000607220 */ /* 0x040fe20000410000 */
[C---:B------:R-:W-:Y:S01]  /*a5b0*/  FMUL.FTZ R33, R0.reuse, R97 ;  /* 0x0000006100217220 */ /* 0x040fe20000410000 */
[C---:B------:R-:W-:Y:S01]  /*a5c0*/  FMUL.FTZ R160, R0.reuse, R160 ;  /* 0x000000a000a07220 */ /* 0x040fe20000410000 */
[C---:B------:R-:W-:Y:S01]  /*a5d0*/  FMUL.FTZ R29, R0.reuse, R161 ;  /* 0x000000a1001d7220 */ /* 0x040fe20000410000 */
[----:B------:R-:W3:Y:S01]  /*a5e0*/  @P5 MUFU.RCP R6, R56 ;  /* 0x0000003800065308 */ /* 0x000ee20000001000 */
        /* <DEDUP_REMOVED lines=10> */
[----:B------:R-:W-:Y:S01]  /*a690*/  SHF.R.S32.HI R0, RZ, 0x2, R8 ;  /* 0x00000002ff007819 */ /* 0x000fe20000011408 */
[----:B-----5:R-:W-:Y:S01]  /*a6a0*/  FMUL.FTZ R3, R3, UR4 ;  /* 0x0000000403037c20 */ /* 0x020fe20008410000 */
[----:B------:R-:W-:Y:S01]  /*a6b0*/  IADD3 R9, -R4, R9, RZ ;  /* 0x0000000904097210 */ /* 0x000fe20007ffe1ff */
[----:B-1----:R-:W-:Y:S01]  /*a6c0*/  FMUL.FTZ R7, R7, UR4 ;  /* 0x0000000407077c20 */ /* 0x002fe20008410000 */
[----:B------:R-:W-:Y:S01]  /*a6d0*/  SHF.R.S32.HI R4, RZ, 0x1f, R0 ;  /* 0x0000001fff047819 */ /* 0x000fe20000011400 */
[C---:B------:R-:W-:Y:S01]  /*a6e0*/  FMUL.FTZ R146, R3.reuse, R146 ;  /* 0x0000009203927220 */ /* 0x040fe20000410000 */
[C---:B------:R-:W-:Y:S01]  /*a6f0*/  FMUL.FTZ R5, R3.reuse, R147 ;  /* 0x0000009303057220 */ /* 0x040fe20000410000 */
[C---:B------:R-:W-:Y:S01]  /*a700*/  FMUL.FTZ R150, R3.reuse, R150 ;  /* 0x0000009603967220 */ /* 0x040fe20000410000 */
[----:B------:R-:W-:Y:S01]  /*a710*/  LEA.HI R4, R4, R0, RZ, 0x3 ;  /* 0x0000000004047211 */ /* 0x000fe200078f18ff */
[C---:B------:R-:W-:Y:S01]  /*a720*/  FMUL.FTZ R15, R3.reuse, R151 ;  /* 0x00000097030f7220 */ /* 0x040fe20000410000 */
[C---:B------:R-:W-:Y:S01]  /*a730*/  FMUL.FTZ R70, R3.reuse, R70 ;  /* 0x0000004603467220 */ /* 0x040fe20000410000 */
[C---:B------:R-:W-:Y:S01]  /*a740*/  FMUL.FTZ R44, R3.reuse, R71 ;  /* 0x00000047032c7220 */ /* 0x040fe20000410000 */
[----:B------:R-:W-:Y:S01]  /*a750*/  LOP3.LUT R4, R4, 0xfffffff8, RZ, 0xc0, !PT ;  /* 0xfffffff804047812 */ /* 0x000fe200078ec0ff */
        /* <DEDUP_REMOVED lines=18> */
[----:B---3--:R-:W-:Y:S01]  /*a880*/  FMUL.FTZ R6, R6, UR4 ;  /* 0x0000000406067c20 */ /* 0x008fe20008410000 */
[----:B------:R-:W-:Y:S01]  /*a890*/  IADD3 R3, R0, -R4, RZ ;  /* 0x8000000400037210 */ /* 0x000fe20007ffe0ff */
[----:B------:R-:W1:Y:S01]  /*a8a0*/  S2UR UR4, SR_CgaCtaId ;  /* 0x00000000000479c3 */ /* 0x000e620000008800 */
[C---:B------:R-:W-:Y:S01]  /*a8b0*/  FMUL.FTZ R140, R7.reuse, R140 ;  /* 0x0000008c078c7220 */ /* 0x040fe20000410000 */
[----:B------:R-:W-:Y:S01]  /*a8c0*/  FMUL.FTZ R17, R7, R141 ;  /* 0x0000008d07117220 */ /* 0x000fe20000410000 */
[----:B------:R-:W-:Y:S01]  /*a8d0*/  LEA.HI R4, R3, R3, RZ, 0x1 ;  /* 0x0000000303047211 */ /* 0x000fe200078f08ff */
[C---:B------:R-:W-:Y:S01]  /*a8e0*/  FMUL.FTZ R142, R6.reuse, R142 ;  /* 0x0000008e068e7220 */ /* 0x040fe20000410000 */
[----:B------:R-:W-:Y:S01]  /*a8f0*/  FMUL.FTZ R19, R6, R143 ;  /* 0x0000008f06137220 */ /* 0x000fe20000410000 */
[C---:B------:R-:W-:Y:S01]  /*a900*/  FMUL.FTZ R152, R7.reuse, R152 ;  /* 0x0000009807987220 */ /* 0x040fe20000410000 */
[----:B------:R-:W-:Y:S01]  /*a910*/  LOP3.LUT R0, R4, 0x3fffffe, RZ, 0xc0, !PT ;  /* 0x03fffffe04007812 */ /* 0x000fe200078ec0ff */
[----:B------:R-:W-:Y:S01]  /*a920*/  FMUL.FTZ R47, R7, R153 ;  /* 0x00000099072f7220 */ /* 0x000fe20000410000 */
[----:B------:R-:W-:Y:S01]  /*a930*/  SHF.R.S32.HI R4, RZ, 0x1, R4 ;  /* 0x00000001ff047819 */ /* 0x000fe20000011404 */
[C---:B------:R-:W-:Y:S01]  /*a940*/  FMUL.FTZ R154, R6.reuse, R154 ;  /* 0x0000009a069a7220 */ /* 0x040fe20000410000 */
[----:B------:R-:W-:Y:S01]  /*a950*/  IADD3 R3, R3, -R0, RZ ;  /* 0x8000000003037210 */ /* 0x000fe20007ffe0ff */
[----:B------:R-:W-:Y:S01]  /*a960*/  FMUL.FTZ R46, R6, R155 ;  /* 0x0000009b062e7220 */ /* 0x000fe20000410000 */
[----:B------:R-:W-:Y:S01]  /*a970*/  SHF.L.U32 R8, R4, 0x6, RZ ;  /* 0x0000000604087819 */ /* 0x000fe200000006ff */
[C---:B------:R-:W-:Y:S01]  /*a980*/  FMUL.FTZ R72, R7.reuse, R72 ;  /* 0x0000004807487220 */ /* 0x040fe20000410000 */
[----:B------:R-:W-:Y:S01]  /*a990*/  LEA R0, R52, R9, 0x8 ;  /* 0x0000000934007211 */ /* 0x000fe200078e40ff */
[----:B------:R-:W-:Y:S01]  /*a9a0*/  FMUL.FTZ R43, R7, R73 ;  /* 0x00000049072b7220 */ /* 0x000fe20000410000 */
[----:B------:R-:W-:Y:S01]  /*a9b0*/  LOP3.LUT R9, R8, 0xc0, RZ, 0xc0, !PT ;  /* 0x000000c008097812 */ /* 0x000fe200078ec0ff */
[----:B------:R-:W-:Y:S01]  /*a9c0*/  FMUL.FTZ R74, R6, R74 ;  /* 0x0000004a064a7220 */ /* 0x000fe20000410000 */
[----:B------:R-:W-:Y:S01]  /*a9d0*/  LOP3.LUT R8, R4, 0x1, RZ, 0xc0, !PT ;  /* 0x0000000104087812 */ /* 0x000fe200078ec0ff */
[----:B------:R-:W-:Y:S01]  /*a9e0*/  FMUL.FTZ R42, R6, R75 ;  /* 0x0000004b062a7220 */ /* 0x000fe20000410000 */
[----:B------:R-:W-:Y:S01]  /*a9f0*/  LEA R0, R3, R0, 0x4 ;  /* 0x0000000003007211 */ /* 0x000fe200078e20ff */
[----:B------:R-:W-:Y:S01]  /*aa00*/  FMUL.FTZ R76, R7, R76 ;  /* 0x0000004c074c7220 */ /* 0x000fe20000410000 */
[----:B------:R-:W-:Y:S01]  /*aa10*/  LEA.HI R3, R9, R9, RZ, 0x1d ;  /* 0x0000000909037211 */ /* 0x000fe200078fe8ff */
[----:B-1----:R-:W-:Y:S01]  /*aa20*/  ULEA UR4, UR4, UR5, 0x18 ;  /* 0x0000000504047291 */ /* 0x002fe2000f8ec03f */
[----:B------:R-:W-:Y:S01]  /*aa30*/  ISETP.NE.U32.AND P1, PT, R8, 0x1, PT ;  /* 0x000000010800780c */ /* 0x000fe20003f25070 */
[C---:B------:R-:W-:Y:S01]  /*aa40*/  FMUL.FTZ R39, R7.reuse, R77 ;  /* 0x0000004d07277220 */ /* 0x040fe20000410000 */
[----:B------:R-:W-:Y:S01]  /*aa50*/  LEA R0, R0, R3, 0x1 ;  /* 0x0000000300007211 */ /* 0x000fe200078e08ff */
[----:B------:R-:W-:Y:S01]  /*aa60*/  FMUL.FTZ R78, R6, R78 ;  /* 0x0000004e064e7220 */ /* 0x000fe20000410000 */
[----:B------:R-:W-:Y:S01]  /*aa70*/  LOP3.LUT P0, RZ, R4, 0x2, RZ, 0xc0, !PT ;  /* 0x0000000204ff7812 */ /* 0x000fe2000780c0ff */
[----:B------:R-:W-:Y:S01]  /*aa80*/  FMUL.FTZ R38, R6, R79 ;  /* 0x0000004f06267220 */ /* 0x000fe20000410000 */
[----:B------:R-:W-:Y:S01]  /*aa90*/  LEA R0, R0, UR4, 0x1 ;  /* 0x0000000400007c11 */ /* 0x000fe2000f8e08ff */
[C---:B------:R-:W-:Y:S01]  /*aaa0*/  FMUL.FTZ R88, R7.reuse, R88 ;  /* 0x0000005807587220 */ /* 0x040fe20000410000 */
[----:B------:R-:W-:Y:S01]  /*aab0*/  MOV R4, 0x20 ;  /* 0x0000002000047802 */ /* 0x000fe20000000f00 */
[C---:B------:R-:W-:Y:S01]  /*aac0*/  FMUL.FTZ R35, R7.reuse, R89 ;  /* 0x0000005907237220 */ /* 0x040fe20000410000 */
[----:B------:R-:W-:Y:S01]  /*aad0*/  IADD3 R3, R0, -0x10, RZ ;  /* 0xfffffff000037810 */ /* 0x000fe20007ffe0ff */
[----:B------:R-:W-:Y:S01]  /*aae0*/  FMUL.FTZ R90, R6, R90 ;  /* 0x0000005a065a7220 */ /* 0x000fe20000410000 */
[----:B------:R-:W-:Y:S01]  /*aaf0*/  F2FP.BF16.F32.PACK_AB R14, R14, R144 ;  /* 0x000000900e0e723e */ /* 0x000fe200000010ff */
[----:B------:R-:W-:Y:S01]  /*ab00*/  FMUL.FTZ R34, R6, R91 ;  /* 0x0000005b06227220 */ /* 0x000fe20000410000 */
[----:B------:R-:W-:Y:S01]  /*ab10*/  @P1 IADD3 R3, R0, 0x10, RZ ;  /* 0x0000001000031810 */ /* 0x000fe20007ffe0ff */
[----:B------:R-:W-:Y:S01]  /*ab20*/  FMUL.FTZ R92, R7, R92 ;  /* 0x0000005c075c7220 */ /* 0x000fe20000410000 */
[----:B------:R-:W-:Y:S01]  /*ab30*/  F2FP.BF16.F32.PACK_AB R5, R5, R146 ;  /* 0x000000920505723e */ /* 0x000fe200000010ff */
[----:B------:R-:W-:Y:S01]  /*ab40*/  STS [R0], R14 ;  /* 0x0000000e00007388 */ /* 0x000fe20000000800 */
[----:B------:R-:W-:Y:S01]  /*ab50*/  F2FP.BF16.F32.PACK_AB R15, R15, R150 ;  /* 0x000000960f0f723e */ /* 0x000fe200000010ff */
[----:B------:R-:W-:Y:S01]  /*ab60*/  FMUL.FTZ R31, R7, R93 ;  /* 0x0000005d071f7220 */ /* 0x000fe20000410000 */
[----:B------:R-:W-:Y:S01]  /*ab70*/  SEL R4, R4, 0xffffffe0, !P0 ;  /* 0xffffffe004047807 */ /* 0x000fe20004000000 */
[----:B------:R1:W-:Y:S01]  /*ab80*/  STS [R0+0x200], R5 ;  /* 0x0002000500007388 */ /* 0x0003e20000000800 */
[----:B------:R-:W-:Y:S01]  /*ab90*/  F2FP.BF16.F32.PACK_AB R16, R16, R148 ;  /* 0x000000941010723e */ /* 0x000fe200000010ff */
[C---:B------:R-:W-:Y:S01]  /*aba0*/  FMUL.FTZ R94, R6.reuse, R94 ;  /* 0x0000005e065e7220 */ /* 0x040fe20000410000 */
[----:B------:R-:W-:Y:S01]  /*abb0*/  F2FP.BF16.F32.PACK_AB R17, R17, R140 ;  /* 0x0000008c1111723e */ /* 0x000fe200000010ff */
[----:B------:R-:W-:Y:S01]  /*abc0*/  STS [R3+0x200], R15 ;  /* 0x0002000f03007388 */ /* 0x000fe20000000800 */
[----:B------:R-:W-:Y:S01]  /*abd0*/  F2FP.BF16.F32.PACK_AB R19, R19, R142 ;  /* 0x0000008e1313723e */ /* 0x000fe200000010ff */
[----:B------:R-:W-:Y:S01]  /*abe0*/  FMUL.FTZ R30, R6, R95 ;  /* 0x0000005f061e7220 */ /* 0x000fe20000410000 */
[----:B------:R-:W-:Y:S01]  /*abf0*/  F2FP.BF16.F32.PACK_AB R47, R47, R152 ;  /* 0x000000982f2f723e */ /* 0x000fe200000010ff */
[----:B------:R-:W-:Y:S01]  /*ac00*/  STS [R3], R16 ;  /* 0x0000001003007388 */ /* 0x000fe20000000800 */
[----:B------:R-:W-:Y:S01]  /*ac10*/  F2FP.BF16.F32.PACK_AB R46, R46, R154 ;  /* 0x0000009a2e2e723e */ /* 0x000fe200000010ff */
[----:B------:R-:W-:Y:S01]  /*ac20*/  FMUL.FTZ R156, R7, R156 ;  /* 0x0000009c079c7220 */ /* 0x000fe20000410000 */
[----:B------:R-:W-:Y:S01]  /*ac30*/  F2FP.BF16.F32.PACK_AB R45, R45, R68 ;  /* 0x000000442d2d723e */ /* 0x000fe200000010ff */
[----:B------:R3:W-:Y:S01]  /*ac40*/  STS [R0+0x1000], R17 ;  /* 0x0010001100007388 */ /* 0x0007e20000000800 */
[----:B------:R-:W-:Y:S01]  /*ac50*/  F2FP.BF16.F32.PACK_AB R44, R44, R70 ;  /* 0x000000462c2c723e */ /* 0x000fe200000010ff */
[----:B------:R-:W-:Y:S01]  /*ac60*/  FMUL.FTZ R27, R7, R157 ;  /* 0x0000009d071b7220 */ /* 0x000fe20000410000 */
[----:B------:R-:W-:Y:S01]  /*ac70*/  F2FP.BF16.F32.PACK_AB R41, R41, R80 ;  /* 0x000000502929723e */ /* 0x000fe200000010ff */
[----:B------:R-:W-:Y:S01]  /*ac80*/  STS [R0+0x1200], R19 ;  /* 0x0012001300007388 */ /* 0x000fe20000000800 */
        /* <DEDUP_REMOVED lines=8> */
[----:B-1----:R-:W-:Y:S01]  /*ad10*/  IADD3 R5, R0, R4, RZ ;  /* 0x0000000400057210 */ /* 0x002fe20007ffe0ff */
[C---:B------:R-:W-:Y:S01]  /*ad20*/  FMUL.FTZ R100, R7.reuse, R100 ;  /* 0x0000006407647220 */ /* 0x040fe20000410000 */
[----:B------:R-:W-:Y:S01]  /*ad30*/  IADD3 R4, R4, R3, RZ ;  /* 0x0000000304047210 */ /* 0x000fe20007ffe0ff */
[----:B------:R-:W-:Y:S01]  /*ad40*/  FMUL.FTZ R23, R7, R101 ;  /* 0x0000006507177220 */ /* 0x000fe20000410000 */
[----:B------:R-:W-:Y:S01]  /*ad50*/  F2FP.BF16.F32.PACK_AB R38, R38, R78 ;  /* 0x0000004e2626723e */ /* 0x000fe200000010ff */
[----:B------:R-:W-:Y:S01]  /*ad60*/  STS [R5], R45 ;  /* 0x0000002d05007388 */ /* 0x000fe20000000800 */
[----:B------:R-:W-:Y:S01]  /*ad70*/  F2FP.BF16.F32.PACK_AB R37, R37, R84 ;  /* 0x000000542525723e */ /* 0x000fe200000010ff */
[----:B------:R-:W-:Y:S01]  /*ad80*/  FMUL.FTZ R102, R6, R102 ;  /* 0x0000006606667220 */ /* 0x000fe20000410000 */
        /* <DEDUP_REMOVED lines=18> */
[----:B------:R-:W-:Y:S01]  /*aeb0*/  FMUL.FTZ R50, R6, R115 ;  /* 0x0000007306327220 */ /* 0x000fe20000410000 */
[----:B------:R-:W-:Y:S01]  /*aec0*/  F2FP.BF16.F32.PACK_AB R25, R25, R104 ;  /* 0x000000681919723e */ /* 0x000fe200000010ff */
[C---:B------:R-:W-:Y:S01]  /*aed0*/  FMUL.FTZ R116, R7.reuse, R116 ;  /* 0x0000007407747220 */ /* 0x040fe20000410000 */
[----:B------:R-:W-:Y:S01]  /*aee0*/  STS [R4+0x1000], R39 ;  /* 0x0010002704007388 */ /* 0x000fe20000000800 */
[----:B------:R-:W-:Y:S01]  /*aef0*/  F2FP.BF16.F32.PACK_AB R24, R24, R106 ;  /* 0x0000006a1818723e */ /* 0x000fe200000010ff */
[----:B------:R-:W-:Y:S01]  /*af00*/  FMUL.FTZ R48, R7, R117 ;  /* 0x0000007507307220 */ /* 0x000fe20000410000 */
[C---:B------:R-:W-:Y:S01]  /*af10*/  FMUL.FTZ R118, R6.reuse, R118 ;  /* 0x0000007606767220 */ /* 0x040fe20000410000 */
[----:B------:R-:W-:Y:S01]  /*af20*/  STS [R4+0x1200], R38 ;  /* 0x0012002604007388 */ /* 0x000fe20000000800 */
[----:B------:R-:W-:Y:S01]  /*af30*/  FMUL.FTZ R13, R6, R119 ;  /* 0x00000077060d7220 */ /* 0x000fe20000410000 */
[----:B------:R-:W-:Y:S01]  /*af40*/  F2FP.BF16.F32.PACK_AB R27, R27, R156 ;  /* 0x0000009c1b1b723e */ /* 0x000fe200000010ff */
[C---:B------:R-:W-:Y:S01]  /*af50*/  FMUL.FTZ R124, R7.reuse, R124 ;  /* 0x0000007c077c7220 */ /* 0x040fe20000410000 */
        /* <DEDUP_REMOVED lines=16> */
[----:B---3--:R-:W1:Y:S01]  /*b060*/  S2R R17, SR_TID.X ;  /* 0x0000000000117919 */ /* 0x008e620000002100 */
        /* <DEDUP_REMOVED lines=12> */
[----:B--2---:R-:W-:-:S03]  /*b130*/  ISETP.NE.AND P1, PT, R57, -0x1, PT ;  /* 0xffffffff3900780c */ /* 0x004fc60003f25270 */
[----:B------:R-:W-:Y:S04]  /*b140*/  STS [R5+0x2000], R29 ;  /* 0x0020001d05007388 */ /* 0x000fe80000000800 */
[----:B------:R-:W-:Y:S04]  /*b150*/  STS [R5+0x2200], R28 ;  /* 0x0022001c05007388 */ /* 0x000fe80000000800 */
[----:B------:R-:W-:Y:S02]  /*b160*/  STS [R4+0x2000], R25 ;  /* 0x0020001904007388 */ /* 0x000fe40000000800 */
[----:B------:R-:W2:Y:S02]  /*b170*/  @P1 LDC.64 R14, c[0x0][0x298] ;  /* 0x0000a600ff0e1b82 */ /* 0x000ea40000000a00 */
        /* <DEDUP_REMOVED lines=17> */
[----:B---3--:R-:W-:-:S03]  /*b290*/  FMUL.FTZ R0, R6, R131 ;  /* 0x0000008306007220 */ /* 0x008fc60000410000 */
[----:B------:R3:W-:Y:S02]  /*b2a0*/  STS [R5+0x5000], R10 ;  /* 0x0050000a05007388 */ /* 0x0007e40000000800 */
[----:B------:R-:W-:Y:S01]  /*b2b0*/  F2FP.BF16.F32.PACK_AB R0, R0, R130 ;  /* 0x000000820000723e */ /* 0x000fe200000010ff */
[----:B----4-:R-:W-:-:S05]  /*b2c0*/  FMUL.FTZ R3, R7, R129 ;  /* 0x0000008107037220 */ /* 0x010fca0000410000 */
[----:B------:R-:W-:Y:S01]  /*b2d0*/  F2FP.BF16.F32.PACK_AB R3, R3, R128 ;  /* 0x000000800303723e */ /* 0x000fe200000010ff */
[----:B---3--:R-:W-:Y:S01]  /*b2e0*/  FMUL.FTZ R10, R6, R127 ;  /* 0x0000007f060a7220 */ /* 0x008fe20000410000 */
[----:B--2---:R-:W-:-:S04]  /*b2f0*/  @P1 IMAD.WIDE.U32 R6, R57, R14, RZ ;  /* 0x0000000e39061225 */ /* 0x004fc800078e00ff */
[----:B------:R-:W-:Y:S01]  /*b300*/  F2FP.BF16.F32.PACK_AB R10, R10, R126 ;  /* 0x0000007e0a0a723e */ /* 0x000fe200000010ff */
[----:B------:R-:W-:Y:S01]  /*b310*/  @P1 IMAD R30, R57, R15, R7 ;  /* 0x0000000f391e1224 */ /* 0x000fe200078e0207 */
[----:B------:R-:W-:Y:S01]  /*b320*/  @P1 MOV R29, R6 ;  /* 0x00000006001d1202 */ /* 0x000fe20000000f00 */
[----:B-1----:R-:W-:Y:S06]  /*b330*/  @P1 BRA `(.L_x_317) ;  /* 0x0000000000201947 */ /* 0x002fec0003800000 */
        /* <DEDUP_REMOVED lines=8> */
.L_x_317:
[----:B------:R-:W-:Y:S01]  /*b3c0*/  ULDC.U8 UR5, c[0x0][0x3d8] ;  /* 0x0000f60000057ab9 */ /* 0x000fe20000000000 */
[----:B------:R-:W1:Y:S01]  /*b3d0*/  S2R R19, SR_CTAID.Y ;  /* 0x0000000000137919 */ /* 0x000e620000002600 */
[----:B------:R-:W2:Y:S01]  /*b3e0*/  @P4 LDC R16, c[0x0][0x2e8] ;  /* 0x0000ba00ff104b82 */ /* 0x000ea20000000800 */
[----:B------:R-:W-:Y:S01]  /*b3f0*/  ISETP.NE.AND P0, PT, RZ, UR5, PT ;  /* 0x00000005ff007c0c */ /* 0x000fe2000bf05270 */
[----:B------:R-:W-:Y:S01]  /*b400*/  ULDC.U8 UR4, c[0x0][0x3d9] ;  /* 0x0000f64000047ab9 */ /* 0x000fe20000000000 */
[----:B------:R-:W3:Y:S01]  /*b410*/  S2R R31, SR_CTAID.Z ;  /* 0x00000000001f7919 */ /* 0x000ee20000002700 */
[----:B------:R-:W-:Y:S01]  /*b420*/  ISETP.NE.AND P6, PT, RZ, UR4, PT ;  /* 0x00000004ff007c0c */ /* 0x000fe2000bfc5270 */
[----:B------:R4:W1:Y:S01]  /*b430*/  @P4 MUFU.LG2 R11, R55 ;  /* 0x00000037000b4308 */ /* 0x0008620000000c00 */
[----:B------:R-:W-:Y:S01]  /*b440*/  ISETP.EQ.AND P0, PT, RZ, UR4, P0 ;  /* 0x00000004ff007c0c */ /* 0x000fe20008702270 */
[----:B------:R-:W1:Y:S01]  /*b450*/  S2R R20, SR_CTAID.X ;  /* 0x0000000000147919 */ /* 0x000e620000002500 */
[----:B------:R-:W1:Y:S01]  /*b460*/  @P3 LDC R15, c[0x0][0x2e8] ;  /* 0x0000ba00ff0f3b82 */ /* 0x000e620000000800 */
[----:B------:R-:W-:Y:S01]  /*b470*/  SHF.R.S32.HI R18, RZ, 0x1f, R17 ;  /* 0x0000001fff127819 */ /* 0x000fe20000011411 */
[----:B------:R-:W-:Y:S03]  /*b480*/  STS [R5+0x5200], R10 ;  /* 0x0052000a05007388 */ /* 0x000fe60000000800 */
[----:B------:R4:W1:Y:S01]  /*b490*/  @P3 MUFU.LG2 R9, R53 ;  /* 0x0000003500093308 */ /* 0x0008620000000c00 */
[----:B------:R5:W-:Y:S02]  /*b4a0*/  STS [R4+0x5000], R3 ;  /* 0x0050000304007388 */ /* 0x000be40000000800 */
[----:B------:R-:W1:Y:S02]  /*b4b0*/  @P2 LDC R14, c[0x0][0x2e8] ;  /* 0x0000ba00ff0e2b82 */ /* 0x000e640000000800 */
[----:B------:R4:W-:Y:S03]  /*b4c0*/  STS [R4+0x5200], R0 ;  /* 0x0052000004007388 */ /* 0x0009e60000000800 */
[----:B------:R1:W1:Y:S03]  /*b4d0*/  @P2 MUFU.LG2 R8, R54 ;  /* 0x0000003600082308 */ /* 0x0002660000000c00 */
[----:B------:R-:W1:Y:S01]  /*b4e0*/  @P6 LDC.64 R6, c[0x0][0x2c0] ;  /* 0x0000b000ff066b82 */ /* 0x000e620000000a00 */
[----:B-----5:R-:W-:-:S02]  /*b4f0*/  P2R R3, PR, RZ, 0x40 ;  /* 0x00000040ff037803 */ /* 0x020fc40000000000 */
[----:B------:R-:W-:Y:S02]  /*b500*/  @!P0 PLOP3.LUT P6, PT, PT, PT, PT, 0x8, 0x0 ;  /* 0x000000000000881c */ /* 0x000fe40003fce170 */
[----:B----4-:R-:W-:Y:S01]  /*b510*/  @!P0 CS2R R4, SRZ ;  /* 0x0000000000048805 */ /* 0x010fe2000001ff00 */
[----:B---3--:R-:W-:Y:S10]  /*b520*/  @!P0 BRA `(.L_x_318) ;  /* 0x0000000000188947 */ /* 0x008ff40003800000 */
[----:B------:R-:W3:Y:S01]  /*b530*/  S2R R4, SR_CTAID.Y ;  /* 0x0000000000047919 */ /* 0x000ee20000002600 */
[----:B------:R-:W3:Y:S01]  /*b540*/  LDC R0, c[0x0][0x2c4] ;  /* 0x0000b100ff007b82 */ /* 0x000ee20000000800 */
[----:B------:R-:W-:Y:S01]  /*b550*/  PLOP3.LUT P6, PT, PT, PT, PT, 0x80, 0x0 ;  /* 0x000000000000781c */ /* 0x000fe20003fcf070 */
[----:B---3--:R-:W-:-:S05]  /*b560*/  IMAD R4, R4, R0, RZ ;  /* 0x0000000004047224 */ /* 0x008fca00078e02ff */
[----:B------:R-:W-:-:S04]  /*b570*/  SEL R4, R4, R57, !P1 ;  /* 0x0000003904047207 */ /* 0x000fc80004800000 */
[----:B------:R-:W-:-:S07]  /*b580*/  SHF.R.S32.HI R5, RZ, 0x1f, R4 ;  /* 0x0000001fff057819 */ /* 0x000fce0000011404 */
.L_x_318:
[----:B------:R-:W-:-:S13]  /*b590*/  ISETP.NE.AND P0, PT, R3, RZ, PT ;  /* 0x000000ff0300720c */ /* 0x000fda0003f05270 */
[----:B-1----:R-:W-:Y:S01]  /*b5a0*/  @P0 IMAD R0, R7, R6, RZ ;  /* 0x0000000607000224 */ /* 0x002fe200078e02ff */
[----:B------:R-:W-:Y:S01]  /*b5b0*/  LEA.HI R6, R18, R17, RZ, 0x5 ;  /* 0x0000001112067211 */ /* 0x000fe200078f28ff */
[----:B------:R-:W1:Y:S01]  /*b5c0*/  @P0 LDC R7, c[0x0][0x2c0] ;  /* 0x0000b000ff070b82 */ /* 0x000e620000000800 */
[----:B------:R-:W-:Y:S01]  /*b5d0*/  @P0 MOV R3, 0x1 ;  /* 0x0000000100030802 */ /* 0x000fe20000000f00 */
[----:B------:R-:W-:Y:S06]  /*b5e0*/  @P0 BRA `(.L_x_319) ;  /* 0x0000000000180947 */ /* 0x000fec0003800000 */
[----:B------:R-:W3:Y:S01]  /*b5f0*/  LDC R0, c[0x0][0x2c4] ;  /* 0x0000b100ff007b82 */ /* 0x000ee20000000800 */
[----:B------:R-:W-:Y:S02]  /*b600*/  ISETP.NE.AND P0, PT, RZ, UR5, PT ;  /* 0x00000005ff007c0c */ /* 0x000fe4000bf05270 */
[----:B-1----:R-:W-:-:S05]  /*b610*/  MOV R7, 0x1 ;  /* 0x0000000100077802 */ /* 0x002fca0000000f00 */
[----:B------:R-:W1:Y:S08]  /*b620*/  LDC R3, c[0x0][0x270] ;  /* 0x00009c00ff037b82 */ /* 0x000e700000000800 */
[----:B---3--:R-:W1:Y:S02]  /*b630*/  @P0 LDC R0, c[0x0][0x2e4] ;  /* 0x0000b900ff000b82 */ /* 0x008e640000000800 */
[----:B-1----:R-:W-:-:S07]  /*b640*/  IMAD R3, R0, R3, RZ ;  /* 0x0000000300037224 */ /* 0x002fce00078e02ff */
.L_x_319:
[----:B------:R3:W5:Y:S01]  /*b650*/  LDL R44, [R1+0x38] ;  /* 0x00003800012c7983 */ /* 0x0007620000100800 */
[----:B------:R-:W-:Y:S01]  /*b660*/  LEA.HI R18, R18, R17, RZ, 0x2 ;  /* 0x0000001112127211 */ /* 0x000fe200078f10ff */
[----:B------:R-:W4:Y:S01]  /*b670*/  @P5 LDC R13, c[0x0][0x2e8] ;  /* 0x0000ba00ff0d5b82 */ /* 0x000f220000000800 */
[----:B------:R-:W-:-:S07]  /*b680*/  LOP3.LUT R6, R6, 0xffffffe0, RZ, 0xc0, !PT ;  /* 0xffffffe006067812 */ /* 0x000fce00078ec0ff */
[----:B------:R-:W-:Y:S01]  /*b690*/  BAR.SYNC.DEFER_BLOCKING 0x0 ;  /* 0x0000000000007b1d */ /* 0x000fe20000010000 */
[----:B------:R-:W-:Y:S01]  /*b6a0*/  LOP3.LUT R10, R18, 0xfffffffc, RZ, 0xc0, !PT ;  /* 0xfffffffc120a7812 */ /* 0x000fe200078ec0ff */
[----:B------:R-:W-:Y:S02]  /*b6b0*/  IMAD R3, R19, R3, RZ ;  /* 0x0000000313037224 */ /* 0x000fe400078e02ff */
[----:B------:R-:W-:Y:S01]  /*b6c0*/  @P2 FMUL.FTZ R8, R8, 0.69314718246459960938 ;  /* 0x3f31721808082820 */ /* 0x000fe20000410000 */
[----:B------:R-:W-:Y:S01]  /*b6d0*/  IADD3 R6, -R6, R17, RZ ;  /* 0x0000001106067210 */ /* 0x000fe20007ffe1ff */
[----:B------:R-:W-:Y:S01]  /*b6e0*/  @P3 FMUL.FTZ R9, R9, 0.69314718246459960938 ;  /* 0x3f31721809093820 */ /* 0x000fe20000410000 */
[----:B------:R-:W2:Y:S01]  /*b6f0*/  @P5 MUFU.LG2 R12, R56 ;  /* 0x00000038000c5308 */ /* 0x000ea20000000c00 */
[----:B------:R-:W-:Y:S01]  /*b700*/  MOV R26, 0x7f800000 ;  /* 0x7f800000001a7802 */ /* 0x000fe20000000f00 */
[----:B------:R-:W-:Y:S02]  /*b710*/  IMAD.IADD R17, R17, 0x1, -R10 ;  /* 0x0000000111117824 */ /* 0x000fe400078e0a0a */
[----:B------:R-:W-:Y:S01]  /*b720*/  @P2 FFMA.FTZ R26, R134, R14, R8 ;  /* 0x0000000e861a2223 */ /* 0x000fe20000010008 */
[----:B------:R-:W-:Y:S01]  /*b730*/  SEL R3, R3, RZ, !P6 ;  /* 0x000000ff03037207 */ /* 0x000fe20007000000 */
[----:B-1----:R-:W-:Y:S01]  /*b740*/  IMAD R10, R20, R7, RZ ;  /* 0x00000007140a7224 */ /* 0x002fe200078e02ff */
[----:B------:R-:W-:Y:S01]  /*b750*/  LOP3.LUT P2, RZ, R6, 0x3, RZ, 0xc0, !PT ;  /* 0x0000000306ff7812 */ /* 0x000fe2000784c0ff */
[----:B------:R-:W-:-:S02]  /*b760*/  IMAD.MOV.U32 R28, RZ, RZ, 0x7f800000 ;  /* 0x7f800000ff1c7424 */ /* 0x000fc400078e00ff */
[----:B------:R-:W-:Y:S01]  /*b770*/  @P3 FFMA.FTZ R28, R135, R15, R9 ;  /* 0x0000000f871c3223 */ /* 0x000fe20000010009 */
[----:B------:R-:W-:Y:S02]  /*b780*/  IMAD.SHL.U32 R10, R10, 0x80, RZ ;  /* 0x000000800a0a7824 */ /* 0x000fe400078e00ff */
[----:B------:R-:W-:Y:S01]  /*b790*/  @P4 FMUL.FTZ R11, R11, 0.69314718246459960938 ;  /* 0x3f3172180b0b4820 */ /* 0x000fe20000410000 */
[----:B------:R-:W-:Y:S01]  /*b7a0*/  IMAD R0, R31, R0, R3 ;  /* 0x000000001f007224 */ /* 0x000fe200078e0203 */
[----:B------:R-:W-:Y:S01]  /*b7b0*/  BSSY B0, `(.L_x_320) ;  /* 0x000003b000007945 */ /* 0x000fe20003800000 */
[----:B------:R-:W-:Y:S02]  /*b7c0*/  MOV R21, 0x7f800000 ;  /* 0x7f80000000157802 */ /* 0x000fe40000000f00 */
[----:B------:R-:W-:Y:S01]  /*b7d0*/  SHF.R.S32.HI R9, RZ, 0x1f, R10 ;  /* 0x0000001fff097819 */ /* 0x000fe2000001140a */
[----:B--2---:R-:W-:Y:S01]  /*b7e0*/  @P5 FMUL.FTZ R3, R12, 0.69314718246459960938 ;  /* 0x3f3172180c035820 */ /* 0x004fe20000410000 */
[----:B------:R3:W1:Y:S01]  /*b7f0*/  LDS.128 R40, [R218+0x1800] ;  /* 0x00180000da287984 */ /* 0x0006620000000c00 */
[----:B------:R-:W-:-:S02]  /*b800*/  IADD3 R10, P1, P0, R10, R4, R0 ;  /* 0x000000040a0a7210 */ /* 0x000fc4000783e000 */
[----:B------:R-:W-:Y:S01]  /*b810*/  SHF.R.S32.HI R0, RZ, 0x1f, R0 ;  /* 0x0000001fff007819 */ /* 0x000fe20000011400 */
[----:B------:R3:W2:Y:S01]  /*b820*/  LDS.128 R36, [R218+0x3800] ;  /* 0x00380000da247984 */ /* 0x0006a20000000c00 */
[----:B------:R-:W-:Y:S01]  /*b830*/  MOV R27, 0x7f800000 ;  /* 0x7f800000001b7802 */ /* 0x000fe20000000f00 */
[----:B----4-:R-:W-:Y:S01]  /*b840*/  @P5 FFMA.FTZ R21, R2, R13, R3 ;  /* 0x0000000d02155223 */ /* 0x010fe20000010003 */
[----:B------:R-:W-:Y:S01]  /*b850*/  @P4 FFMA.FTZ R27, R136, R16, R11 ;  /* 0x00000010881b4223 */ /* 0x000fe2000001000b */
[----:B------:R3:W4:Y:S01]  /*b860*/  LDS.128 R32, [R218+0x5800] ;  /* 0x00580000da207984 */ /* 0x0007220000000c00 */
[----:B------:R-:W-:Y:S02]  /*b870*/  SHF.R.S32.HI R2, RZ, 0x2, R18 ;  /* 0x00000002ff027819 */ /* 0x000fe40000011412 */
[----:B------:R-:W-:Y:S02]  /*b880*/  SHF.L.U32 R20, R17, 0x3, RZ ;  /* 0x0000000311147819 */ /* 0x000fe400000006ff */
        /* <DEDUP_REMOVED lines=17> */
[----:B------:R-:W3:Y:S01]  /*b9a0*/  @!P3 LDC.64 R16, c[0x0][0x2b0] ;  /* 0x0000ac00ff10bb82 */ /* 0x000ee20000000a00 */
[----:B------:R-:W-:-:S03]  /*b9b0*/  @!P3 IMAD R8, R0, R7, RZ ;  /* 0x000000070008b224 */ /* 0x000fc600078e02ff */
[-C--:B------:R-:W-:Y:S02]  /*b9c0*/  @!P2 IMAD R0, R4, R7.reuse, RZ ;  /* 0x000000070400a224 */ /* 0x080fe400078e02ff */
[-C--:B------:R-:W-:Y:S01]  /*b9d0*/  @!P1 IMAD R4, R5, R7.reuse, RZ ;  /* 0x0000000705049224 */ /* 0x080fe200078e02ff */
[-C--:B------:R-:W-:Y:S01]  /*b9e0*/  @!P3 IADD3 R11, P4, R8, R10.reuse, RZ ;  /* 0x0000000a080bb210 */ /* 0x080fe20007f9e0ff */
[----:B------:R-:W1:Y:S01]  /*b9f0*/  @!P2 LDC.64 R18, c[0x0][0x2b0] ;  /* 0x0000ac00ff12ab82 */ /* 0x000e620000000a00 */
[----:B------:R-:W-:Y:S01]  /*ba00*/  @!P0 IMAD R6, R6, R7, RZ ;  /* 0x0000000706068224 */ /* 0x000fe200078e02ff */
[-C--:B------:R-:W-:Y:S02]  /*ba10*/  @!P2 IADD3 R5, P5, R0, R10.reuse, RZ ;  /* 0x0000000a0005a210 */ /* 0x080fe40007fbe0ff */
[----:B------:R-:W-:Y:S02]  /*ba20*/  @!P3 LEA.HI.X.SX32 R14, R8, R9, 0x1, P4 ;  /* 0x00000009080eb211 */ /* 0x000fe400020f0eff */
[----:B------:R-:W-:-:S02]  /*ba30*/  @!P1 IADD3 R7, P4, R4, R10, RZ ;  /* 0x0000000a04079210 */ /* 0x000fc40007f9e0ff */
[----:B------:R-:W2:Y:S01]  /*ba40*/  @!P1 LDC.64 R22, c[0x0][0x2b0] ;  /* 0x0000ac00ff169b82 */ /* 0x000ea20000000a00 */
[----:B------:R-:W-:Y:S02]  /*ba50*/  @!P0 IADD3 R12, P6, R6, R10, RZ ;  /* 0x0000000a060c8210 */ /* 0x000fe40007fde0ff */
[-C--:B------:R-:W-:Y:S02]  /*ba60*/  @!P2 LEA.HI.X.SX32 R0, R0, R9.reuse, 0x1, P5 ;  /* 0x000000090000a211 */ /* 0x080fe400028f0eff */
[-C--:B------:R-:W-:Y:S02]  /*ba70*/  @!P1 LEA.HI.X.SX32 R15, R4, R9.reuse, 0x1, P4 ;  /* 0x00000009040f9211 */ /* 0x080fe400020f0eff */
[----:B------:R-:W-:Y:S01]  /*ba80*/  @!P0 LEA.HI.X.SX32 R13, R6, R9, 0x1, P6 ;  /* 0x00000009060d8211 */ /* 0x000fe200030f0eff */
[----:B------:R-:W4:Y:S01]  /*ba90*/  @!P0 LDC.64 R24, c[0x0][0x2b0] ;  /* 0x0000ac00ff188b82 */ /* 0x000f220000000a00 */
[----:B---3--:R-:W-:-:S04]  /*baa0*/  @!P3 LEA R10, P5, R11, R16, 0x2 ;  /* 0x000000100b0ab211 */ /* 0x008fc800078a10ff */
[----:B------:R-:W-:Y:S02]  /*bab0*/  @!P3 LEA.HI.X R11, R11, R17, R14, 0x2, P5 ;  /* 0x000000110b0bb211 */ /* 0x000fe400028f140e */
[----:B-1----:R-:W-:-:S03]  /*bac0*/  @!P2 LEA R8, P4, R5, R18, 0x2 ;  /* 0x000000120508a211 */ /* 0x002fc600078810ff */
[----:B------:R1:W-:Y:S01]  /*bad0*/  @!P3 STG.E desc[UR26][R10.64], R27 ;  /* 0x0000001b0a00b986 */ /* 0x0003e2000c10191a */
[----:B------:R-:W-:Y:S02]  /*bae0*/  @!P2 LEA.HI.X R9, R5, R19, R0, 0x2, P4 ;  /* 0x000000130509a211 */ /* 0x000fe400020f1400 */
[----:B--2---:R-:W-:-:S03]  /*baf0*/  @!P1 LEA R6, P5, R7, R22, 0x2 ;  /* 0x0000001607069211 */ /* 0x004fc600078a10ff */
[----:B------:R1:W-:Y:S01]  /*bb00*/  @!P2 STG.E desc[UR26][R8.64], R28 ;  /* 0x0000001c0800a986 */ /* 0x0003e2000c10191a */
[----:B------:R-:W-:Y:S02]  /*bb10*/  @!P1 LEA.HI.X R7, R7, R23, R15, 0x2, P5 ;  /* 0x0000001707079211 */ /* 0x000fe400028f140f */
[----:B----4-:R-:W-:-:S03]  /*bb20*/  @!P0 LEA R4, P4, R12, R24, 0x2 ;  /* 0x000000180c048211 */ /* 0x010fc600078810ff */
[----:B------:R1:W-:Y:S01]  /*bb30*/  @!P1 STG.E desc[UR26][R6.64], R26 ;  /* 0x0000001a06009986 */ /* 0x0003e2000c10191a */
[----:B------:R-:W-:-:S05]  /*bb40*/  @!P0 LEA.HI.X R5, R12, R25, R13, 0x2, P4 ;  /* 0x000000190c058211 */ /* 0x000fca00020f140d */
[----:B------:R1:W-:Y:S04]  /*bb50*/  @!P0 STG.E desc[UR26][R4.64], R21 ;  /* 0x0000001504008986 */ /* 0x0003e8000c10191a */
.L_x_321:
[----:B------:R-:W-:Y:S05]  /*bb60*/  BSYNC B0 ;  /* 0x0000000000007941 */ /* 0x000fea0003800000 */
.L_x_320:
[----:B-1----:R-:W-:Y:S01]  /*bb70*/  IADD3 R4, P0, R20, R29, RZ ;  /* 0x0000001d14047210 */ /* 0x002fe20007f1e0ff */
[----:B------:R1:W1:Y:S01]  /*bb80*/  LDS.128 R16, [R218+0x2000] ;  /* 0x00200000da107984 */ /* 0x0002620000000c00 */
[----:B------:R-:W-:Y:S01]  /*bb90*/  SHF.R.S32.HI R5, RZ, 0x1f, R20 ;  /* 0x0000001fff057819 */ /* 0x000fe20000011414 */
[C---:B------:R-:W-:Y:S01]  /*bba0*/  VIADD R0, R2.reuse, 0x40 ;  /* 0x0000004002007836 */ /* 0x040fe20000000000 */
[----:B------:R-:W-:Y:S01]  /*bbb0*/  SHF.R.S32.HI R6, RZ, 0x1f, R31 ;  /* 0x0000001fff067819 */ /* 0x000fe2000001141f */
[----:B------:R1:W1:Y:S01]  /*bbc0*/  LDS.128 R20, [R218] ;  /* 0x00000000da147984 */ /* 0x0002620000000c00 */
[----:B------:R-:W-:Y:S01]  /*bbd0*/  IADD3.X R5, R5, R30, RZ, P0, !PT ;  /* 0x0000001e05057210 */ /* 0x000fe200007fe4ff */
[C---:B------:R-:W-:Y:S01]  /*bbe0*/  VIADD R3, R2.reuse, 0x20 ;  /* 0x0000002002037836 */ /* 0x040fe20000000000 */
[-C--:B-----5:R-:W-:Y:S01]  /*bbf0*/  ISETP.GE.AND P0, PT, R2, R44.reuse, PT ;  /* 0x0000002c0200720c */ /* 0x0a0fe20003f06270 */
[----:B------:R1:W1:Y:S01]  /*bc00*/  LDS.128 R12, [R218+0x4000] ;  /* 0x00400000da0c7984 */ /* 0x0002620000000c00 */
[-C--:B------:R-:W-:Y:S01]  /*bc10*/  ISETP.GE.AND P2, PT, R0, R44.reuse, PT ;  /* 0x0000002c0000720c */ /* 0x080fe20003f46270 */
[----:B------:R-:W-:Y:S01]  /*bc20*/  VIADD R0, R2, 0x60 ;  /* 0x0000006002007836 */ /* 0x000fe20000000000 */
[----:B------:R-:W-:Y:S01]  /*bc30*/  ULDC.64 UR4, c[0x0][0x2a0] ;  /* 0x0000a80000047ab9 */ /* 0x000fe20000000a00 */
[----:B------:R-:W3:Y:S01]  /*bc40*/  S2R R7, SR_CTAID.X ;  /* 0x0000000000077919 */ /* 0x000ee20000002500 */
[----:B------:R-:W-:Y:S01]  /*bc50*/  IMAD R6, R6, UR4, RZ ;  /* 0x0000000406067c24 */ /* 0x000fe2000f8e02ff */
[-C--:B------:R-:W-:Y:S01]  /*bc60*/  ISETP.GE.AND P1, PT, R3, R44.reuse, PT ;  /* 0x0000002c0300720c */ /* 0x080fe20003f26270 */
[C---:B------:R-:W-:Y:S01]  /*bc70*/  IMAD.WIDE.U32 R10, R31.reuse, UR4, R4 ;  /* 0x000000041f0a7c25 */ /* 0x040fe2000f8e0004 */
[----:B------:R-:W-:Y:S01]  /*bc80*/  ISETP.GE.AND P3, PT, R0, R44, PT ;  /* 0x0000002c0000720c */ /* 0x000fe20003f66270 */
[----:B------:R-:W-:Y:S01]  /*bc90*/  BSSY B0, `(.L_x_322) ;  /* 0x0000012000007945 */ /* 0x000fe20003800000 */
[----:B------:R-:W-:Y:S01]  /*bca0*/  SHF.R.S32.HI R3, RZ, 0x1f, R2 ;  /* 0x0000001fff037819 */ /* 0x000fe20000011402 */
[----:B------:R-:W-:-:S05]  /*bcb0*/  IMAD R0, R31, UR5, R6 ;  /* 0x000000051f007c24 */ /* 0x000fca000f8e0206 */
[----:B------:R-:W-:Y:S01]  /*bcc0*/  IADD3 R9, R11, R0, RZ ;  /* 0x000000000b097210 */ /* 0x000fe20007ffe0ff */
[----:B---3--:R-:W-:Y:S01]  /*bcd0*/  IMAD.WIDE R2, R7, 0x80, R2 ;  /* 0x0000008007027825 */ /* 0x008fe200078e0202 */
        /* <DEDUP_REMOVED lines=10> */
[----:B-1----:R3:W-:Y:S04]  /*bd80*/  STG.E.128 desc[UR26][R4.64], R20 ;  /* 0x0000001404007986 */ /* 0x0027e8000c101d1a */
[----:B------:R3:W-:Y:S04]  /*bd90*/  STG.E.128 desc[UR26][R4.64+0x40], R16 ;  /* 0x0000401004007986 */ /* 0x0007e8000c101d1a */
[----:B------:R3:W-:Y:S02]  /*bda0*/  STG.E.128 desc[UR26][R4.64+0x80], R12 ;  /* 0x0000800c04007986 */ /* 0x0007e4000c101d1a */
.L_x_323:
[----:B------:R-:W-:Y:S05]  /*bdb0*/  BSYNC B0 ;  /* 0x0000000000007941 */ /* 0x000fea0003800000 */
.L_x_322:
[----:B-1-3--:R1:W3:Y:S01]  /*bdc0*/  LDS.128 R20, [R218+0x800] ;  /* 0x00080000da147984 */ /* 0x00a2e20000000c00 */
[----:B------:R-:W-:Y:S03]  /*bdd0*/  BSSY B0, `(.L_x_324) ;  /* 0x0000013000007945 */ /* 0x000fe60003800000 */
[----:B------:R1:W1:Y:S04]  /*bde0*/  LDS.128 R16, [R218+0x2800] ;  /* 0x00280000da107984 */ /* 0x0002680000000c00 */
[----:B------:R1:W1:Y:S01]  /*bdf0*/  LDS.128 R12, [R218+0x4800] ;  /* 0x00480000da0c7984 */ /* 0x0002620000000c00 */
        /* <DEDUP_REMOVED lines=13> */
[----:B---3--:R3:W-:Y:S04]  /*bed0*/  STG.E.128 desc[UR26][R4.64], R20 ;  /* 0x0000001404007986 */ /* 0x0087e8000c101d1a */
[----:B-1----:R3:W-:Y:S04]  /*bee0*/  STG.E.128 desc[UR26][R4.64+0x40], R16 ;  /* 0x0000401004007986 */ /* 0x0027e8000c101d1a */
[----:B------:R3:W-:Y:S02]  /*bef0*/  STG.E.128 desc[UR26][R4.64+0x80], R12 ;  /* 0x0000800c04007986 */ /* 0x0007e4000c101d1a */
.L_x_325:
[----:B------:R-:W-:Y:S05]  /*bf00*/  BSYNC B0 ;  /* 0x0000000000007941 */ /* 0x000fea0003800000 */
.L_x_324:
[----:B---3--:R3:W2:Y:S01]  /*bf10*/  LDS.128 R20, [R218+0x1000] ;  /* 0x00100000da147984 */ /* 0x0086a20000000c00 */
[----:B------:R-:W-:Y:S03]  /*bf20*/  BSSY B0, `(.L_x_326) ;  /* 0x0000013000007945 */ /* 0x000fe60003800000 */
[----:B-1----:R3:W1:Y:S04]  /*bf30*/  LDS.128 R16, [R218+0x3000] ;  /* 0x00300000da107984 */ /* 0x0026680000000c00 */
        /* <DEDUP_REMOVED lines=14> */
[----:B--2---:R2:W-:Y:S04]  /*c020*/  STG.E.128 desc[UR26][R4.64], R20 ;  /* 0x0000001404007986 */ /* 0x0045e8000c101d1a */
[----:B-1----:R2:W-:Y:S04]  /*c030*/  STG.E.128 desc[UR26][R4.64+0x40], R16 ;  /* 0x0000401004007986 */ /* 0x0025e8000c101d1a */
[----:B------:R2:W-:Y:S02]  /*c040*/  STG.E.128 desc[UR26][R4.64+0x80], R12 ;  /* 0x0000800c04007986 */ /* 0x0005e4000c101d1a */
.L_x_327:
[----:B------:R-:W-:Y:S05]  /*c050*/  BSYNC B0 ;  /* 0x0000000000007941 */ /* 0x000fea0003800000 */
.L_x_326:
[----:B------:R-:W-:Y:S05]  /*c060*/  @P3 EXIT ;  /* 0x000000000000394d */ /* 0x000fea0003800000 */
[----:B------:R-:W-:Y:S01]  /*c070*/  IADD3 R0, P0, R2, 0x60, RZ ;  /* 0x0000006002007810 */ /* 0x000fe20007f1e0ff */
[----:B------:R-:W-:-:S04]  /*c080*/  ULDC.64 UR4, c[0x0][0x298] ;  /* 0x0000a60000047ab9 */ /* 0x000fc80000000a00 */
[----:B------:R-:W-:Y:S01]  /*c090*/  IMAD.X R2, RZ, RZ, R3, P0 ;  /* 0x000000ffff027224 */ /* 0x000fe200000e0603 */
[----:B------:R-:W-:-:S03]  /*c0a0*/  MOV R3, R9 ;  /* 0x0000000900037202 */ /* 0x000fc60000000f00 */
[----:B------:R-:W-:Y:S02]  /*c0b0*/  IMAD R6, R2, UR4, RZ ;  /* 0x0000000402067c24 */ /* 0x000fe4000f8e02ff */
[----:B------:R-:W-:-:S04]  /*c0c0*/  IMAD.MOV.U32 R2, RZ, RZ, R10 ;  /* 0x000000ffff027224 */ /* 0x000fc800078e000a */
[----:B--2---:R-:W-:-:S04]  /*c0d0*/  IMAD.WIDE.U32 R4, R0, UR4, R2 ;  /* 0x0000000400047c25 */ /* 0x004fc8000f8e0002 */
[----:B------:R-:W-:Y:S01]  /*c0e0*/  IMAD R0, R0, UR5, R6 ;  /* 0x0000000500007c24 */ /* 0x000fe2000f8e0206 */
[----:B------:R-:W-:Y:S02]  /*c0f0*/  ULDC.64 UR4, c[0x0][0x280] ;  /* 0x0000a00000047ab9 */ /* 0x000fe40000000a00 */
[----:B------:R-:W-:Y:S02]  /*c100*/  LEA R2, P0, R4, UR4, 0x1 ;  /* 0x0000000404027c11 */ /* 0x000fe4000f8008ff */
[----:B------:R-:W-:-:S04]  /*c110*/  IADD3 R0, R5, R0, RZ ;  /* 0x0000000005007210 */ /* 0x000fc80007ffe0ff */
[----:B------:R-:W-:-:S05]  /*c120*/  LEA.HI.X R3, R4, UR5, R0, 0x1, P0 ;  /* 0x0000000504037c11 */ /* 0x000fca00080f0c00 */
[----:B------:R-:W-:Y:S04]  /*c130*/  STG.E.128 desc[UR26][R2.64], R40 ;  /* 0x0000002802007986 */ /* 0x000fe8000c101d1a */
[----:B------:R-:W-:Y:S04]  /*c140*/  STG.E.128 desc[UR26][R2.64+0x40], R36 ;  /* 0x0000402402007986 */ /* 0x000fe8000c101d1a */
[----:B----4-:R-:W-:Y:S01]  /*c150*/  STG.E.128 desc[UR26][R2.64+0x80], R32 ;  /* 0x0000802002007986 */ /* 0x010fe2000c101d1a */
[----:B------:R-:W-:Y:S05]  /*c160*/  EXIT ;  /* 0x000000000000794d */ /* 0x000fea0003800000 */
.L_x_309:
[----:B------:R-:W2:Y:S01]  /*c170*/  LDL.LU R13, [R1+0x34] ;  /* 0x00003400010d7983 */ /* 0x000ea20000300800 */
[----:B------:R-:W1:Y:S01]  /*c180*/  LDC.U8 R0, c[0x0][0x3d9] ;  /* 0x0000f640ff007b82 */ /* 0x000e620000000000 */
[----:B------:R-:W-:Y:S01]  /*c190*/  LEA.HI R12, R39, R42, RZ, 0x2 ;  /* 0x0000002a270c7211 */ /* 0x000fe200078f10ff */
[----:B------:R-:W-:Y:S01]  /*c1a0*/  ULDC.64 UR4, c[0x0][0x2a0] ;  /* 0x0000a80000047ab9 */ /* 0x000fe20000000a00 */
[----:B------:R-:W3:Y:S01]  /*c1b0*/  S2R R23, SR_CTAID.X ;  /* 0x0000000000177919 */ /* 0x000ee20000002500 */
[----:B------:R-:W-:Y:S01]  /*c1c0*/  BSSY B0, `(.L_x_328) ;  /* 0x000004a000007945 */ /* 0x000fe20003800000 */
[----:B------:R-:W-:-:S03]  /*c1d0*/  LOP3.LUT R8, R12, 0x1ffffffc, RZ, 0xc0, !PT ;  /* 0x1ffffffc0c087812 */ /* 0x000fc600078ec0ff */
[----:B------:R-:W4:Y:S01]  /*c1e0*/  LDC.U8 R4, c[0x0][0x3d8] ;  /* 0x0000f600ff047b82 */ /* 0x000f220000000000 */
[----:B-1----:R-:W-:Y:S02]  /*c1f0*/  ISETP.NE.AND P2, PT, R0, RZ, PT ;  /* 0x000000ff0000720c */ /* 0x002fe40003f45270 */
[C---:B----4-:R-:W-:Y:S02]  /*c200*/  ISETP.NE.AND P1, PT, R4.reuse, RZ, PT ;  /* 0x000000ff0400720c */ /* 0x050fe40003f25270 */
[----:B------:R-:W-:Y:S02]  /*c210*/  ISETP.NE.AND P3, PT, R4, RZ, !P2 ;  /* 0x000000ff0400720c */ /* 0x000fe40005765270 */
[----:B------:R-:W-:-:S07]  /*c220*/  ISETP.EQ.AND P1, PT, R0, RZ, P1 ;  /* 0x000000ff0000720c */ /* 0x000fce0000f22270 */
[----:B------:R-:W1:Y:S08]  /*c230*/  @!P2 LDC R9, c[0x0][0x2c4] ;  /* 0x0000b100ff09ab82 */ /* 0x000e700000000800 */
[----:B------:R-:W4:Y:S01]  /*c240*/  @P2 LDC.64 R16, c[0x0][0x2c0] ;  /* 0x0000b000ff102b82 */ /* 0x000f220000000a00 */
[----:B------:R-:W-:-:S07]  /*c250*/  @!P1 CS2R R14, SRZ ;  /* 0x00000000000e9805 */ /* 0x000fce000001ff00 */
[----:B------:R-:W5:Y:S08]  /*c260*/  @P1 LDC R10, c[0x0][0x2c4] ;  /* 0x0000b100ff0a1b82 */ /* 0x000f700000000800 */
[----:B-1----:R-:W1:Y:S08]  /*c270*/  @P3 LDC R9, c[0x0][0x2e4] ;  /* 0x0000b900ff093b82 */ /* 0x002e700000000800 */
[----:B------:R-:W2:Y:S01]  /*c280*/  @P2 LDC R18, c[0x0][0x2c0] ;  /* 0x0000b000ff122b82 */ /* 0x000ea20000000800 */
[----:B----4-:R-:W-:-:S02]  /*c290*/  @P2 IMAD R16, R17, R16, RZ ;  /* 0x0000001011102224 */ /* 0x010fc400078e02ff */
[----:B-1----:R-:W-:Y:S02]  /*c2a0*/  @!P2 IMAD.MOV.U32 R16, RZ, RZ, R9 ;  /* 0x000000ffff10a224 */ /* 0x002fe400078e0009 */
[----:B------:R-:W-:Y:S01]  /*c2b0*/  @!P2 IMAD.MOV.U32 R18, RZ, RZ, 0x1 ;  /* 0x00000001ff12a424 */ /* 0x000fe200078e00ff */
[C---:B--2---:R-:W-:Y:S02]  /*c2c0*/  ISETP.NE.AND P0, PT, R13.reuse, -0x1, PT ;  /* 0xffffffff0d00780c */ /* 0x044fe40003f05270 */
[----:B------:R-:W-:-:S11]  /*c2d0*/  ISETP.NE.OR P4, PT, R13, -0x1, !P1 ;  /* 0xffffffff0d00780c */ /* 0x000fd60004f85670 */
[----:B------:R-:W1:Y:S01]  /*c2e0*/  @!P0 LDC.64 R2, c[0x0][0x290] ;  /* 0x0000a400ff028b82 */ /* 0x000e620000000a00 */
[----:B------:R-:W-:-:S07]  /*c2f0*/  @!P0 SHF.R.S32.HI R0, RZ, 0x1f, R24 ;  /* 0x0000001fff008819 */ /* 0x000fce0000011418 */
[----:B------:R-:W2:Y:S01]  /*c300*/  @P0 LDC.64 R6, c[0x0][0x298] ;  /* 0x0000a600ff060b82 */ /* 0x000ea20000000a00 */
[----:B-1----:R-:W-:Y:S02]  /*c310*/  @!P0 IMAD R0, R0, R2, RZ ;  /* 0x0000000200008224 */ /* 0x002fe400078e02ff */
[----:B--2---:R-:W-:-:S04]  /*c320*/  @P0 IMAD.WIDE.U32 R4, R13, R6, RZ ;  /* 0x000000060d040225 */ /* 0x004fc800078e00ff */
[C---:B------:R-:W-:Y:S02]  /*c330*/  @!P0 IMAD R6, R24.reuse, R3, R0 ;  /* 0x0000000318068224 */ /* 0x040fe400078e0200 */
[----:B------:R-:W-:-:S04]  /*c340*/  @!P0 IMAD.WIDE.U32 R2, R24, R2, RZ ;  /* 0x0000000218028225 */ /* 0x000fc800078e00ff */
[----:B------:R-:W-:Y:S01]  /*c350*/  IMAD.IADD R0, R42, 0x1, -R8 ;  /* 0x000000012a007824 */ /* 0x000fe200078e0a08 */
[----:B------:R-:W-:Y:S01]  /*c360*/  SHF.R.S32.HI R8, RZ, 0x2, R12 ;  /* 0x00000002ff087819 */ /* 0x000fe2000001140c */
[----:B------:R-:W-:Y:S02]  /*c370*/  @!P0 IMAD.MOV.U32 R4, RZ, RZ, R2 ;  /* 0x000000ffff048224 */ /* 0x000fe400078e0002 */
[----:B------:R-:W-:Y:S02]  /*c380*/  IMAD.SHL.U32 R0, R0, 0x8, RZ ;  /* 0x0000000800007824 */ /* 0x000fe400078e00ff */
[----:B------:R-:W-:Y:S02]  /*c390*/  @P0 IMAD R7, R13, R7, R5 ;  /* 0x000000070d070224 */ /* 0x000fe400078e0205 */
[----:B------:R-:W-:Y:S01]  /*c3a0*/  @!P0 IMAD.IADD R7, R3, 0x1, R6 ;  /* 0x0000000103078824 */ /* 0x000fe200078e0206 */
[----:B------:R-:W-:Y:S01]  /*c3b0*/  IADD3 R2, P0, R0, R4, RZ ;  /* 0x0000000400027210 */ /* 0x000fe20007f1e0ff */
[----:B-----5:R-:W-:Y:S01]  /*c3c0*/  @!P4 IMAD R13, R24, R10, RZ ;  /* 0x0000000a180dc224 */ /* 0x020fe200078e02ff */
[----:B------:R-:W-:Y:S01]  /*c3d0*/  SHF.R.S32.HI R10, RZ, 0x1f, R25 ;  /* 0x0000001fff0a7819 */ /* 0x000fe20000011419 */
[----:B------:R-:W-:Y:S01]  /*c3e0*/  @P2 IMAD.MOV.U32 R4, RZ, RZ, 0x1 ;  /* 0x00000001ff042424 */ /* 0x000fe200078e00ff */
[----:B------:R-:W-:Y:S01]  /*c3f0*/  LEA.HI.X.SX32 R3, R0, R7, 0x1, P0 ;  /* 0x0000000700037211 */ /* 0x000fe200000f0eff */
[----:B------:R-:W-:Y:S01]  /*c400*/  IMAD.IADD R0, R11, 0x1, -R26 ;  /* 0x000000010b007824 */ /* 0x000fe200078e0a1a */
[----:B------:R1:W-:Y:S01]  /*c410*/  @!P4 STL [R1+0x34], R13 ;  /* 0x0000340d0100c387 */ /* 0x0003e20000100800 */
[----:B------:R-:W-:Y:S01]  /*c420*/  @!P2 IMAD R4, R9, R19, RZ ;  /* 0x000000130904a224 */ /* 0x000fe200078e02ff */
[----:B------:R-:W-:Y:S01]  /*c430*/  LOP3.LUT P4, RZ, R42, 0x3, RZ, 0xc0, !PT ;  /* 0x000000032aff7812 */ /* 0x000fe2000788c0ff */
[C---:B------:R-:W-:Y:S01]  /*c440*/  VIADD R19, R8.reuse, 0x20 ;  /* 0x0000002008137836 */ /* 0x040fe20000000000 */
[----:B------:R-:W-:Y:S01]  /*c450*/  ISETP.GE.AND P0, PT, R8, R0, PT ;  /* 0x000000000800720c */ /* 0x000fe20003f06270 */
[----:B------:R-:W-:Y:S01]  /*c460*/  IMAD R4, R24, R4, RZ ;  /* 0x0000000418047224 */ /* 0x000fe200078e02ff */
[----:B------:R-:W-:Y:S01]  /*c470*/  SHF.R.S32.HI R9, RZ, 0x1f, R8 ;  /* 0x0000001fff097819 */ /* 0x000fe20000011408 */
[----:B------:R-:W-:Y:S01]  /*c480*/  IMAD R10, R10, UR4, RZ ;  /* 0x000000040a0a7c24 */ /* 0x000fe2000f8e02ff */
[--C-:B------:R-:W-:Y:S01]  /*c490*/  @P1 SHF.R.S32.HI R15, RZ, 0x1f, R13.reuse ;  /* 0x0000001fff0f1819 */ /* 0x100fe2000001140d */
[----:B------:R-:W-:Y:S01]  /*c4a0*/  @P1 IMAD.MOV.U32 R14, RZ, RZ, R13 ;  /* 0x000000ffff0e1224 */ /* 0x000fe200078e000d */
[CC--:B------:R-:W-:Y:S01]  /*c4b0*/  ISETP.GE.OR P3, PT, R8.reuse, R0.reuse, P4 ;  /* 0x000000000800720c */ /* 0x0c0fe20002766670 */
[----:B------:R-:W-:Y:S01]  /*c4c0*/  VIADD R20, R8, 0x40 ;  /* 0x0000004008147836 */ /* 0x000fe20000000000 */
[----:B------:R-:W-:Y:S01]  /*c4d0*/  SEL R17, R4, RZ, !P1 ;  /* 0x000000ff04117207 */ /* 0x000fe20004800000 */
[----:B------:R-:W-:Y:S01]  /*c4e0*/  VIADD R21, R8, 0x60 ;  /* 0x0000006008157836 */ /* 0x000fe20000000000 */
[----:B------:R-:W-:Y:S01]  /*c4f0*/  ISETP.GE.OR P1, PT, R19, R0, P4 ;  /* 0x000000001300720c */ /* 0x000fe20002726670 */
[----:B------:R-:W-:Y:S01]  /*c500*/  IMAD R10, R25, UR5, R10 ;  /* 0x00000005190a7c24 */ /* 0x000fe2000f8e020a */
[----:B------:R-:W-:-:S02]  /*c510*/  P2R R22, PR, RZ, 0x8 ;  /* 0x00000008ff167803 */ /* 0x000fc40000000000 */
[-C--:B------:R-:W-:Y:S02]  /*c520*/  ISETP.GE.AND P3, PT, R19, R0.reuse, PT ;  /* 0x000000001300720c */ /* 0x080fe40003f66270 */
[-C--:B------:R-:W-:Y:S02]  /*c530*/  ISETP.GE.AND P2, PT, R20, R0.reuse, PT ;  /* 0x000000001400720c */ /* 0x080fe40003f46270 */
[----:B------:R-:W-:Y:S01]  /*c540*/  ISETP.GE.AND P5, PT, R21, R0, PT ;  /* 0x000000001500720c */ /* 0x000fe20003fa6270 */
[----:B-1----:R-:W-:-:S04]  /*c550*/  IMAD.WIDE.U32 R12, R25, UR4, R2 ;  /* 0x00000004190c7c25 */ /* 0x002fc8000f8e0002 */
[----:B---3--:R-:W-:Y:S01]  /*c560*/  IMAD.WIDE R2, R23, 0x80, R8 ;  /* 0x0000008017027825 */ /* 0x008fe200078e0208 */
[----:B------:R-:W-:-:S03]  /*c570*/  P2R R23, PR, RZ, 0x2 ;  /* 0x00000002ff177803 */ /* 0x000fc60000000000 */
        /* <DEDUP_REMOVED lines=14> */
.L_x_329:
[----:B------:R-:W-:Y:S05]  /*c660*/  BSYNC B0 ;  /* 0x0000000000007941 */ /* 0x000fea0003800000 */
.L_x_328:
        /* <DEDUP_REMOVED lines=21> */
.L_x_331:
[----:B------:R-:W-:Y:S05]  /*c7c0*/  BSYNC B0 ;  /* 0x0000000000007941 */ /* 0x000fea0003800000 */
.L_x_330:
        /* <DEDUP_REMOVED lines=17> */
.L_x_333:
[----:B------:R-:W-:Y:S05]  /*c8e0*/  BSYNC B0 ;  /* 0x0000000000007941 */ /* 0x000fea0003800000 */
.L_x_332:
        /* <DEDUP_REMOVED lines=20> */
.L_x_335:
[----:B------:R-:W-:Y:S05]  /*ca30*/  BSYNC B0 ;  /* 0x0000000000007941 */ /* 0x000fea0003800000 */
.L_x_334:
[----:B------:R-:W-:Y:S01]  /*ca40*/  ISETP.NE.AND P0, PT, R22, RZ, PT ;  /* 0x000000ff1600720c */ /* 0x000fe20003f05270 */
[----:B------:R-:W-:Y:S01]  /*ca50*/  BSSY B0, `(.L_x_336) ;  /* 0x000000b000007945 */ /* 0x000fe20003800000 */
[----:B------:R-:W-:-:S11]  /*ca60*/  IADD3.X R14, R16, R15, R17, P2, P1 ;  /* 0x0000000f100e7210 */ /* 0x000fd600017e2411 */
        /* <DEDUP_REMOVED lines=9> */
.L_x_337:
[----:B------:R-:W-:Y:S05]  /*cb00*/  BSYNC B0 ;  /* 0x0000000000007941 */ /* 0x000fea0003800000 */
.L_x_336:
[----:B------:R-:W-:Y:S01]  /*cb10*/  ISETP.NE.AND P0, PT, R23, RZ, PT ;  /* 0x000000ff1700720c */ /* 0x000fe20003f05270 */
[----:B------:R-:W-:-:S12]  /*cb20*/  BSSY B0, `(.L_x_338) ;  /* 0x000000a000007945 */ /* 0x000fd80003800000 */
        /* <DEDUP_REMOVED lines=9> */
.L_x_339:
[----:B------:R-:W-:Y:S05]  /*cbc0*/  BSYNC B0 ;  /* 0x0000000000007941 */ /* 0x000fea0003800000 */
.L_x_338:
        /* <DEDUP_REMOVED lines=10> */
.L_x_341:
[----:B------:R-:W-:Y:S05]  /*cc70*/  BSYNC B0 ;  /* 0x0000000000007941 */ /* 0x000fea0003800000 */
.L_x_340:
        /* <DEDUP_REMOVED lines=10> */
.L_x_342:
        /* <DEDUP_REMOVED lines=14> */
.L_x_1212:


//--------------------- .text._ZN5flash16flash_fwd_kernelI23Flash_fwd_kernel_traitsILi96ELi128ELi64ELi4ELb0ELb0EN7cutlass10bfloat16_tE19Flash_kernel_traitsILi96ELi128ELi64ELi4ES3_EELb0ELb0ELb0ELb0ELb0ELb1ELb1ELb0EEEvNS_16Flash_fwd_paramsE --------------------------
	.section	.text._ZN5flash16flash_fwd_kernelI23Flash_fwd_kernel_traitsILi96ELi128ELi64ELi4ELb0ELb0EN7cutlass10bfloat16_tE19Flash_kernel_traitsILi96ELi128ELi64ELi4ES3_EELb0ELb0ELb0ELb0ELb0ELb1ELb1ELb0EEEvNS_16Flash_fwd_paramsE,"ax",@progbits
	.align	128
        .global         _ZN5flash16flash_fwd_kernelI23Flash_fwd_kernel_traitsILi96ELi128ELi64ELi4ELb0ELb0EN7cutlass10bfloat16_tE19Flash_kernel_traitsILi96ELi128ELi64ELi4ES3_EELb0ELb0ELb0ELb0ELb0ELb1ELb1ELb0EEEvNS_16Flash_fwd_paramsE
        .type           _ZN5flash16flash_fwd_kernelI23Flash_fwd_kernel_traitsILi96ELi128ELi64ELi4ELb0ELb0EN7cutlass10bfloat16_tE19Flash_kernel_traitsILi96ELi128ELi64ELi4ES3_EELb0ELb0ELb0ELb0ELb0ELb1ELb1ELb0EEEvNS_16Flash_fwd_paramsE,@function
        .size           _ZN5flash16flash_fwd_kernelI23Flash_fwd_kernel_traitsILi96ELi128ELi64ELi4ELb0ELb0EN7cutlass10bfloat16_tE19Flash_kernel_traitsILi96ELi128ELi64ELi4ES3_EELb0ELb0ELb0ELb0ELb0ELb1ELb1ELb0EEEvNS_16Flash_fwd_paramsE,(.L_x_1213 - _ZN5flash16flash_fwd_kernelI23Flash_fwd_kernel_traitsILi96ELi128ELi64ELi4ELb0ELb0EN7cutlass10bfloat16_tE19Flash_kernel_traitsILi96ELi128ELi64ELi4ES3_EELb0ELb0ELb0ELb0ELb0ELb1ELb1ELb0EEEvNS_16Flash_fwd_paramsE)
        .other          _ZN5flash16flash_fwd_kernelI23Flash_fwd_kernel_traitsILi96ELi128ELi64ELi4ELb0ELb0EN7cutlass10bfloat16_tE19Flash_kernel_traitsILi96ELi128ELi64ELi4ES3_EELb0ELb0ELb0ELb0ELb0ELb1ELb1ELb0EEEvNS_16Flash_fwd_paramsE,@"STO_CUDA_ENTRY STV_DEFAULT"
_ZN5flash16flash_fwd_kernelI23Flash_fwd_kernel_traitsILi96ELi128ELi64ELi4ELb0ELb0EN7cutlass10bfloat16_tE19Flash_kernel_traitsILi96ELi128ELi64ELi4ES3_EELb0ELb0ELb0ELb0ELb0ELb1ELb1ELb0EEEvNS_16Flash_fwd_paramsE:
.text._ZN5flash16flash_fwd_kernelI23Flash_fwd_kernel_traitsILi96ELi128ELi64ELi4ELb0ELb0EN7cutlass10bfloat16_tE19Flash_kernel_traitsILi96ELi128ELi64ELi4ES3_EELb0ELb0ELb0ELb0ELb0ELb1ELb1ELb0EEEvNS_16Flash_fwd_paramsE:
        /* <DEDUP_REMOVED lines=41> */
.L_x_343:
[----:B-1----:R-:W1:Y:S02]  /*0290*/  LDC R4, c[0x0][0x2c8] ;  /* 0x0000b200ff047b82 */ /* 0x002e640000000800 */
.L_x_344:
        /* <DEDUP_REMOVED lines=71> */
[----:B------:R2:W-:Y:S01]  /*0710*/  STL.64 [R1+0x40], R42 ;  /* 0x0000402a01007387 */ /* 0x0005e20000100a00 */
[----:B------:R-:W-:Y:S01]  /*0720*/  LOP3.LUT R3, R0, 0x18, R34, 0xf8, !PT ;  /* 0x0000001800037812 */ /* 0x000fe200078ef822 */
[----:B------:R-:W-:Y:S01]  /*0730*/  @!P2 IMAD.IADD R24, R7, 0x1, R13 ;  /* 0x000000010718a824 */ /* 0x000fe200078e020d */
[----:B------:R-:W-:Y:S01]  /*0740*/  SHF.R.U32.HI R0, RZ, 0x3, R0 ;  /* 0x00000003ff007819 */ /* 0x000fe20000011600 */
[----:B------:R2:W-:Y:S01]  /*0750*/  STL.64 [R1+0x48], R40 ;  /* 0x0000482801007387 */ /* 0x0005e20000100a00 */
[----:B------:R-:W-:Y:S01]  /*0760*/  ISETP.GE.U32.AND P6, PT, R4, R14, PT ;  /* 0x0000000e0400720c */ /* 0x000fe20003fc6070 */
[----:B----4-:R-:W-:Y:S01]  /*0770*/  @P1 IMAD R7, R5, R23, RZ ;  /* 0x0000001705071224 */ /* 0x010fe200078e02ff */
[----:B------:R-:W-:Y:S01]  /*0780*/  LOP3.LUT R25, R3, R0, RZ, 0x3c, !PT ;  /* 0x0000000003197212 */ /* 0x000fe200078e3cff */
[----:B------:R2:W-:Y:S01]  /*0790*/  STL [R1+0x60], R31 ;  /* 0x0000601f01007387 */ /* 0x0005e20000100800 */
[----:B------:R-:W-:Y:S01]  /*07a0*/  LOP3.LUT R0, R28, R30, RZ, 0x3c, !PT ;  /* 0x0000001e1c007212 */ /* 0x000fe200078e3cff */
[----:B------:R-:W-:-:S03]  /*07b0*/  @P1 IMAD.WIDE.U32 R4, R5, R22, RZ ;  /* 0x0000001605041225 */ /* 0x000fc600078e00ff */
[----:B------:R-:W-:Y:S01]  /*07c0*/  ISETP.GE.AND P4, PT, R0, RZ, PT ;  /* 0x000000ff0000720c */ /* 0x000fe20003f86270 */
[----:B------:R-:W-:Y:S01]  /*07d0*/  @P1 IMAD.IADD R0, R8, 0x1, R9 ;  /* 0x0000000108001824 */ /* 0x000fe200078e0209 */
[----:B------:R-:W-:Y:S01]  /*07e0*/  SHF.R.S32.HI R9, RZ, 0x1f, R28 ;  /* 0x0000001fff097819 */ /* 0x000fe2000001141c */
[----:B------:R-:W-:Y:S01]  /*07f0*/  @P1 IMAD.IADD R14, R5, 0x1, R7 ;  /* 0x00000001050e1824 */ /* 0x000fe200078e0207 */
        /* <DEDUP_REMOVED lines=23> */
.L_x_346:
        /* <DEDUP_REMOVED lines=14> */
.L_x_347:
        /* <DEDUP_REMOVED lines=10> */
[----:B------:R3:W-:Y:S01]  /*0af0*/  STL [R1+0x5c], R35 ;  /* 0x00005c2301007387 */ /* 0x0007e20000100800 */
[----:B------:R-:W-:Y:S01]  /*0b00*/  ISETP.NE.AND P5, PT, R30, RZ, PT ;  /* 0x000000ff1e00720c */ /* 0x000fe20003fa5270 */
        /* <DEDUP_REMOVED lines=14> */
[----:B------:R-:W-:-:S04]  /*0bf0*/  IMAD.WIDE.U32 R4, R42, R192, R34 ;  /* 0x000000c02a047225 */ /* 0x000fc800078e0022 */
[----:B------:R-:W-:Y:S01]  /*0c00*/  IMAD R0, R43, R192, RZ ;  /* 0x000000c02b007224 */ /* 0x000fe200078e02ff */
[----:B------:R-:W-:Y:S01]  /*0c10*/  IADD3 R34, P0, R15, R4, RZ ;  /* 0x000000040f227210 */ /* 0x000fe20007f1e0ff */
[----:B-1----:R-:W-:Y:S01]  /*0c20*/  @!P2 IMAD R2, R6, R10, RZ ;  /* 0x0000000a0602a224 */ /* 0x002fe200078e02ff */
[----:B------:R-:W-:Y:S01]  /*0c30*/  @!P2 MOV R6, R12 ;  /* 0x0000000c0006a202 */ /* 0x000fe20000000f00 */
[----:B------:R-:W-:Y:S01]  /*0c40*/  IMAD.IADD R7, R13, 0x1, R8 ;  /* 0x000000010d077824 */ /* 0x000fe200078e0208 */
[----:B------:R-:W1:Y:S01]  /*0c50*/  @!P3 LDC.64 R14, c[0x0][0x210] ;  /* 0x00008400ff0ebb82 */ /* 0x000e620000000a00 */
[----:B------:R-:W-:Y:S02]  /*0c60*/  IMAD R0, R42, R193, R0 ;  /* 0x000000c12a007224 */ /* 0x000fe400078e0200 */
[----:B------:R-:W-:Y:S02]  /*0c70*/  @!P2 IMAD R8, R9, R11, R2 ;  /* 0x0000000b0908a224 */ /* 0x000fe400078e0202 */
[----:B------:R-:W-:Y:S01]  /*0c80*/  IMAD R11, R166, -0x40, R48 ;  /* 0xffffffc0a60b7824 */ /* 0x000fe200078e0230 */
[----:B---3--:R-:W-:Y:S01]  /*0c90*/  IADD3.X R35, R17, R5, R0, P0, !PT ;  /* 0x0000000511237210 */ /* 0x008fe200007fe400 */
[----:B------:R-:W-:-:S02]  /*0ca0*/  @!P2 IMAD.WIDE.U32 R2, R9, R10, R6 ;  /* 0x0000000a0902a225 */ /* 0x000fc400078e0006 */
[----:B------:R-:W3:Y:S01]  /*0cb0*/  @!P2 S2R R10, SR_CgaCtaId ;  /* 0x00000000000aa919 */ /* 0x000ee20000008800 */
[----:B------:R-:W-:Y:S01]  /*0cc0*/  ISETP.GE.AND P6, PT, R42, R11, PT ;  /* 0x0000000b2a00720c */ /* 0x000fe20003fc6270 */
[----:B--2---:R-:W-:Y:S02]  /*0cd0*/  @!P3 IMAD R0, R41, R18, RZ ;  /* 0x000000122900b224 */ /* 0x004fe400078e02ff */
[----:B------:R-:W-:Y:S01]  /*0ce0*/  @!P2 IMAD.IADD R3, R3, 0x1, R8 ;  /* 0x000000010303a824 */ /* 0x000fe200078e0208 */
[----:B----4-:R-:W-:Y:S01]  /*0cf0*/  @!P2 LEA R8, P0, R2, R20, 0x1 ;  /* 0x000000140208a211 */ /* 0x010fe200078008ff */
[----:B------:R-:W-:Y:S01]  /*0d00*/  VIADD R24, R42, 0x60 ;  /* 0x000000602a187836 */ /* 0x000fe20000000000 */
[----:B-----5:R-:W-:Y:S01]  /*0d10*/  ULEA UR4, UR4, UR5, 0x18 ;  /* 0x0000000504047291 */ /* 0x020fe2000f8ec03f */
[----:B------:R-:W-:Y:S01]  /*0d20*/  @!P3 IMAD R6, R40, R19, R0 ;  /* 0x000000132806b224 */ /* 0x000fe200078e0200 */
[----:B------:R-:W-:Y:S01]  /*0d30*/  LEA.HI R0, R26, R42, RZ, 0x1 ;  /* 0x0000002a1a007211 */ /* 0x000fe200078f08ff */
[----:B------:R-:W-:Y:S01]  /*0d40*/  VIADD R28, R42, 0x40 ;  /* 0x000000402a1c7836 */ /* 0x000fe20000000000 */
[----:B------:R-:W-:Y:S01]  /*0d50*/  @!P2 LEA.HI.X R9, R2, R21, R3, 0x1, P0 ;  /* 0x000000150209a211 */ /* 0x000fe200000f0c03 */
[----:B------:R-:W-:Y:S01]  /*0d60*/  @!P4 IMAD.MOV R16, RZ, RZ, -R16 ;  /* 0x000000ffff10c224 */ /* 0x000fe200078e0a10 */
[----:B------:R-:W-:Y:S01]  /*0d70*/  ISETP.GE.AND P0, PT, R24, R36, PT ;  /* 0x000000241800720c */ /* 0x000fe20003f06270 */
[----:B------:R-:W-:Y:S01]  /*0d80*/  @!P3 IMAD.MOV.U32 R2, RZ, RZ, R12 ;  /* 0x000000ffff02b224 */ /* 0x000fe200078e000c */
[----:B------:R-:W-:Y:S01]  /*0d90*/  LOP3.LUT R0, R0, 0x7fffffe, RZ, 0xc0, !PT ;  /* 0x07fffffe00007812 */ /* 0x000fe200078ec0ff */
[----:B------:R-:W-:Y:S01]  /*0da0*/  @!P3 IMAD.MOV.U32 R3, RZ, RZ, R7 ;  /* 0x000000ffff03b224 */ /* 0x000fe200078e0007 */
[----:B------:R-:W-:Y:S01]  /*0db0*/  LEA.HI R19, R29, R171, RZ, 0x5 ;  /* 0x000000ab1d137211 */ /* 0x000fe200078f28ff */
[----:B------:R-:W2:Y:S01]  /*0dc0*/  @!P6 S2R R17, SR_CgaCtaId ;  /* 0x000000000011e919 */ /* 0x000ea20000008800 */
[----:B------:R-:W-:Y:S01]  /*0dd0*/  @!P5 LOP3.LUT R16, RZ, R30, RZ, 0x33, !PT ;  /* 0x0000001eff10d212 */ /* 0x000fe200078e33ff */
[----:B------:R-:W-:Y:S01]  /*0de0*/  IMAD.IADD R0, R42, 0x1, -R0 ;  /* 0x000000012a007824 */ /* 0x000fe200078e0a00 */
[----:B------:R-:W-:Y:S01]  /*0df0*/  ISETP.GE.AND P5, PT, R31, R11, PT ;  /* 0x0000000b1f00720c */ /* 0x000fe20003fa6270 */
[----:B------:R-:W-:Y:S01]  /*0e00*/  @!P3 IMAD.WIDE.U32 R4, R40, R18, R2 ;  /* 0x000000122804b225 */ /* 0x000fe200078e0002 */
[----:B------:R-:W-:Y:S01]  /*0e10*/  ISETP.GE.AND P1, PT, R28, R36, PT ;  /* 0x000000241c00720c */ /* 0x000fe20003f26270 */
[----:B------:R4:W-:Y:S01]  /*0e20*/  STL [R1+0x68], R28 ;  /* 0x0000681c01007387 */ /* 0x0009e20000100800 */
[----:B------:R-:W-:Y:S01]  /*0e30*/  SHF.R.S32.HI R37, RZ, 0x5, R19 ;  /* 0x00000005ff257819 */ /* 0x000fe20000011413 */
[----:B------:R-:W-:Y:S01]  /*0e40*/  IMAD.WIDE.U32 R32, R16, UR6, R32 ;  /* 0x0000000610207c25 */ /* 0x000fe2000f8e0020 */
[----:B-1----:R-:W-:Y:S01]  /*0e50*/  @!P3 LEA R2, P4, R4, R14, 0x1 ;  /* 0x0000000e0402b211 */ /* 0x002fe200078808ff */
[----:B------:R-:W1:Y:S01]  /*0e60*/  @!P0 S2R R21, SR_CgaCtaId ;  /* 0x0000000000158919 */ /* 0x000e620000008800 */
[----:B------:R-:W-:Y:S01]  /*0e70*/  LEA R3, R37, R0, 0x3 ;  /* 0x0000000025037211 */ /* 0x000fe200078e18ff */
[----:B------:R-:W-:Y:S01]  /*0e80*/  @!P3 IMAD.IADD R0, R5, 0x1, R6 ;  /* 0x000000010500b824 */ /* 0x000fe200078e0206 */
[----:B------:R-:W-:Y:S01]  /*0e90*/  LEA.HI R5, R29, R171, RZ, 0x4 ;  /* 0x000000ab1d057211 */ /* 0x000fe200078f20ff */
[----:B------:R5:W-:Y:S01]  /*0ea0*/  STL [R1+0x64], R24 ;  /* 0x0000641801007387 */ /* 0x000be20000100800 */
[----:B------:R-:W-:Y:S01]  /*0eb0*/  IMAD.SHL.U32 R167, R22, 0x40, RZ ;  /* 0x0000004016a77824 */ /* 0x000fe200078e00ff */
[----:B------:R-:W-:Y:S01]  /*0ec0*/  ULDC UR5, c[0x0][0x39c] ;  /* 0x0000e70000057ab9 */ /* 0x000fe20000000800 */
[----:B------:R-:W-:Y:S01]  /*0ed0*/  IMAD.U32 R6, R3, 0x20, R25 ;  /* 0x0000002003067824 */ /* 0x000fe200078e0019 */
[----:B------:R-:W1:Y:S01]  /*0ee0*/  @!P5 S2R R18, SR_CgaCtaId ;  /* 0x000000000012d919 */ /* 0x000e620000008800 */
[----:B------:R-:W-:Y:S01]  /*0ef0*/  @!P3 LEA.HI.X R3, R4, R15, R0, 0x1, P4 ;  /* 0x0000000f0403b211 */ /* 0x000fe200020f0c00 */
[----:B------:R-:W-:Y:S01]  /*0f00*/  IMAD.MOV.U32 R168, RZ, RZ, R32 ;  /* 0x000000ffffa87224 */ /* 0x000fe200078e0020 */
[----:B------:R-:W-:Y:S01]  /*0f10*/  SHF.R.S32.HI R4, RZ, 0x4, R5 ;  /* 0x00000004ff047819 */ /* 0x000fe20000011405 */
[----:B------:R-:W1:Y:S01]  /*0f20*/  @!P1 LDC.64 R14, c[0x0][0x240] ;  /* 0x00009000ff0e9b82 */ /* 0x000e620000000a00 */
[----:B------:R-:W-:Y:S01]  /*0f30*/  LEA R230, R6, UR4, 0x1 ;  /* 0x0000000406e67c11 */ /* 0x000fe2000f8e08ff */
[----:B------:R-:W-:Y:S01]  /*0f40*/  IMAD.SHL.U32 R165, R22, 0x20, RZ ;  /* 0x0000002016a57824 */ /* 0x000fe200078e00ff */
[----:B------:R-:W-:Y:S01]  /*0f50*/  LEA.HI R0, R5, R4, RZ, 0x1 ;  /* 0x0000000405007211 */ /* 0x000fe200078f08ff */
[----:B------:R-:W-:Y:S01]  /*0f60*/  STL [R1+0x24], R170 ;  /* 0x000024aa01007387 */ /* 0x000fe20000100800 */
[----:B------:R-:W-:-:S03]  /*0f70*/  ISETP.GE.AND P4, PT, R42, R11, PT ;  /* 0x0000000b2a00720c */ /* 0x000fc60003f86270 */
[----:B------:R-:W-:Y:S01]  /*0f80*/  @!PT LDS RZ, [RZ] ;  /* 0x00000000fffff984 */ /* 0x000fe20000000800 */
[----:B------:R-:W-:Y:S01]  /*0f90*/  @!PT LDS RZ, [RZ] ;  /* 0x00000000fffff984 */ /* 0x000fe20000000800 */
[----:B------:R-:W-:Y:S01]  /*0fa0*/  @!PT LDS RZ, [RZ] ;  /* 0x00000000fffff984 */ /* 0x000fe20000000800 */
[----:B------:R-:W-:Y:S01]  /*0fb0*/  @!P3 LDGSTS.E.BYPASS.LTC128B.128 [R230], desc[UR14][R2.64] ;  /* 0x0000000002e6bfae */ /* 0x000fe2000b901d4e */
[----:B----4-:R-:W4:Y:S03]  /*0fc0*/  @!P1 S2R R28, SR_CgaCtaId ;  /* 0x00000000001c9919 */ /* 0x010f260000008800 */
[----:B------:R-:W-:Y:S01]  /*0fd0*/  @!P3 LDGSTS.E.BYPASS.LTC128B.128 [R230+0x2000], desc[UR14][R2.64+0x40] ;  /* 0x0200004002e6bfae */ /* 0x000fe2000b901d4e */
[----:B-----5:R-:W5:Y:S03]  /*0fe0*/  @!P1 LDC.64 R24, c[0x0][0x210] ;  /* 0x00008400ff189b82 */ /* 0x020f660000000a00 */
[----:B------:R3:W-:Y:S01]  /*0ff0*/  @!P3 LDGSTS.E.BYPASS.LTC128B.128 [R230+0x4000], desc[UR14][R2.64+0x80] ;  /* 0x0400008002e6bfae */ /* 0x0007e2000b901d4e */
[----:B------:R-:W-:-:S03]  /*1000*/  @!P1 IADD3 R13, P3, R40, 0x40, RZ ;  /* 0x00000040280d9810 */ /* 0x000fc60007f7e0ff */
[----:B------:R-:W-:Y:S02]  /*1010*/  STL.64 [R1+0x30], R32 ;  /* 0x0000302001007387 */ /* 0x000fe40000100a00 */
[----:B------:R-:W-:Y:S01]  /*1020*/  @!P1 IMAD.X R20, RZ, RZ, R41, P3 ;  /* 0x000000ffff149224 */ /* 0x000fe200018e0629 */
[----:B------:R-:W-:Y:S01]  /*1030*/  ISETP.GE.AND P3, PT, R31, R11, PT ;  /* 0x0000000b1f00720c */ /* 0x000fe20003f66270 */
[----:B------:R-:W-:Y:S01]  /*1040*/  STL [R1+0x20], R167 ;  /* 0x000020a701007387 */ /* 0x000fe20000100800 */
[----:B------:R-:W-:Y:S02]  /*1050*/  @!P5 MOV R11, 0x400 ;  /* 0x00000400000bd802 */ /* 0x000fe40000000f00 */
[----:B---3--:R-:W-:Y:S02]  /*1060*/  LOP3.LUT R2, R0, 0xfffffffe, RZ, 0xc0, !PT ;  /* 0xfffffffe00027812 */ /* 0x008fe400078ec0ff */
[----:B------:R-:W-:Y:S02]  /*1070*/  @!P2 MOV R0, 0x400 ;  /* 0x000004000000a802 */ /* 0x000fe40000000f00 */
[----:B------:R-:W-:Y:S01]  /*1080*/  @!P6 MOV R3, 0x400 ;  /* 0x000004000003e802 */ /* 0x000fe20000000f00 */
[----:B------:R-:W-:Y:S01]  /*1090*/  IMAD.IADD R31, R4, 0x1, -R2 ;  /* 0x00000001041f7824 */ /* 0x000fe200078e0a02 */
[----:B------:R-:W-:-:S02]  /*10a0*/  @!P2 LEA R10, R10, R0, 0x18 ;  /* 0x000000000a0aa211 */ /* 0x000fc400078ec0ff */
[----:B------:R-:W-:Y:S02]  /*10b0*/  LOP3.LUT R0, R5, 0xfffffff0, RZ, 0xc0, !PT ;  /* 0xfffffff005007812 */ /* 0x000fe400078ec0ff */
[----:B------:R-:W-:Y:S02]  /*10c0*/  LOP3.LUT R2, R27, 0xfffffff8, RZ, 0xc0, !PT ;  /* 0xfffffff81b027812 */ /* 0x000fe400078ec0ff */
[----:B--2---:R-:W-:Y:S01]  /*10d0*/  @!P6 LEA R30, R17, R3, 0x18 ;  /* 0x00000003111ee211 */ /* 0x004fe200078ec0ff */
[C---:B------:R-:W-:Y:S01]  /*10e0*/  IMAD.IADD R0, R171.reuse, 0x1, -R0 ;  /* 0x00000001ab007824 */ /* 0x040fe200078e0a00 */
[----:B------:R-:W-:Y:S01]  /*10f0*/  @!P0 MOV R3, 0x400 ;  /* 0x0000040000038802 */ /* 0x000fe20000000f00 */
[----:B------:R-:W-:Y:S01]  /*1100*/  IMAD.IADD R2, R171, 0x1, -R2 ;  /* 0x00000001ab027824 */ /* 0x000fe200078e0a02 */
[----:B------:R-:W-:Y:S01]  /*1110*/  @!P1 MOV R4, 0x400 ;  /* 0x0000040000049802 */ /* 0x000fe20000000f00 */
[----:B------:R-:W2:Y:S01]  /*1120*/  @!P0 LDC.64 R26, c[0x0][0x210] ;  /* 0x00008400ff1a8b82 */ /* 0x000ea20000000a00 */
[----:B-1----:R-:W-:-:S02]  /*1130*/  @!P0 LEA R21, R21, R3, 0x18 ;  /* 0x0000000315158211 */ /* 0x002fc400078ec0ff */
[----:B------:R-:W-:Y:S02]  /*1140*/  SHF.R.S32.HI R19, RZ, 0x1f, R0 ;  /* 0x0000001fff137819 */ /* 0x000fe40000011400 */
[----:B------:R-:W-:Y:S02]  /*1150*/  LEA.HI R3, R0, R0, RZ, 0x1 ;  /* 0x0000000000037211 */ /* 0x000fe400078f08ff */
[----:B------:R-:W-:Y:S02]  /*1160*/  LEA.HI R29, R2, R2, RZ, 0x1 ;  /* 0x00000002021d7211 */ /* 0x000fe400078f08ff */
[----:B------:R-:W-:Y:S02]  /*1170*/  LOP3.LUT R5, R3, 0x7fffffe, RZ, 0xc0, !PT ;  /* 0x07fffffe03057812 */ /* 0x000fe400078ec0ff */
[----:B------:R-:W-:Y:S02]  /*1180*/  @!P5 LEA R17, R18, R11, 0x18 ;  /* 0x0000000b1211d211 */ /* 0x000fe400078ec0ff */
[----:B------:R-:W-:-:S02]  /*1190*/  LEA.HI R38, R19, R0, RZ, 0x3 ;  /* 0x0000000013267211 */ /* 0x000fc400078f18ff */
[----:B------:R-:W1:Y:S01]  /*11a0*/  @!P0 LDC.64 R18, c[0x0][0x240] ;  /* 0x00009000ff128b82 */ /* 0x000e620000000a00 */
[----:B----4-:R-:W-:Y:S02]  /*11b0*/  @!P1 LEA R28, R28, R4, 0x18 ;  /* 0x000000041c1c9211 */ /* 0x010fe400078ec0ff */
[----:B------:R-:W-:Y:S02]  /*11c0*/  LOP3.LUT R4, R29, 0x3fffffe, RZ, 0xc0, !PT ;  /* 0x03fffffe1d047812 */ /* 0x000fe400078ec0ff */
[----:B------:R-:W-:Y:S01]  /*11d0*/  IADD3 R174, R0, -R5, RZ ;  /* 0x8000000500ae7210 */ /* 0x000fe20007ffe0ff */
[----:B------:R-:W-:Y:S01]  /*11e0*/  @!P2 IMAD R0, R6, 0x2, R10 ;  /* 0x000000020600a824 */ /* 0x000fe200078e020a */
[--C-:B------:R-:W-:Y:S01]  /*11f0*/  SHF.R.S32.HI R10, RZ, 0x1, R3.reuse ;  /* 0x00000001ff0a7819 */ /* 0x100fe20000011403 */
[----:B------:R-:W-:Y:S01]  /*1200*/  IMAD.IADD R36, R2, 0x1, -R4 ;  /* 0x0000000102247824 */ /* 0x000fe200078e0a04 */
[----:B------:R-:W-:Y:S01]  /*1210*/  SHF.R.S32.HI R2, RZ, 0x1f, R3 ;  /* 0x0000001fff027819 */ /* 0x000fe20000011403 */
[----:B------:R-:W-:Y:S01]  /*1220*/  @!P1 IMAD R3, R20, R14, RZ ;  /* 0x0000000e14039224 */ /* 0x000fe200078e02ff */
[----:B------:R-:W-:Y:S04]  /*1230*/  @!P2 LDGSTS.E.BYPASS.LTC128B.128 [R0+0x800], desc[UR14][R8.64] ;  /* 0x008000000800afae */ /* 0x000fe8000b901d4e */
[----:B------:R-:W-:Y:S04]  /*1240*/  @!P2 LDGSTS.E.BYPASS.LTC128B.128 [R0+0x2800], desc[UR14][R8.64+0x40] ;  /* 0x028000400800afae */ /* 0x000fe8000b901d4e */
[----:B------:R3:W-:Y:S01]  /*1250*/  @!P2 LDGSTS.E.BYPASS.LTC128B.128 [R0+0x4800], desc[UR14][R8.64+0x80] ;  /* 0x048000800800afae */ /* 0x0007e2000b901d4e */
[----:B------:R-:W-:-:S02]  /*1260*/  @!P0 IADD3 R11, P2, R40, 0x60, RZ ;  /* 0x00000060280b8810 */ /* 0x000fc40007f5e0ff */
[----:B---3--:R-:W-:Y:S01]  /*1270*/  LEA.HI R0, R2, R10, RZ, 0x2 ;  /* 0x0000000a02007211 */ /* 0x008fe200078f10ff */
[C---:B------:R-:W-:Y:S01]  /*1280*/  @!P1 IMAD R9, R13.reuse, R15, R3 ;  /* 0x0000000f0d099224 */ /* 0x040fe200078e0203 */
[----:B------:R-:W-:Y:S01]  /*1290*/  @!P0 LEA R15, R6, R21, 0x1 ;  /* 0x00000015060f8211 */ /* 0x000fe200078e08ff */
[----:B------:R-:W-:Y:S01]  /*12a0*/  @!P1 IMAD.MOV.U32 R2, RZ, RZ, R12 ;  /* 0x000000ffff029224 */ /* 0x000fe200078e000c */
[----:B------:R-:W-:Y:S01]  /*12b0*/  LOP3.LUT R0, R0, 0xfffffffc, RZ, 0xc0, !PT ;  /* 0xfffffffc00007812 */ /* 0x000fe200078ec0ff */
[----:B------:R-:W-:Y:S01]  /*12c0*/  @!P1 IMAD.MOV.U32 R3, RZ, RZ, R7 ;  /* 0x000000ffff039224 */ /* 0x000fe200078e0007 */
[----:B------:R-:W3:Y:S01]  /*12d0*/  @!P5 LDC.64 R20, c[0x0][0x218] ;  /* 0x00008600ff14db82 */ /* 0x000ee20000000a00 */
[----:B------:R-:W-:Y:S02]  /*12e0*/  @!P1 IMAD R8, R6, 0x2, R28 ;  /* 0x0000000206089824 */ /* 0x000fe400078e021c */
[----:B------:R-:W-:-:S04]  /*12f0*/  @!P1 IMAD.WIDE.U32 R4, R13, R14, R2 ;  /* 0x0000000e0d049225 */ /* 0x000fc800078e0002 */
[----:B------:R-:W-:Y:S01]  /*1300*/  @!P0 IMAD.X R3, RZ, RZ, R41, P2 ;  /* 0x000000ffff038224 */ /* 0x000fe200010e0629 */
[----:B-----5:R-:W-:Y:S01]  /*1310*/  @!P1 LEA R2, P2, R4, R24, 0x1 ;  /* 0x0000001804029211 */ /* 0x020fe200078408ff */
[----:B------:R-:W-:Y:S01]  /*1320*/  IMAD.IADD R28, R10, 0x1, -R0 ;  /* 0x000000010a1c7824 */ /* 0x000fe200078e0a00 */
[----:B------:R-:W-:Y:S01]  /*1330*/  SHF.R.S32.HI R10, RZ, 0x1f, R16 ;  /* 0x0000001fff0a7819 */ /* 0x000fe20000011410 */
[----:B------:R-:W-:Y:S02]  /*1340*/  @!P1 IMAD.IADD R0, R5, 0x1, R9 ;  /* 0x0000000105009824 */ /* 0x000fe400078e0209 */
[C---:B------:R-:W-:Y:S02]  /*1350*/  @!P6 IMAD R14, R6.reuse, 0x2, R30 ;  /* 0x00000002060ee824 */ /* 0x040fe400078e021e */
[----:B------:R-:W-:Y:S01]  /*1360*/  @!P5 IMAD R13, R6, 0x2, R17 ;  /* 0x00000002060dd824 */ /* 0x000fe200078e0211 */
[----:B------:R-:W-:Y:S01]  /*1370*/  SHF.R.S32.HI R17, RZ, 0x1f, R166 ;  /* 0x0000001fff117819 */ /* 0x000fe200000114a6 */
[----:B-1----:R-:W-:Y:S01]  /*1380*/  @!P0 IMAD R9, R3, R18, RZ ;  /* 0x0000001203098224 */ /* 0x002fe200078e02ff */
[----:B------:R-:W-:Y:S01]  /*1390*/  @!P1 LEA.HI.X R3, R4, R25, R0, 0x1, P2 ;  /* 0x0000001904039211 */ /* 0x000fe200010f0c00 */
[----:B------:R-:W-:-:S02]  /*13a0*/  @!P0 IMAD.MOV.U32 R6, RZ, RZ, R12 ;  /* 0x000000ffff068224 */ /* 0x000fc400078e000c */
[C---:B------:R-:W-:Y:S02]  /*13b0*/  @!P0 IMAD R9, R11.reuse, R19, R9 ;  /* 0x000000130b098224 */ /* 0x040fe400078e0209 */
[----:B------:R-:W-:Y:S01]  /*13c0*/  @!P0 IMAD.WIDE.U32 R4, R11, R18, R6 ;  /* 0x000000120b048225 */ /* 0x000fe200078e0006 */
[----:B------:R-:W-:Y:S01]  /*13d0*/  @!P1 LDGSTS.E.BYPASS.LTC128B.128 [R8+0x1000], desc[UR14][R2.64] ;  /* 0x0100000002089fae */ /* 0x000fe2000b901d4e */
[----:B------:R-:W1:Y:S02]  /*13e0*/  @!P6 LDC.64 R18, c[0x0][0x218] ;  /* 0x00008600ff12eb82 */ /* 0x000e640000000a00 */
[----:B------:R-:W-:Y:S01]  /*13f0*/  IMAD R0, R10, UR6, RZ ;  /* 0x000000060a007c24 */ /* 0x000fe2000f8e02ff */
[----:B------:R-:W-:Y:S01]  /*1400*/  @!P1 LDGSTS.E.BYPASS.LTC128B.128 [R8+0x3000], desc[UR14][R2.64+0x40] ;  /* 0x0300004002089fae */ /* 0x000fe2000b901d4e */
[----:B------:R-:W-:Y:S01]  /*1410*/  @!P0 IADD3 R5, R5, R9, RZ ;  /* 0x0000000905058210 */ /* 0x000fe20007ffe0ff */
[----:B------:R-:W-:Y:S01]  /*1420*/  IMAD R9, R31, 0x8, R36 ;  /* 0x000000081f097824 */ /* 0x000fe200078e0224 */
        /* <DEDUP_REMOVED lines=10> */
[----:B------:R-:W-:Y:S01]  /*14d0*/  IMAD.WIDE.U32 R24, R16, UR6, R34 ;  /* 0x0000000610187c25 */ /* 0x000fe2000f8e0022 */
[----:B------:R-:W4:Y:S02]  /*14e0*/  @!P4 LDC.64 R10, c[0x0][0x220] ;  /* 0x00008800ff0acb82 */ /* 0x000f240000000a00 */
[----:B------:R-:W-:Y:S04]  /*14f0*/  @!P0 LDGSTS.E.BYPASS.LTC128B.128 [R15+0x1800], desc[UR14][R6.64] ;  /* 0x01800000060f8fae */ /* 0x000fe8000b901d4e */
[----:B------:R-:W-:Y:S04]  /*1500*/  @!P0 LDGSTS.E.BYPASS.LTC128B.128 [R15+0x3800], desc[UR14][R6.64+0x40] ;  /* 0x03800040060f8fae */ /* 0x000fe8000b901d4e */
[----:B------:R5:W-:Y:S04]  /*1510*/  @!P0 LDGSTS.E.BYPASS.LTC128B.128 [R15+0x5800], desc[UR14][R6.64+0x80] ;  /* 0x05800080060f8fae */ /* 0x000be8000b901d4e */
[----:B------:R-:W-:Y:S01]  /*1520*/  STL.64 [R1+0x28], R24 ;  /* 0x0000281801007387 */ /* 0x000fe20000100a00 */
[----:B--2---:R-:W-:-:S04]  /*1530*/  IMAD.WIDE.U32 R2, R166, R167, R168 ;  /* 0x000000a7a6027225 */ /* 0x004fc800078e00a8 */
[----:B------:R-:W-:Y:S01]  /*1540*/  IMAD.IADD R0, R3, 0x1, R0 ;  /* 0x0000000103007824 */ /* 0x000fe200078e0200 */
[----:B-1----:R-:W-:Y:S01]  /*1550*/  @!P6 LEA R4, P2, R2, R18, 0x1 ;  /* 0x000000120204e211 */ /* 0x002fe200078408ff */
[----:B------:R-:W-:Y:S01]  /*1560*/  IMAD R8, R16, UR7, R5 ;  /* 0x0000000710087c24 */ /* 0x000fe2000f8e0205 */
[----:B------:R-:W-:Y:S02]  /*1570*/  @!P5 IADD3 R3, P1, R165, R2, RZ ;  /* 0x00000002a503d210 */ /* 0x000fe40007f3e0ff */
[--C-:B------:R-:W-:Y:S02]  /*1580*/  @!P6 LEA.HI.X R5, R2, R19, R0.reuse, 0x1, P2 ;  /* 0x000000130205e211 */ /* 0x100fe400010f0c00 */
[----:B------:R-:W-:Y:S01]  /*1590*/  SHF.R.S32.HI R16, RZ, 0x1, R29 ;  /* 0x00000001ff107819 */ /* 0x000fe2000001141d */
[----:B------:R-:W-:Y:S01]  /*15a0*/  @!P5 IMAD.X R0, R164, 0x1, R0, P1 ;  /* 0x00000001a400d824 */ /* 0x000fe200008e0600 */
[C---:B---3--:R-:W-:Y:S01]  /*15b0*/  @!P5 LEA R2, P1, R3.reuse, R20, 0x1 ;  /* 0x000000140302d211 */ /* 0x048fe200078208ff */
[----:B------:R-:W-:Y:S03]  /*15c0*/  @!P6 LDGSTS.E.BYPASS.LTC128B.128 [R14+0x6000], desc[UR14][R4.64] ;  /* 0x06000000040eefae */ /* 0x000fe6000b901d4e */
[----:B------:R-:W-:Y:S01]  /*15d0*/  @!P5 LEA.HI.X R3, R3, R21, R0, 0x1, P1 ;  /* 0x000000150303d211 */ /* 0x000fe200008f0c00 */
[----:B------:R-:W-:Y:S01]  /*15e0*/  @!P6 LDGSTS.E.BYPASS.LTC128B.128 [R14+0x7000], desc[UR14][R4.64+0x40] ;  /* 0x07000040040eefae */ /* 0x000fe2000b901d4e */
[----:B------:R-:W-:Y:S01]  /*15f0*/  SHF.L.U32 R0, R16, 0x6, RZ ;  /* 0x0000000610007819 */ /* 0x000fe200000006ff */
[----:B-----5:R-:W-:-:S02]  /*1600*/  IMAD.SHL.U32 R6, R39, 0x8, RZ ;  /* 0x0000000827067824 */ /* 0x020fc400078e00ff */
[----:B------:R1:W-:Y:S01]  /*1610*/  @!P6 LDGSTS.E.BYPASS.LTC128B.128 [R14+0x8000], desc[UR14][R4.64+0x80] ;  /* 0x08000080040eefae */ /* 0x0003e2000b901d4e */
[----:B------:R-:W-:Y:S01]  /*1620*/  LOP3.LUT R0, R0, 0xc0, RZ, 0xc0, !PT ;  /* 0x000000c000007812 */ /* 0x000fe200078ec0ff */
[----:B------:R-:W-:Y:S02]  /*1630*/  IMAD.SHL.U32 R7, R31, 0x8, RZ ;  /* 0x000000081f077824 */ /* 0x000fe400078e00ff */
[----:B------:R-:W-:Y:S01]  /*1640*/  @!P5 LDGSTS.E.BYPASS.LTC128B.128 [R13+0x6800], desc[UR14][R2.64] ;  /* 0x06800000020ddfae */ /* 0x000fe2000b901d4e */
[----:B------:R-:W-:-:S03]  /*1650*/  LOP3.LUT R6, R0, 0x8, R6, 0xf8, !PT ;  /* 0x0000000800067812 */ /* 0x000fc600078ef806 */
[----:B------:R-:W-:Y:S04]  /*1660*/  @!P5 LDGSTS.E.BYPASS.LTC128B.128 [R13+0x7800], desc[UR14][R2.64+0x40] ;  /* 0x07800040020ddfae */ /* 0x000fe8000b901d4e */
[----:B------:R2:W-:Y:S04]  /*1670*/  @!P5 LDGSTS.E.BYPASS.LTC128B.128 [R13+0x8800], desc[UR14][R2.64+0x80] ;  /* 0x08800080020ddfae */ /* 0x0005e8000b901d4e */
[----:B------:R-:W0:Y:S01]  /*1680*/  LDGDEPBAR ;  /* 0x00000000000079af */ /* 0x000e220000000000 */
[----:B-1----:R-:W-:Y:S01]  /*1690*/  SHF.R.U32.HI R5, RZ, 0x3, R0 ;  /* 0x00000003ff057819 */ /* 0x002fe20000011600 */
[----:B------:R-:W-:-:S02]  /*16a0*/  IMAD R4, R17, R192, RZ ;  /* 0x000000c011047224 */ /* 0x000fc400078e02ff */
[----:B------:R-:W-:Y:S02]  /*16b0*/  IMAD.SHL.U32 R0, R28, 0x40, RZ ;  /* 0x000000401c007824 */ /* 0x000fe400078e00ff */
[----:B------:R-:W-:Y:S02]  /*16c0*/  IMAD R4, R166, R193, R4 ;  /* 0x000000c1a6047224 */ /* 0x000fe400078e0204 */
[----:B------:R-:W-:Y:S01]  /*16d0*/  IMAD.IADD R14, R25, 0x1, R8 ;  /* 0x00000001190e7824 */ /* 0x000fe200078e0208 */
[----:B------:R-:W-:Y:S02]  /*16e0*/  LOP3.LUT R0, R0, 0xc0, RZ, 0xc0, !PT ;  /* 0x000000c000007812 */ /* 0x000fe400078ec0ff */
[----:B------:R-:W-:Y:S01]  /*16f0*/  LOP3.LUT R8, R6, R5, RZ, 0x3c, !PT ;  /* 0x0000000506087212 */ /* 0x000fe200078e3cff */
[----:B------:R-:W-:Y:S01]  /*1700*/  IMAD.SHL.U32 R6, R38, 0x20, RZ ;  /* 0x0000002026067824 */ /* 0x000fe200078e00ff */
[----:B--2---:R-:W1:Y:S01]  /*1710*/  @!P3 LDC.64 R12, c[0x0][0x220] ;  /* 0x00008800ff0cbb82 */ /* 0x004e620000000a00 */
[----:B------:R-:W-:-:S07]  /*1720*/  DEPBAR.LE SB0, 0x0 ;  /* 0x000080000000791a */ /* 0x000fce0000000000 */
[----:B------:R-:W-:Y:S01]  /*1730*/  BAR.SYNC.DEFER_BLOCKING 0x0 ;  /* 0x0000000000007b1d */ /* 0x000fe20000010000 */
[----:B------:R-:W-:Y:S01]  /*1740*/  IMAD.WIDE.U32 R2, R166, R192, RZ ;  /* 0x000000c0a6027225 */ /* 0x000fe200078e00ff */
[----:B------:R-:W-:Y:S02]  /*1750*/  LOP3.LUT R5, R0, 0x8, R7, 0xf8, !PT ;  /* 0x0000000800057812 */ /* 0x000fe400078ef807 */
[----:B------:R-:W-:Y:S01]  /*1760*/  SHF.R.U32.HI R0, RZ, 0x3, R0 ;  /* 0x00000003ff007819 */ /* 0x000fe20000011600 */
[----:B------:R-:W-:Y:S01]  /*1770*/  IMAD.IADD R4, R3, 0x1, R4 ;  /* 0x0000000103047824 */ /* 0x000fe200078e0204 */
[----:B------:R-:W-:Y:S02]  /*1780*/  LEA R3, P0, R2, R24, 0x6 ;  /* 0x0000001802037211 */ /* 0x000fe400078030ff */
[----:B------:R-:W-:Y:S01]  /*1790*/  LOP3.LUT R173, R6, 0xffffff00, RZ, 0xc0, !PT ;  /* 0xffffff0006ad7812 */ /* 0x000fe200078ec0ff */
[----:B------:R-:W-:Y:S01]  /*17a0*/  STL [R1+0x38], R14 ;  /* 0x0000380e01007387 */ /* 0x000fe20000100800 */
[----:B------:R-:W-:-:S02]  /*17b0*/  LEA.HI.X R2, R2, R14, R4, 0x6, P0 ;  /* 0x0000000e02027211 */ /* 0x000fc400000f3404 */
[----:B----4-:R-:W-:Y:S02]  /*17c0*/  @!P4 LEA R4, P0, R3, R10, 0x1 ;  /* 0x0000000a0304c211 */ /* 0x010fe400078008ff */
[----:B------:R-:W-:Y:S02]  /*17d0*/  LOP3.LUT R172, R5, R0, RZ, 0x3c, !PT ;  /* 0x0000000005ac7212 */ /* 0x000fe400078e3cff */
[----:B------:R-:W-:Y:S02]  /*17e0*/  @!P3 LEA R7, P1, R192, R3, 0x5 ;  /* 0x00000003c007b211 */ /* 0x000fe400078228ff */
[----:B------:R-:W-:Y:S02]  /*17f0*/  LEA R0, R37, R173, 0x9 ;  /* 0x000000ad25007211 */ /* 0x000fe400078e48ff */
[----:B------:R-:W-:Y:S02]  /*1800*/  @!P4 LEA.HI.X R5, R3, R11, R2, 0x1, P0 ;  /* 0x0000000b0305c211 */ /* 0x000fe400000f0c02 */
[----:B-1----:R-:W-:Y:S01]  /*1810*/  @!P3 LEA R6, P0, R7, R12, 0x1 ;  /* 0x0000000c0706b211 */ /* 0x002fe200078008ff */
[----:B------:R-:W-:Y:S01]  /*1820*/  IMAD R3, R174, 0x20, R0 ;  /* 0x00000020ae037824 */ /* 0x000fe200078e0200 */
[----:B------:R-:W-:Y:S01]  /*1830*/  @!P3 LEA.HI.X R2, R192, R2, R193, 0x5, P1 ;  /* 0x00000002c002b211 */ /* 0x000fe200008f2cc1 */
[----:B------:R-:W-:Y:S01]  /*1840*/  IMAD.U32 R0, R9, 0x20, R8 ;  /* 0x0000002009007824 */ /* 0x000fe200078e0008 */
[----:B------:R-:W-:Y:S01]  /*1850*/  @P4 STS [R230+0x9000], RZ ;  /* 0x009000ffe6004388 */ /* 0x000fe20000000800 */
[----:B------:R-:W-:-:S02]  /*1860*/  LOP3.LUT P1, RZ, R28, 0x2, RZ, 0xc0, !PT ;  /* 0x000000021cff7812 */ /* 0x000fc4000782c0ff */
        /* <DEDUP_REMOVED lines=10> */
[----:B------:R-:W-:Y:S01]  /*1910*/  @P4 STS.128 [R230+0xa000], RZ ;  /* 0x00a000ffe6004388 */ /* 0x000fe20000000c00 */
[----:B------:R-:W-:-:S02]  /*1920*/  IMAD.SHL.U32 R3, R171, 0x2, RZ ;  /* 0x00000002ab037824 */ /* 0x000fc400078e00ff */
[----:B------:R-:W-:Y:S01]  /*1930*/  SEL R2, R2, 0xfffffff0, !P1 ;  /* 0xfffffff002027807 */ /* 0x000fe20004800000 */
[----:B------:R-:W-:Y:S01]  /*1940*/  @P4 STS.128 [R230+0xb000], RZ ;  /* 0x00b000ffe6004388 */ /* 0x000fe20000000c00 */
[----:B------:R-:W-:Y:S02]  /*1950*/  IADD3 R227, R225, R0, RZ ;  /* 0x00000000e1e37210 */ /* 0x000fe40007ffe0ff */
[----:B------:R-:W-:Y:S01]  /*1960*/  LOP3.LUT R3, R3, 0x6, RZ, 0xc0, !PT ;  /* 0x0000000603037812 */ /* 0x000fe200078ec0ff */
[----:B------:R-:W-:Y:S01]  /*1970*/  @!PT LDS RZ, [RZ] ;  /* 0x00000000fffff984 */ /* 0x000fe20000000800 */
[----:B------:R-:W-:Y:S01]  /*1980*/  @!PT LDS RZ, [RZ] ;  /* 0x00000000fffff984 */ /* 0x000fe20000000800 */
[----:B------:R-:W-:Y:S01]  /*1990*/  @!PT LDS RZ, [RZ] ;  /* 0x00000000fffff984 */ /* 0x000fe20000000800 */
[----:B------:R-:W-:Y:S01]  /*19a0*/  @!P4 LDGSTS.E.BYPASS.LTC128B.128 [R230+0x9000], desc[UR14][R4.64] ;  /* 0x0900000004e6cfae */ /* 0x000fe2000b901d4e */
[----:B------:R-:W-:-:S03]  /*19b0*/  IMAD R229, R2, 0x2, R228 ;  /* 0x0000000202e57824 */ /* 0x000fc600078e02e4 */
[----:B------:R-:W-:Y:S04]  /*19c0*/  @!P4 LDGSTS.E.BYPASS.LTC128B.128 [R230+0xa000], desc[UR14][R4.64+0x40] ;  /* 0x0a00004004e6cfae */ /* 0x000fe8000b901d4e */
[----:B------:R-:W-:Y:S04]  /*19d0*/  @!P4 LDGSTS.E.BYPASS.LTC128B.128 [R230+0xb000], desc[UR14][R4.64+0x80] ;  /* 0x0b00008004e6cfae */ /* 0x000fe8000b901d4e */
[----:B------:R-:W-:Y:S04]  /*19e0*/  @P3 STS.128 [R230+0x9800], RZ ;  /* 0x009800ffe6003388 */ /* 0x000fe80000000c00 */
        /* <DEDUP_REMOVED lines=8> */
[----:B------:R-:W-:Y:S04]  /*1a70*/  LDSM.16.M88.4 R12, [R228] ;  /* 0x00000000e40c783b */ /* 0x000fe80000000200 */
[----:B------:R-:W2:Y:S04]  /*1a80*/  LDSM.16.M88.4 R8, [R225+0x6000] ;  /* 0x00600000e108783b */ /* 0x000ea80000000200 */
[----:B------:R-:W-:Y:S04]  /*1a90*/  LDSM.16.M88.4 R36, [R229] ;  /* 0x00000000e524783b */ /* 0x000fe80000000200 */
[----:B------:R-:W-:Y:S04]  /*1aa0*/  LDSM.16.M88.4 R40, [R227+0x6000] ;  /* 0x00600000e328783b */ /* 0x000fe80000000200 */
[----:B------:R-:W-:Y:S04]  /*1ab0*/  LDSM.16.M88.4 R32, [R229+0x1000] ;  /* 0x00100000e520783b */ /* 0x000fe80000000200 */
[----:B------:R-:W-:Y:S04]  /*1ac0*/  LDSM.16.M88.4 R80, [R225+0x7000] ;  /* 0x00700000e150783b */ /* 0x000fe80000000200 */
[----:B-1----:R-:W1:Y:S04]  /*1ad0*/  LDSM.16.M88.4 R4, [R228+0x1000] ;  /* 0x00100000e404783b */ /* 0x002e680000000200 */
[----:B------:R-:W3:Y:S04]  /*1ae0*/  LDSM.16.M88.4 R28, [R228+0x2000] ;  /* 0x00200000e41c783b */ /* 0x000ee80000000200 */
[----:B------:R-:W-:Y:S04]  /*1af0*/  LDSM.16.M88.4 R24, [R228+0x3000] ;  /* 0x00300000e418783b */ /* 0x000fe80000000200 */
[----:B------:R-:W-:Y:S04]  /*1b00*/  LDSM.16.M88.4 R76, [R227+0x7000] ;  /* 0x00700000e34c783b */ /* 0x000fe80000000200 */
[----:B------:R-:W-:Y:S01]  /*1b10*/  LDSM.16.M88.4 R20, [R229+0x2000] ;  /* 0x00200000e514783b */ /* 0x000fe20000000200 */
[C---:B--2---:R-:W-:Y:S03]  /*1b20*/  HMMA.16816.F32.BF16 R16, R12.reuse, R8, RZ ;  /* 0x000000080c10723c */ /* 0x044fe600000418ff */
[----:B------:R-:W2:Y:S04]  /*1b30*/  LDSM.16.M88.4 R60, [R225+0x6400] ;  /* 0x00640000e13c783b */ /* 0x000ea80000000200 */
[----:B------:R-:W4:Y:S01]  /*1b40*/  LDSM.16.M88.4 R56, [R225+0x6800] ;  /* 0x00680000e138783b */ /* 0x000f220000000200 */
[----:B------:R-:W-:Y:S03]  /*1b50*/  HMMA.16816.F32.BF16 R84, R12, R10, RZ ;  /* 0x0000000a0c54723c */ /* 0x000fe600000418ff */
[----:B------:R-:W5:Y:S04]  /*1b60*/  LDSM.16.M88.4 R52, [R225+0x6c00] ;  /* 0x006c0000e134783b */ /* 0x000f680000000200 */
[----:B------:R-:W-:Y:S04]  /*1b70*/  LDSM.16.M88.4 R104, [R225+0x8000] ;  /* 0x00800000e168783b */ /* 0x000fe80000000200 */
[----:B------:R-:W-:Y:S01]  /*1b80*/  LDSM.16.M88.4 R72, [R227+0x6400] ;  /* 0x00640000e348783b */ /* 0x000fe20000000200 */
[----:B-1----:R-:W-:Y:S03]  /*1b90*/  HMMA.16816.F32.BF16 R44, R4, R8, RZ ;  /* 0x00000008042c723c */ /* 0x002fe600000418ff */
[----:B------:R-:W-:Y:S04]  /*1ba0*/  LDSM.16.M88.4 R68, [R227+0x6800] ;  /* 0x00680000e344783b */ /* 0x000fe80000000200 */
[----:B------:R-:W-:Y:S01]  /*1bb0*/  LDSM.16.M88.4 R64, [R227+0x6c00] ;  /* 0x006c0000e340783b */ /* 0x000fe20000000200 */
[----:B------:R-:W-:Y:S03]  /*1bc0*/  HMMA.16816.F32.BF16 R16, R36, R40, R16 ;  /* 0x000000282410723c */ /* 0x000fe60000041810 */
[----:B------:R-:W-:Y:S03]  /*1bd0*/  LDSM.16.M88.4 R120, [R227+0x8000] ;  /* 0x00800000e378783b */ /* 0x000fe60000000200 */
[----:B------:R-:W-:Y:S01]  /*1be0*/  HMMA.16816.F32.BF16 R92, R4, R10, RZ ;  /* 0x0000000a045c723c */ /* 0x000fe200000418ff */
[----:B------:R-:W0:Y:S05]  /*1bf0*/  LDGDEPBAR ;  /* 0x00000000000079af */ /* 0x000e2a0000000000 */
[----:B------:R-:W-:Y:S06]  /*1c00*/  HMMA.16816.F32.BF16 R108, R36, R42, R84 ;  /* 0x0000002a246c723c */ /* 0x000fec0000041854 */
[----:B------:R-:W-:Y:S01]  /*1c10*/  HMMA.16816.F32.BF16 R88, R32, R40, R44 ;  /* 0x000000282058723c */ /* 0x000fe2000004182c */
[----:B------:R-:W-:Y:S05]  /*1c20*/  LDSM.16.M88.4 R44, [R228+0x4000] ;  /* 0x00400000e42c783b */ /* 0x000fea0000000200 */
[----:B---3--:R-:W-:Y:S01]  /*1c30*/  HMMA.16816.F32.BF16 R8, R28, R80, R16 ;  /* 0x000000501c08723c */ /* 0x008fe20000041810 */
[----:B------:R-:W1:Y:S05]  /*1c40*/  LDSM.16.M88.4 R16, [R229+0x3000] ;  /* 0x00300000e510783b */ /* 0x000e6a0000000200 */
[----:B------:R-:W-:Y:S01]  /*1c50*/  HMMA.16816.F32.BF16 R144, R32, R42, R92 ;  /* 0x0000002a2090723c */ /* 0x000fe2000004185c */
[----:B------:R-:W3:Y:S05]  /*1c60*/  LDSM.16.M88.4 R40, [R228+0x5000] ;  /* 0x00500000e428783b */ /* 0x000eea0000000200 */
[----:B--2---:R-:W-:Y:S06]  /*1c70*/  HMMA.16816.F32.BF16 R132, R12, R60, RZ ;  /* 0x0000003c0c84723c */ /* 0x004fec00000418ff */
[----:B------:R-:W-:Y:S06]  /*1c80*/  HMMA.16816.F32.BF16 R84, R24, R80, R88 ;  /* 0x000000501854723c */ /* 0x000fec0000041858 */
[----:B------:R-:W-:Y:S01]  /*1c90*/  HMMA.16816.F32.BF16 R88, R20, R76, R8 ;  /* 0x0000004c1458723c */ /* 0x000fe20000041808 */
[----:B------:R-:W2:Y:S05]  /*1ca0*/  LDSM.16.M88.4 R8, [R229+0x4000] ;  /* 0x00400000e508783b */ /* 0x000eaa0000000200 */
[C---:B----4-:R-:W-:Y:S06]  /*1cb0*/  HMMA.16816.F32.BF16 R96, R4.reuse, R56, RZ ;  /* 0x000000380460723c */ /* 0x050fec00000418ff */
[C---:B------:R-:W-:Y:S06]  /*1cc0*/  HMMA.16816.F32.BF16 R100, R4.reuse, R60, RZ ;  /* 0x0000003c0464723c */ /* 0x040fec00000418ff */
[C---:B-----5:R-:W-:Y:S06]  /*1cd0*/  HMMA.16816.F32.BF16 R92, R4.reuse, R52, RZ ;  /* 0x00000034045c723c */ /* 0x060fec00000418ff */
[C---:B------:R-:W-:Y:S06]  /*1ce0*/  HMMA.16816.F32.BF16 R124, R4.reuse, R62, RZ ;  /* 0x0000003e047c723c */ /* 0x040fec00000418ff */
[C---:B------:R-:W-:Y:S06]  /*1cf0*/  HMMA.16816.F32.BF16 R136, R4.reuse, R58, RZ ;  /* 0x0000003a0488723c */ /* 0x040fec00000418ff */
[----:B------:R-:W-:Y:S01]  /*1d00*/  HMMA.16816.F32.BF16 R116, R4, R54, RZ ;  /* 0x000000360474723c */ /* 0x000fe200000418ff */
[----:B------:R-:W-:Y:S05]  /*1d10*/  LDSM.16.M88.4 R4, [R229+0x5000] ;  /* 0x00500000e504783b */ /* 0x000fea0000000200 */
[C---:B------:R-:W-:Y:S06]  /*1d20*/  HMMA.16816.F32.BF16 R128, R12.reuse, R56, RZ ;  /* 0x000000380c80723c */ /* 0x040fec00000418ff */
[C---:B------:R-:W-:Y:S06]  /*1d30*/  HMMA.16816.F32.BF16 R148, R12.reuse, R58, RZ ;  /* 0x0000003a0c94723c */ /* 0x040fec00000418ff */
[C---:B------:R-:W-:Y:S06]  /*1d40*/  HMMA.16816.F32.BF16 R112, R12.reuse, R52, RZ ;  /* 0x000000340c70723c */ /* 0x040fec00000418ff */
[C---:B------:R-:W-:Y:S06]  /*1d50*/  HMMA.16816.F32.BF16 R140, R12.reuse, R54, RZ ;  /* 0x000000360c8c723c */ /* 0x040fec00000418ff */
[----:B------:R-:W-:Y:S01]  /*1d60*/  HMMA.16816.F32.BF16 R152, R12, R62, RZ ;  /* 0x0000003e0c98723c */ /* 0x000fe200000418ff */
[----:B------:R-:W4:Y:S05]  /*1d70*/  LDSM.16.M88.4 R12, [R225+0x7400] ;  /* 0x00740000e10c783b */ /* 0x000f2a0000000200 */
[----:B-1----:R-:W-:Y:S06]  /*1d80*/  HMMA.16816.F32.BF16 R52, R16, R76, R84 ;  /* 0x0000004c1034723c */ /* 0x002fec0000041854 */
[----:B------:R-:W-:Y:S06]  /*1d90*/  HMMA.16816.F32.BF16 R56, R28, R82, R108 ;  /* 0x000000521c38723c */ /* 0x000fec000004186c */
[----:B------:R-:W-:Y:S06]  /*1da0*/  HMMA.16816.F32.BF16 R60, R44, R104, R88 ;  /* 0x000000682c3c723c */ /* 0x000fec0000041858 */
        /* <DEDUP_REMOVED lines=8> */
[----:B---3--:R-:W-:Y:S01]  /*1e30*/  HMMA.16816.F32.BF16 R84, R40, R104, R52 ;  /* 0x000000682854723c */ /* 0x008fe20000041834 */
[----:B------:R-:W1:Y:S05]  /*1e40*/  LDSM.16.M88.4 R52, [R227+0x7400] ;  /* 0x00740000e334783b */ /* 0x000e6a0000000200 */
[----:B------:R-:W-:Y:S06]  /*1e50*/  HMMA.16816.F32.BF16 R32, R20, R78, R56 ;  /* 0x0000004e1420723c */ /* 0x000fec0000041838 */
[----:B------:R-:W-:Y:S06]  /*1e60*/  HMMA.16816.F32.BF16 R72, R36, R74, R152 ;  /* 0x0000004a2448723c */ /* 0x000fec0000041898 */
[----:B--2---:R-:W-:Y:S06]  /*1e70*/  HMMA.16816.F32.BF16 R92, R8, R120, R60 ;  /* 0x00000078085c723c */ /* 0x004fec000004183c */
[C---:B------:R-:W-:Y:S06]  /*1e80*/  HMMA.16816.F32.BF16 R128, R36.reuse, R68, R128 ;  /* 0x000000442480723c */ /* 0x040fec0000041880 */
[C---:B------:R-:W-:Y:S06]  /*1e90*/  HMMA.16816.F32.BF16 R112, R36.reuse, R64, R112 ;  /* 0x000000402470723c */ /* 0x040fec0000041870 */
[C---:B------:R-:W-:Y:S06]  /*1ea0*/  HMMA.16816.F32.BF16 R148, R36.reuse, R70, R148 ;  /* 0x000000462494723c */ /* 0x040fec0000041894 */
[----:B------:R-:W-:Y:S01]  /*1eb0*/  HMMA.16816.F32.BF16 R140, R36, R66, R140 ;  /* 0x00000042248c723c */ /* 0x000fe2000004188c */
[----:B------:R-:W-:-:S04]  /*1ec0*/  FMUL.FTZ R0, R92, UR5 ;  /* 0x000000055c007c20 */ /* 0x000fc80008410000 */
[----:B------:R2:W-:Y:S01]  /*1ed0*/  MUFU.TANH R134, R0 ;  /* 0x0000000000867308 */ /* 0x0005e20000002400 */
[----:B----4-:R-:W-:Y:S01]  /*1ee0*/  HMMA.16816.F32.BF16 R56, R28, R12, R88 ;  /* 0x0000000c1c38723c */ /* 0x010fe20000041858 */
[----:B------:R-:W-:Y:S05]  /*1ef0*/  LDSM.16.M88.4 R88, [R225+0x7c00] ;  /* 0x007c0000e158783b */ /* 0x000fea0000000200 */
[----:B------:R-:W-:Y:S06]  /*1f00*/  HMMA.16816.F32.BF16 R36, R16, R78, R80 ;  /* 0x0000004e1024723c */ /* 0x000fec0000041850 */
[----:B------:R-:W-:Y:S01]  /*1f10*/  HMMA.16816.F32.BF16 R76, R24, R12, R100 ;  /* 0x0000000c184c723c */ /* 0x000fe20000041864 */
[----:B--2---:R-:W-:-:S05]  /*1f20*/  FMUL.FTZ R0, R93, UR5 ;  /* 0x000000055d007c20 */ /* 0x004fca0008410000 */
[----:B------:R-:W-:Y:S01]  /*1f30*/  HMMA.16816.F32.BF16 R80, R24, R14, R96 ;  /* 0x0000000e1850723c */ /* 0x000fe20000041860 */
[----:B------:R2:W-:Y:S05]  /*1f40*/  MUFU.TANH R135, R0 ;  /* 0x0000000000877308 */ /* 0x0005ea0000002400 */
[----:B------:R-:W-:Y:S06]  /*1f50*/  HMMA.16816.F32.BF16 R32, R44, R106, R32 ;  /* 0x0000006a2c20723c */ /* 0x000fec0000041820 */
[----:B------:R-:W-:Y:S01]  /*1f60*/  HMMA.16816.F32.BF16 R72, R28, R14, R72 ;  /* 0x0000000e1c48723c */ /* 0x000fe20000041848 */
[----:B------:R-:W3:Y:S05]  /*1f70*/  LDSM.16.M88.4 R12, [R225+0x8400] ;  /* 0x00840000e10c783b */ /* 0x000eea0000000200 */
[----:B------:R-:W-:Y:S01]  /*1f80*/  HMMA.16816.F32.BF16 R84, R4, R120, R84 ;  /* 0x000000780454723c */ /* 0x000fe20000041854 */
[----:B--2---:R-:W-:-:S04]  /*1f90*/  FMUL.FTZ R0, R94, UR5 ;  /* 0x000000055e007c20 */ /* 0x004fc80008410000 */
[----:B------:R2:W-:Y:S01]  /*1fa0*/  MUFU.TANH R132, R0 ;  /* 0x0000000000847308 */ /* 0x0005e20000002400 */
[----:B-1----:R-:W-:Y:S01]  /*1fb0*/  HMMA.16816.F32.BF16 R60, R20, R52, R56 ;  /* 0x00000034143c723c */ /* 0x002fe20000041838 */
[----:B------:R-:W1:Y:S05]  /*1fc0*/  LDSM.16.M88.4 R56, [R225+0x7800] ;  /* 0x00780000e138783b */ /* 0x000e6a0000000200 */
[----:B------:R-:W-:Y:S06]  /*1fd0*/  HMMA.16816.F32.BF16 R64, R40, R106, R36 ;  /* 0x0000006a2840723c */ /* 0x000fec0000041824 */
[----:B------:R-:W-:Y:S01]  /*1fe0*/  HMMA.16816.F32.BF16 R68, R8, R122, R32 ;  /* 0x0000007a0844723c */ /* 0x000fe20000041820 */
[----:B------:R-:W-:Y:S01]  /*1ff0*/  LDSM.16.M88.4 R32, [R227+0x8400] ;  /* 0x00840000e320783b */ /* 0x000fe20000000200 */
[----:B--2---:R-:W-:-:S04]  /*2000*/  FMUL.FTZ R0, R95, UR5 ;  /* 0x000000055f007c20 */ /* 0x004fc80008410000 */
[C---:B------:R-:W-:Y:S01]  /*2010*/  HMMA.16816.F32.BF16 R36, R16.reuse, R52, R76 ;  /* 0x000000341024723c */ /* 0x040fe2000004184c */
[----:B------:R2:W-:Y:S05]  /*2020*/  MUFU.TANH R133, R0 ;  /* 0x0000000000857308 */ /* 0x0005ea0000002400 */
[----:B------:R-:W-:Y:S06]  /*2030*/  HMMA.16816.F32.BF16 R80, R16, R54, R80 ;  /* 0x000000361050723c */ /* 0x000fec0000041850 */
[----:B---3--:R-:W-:Y:S06]  /*2040*/  HMMA.16816.F32.BF16 R60, R44, R12, R60 ;  /* 0x0000000c2c3c723c */ /* 0x008fec000004183c */
[----:B------:R-:W-:Y:S01]  /*2050*/  HMMA.16816.F32.BF16 R76, R4, R122, R64 ;  /* 0x0000007a044c723c */ /* 0x000fe20000041840 */
[----:B--2---:R-:W-:-:S04]  /*2060*/  FMUL.FTZ R0, R84, UR5 ;  /* 0x0000000554007c20 */ /* 0x004fc80008410000 */
[----:B------:R2:W-:Y:S01]  /*2070*/  MUFU.TANH R126, R0 ;  /* 0x00000000007e7308 */ /* 0x0005e20000002400 */
[----:B------:R-:W-:Y:S01]  /*2080*/  HMMA.16816.F32.BF16 R64, R20, R54, R72 ;  /* 0x000000361440723c */ /* 0x000fe20000041848 */
[----:B------:R-:W3:Y:S05]  /*2090*/  LDSM.16.M88.4 R52, [R227+0x7800] ;  /* 0x00780000e334783b */ /* 0x000eea0000000200 */
[----:B------:R-:W-:Y:S06]  /*20a0*/  HMMA.16816.F32.BF16 R36, R40, R12, R36 ;  /* 0x0000000c2824723c */ /* 0x000fec0000041824 */
[----:B-1----:R-:W-:Y:S01]  /*20b0*/  HMMA.16816.F32.BF16 R72, R28, R56, R128 ;  /* 0x000000381c48723c */ /* 0x002fe20000041880 */
[----:B--2---:R-:W-:-:S05]  /*20c0*/  FMUL.FTZ R0, R85, UR5 ;  /* 0x0000000555007c20 */ /* 0x004fca0008410000 */
[-C--:B------:R-:W-:Y:S01]  /*20d0*/  HMMA.16816.F32.BF16 R80, R40, R14.reuse, R80 ;  /* 0x0000000e2850723c */ /* 0x080fe20000041850 */
[----:B------:R1:W-:Y:S05]  /*20e0*/  MUFU.TANH R127, R0 ;  /* 0x00000000007f7308 */ /* 0x0003ea0000002400 */
[----:B------:R-:W-:Y:S06]  /*20f0*/  HMMA.16816.F32.BF16 R12, R44, R14, R64 ;  /* 0x0000000e2c0c723c */ /* 0x000fec0000041840 */
[C---:B------:R-:W-:Y:S06]  /*2100*/  HMMA.16816.F32.BF16 R92, R28.reuse, R88, R112 ;  /* 0x000000581c5c723c */ /* 0x040fec0000041870 */
[----:B------:R-:W-:Y:S01]  /*2110*/  HMMA.16816.F32.BF16 R96, R28, R90, R140 ;  /* 0x0000005a1c60723c */ /* 0x000fe2000004188c */
[----:B-1----:R-:W-:-:S04]  /*2120*/  FMUL.FTZ R0, R86, UR5 ;  /* 0x0000000556007c20 */ /* 0x002fc80008410000 */
[----:B------:R1:W2:Y:S01]  /*2130*/  MUFU.TANH R122, R0 ;  /* 0x00000000007a7308 */ /* 0x0002a20000002400 */
[----:B---3--:R-:W-:Y:S06]  /*2140*/  HMMA.16816.F32.BF16 R64, R20, R52, R72 ;  /* 0x000000341440723c */ /* 0x008fec0000041848 */
[----:B------:R-:W-:Y:S01]  /*2150*/  HMMA.16816.F32.BF16 R80, R4, R34, R80 ;  /* 0x000000220450723c */ /* 0x000fe20000041850 */
[----:B-1----:R-:W-:-:S05]  /*2160*/  FMUL.FTZ R0, R87, UR5 ;  /* 0x0000000557007c20 */ /* 0x002fca0008410000 */
[----:B------:R-:W-:Y:S01]  /*2170*/  HMMA.16816.F32.BF16 R84, R24, R56, R156 ;  /* 0x000000381854723c */ /* 0x000fe2000004189c */
[----:B------:R1:W3:Y:S02]  /*2180*/  MUFU.TANH R123, R0 ;  /* 0x00000000007b7308 */ /* 0x0002e40000002400 */
[----:B-1----:R-:W-:-:S06]  /*2190*/  FMUL.FTZ R0, R68, UR5 ;  /* 0x0000000544007c20 */ /* 0x002fcc0008410000 */
[----:B------:R1:W-:Y:S02]  /*21a0*/  MUFU.TANH R125, R0 ;  /* 0x00000000007d7308 */ /* 0x0003e40000002400 */
[----:B-1----:R-:W-:-:S06]  /*21b0*/  FMUL.FTZ R0, R69, UR5 ;  /* 0x0000000545007c20 */ /* 0x002fcc0008410000 */
[----:B------:R1:W-:Y:S02]  /*21c0*/  MUFU.TANH R124, R0 ;  /* 0x00000000007c7308 */ /* 0x0003e40000002400 */
[----:B-1----:R-:W-:-:S06]  /*21d0*/  FMUL.FTZ R0, R70, UR5 ;  /* 0x0000000546007c20 */ /* 0x002fcc0008410000 */
[----:B------:R1:W-:Y:S02]  /*21e0*/  MUFU.TANH R120, R0 ;  /* 0x0000000000787308 */ /* 0x0003e40000002400 */
[----:B-1----:R-:W-:Y:S02]  /*21f0*/  FMUL.FTZ R0, R71, UR5 ;  /* 0x0000000547007c20 */ /* 0x002fe40008410000 */
[-C--:B------:R-:W-:Y:S04]  /*2200*/  HMMA.16816.F32.BF16 R68, R8, R32.reuse, R60 ;  /* 0x000000200844723c */ /* 0x080fe8000004183c */
[----:B------:R1:W-:Y:S02]  /*2210*/  MUFU.TANH R121, R0 ;  /* 0x0000000000797308 */ /* 0x0003e40000002400 */
[----:B------:R-:W-:Y:S01]  /*2220*/  HMMA.16816.F32.BF16 R60, R4, R32, R36 ;  /* 0x00000020043c723c */ /* 0x000fe20000041824 */
[----:B------:R-:W4:Y:S01]  /*2230*/  LDSM.16.M88.4 R36, [R225+0x8800] ;  /* 0x00880000e124783b */ /* 0x000f220000000200 */
[----:B-1----:R-:W-:-:S04]  /*2240*/  FMUL.FTZ R0, R76, UR5 ;  /* 0x000000054c007c20 */ /* 0x002fc80008410000 */
[----:B------:R1:W-:Y:S02]  /*2250*/  MUFU.TANH R111, R0 ;  /* 0x00000000006f7308 */ /* 0x0003e40000002400 */
[----:B-1----:R-:W-:-:S06]  /*2260*/  FMUL.FTZ R0, R77, UR5 ;  /* 0x000000054d007c20 */ /* 0x002fcc0008410000 */
[----:B------:R1:W-:Y:S02]  /*2270*/  MUFU.TANH R110, R0 ;  /* 0x00000000006e7308 */ /* 0x0003e40000002400 */
[----:B-1----:R-:W-:-:S06]  /*2280*/  FMUL.FTZ R0, R78, UR5 ;  /* 0x000000054e007c20 */ /* 0x002fcc0008410000 */
[----:B------:R1:W5:Y:S02]  /*2290*/  MUFU.TANH R107, R0 ;  /* 0x00000000006b7308 */ /* 0x0003640000002400 */
[----:B-1----:R-:W-:Y:S02]  /*22a0*/  FMUL.FTZ R0, R79, UR5 ;  /* 0x000000054f007c20 */ /* 0x002fe40008410000 */
[----:B------:R-:W-:Y:S04]  /*22b0*/  HMMA.16816.F32.BF16 R76, R28, R58, R148 ;  /* 0x0000003a1c4c723c */ /* 0x000fe80000041894 */
[----:B------:R1:W5:Y:S02]  /*22c0*/  MUFU.TANH R106, R0 ;  /* 0x00000000006a7308 */ /* 0x0003640000002400 */
[----:B------:R-:W-:Y:S06]  /*22d0*/  HMMA.16816.F32.BF16 R28, R16, R52, R84 ;  /* 0x00000034101c723c */ /* 0x000fec0000041854 */
[----:B------:R-:W-:Y:S01]  /*22e0*/  HMMA.16816.F32.BF16 R56, R24, R58, R136 ;  /* 0x0000003a1838723c */ /* 0x000fe20000041888 */
[----:B-1----:R-:W-:-:S04]  /*22f0*/  FMUL.FTZ R0, R68, UR5 ;  /* 0x0000000544007c20 */ /* 0x002fc80008410000 */
[----:B------:R1:W-:-:S15]  /*2300*/  MUFU.TANH R108, R0 ;  /* 0x00000000006c7308 */ /* 0x0003de0000002400 */
[----:B------:R-:W-:-:S04]  /*2310*/  NOP ;  /* 0x0000000000007918 */ /* 0x000fc80000000000 */
[----:B------:R-:W-:Y:S01]  /*2320*/  HMMA.16816.F32.BF16 R56, R16, R54, R56 ;  /* 0x000000361038723c */ /* 0x000fe20000041838 */
[----:B-1----:R-:W-:-:S04]  /*2330*/  FMUL.FTZ R0, R69, UR5 ;  /* 0x0000000545007c20 */ /* 0x002fc80008410000 */
[----:B------:R1:W-:Y:S02]  /*2340*/  MUFU.TANH R109, R0 ;  /* 0x00000000006d7308 */ /* 0x0003e40000002400 */
[----:B-1----:R-:W-:-:S06]  /*2350*/  FMUL.FTZ R0, R70, UR5 ;  /* 0x0000000546007c20 */ /* 0x002fcc0008410000 */
[----:B------:R1:W-:Y:S02]  /*2360*/  MUFU.TANH R103, R0 ;  /* 0x0000000000677308 */ /* 0x0003e40000002400 */
[----:B-1----:R-:W-:Y:S02]  /*2370*/  FMUL.FTZ R0, R71, UR5 ;  /* 0x0000000547007c20 */ /* 0x002fe40008410000 */
[----:B------:R-:W-:Y:S01]  /*2380*/  HMMA.16816.F32.BF16 R68, R8, R34, R12 ;  /* 0x000000220844723c */ /* 0x000fe2000004180c */
[----:B------:R-:W1:Y:S03]  /*2390*/  LDSM.16.M88.4 R12, [R227+0x8800] ;  /* 0x00880000e30c783b */ /* 0x000e660000000200 */
[----:B------:R2:W-:Y:S02]  /*23a0*/  MUFU.TANH R104, R0 ;  /* 0x0000000000687308 */ /* 0x0005e40000002400 */
[----:B----4-:R-:W-:Y:S01]  /*23b0*/  HMMA.16816.F32.BF16 R32, R40, R36, R28 ;  /* 0x000000242820723c */ /* 0x010fe2000004181c */
[----:B------:R-:W4:Y:S01]  /*23c0*/  LDSM.16.M88.4 R28, [R227+0x7c00] ;  /* 0x007c0000e31c783b */ /* 0x000f220000000200 */
[----:B--2---:R-:W-:-:S04]  /*23d0*/  FMUL.FTZ R0, R60, UR5 ;  /* 0x000000053c007c20 */ /* 0x004fc80008410000 */
[----:B------:R2:W-:Y:S02]  /*23e0*/  MUFU.TANH R102, R0 ;  /* 0x0000000000667308 */ /* 0x0005e40000002400 */
[----:B--2---:R-:W-:-:S06]  /*23f0*/  FMUL.FTZ R0, R61, UR5 ;  /* 0x000000053d007c20 */ /* 0x004fcc0008410000 */
[----:B------:R2:W-:Y:S02]  /*2400*/  MUFU.TANH R101, R0 ;  /* 0x0000000000657308 */ /* 0x0005e40000002400 */
[----:B--2---:R-:W-:-:S06]  /*2410*/  FMUL.FTZ R0, R62, UR5 ;  /* 0x000000053e007c20 */ /* 0x004fcc0008410000 */
[----:B------:R2:W-:Y:S02]  /*2420*/  MUFU.TANH R100, R0 ;  /* 0x0000000000647308 */ /* 0x0005e40000002400 */
[----:B--2---:R-:W-:Y:S02]  /*2430*/  FMUL.FTZ R0, R63, UR5 ;  /* 0x000000053f007c20 */ /* 0x004fe40008410000 */
[----:B------:R-:W-:Y:S04]  /*2440*/  HMMA.16816.F32.BF16 R60, R44, R36, R64 ;  /* 0x000000242c3c723c */ /* 0x000fe80000041840 */
[----:B------:R2:W-:Y:S02]  /*2450*/  MUFU.TANH R105, R0 ;  /* 0x0000000000697308 */ /* 0x0005e40000002400 */
[----:B------:R-:W-:Y:S01]  /*2460*/  HMMA.16816.F32.BF16 R64, R20, R54, R76 ;  /* 0x000000361440723c */ /* 0x000fe2000004184c */
[----:B------:R-:W3:Y:S05]  /*2470*/  LDSM.16.M88.4 R52, [R225+0x8c00] ;  /* 0x008c0000e134783b */ /* 0x000eea0000000200 */
[----:B-1----:R-:W-:Y:S01]  /*2480*/  HMMA.16816.F32.BF16 R76, R4, R12, R32 ;  /* 0x0000000c044c723c */ /* 0x002fe20000041820 */
[----:B------:R-:W1:Y:S01]  /*2490*/  LDSM.16.M88.4 R32, [R227+0x8c00] ;  /* 0x008c0000e320783b */ /* 0x000e620000000200 */
[----:B------:R-:W-:-:S04]  /*24a0*/  DEPBAR.LE SB0, 0x0 ;  /* 0x000080000000791a */ /* 0x000fc80000000000 */
[----:B--2---:R-:W-:-:S04]  /*24b0*/  FMUL.FTZ R0, R68, UR5 ;  /* 0x0000000544007c20 */ /* 0x004fc80008410000 */
[----:B------:R2:W-:Y:S02]  /*24c0*/  MUFU.TANH R87, R0 ;  /* 0x0000000000577308 */ /* 0x0005e40000002400 */
[----:B------:R-:W-:Y:S06]  /*24d0*/  HMMA.16816.F32.BF16 R72, R8, R12, R60 ;  /* 0x0000000c0848723c */ /* 0x000fec000004183c */
[-C--:B------:R-:W-:Y:S06]  /*24e0*/  HMMA.16816.F32.BF16 R60, R44, R38.reuse, R64 ;  /* 0x000000262c3c723c */ /* 0x080fec0000041840 */
[----:B------:R-:W-:Y:S01]  /*24f0*/  HMMA.16816.F32.BF16 R36, R40, R38, R56 ;  /* 0x000000262824723c */ /* 0x000fe20000041838 */
[----:B--2---:R-:W-:-:S05]  /*2500*/  FMUL.FTZ R0, R69, UR5 ;  /* 0x0000000545007c20 */ /* 0x004fca0008410000 */
[C---:B----4-:R-:W-:Y:S01]  /*2510*/  HMMA.16816.F32.BF16 R56, R20.reuse, R28, R92 ;  /* 0x0000001c1438723c */ /* 0x050fe2000004185c */
[----:B------:R2:W-:Y:S05]  /*2520*/  MUFU.TANH R86, R0 ;  /* 0x0000000000567308 */ /* 0x0005ea0000002400 */
[----:B------:R-:W-:Y:S06]  /*2530*/  HMMA.16816.F32.BF16 R20, R20, R30, R96 ;  /* 0x0000001e1414723c */ /* 0x000fec0000041860 */
[-C--:B------:R-:W-:Y:S06]  /*2540*/  HMMA.16816.F32.BF16 R60, R8, R14.reuse, R60 ;  /* 0x0000000e083c723c */ /* 0x080fec000004183c */
[----:B------:R-:W-:Y:S01]  /*2550*/  HMMA.16816.F32.BF16 R36, R4, R14, R36 ;  /* 0x0000000e0424723c */ /* 0x000fe20000041824 */
[----:B--2---:R-:W-:-:S04]  /*2560*/  FMUL.FTZ R0, R70, UR5 ;  /* 0x0000000546007c20 */ /* 0x004fc80008410000 */
[----:B------:R2:W-:Y:S01]  /*2570*/  MUFU.TANH R139, R0 ;  /* 0x00000000008b7308 */ /* 0x0005e20000002400 */
[C---:B---3--:R-:W-:Y:S06]  /*2580*/  HMMA.16816.F32.BF16 R56, R44.reuse, R52, R56 ;  /* 0x000000342c38723c */ /* 0x048fec0000041838 */
[----:B------:R-:W-:Y:S01]  /*2590*/  HMMA.16816.F32.BF16 R44, R44, R54, R20 ;  /* 0x000000362c2c723c */ /* 0x000fe20000041814 */
[----:B--2---:R-:W-:-:S05]  /*25a0*/  FMUL.FTZ R0, R71, UR5 ;  /* 0x0000000547007c20 */ /* 0x004fca0008410000 */
[C---:B------:R-:W-:Y:S01]  /*25b0*/  HMMA.16816.F32.BF16 R68, R24.reuse, R88, R160 ;  /* 0x000000581844723c */ /* 0x040fe200000418a0 */
[----:B------:R2:W-:Y:S05]  /*25c0*/  MUFU.TANH R138, R0 ;  /* 0x00000000008a7308 */ /* 0x0005ea0000002400 */
[----:B------:R-:W-:Y:S06]  /*25d0*/  HMMA.16816.F32.BF16 R24, R24, R90, R116 ;  /* 0x0000005a1818723c */ /* 0x000fec0000041874 */
[C---:B-1----:R-:W-:Y:S06]  /*25e0*/  HMMA.16816.F32.BF16 R56, R8.reuse, R32, R56 ;  /* 0x000000200838723c */ /* 0x042fec0000041838 */
[----:B------:R-:W-:Y:S01]  /*25f0*/  HMMA.16816.F32.BF16 R44, R8, R34, R44 ;  /* 0x00000022082c723c */ /* 0x000fe2000004182c */
[----:B--2---:R-:W-:-:S04]  /*2600*/  FMUL.FTZ R0, R80, UR5 ;  /* 0x0000000550007c20 */ /* 0x004fc80008410000 */
[----:B------:R1:W-:Y:S01]  /*2610*/  MUFU.TANH R85, R0 ;  /* 0x0000000000557308 */ /* 0x0003e20000002400 */
[C---:B------:R-:W-:Y:S06]  /*2620*/  HMMA.16816.F32.BF16 R64, R16.reuse, R28, R68 ;  /* 0x0000001c1040723c */ /* 0x040fec0000041844 */
[----:B------:R-:W-:Y:S06]  /*2630*/  HMMA.16816.F32.BF16 R16, R16, R30, R24 ;  /* 0x0000001e1010723c */ /* 0x000fec0000041818 */
[----:B------:R-:W-:Y:S01]  /*2640*/  FMUL.FTZ R8, R57, UR5 ;  /* 0x0000000539087c20 */ /* 0x000fe20008410000 */
[----:B-1----:R-:W-:-:S04]  /*2650*/  FMUL.FTZ R0, R81, UR5 ;  /* 0x0000000551007c20 */ /* 0x002fc80008410000 */
[----:B------:R1:W-:Y:S07]  /*2660*/  MUFU.TANH R84, R0 ;  /* 0x0000000000547308 */ /* 0x0003ee0000002400 */
[C---:B------:R-:W-:Y:S06]  /*2670*/  HMMA.16816.F32.BF16 R12, R40.reuse, R52, R64 ;  /* 0x00000034280c723c */ /* 0x040fec0000041840 */
[----:B------:R-:W-:Y:S01]  /*2680*/  HMMA.16816.F32.BF16 R40, R40, R54, R16 ;  /* 0x000000362828723c */ /* 0x000fe20000041810 */
[----:B-1----:R-:W-:-:S04]  /*2690*/  FMUL.FTZ R0, R82, UR5 ;  /* 0x0000000552007c20 */ /* 0x002fc80008410000 */
[----:B------:R1:W-:-:S13]  /*26a0*/  MUFU.TANH R81, R0 ;  /* 0x0000000000517308 */ /* 0x0003da0000002400 */
[C---:B------:R-:W-:Y:S06]  /*26b0*/  HMMA.16816.F32.BF16 R24, R4.reuse, R32, R12 ;  /* 0x000000200418723c */ /* 0x040fec000004180c */
[----:B------:R-:W-:Y:S01]  /*26c0*/  HMMA.16816.F32.BF16 R40, R4, R34, R40 ;  /* 0x000000220428723c */ /* 0x000fe20000041828 */
[----:B------:R-:W-:Y:S01]  /*26d0*/  FMUL.FTZ R14, R39, UR5 ;  /* 0x00000005270e7c20 */ /* 0x000fe20008410000 */
[----:B-1----:R-:W-:-:S04]  /*26e0*/  FMUL.FTZ R0, R83, UR5 ;  /* 0x0000000553007c20 */ /* 0x002fc80008410000 */
[----:B------:R1:W2:-:S12]  /*26f0*/  MUFU.TANH R80, R0 ;  /* 0x0000000000507308 */ /* 0x0002980000002400 */
[----:B------:R-:W-:Y:S01]  /*2700*/  FMUL.FTZ R4, R25, UR5 ;  /* 0x0000000519047c20 */ /* 0x000fe20008410000 */
[----:B------:R-:W-:-:S03]  /*2710*/  FMUL.FTZ R5, R27, UR5 ;  /* 0x000000051b057c20 */ /* 0x000fc60008410000 */
[----:B------:R3:W-:Y:S01]  /*2720*/  MUFU.TANH R10, R4 ;  /* 0x00000004000a7308 */ /* 0x0007e20000002400 */
[----:B-1----:R-:W-:-:S07]  /*2730*/  FMUL.FTZ R0, R72, UR5 ;  /* 0x0000000548007c20 */ /* 0x002fce0008410000 */
[----:B------:R1:W-:Y:S08]  /*2740*/  MUFU.TANH R82, R0 ;  /* 0x0000000000527308 */ /* 0x0003f00000002400 */
[----:B------:R-:W-:Y:S01]  /*2750*/  MUFU.TANH R15, R5 ;  /* 0x00000005000f7308 */ /* 0x000fe20000002400 */
[----:B---3--:R-:W-:-:S07]  /*2760*/  FMUL.FTZ R4, R44, UR5 ;  /* 0x000000052c047c20 */ /* 0x008fce0008410000 */
[----:B------:R3:W-:Y:S01]  /*2770*/  MUFU.TANH R11, R4 ;  /* 0x00000004000b7308 */ /* 0x0007e20000002400 */
[----:B-1----:R-:W-:-:S07]  /*2780*/  FMUL.FTZ R0, R73, UR5 ;  /* 0x0000000549007c20 */ /* 0x002fce0008410000 */
[----:B------:R1:W-:Y:S01]  /*2790*/  MUFU.TANH R72, R0 ;  /* 0x0000000000487308 */ /* 0x0003e20000002400 */
[----:B---3--:R-:W-:Y:S01]  /*27a0*/  FMUL.FTZ R4, R40, UR5 ;  /* 0x0000000528047c20 */ /* 0x008fe20008410000 */
[----:B-1----:R-:W-:-:S06]  /*27b0*/  FMUL.FTZ R0, R74, UR5 ;  /* 0x000000054a007c20 */ /* 0x002fcc0008410000 */
[----:B------:R1:W-:Y:S02]  /*27c0*/  MUFU.TANH R73, R0 ;  /* 0x0000000000497308 */ /* 0x0003e40000002400 */
[----:B-1----:R-:W-:-:S06]  /*27d0*/  FMUL.FTZ R0, R75, UR5 ;  /* 0x000000054b007c20 */ /* 0x002fcc0008410000 */
[----:B------:R1:W-:Y:S02]  /*27e0*/  MUFU.TANH R69, R0 ;  /* 0x0000000000457308 */ /* 0x0003e40000002400 */
[----:B-1----:R-:W-:-:S06]  /*27f0*/  FMUL.FTZ R0, R76, UR5 ;  /* 0x000000054c007c20 */ /* 0x002fcc0008410000 */
[----:B------:R1:W-:Y:S02]  /*2800*/  MUFU.TANH R71, R0 ;  /* 0x0000000000477308 */ /* 0x0003e40000002400 */
[----:B-1----:R-:W-:-:S06]  /*2810*/  FMUL.FTZ R0, R77, UR5 ;  /* 0x000000054d007c20 */ /* 0x002fcc0008410000 */
[----:B------:R1:W-:Y:S02]  /*2820*/  MUFU.TANH R68, R0 ;  /* 0x0000000000447308 */ /* 0x0003e40000002400 */
[----:B-1----:R-:W-:-:S06]  /*2830*/  FMUL.FTZ R0, R78, UR5 ;  /* 0x000000054e007c20 */ /* 0x002fcc0008410000 */
[----:B------:R1:W3:Y:S02]  /*2840*/  MUFU.TANH R70, R0 ;  /* 0x0000000000467308 */ /* 0x0002e40000002400 */
[----:B-1----:R-:W-:-:S06]  /*2850*/  FMUL.FTZ R0, R79, UR5 ;  /* 0x000000054f007c20 */ /* 0x002fcc0008410000 */
[----:B------:R1:W4:Y:S02]  /*2860*/  MUFU.TANH R51, R0 ;  /* 0x0000000000337308 */ /* 0x0003240000002400 */
[----:B-1----:R-:W-:-:S06]  /*2870*/  FMUL.FTZ R0, R60, UR5 ;  /* 0x000000053c007c20 */ /* 0x002fcc0008410000 */
[----:B------:R1:W1:Y:S02]  /*2880*/  MUFU.TANH R60, R0 ;  /* 0x00000000003c7308 */ /* 0x0002640000002400 */
[----:B-1----:R-:W-:-:S06]  /*2890*/  FMUL.FTZ R0, R61, UR5 ;  /* 0x000000053d007c20 */ /* 0x002fcc0008410000 */
[----:B------:R1:W1:Y:S02]  /*28a0*/  MUFU.TANH R50, R0 ;  /* 0x0000000000327308 */ /* 0x0002640000002400 */
[----:B-1----:R-:W-:-:S06]  /*28b0*/  FMUL.FTZ R0, R36, UR5 ;  /* 0x0000000524007c20 */ /* 0x002fcc0008410000 */
[----:B------:R1:W1:Y:S02]  /*28c0*/  MUFU.TANH R49, R0 ;  /* 0x0000000000317308 */ /* 0x0002640000002400 */
[----:B-1----:R-:W-:-:S06]  /*28d0*/  FMUL.FTZ R0, R37, UR5 ;  /* 0x0000000525007c20 */ /* 0x002fcc0008410000 */
[----:B------:R-:W1:Y:S08]  /*28e0*/  MUFU.TANH R37, R14 ;  /* 0x0000000e00257308 */ /* 0x000e700000002400 */
[----:B------:R5:W1:Y:S02]  /*28f0*/  MUFU.TANH R36, R0 ;  /* 0x0000000000247308 */ /* 0x000a640000002400 */
[----:B-----5:R-:W-:-:S06]  /*2900*/  FMUL.FTZ R0, R38, UR5 ;  /* 0x0000000526007c20 */ /* 0x020fcc0008410000 */
[----:B------:R5:W1:Y:S02]  /*2910*/  MUFU.TANH R38, R0 ;  /* 0x0000000000267308 */ /* 0x000a640000002400 */
[----:B-----5:R-:W-:-:S04]  /*2920*/  IMAD R0, R166, 0x40, R3 ;  /* 0x00000040a6007824 */ /* 0x020fc800078e0203 */
[C---:B------:R-:W-:Y:S01]  /*2930*/  VIADD R3, R0.reuse, 0x9 ;  /* 0x0000000900037836 */ /* 0x040fe20000000000 */
[----:B------:R-:W-:Y:S01]  /*2940*/  BAR.SYNC.DEFER_BLOCKING 0x0 ;  /* 0x0000000000007b1d */ /* 0x000fe20000010000 */
[C---:B------:R-:W-:Y:S01]  /*2950*/  VIADD R12, R0.reuse, 0x8 ;  /* 0x00000008000c7836 */ /* 0x040fe20000000000 */
[CC--:B------:R-:W-:Y:S01]  /*2960*/  ISETP.GE.AND P0, PT, R0.reuse, R48.reuse, PT ;  /* 0x000000300000720c */ /* 0x0c0fe20003f06270 */
[C---:B------:R-:W-:Y:S01]  /*2970*/  VIADD R13, R0.reuse, 0x1 ;  /* 0x00000001000d7836 */ /* 0x040fe20000000000 */
[-C--:B------:R-:W-:Y:S02]  /*2980*/  ISETP.GE.AND P5, PT, R3, R48.reuse, PT ;  /* 0x000000300300720c */ /* 0x080fe40003fa6270 */
[----:B------:R-:W-:Y:S02]  /*2990*/  IADD3 R3, R0, 0x10, RZ ;  /* 0x0000001000037810 */ /* 0x000fe40007ffe0ff */
[-C--:B------:R-:W-:Y:S01]  /*29a0*/  ISETP.GE.AND P6, PT, R12, R48.reuse, PT ;  /* 0x000000300c00720c */ /* 0x080fe20003fc6270 */
[C---:B------:R-:W-:Y:S01]  /*29b0*/  VIADD R12, R0.reuse, 0x11 ;  /* 0x00000011000c7836 */ /* 0x040fe20000000000 */
[----:B------:R-:W-:Y:S01]  /*29c0*/  ISETP.GE.AND P4, PT, R3, R48, PT ;  /* 0x000000300300720c */ /* 0x000fe20003f86270 */
[----:B------:R-:W-:Y:S01]  /*29d0*/  VIADD R3, R0, 0x18 ;  /* 0x0000001800037836 */ /* 0x000fe20000000000 */
[----:B------:R-:W-:-:S02]  /*29e0*/  FSEL R29, R122, -INF , !P0 ;  /* 0xff8000007a1d7808 */ /* 0x000fc40004000000 */
[----:B------:R-:W-:Y:S02]  /*29f0*/  FSEL R22, R126, -INF , !P0 ;  /* 0xff8000007e167808 */ /* 0x000fe40004000000 */
[-C--:B------:R-:W-:Y:S01]  /*2a00*/  ISETP.GE.AND P2, PT, R3, R48.reuse, PT ;  /* 0x000000300300720c */ /* 0x080fe20003f46270 */
[----:B------:R-:W-:Y:S01]  /*2a10*/  VIADD R3, R0, 0x19 ;  /* 0x0000001900037836 */ /* 0x000fe20000000000 */
[----:B------:R-:W-:Y:S02]  /*2a20*/  FSEL R54, R132, -INF , !P0 ;  /* 0xff80000084367808 */ /* 0x000fe40004000000 */
[----:B------:R-:W-:Y:S02]  /*2a30*/  FSEL R20, R134, -INF , !P0 ;  /* 0xff80000086147808 */ /* 0x000fe40004000000 */
[-C--:B------:R-:W-:Y:S01]  /*2a40*/  ISETP.GE.AND P0, PT, R3, R48.reuse, PT ;  /* 0x000000300300720c */ /* 0x080fe20003f06270 */
[----:B------:R-:W-:Y:S01]  /*2a50*/  VIADD R3, R0, 0x20 ;  /* 0x0000002000037836 */ /* 0x000fe20000000000 */
[-C--:B------:R-:W-:Y:S01]  /*2a60*/  ISETP.GE.AND P1, PT, R13, R48.reuse, PT ;  /* 0x000000300d00720c */ /* 0x080fe20003f26270 */
[----:B------:R-:W-:Y:S01]  /*2a70*/  FMUL.FTZ R13, R56, UR5 ;  /* 0x00000005380d7c20 */ /* 0x000fe20008410000 */
[----:B------:R-:W-:Y:S01]  /*2a80*/  ISETP.GE.AND P3, PT, R12, R48, PT ;  /* 0x000000300c00720c */ /* 0x000fe20003f66270 */
[----:B------:R-:W-:Y:S01]  /*2a90*/  FMUL.FTZ R12, R24, UR5 ;  /* 0x00000005180c7c20 */ /* 0x000fe20008410000 */
[----:B------:R-:W-:Y:S01]  /*2aa0*/  FSEL R24, R123, -INF , !P1 ;  /* 0xff8000007b187808 */ /* 0x000fe20004800000 */
[----:B------:R-:W1:Y:S01]  /*2ab0*/  MUFU.TANH R21, R13 ;  /* 0x0000000d00157308 */ /* 0x000e620000002400 */
[----:B------:R-:W-:-:S02]  /*2ac0*/  FSEL R19, R127, -INF , !P1 ;  /* 0xff8000007f137808 */ /* 0x000fc40004800000 */
[----:B------:R-:W-:Y:S02]  /*2ad0*/  FSEL R53, R133, -INF , !P1 ;  /* 0xff80000085357808 */ /* 0x000fe40004800000 */
[----:B------:R-:W-:Y:S02]  /*2ae0*/  FSEL R31, R135, -INF , !P1 ;  /* 0xff800000871f7808 */ /* 0x000fe40004800000 */
[----:B------:R-:W-:Y:S01]  /*2af0*/  ISETP.GE.AND P1, PT, R3, R48, PT ;  /* 0x000000300300720c */ /* 0x000fe20003f26270 */
[----:B------:R-:W-:Y:S01]  /*2b00*/  VIADD R3, R0, 0x21 ;  /* 0x0000002100037836 */ /* 0x000fe20000000000 */
[----:B------:R5:W1:Y:S01]  /*2b10*/  MUFU.TANH R16, R12 ;  /* 0x0000000c00107308 */ /* 0x000a620000002400 */
[----:B------:R-:W-:Y:S02]  /*2b20*/  FSEL R23, R107, -INF , !P6 ;  /* 0xff8000006b177808 */ /* 0x000fe40007000000 */
[----:B------:R-:W-:Y:S02]  /*2b30*/  FSEL R17, R111, -INF , !P6 ;  /* 0xff8000006f117808 */ /* 0x000fe40007000000 */
[----:B------:R-:W-:-:S02]  /*2b40*/  FSEL R35, R120, -INF , !P6 ;  /* 0xff80000078237808 */ /* 0x000fc40007000000 */
[----:B------:R-:W-:Y:S01]  /*2b50*/  FSEL R30, R125, -INF , !P6 ;  /* 0xff8000007d1e7808 */ /* 0x000fe20007000000 */
[----:B------:R3:W1:Y:S01]  /*2b60*/  MUFU.TANH R13, R8 ;  /* 0x00000008000d7308 */ /* 0x0006620000002400 */
[----:B------:R-:W-:Y:S02]  /*2b70*/  ISETP.GE.AND P6, PT, R3, R48, PT ;  /* 0x000000300300720c */ /* 0x000fe40003fc6270 */
[----:B------:R-:W-:Y:S02]  /*2b80*/  IADD3 R3, R0, 0x28, RZ ;  /* 0x0000002800037810 */ /* 0x000fe40007ffe0ff */
[----:B------:R-:W-:Y:S02]  /*2b90*/  FSEL R28, R106, -INF , !P5 ;  /* 0xff8000006a1c7808 */ /* 0x000fe40006800000 */
[----:B------:R-:W-:Y:S01]  /*2ba0*/  FSEL R18, R110, -INF , !P5 ;  /* 0xff8000006e127808 */ /* 0x000fe20006800000 */
[----:B-----5:R-:W-:Y:S01]  /*2bb0*/  FMUL.FTZ R12, R26, UR5 ;  /* 0x000000051a0c7c20 */ /* 0x020fe20008410000 */
[----:B------:R-:W-:-:S02]  /*2bc0*/  FSEL R52, R121, -INF , !P5 ;  /* 0xff80000079347808 */ /* 0x000fc40006800000 */
[----:B------:R-:W-:Y:S01]  /*2bd0*/  FSEL R34, R124, -INF , !P5 ;  /* 0xff8000007c227808 */ /* 0x000fe20006800000 */
[----:B------:R-:W1:Y:S01]  /*2be0*/  MUFU.TANH R26, R12 ;  /* 0x0000000c001a7308 */ /* 0x000e620000002400 */
[----:B--2---:R-:W-:Y:S02]  /*2bf0*/  FSEL R107, R80, -INF , !P0 ;  /* 0xff800000506b7808 */ /* 0x004fe40004000000 */
[----:B------:R-:W-:Y:S02]  /*2c00*/  FSEL R57, R84, -INF , !P0 ;  /* 0xff80000054397808 */ /* 0x000fe40004000000 */
[----:B---3--:R-:W-:Y:S02]  /*2c10*/  P2R R8, PR, RZ, 0x40 ;  /* 0x00000040ff087803 */ /* 0x008fe40000000000 */
[----:B------:R-:W-:Y:S01]  /*2c20*/  ISETP.GE.AND P6, PT, R3, R48, PT ;  /* 0x000000300300720c */ /* 0x000fe20003fc6270 */
[----:B------:R-:W-:Y:S01]  /*2c30*/  VIADD R3, R0, 0x29 ;  /* 0x0000002900037836 */ /* 0x000fe20000000000 */
[----:B------:R2:W3:Y:S01]  /*2c40*/  MUFU.TANH R12, R4 ;  /* 0x00000004000c7308 */ /* 0x0004e20000002400 */
[----:B------:R-:W-:-:S02]  /*2c50*/  FSEL R138, R138, -INF , !P0 ;  /* 0xff8000008a8a7808 */ /* 0x000fc40004000000 */
[----:B------:R-:W-:Y:S02]  /*2c60*/  FSEL R100, R100, -INF , !P4 ;  /* 0xff80000064647808 */ /* 0x000fe40006000000 */
[-C--:B------:R-:W-:Y:S01]  /*2c70*/  ISETP.GE.AND P5, PT, R3, R48.reuse, PT ;  /* 0x000000300300720c */ /* 0x080fe20003fa6270 */
[----:B------:R-:W-:Y:S01]  /*2c80*/  VIADD R3, R0, 0x30 ;  /* 0x0000003000037836 */ /* 0x000fe20000000000 */
[----:B------:R-:W-:Y:S02]  /*2c90*/  FSEL R56, R102, -INF , !P4 ;  /* 0xff80000066387808 */ /* 0x000fe40006000000 */
[----:B------:R-:W-:Y:S02]  /*2ca0*/  FSEL R137, R103, -INF , !P4 ;  /* 0xff80000067897808 */ /* 0x000fe40006000000 */
[----:B------:R-:W-:Y:S02]  /*2cb0*/  FSEL R33, R108, -INF , !P4 ;  /* 0xff8000006c217808 */ /* 0x000fe40006000000 */
[----:B------:R-:W-:Y:S01]  /*2cc0*/  ISETP.GE.AND P4, PT, R3, R48, PT ;  /* 0x000000300300720c */ /* 0x000fe20003f86270 */
[----:B------:R-:W-:Y:S01]  /*2cd0*/  VIADD R3, R0, 0x31 ;  /* 0x0000003100037836 */ /* 0x000fe20000000000 */
[----:B------:R-:W-:Y:S01]  /*2ce0*/  FSEL R105, R105, -INF , !P3 ;  /* 0xff80000069697808 */ /* 0x000fe20005800000 */
[----:B--2---:R-:W-:Y:S01]  /*2cf0*/  FMUL.FTZ R4, R42, UR5 ;  /* 0x000000052a047c20 */ /* 0x004fe20008410000 */
[----:B------:R-:W-:-:S02]  /*2d00*/  FSEL R61, R101, -INF , !P3 ;  /* 0xff800000653d7808 */ /* 0x000fc40005800000 */
[----:B------:R-:W-:Y:S01]  /*2d10*/  FSEL R136, R104, -INF , !P3 ;  /* 0xff80000068887808 */ /* 0x000fe20005800000 */
[----:B------:R2:W1:Y:S01]  /*2d20*/  MUFU.TANH R14, R4 ;  /* 0x00000004000e7308 */ /* 0x0004620000002400 */
[----:B------:R-:W-:Y:S02]  /*2d30*/  FSEL R32, R109, -INF , !P3 ;  /* 0xff8000006d207808 */ /* 0x000fe40005800000 */
[----:B------:R-:W-:Y:S01]  /*2d40*/  ISETP.GE.AND P3, PT, R3, R48, PT ;  /* 0x000000300300720c */ /* 0x000fe20003f66270 */
[----:B------:R-:W-:Y:S01]  /*2d50*/  VIADD R3, R0, 0x38 ;  /* 0x0000003800037836 */ /* 0x000fe20000000000 */
[----:B------:R-:W-:Y:S02]  /*2d60*/  FSEL R106, R81, -INF , !P2 ;  /* 0xff800000516a7808 */ /* 0x000fe40005000000 */
[----:B------:R-:W-:Y:S02]  /*2d70*/  FSEL R55, R85, -INF , !P2 ;  /* 0xff80000055377808 */ /* 0x000fe40005000000 */
[----:B------:R-:W-:-:S02]  /*2d80*/  FSEL R139, R139, -INF , !P2 ;  /* 0xff8000008b8b7808 */ /* 0x000fc40005000000 */
[----:B------:R-:W-:Y:S02]  /*2d90*/  FSEL R44, R87, -INF , !P2 ;  /* 0xff800000572c7808 */ /* 0x000fe40005000000 */
[----:B------:R-:W-:Y:S02]  /*2da0*/  FSEL R166, R70, -INF , !P1 ;  /* 0xff80000046a67808 */ /* 0x000fe40004800000 */
[----:B------:R-:W-:Y:S01]  /*2db0*/  FSEL R162, R71, -INF , !P1 ;  /* 0xff80000047a27808 */ /* 0x000fe20004800000 */
[----:B--2---:R-:W-:Y:S01]  /*2dc0*/  FMUL.FTZ R4, R45, UR5 ;  /* 0x000000052d047c20 */ /* 0x004fe20008410000 */
[----:B------:R-:W-:Y:S02]  /*2dd0*/  FSEL R45, R86, -INF , !P0 ;  /* 0xff800000562d7808 */ /* 0x000fe40004000000 */
[----:B------:R-:W-:Y:S01]  /*2de0*/  ISETP.GE.AND P0, PT, R48, 0x41, PT ;  /* 0x000000413000780c */ /* 0x000fe20003f06270 */
[----:B------:R2:W1:Y:S01]  /*2df0*/  MUFU.TANH R9, R4 ;  /* 0x0000000400097308 */ /* 0x0004620000002400 */
[----:B------:R-:W-:-:S02]  /*2e00*/  FSEL R188, R73, -INF , !P1 ;  /* 0xff80000049bc7808 */ /* 0x000fc40004800000 */
[----:B------:R-:W-:Y:S02]  /*2e10*/  FSEL R161, R82, -INF , !P1 ;  /* 0xff80000052a17808 */ /* 0x000fe40004800000 */
[----:B------:R-:W-:-:S07]  /*2e20*/  ISETP.GE.AND P2, PT, R3, R48, PT ;  /* 0x000000300300720c */ /* 0x000fce0003f46270 */
[----:B---34-:R-:W-:Y:S06]  /*2e30*/  @!P0 BRA `(.L_x_348) ;  /* 0x0000000000548947 */ /* 0x018fec0003800000 */
[----:B------:R-:W-:Y:S01]  /*2e40*/  LEA.HI.SX32 R6, R232, 0xfffffffe, 0x1a ;  /* 0xfffffffee8067811 */ /* 0x000fe200078fd2ff */
[----:B------:R-:W-:-:S03]  /*2e50*/  ULDC.64 UR6, c[0x0][0x218] ;  /* 0x0000860000067ab9 */ /* 0x000fc60000000a00 */
[----:B--2---:R-:W-:Y:S01]  /*2e60*/  SHF.R.S32.HI R4, RZ, 0x1f, R6 ;  /* 0x0000001fff047819 */ /* 0x004fe20000011406 */
        /* <DEDUP_REMOVED lines=18> */
.L_x_348:
[----:B------:R-:W-:Y:S01]  /*2f90*/  FMNMX.FTZ R3, R20, R31, !PT ;  /* 0x0000001f14037209 */ /* 0x000fe20007810000 */
[----:B--23--:R-:W-:Y:S01]  /*2fa0*/  FMUL.FTZ R4, R41, UR5 ;  /* 0x0000000529047c20 */ /* 0x00cfe20008410000 */
[----:B------:R-:W-:Y:S01]  /*2fb0*/  VIADD R5, R0, 0x39 ;  /* 0x0000003900057836 */ /* 0x000fe20000000000 */
[----:B------:R-:W-:Y:S01]  /*2fc0*/  FMNMX.FTZ R0, R22, R19, !PT ;  /* 0x0000001316007209 */ /* 0x000fe20007810000 */
[----:B------:R-:W-:Y:S01]  /*2fd0*/  FMUL.FTZ R6, R43, UR5 ;  /* 0x000000052b067c20 */ /* 0x000fe20008410000 */
[----:B------:R-:W-:Y:S01]  /*2fe0*/  FMNMX.FTZ R3, R30, R3, !PT ;  /* 0x000000031e037209 */ /* 0x000fe20007810000 */
[----:B------:R2:W3:Y:S01]  /*2ff0*/  MUFU.TANH R7, R4 ;  /* 0x0000000400077308 */ /* 0x0004e20000002400 */
[----:B------:R-:W-:Y:S02]  /*3000*/  FMNMX.FTZ R0, R17, R0, !PT ;  /* 0x0000000011007209 */ /* 0x000fe40007810000 */
[----:B------:R-:W-:Y:S02]  /*3010*/  FMNMX.FTZ R3, R34, R3, !PT ;  /* 0x0000000322037209 */ /* 0x000fe40007810000 */
[----:B------:R-:W-:-:S02]  /*3020*/  ISETP.NE.AND P1, PT, R8, RZ, PT ;  /* 0x000000ff0800720c */ /* 0x000fc40003f25270 */
[----:B------:R-:W-:Y:S01]  /*3030*/  FMNMX.FTZ R0, R18, R0, !PT ;  /* 0x0000000012007209 */ /* 0x000fe20007810000 */
[----:B------:R4:W5:Y:S01]  /*3040*/  MUFU.TANH R8, R6 ;  /* 0x0000000600087308 */ /* 0x0009620000002400 */
[----:B------:R-:W-:Y:S02]  /*3050*/  FSEL R167, R72, -INF , !P1 ;  /* 0xff80000048a77808 */ /* 0x000fe40004800000 */
[----:B------:R-:W-:Y:S02]  /*3060*/  FMNMX.FTZ R0, R56, R0, !PT ;  /* 0x0000000038007209 */ /* 0x000fe40007810000 */
[----:B------:R-:W-:Y:S02]  /*3070*/  FSEL R168, R60, -INF , !P6 ;  /* 0xff8000003ca87808 */ /* 0x000fe40007000000 */
[----:B------:R-:W-:Y:S02]  /*3080*/  FSEL R176, R50, -INF , !P5 ;  /* 0xff80000032b07808 */ /* 0x000fe40006800000 */
[----:B--2---:R-:W-:-:S02]  /*3090*/  FMNMX.FTZ R4, R33, R3, !PT ;  /* 0x0000000321047209 */ /* 0x004fc40007810000 */
[----:B------:R-:W-:Y:S02]  /*30a0*/  FMNMX.FTZ R3, R61, R0, !PT ;  /* 0x000000003d037209 */ /* 0x000fe40007810000 */
[----:B------:R-:W-:Y:S02]  /*30b0*/  FMNMX.FTZ R4, R32, R4, !PT ;  /* 0x0000000420047209 */ /* 0x000fe40007810000 */
[----:B------:R-:W-:Y:S02]  /*30c0*/  FMNMX.FTZ R0, R29, R24, !PT ;  /* 0x000000181d007209 */ /* 0x000fe40007810000 */
[----:B------:R-:W-:Y:S02]  /*30d0*/  FMNMX.FTZ R4, R44, R4, !PT ;  /* 0x000000042c047209 */ /* 0x000fe40007810000 */
[----:B------:R-:W-:Y:S02]  /*30e0*/  FMNMX.FTZ R0, R23, R0, !PT ;  /* 0x0000000017007209 */ /* 0x000fe40007810000 */
[----:B------:R-:W-:-:S02]  /*30f0*/  FMNMX.FTZ R4, R45, R4, !PT ;  /* 0x000000042d047209 */ /* 0x000fc40007810000 */
[----:B-1----:R-:W-:Y:S02]  /*3100*/  FSEL R171, R21, -INF , !P4 ;  /* 0xff80000015ab7808 */ /* 0x002fe40006000000 */
[----:B------:R-:W-:Y:S02]  /*3110*/  FMNMX.FTZ R4, R161, R4, !PT ;  /* 0x00000004a1047209 */ /* 0x000fe40007810000 */
[----:B------:R-:W-:Y:S02]  /*3120*/  FMNMX.FTZ R3, R55, R3, !PT ;  /* 0x0000000337037209 */ /* 0x000fe40007810000 */
[----:B------:R-:W-:Y:S02]  /*3130*/  FMNMX.FTZ R4, R167, R4, !PT ;  /* 0x00000004a7047209 */ /* 0x000fe40007810000 */
[----:B------:R-:W-:Y:S02]  /*3140*/  FMNMX.FTZ R0, R28, R0, !PT ;  /* 0x000000001c007209 */ /* 0x000fe40007810000 */
[----:B------:R-:W-:-:S02]  /*3150*/  FMNMX.FTZ R4, R168, R4, !PT ;  /* 0x00000004a8047209 */ /* 0x000fc40007810000 */
[----:B------:R-:W-:Y:S02]  /*3160*/  FSEL R169, R13, -INF , !P3 ;  /* 0xff8000000da97808 */ /* 0x000fe40005800000 */
[----:B------:R-:W-:Y:S02]  /*3170*/  FMNMX.FTZ R4, R176, R4, !PT ;  /* 0x00000004b0047209 */ /* 0x000fe40007810000 */
[----:B------:R-:W-:Y:S02]  /*3180*/  FSEL R165, R51, -INF , !P1 ;  /* 0xff80000033a57808 */ /* 0x000fe40004800000 */
[----:B------:R-:W-:Y:S02]  /*3190*/  FMNMX.FTZ R4, R171, R4, !PT ;  /* 0x00000004ab047209 */ /* 0x000fe40007810000 */
[----:B------:R-:W-:Y:S02]  /*31a0*/  FSEL R160, R68, -INF , !P1 ;  /* 0xff80000044a07808 */ /* 0x000fe40004800000 */
[----:B------:R-:W-:-:S02]  /*31b0*/  FSEL R196, R69, -INF , !P1 ;  /* 0xff80000045c47808 */ /* 0x000fc40004800000 */
[----:B------:R-:W-:Y:S02]  /*31c0*/  FMNMX.FTZ R3, R57, R3, !PT ;  /* 0x0000000339037209 */ /* 0x000fe40007810000 */
[----:B------:R-:W-:Y:S02]  /*31d0*/  FMNMX.FTZ R0, R100, R0, !PT ;  /* 0x0000000064007209 */ /* 0x000fe40007810000 */
[----:B------:R-:W-:Y:S02]  /*31e0*/  ISETP.GE.AND P1, PT, R5, R48, PT ;  /* 0x000000300500720c */ /* 0x000fe40003f26270 */
[----:B------:R-:W-:Y:S02]  /*31f0*/  FSEL R170, R11, -INF , !P2 ;  /* 0xff8000000baa7808 */ /* 0x000fe40005000000 */
[----:B------:R-:W-:Y:S02]  /*3200*/  FMNMX.FTZ R4, R169, R4, !PT ;  /* 0x00000004a9047209 */ /* 0x000fe40007810000 */
[----:B------:R-:W-:-:S02]  /*3210*/  FMNMX.FTZ R3, R162, R3, !PT ;  /* 0x00000003a2037209 */ /* 0x000fc40007810000 */
[----:B------:R-:W-:Y:S02]  /*3220*/  FMNMX.FTZ R0, R105, R0, !PT ;  /* 0x0000000069007209 */ /* 0x000fe40007810000 */
[----:B------:R-:W-:Y:S02]  /*3230*/  FSEL R201, R9, -INF , !P1 ;  /* 0xff80000009c97808 */ /* 0x000fe40004800000 */
[----:B------:R-:W-:Y:S02]  /*3240*/  FMNMX.FTZ R4, R170, R4, !PT ;  /* 0x00000004aa047209 */ /* 0x000fe40007810000 */
[----:B------:R-:W-:Y:S02]  /*3250*/  FSEL R147, R49, -INF , !P6 ;  /* 0xff80000031937808 */ /* 0x000fe40007000000 */
[----:B------:R-:W-:Y:S02]  /*3260*/  FMNMX.FTZ R3, R160, R3, !PT ;  /* 0x00000003a0037209 */ /* 0x000fe40007810000 */
[----:B------:R-:W-:-:S02]  /*3270*/  FMNMX.FTZ R0, R106, R0, !PT ;  /* 0x000000006a007209 */ /* 0x000fc40007810000 */
[----:B------:R-:W-:Y:S02]  /*3280*/  FMNMX.FTZ R104, R201, R4, !PT ;  /* 0x00000004c9687209 */ /* 0x000fe40007810000 */
[----:B------:R-:W-:Y:S02]  /*3290*/  FSEL R146, R36, -INF , !P5 ;  /* 0xff80000024927808 */ /* 0x000fe40006800000 */
[----:B------:R-:W-:Y:S02]  /*32a0*/  FMNMX.FTZ R3, R147, R3, !PT ;  /* 0x0000000393037209 */ /* 0x000fe40007810000 */
[----:B------:R-:W-:Y:S02]  /*32b0*/  FMNMX.FTZ R0, R107, R0, !PT ;  /* 0x000000006b007209 */ /* 0x000fe40007810000 */
[----:B---3--:R-:W-:Y:S02]  /*32c0*/  FSEL R221, R7, -INF , !P1 ;  /* 0xff80000007dd7808 */ /* 0x008fe40004800000 */
[----:B------:R-:W1:Y:S01]  /*32d0*/  SHFL.BFLY PT, R7, R104, 0x2, 0x1f ;  /* 0x0c401f0068077f89 */ /* 0x000e6200000e0000 */
[----:B------:R-:W-:-:S02]  /*32e0*/  FSEL R219, R16, -INF , !P4 ;  /* 0xff80000010db7808 */ /* 0x000fc40006000000 */
[----:B------:R-:W-:Y:S02]  /*32f0*/  FMNMX.FTZ R3, R146, R3, !PT ;  /* 0x0000000392037209 */ /* 0x000fe40007810000 */
[----:B------:R-:W-:Y:S02]  /*3300*/  FMNMX.FTZ R0, R166, R0, !PT ;  /* 0x00000000a6007209 */ /* 0x000fe40007810000 */
[----:B------:R-:W-:Y:S02]  /*3310*/  FSEL R218, R10, -INF , !P3 ;  /* 0xff8000000ada7808 */ /* 0x000fe40005800000 */
[----:B------:R-:W-:Y:S02]  /*3320*/  FMNMX.FTZ R3, R219, R3, !PT ;  /* 0x00000003db037209 */ /* 0x000fe40007810000 */
[----:B------:R-:W-:Y:S02]  /*3330*/  FSEL R144, R38, -INF , !P6 ;  /* 0xff80000026907808 */ /* 0x000fe40007000000 */
[----:B------:R-:W-:-:S02]  /*3340*/  FMNMX.FTZ R0, R165, R0, !PT ;  /* 0x00000000a5007209 */ /* 0x000fc40007810000 */
[----:B------:R-:W-:Y:S02]  /*3350*/  FSEL R210, R12, -INF , !P2 ;  /* 0xff8000000cd27808 */ /* 0x000fe40005000000 */
[----:B------:R-:W-:Y:S02]  /*3360*/  FMNMX.FTZ R3, R218, R3, !PT ;  /* 0x00000003da037209 */ /* 0x000fe40007810000 */
[----:B------:R-:W-:Y:S02]  /*3370*/  FSEL R145, R37, -INF , !P5 ;  /* 0xff80000025917808 */ /* 0x000fe40006800000 */
[----:B------:R-:W-:Y:S02]  /*3380*/  FMNMX.FTZ R0, R144, R0, !PT ;  /* 0x0000000090007209 */ /* 0x000fe40007810000 */
[----:B------:R-:W-:Y:S02]  /*3390*/  FMNMX.FTZ R3, R210, R3, !PT ;  /* 0x00000003d2037209 */ /* 0x000fe40007810000 */
[----:B------:R-:W-:-:S02]  /*33a0*/  FSEL R211, R26, -INF , !P4 ;  /* 0xff8000001ad37808 */ /* 0x000fc40006000000 */
[----:B------:R-:W-:Y:S02]  /*33b0*/  FMNMX.FTZ R0, R145, R0, !PT ;  /* 0x0000000091007209 */ /* 0x000fe40007810000 */
[----:B------:R-:W-:Y:S01]  /*33c0*/  FMNMX.FTZ R5, R221, R3, !PT ;  /* 0x00000003dd057209 */ /* 0x000fe20007810000 */
[----:B------:R-:W-:Y:S01]  /*33d0*/  FMUL.FTZ R3, R62, UR5 ;  /* 0x000000053e037c20 */ /* 0x000fe20008410000 */
[----:B------:R-:W-:Y:S02]  /*33e0*/  FSEL R216, R15, -INF , !P3 ;  /* 0xff8000000fd87808 */ /* 0x000fe40005800000 */
[----:B------:R-:W-:Y:S01]  /*33f0*/  FMNMX.FTZ R0, R211, R0, !PT ;  /* 0x00000000d3007209 */ /* 0x000fe20007810000 */
[----:B----4-:R-:W2:Y:S01]  /*3400*/  SHFL.BFLY PT, R6, R5, 0x2, 0x1f ;  /* 0x0c401f0005067f89 */ /* 0x010ea200000e0000 */
[----:B------:R-:W-:Y:S01]  /*3410*/  FSEL R220, R14, -INF , !P2 ;  /* 0xff8000000edc7808 */ /* 0x000fe20005000000 */
[----:B------:R3:W4:Y:S01]  /*3420*/  MUFU.TANH R9, R3 ;  /* 0x0000000300097308 */ /* 0x0007220000002400 */
[----:B------:R-:W-:-:S02]  /*3430*/  FMNMX.FTZ R0, R216, R0, !PT ;  /* 0x00000000d8007209 */ /* 0x000fc40007810000 */
[----:B-1----:R-:W-:Y:S02]  /*3440*/  FMNMX.FTZ R104, R104, R7, !PT ;  /* 0x0000000768687209 */ /* 0x002fe40007810000 */
[----:B-----5:R-:W-:Y:S02]  /*3450*/  FSEL R223, R8, -INF , !P1 ;  /* 0xff80000008df7808 */ /* 0x020fe40004800000 */
[----:B------:R-:W-:Y:S01]  /*3460*/  FMNMX.FTZ R0, R220, R0, !PT ;  /* 0x00000000dc007209 */ /* 0x000fe20007810000 */
[----:B------:R-:W1:Y:S03]  /*3470*/  SHFL.BFLY PT, R8, R104, 0x1, 0x1f ;  /* 0x0c201f0068087f89 */ /* 0x000e6600000e0000 */
[----:B------:R-:W-:Y:S01]  /*3480*/  FMNMX.FTZ R4, R223, R0, !PT ;  /* 0x00000000df047209 */ /* 0x000fe20007810000 */
[----:B------:R-:W-:-:S04]  /*3490*/  FMUL.FTZ R0, R63, UR5 ;  /* 0x000000053f007c20 */ /* 0x000fc80008410000 */
[----:B------:R5:W5:Y:S01]  /*34a0*/  MUFU.TANH R12, R0 ;  /* 0x00000000000c7308 */ /* 0x000b620000002400 */
[----:B------:R-:W5:Y:S01]  /*34b0*/  SHFL.BFLY PT, R7, R4, 0x2, 0x1f ;  /* 0x0c401f0004077f89 */ /* 0x000f6200000e0000 */
[----:B---3--:R-:W-:Y:S01]  /*34c0*/  FMUL.FTZ R3, R59, UR5 ;  /* 0x000000053b037c20 */ /* 0x008fe20008410000 */
[----:B----4-:R-:W-:Y:S02]  /*34d0*/  FSEL R15, R9, -INF , !P6 ;  /* 0xff800000090f7808 */ /* 0x010fe40007000000 */
[----:B--2---:R-:W-:Y:S01]  /*34e0*/  FMNMX.FTZ R5, R5, R6, !PT ;  /* 0x0000000605057209 */ /* 0x004fe20007810000 */
[----:B------:R-:W-:Y:S02]  /*34f0*/  FMUL.FTZ R6, R47, UR5 ;  /* 0x000000052f067c20 */ /* 0x000fe40008410000 */
[----:B------:R2:W3:Y:S02]  /*3500*/  MUFU.TANH R10, R3 ;  /* 0x00000003000a7308 */ /* 0x0004e40000002400 */
[----:B------:R-:W4:Y:S01]  /*3510*/  SHFL.BFLY PT, R102, R5, 0x1, 0x1f ;  /* 0x0c201f0005667f89 */ /* 0x000f2200000e0000 */
[----:B-1----:R-:W-:Y:S01]  /*3520*/  FMNMX.FTZ R104, R104, R8, !PT ;  /* 0x0000000868687209 */ /* 0x002fe20007810000 */
[----:B-----5:R-:W-:-:S04]  /*3530*/  FMUL.FTZ R0, R58, UR5 ;  /* 0x000000053a007c20 */ /* 0x020fc80008410000 */
[----:B------:R-:W1:Y:S01]  /*3540*/  MUFU.TANH R6, R6 ;  /* 0x0000000600067308 */ /* 0x000e620000002400 */
[----:B------:R-:W-:Y:S02]  /*3550*/  FSEL R14, R12, -INF , !P5 ;  /* 0xff8000000c0e7808 */ /* 0x000fe40006800000 */
[----:B------:R-:W-:Y:S01]  /*3560*/  FSETP.NEU.FTZ.AND P6, PT, R104, -INF , PT ;  /* 0xff8000006800780b */ /* 0x000fe20003fdd000 */
[----:B--2---:R-:W-:-:S04]  /*3570*/  FMUL.FTZ R3, R46, UR5 ;  /* 0x000000052e037c20 */ /* 0x004fc80008410000 */
[----:B------:R2:W5:Y:S01]  /*3580*/  MUFU.TANH R11, R0 ;  /* 0x00000000000b7308 */ /* 0x0005620000002400 */
[----:B------:R-:W-:Y:S01]  /*3590*/  ULDC UR5, c[0x0][0x2ec] ;  /* 0x0000bb0000057ab9 */ /* 0x000fe20000000800 */
[----:B------:R-:W-:Y:S02]  /*35a0*/  FMNMX.FTZ R7, R4, R7, !PT ;  /* 0x0000000704077209 */ /* 0x000fe40007810000 */
[----:B---3--:R-:W-:-:S03]  /*35b0*/  FSEL R209, R10, -INF , !P3 ;  /* 0xff8000000ad17808 */ /* 0x008fc60005800000 */
[----:B------:R-:W3:Y:S01]  /*35c0*/  SHFL.BFLY PT, R101, R7, 0x1, 0x1f ;  /* 0x0c201f0007657f89 */ /* 0x000ee200000e0000 */
[----:B------:R3:W3:Y:S01]  /*35d0*/  MUFU.TANH R8, R3 ;  /* 0x0000000300087308 */ /* 0x0006e20000002400 */
[----:B----4-:R-:W-:Y:S01]  /*35e0*/  FMNMX.FTZ R102, R5, R102, !PT ;  /* 0x0000006605667209 */ /* 0x010fe20007810000 */
[----:B------:R-:W-:Y:S01]  /*35f0*/  IMAD R5, R174, 0x20, R173 ;  /* 0x00000020ae057824 */ /* 0x000fe200078e02ad */
[----:B-1----:R-:W-:-:S03]  /*3600*/  FSEL R222, R6, -INF , !P1 ;  /* 0xff80000006de7808 */ /* 0x002fc60004800000 */
[----:B------:R-:W-:Y:S01]  /*3610*/  FMUL.FTZ R13, R102, UR5 ;  /* 0x00000005660d7c20 */ /* 0x000fe20008410000 */
[----:B--2---:R-:W-:Y:S02]  /*3620*/  FMNMX.FTZ R0, R54, R53, !PT ;  /* 0x0000003536007209 */ /* 0x004fe40007810000 */
[----:B-----5:R-:W-:Y:S02]  /*3630*/  FSEL R164, R11, -INF , !P4 ;  /* 0xff8000000ba47808 */ /* 0x020fe40006000000 */
[----:B------:R-:W-:-:S04]  /*3640*/  FMNMX.FTZ R0, R35, R0, !PT ;  /* 0x0000000023007209 */ /* 0x000fc80007810000 */
[----:B------:R-:W-:Y:S01]  /*3650*/  FMNMX.FTZ R0, R52, R0, !PT ;  /* 0x0000000034007209 */ /* 0x000fe20007810000 */
[----:B---3--:R-:W-:Y:S01]  /*3660*/  FMUL.FTZ R3, R104, UR5 ;  /* 0x0000000568037c20 */ /* 0x008fe20008410000 */
[----:B------:R-:W-:Y:S02]  /*3670*/  FSEL R217, R8, -INF , !P2 ;  /* 0xff80000008d97808 */ /* 0x000fe40005000000 */
[----:B------:R-:W-:Y:S02]  /*3680*/  FMNMX.FTZ R0, R137, R0, !PT ;  /* 0x0000000089007209 */ /* 0x000fe40007810000 */
[----:B------:R-:W-:Y:S02]  /*3690*/  FSEL R3, R3, RZ, P6 ;  /* 0x000000ff03037208 */ /* 0x000fe40003000000 */
[----:B------:R-:W-:Y:S02]  /*36a0*/  FMNMX.FTZ R0, R136, R0, !PT ;  /* 0x0000000088007209 */ /* 0x000fe40007810000 */
[----:B------:R-:W-:Y:S01]  /*36b0*/  FSETP.NEU.FTZ.AND P6, PT, R102, -INF , PT ;  /* 0xff8000006600780b */ /* 0x000fe20003fdd000 */
[----:B------:R-:W-:Y:S01]  /*36c0*/  FFMA.FTZ R4, R20, UR5, -R3 ;  /* 0x0000000514047c23 */ /* 0x000fe20008010803 */
[----:B------:R-:W-:-:S02]  /*36d0*/  FMNMX.FTZ R0, R139, R0, !PT ;  /* 0x000000008b007209 */ /* 0x000fc40007810000 */
[----:B------:R-:W-:Y:S01]  /*36e0*/  FSEL R13, R13, RZ, P6 ;  /* 0x000000ff0d0d7208 */ /* 0x000fe20003000000 */
[----:B------:R1:W-:Y:S01]  /*36f0*/  MUFU.EX2 R179, R4 ;  /* 0x0000000400b37308 */ /* 0x0003e20000000800 */
[----:B------:R-:W-:Y:S02]  /*3700*/  FMNMX.FTZ R0, R138, R0, !PT ;  /* 0x000000008a007209 */ /* 0x000fe40007810000 */
[----:B------:R-:W-:Y:S02]  /*3710*/  FMNMX.FTZ R101, R7, R101, !PT ;  /* 0x0000006507657209 */ /* 0x000fe40007810000 */
[----:B------:R-:W-:Y:S02]  /*3720*/  FMNMX.FTZ R0, R188, R0, !PT ;  /* 0x00000000bc007209 */ /* 0x000fe40007810000 */
[C---:B------:R-:W-:Y:S01]  /*3730*/  FSETP.NEU.FTZ.AND P1, PT, R101.reuse, -INF , PT ;  /* 0xff8000006500780b */ /* 0x040fe20003f3d000 */
[----:B------:R-:W-:-:S05]  /*3740*/  FMUL.FTZ R12, R101, UR5 ;  /* 0x00000005650c7c20 */ /* 0x000fca0008410000 */
[----:B------:R-:W-:Y:S02]  /*3750*/  FSEL R12, R12, RZ, P1 ;  /* 0x000000ff0c0c7208 */ /* 0x000fe40000800000 */
[----:B-1----:R-:W-:Y:S01]  /*3760*/  FMNMX.FTZ R4, R196, R0, !PT ;  /* 0x00000000c4047209 */ /* 0x002fe20007810000 */
[----:B------:R-:W-:-:S03]  /*3770*/  FFMA.FTZ R0, R22, UR5, -R13 ;  /* 0x0000000516007c23 */ /* 0x000fc6000801080d */
[----:B------:R-:W-:Y:S01]  /*3780*/  FMNMX.FTZ R4, R15, R4, !PT ;  /* 0x000000040f047209 */ /* 0x000fe20007810000 */
[----:B------:R1:W-:Y:S03]  /*3790*/  MUFU.EX2 R183, R0 ;  /* 0x0000000000b77308 */ /* 0x0003e60000000800 */
        /* <DEDUP_REMOVED lines=15> */
[----:B------:R-:W-:Y:S01]  /*3890*/  FFMA.FTZ R0, R24, UR5, -R12 ;  /* 0x0000000518007c23 */ /* 0x000fe2000801080c */
[----:B------:R-:W-:Y:S03]  /*38a0*/  MUFU.EX2 R184, R5 ;  /* 0x0000000500b87308 */ /* 0x000fe60000000800 */
[----:B------:R-:W-:Y:S02]  /*38b0*/  IMAD R226, R2, 0x2, R224 ;  /* 0x0000000202e27824 */ /* 0x000fe400078e02e0 */
[--C-:B------:R-:W-:Y:S01]  /*38c0*/  FFMA.FTZ R2, R28, UR5, -R12.reuse ;  /* 0x000000051c027c23 */ /* 0x100fe2000801080c */
[----:B------:R-:W1:Y:S02]  /*38d0*/  LDSM.16.MT88.4 R24, [R224+0xa000] ;  /* 0x00a00000e018783b */ /* 0x000e640000004200 */
[----:B------:R3:W4:Y:S02]  /*38e0*/  MUFU.EX2 R185, R0 ;  /* 0x0000000000b97308 */ /* 0x0007240000000800 */
[----:B------:R-:W5:Y:S04]  /*38f0*/  LDSM.16.MT88.4 R40, [R224+0xb000] ;  /* 0x00b00000e028783b */ /* 0x000f680000004200 */
[----:B------:R-:W-:Y:S02]  /*3900*/  LDSM.16.MT88.4 R36, [R226+0xa000] ;  /* 0x00a00000e224783b */ /* 0x000fe40000004200 */
[----:B------:R2:W-:Y:S02]  /*3910*/  MUFU.EX2 R190, R2 ;  /* 0x0000000200be7308 */ /* 0x0005e40000000800 */
[----:B------:R-:W-:Y:S04]  /*3920*/  LDSM.16.MT88.4 R16, [R224+0x9000] ;  /* 0x00900000e010783b */ /* 0x000fe80000004200 */
[----:B------:R-:W-:Y:S01]  /*3930*/  LDSM.16.MT88.4 R48, [R226+0xb000] ;  /* 0x00b00000e230783b */ /* 0x000fe20000004200 */
[----:B---3--:R-:W-:Y:S01]  /*3940*/  FFMA.FTZ R0, R23, UR5, -R12 ;  /* 0x0000000517007c23 */ /* 0x008fe2000801080c */
[----:B----4-:R-:W-:-:S02]  /*3950*/  F2FP.BF16.F32.PACK_AB R5, R185, R184 ;  /* 0x000000b8b905723e */ /* 0x010fc400000010ff */
[----:B------:R-:W-:Y:S01]  /*3960*/  LDSM.16.MT88.4 R20, [R226+0x9000] ;  /* 0x00900000e214783b */ /* 0x000fe20000004200 */
[----:B------:R3:W4:Y:S01]  /*3970*/  MUFU.EX2 R178, R0 ;  /* 0x0000000000b27308 */ /* 0x0007220000000800 */
[----:B--2---:R-:W-:-:S07]  /*3980*/  FFMA.FTZ R2, R31, UR5, -R3 ;  /* 0x000000051f027c23 */ /* 0x004fce0008010803 */
[----:B------:R2:W5:Y:S01]  /*3990*/  MUFU.EX2 R249, R2 ;  /* 0x0000000200f97308 */ /* 0x0005620000000800 */
[----:B---3--:R-:W-:Y:S02]  /*39a0*/  FMNMX.FTZ R0, R4, R6, !PT ;  /* 0x0000000604007209 */ /* 0x008fe40007810000 */
[----:B------:R-:W-:Y:S02]  /*39b0*/  F2FP.BF16.F32.PACK_AB R4, R180, R183 ;  /* 0x000000b7b404723e */ /* 0x000fe400000010ff */
[----:B------:R-:W-:Y:S01]  /*39c0*/  F2FP.BF16.F32.PACK_AB R6, R191, R181 ;  /* 0x000000b5bf06723e */ /* 0x000fe200000010ff */
[----:B------:R-:W3:Y:S01]  /*39d0*/  SHFL.BFLY PT, R8, R0, 0x1, 0x1f ;  /* 0x0c201f0000087f89 */ /* 0x000ee200000e0000 */
[----:B----4-:R-:W-:Y:S01]  /*39e0*/  F2FP.BF16.F32.PACK_AB R7, R190, R178 ;  /* 0x000000b2be07723e */ /* 0x010fe200000010ff */
[--C-:B--2---:R-:W-:Y:S02]  /*39f0*/  FFMA.FTZ R2, R30, UR5, -R3.reuse ;  /* 0x000000051e027c23 */ /* 0x104fe40008010803 */
[----:B------:R-:W-:Y:S02]  /*3a00*/  LDSM.16.MT88.4 R28, [R226+0xa400] ;  /* 0x00a40000e21c783b */ /* 0x000fe40000004200 */
[----:B------:R2:W-:Y:S02]  /*3a10*/  MUFU.EX2 R182, R2 ;  /* 0x0000000200b67308 */ /* 0x0005e40000000800 */
[C---:B-1----:R-:W-:Y:S06]  /*3a20*/  HMMA.16816.F32.BF16 R116, R4.reuse, R24, RZ ;  /* 0x000000180474723c */ /* 0x042fec00000418ff */
[C---:B------:R-:W-:Y:S06]  /*3a30*/  HMMA.16816.F32.BF16 R84, R4.reuse, R26, RZ ;  /* 0x0000001a0454723c */ /* 0x040fec00000418ff */
[----:B-----5:R-:W-:Y:S01]  /*3a40*/  HMMA.16816.F32.BF16 R108, R4, R40, RZ ;  /* 0x00000028046c723c */ /* 0x020fe200000418ff */
[----:B--2---:R-:W-:Y:S01]  /*3a50*/  FFMA.FTZ R2, R34, UR5, -R3 ;  /* 0x0000000522027c23 */ /* 0x004fe20008010803 */
[----:B---3--:R-:W-:-:S04]  /*3a60*/  FMNMX.FTZ R103, R0, R8, !PT ;  /* 0x0000000800677209 */ /* 0x008fc80007810000 */
        /* <DEDUP_REMOVED lines=16> */
[C---:B------:R-:W-:Y:S01]  /*3b70*/  HMMA.16816.F32.BF16 R76, R4.reuse, R42, RZ ;  /* 0x0000002a044c723c */ /* 0x040fe200000418ff */
[----:B------:R1:W-:Y:S05]  /*3b80*/  MUFU.EX2 R187, R2 ;  /* 0x0000000200bb7308 */ /* 0x0003ea0000000800 */
[----:B------:R-:W-:Y:S01]  /*3b90*/  HMMA.16816.F32.BF16 R72, R4, R50, RZ ;  /* 0x000000320448723c */ /* 0x000fe200000418ff */
[----:B-1----:R-:W-:-:S04]  /*3ba0*/  FFMA.FTZ R2, R54, UR5, -R0 ;  /* 0x0000000536027c23 */ /* 0x002fc80008010800 */
        /* <DEDUP_REMOVED lines=9> */
[----:B--2---:R-:W-:Y:S01]  /*3c40*/  FFMA.FTZ R2, R44, UR5, -R3 ;  /* 0x000000052c027c23 */ /* 0x004fe20008010803 */
[----:B---3--:R-:W-:-:S05]  /*3c50*/  F2FP.BF16.F32.PACK_AB R11, R248, R245 ;  /* 0x000000f5f80b723e */ /* 0x008fca00000010ff */
[----:B------:R2:W-:Y:S02]  /*3c60*/  MUFU.EX2 R186, R2 ;  /* 0x0000000200ba7308 */ /* 0x0005e40000000800 */
[C---:B------:R-:W-:Y:S06]  /*3c70*/  HMMA.16816.F32.BF16 R140, R8.reuse, R26, RZ ;  /* 0x0000001a088c723c */ /* 0x040fec00000418ff */
[C---:B------:R-:W-:Y:S06]  /*3c80*/  HMMA.16816.F32.BF16 R148, R8.reuse, R38, RZ ;  /* 0x000000260894723c */ /* 0x040fec00000418ff */
[----:B------:R-:W-:Y:S01]  /*3c90*/  HMMA.16816.F32.BF16 R68, R8, R16, RZ ;  /* 0x000000100844723c */ /* 0x000fe200000418ff */
[----:B--2---:R-:W-:-:S02]  /*3ca0*/  FFMA.FTZ R2, R45, UR5, -R3 ;  /* 0x000000052d027c23 */ /* 0x004fc40008010803 */
[----:B------:R-:W2:Y:S02]  /*3cb0*/  LDSM.16.MT88.4 R44, [R226+0xb400] ;  /* 0x00b40000e22c783b */ /* 0x000ea40000004200 */
[----:B------:R3:W-:Y:S01]  /*3cc0*/  MUFU.EX2 R177, R2 ;  /* 0x0000000200b17308 */ /* 0x0007e20000000800 */
[C---:B------:R-:W-:Y:S01]  /*3cd0*/  HMMA.16816.F32.BF16 R128, R8.reuse, R18, RZ ;  /* 0x000000120880723c */ /* 0x040fe200000418ff */
[----:B------:R-:W4:Y:S05]  /*3ce0*/  LDSM.16.MT88.4 R16, [R226+0x9400] ;  /* 0x00940000e210783b */ /* 0x000f2a0000004200 */
[C---:B------:R-:W-:Y:S06]  /*3cf0*/  HMMA.16816.F32.BF16 R64, R8.reuse, R20, RZ ;  /* 0x000000140840723c */ /* 0x040fec00000418ff */
[----:B------:R-:W-:Y:S01]  /*3d00*/  HMMA.16816.F32.BF16 R132, R8, R22, RZ ;  /* 0x000000160884723c */ /* 0x000fe200000418ff */
[----:B------:R-:W5:Y:S01]  /*3d10*/  LDSM.16.MT88.4 R20, [R224+0x9400] ;  /* 0x00940000e014783b */ /* 0x000f620000004200 */
[----:B---3--:R-:W-:-:S04]  /*3d20*/  FFMA.FTZ R2, R56, UR5, -R13 ;  /* 0x0000000538027c23 */ /* 0x008fc8000801080d */
[C---:B------:R-:W-:Y:S01]  /*3d30*/  HMMA.16816.F32.BF16 R152, R8.reuse, R42, RZ ;  /* 0x0000002a0898723c */ /* 0x040fe200000418ff */
[----:B------:R3:W-:Y:S05]  /*3d40*/  MUFU.EX2 R247, R2 ;  /* 0x0000000200f77308 */ /* 0x0007ea0000000800 */
[----:B------:R-:W-:Y:S01]  /*3d50*/  HMMA.16816.F32.BF16 R156, R8, R50, RZ ;  /* 0x00000032089c723c */ /* 0x000fe200000418ff */
[----:B---3--:R-:W-:-:S05]  /*3d60*/  FFMA.FTZ R2, R61, UR5, -R13 ;  /* 0x000000053d027c23 */ /* 0x008fca000801080d */
[C---:B------:R-:W-:Y:S01]  /*3d70*/  HMMA.16816.F32.BF16 R60, R8.reuse, R24, RZ ;  /* 0x00000018083c723c */ /* 0x040fe200000418ff */
[----:B------:R-:W3:Y:S01]  /*3d80*/  LDSM.16.MT88.4 R24, [R224+0xa400] ;  /* 0x00a40000e018783b */ /* 0x000ee20000004200 */
[----:B------:R1:W2:Y:S02]  /*3d90*/  MUFU.EX2 R252, R2 ;  /* 0x0000000200fc7308 */ /* 0x0002a40000000800 */
[--C-:B-1----:R-:W-:Y:S01]  /*3da0*/  FFMA.FTZ R2, R55, UR5, -R13.reuse ;  /* 0x0000000537027c23 */ /* 0x102fe2000801080d */
[----:B--2---:R-:W-:Y:S01]  /*3db0*/  F2FP.BF16.F32.PACK_AB R4, R252, R247 ;  /* 0x000000f7fc04723e */ /* 0x004fe200000010ff */
[----:B------:R-:W-:Y:S01]  /*3dc0*/  HMMA.16816.F32.BF16 R52, R8, R40, RZ ;  /* 0x000000280834723c */ /* 0x000fe200000418ff */
[----:B------:R-:W1:Y:S03]  /*3dd0*/  LDSM.16.MT88.4 R40, [R226+0x9800] ;  /* 0x00980000e228783b */ /* 0x000e660000004200 */
[----:B------:R2:W-:Y:S02]  /*3de0*/  MUFU.EX2 R251, R2 ;  /* 0x0000000200fb7308 */ /* 0x0005e40000000800 */
[----:B--2---:R-:W-:-:S02]  /*3df0*/  FFMA.FTZ R2, R57, UR5, -R13 ;  /* 0x0000000539027c23 */ /* 0x004fc4000801080d */
[C---:B------:R-:W-:Y:S04]  /*3e00*/  HMMA.16816.F32.BF16 R56, R8.reuse, R36, RZ ;  /* 0x000000240838723c */ /* 0x040fe800000418ff */
[----:B------:R2:W4:Y:S02]  /*3e10*/  MUFU.EX2 R250, R2 ;  /* 0x0000000200fa7308 */ /* 0x0005240000000800 */
[----:B------:R-:W-:Y:S01]  /*3e20*/  HMMA.16816.F32.BF16 R36, R8, R48, RZ ;  /* 0x000000300824723c */ /* 0x000fe200000418ff */
[----:B------:R-:W1:Y:S06]  /*3e30*/  LDSM.16.MT88.4 R48, [R224+0x9800] ;  /* 0x00980000e030783b */ /* 0x000e6c0000004200 */
[----:B------:R-:W-:-:S02]  /*3e40*/  F2FP.BF16.F32.PACK_AB R8, R187, R189 ;  /* 0x000000bdbb08723e */ /* 0x000fc400000010ff */
[----:B------:R-:W-:Y:S01]  /*3e50*/  F2FP.BF16.F32.PACK_AB R10, R177, R186 ;  /* 0x000000bab10a723e */ /* 0x000fe200000010ff */
[----:B--2---:R-:W-:Y:S01]  /*3e60*/  FFMA.FTZ R2, R100, UR5, -R12 ;  /* 0x0000000564027c23 */ /* 0x004fe2000801080c */
[----:B----4-:R-:W-:-:S03]  /*3e70*/  F2FP.BF16.F32.PACK_AB R6, R250, R251 ;  /* 0x000000fbfa06723e */ /* 0x010fc600000010ff */
[----:B------:R2:W-:Y:S02]  /*3e80*/  MUFU.EX2 R240, R2 ;  /* 0x0000000200f07308 */ /* 0x0005e40000000800 */
[----:B--2---:R-:W-:Y:S01]  /*3e90*/  FFMA.FTZ R2, R105, UR5, -R12 ;  /* 0x0000000569027c23 */ /* 0x004fe2000801080c */
[----:B------:R-:W-:-:S05]  /*3ea0*/  IMAD.MOV.U32 R105, RZ, RZ, R185 ;  /* 0x000000ffff697224 */ /* 0x000fca00078e00b9 */
        /* <DEDUP_REMOVED lines=8> */
[----:B------:R2:W-:Y:S02]  /*3f30*/  MUFU.EX2 R238, R2 ;  /* 0x0000000200ee7308 */ /* 0x0005e40000000800 */
[C---:B------:R-:W-:Y:S06]  /*3f40*/  HMMA.16816.F32.BF16 R108, R4.reuse, R32, R108 ;  /* 0x00000020046c723c */ /* 0x040fec000004186c */
[C---:B------:R-:W-:Y:S06]  /*3f50*/  HMMA.16816.F32.BF16 R72, R4.reuse, R46, R72 ;  /* 0x0000002e0448723c */ /* 0x040fec0000041848 */
[----:B------:R-:W-:Y:S01]  /*3f60*/  HMMA.16816.F32.BF16 R96, R4, R44, R96 ;  /* 0x0000002c0460723c */ /* 0x000fe20000041860 */
[----:B--2---:R-:W-:-:S04]  /*3f70*/  FFMA.FTZ R2, R136, UR5, -R0 ;  /* 0x0000000588027c23 */ /* 0x004fc80008010800 */
[----:B------:R2:W4:Y:S01]  /*3f80*/  MUFU.EX2 R239, R2 ;  /* 0x0000000200ef7308 */ /* 0x0005220000000800 */
[C---:B------:R-:W-:Y:S06]  /*3f90*/  HMMA.16816.F32.BF16 R120, R4.reuse, R16, R120 ;  /* 0x000000100478723c */ /* 0x040fec0000041878 */
[C---:B------:R-:W-:Y:S06]  /*3fa0*/  HMMA.16816.F32.BF16 R88, R4.reuse, R18, R88 ;  /* 0x000000120458723c */ /* 0x040fec0000041858 */
[----:B-----5:R-:W-:Y:S01]  /*3fb0*/  HMMA.16816.F32.BF16 R124, R4, R20, R124 ;  /* 0x00000014047c723c */ /* 0x020fe2000004187c */
[----:B--2---:R-:W-:Y:S01]  /*3fc0*/  FFMA.FTZ R2, R139, UR5, -R0 ;  /* 0x000000058b027c23 */ /* 0x004fe20008010800 */
[----:B----4-:R-:W-:-:S04]  /*3fd0*/  F2FP.BF16.F32.PACK_AB R9, R239, R238 ;  /* 0x000000eeef09723e */ /* 0x010fc800000010ff */
[C---:B---3--:R-:W-:Y:S01]  /*3fe0*/  HMMA.16816.F32.BF16 R116, R4.reuse, R24, R116 ;  /* 0x000000180474723c */ /* 0x048fe20000041874 */
[----:B------:R2:W-:Y:S05]  /*3ff0*/  MUFU.EX2 R237, R2 ;  /* 0x0000000200ed7308 */ /* 0x0005ea0000000800 */
[C---:B------:R-:W-:Y:S06]  /*4000*/  HMMA.16816.F32.BF16 R92, R4.reuse, R22, R92 ;  /* 0x00000016045c723c */ /* 0x040fec000004185c */
[C---:B------:R-:W-:Y:S06]  /*4010*/  HMMA.16816.F32.BF16 R84, R4.reuse, R26, R84 ;  /* 0x0000001a0454723c */ /* 0x040fec0000041854 */
[----:B------:R-:W-:Y:S01]  /*4020*/  HMMA.16816.F32.BF16 R76, R4, R34, R76 ;  /* 0x00000022044c723c */ /* 0x000fe2000004184c */
[----:B--2---:R-:W-:-:S04]  /*4030*/  FFMA.FTZ R2, R138, UR5, -R0 ;  /* 0x000000058a027c23 */ /* 0x004fc80008010800 */
[----:B------:R2:W3:Y:S01]  /*4040*/  MUFU.EX2 R236, R2 ;  /* 0x0000000200ec7308 */ /* 0x0004e20000000800 */
[C---:B------:R-:W-:Y:S06]  /*4050*/  HMMA.16816.F32.BF16 R112, R4.reuse, R28, R112 ;  /* 0x0000001c0470723c */ /* 0x040fec0000041870 */
[----:B------:R-:W-:Y:S01]  /*4060*/  HMMA.16816.F32.BF16 R80, R4, R30, R80 ;  /* 0x0000001e0450723c */ /* 0x000fe20000041850 */
[----:B--2---:R-:W-:Y:S01]  /*4070*/  FFMA.FTZ R2, R161, UR5, -R3 ;  /* 0x00000005a1027c23 */ /* 0x004fe20008010803 */
[----:B---3--:R-:W-:-:S03]  /*4080*/  F2FP.BF16.F32.PACK_AB R11, R236, R237 ;  /* 0x000000edec0b723e */ /* 0x008fc600000010ff */
[----:B------:R2:W-:Y:S04]  /*4090*/  MUFU.EX2 R235, R2 ;  /* 0x0000000200eb7308 */ /* 0x0005e80000000800 */
[C---:B------:R-:W-:Y:S06]  /*40a0*/  HMMA.16816.F32.BF16 R204, R8.reuse, R32, R52 ;  /* 0x0000002008cc723c */ /* 0x040fec0000041834 */
[----:B------:R-:W-:Y:S01]  /*40b0*/  HMMA.16816.F32.BF16 R52, R8, R26, R140 ;  /* 0x0000001a0834723c */ /* 0x000fe2000004188c */
[----:B------:R-:W-:Y:S01]  /*40c0*/  IMAD.MOV.U32 R32, RZ, RZ, R179 ;  /* 0x000000ffff207224 */ /* 0x000fe200078e00b3 */
[----:B------:R-:W-:-:S04]  /*40d0*/  MOV R33, R184 ;  /* 0x000000b800217202 */ /* 0x000fc80000000f00 */
[C---:B------:R-:W-:Y:S01]  /*40e0*/  HMMA.16816.F32.BF16 R212, R8.reuse, R44, R36 ;  /* 0x0000002c08d4723c */ /* 0x040fe20000041824 */
[----:B--2---:R-:W-:Y:S01]  /*40f0*/  FFMA.FTZ R2, R162, UR5, -R13 ;  /* 0x00000005a2027c23 */ /* 0x004fe2000801080d */
[----:B------:R-:W-:Y:S01]  /*4100*/  MOV R142, R178 ;  /* 0x000000b2008e7202 */ /* 0x000fe20000000f00 */
[----:B------:R-:W-:Y:S01]  /*4110*/  IMAD.MOV.U32 R141, RZ, RZ, R177 ;  /* 0x000000ffff8d7224 */ /* 0x000fe200078e00b1 */
[----:B------:R-:W2:Y:S01]  /*4120*/  LDSM.16.MT88.4 R36, [R224+0xa800] ;  /* 0x00a80000e024783b */ /* 0x000ea20000004200 */
[----:B------:R3:W-:Y:S01]  /*4130*/  MUFU.EX2 R234, R2 ;  /* 0x0000000200ea7308 */ /* 0x0007e20000000800 */
[C---:B------:R-:W-:Y:S01]  /*4140*/  HMMA.16816.F32.BF16 R172, R8.reuse, R28, R56 ;  /* 0x0000001c08ac723c */ /* 0x040fe20000041838 */
[----:B------:R-:W-:Y:S02]  /*4150*/  IMAD.MOV.U32 R45, RZ, RZ, R183 ;  /* 0x000000ffff2d7224 */ /* 0x000fe400078e00b7 */
[----:B------:R-:W-:Y:S02]  /*4160*/  IMAD.MOV.U32 R140, RZ, RZ, R142 ;  /* 0x000000ffff8c7224 */ /* 0x000fe400078e008e */
[----:B------:R-:W-:Y:S01]  /*4170*/  IMAD.MOV.U32 R44, RZ, RZ, R186 ;  /* 0x000000ffff2c7224 */ /* 0x000fe200078e00ba */
[----:B------:R-:W-:Y:S01]  /*4180*/  HMMA.16816.F32.BF16 R64, R8, R16, R64 ;  /* 0x000000100840723c */ /* 0x000fe20000041840 */
[----:B------:R-:W-:-:S05]  /*4190*/  IMAD.MOV.U32 R143, RZ, RZ, R181 ;  /* 0x000000ffff8f7224 */ /* 0x000fca00078e00b5 */
[----:B------:R-:W-:Y:S01]  /*41a0*/  HMMA.16816.F32.BF16 R56, R8, R18, R132 ;  /* 0x000000120838723c */ /* 0x000fe20000041884 */
[----:B------:R-:W-:Y:S01]  /*41b0*/  LDSM.16.MT88.4 R16, [R224+0xb800] ;  /* 0x00b80000e010783b */ /* 0x000fe20000004200 */
[----:B---3--:R-:W-:-:S04]  /*41c0*/  FFMA.FTZ R2, R160, UR5, -R13 ;  /* 0x00000005a0027c23 */ /* 0x008fc8000801080d */
[C---:B------:R-:W-:Y:S01]  /*41d0*/  HMMA.16816.F32.BF16 R160, R8.reuse, R24, R60 ;  /* 0x0000001808a0723c */ /* 0x040fe2000004183c */
[----:B------:R-:W-:Y:S01]  /*41e0*/  LDSM.16.MT88.4 R24, [R226+0xb800] ;  /* 0x00b80000e218783b */ /* 0x000fe20000004200 */
[----:B------:R3:W4:Y:S04]  /*41f0*/  MUFU.EX2 R208, R2 ;  /* 0x0000000200d07308 */ /* 0x0007280000000800 */
[C---:B------:R-:W-:Y:S06]  /*4200*/  HMMA.16816.F32.BF16 R68, R8.reuse, R20, R68 ;  /* 0x000000140844723c */ /* 0x040fec0000041844 */
[C---:B------:R-:W-:Y:S01]  /*4210*/  HMMA.16816.F32.BF16 R60, R8.reuse, R22, R128 ;  /* 0x00000016083c723c */ /* 0x040fe20000041880 */
[----:B------:R-:W5:Y:S05]  /*4220*/  LDSM.16.MT88.4 R20, [R226+0xa800] ;  /* 0x00a80000e214783b */ /* 0x000f6a0000004200 */
[----:B------:R-:W-:Y:S01]  /*4230*/  HMMA.16816.F32.BF16 R128, R8, R34, R152 ;  /* 0x000000220880723c */ /* 0x000fe20000041898 */
[----:B---3--:R-:W-:Y:S01]  /*4240*/  FFMA.FTZ R2, R147, UR5, -R13 ;  /* 0x0000000593027c23 */ /* 0x008fe2000801080d */
[----:B----4-:R-:W-:-:S03]  /*4250*/  F2FP.BF16.F32.PACK_AB R4, R208, R234 ;  /* 0x000000ead004723e */ /* 0x010fc600000010ff */
[----:B------:R3:W-:Y:S01]  /*4260*/  MUFU.EX2 R203, R2 ;  /* 0x0000000200cb7308 */ /* 0x0007e20000000800 */
[----:B------:R-:W-:Y:S07]  /*4270*/  HMMA.16816.F32.BF16 R28, R8, R30, R148 ;  /* 0x0000001e081c723c */ /* 0x000fee0000041894 */
[----:B------:R-:W-:Y:S01]  /*4280*/  MOV R151, R191 ;  /* 0x000000bf00977202 */ /* 0x000fe20000000f00 */
[----:B------:R-:W-:Y:S01]  /*4290*/  IMAD.MOV.U32 R150, RZ, RZ, R190 ;  /* 0x000000ffff967224 */ /* 0x000fe200078e00be */
[----:B------:R-:W-:Y:S01]  /*42a0*/  MOV R148, R187 ;  /* 0x000000bb00947202 */ /* 0x000fe20000000f00 */
[----:B------:R-:W-:-:S02]  /*42b0*/  IMAD.MOV.U32 R149, RZ, RZ, R189 ;  /* 0x000000ffff957224 */ /* 0x000fc400078e00bd */
[----:B---3--:R-:W-:-:S04]  /*42c0*/  FFMA.FTZ R2, R146, UR5, -R13 ;  /* 0x0000000592027c23 */ /* 0x008fc8000801080d */
[----:B------:R3:W4:Y:S02]  /*42d0*/  MUFU.EX2 R202, R2 ;  /* 0x0000000200ca7308 */ /* 0x0007240000000800 */
[----:B---3--:R-:W-:Y:S01]  /*42e0*/  FFMA.FTZ R2, R166, UR5, -R12 ;  /* 0x00000005a6027c23 */ /* 0x008fe2000801080c */
[----:B----4-:R-:W-:Y:S02]  /*42f0*/  F2FP.BF16.F32.PACK_AB R6, R202, R203 ;  /* 0x000000cbca06723e */ /* 0x010fe400000010ff */
[----:B------:R-:W-:-:S03]  /*4300*/  MOV R166, R180 ;  /* 0x000000b400a67202 */ /* 0x000fc60000000f00 */
[----:B------:R3:W-:Y:S02]  /*4310*/  MUFU.EX2 R233, R2 ;  /* 0x0000000200e97308 */ /* 0x0007e40000000800 */
[----:B---3--:R-:W-:Y:S01]  /*4320*/  FFMA.FTZ R2, R165, UR5, -R12 ;  /* 0x00000005a5027c23 */ /* 0x008fe2000801080c */
[----:B------:R-:W-:-:S05]  /*4330*/  MOV R165, R182 ;  /* 0x000000b600a57202 */ /* 0x000fca0000000f00 */
[----:B------:R3:W4:Y:S01]  /*4340*/  MUFU.EX2 R200, R2 ;  /* 0x0000000200c87308 */ /* 0x0007220000000800 */
[----:B------:R-:W-:Y:S01]  /*4350*/  IMAD.MOV.U32 R142, RZ, RZ, R165 ;  /* 0x000000ffff8e7224 */ /* 0x000fe200078e00a5 */
[----:B------:R-:W-:Y:S01]  /*4360*/  MOV R165, R45 ;  /* 0x0000002d00a57202 */ /* 0x000fe20000000f00 */
[----:B---3--:R-:W-:Y:S01]  /*4370*/  FFMA.FTZ R2, R144, UR5, -R12 ;  /* 0x0000000590027c23 */ /* 0x008fe2000801080c */
[----:B----4-:R-:W-:-:S04]  /*4380*/  F2FP.BF16.F32.PACK_AB R5, R200, R233 ;  /* 0x000000e9c805723e */ /* 0x010fc800000010ff */
[----:B------:R3:W-:Y:S02]  /*4390*/  MUFU.EX2 R195, R2 ;  /* 0x0000000200c37308 */ /* 0x0007e40000000800 */
[----:B---3--:R-:W-:Y:S02]  /*43a0*/  FFMA.FTZ R2, R145, UR5, -R12 ;  /* 0x0000000591027c23 */ /* 0x008fe4000801080c */
[----:B------:R-:W-:Y:S01]  /*43b0*/  HMMA.16816.F32.BF16 R144, R8, R46, R156 ;  /* 0x0000002e0890723c */ /* 0x000fe2000004189c */
[----:B------:R-:W-:Y:S03]  /*43c0*/  LDSM.16.MT88.4 R156, [R224+0xac00] ;  /* 0x00ac0000e09c783b */ /* 0x000fe60000004200 */
[----:B------:R3:W4:Y:S02]  /*43d0*/  MUFU.EX2 R194, R2 ;  /* 0x0000000200c27308 */ /* 0x0007240000000800 */
[----:B---3--:R-:W-:Y:S01]  /*43e0*/  FFMA.FTZ R2, R167, UR5, -R3 ;  /* 0x00000005a7027c23 */ /* 0x008fe20008010803 */
[----:B----4-:R-:W-:Y:S01]  /*43f0*/  F2FP.BF16.F32.PACK_AB R7, R194, R195 ;  /* 0x000000c3c207723e */ /* 0x010fe200000010ff */
[----:B------:R-:W-:-:S04]  /*4400*/  IMAD.MOV.U32 R167, RZ, RZ, R197 ;  /* 0x000000ffffa77224 */ /* 0x000fc800078e00c5 */
[----:B------:R3:W4:Y:S02]  /*4410*/  MUFU.EX2 R179, R2 ;  /* 0x0000000200b37308 */ /* 0x0007240000000800 */
[C---:B-1----:R-:W-:Y:S06]  /*4420*/  HMMA.16816.F32.BF16 R152, R4.reuse, R40, R120 ;  /* 0x000000280498723c */ /* 0x042fec0000041878 */
[C---:B------:R-:W-:Y:S06]  /*4430*/  HMMA.16816.F32.BF16 R136, R4.reuse, R42, R88 ;  /* 0x0000002a0488723c */ /* 0x040fec0000041858 */
[----:B------:R-:W-:Y:S01]  /*4440*/  HMMA.16816.F32.BF16 R120, R4, R50, R92 ;  /* 0x000000320478723c */ /* 0x000fe2000004185c */
[----:B---3--:R-:W-:Y:S01]  /*4450*/  FFMA.FTZ R2, R168, UR5, -R3 ;  /* 0x00000005a8027c23 */ /* 0x008fe20008010803 */
[----:B----4-:R-:W-:-:S03]  /*4460*/  F2FP.BF16.F32.PACK_AB R8, R179, R235 ;  /* 0x000000ebb308723e */ /* 0x010fc600000010ff */
[----:B------:R1:W-:Y:S01]  /*4470*/  MUFU.EX2 R178, R2 ;  /* 0x0000000200b27308 */ /* 0x0003e20000000800 */
[C---:B------:R-:W-:Y:S01]  /*4480*/  HMMA.16816.F32.BF16 R132, R4.reuse, R48, R124 ;  /* 0x000000300484723c */ /* 0x040fe2000004187c */
[----:B------:R-:W-:Y:S05]  /*4490*/  LDSM.16.MT88.4 R124, [R224+0x9c00] ;  /* 0x009c0000e07c783b */ /* 0x000fea0000004200 */
[C---:B--2---:R-:W-:Y:S06]  /*44a0*/  HMMA.16816.F32.BF16 R180, R4.reuse, R36, R116 ;  /* 0x0000002404b4723c */ /* 0x044fec0000041874 */
[----:B-----5:R-:W-:Y:S01]  /*44b0*/  HMMA.16816.F32.BF16 R184, R4, R20, R112 ;  /* 0x0000001404b8723c */ /* 0x020fe20000041870 */
[----:B-1----:R-:W-:-:S05]  /*44c0*/  FFMA.FTZ R2, R176, UR5, -R3 ;  /* 0x00000005b0027c23 */ /* 0x002fca0008010803 */
[C---:B------:R-:W-:Y:S01]  /*44d0*/  HMMA.16816.F32.BF16 R84, R4.reuse, R38, R84 ;  /* 0x000000260454723c */ /* 0x040fe20000041854 */
[----:B------:R1:W2:Y:S05]  /*44e0*/  MUFU.EX2 R177, R2 ;  /* 0x0000000200b17308 */ /* 0x0002aa0000000800 */
[----:B------:R-:W-:Y:S01]  /*44f0*/  HMMA.16816.F32.BF16 R76, R4, R18, R76 ;  /* 0x00000012044c723c */ /* 0x000fe2000004184c */
[----:B-1----:R-:W-:Y:S01]  /*4500*/  FFMA.FTZ R2, R171, UR5, -R3 ;  /* 0x00000005ab027c23 */ /* 0x002fe20008010803 */
[----:B--2---:R-:W-:-:S03]  /*4510*/  F2FP.BF16.F32.PACK_AB R10, R177, R178 ;  /* 0x000000b2b10a723e */ /* 0x004fc600000010ff */
[----:B------:R1:W-:Y:S02]  /*4520*/  MUFU.EX2 R176, R2 ;  /* 0x0000000200b07308 */ /* 0x0003e40000000800 */
[----:B-1----:R-:W-:-:S06]  /*4530*/  FFMA.FTZ R2, R169, UR5, -R3 ;  /* 0x00000005a9027c23 */ /* 0x002fcc0008010803 */
[----:B------:R1:W2:Y:S02]  /*4540*/  MUFU.EX2 R107, R2 ;  /* 0x00000002006b7308 */ /* 0x0002a40000000800 */
[--C-:B-1----:R-:W-:Y:S01]  /*4550*/  FFMA.FTZ R2, R170, UR5, -R3.reuse ;  /* 0x00000005aa027c23 */ /* 0x102fe20008010803 */
[----:B------:R-:W-:Y:S01]  /*4560*/  FFMA.FTZ R3, R201, UR5, -R3 ;  /* 0x00000005c9037c23 */ /* 0x000fe20008010803 */
[----:B------:R-:W-:Y:S01]  /*4570*/  MOV R201, R141 ;  /* 0x0000008d00c97202 */ /* 0x000fe20000000f00 */
[----:B------:R-:W-:Y:S03]  /*4580*/  HMMA.16816.F32.BF16 R168, R4, R22, R80 ;  /* 0x0000001604a8723c */ /* 0x000fe60000041850 */
[----:B------:R1:W-:Y:S01]  /*4590*/  MUFU.EX2 R106, R2 ;  /* 0x00000002006a7308 */ /* 0x0003e20000000800 */
[----:B------:R-:W-:Y:S01]  /*45a0*/  MOV R141, R143 ;  /* 0x0000008f008d7202 */ /* 0x000fe20000000f00 */
[----:B------:R-:W-:Y:S01]  /*45b0*/  IMAD.MOV.U32 R143, RZ, RZ, R105 ;  /* 0x000000ffff8f7224 */ /* 0x000fe200078e0069 */
[----:B------:R-:W-:Y:S05]  /*45c0*/  LDSM.16.MT88.4 R80, [R224+0xbc00] ;  /* 0x00bc0000e050783b */ /* 0x000fea0000004200 */
[----:B------:R3:W4:Y:S01]  /*45d0*/  MUFU.EX2 R105, R3 ;  /* 0x0000000300697308 */ /* 0x0007220000000800 */
[----:B-1----:R-:W-:-:S02]  /*45e0*/  FFMA.FTZ R2, R188, UR5, -R0 ;  /* 0x00000005bc027c23 */ /* 0x002fc40008010800 */
[C---:B------:R-:W-:Y:S05]  /*45f0*/  HMMA.16816.F32.BF16 R188, R4.reuse, R16, R108 ;  /* 0x0000001004bc723c */ /* 0x040fea000004186c */
[----:B------:R1:W-:Y:S01]  /*4600*/  MUFU.EX2 R231, R2 ;  /* 0x0000000200e77308 */ /* 0x0003e20000000800 */
[----:B---3--:R-:W-:Y:S01]  /*4610*/  IMAD.MOV.U32 R3, RZ, RZ, R32 ;  /* 0x000000ffff037224 */ /* 0x008fe200078e0020 */
[----:B------:R-:W-:Y:S03]  /*4620*/  HMMA.16816.F32.BF16 R108, R4, R26, R72 ;  /* 0x0000001a046c723c */ /* 0x000fe60000041848 */
[----:B------:R-:W-:Y:S01]  /*4630*/  FADD.FTZ R3, R3, R249 ;  /* 0x000000f903037221 */ /* 0x000fe20000010000 */
[----:B-1----:R-:W-:-:S02]  /*4640*/  FFMA.FTZ R2, R196, UR5, -R0 ;  /* 0x00000005c4027c23 */ /* 0x002fc40008010800 */
[----:B------:R-:W-:Y:S01]  /*4650*/  HMMA.16816.F32.BF16 R196, R4, R24, R96 ;  /* 0x0000001804c4723c */ /* 0x000fe20000041860 */
[----:B------:R-:W-:Y:S01]  /*4660*/  LDSM.16.MT88.4 R4, [R226+0xbc00] ;  /* 0x00bc0000e204783b */ /* 0x000fe20000004200 */
[----:B------:R1:W3:Y:S05]  /*4670*/  MUFU.EX2 R100, R2 ;  /* 0x0000000200647308 */ /* 0x0002ea0000000800 */
[----:B--2---:R-:W-:Y:S02]  /*4680*/  F2FP.BF16.F32.PACK_AB R96, R107, R176 ;  /* 0x000000b06b60723e */ /* 0x004fe400000010ff */
[----:B----4-:R-:W-:Y:S01]  /*4690*/  F2FP.BF16.F32.PACK_AB R98, R105, R106 ;  /* 0x0000006a6962723e */ /* 0x010fe200000010ff */
[----:B-1----:R-:W-:Y:S01]  /*46a0*/  FFMA.FTZ R2, R15, UR5, -R0 ;  /* 0x000000050f027c23 */ /* 0x002fe20008010800 */
[----:B---3--:R-:W-:-:S03]  /*46b0*/  F2FP.BF16.F32.PACK_AB R9, R100, R231 ;  /* 0x000000e76409723e */ /* 0x008fc600000010ff */
[----:B------:R1:W-:Y:S02]  /*46c0*/  MUFU.EX2 R47, R2 ;  /* 0x00000002002f7308 */ /* 0x0003e40000000800 */
[----:B-1----:R-:W-:-:S06]  /*46d0*/  FFMA.FTZ R2, R14, UR5, -R0 ;  /* 0x000000050e027c23 */ /* 0x002fcc0008010800 */
[----:B------:R1:W2:Y:S02]  /*46e0*/  MUFU.EX2 R46, R2 ;  /* 0x00000002002e7308 */ /* 0x0002a40000000800 */
[----:B-1----:R-:W-:Y:S01]  /*46f0*/  FFMA.FTZ R2, R164, UR5, -R0 ;  /* 0x00000005a4027c23 */ /* 0x002fe20008010800 */
[----:B--2---:R-:W-:-:S05]  /*4700*/  F2FP.BF16.F32.PACK_AB R11, R46, R47 ;  /* 0x0000002f2e0b723e */ /* 0x004fca00000010ff */
[----:B------:R1:W-:Y:S02]  /*4710*/  MUFU.EX2 R45, R2 ;  /* 0x00000002002d7308 */ /* 0x0003e40000000800 */
[C---:B------:R-:W-:Y:S06]  /*4720*/  HMMA.16816.F32.BF16 R64, R8.reuse, R40, R64 ;  /* 0x000000280840723c */ /* 0x040fec0000041840 */
[----:B------:R-:W-:Y:S01]  /*4730*/  HMMA.16816.F32.BF16 R56, R8, R42, R56 ;  /* 0x0000002a0838723c */ /* 0x000fe20000041838 */
[----:B------:R-:W-:Y:S01]  /*4740*/  IMAD.MOV.U32 R41, RZ, RZ, R141 ;  /* 0x000000ffff297224 */ /* 0x000fe200078e008d */
[----:B------:R-:W-:-:S04]  /*4750*/  MOV R40, R142 ;  /* 0x0000008e00287202 */ /* 0x000fc80000000f00 */
[C---:B------:R-:W-:Y:S01]  /*4760*/  HMMA.16816.F32.BF16 R60, R8.reuse, R50, R60 ;  /* 0x00000032083c723c */ /* 0x040fe2000004183c */
[----:B-1----:R-:W-:Y:S01]  /*4770*/  FFMA.FTZ R2, R219, UR5, -R13 ;  /* 0x00000005db027c23 */ /* 0x002fe2000801080d */
[----:B------:R-:W-:Y:S01]  /*4780*/  MOV R219, R44 ;  /* 0x0000002c00db7202 */ /* 0x000fe20000000f00 */
[----:B------:R-:W-:Y:S01]  /*4790*/  IMAD.MOV.U32 R42, RZ, RZ, R165 ;  /* 0x000000ffff2a7224 */ /* 0x000fe200078e00a5 */
[----:B------:R-:W-:Y:S01]  /*47a0*/  MOV R43, R143 ;  /* 0x0000008f002b7202 */ /* 0x000fe20000000f00 */
[----:B------:R1:W-:Y:S01]  /*47b0*/  MUFU.EX2 R44, R2 ;  /* 0x00000002002c7308 */ /* 0x0003e20000000800 */
[----:B------:R-:W-:Y:S01]  /*47c0*/  HMMA.16816.F32.BF16 R116, R8, R48, R68 ;  /* 0x000000300874723c */ /* 0x000fe20000041844 */
[----:B------:R-:W-:Y:S01]  /*47d0*/  IMAD.MOV.U32 R50, RZ, RZ, R167 ;  /* 0x000000ffff327224 */ /* 0x000fe200078e00a7 */
[----:B------:R-:W-:Y:S01]  /*47e0*/  MOV R51, R151 ;  /* 0x0000009700337202 */ /* 0x000fe20000000f00 */
[----:B------:R-:W-:-:S03]  /*47f0*/  FADD.FTZ R3, R40, R3 ;  /* 0x0000000328037221 */ /* 0x000fc60000010000 */
[----:B------:R-:W-:Y:S01]  /*4800*/  HMMA.16816.F32.BF16 R52, R8, R38, R52 ;  /* 0x000000260834723c */ /* 0x000fe20000041834 */
[----:B------:R-:W-:Y:S01]  /*4810*/  IMAD.MOV.U32 R49, RZ, RZ, R148 ;  /* 0x000000ffff317224 */ /* 0x000fe200078e0094 */
[----:B------:R-:W-:Y:S01]  /*4820*/  MOV R48, R149 ;  /* 0x0000009500307202 */ /* 0x000fe20000000f00 */
[----:B------:R-:W-:-:S03]  /*4830*/  FADD.FTZ R3, R50, R3 ;  /* 0x0000000332037221 */ /* 0x000fc60000010000 */
[----:B------:R-:W-:Y:S01]  /*4840*/  HMMA.16816.F32.BF16 R68, R8, R16, R204 ;  /* 0x000000100844723c */ /* 0x000fe200000418cc */
[----:B------:R-:W-:Y:S01]  /*4850*/  FADD.FTZ R3, R48, R3 ;  /* 0x0000000330037221 */ /* 0x000fe20000010000 */
[----:B-1----:R-:W-:Y:S01]  /*4860*/  FFMA.FTZ R2, R218, UR5, -R13 ;  /* 0x00000005da027c23 */ /* 0x002fe2000801080d */
[----:B------:R-:W-:-:S03]  /*4870*/  IMAD.MOV.U32 R218, RZ, RZ, R150 ;  /* 0x000000ffffda7224 */ /* 0x000fc600078e0096 */
[C---:B------:R-:W-:Y:S01]  /*4880*/  HMMA.16816.F32.BF16 R28, R8.reuse, R22, R28 ;  /* 0x00000016081c723c */ /* 0x040fe2000004181c */
[----:B------:R-:W-:Y:S01]  /*4890*/  FADD.FTZ R3, R49, R3 ;  /* 0x0000000331037221 */ /* 0x000fe20000010000 */
[----:B------:R1:W2:Y:S04]  /*48a0*/  MUFU.EX2 R35, R2 ;  /* 0x0000000200237308 */ /* 0x0002a80000000800 */
[C---:B------:R-:W-:Y:S06]  /*48b0*/  HMMA.16816.F32.BF16 R148, R8.reuse, R36, R160 ;  /* 0x000000240894723c */ /* 0x040fec00000418a0 */
[C---:B------:R-:W-:Y:S06]  /*48c0*/  HMMA.16816.F32.BF16 R36, R8.reuse, R24, R212 ;  /* 0x000000180824723c */ /* 0x040fec00000418d4 */
[----:B------:R-:W-:Y:S01]  /*48d0*/  HMMA.16816.F32.BF16 R16, R8, R18, R128 ;  /* 0x000000120810723c */ /* 0x000fe20000041880 */
[----:B-1----:R-:W-:Y:S01]  /*48e0*/  FFMA.FTZ R2, R210, UR5, -R13 ;  /* 0x00000005d2027c23 */ /* 0x002fe2000801080d */
[----:B------:R-:W-:-:S02]  /*48f0*/  MOV R210, R140 ;  /* 0x0000008c00d27202 */ /* 0x000fc40000000f00 */
[----:B------:R-:W1:Y:S01]  /*4900*/  LDSM.16.MT88.4 R140, [R226+0x9c00] ;  /* 0x009c0000e28c783b */ /* 0x000e620000004200 */
[----:B------:R3:W-:Y:S01]  /*4910*/  MUFU.EX2 R34, R2 ;  /* 0x0000000200227308 */ /* 0x0007e20000000800 */
[----:B------:R-:W-:Y:S01]  /*4920*/  HMMA.16816.F32.BF16 R24, R8, R26, R144 ;  /* 0x0000001a0818723c */ /* 0x000fe20000041890 */
[----:B--2---:R-:W-:Y:S01]  /*4930*/  F2FP.BF16.F32.PACK_AB R92, R35, R44 ;  /* 0x0000002c235c723e */ /* 0x004fe200000010ff */
[----:B---3--:R-:W-:Y:S01]  /*4940*/  FFMA.FTZ R2, R221, UR5, -R13 ;  /* 0x00000005dd027c23 */ /* 0x008fe2000801080d */
[----:B------:R-:W-:-:S04]  /*4950*/  IMAD.MOV.U32 R221, RZ, RZ, R33 ;  /* 0x000000ffffdd7224 */ /* 0x000fc800078e0021 */
[----:B------:R2:W3:Y:S02]  /*4960*/  MUFU.EX2 R33, R2 ;  /* 0x0000000200217308 */ /* 0x0004e40000000800 */
[----:B--2---:R-:W-:Y:S01]  /*4970*/  FFMA.FTZ R2, R211, UR5, -R12 ;  /* 0x00000005d3027c23 */ /* 0x004fe2000801080c */
[----:B------:R-:W-:Y:S02]  /*4980*/  MOV R211, R166 ;  /* 0x000000a600d37202 */ /* 0x000fe40000000f00 */
[----:B------:R-:W-:Y:S03]  /*4990*/  HMMA.16816.F32.BF16 R164, R8, R20, R172 ;  /* 0x0000001408a4723c */ /* 0x000fe600000418ac */
[----:B------:R2:W-:Y:S01]  /*49a0*/  MUFU.EX2 R32, R2 ;  /* 0x0000000200207308 */ /* 0x0005e20000000800 */
[----:B---3--:R-:W-:Y:S01]  /*49b0*/  F2FP.BF16.F32.PACK_AB R94, R33, R34 ;  /* 0x00000022215e723e */ /* 0x008fe200000010ff */
[----:B------:R-:W3:Y:S02]  /*49c0*/  LDSM.16.MT88.4 R172, [R226+0xac00] ;  /* 0x00ac0000e2ac783b */ /* 0x000ee40000004200 */
[----:B------:R-:W-:-:S04]  /*49d0*/  FADD.FTZ R9, R221, R43 ;  /* 0x0000002bdd097221 */ /* 0x000fc80000010000 */
[----:B------:R-:W-:Y:S01]  /*49e0*/  FADD.FTZ R9, R210, R9 ;  /* 0x00000009d2097221 */ /* 0x000fe20000010000 */
[--C-:B--2---:R-:W-:Y:S02]  /*49f0*/  FFMA.FTZ R2, R216, UR5, -R12.reuse ;  /* 0x00000005d8027c23 */ /* 0x104fe4000801080c */
[----:B------:R-:W2:Y:S02]  /*4a00*/  S2R R216, SR_TID.X ;  /* 0x0000000000d87919 */ /* 0x000ea40000002100 */
[----:B------:R4:W5:Y:S02]  /*4a10*/  MUFU.EX2 R15, R2 ;  /* 0x00000002000f7308 */ /* 0x0009640000000800 */
[----:B----4-:R-:W-:Y:S01]  /*4a20*/  FFMA.FTZ R2, R220, UR5, -R12 ;  /* 0x00000005dc027c23 */ /* 0x010fe2000801080c */
[----:B-----5:R-:W-:-:S05]  /*4a30*/  F2FP.BF16.F32.PACK_AB R93, R15, R32 ;  /* 0x000000200f5d723e */ /* 0x020fca00000010ff */
[----:B------:R4:W-:Y:S01]  /*4a40*/  MUFU.EX2 R20, R2 ;  /* 0x0000000200147308 */ /* 0x0009e20000000800 */
[----:B--2---:R-:W-:-:S04]  /*4a50*/  SHF.R.S32.HI R220, RZ, 0x1f, R216 ;  /* 0x0000001fffdc7819 */ /* 0x004fc800000114d8 */
[----:B------:R-:W-:Y:S01]  /*4a60*/  LEA.HI R220, R220, R216, RZ, 0x5 ;  /* 0x000000d8dcdc7211 */ /* 0x000fe200078f28ff */
[----:B----4-:R-:W-:-:S04]  /*4a70*/  FFMA.FTZ R2, R223, UR5, -R12 ;  /* 0x00000005df027c23 */ /* 0x010fc8000801080c */
[----:B------:R2:W4:Y:S02]  /*4a80*/  MUFU.EX2 R14, R2 ;  /* 0x00000002000e7308 */ /* 0x0005240000000800 */
[----:B--2---:R-:W-:Y:S01]  /*4a90*/  FFMA.FTZ R2, R209, UR5, -R0 ;  /* 0x00000005d1027c23 */ /* 0x004fe20008010800 */
[----:B----4-:R-:W-:-:S05]  /*4aa0*/  F2FP.BF16.F32.PACK_AB R95, R14, R20 ;  /* 0x000000140e5f723e */ /* 0x010fca00000010ff */
[----:B------:R2:W4:Y:S02]  /*4ab0*/  MUFU.EX2 R13, R2 ;  /* 0x00000002000d7308 */ /* 0x0005240000000800 */
[C---:B-1----:R-:W-:Y:S06]  /*4ac0*/  HMMA.16816.F32.BF16 R128, R92.reuse, R140, R152 ;  /* 0x0000008c5c80723c */ /* 0x042fec0000041898 */
[C---:B------:R-:W-:Y:S06]  /*4ad0*/  HMMA.16816.F32.BF16 R152, R92.reuse, R158, R84 ;  /* 0x0000009e5c98723c */ /* 0x040fec0000041854 */
[----:B------:R-:W-:Y:S01]  /*4ae0*/  HMMA.16816.F32.BF16 R88, R92, R4, R196 ;  /* 0x000000045c58723c */ /* 0x000fe200000418c4 */
[--C-:B--2---:R-:W-:Y:S01]  /*4af0*/  FFMA.FTZ R2, R217, UR5, -R0.reuse ;  /* 0x00000005d9027c23 */ /* 0x104fe20008010800 */
[----:B------:R-:W-:Y:S01]  /*4b00*/  FFMA.FTZ R0, R222, UR5, -R0 ;  /* 0x00000005de007c23 */ /* 0x000fe20008010800 */
[----:B----4-:R-:W-:-:S02]  /*4b10*/  F2FP.BF16.F32.PACK_AB R97, R13, R45 ;  /* 0x0000002d0d61723e */ /* 0x010fc400000010ff */
[----:B------:R1:W-:Y:S01]  /*4b20*/  MUFU.EX2 R12, R2 ;  /* 0x00000002000c7308 */ /* 0x0003e20000000800 */
[C---:B------:R-:W-:Y:S06]  /*4b30*/  HMMA.16816.F32.BF16 R112, R92.reuse, R124, R132 ;  /* 0x0000007c5c70723c */ /* 0x040fec0000041884 */
[C---:B------:R-:W-:Y:S01]  /*4b40*/  HMMA.16816.F32.BF16 R120, R92.reuse, R126, R120 ;  /* 0x0000007e5c78723c */ /* 0x040fe20000041878 */
[----:B------:R2:W4:Y:S05]  /*4b50*/  MUFU.EX2 R8, R0 ;  /* 0x0000000000087308 */ /* 0x00052a0000000800 */
[----:B------:R-:W-:Y:S01]  /*4b60*/  HMMA.16816.F32.BF16 R136, R92, R142, R136 ;  /* 0x0000008e5c88723c */ /* 0x000fe20000041888 */
[----:B-1----:R-:W-:-:S05]  /*4b70*/  FADD.FTZ R2, R246, R244 ;  /* 0x000000f4f6027221 */ /* 0x002fca0000010000 */
[----:B------:R-:W-:Y:S01]  /*4b80*/  HMMA.16816.F32.BF16 R144, R92, R156, R180 ;  /* 0x0000009c5c90723c */ /* 0x000fe200000418b4 */
[----:B------:R-:W-:Y:S01]  /*4b90*/  FADD.FTZ R2, R245, R2 ;  /* 0x00000002f5027221 */ /* 0x000fe20000010000 */
[----:B--2---:R-:W-:-:S03]  /*4ba0*/  LOP3.LUT R0, R220, 0xffffffe0, RZ, 0xc0, !PT ;  /* 0xffffffe0dc007812 */ /* 0x004fc600078ec0ff */
[----:B------:R-:W-:Y:S01]  /*4bb0*/  FADD.FTZ R2, R248, R2 ;  /* 0x00000002f8027221 */ /* 0x000fe20000010000 */
[----:B----4-:R-:W-:Y:S01]  /*4bc0*/  F2FP.BF16.F32.PACK_AB R99, R8, R12 ;  /* 0x0000000c0863723e */ /* 0x010fe200000010ff */
[----:B---3--:R-:W-:Y:S01]  /*4bd0*/  HMMA.16816.F32.BF16 R160, R92, R172, R184 ;  /* 0x000000ac5ca0723c */ /* 0x008fe200000418b8 */
[----:B------:R-:W-:Y:S01]  /*4be0*/  IADD3 R0, -R0, R216, RZ ;  /* 0x000000d800007210 */ /* 0x000fe20007ffe1ff */
[----:B------:R-:W-:Y:S01]  /*4bf0*/  FADD.FTZ R0, R42, R211 ;  /* 0x000000d32a007221 */ /* 0x000fe20000010000 */
[----:B------:R-:W-:-:S03]  /*4c00*/  FADD.FTZ R2, R238, R2 ;  /* 0x00000002ee027221 */ /* 0x000fc60000010000 */
[----:B------:R-:W-:Y:S01]  /*4c10*/  FADD.FTZ R0, R41, R0 ;  /* 0x0000000029007221 */ /* 0x000fe20000010000 */
[----:B------:R-:W-:Y:S01]  /*4c20*/  HMMA.16816.F32.BF16 R84, R96, R4, R36 ;  /* 0x000000046054723c */ /* 0x000fe20000041824 */
[----:B------:R-:W-:Y:S02]  /*4c30*/  FADD.FTZ R2, R239, R2 ;  /* 0x00000002ef027221 */ /* 0x000fe40000010000 */
        /* <DEDUP_REMOVED lines=49> */
[C---:B------:R-:W-:Y:S01]  /*4f50*/  HMMA.16816.F32.BF16 R116, R96.reuse, R124, R116 ;  /* 0x0000007c6074723c */ /* 0x040fe20000041874 */
[----:B------:R1:W-:Y:S04]  /*4f60*/  STL [R1], R4 ;  /* 0x0000000401007387 */ /* 0x0003e80000100800 */
        /* <DEDUP_REMOVED lines=16> */
[C---:B------:R-:W-:Y:S01]  /*5070*/  SHF.L.U64.HI R2, R192.reuse, 0x6, R193 ;  /* 0x00000006c0027819 */ /* 0x040fe200000102c1 */
[----:B------:R-:W-:Y:S01]  /*5080*/  IMAD.SHL.U32 R0, R192, 0x40, RZ ;  /* 0x00000040c0007824 */ /* 0x000fe200078e00ff */
[----:B------:R-:W-:Y:S01]  /*5090*/  LEA.HI.SX32 R231, R232, 0xfffffffe, 0x1a ;  /* 0xfffffffee8e77811 */ /* 0x000fe200078fd2ff */
[----:B------:R-:W-:Y:S01]  /*50a0*/  IMAD.MOV.U32 R3, RZ, RZ, R104 ;  /* 0x000000ffff037224 */ /* 0x000fe200078e0068 */
[----:B------:R-:W-:Y:S01]  /*50b0*/  MOV R100, R103 ;  /* 0x0000006700647202 */ /* 0x000fe20000000f00 */
[----:B------:R1:W-:Y:S01]  /*50c0*/  STL [R1+0x10], R2 ;  /* 0x0000100201007387 */ /* 0x0003e20000100800 */
[----:B------:R-:W-:Y:S01]  /*50d0*/  MOV R106, R101 ;  /* 0x00000065006a7202 */ /* 0x000fe20000000f00 */
[----:B------:R-:W-:Y:S01]  /*50e0*/  IMAD.MOV.U32 R105, RZ, RZ, R102 ;  /* 0x000000ffff697224 */ /* 0x000fe200078e0066 */
[----:B------:R-:W-:Y:S01]  /*50f0*/  ULDC UR5, c[0x0][0x39c] ;  /* 0x0000e70000057ab9 */ /* 0x000fe20000000800 */
[----:B------:R1:W-:Y:S01]  /*5100*/  STL [R1+0x14], R0 ;  /* 0x0000140001007387 */ /* 0x0003e20000100800 */
[----:B------:R-:W-:Y:S01]  /*5110*/  ULDC UR4, c[0x0][0x2ec] ;  /* 0x0000bb0000047ab9 */ /* 0x000fe20000000800 */
[----:B------:R-:W-:Y:S01]  /*5120*/  ULDC.64 UR12, c[0x0][0x250] ;  /* 0x00009400000c7ab9 */ /* 0x000fe20000000a00 */
[----:B------:R-:W-:Y:S01]  /*5130*/  ULDC.64 UR6, c[0x0][0x218] ;  /* 0x0000860000067ab9 */ /* 0x000fe20000000a00 */
[----:B------:R-:W-:Y:S01]  /*5140*/  ULDC.64 UR8, c[0x0][0x248] ;  /* 0x0000920000087ab9 */ /* 0x000fe20000000a00 */
[----:B------:R-:W-:Y:S01]  /*5150*/  ULDC.64 UR10, c[0x0][0x220] ;  /* 0x00008800000a7ab9 */ /* 0x000fe20000000a00 */
[----:B------:R-:W-:Y:S05]  /*5160*/  BRA `(.L_x_350) ;  /* 0x00000000006c7947 */ /* 0x000fea0003800000 */
.L_x_352:
[----:B------:R-:W2:Y:S01]  /*5170*/  LDL.64 R244, [R1+0x30] ;  /* 0x0000300001f47983 */ /* 0x000ea20000100a00 */
[----:B------:R-:W-:Y:S03]  /*5180*/  VIADD R0, R231, 0xffffffff ;  /* 0xffffffffe7007836 */ /* 0x000fe60000000000 */
[----:B------:R-:W5:Y:S01]  /*5190*/  LDL.64 R242, [R1+0x18] ;  /* 0x0000180001f27983 */ /* 0x000f620000100a00 */
[----:B------:R-:W-:Y:S01]  /*51a0*/  IMAD.WIDE.U32 R6, R0, UR8, RZ ;  /* 0x0000000800067c25 */ /* 0x000fe2000f8e00ff */
[----:B------:R-:W-:Y:S02]  /*51b0*/  SHF.R.S32.HI R2, RZ, 0x1f, R0 ;  /* 0x0000001fff027819 */ /* 0x000fe40000011400 */
[----:B------:R-:W3:Y:S03]  /*51c0*/  LDL R102, [R1+0x20] ;  /* 0x0000200001667983 */ /* 0x000ee60000100800 */
[----:B------:R-:W-:Y:S01]  /*51d0*/  IMAD R2, R2, UR8, RZ ;  /* 0x0000000802027c24 */ /* 0x000fe2000f8e02ff */
[----:B------:R-:W4:Y:S03]  /*51e0*/  LDL R101, [R1+0x24] ;  /* 0x0000240001657983 */ /* 0x000f260000100800 */
[----:B------:R-:W-:Y:S04]  /*51f0*/  IMAD R2, R0, UR9, R2 ;  /* 0x0000000900027c24 */ /* 0x000fe8000f8e0202 */
[----:B------:R-:W-:Y:S01]  /*5200*/  IMAD.IADD R2, R7, 0x1, R2 ;  /* 0x0000000107027824 */ /* 0x000fe200078e0202 */
[----:B--2---:R-:W-:Y:S04]  /*5210*/  LEA R0, P1, R6, R244, 0x6 ;  /* 0x000000f406007211 */ /* 0x004fe800078230ff */
[----:B------:R-:W-:Y:S02]  /*5220*/  LEA R4, P2, R0, UR6, 0x1 ;  /* 0x0000000600047c11 */ /* 0x000fe4000f8408ff */
[----:B-----5:R-:W-:Y:S02]  /*5230*/  LEA.HI.X R2, R6, R243, R2, 0x6, P1 ;  /* 0x000000f306027211 */ /* 0x020fe400008f3402 */
[----:B---3--:R-:W-:Y:S02]  /*5240*/  IADD3 R6, P1, R102, R4, RZ ;  /* 0x0000000466067210 */ /* 0x008fe40007f3e0ff */
[----:B------:R-:W-:Y:S05]  /*5250*/  LEA.HI.X R5, R0, UR7, R2, 0x1, P2 ;  /* 0x0000000700057c11 */ /* 0x000fea00090f0c02 */
[----:B------:R-:W-:Y:S01]  /*5260*/  @!PT LDS RZ, [RZ] ;  /* 0x00000000fffff984 */ /* 0x000fe20000000800 */
[----:B------:R-:W-:Y:S01]  /*5270*/  @!PT LDS RZ, [RZ] ;  /* 0x00000000fffff984 */ /* 0x000fe20000000800 */
[----:B------:R-:W-:Y:S01]  /*5280*/  @!PT LDS RZ, [RZ] ;  /* 0x00000000fffff984 */ /* 0x000fe20000000800 */
[----:B------:R1:W-:Y:S01]  /*5290*/  LDGSTS.E.BYPASS.LTC128B.128 [R230+0x6000], desc[UR14][R4.64] ;  /* 0x0600000004e67fae */ /* 0x0003e2000b901d4e */
[----:B----4-:R-:W-:Y:S03]  /*52a0*/  IMAD.X R7, R101, 0x1, R5, P1 ;  /* 0x0000000165077824 */ /* 0x010fe600008e0605 */
[----:B------:R1:W-:Y:S04]  /*52b0*/  LDGSTS.E.BYPASS.LTC128B.128 [R230+0x7000], desc[UR14][R4.64+0x40] ;  /* 0x0700004004e67fae */ /* 0x0003e8000b901d4e */
[----:B------:R1:W-:Y:S04]  /*52c0*/  LDGSTS.E.BYPASS.LTC128B.128 [R230+0x8000], desc[UR14][R4.64+0x80] ;  /* 0x0800008004e67fae */ /* 0x0003e8000b901d4e */
[----:B------:R1:W-:Y:S04]  /*52d0*/  LDGSTS.E.BYPASS.LTC128B.128 [R230+0x6800], desc[UR14][R6.64] ;  /* 0x0680000006e67fae */ /* 0x0003e8000b901d4e */
[----:B------:R1:W-:Y:S04]  /*52e0*/  LDGSTS.E.BYPASS.LTC128B.128 [R230+0x7800], desc[UR14][R6.64+0x40] ;  /* 0x0780004006e67fae */ /* 0x0003e8000b901d4e */
[----:B------:R1:W-:Y:S04]  /*52f0*/  LDGSTS.E.BYPASS.LTC128B.128 [R230+0x8800], desc[UR14][R6.64+0x80] ;  /* 0x0880008006e67fae */ /* 0x0003e8000b901d4e */
[----:B------:R-:W0:Y:S01]  /*5300*/  LDGDEPBAR ;  /* 0x00000000000079af */ /* 0x000e220000000000 */
[----:B------:R-:W-:Y:S05]  /*5310*/  BRA `(.L_x_351) ;  /* 0x00000014006c7947 */ /* 0x000fea0003800000 */
.L_x_350:
[----:B--2---:R-:W2:Y:S01]  /*5320*/  LDL.64 R12, [R1+0x28] ;  /* 0x00002800010c7983 */ /* 0x004ea20000100a00 */
[----:B-1----:R-:W-:Y:S01]  /*5330*/  SHF.R.S32.HI R0, RZ, 0x1f, R231 ;  /* 0x0000001fff007819 */ /* 0x002fe200000114e7 */
[----:B------:R-:W-:Y:S04]  /*5340*/  DEPBAR.LE SB0, 0x0 ;  /* 0x000080000000791a */ /* 0x000fe80000000000 */
[----:B------:R-:W3:Y:S01]  /*5350*/  LDL R10, [R1+0x38] ;  /* 0x00003800010a7983 */ /* 0x000ee20000100800 */
[----:B------:R-:W-:Y:S02]  /*5360*/  IMAD R0, R0, UR12, RZ ;  /* 0x0000000c00007c24 */ /* 0x000fe4000f8e02ff */
[C---:B------:R-:W-:Y:S01]  /*5370*/  IMAD.WIDE.U32 R6, R231.reuse, UR12, RZ ;  /* 0x0000000ce7067c25 */ /* 0x040fe2000f8e00ff */
[----:B------:R-:W4:Y:S03]  /*5380*/  LDL R9, [R1+0x14] ;  /* 0x0000140001097983 */ /* 0x000f260000100800 */
[----:B------:R-:W-:Y:S01]  /*5390*/  IMAD R2, R231, UR13, R0 ;  /* 0x0000000de7027c24 */ /* 0x000fe2000f8e0200 */
[----:B------:R-:W5:Y:S01]  /*53a0*/  LDL R8, [R1+0x10] ;  /* 0x0000100001087983 */ /* 0x000f620000100800 */
[----:B------:R-:W-:Y:S03]  /*53b0*/  BAR.SYNC.DEFER_BLOCKING 0x0 ;  /* 0x0000000000007b1d */ /* 0x000fe60000010000 */
[----:B------:R-:W-:Y:S02]  /*53c0*/  IADD3 R2, R7, R2, RZ ;  /* 0x0000000207027210 */ /* 0x000fe40007ffe0ff */
[----:B--2---:R-:W-:Y:S04]  /*53d0*/  LEA R0, P0, R6, R12, 0x6 ;  /* 0x0000000c06007211 */ /* 0x004fe800078030ff */
[----:B------:R-:W-:Y:S02]  /*53e0*/  LEA R4, P1, R0, UR10, 0x1 ;  /* 0x0000000a00047c11 */ /* 0x000fe4000f8208ff */
[----:B---3--:R-:W-:Y:S04]  /*53f0*/  LEA.HI.X R7, R6, R10, R2, 0x6, P0 ;  /* 0x0000000a06077211 */ /* 0x008fe800000f3402 */
[----:B------:R-:W-:Y:S02]  /*5400*/  LEA.HI.X R5, R0, UR11, R7, 0x1, P1 ;  /* 0x0000000b00057c11 */ /* 0x000fe400088f0c07 */
[----:B----4-:R-:W-:Y:S03]  /*5410*/  IADD3 R6, P0, R9, R4, RZ ;  /* 0x0000000409067210 */ /* 0x010fe60007f1e0ff */
[----:B------:R-:W-:Y:S01]  /*5420*/  @!PT LDS RZ, [RZ] ;  /* 0x00000000fffff984 */ /* 0x000fe20000000800 */
[----:B------:R-:W-:Y:S01]  /*5430*/  @!PT LDS RZ, [RZ] ;  /* 0x00000000fffff984 */ /* 0x000fe20000000800 */
[----:B------:R-:W-:Y:S01]  /*5440*/  @!PT LDS RZ, [RZ] ;  /* 0x00000000fffff984 */ /* 0x000fe20000000800 */
[----:B------:R-:W-:Y:S01]  /*5450*/  LDGSTS.E.BYPASS.LTC128B.128 [R230+0x9000], desc[UR14][R4.64] ;  /* 0x0900000004e67fae */ /* 0x000fe2000b901d4e */
[----:B-----5:R-:W-:Y:S02]  /*5460*/  IADD3.X R7, R8, R5, RZ, P0, !PT ;  /* 0x0000000508077210 */ /* 0x020fe400007fe4ff */
[----:B------:R-:W-:Y:S05]  /*5470*/  ISETP.GT.AND P0, PT, R231, RZ, PT ;  /* 0x000000ffe700720c */ /* 0x000fea0003f04270 */
[----:B------:R-:W-:Y:S08]  /*5480*/  LDGSTS.E.BYPASS.LTC128B.128 [R230+0xa000], desc[UR14][R4.64+0x40] ;  /* 0x0a00004004e67fae */ /* 0x000ff0000b901d4e */
[----:B------:R-:W-:Y:S08]  /*5490*/  LDGSTS.E.BYPASS.LTC128B.128 [R230+0xb000], desc[UR14][R4.64+0x80] ;  /* 0x0b00008004e67fae */ /* 0x000ff0000b901d4e */
[----:B------:R-:W-:Y:S08]  /*54a0*/  LDGSTS.E.BYPASS.LTC128B.128 [R230+0x9800], desc[UR14][R6.64] ;  /* 0x0980000006e67fae */ /* 0x000ff0000b901d4e */
[----:B------:R-:W-:Y:S08]  /*54b0*/  LDGSTS.E.BYPASS.LTC128B.128 [R230+0xa800], desc[UR14][R6.64+0x40] ;  /* 0x0a80004006e67fae */ /* 0x000ff0000b901d4e */
[----:B------:R1:W-:Y:S08]  /*54c0*/  LDGSTS.E.BYPASS.LTC128B.128 [R230+0xb800], desc[UR14][R6.64+0x80] ;  /* 0x0b80008006e67fae */ /* 0x0003f0000b901d4e */
        /* <DEDUP_REMOVED lines=24> */
[----:B------:R-:W4:Y:S01]  /*5650*/  LDSM.16.M88.4 R204, [R225+0x7000] ;  /* 0x00700000e1cc783b */ /* 0x000f220000000200 */
[-C--:B------:R-:W-:Y:S06]  /*5660*/  HMMA.16816.F32.BF16 R44, R60, R50.reuse, RZ ;  /* 0x000000323c2c723c */ /* 0x080fec00000418ff */
[C---:B------:R-:W-:Y:S01]  /*5670*/  HMMA.16816.F32.BF16 R48, R64.reuse, R50, RZ ;  /* 0x000000324030723c */ /* 0x040fe200000418ff */
[----:B------:R-:W4:Y:S05]  /*5680*/  LDSM.16.M88.4 R208, [R228+0x3000] ;  /* 0x00300000e4d0783b */ /* 0x000f2a0000000200 */
[-C--:B-----5:R-:W-:Y:S03]  /*5690*/  HMMA.16816.F32.BF16 R52, R64, R108.reuse, RZ ;  /* 0x0000006c4034723c */ /* 0x0a0fe600000418ff */
[----:B------:R-:W-:Y:S03]  /*56a0*/  LDSM.16.M88.4 R212, [R225+0x7c00] ;  /* 0x007c0000e1d4783b */ /* 0x000fe60000000200 */
[C---:B------:R-:W-:Y:S05]  /*56b0*/  HMMA.16816.F32.BF16 R56, R60.reuse, R108, RZ ;  /* 0x0000006c3c38723c */ /* 0x040fea00000418ff */
[----:B------:R-:W-:Y:S01]  /*56c0*/  LDSM.16.M88.4 R216, [R229+0x4000] ;  /* 0x00400000e5d8783b */ /* 0x000fe20000000200 */
[-C--:B------:R-:W-:Y:S06]  /*56d0*/  HMMA.16816.F32.BF16 R60, R60, R110.reuse, RZ ;  /* 0x0000006e3c3c723c */ /* 0x080fec00000418ff */
[----:B------:R-:W-:Y:S01]  /*56e0*/  HMMA.16816.F32.BF16 R64, R64, R110, RZ ;  /* 0x0000006e4040723c */ /* 0x000fe200000418ff */
[----:B------:R-:W5:Y:S05]  /*56f0*/  LDSM.16.M88.4 R108, [R225+0x7400] ;  /* 0x00740000e16c783b */ /* 0x000f6a0000000200 */
[-C--:B-1----:R-:W-:Y:S03]  /*5700*/  HMMA.16816.F32.BF16 R4, R176, R180.reuse, R4 ;  /* 0x000000b4b004723c */ /* 0x082fe60000041804 */
[----:B------:R-:W-:Y:S03]  /*5710*/  LDSM.16.M88.4 R220, [R227+0x8000] ;  /* 0x00800000e3dc783b */ /* 0x000fe60000000200 */
        /* <DEDUP_REMOVED lines=18> */
[----:B------:R-:W-:Y:S03]  /*5840*/  HMMA.16816.F32.BF16 R64, R176, R198, R64 ;  /* 0x000000c6b040723c */ /* 0x000fe60000041840 */
[----:B------:R-:W2:Y:S03]  /*5850*/  LDSM.16.M88.4 R176, [R229+0x2000] ;  /* 0x00200000e5b0783b */ /* 0x000ea60000000200 */
[-C--:B----4-:R-:W-:Y:S05]  /*5860*/  HMMA.16816.F32.BF16 R4, R200, R204.reuse, R4 ;  /* 0x000000ccc804723c */ /* 0x090fea0000041804 */
[----:B------:R-:W-:Y:S01]  /*5870*/  LDSM.16.M88.4 R196, [R228+0x4000] ;  /* 0x00400000e4c4783b */ /* 0x000fe20000000200 */
        /* <DEDUP_REMOVED lines=8> */
[----:B------:R-:W3:Y:S05]  /*5900*/  LDSM.16.M88.4 R108, [R227+0x7800] ;  /* 0x00780000e36c783b */ /* 0x000eea0000000200 */
        /* <DEDUP_REMOVED lines=8> */
[----:B------:R-:W-:Y:S05]  /*5990*/  LDSM.16.M88.4 R208, [R225+0x8400] ;  /* 0x00840000e1d0783b */ /* 0x000fea0000000200 */
[----:B------:R-:W-:Y:S03]  /*59a0*/  HMMA.16816.F32.BF16 R64, R200, R214, R64 ;  /* 0x000000d6c840723c */ /* 0x000fe60000041840 */
[----:B------:R-:W4:Y:S03]  /*59b0*/  LDSM.16.M88.4 R200, [R228+0x5000] ;  /* 0x00500000e4c8783b */ /* 0x000f260000000200 */
[-C--:B--2---:R-:W-:Y:S05]  /*59c0*/  HMMA.16816.F32.BF16 R4, R176, R184.reuse, R4 ;  /* 0x000000b8b004723c */ /* 0x084fea0000041804 */
[----:B------:R-:W-:Y:S01]  /*59d0*/  LDSM.16.M88.4 R212, [R225+0x8c00] ;  /* 0x008c0000e1d4783b */ /* 0x000fe20000000200 */
        /* <DEDUP_REMOVED lines=8> */
[-C--:B---3--:R-:W-:Y:S06]  /*5a60*/  HMMA.16816.F32.BF16 R36, R176, R108.reuse, R36 ;  /* 0x0000006cb024723c */ /* 0x088fec0000041824 */
[C---:B------:R-:W-:Y:S06]  /*5a70*/  HMMA.16816.F32.BF16 R40, R188.reuse, R108, R40 ;  /* 0x0000006cbc28723c */ /* 0x040fec0000041828 */
[-C--:B------:R-:W-:Y:S06]  /*5a80*/  HMMA.16816.F32.BF16 R44, R188, R110.reuse, R44 ;  /* 0x0000006ebc2c723c */ /* 0x080fec000004182c */
[C---:B------:R-:W-:Y:S01]  /*5a90*/  HMMA.16816.F32.BF16 R48, R176.reuse, R110, R48 ;  /* 0x0000006eb030723c */ /* 0x040fe20000041830 */
[----:B------:R-:W3:Y:S05]  /*5aa0*/  LDSM.16.M88.4 R108, [R229+0x5000] ;  /* 0x00500000e56c783b */ /* 0x000eea0000000200 */
[-C--:B-1----:R-:W-:Y:S06]  /*5ab0*/  HMMA.16816.F32.BF16 R52, R176, R180.reuse, R52 ;  /* 0x000000b4b034723c */ /* 0x082fec0000041834 */
[C---:B------:R-:W-:Y:S06]  /*5ac0*/  HMMA.16816.F32.BF16 R56, R188.reuse, R180, R56 ;  /* 0x000000b4bc38723c */ /* 0x040fec0000041838 */
[-C--:B------:R-:W-:Y:S06]  /*5ad0*/  HMMA.16816.F32.BF16 R60, R188, R182.reuse, R60 ;  /* 0x000000b6bc3c723c */ /* 0x080fec000004183c */
[----:B------:R-:W-:Y:S06]  /*5ae0*/  HMMA.16816.F32.BF16 R64, R176, R182, R64 ;  /* 0x000000b6b040723c */ /* 0x000fec0000041840 */
[-C--:B------:R-:W-:Y:S06]  /*5af0*/  HMMA.16816.F32.BF16 R4, R196, R204.reuse, R4 ;  /* 0x000000ccc404723c */ /* 0x080fec0000041804 */
        /* <DEDUP_REMOVED lines=14> */
[----:B------:R-:W-:Y:S06]  /*5be0*/  HMMA.16816.F32.BF16 R64, R196, R214, R64 ;  /* 0x000000d6c440723c */ /* 0x000fec0000041840 */
[-C--:B------:R-:W-:Y:S06]  /*5bf0*/  HMMA.16816.F32.BF16 R4, R216, R220.reuse, R4 ;  /* 0x000000dcd804723c */ /* 0x080fec0000041804 */
[C---:B---3--:R-:W-:Y:S06]  /*5c00*/  HMMA.16816.F32.BF16 R8, R108.reuse, R220, R8 ;  /* 0x000000dc6c08723c */ /* 0x048fec0000041808 */
[-C--:B------:R-:W-:Y:S06]  /*5c10*/  HMMA.16816.F32.BF16 R12, R108, R222.reuse, R12 ;  /* 0x000000de6c0c723c */ /* 0x080fec000004180c */
[C---:B------:R-:W-:Y:S06]  /*5c20*/  HMMA.16816.F32.BF16 R16, R216.reuse, R222, R16 ;  /* 0x000000ded810723c */ /* 0x040fec0000041810 */
[----:B------:R-:W-:Y:S01]  /*5c30*/  FMUL.FTZ R4, R4, UR5 ;  /* 0x0000000504047c20 */ /* 0x000fe20008410000 */
[----:B------:R-:W-:Y:S01]  /*5c40*/  FMUL.FTZ R6, R6, UR5 ;  /* 0x0000000506067c20 */ /* 0x000fe20008410000 */
[----:B------:R-:W-:Y:S02]  /*5c50*/  FMUL.FTZ R5, R5, UR5 ;  /* 0x0000000505057c20 */ /* 0x000fe40008410000 */
[----:B------:R-:W-:Y:S01]  /*5c60*/  MUFU.TANH R176, R4 ;  /* 0x0000000400b07308 */ /* 0x000fe20000002400 */
[----:B------:R-:W-:Y:S01]  /*5c70*/  FMUL.FTZ R179, R7, UR5 ;  /* 0x0000000507b37c20 */ /* 0x000fe20008410000 */
[----:B------:R-:W-:Y:S01]  /*5c80*/  FMUL.FTZ R8, R8, UR5 ;  /* 0x0000000508087c20 */ /* 0x000fe20008410000 */
[----:B------:R-:W-:Y:S01]  /*5c90*/  FMUL.FTZ R10, R10, UR5 ;  /* 0x000000050a0a7c20 */ /* 0x000fe20008410000 */
[----:B------:R-:W-:Y:S01]  /*5ca0*/  FMUL.FTZ R9, R9, UR5 ;  /* 0x0000000509097c20 */ /* 0x000fe20008410000 */
[----:B------:R-:W-:Y:S05]  /*5cb0*/  FMUL.FTZ R11, R11, UR5 ;  /* 0x000000050b0b7c20 */ /* 0x000fea0008410000 */
[----:B------:R-:W1:Y:S01]  /*5cc0*/  MUFU.TANH R177, R6 ;  /* 0x0000000600b17308 */ /* 0x000e620000002400 */
[----:B------:R-:W-:Y:S01]  /*5cd0*/  FMUL.FTZ R14, R14, UR5 ;  /* 0x000000050e0e7c20 */ /* 0x000fe20008410000 */
[----:B------:R-:W-:Y:S01]  /*5ce0*/  FMUL.FTZ R15, R15, UR5 ;  /* 0x000000050f0f7c20 */ /* 0x000fe20008410000 */
[----:B------:R-:W-:Y:S01]  /*5cf0*/  FMUL.FTZ R13, R13, UR5 ;  /* 0x000000050d0d7c20 */ /* 0x000fe20008410000 */
[----:B------:R-:W-:Y:S06]  /*5d00*/  FMUL.FTZ R12, R12, UR5 ;  /* 0x000000050c0c7c20 */ /* 0x000fec0008410000 */
[----:B------:R2:W-:Y:S10]  /*5d10*/  MUFU.TANH R184, R5 ;  /* 0x0000000500b87308 */ /* 0x0005f40000002400 */
[----:B------:R-:W3:Y:S01]  /*5d20*/  MUFU.TANH R178, R8 ;  /* 0x0000000800b27308 */ /* 0x000ee20000002400 */
[----:B-1----:R-:W-:Y:S09]  /*5d30*/  FMNMX.FTZ R2, R177, R100, !PT ;  /* 0x00000064b1027209 */ /* 0x002ff20007810000 */
[----:B------:R-:W1:Y:S01]  /*5d40*/  MUFU.TANH R180, R10 ;  /* 0x0000000a00b47308 */ /* 0x000e620000002400 */
[----:B--2---:R-:W2:Y:S09]  /*5d50*/  LDSM.16.M88.4 R4, [R227+0x8400] ;  /* 0x00840000e304783b */ /* 0x004eb20000000200 */
[----:B------:R-:W-:Y:S10]  /*5d60*/  MUFU.TANH R187, R9 ;  /* 0x0000000900bb7308 */ /* 0x000ff40000002400 */
[----:B------:R4:W-:Y:S10]  /*5d70*/  MUFU.TANH R183, R11 ;  /* 0x0000000b00b77308 */ /* 0x0009f40000002400 */
[----:B------:R5:W-:Y:S10]  /*5d80*/  MUFU.TANH R186, R14 ;  /* 0x0000000e00ba7308 */ /* 0x000bf40000002400 */
[----:B------:R3:W-:Y:S01]  /*5d90*/  MUFU.TANH R181, R15 ;  /* 0x0000000f00b57308 */ /* 0x0007e20000002400 */
[----:B----4-:R-:W4:Y:S09]  /*5da0*/  LDSM.16.M88.4 R8, [R227+0x8800] ;  /* 0x00880000e308783b */ /* 0x010f320000000200 */
[----:B------:R1:W-:Y:S01]  /*5db0*/  MUFU.TANH R185, R13 ;  /* 0x0000000d00b97308 */ /* 0x0003e20000002400 */
[-C--:B--2---:R-:W-:Y:S03]  /*5dc0*/  HMMA.16816.F32.BF16 R20, R216, R4.reuse, R20 ;  /* 0x00000004d814723c */ /* 0x084fe60000041814 */
[----:B-----5:R-:W-:Y:S03]  /*5dd0*/  FMUL.FTZ R14, R16, UR5 ;  /* 0x00000005100e7c20 */ /* 0x020fe60008410000 */
[C---:B------:R-:W-:Y:S03]  /*5de0*/  HMMA.16816.F32.BF16 R24, R108.reuse, R4, R24 ;  /* 0x000000046c18723c */ /* 0x040fe60000041818 */
[----:B------:R2:W-:Y:S02]  /*5df0*/  MUFU.TANH R182, R12 ;  /* 0x0000000c00b67308 */ /* 0x0005e40000002400 */
[----:B---3--:R-:W-:Y:S01]  /*5e00*/  FMUL.FTZ R15, R18, UR5 ;  /* 0x00000005120f7c20 */ /* 0x008fe20008410000 */
[-C--:B------:R-:W-:Y:S07]  /*5e10*/  HMMA.16816.F32.BF16 R28, R108, R6.reuse, R28 ;  /* 0x000000066c1c723c */ /* 0x080fee000004181c */
[----:B------:R-:W3:Y:S01]  /*5e20*/  MUFU.TANH R179, R179 ;  /* 0x000000b300b37308 */ /* 0x000ee20000002400 */
[----:B-1----:R-:W-:Y:S01]  /*5e30*/  FMUL.FTZ R13, R17, UR5 ;  /* 0x00000005110d7c20 */ /* 0x002fe20008410000 */
[C---:B------:R-:W-:Y:S01]  /*5e40*/  HMMA.16816.F32.BF16 R32, R216.reuse, R6, R32 ;  /* 0x00000006d820723c */ /* 0x040fe20000041820 */
[----:B------:R-:W1:Y:S01]  /*5e50*/  LDSM.16.M88.4 R4, [R227+0x8c00] ;  /* 0x008c0000e304783b */ /* 0x000e620000000200 */
[----:B------:R-:W-:Y:S06]  /*5e60*/  DEPBAR.LE SB0, 0x0 ;  /* 0x000080000000791a */ /* 0x000fec0000000000 */
[----:B------:R-:W5:Y:S03]  /*5e70*/  MUFU.TANH R14, R14 ;  /* 0x0000000e000e7308 */ /* 0x000f660000002400 */
[----:B--2---:R-:W-:Y:S01]  /*5e80*/  FMUL.FTZ R12, R19, UR5 ;  /* 0x00000005130c7c20 */ /* 0x004fe20008410000 */
[----:B------:R-:W-:Y:S01]  /*5e90*/  FMUL.FTZ R20, R20, UR5 ;  /* 0x0000000514147c20 */ /* 0x000fe20008410000 */
[----:B------:R-:W-:Y:S01]  /*5ea0*/  FMUL.FTZ R22, R22, UR5 ;  /* 0x0000000516167c20 */ /* 0x000fe20008410000 */
[----:B------:R-:W-:Y:S01]  /*5eb0*/  FMUL.FTZ R24, R24, UR5 ;  /* 0x0000000518187c20 */ /* 0x000fe20008410000 */
[----:B------:R-:W-:Y:S03]  /*5ec0*/  FMUL.FTZ R21, R21, UR5 ;  /* 0x0000000515157c20 */ /* 0x000fe60008410000 */
[----:B------:R-:W2:Y:S01]  /*5ed0*/  MUFU.TANH R15, R15 ;  /* 0x0000000f000f7308 */ /* 0x000ea20000002400 */
[----:B------:R-:W-:Y:S01]  /*5ee0*/  BAR.SYNC.DEFER_BLOCKING 0x0 ;  /* 0x0000000000007b1d */ /* 0x000fe20000010000 */
[-C--:B----4-:R-:W-:Y:S05]  /*5ef0*/  HMMA.16816.F32.BF16 R36, R216, R8.reuse, R36 ;  /* 0x00000008d824723c */ /* 0x090fea0000041824 */
[----:B------:R-:W-:Y:S03]  /*5f00*/  FMUL.FTZ R26, R26, UR5 ;  /* 0x000000051a1a7c20 */ /* 0x000fe60008410000 */
[----:B------:R-:W4:Y:S01]  /*5f10*/  MUFU.TANH R13, R13 ;  /* 0x0000000d000d7308 */ /* 0x000f220000002400 */
[C---:B------:R-:W-:Y:S04]  /*5f20*/  HMMA.16816.F32.BF16 R40, R108.reuse, R8, R40 ;  /* 0x000000086c28723c */ /* 0x040fe80000041828 */
[----:B------:R-:W-:Y:S01]  /*5f30*/  FMUL.FTZ R23, R23, UR5 ;  /* 0x0000000517177c20 */ /* 0x000fe20008410000 */
[----:B------:R-:W-:Y:S01]  /*5f40*/  FMUL.FTZ R32, R32, UR5 ;  /* 0x0000000520207c20 */ /* 0x000fe20008410000 */
[-C--:B------:R-:W-:Y:S03]  /*5f50*/  HMMA.16816.F32.BF16 R44, R108, R10.reuse, R44 ;  /* 0x0000000a6c2c723c */ /* 0x080fe6000004182c */
[----:B------:R-:W4:Y:S02]  /*5f60*/  MUFU.TANH R12, R12 ;  /* 0x0000000c000c7308 */ /* 0x000f240000002400 */
[----:B------:R-:W-:Y:S01]  /*5f70*/  FMUL.FTZ R25, R25, UR5 ;  /* 0x0000000519197c20 */ /* 0x000fe20008410000 */
[C---:B------:R-:W-:Y:S07]  /*5f80*/  HMMA.16816.F32.BF16 R48, R216.reuse, R10, R48 ;  /* 0x0000000ad830723c */ /* 0x040fee0000041830 */
[----:B------:R-:W4:Y:S01]  /*5f90*/  MUFU.TANH R188, R20 ;  /* 0x0000001400bc7308 */ /* 0x000f220000002400 */
[----:B------:R-:W-:Y:S01]  /*5fa0*/  FMUL.FTZ R27, R27, UR5 ;  /* 0x000000051b1b7c20 */ /* 0x000fe20008410000 */
[-C--:B-1----:R-:W-:Y:S08]  /*5fb0*/  HMMA.16816.F32.BF16 R52, R216, R4.reuse, R52 ;  /* 0x00000004d834723c */ /* 0x082ff00000041834 */
[----:B------:R-:W1:Y:S01]  /*5fc0*/  MUFU.TANH R196, R24 ;  /* 0x0000001800c47308 */ /* 0x000e620000002400 */
[C---:B------:R-:W-:Y:S04]  /*5fd0*/  HMMA.16816.F32.BF16 R56, R108.reuse, R4, R56 ;  /* 0x000000046c38723c */ /* 0x040fe80000041838 */
[----:B------:R-:W-:Y:S02]  /*5fe0*/  FMUL.FTZ R34, R34, UR5 ;  /* 0x0000000522227c20 */ /* 0x000fe40008410000 */
[-C--:B------:R-:W-:Y:S03]  /*5ff0*/  HMMA.16816.F32.BF16 R60, R108, R6.reuse, R60 ;  /* 0x000000066c3c723c */ /* 0x080fe6000004183c */
[----:B------:R-:W1:Y:S02]  /*6000*/  MUFU.TANH R192, R22 ;  /* 0x0000001600c07308 */ /* 0x000e640000002400 */
[----:B------:R-:W-:Y:S01]  /*6010*/  FMNMX.FTZ R4, R176, R3, !PT ;  /* 0x00000003b0047209 */ /* 0x000fe20007810000 */
[----:B------:R-:W-:Y:S07]  /*6020*/  HMMA.16816.F32.BF16 R64, R216, R6, R64 ;  /* 0x00000006d840723c */ /* 0x000fee0000041840 */
[----:B------:R-:W1:Y:S01]  /*6030*/  MUFU.TANH R189, R21 ;  /* 0x0000001500bd7308 */ /* 0x000e620000002400 */
[----:B------:R-:W-:Y:S03]  /*6040*/  FMNMX.FTZ R5, R178, R105, !PT ;  /* 0x00000069b2057209 */ /* 0x000fe60007810000 */
[----:B------:R-:W-:Y:S01]  /*6050*/  FMUL.FTZ R33, R33, UR5 ;  /* 0x0000000521217c20 */ /* 0x000fe20008410000 */
[----:B------:R-:W-:Y:S01]  /*6060*/  FMNMX.FTZ R7, R184, R4, !PT ;  /* 0x00000004b8077209 */ /* 0x000fe20007810000 */
[----:B------:R-:W-:Y:S04]  /*6070*/  FMUL.FTZ R28, R28, UR5 ;  /* 0x000000051c1c7c20 */ /* 0x000fe80008410000 */
[----:B------:R-:W1:Y:S01]  /*6080*/  MUFU.TANH R198, R26 ;  /* 0x0000001a00c67308 */ /* 0x000e620000002400 */
[----:B------:R-:W-:Y:S01]  /*6090*/  FMNMX.FTZ R6, R180, R106, !PT ;  /* 0x0000006ab4067209 */ /* 0x000fe20007810000 */
[----:B------:R-:W-:Y:S01]  /*60a0*/  FMUL.FTZ R30, R30, UR5 ;  /* 0x000000051e1e7c20 */ /* 0x000fe20008410000 */
[----:B---3--:R-:W-:Y:S01]  /*60b0*/  FMNMX.FTZ R4, R179, R2, !PT ;  /* 0x00000002b3047209 */ /* 0x008fe20007810000 */
[----:B------:R-:W-:Y:S01]  /*60c0*/  FMUL.FTZ R35, R35, UR5 ;  /* 0x0000000523237c20 */ /* 0x000fe20008410000 */
[----:B------:R-:W-:Y:S01]  /*60d0*/  FMNMX.FTZ R2, R187, R5, !PT ;  /* 0x00000005bb027209 */ /* 0x000fe20007810000 */
[----:B------:R-:W-:Y:S01]  /*60e0*/  FMUL.FTZ R36, R36, UR5 ;  /* 0x0000000524247c20 */ /* 0x000fe20008410000 */
[----:B------:R-:W-:Y:S03]  /*60f0*/  FMUL.FTZ R0, R63, UR5 ;  /* 0x000000053f007c20 */ /* 0x000fe60008410000 */
[----:B------:R-:W3:Y:S01]  /*6100*/  MUFU.TANH R194, R23 ;  /* 0x0000001700c27308 */ /* 0x000ee20000002400 */
[----:B-----5:R-:W-:Y:S01]  /*6110*/  FMNMX.FTZ R7, R14, R7, !PT ;  /* 0x000000070e077209 */ /* 0x020fe20007810000 */
[----:B------:R-:W-:Y:S01]  /*6120*/  FMUL.FTZ R38, R38, UR5 ;  /* 0x0000000526267c20 */ /* 0x000fe20008410000 */
[----:B------:R-:W-:Y:S01]  /*6130*/  FMNMX.FTZ R5, R183, R6, !PT ;  /* 0x00000006b7057209 */ /* 0x000fe20007810000 */
[----:B------:R-:W-:Y:S01]  /*6140*/  FMUL.FTZ R37, R37, UR5 ;  /* 0x0000000525257c20 */ /* 0x000fe20008410000 */
[----:B--2---:R-:W-:Y:S01]  /*6150*/  FMNMX.FTZ R6, R15, R4, !PT ;  /* 0x000000040f067209 */ /* 0x004fe20007810000 */
[----:B------:R-:W-:Y:S01]  /*6160*/  FMUL.FTZ R31, R31, UR5 ;  /* 0x000000051f1f7c20 */ /* 0x000fe20008410000 */
[----:B------:R-:W-:Y:S03]  /*6170*/  FMNMX.FTZ R4, R182, R2, !PT ;  /* 0x00000002b6047209 */ /* 0x000fe60007810000 */
[----:B------:R2:W-:Y:S01]  /*6180*/  MUFU.TANH R108, R0 ;  /* 0x00000000006c7308 */ /* 0x0005e20000002400 */
[----:B----4-:R-:W-:Y:S01]  /*6190*/  FMNMX.FTZ R7, R13, R7, !PT ;  /* 0x000000070d077209 */ /* 0x010fe20007810000 */
[----:B------:R-:W-:Y:S01]  /*61a0*/  FMUL.FTZ R29, R29, UR5 ;  /* 0x000000051d1d7c20 */ /* 0x000fe20008410000 */
[----:B------:R-:W-:Y:S01]  /*61b0*/  FMNMX.FTZ R2, R186, R5, !PT ;  /* 0x00000005ba027209 */ /* 0x000fe20007810000 */
[----:B------:R-:W-:Y:S01]  /*61c0*/  FMUL.FTZ R39, R39, UR5 ;  /* 0x0000000527277c20 */ /* 0x000fe20008410000 */
[----:B------:R-:W-:Y:S01]  /*61d0*/  FMNMX.FTZ R5, R12, R6, !PT ;  /* 0x000000060c057209 */ /* 0x000fe20007810000 */
[----:B------:R-:W-:Y:S01]  /*61e0*/  FMUL.FTZ R48, R48, UR5 ;  /* 0x0000000530307c20 */ /* 0x000fe20008410000 */
[----:B------:R-:W-:Y:S03]  /*61f0*/  FMNMX.FTZ R4, R185, R4, !PT ;  /* 0x00000004b9047209 */ /* 0x000fe60007810000 */
[----:B------:R-:W4:Y:S01]  /*6200*/  MUFU.TANH R190, R32 ;  /* 0x0000002000be7308 */ /* 0x000f220000002400 */
[----:B------:R-:W-:Y:S01]  /*6210*/  FMNMX.FTZ R6, R188, R7, !PT ;  /* 0x00000007bc067209 */ /* 0x000fe20007810000 */
[----:B------:R-:W-:Y:S01]  /*6220*/  FMUL.FTZ R42, R42, UR5 ;  /* 0x000000052a2a7c20 */ /* 0x000fe20008410000 */
[----:B------:R-:W-:Y:S01]  /*6230*/  FMNMX.FTZ R8, R181, R2, !PT ;  /* 0x00000002b5087209 */ /* 0x000fe20007810000 */
[----:B------:R-:W-:Y:S01]  /*6240*/  FMUL.FTZ R40, R40, UR5 ;  /* 0x0000000528287c20 */ /* 0x000fe20008410000 */
[----:B-1----:R-:W-:Y:S01]  /*6250*/  FMNMX.FTZ R2, R196, R4, !PT ;  /* 0x00000004c4027209 */ /* 0x002fe20007810000 */
[----:B------:R-:W-:Y:S01]  /*6260*/  FMUL.FTZ R50, R50, UR5 ;  /* 0x0000000532327c20 */ /* 0x000fe20008410000 */
[----:B------:R-:W-:Y:S03]  /*6270*/  FMNMX.FTZ R5, R192, R5, !PT ;  /* 0x00000005c0057209 */ /* 0x000fe60007810000 */
[----:B------:R-:W1:Y:S01]  /*6280*/  MUFU.TANH R197, R25 ;  /* 0x0000001900c57308 */ /* 0x000e620000002400 */
[----:B------:R-:W-:Y:S01]  /*6290*/  FMNMX.FTZ R4, R189, R6, !PT ;  /* 0x00000006bd047209 */ /* 0x000fe20007810000 */
[----:B------:R-:W-:Y:S01]  /*62a0*/  FMUL.FTZ R49, R49, UR5 ;  /* 0x0000000531317c20 */ /* 0x000fe20008410000 */
[----:B--2---:R-:W-:Y:S01]  /*62b0*/  FMNMX.FTZ R0, R198, R8, !PT ;  /* 0x00000008c6007209 */ /* 0x004fe20007810000 */
[----:B------:R-:W-:Y:S01]  /*62c0*/  FMUL.FTZ R43, R43, UR5 ;  /* 0x000000052b2b7c20 */ /* 0x000fe20008410000 */
[----:B---3--:R-:W-:Y:S01]  /*62d0*/  FMNMX.FTZ R5, R194, R5, !PT ;  /* 0x00000005c2057209 */ /* 0x008fe20007810000 */
[----:B------:R-:W-:Y:S01]  /*62e0*/  FMUL.FTZ R41, R41, UR5 ;  /* 0x0000000529297c20 */ /* 0x000fe20008410000 */
[----:B------:R-:W-:Y:S03]  /*62f0*/  FMUL.FTZ R51, R51, UR5 ;  /* 0x0000000533337c20 */ /* 0x000fe60008410000 */
[----:B------:R-:W2:Y:S01]  /*6300*/  MUFU.TANH R200, R27 ;  /* 0x0000001b00c87308 */ /* 0x000ea20000002400 */
[----:B----4-:R-:W-:Y:S01]  /*6310*/  FMNMX.FTZ R4, R190, R4, !PT ;  /* 0x00000004be047209 */ /* 0x010fe20007810000 */
[----:B------:R-:W-:Y:S01]  /*6320*/  FMUL.FTZ R52, R52, UR5 ;  /* 0x0000000534347c20 */ /* 0x000fe20008410000 */
[----:B------:R-:W-:Y:S01]  /*6330*/  FMUL.FTZ R44, R44, UR5 ;  /* 0x000000052c2c7c20 */ /* 0x000fe20008410000 */
[----:B------:R-:W-:Y:S01]  /*6340*/  FMUL.FTZ R54, R54, UR5 ;  /* 0x0000000536367c20 */ /* 0x000fe20008410000 */
[----:B------:R-:W-:Y:S01]  /*6350*/  FMUL.FTZ R53, R53, UR5 ;  /* 0x0000000535357c20 */ /* 0x000fe20008410000 */
[----:B------:R-:W-:Y:S01]  /*6360*/  FMUL.FTZ R46, R46, UR5 ;  /* 0x000000052e2e7c20 */ /* 0x000fe20008410000 */
[----:B------:R-:W-:Y:S03]  /*6370*/  FMUL.FTZ R45, R45, UR5 ;  /* 0x000000052d2d7c20 */ /* 0x000fe60008410000 */
[----:B------:R-:W3:Y:S01]  /*6380*/  MUFU.TANH R193, R34 ;  /* 0x0000002200c17308 */ /* 0x000ee20000002400 */
[----:B-1----:R-:W-:Y:S01]  /*6390*/  FMNMX.FTZ R6, R197, R2, !PT ;  /* 0x00000002c5067209 */ /* 0x002fe20007810000 */
[----:B------:R-:W-:Y:S01]  /*63a0*/  FMUL.FTZ R55, R55, UR5 ;  /* 0x0000000537377c20 */ /* 0x000fe20008410000 */
[----:B------:R-:W-:Y:S01]  /*63b0*/  FMUL.FTZ R64, R64, UR5 ;  /* 0x0000000540407c20 */ /* 0x000fe20008410000 */
[----:B------:R-:W-:Y:S01]  /*63c0*/  FMUL.FTZ R47, R47, UR5 ;  /* 0x000000052f2f7c20 */ /* 0x000fe20008410000 */
[----:B------:R-:W-:Y:S01]  /*63d0*/  FMUL.FTZ R56, R56, UR5 ;  /* 0x0000000538387c20 */ /* 0x000fe20008410000 */
[----:B------:R-:W-:Y:S01]  /*63e0*/  FMUL.FTZ R57, R57, UR5 ;  /* 0x0000000539397c20 */ /* 0x000fe20008410000 */
[----:B------:R-:W-:Y:S03]  /*63f0*/  FMUL.FTZ R58, R58, UR5 ;  /* 0x000000053a3a7c20 */ /* 0x000fe60008410000 */
[----:B------:R-:W1:Y:S01]  /*6400*/  MUFU.TANH R191, R33 ;  /* 0x0000002100bf7308 */ /* 0x000e620000002400 */
[----:B--2---:R-:W-:Y:S01]  /*6410*/  FMNMX.FTZ R0, R200, R0, !PT ;  /* 0x00000000c8007209 */ /* 0x004fe20007810000 */
[----:B------:R-:W-:Y:S01]  /*6420*/  FMUL.FTZ R59, R59, UR5 ;  /* 0x000000053b3b7c20 */ /* 0x000fe20008410000 */
[----:B------:R-:W-:Y:S01]  /*6430*/  FMUL.FTZ R60, R60, UR5 ;  /* 0x000000053c3c7c20 */ /* 0x000fe20008410000 */
[----:B------:R-:W-:Y:S01]  /*6440*/  FMUL.FTZ R61, R61, UR5 ;  /* 0x000000053d3d7c20 */ /* 0x000fe20008410000 */
[----:B------:R-:W-:Y:S01]  /*6450*/  FMUL.FTZ R62, R62, UR5 ;  /* 0x000000053e3e7c20 */ /* 0x000fe20008410000 */
[----:B------:R-:W-:Y:S01]  /*6460*/  FMUL.FTZ R66, R66, UR5 ;  /* 0x0000000542427c20 */ /* 0x000fe20008410000 */
[----:B------:R-:W-:Y:S03]  /*6470*/  FMUL.FTZ R65, R65, UR5 ;  /* 0x0000000541417c20 */ /* 0x000fe60008410000 */
[----:B------:R-:W2:Y:S01]  /*6480*/  MUFU.TANH R201, R28 ;  /* 0x0000001c00c97308 */ /* 0x000ea20000002400 */
[----:B---3--:R-:W-:Y:S01]  /*6490*/  FMNMX.FTZ R2, R193, R5, !PT ;  /* 0x00000005c1027209 */ /* 0x008fe20007810000 */
[----:B------:R-:W-:Y:S08]  /*64a0*/  FMUL.FTZ R67, R67, UR5 ;  /* 0x0000000543437c20 */ /* 0x000ff00008410000 */
[----:B------:R-:W3:Y:S01]  /*64b0*/  MUFU.TANH R202, R30 ;  /* 0x0000001e00ca7308 */ /* 0x000ee20000002400 */
[----:B-1----:R-:W-:Y:S09]  /*64c0*/  FMNMX.FTZ R4, R191, R4, !PT ;  /* 0x00000004bf047209 */ /* 0x002ff20007810000 */
[----:B------:R-:W1:Y:S01]  /*64d0*/  MUFU.TANH R195, R35 ;  /* 0x0000002300c37308 */ /* 0x000e620000002400 */
[----:B--2---:R-:W-:Y:S09]  /*64e0*/  FMNMX.FTZ R5, R201, R6, !PT ;  /* 0x00000006c9057209 */ /* 0x004ff20007810000 */
[----:B------:R-:W2:Y:S01]  /*64f0*/  MUFU.TANH R207, R36 ;  /* 0x0000002400cf7308 */ /* 0x000ea20000002400 */
[----:B---3--:R-:W-:Y:S09]  /*6500*/  FMNMX.FTZ R6, R202, R0, !PT ;  /* 0x00000000ca067209 */ /* 0x008ff20007810000 */
        /* <DEDUP_REMOVED lines=46> */
[----:B------:R-:W-:Y:S01]  /*67f0*/  MUFU.TANH R237, R57 ;  /* 0x0000003900ed7308 */ /* 0x000fe20000002400 */
[----:B---3--:R-:W-:Y:S09]  /*6800*/  FMNMX.FTZ R10, R232, R5, !PT ;  /* 0x00000005e80a7209 */ /* 0x008ff20007810000 */
[----:B------:R-:W-:Y:S01]  /*6810*/  MUFU.TANH R238, R58 ;  /* 0x0000003a00ee7308 */ /* 0x000fe20000002400 */
[----:B-1----:R-:W-:Y:S09]  /*6820*/  FMNMX.FTZ R8, R219, R2, !PT ;  /* 0x00000002db087209 */ /* 0x002ff20007810000 */
[----:B------:R-:W-:Y:S10]  /*6830*/  MUFU.TANH R241, R59 ;  /* 0x0000003b00f17308 */ /* 0x000ff40000002400 */
[----:B------:R-:W-:Y:S10]  /*6840*/  MUFU.TANH R240, R60 ;  /* 0x0000003c00f07308 */ /* 0x000ff40000002400 */
[----:B------:R-:W-:Y:S10]  /*6850*/  MUFU.TANH R239, R61 ;  /* 0x0000003d00ef7308 */ /* 0x000ff40000002400 */
[----:B------:R-:W-:Y:S10]  /*6860*/  MUFU.TANH R107, R62 ;  /* 0x0000003e006b7308 */ /* 0x000ff40000002400 */
[----:B------:R-:W1:Y:S10]  /*6870*/  MUFU.TANH R218, R66 ;  /* 0x0000004200da7308 */ /* 0x000e740000002400 */
[----:B------:R-:W2:Y:S10]  /*6880*/  MUFU.TANH R214, R65 ;  /* 0x0000004100d67308 */ /* 0x000eb40000002400 */
[----:B------:R3:W4:Y:S01]  /*6890*/  MUFU.TANH R216, R67 ;  /* 0x0000004300d87308 */ /* 0x0007220000002400 */
[----:B-1----:R-:W-:Y:S02]  /*68a0*/  FMNMX.FTZ R9, R218, R0, !PT ;  /* 0x00000000da097209 */ /* 0x002fe40007810000 */
[----:B--2---:R-:W-:Y:S01]  /*68b0*/  FMNMX.FTZ R104, R214, R104, !PT ;  /* 0x00000068d6687209 */ /* 0x004fe20007810000 */
[----:B------:R-:W-:Y:S06]  /*68c0*/  @P0 BRA `(.L_x_352) ;  /* 0xffffffe800280947 */ /* 0x000fec000383ffff */
.L_x_351:
[----:B-1----:R-:W1:Y:S01]  /*68d0*/  SHFL.BFLY PT, R6, R104, 0x2, 0x1f ;  /* 0x0c401f0068067f89 */ /* 0x002e6200000e0000 */
[----:B----4-:R-:W-:Y:S02]  /*68e0*/  FMNMX.FTZ R5, R216, R9, !PT ;  /* 0x00000009d8057209 */ /* 0x010fe40007810000 */
[----:B------:R-:W-:Y:S05]  /*68f0*/  FMNMX.FTZ R2, R237, R8, !PT ;  /* 0x00000008ed027209 */ /* 0x000fea0007810000 */
[----:B------:R-:W-:Y:S01]  /*6900*/  LDSM.16.MT88.4 R20, [R224+0x9000] ;  /* 0x00900000e014783b */ /* 0x000fe20000004200 */
[----:B------:R-:W-:Y:S02]  /*6910*/  FMNMX.FTZ R0, R238, R10, !PT ;  /* 0x0000000aee007209 */ /* 0x000fe40007810000 */
[----:B------:R-:W-:Y:S02]  /*6920*/  FMNMX.FTZ R2, R240, R2, !PT ;  /* 0x00000002f0027209 */ /* 0x000fe40007810000 */
[----:B------:R-:W-:Y:S02]  /*6930*/  FMNMX.FTZ R0, R241, R0, !PT ;  /* 0x00000000f1007209 */ /* 0x000fe40007810000 */
[----:B------:R-:W-:Y:S01]  /*6940*/  FMNMX.FTZ R4, R239, R2, !PT ;  /* 0x00000002ef047209 */ /* 0x000fe20007810000 */
[----:B------:R-:W2:Y:S01]  /*6950*/  SHFL.BFLY PT, R7, R5, 0x2, 0x1f ;  /* 0x0c401f0005077f89 */ /* 0x000ea200000e0000 */
[----:B------:R-:W-:Y:S02]  /*6960*/  FMNMX.FTZ R0, R107, R0, !PT ;  /* 0x000000006b007209 */ /* 0x000fe40007810000 */
[----:B------:R-:W-:Y:S05]  /*6970*/  IADD3 R231, R231, -0x1, RZ ;  /* 0xffffffffe7e77810 */ /* 0x000fea0007ffe0ff */
[----:B------:R-:W4:Y:S01]  /*6980*/  SHFL.BFLY PT, R102, R4, 0x2, 0x1f ;  /* 0x0c401f0004667f89 */ /* 0x000f2200000e0000 */
[----:B------:R-:W-:Y:S07]  /*6990*/  FMNMX.FTZ R0, R108, R0, !PT ;  /* 0x000000006c007209 */ /* 0x000fee0007810000 */
[----:B------:R-:W-:Y:S08]  /*69a0*/  LDSM.16.MT88.4 R36, [R226+0x9000] ;  /* 0x00900000e224783b */ /* 0x000ff00000004200 */
[----:B------:R-:W5:Y:S08]  /*69b0*/  SHFL.BFLY PT, R2, R0, 0x2, 0x1f ;  /* 0x0c401f0000027f89 */ /* 0x000f7000000e0000 */
[----:B------:R-:W-:Y:S01]  /*69c0*/  LDSM.16.MT88.4 R52, [R224+0xa000] ;  /* 0x00a00000e034783b */ /* 0x000fe20000004200 */
[----:B-1----:R-:W-:Y:S02]  /*69d0*/  FMNMX.FTZ R104, R104, R6, !PT ;  /* 0x0000000668687209 */ /* 0x002fe40007810000 */
[----:B--2---:R-:W-:Y:S05]  /*69e0*/  FMNMX.FTZ R5, R5, R7, !PT ;  /* 0x0000000705057209 */ /* 0x004fea0007810000 */
[----:B------:R-:W1:Y:S01]  /*69f0*/  SHFL.BFLY PT, R6, R104, 0x1, 0x1f ;  /* 0x0c201f0068067f89 */ /* 0x000e6200000e0000 */
[----:B----4-:R-:W-:Y:S07]  /*6a00*/  FMNMX.FTZ R102, R4, R102, !PT ;  /* 0x0000006604667209 */ /* 0x010fee0007810000 */
[----:B------:R-:W2:Y:S08]  /*6a10*/  SHFL.BFLY PT, R103, R5, 0x1, 0x1f ;  /* 0x0c201f0005677f89 */ /* 0x000eb000000e0000 */
[----:B------:R-:W4:Y:S01]  /*6a20*/  SHFL.BFLY PT, R7, R102, 0x1, 0x1f ;  /* 0x0c201f0066077f89 */ /* 0x000f2200000e0000 */
[----:B-----5:R-:W-:Y:S07]  /*6a30*/  FMNMX.FTZ R2, R0, R2, !PT ;  /* 0x0000000200027209 */ /* 0x020fee0007810000 */
[----:B------:R-:W5:Y:S01]  /*6a40*/  SHFL.BFLY PT, R4, R2, 0x1, 0x1f ;  /* 0x0c201f0002047f89 */ /* 0x000f6200000e0000 */
[----:B-1----:R-:W-:Y:S02]  /*6a50*/  FMNMX.FTZ R104, R104, R6, !PT ;  /* 0x0000000668687209 */ /* 0x002fe40007810000 */
[----:B--2---:R-:W-:Y:S03]  /*6a60*/  FMNMX.FTZ R103, R5, R103, !PT ;  /* 0x0000006705677209 */ /* 0x004fe60007810000 */
[C---:B------:R-:W-:Y:S01]  /*6a70*/  FADD.FTZ R0, -R104.reuse, R3 ;  /* 0x0000000368007221 */ /* 0x040fe20000010100 */
[----:B------:R-:W-:Y:S02]  /*6a80*/  FSETP.NEU.FTZ.AND P1, PT, R104, -INF , PT ;  /* 0xff8000006800780b */ /* 0x000fe40003f3d000 */
[----:B----4-:R-:W-:Y:S01]  /*6a90*/  FMNMX.FTZ R102, R102, R7, !PT ;  /* 0x0000000766667209 */ /* 0x010fe20007810000 */
[----:B------:R-:W-:Y:S01]  /*6aa0*/  FMUL.FTZ R3, R0, UR4 ;  /* 0x0000000400037c20 */ /* 0x000fe20008410000 */
[----:B------:R-:W-:Y:S03]  /*6ab0*/  FADD.FTZ R0, -R103, R100 ;  /* 0x0000006467007221 */ /* 0x000fe60000010100 */
[----:B------:R1:W2:Y:S01]  /*6ac0*/  MUFU.EX2 R100, R3 ;  /* 0x0000000300647308 */ /* 0x0002a20000000800 */
[----:B------:R-:W-:Y:S01]  /*6ad0*/  FMUL.FTZ R109, R102, UR4 ;  /* 0x00000004666d7c20 */ /* 0x000fe20008410000 */
[----:B-----5:R-:W-:Y:S05]  /*6ae0*/  FMNMX.FTZ R101, R2, R4, !PT ;  /* 0x0000000402657209 */ /* 0x020fea0007810000 */
[C---:B------:R-:W-:Y:S01]  /*6af0*/  FMUL.FTZ R110, R101.reuse, UR4 ;  /* 0x00000004656e7c20 */ /* 0x040fe20008410000 */
        /* <DEDUP_REMOVED lines=18> */
[--C-:B------:R-:W-:Y:S03]  /*6c20*/  FFMA.FTZ R5, R12, UR4, -R106.reuse ;  /* 0x000000040c057c23 */ /* 0x100fe6000801086a */
[----:B------:R2:W-:Y:S01]  /*6c30*/  MUFU.EX2 R176, R4 ;  /* 0x0000000400b07308 */ /* 0x0005e20000000800 */
[----:B------:R-:W-:Y:S01]  /*6c40*/  FSEL R109, R109, RZ, P1 ;  /* 0x000000ff6d6d7208 */ /* 0x000fe20000800000 */
[--C-:B------:R-:W-:Y:S01]  /*6c50*/  FFMA.FTZ R111, R195, UR4, -R106.reuse ;  /* 0x00000004c36f7c23 */ /* 0x100fe2000801086a */
[----:B------:R-:W-:Y:S01]  /*6c60*/  FSETP.NEU.FTZ.AND P1, PT, R101, -INF , PT ;  /* 0xff8000006500780b */ /* 0x000fe20003f3d000 */
[----:B------:R-:W-:Y:S01]  /*6c70*/  FFMA.FTZ R50, R192, UR4, -R106 ;  /* 0x00000004c0327c23 */ /* 0x000fe2000801086a */
[----:B------:R-:W-:Y:S01]  /*6c80*/  FMUL.FTZ R48, R100, R156 ;  /* 0x0000009c64307220 */ /* 0x000fe20000410000 */
[--C-:B------:R-:W-:Y:S01]  /*6c90*/  FFMA.FTZ R7, R182, UR4, -R109.reuse ;  /* 0x00000004b6077c23 */ /* 0x100fe2000801086d */
[----:B------:R-:W-:Y:S03]  /*6ca0*/  FSEL R110, R110, RZ, P1 ;  /* 0x000000ff6e6e7208 */ /* 0x000fe60000800000 */
[----:B------:R-:W-:Y:S01]  /*6cb0*/  MUFU.EX2 R61, R5 ;  /* 0x00000005003d7308 */ /* 0x000fe20000000800 */
[----:B------:R-:W-:Y:S01]  /*6cc0*/  FFMA.FTZ R9, R185, UR4, -R109 ;  /* 0x00000004b9097c23 */ /* 0x000fe2000801086d */
[C---:B-1----:R-:W-:Y:S01]  /*6cd0*/  FMUL.FTZ R8, R2.reuse, R112 ;  /* 0x0000007002087220 */ /* 0x042fe20000410000 */
[C---:B------:R-:W-:Y:S01]  /*6ce0*/  FMUL.FTZ R12, R2.reuse, R120 ;  /* 0x00000078020c7220 */ /* 0x040fe20000410000 */
[C---:B------:R-:W-:Y:S01]  /*6cf0*/  FMUL.FTZ R25, R2.reuse, R129 ;  /* 0x0000008102197220 */ /* 0x040fe20000410000 */
[----:B------:R-:W-:Y:S01]  /*6d00*/  FMUL.FTZ R24, R2, R128 ;  /* 0x0000008002187220 */ /* 0x000fe20000410000 */
[----:B------:R-:W-:Y:S01]  /*6d10*/  FFMA.FTZ R128, R198, UR4, -R110 ;  /* 0x00000004c6807c23 */ /* 0x000fe2000801086e */
[----:B------:R-:W-:Y:S03]  /*6d20*/  FMUL.FTZ R28, R2, R136 ;  /* 0x00000088021c7220 */ /* 0x000fe60000410000 */
[----:B------:R-:W1:Y:S01]  /*6d30*/  MUFU.EX2 R0, R0 ;  /* 0x0000000000007308 */ /* 0x000e620000000800 */
[--C-:B--2---:R-:W-:Y:S01]  /*6d40*/  FFMA.FTZ R4, R184, UR4, -R105.reuse ;  /* 0x00000004b8047c23 */ /* 0x104fe20008010869 */
[C---:B------:R-:W-:Y:S01]  /*6d50*/  FMUL.FTZ R29, R2.reuse, R137 ;  /* 0x00000089021d7220 */ /* 0x040fe20000410000 */
[C---:B------:R-:W-:Y:S01]  /*6d60*/  FMUL.FTZ R41, R2.reuse, R145 ;  /* 0x0000009102297220 */ /* 0x040fe20000410000 */
[----:B------:R-:W-:Y:S01]  /*6d70*/  FMUL.FTZ R45, R2, R153 ;  /* 0x00000099022d7220 */ /* 0x000fe20000410000 */
[----:B------:R-:W-:Y:S01]  /*6d80*/  FMUL.FTZ R49, R100, R157 ;  /* 0x0000009d64317220 */ /* 0x000fe20000410000 */
[----:B------:R-:W-:Y:S01]  /*6d90*/  FFMA.FTZ R60, R191, UR4, -R105 ;  /* 0x00000004bf3c7c23 */ /* 0x000fe20008010869 */
[--C-:B------:R-:W-:Y:S03]  /*6da0*/  FFMA.FTZ R66, R193, UR4, -R106.reuse ;  /* 0x00000004c1427c23 */ /* 0x100fe6000801086a */
[----:B------:R2:W-:Y:S01]  /*6db0*/  MUFU.EX2 R18, R4 ;  /* 0x0000000400127308 */ /* 0x0005e20000000800 */
[----:B------:R-:W-:Y:S01]  /*6dc0*/  FMUL.FTZ R57, R2, R161 ;  /* 0x000000a102397220 */ /* 0x000fe20000410000 */
[C---:B------:R-:W-:Y:S01]  /*6dd0*/  FMUL.FTZ R68, R100.reuse, R68 ;  /* 0x0000004464447220 */ /* 0x040fe20000410000 */
[----:B------:R-:W-:Y:S01]  /*6de0*/  FMUL.FTZ R69, R100, R69 ;  /* 0x0000004564457220 */ /* 0x000fe20000410000 */
[C---:B------:R-:W-:Y:S01]  /*6df0*/  FMUL.FTZ R72, R2.reuse, R72 ;  /* 0x0000004802487220 */ /* 0x040fe20000410000 */
[C---:B------:R-:W-:Y:S01]  /*6e00*/  FMUL.FTZ R73, R2.reuse, R73 ;  /* 0x0000004902497220 */ /* 0x040fe20000410000 */
[C---:B------:R-:W-:Y:S01]  /*6e10*/  FMUL.FTZ R76, R2.reuse, R76 ;  /* 0x0000004c024c7220 */ /* 0x040fe20000410000 */
[----:B------:R-:W-:Y:S03]  /*6e20*/  FMUL.FTZ R77, R2, R77 ;  /* 0x0000004d024d7220 */ /* 0x000fe60000410000 */
[----:B------:R4:W5:Y:S01]  /*6e30*/  MUFU.EX2 R64, R9 ;  /* 0x0000000900407308 */ /* 0x0009620000000800 */
[C---:B-1----:R-:W-:Y:S01]  /*6e40*/  FMUL.FTZ R10, R0.reuse, R114 ;  /* 0x00000072000a7220 */ /* 0x042fe20000410000 */
[C---:B------:R-:W-:Y:S01]  /*6e50*/  FMUL.FTZ R26, R0.reuse, R130 ;  /* 0x00000082001a7220 */ /* 0x040fe20000410000 */
[C---:B------:R-:W-:Y:S01]  /*6e60*/  FMUL.FTZ R27, R0.reuse, R131 ;  /* 0x00000083001b7220 */ /* 0x040fe20000410000 */
[C---:B------:R-:W-:Y:S01]  /*6e70*/  FMUL.FTZ R30, R0.reuse, R138 ;  /* 0x0000008a001e7220 */ /* 0x040fe20000410000 */
[C---:B------:R-:W-:Y:S01]  /*6e80*/  FMUL.FTZ R31, R0.reuse, R139 ;  /* 0x0000008b001f7220 */ /* 0x040fe20000410000 */
[C---:B------:R-:W-:Y:S01]  /*6e90*/  FMUL.FTZ R42, R0.reuse, R146 ;  /* 0x00000092002a7220 */ /* 0x040fe20000410000 */
[C---:B------:R-:W-:Y:S03]  /*6ea0*/  FMUL.FTZ R43, R0.reuse, R147 ;  /* 0x00000093002b7220 */ /* 0x040fe60000410000 */
[----:B------:R-:W1:Y:S01]  /*6eb0*/  MUFU.EX2 R3, R3 ;  /* 0x0000000300037308 */ /* 0x000e620000000800 */
[--C-:B--2---:R-:W-:Y:S01]  /*6ec0*/  FFMA.FTZ R4, R177, UR4, -R106.reuse ;  /* 0x00000004b1047c23 */ /* 0x104fe2000801086a */
[C---:B------:R-:W-:Y:S01]  /*6ed0*/  FMUL.FTZ R46, R0.reuse, R154 ;  /* 0x0000009a002e7220 */ /* 0x040fe20000410000 */
[C---:B------:R-:W-:Y:S01]  /*6ee0*/  FMUL.FTZ R47, R0.reuse, R155 ;  /* 0x0000009b002f7220 */ /* 0x040fe20000410000 */
[C---:B------:R-:W-:Y:S01]  /*6ef0*/  FMUL.FTZ R58, R0.reuse, R162 ;  /* 0x000000a2003a7220 */ /* 0x040fe20000410000 */
[C---:B------:R-:W-:Y:S01]  /*6f00*/  FMUL.FTZ R59, R0.reuse, R163 ;  /* 0x000000a3003b7220 */ /* 0x040fe20000410000 */
[C---:B------:R-:W-:Y:S01]  /*6f10*/  FMUL.FTZ R74, R0.reuse, R74 ;  /* 0x0000004a004a7220 */ /* 0x040fe20000410000 */
[----:B------:R-:W-:Y:S03]  /*6f20*/  FMUL.FTZ R75, R0, R75 ;  /* 0x0000004b004b7220 */ /* 0x000fe60000410000 */
[----:B------:R2:W-:Y:S01]  /*6f30*/  MUFU.EX2 R184, R4 ;  /* 0x0000000400b87308 */ /* 0x0005e20000000800 */
[----:B----4-:R-:W-:Y:S01]  /*6f40*/  FMUL.FTZ R9, R2, R113 ;  /* 0x0000007102097220 */ /* 0x010fe20000410000 */
[----:B-----5:R-:W-:Y:S01]  /*6f50*/  MOV R139, R64 ;  /* 0x00000040008b7202 */ /* 0x020fe20000000f00 */
[C---:B------:R-:W-:Y:S01]  /*6f60*/  FMUL.FTZ R78, R0.reuse, R78 ;  /* 0x0000004e004e7220 */ /* 0x040fe20000410000 */
[----:B------:R-:W-:Y:S01]  /*6f70*/  FMUL.FTZ R79, R0, R79 ;  /* 0x0000004f004f7220 */ /* 0x000fe20000410000 */
[C---:B------:R-:W-:Y:S01]  /*6f80*/  FMUL.FTZ R80, R100.reuse, R80 ;  /* 0x0000005064507220 */ /* 0x040fe20000410000 */
[C---:B------:R-:W-:Y:S01]  /*6f90*/  FMUL.FTZ R81, R100.reuse, R81 ;  /* 0x0000005164517220 */ /* 0x040fe20000410000 */
[C---:B------:R-:W-:Y:S03]  /*6fa0*/  FMUL.FTZ R84, R100.reuse, R84 ;  /* 0x0000005464547220 */ /* 0x040fe60000410000 */
[----:B------:R4:W-:Y:S01]  /*6fb0*/  MUFU.EX2 R250, R128 ;  /* 0x0000008000fa7308 */ /* 0x0009e20000000800 */
[C---:B-1----:R-:W-:Y:S01]  /*6fc0*/  FMUL.FTZ R6, R3.reuse, R118 ;  /* 0x0000007603067220 */ /* 0x042fe20000410000 */
[C---:B------:R-:W-:Y:S01]  /*6fd0*/  FMUL.FTZ R19, R3.reuse, R127 ;  /* 0x0000007f03137220 */ /* 0x040fe20000410000 */
[C---:B------:R-:W-:Y:S01]  /*6fe0*/  FMUL.FTZ R34, R3.reuse, R142 ;  /* 0x0000008e03227220 */ /* 0x040fe20000410000 */
[C---:B------:R-:W-:Y:S01]  /*6ff0*/  FMUL.FTZ R35, R3.reuse, R143 ;  /* 0x0000008f03237220 */ /* 0x040fe20000410000 */
[C---:B------:R-:W-:Y:S01]  /*7000*/  FMUL.FTZ R51, R3.reuse, R159 ;  /* 0x0000009f03337220 */ /* 0x040fe20000410000 */
[C---:B---3--:R-:W-:Y:S01]  /*7010*/  FMUL.FTZ R67, R3.reuse, R175 ;  /* 0x000000af03437220 */ /* 0x048fe20000410000 */
[----:B------:R-:W-:Y:S03]  /*7020*/  FMUL.FTZ R70, R3, R70 ;  /* 0x0000004603467220 */ /* 0x000fe60000410000 */
[----:B------:R1:W-:Y:S01]  /*7030*/  MUFU.EX2 R137, R40 ;  /* 0x0000002800897308 */ /* 0x0003e20000000800 */
[----:B--2---:R-:W-:Y:S01]  /*7040*/  FFMA.FTZ R4, R179, UR4, -R106 ;  /* 0x00000004b3047c23 */ /* 0x004fe2000801086a */
[C---:B------:R-:W-:Y:S01]  /*7050*/  FMUL.FTZ R71, R3.reuse, R71 ;  /* 0x0000004703477220 */ /* 0x040fe20000410000 */
[C---:B------:R-:W-:Y:S01]  /*7060*/  FMUL.FTZ R82, R3.reuse, R82 ;  /* 0x0000005203527220 */ /* 0x040fe20000410000 */
[C---:B------:R-:W-:Y:S01]  /*7070*/  FMUL.FTZ R83, R3.reuse, R83 ;  /* 0x0000005303537220 */ /* 0x040fe20000410000 */
[----:B------:R-:W-:Y:S01]  /*7080*/  FMUL.FTZ R85, R100, R85 ;  /* 0x0000005564557220 */ /* 0x000fe20000410000 */
[C---:B------:R-:W-:Y:S01]  /*7090*/  FMUL.FTZ R86, R3.reuse, R86 ;  /* 0x0000005603567220 */ /* 0x040fe20000410000 */
[----:B------:R-:W-:Y:S03]  /*70a0*/  FMUL.FTZ R87, R3, R87 ;  /* 0x0000005703577220 */ /* 0x000fe60000410000 */
[----:B------:R2:W-:Y:S01]  /*70b0*/  MUFU.EX2 R17, R4 ;  /* 0x0000000400117308 */ /* 0x0005e20000000800 */
[----:B----4-:R-:W-:Y:S01]  /*70c0*/  FFMA.FTZ R128, R199, UR4, -R109 ;  /* 0x00000004c7807c23 */ /* 0x010fe2000801086d */
[C---:B------:R-:W-:Y:S01]  /*70d0*/  FMUL.FTZ R88, R2.reuse, R88 ;  /* 0x0000005802587220 */ /* 0x040fe20000410000 */
[----:B------:R-:W-:Y:S01]  /*70e0*/  FMUL.FTZ R89, R2, R89 ;  /* 0x0000005902597220 */ /* 0x000fe20000410000 */
[C---:B------:R-:W-:Y:S01]  /*70f0*/  FMUL.FTZ R90, R0.reuse, R90 ;  /* 0x0000005a005a7220 */ /* 0x040fe20000410000 */
[----:B------:R-:W-:Y:S01]  /*7100*/  FMUL.FTZ R91, R0, R91 ;  /* 0x0000005b005b7220 */ /* 0x000fe20000410000 */
[C---:B------:R-:W-:Y:S01]  /*7110*/  FMUL.FTZ R92, R2.reuse, R92 ;  /* 0x0000005c025c7220 */ /* 0x040fe20000410000 */
[C---:B------:R-:W-:Y:S03]  /*7120*/  FMUL.FTZ R93, R2.reuse, R93 ;  /* 0x0000005d025d7220 */ /* 0x040fe60000410000 */
[----:B------:R3:W-:Y:S01]  /*7130*/  MUFU.EX2 R140, R44 ;  /* 0x0000002c008c7308 */ /* 0x0007e20000000800 */
[----:B-1----:R-:W-:Y:S01]  /*7140*/  FMUL.FTZ R40, R2, R144 ;  /* 0x0000009002287220 */ /* 0x002fe20000410000 */
[C---:B------:R-:W-:Y:S01]  /*7150*/  FMUL.FTZ R94, R0.reuse, R94 ;  /* 0x0000005e005e7220 */ /* 0x040fe20000410000 */
[----:B------:R-:W-:Y:S01]  /*7160*/  FMUL.FTZ R95, R0, R95 ;  /* 0x0000005f005f7220 */ /* 0x000fe20000410000 */
[C---:B------:R-:W-:Y:S01]  /*7170*/  FMUL.FTZ R96, R100.reuse, R96 ;  /* 0x0000006064607220 */ /* 0x040fe20000410000 */
[----:B------:R-:W-:Y:S01]  /*7180*/  FMUL.FTZ R97, R100, R97 ;  /* 0x0000006164617220 */ /* 0x000fe20000410000 */
[C---:B------:R-:W-:Y:S01]  /*7190*/  FMUL.FTZ R98, R3.reuse, R98 ;  /* 0x0000006203627220 */ /* 0x040fe20000410000 */
[----:B------:R-:W-:Y:S03]  /*71a0*/  FMUL.FTZ R99, R3, R99 ;  /* 0x0000006303637220 */ /* 0x000fe60000410000 */
[----:B------:R1:W-:Y:S01]  /*71b0*/  MUFU.EX2 R138, R50 ;  /* 0x00000032008a7308 */ /* 0x0003e20000000800 */
[--C-:B--2---:R-:W-:Y:S01]  /*71c0*/  FFMA.FTZ R4, R14, UR4, -R105.reuse ;  /* 0x000000040e047c23 */ /* 0x104fe20008010869 */
[----:B------:R-:W-:Y:S01]  /*71d0*/  FMUL.FTZ R14, R0, R122 ;  /* 0x0000007a000e7220 */ /* 0x000fe20000410000 */
[----:B------:R-:W-:Y:S07]  /*71e0*/  FFMA.FTZ R107, R107, UR4, -R110 ;  /* 0x000000046b6b7c23 */ /* 0x000fee000801086e */
[----:B------:R2:W4:Y:S01]  /*71f0*/  MUFU.EX2 R16, R4 ;  /* 0x0000000400107308 */ /* 0x0005220000000800 */
[C---:B---3--:R-:W-:Y:S09]  /*7200*/  FMUL.FTZ R44, R2.reuse, R152 ;  /* 0x00000098022c7220 */ /* 0x048ff20000410000 */
[----:B------:R3:W5:Y:S01]  /*7210*/  MUFU.EX2 R65, R56 ;  /* 0x0000003800417308 */ /* 0x0007620000000800 */
[----:B-1----:R-:W-:Y:S02]  /*7220*/  FMUL.FTZ R50, R3, R158 ;  /* 0x0000009e03327220 */ /* 0x002fe40000410000 */
[----:B------:R-:W-:Y:S07]  /*7230*/  LDSM.16.MT88.4 R156, [R224+0xac00] ;  /* 0x00ac0000e09c783b */ /* 0x000fee0000004200 */
[----:B------:R1:W-:Y:S01]  /*7240*/  MUFU.EX2 R136, R60 ;  /* 0x0000003c00887308 */ /* 0x0003e20000000800 */
[----:B--2---:R-:W-:Y:S01]  /*7250*/  FFMA.FTZ R4, R13, UR4, -R105 ;  /* 0x000000040d047c23 */ /* 0x004fe20008010869 */
[----:B----4-:R-:W-:Y:S01]  /*7260*/  MOV R182, R16 ;  /* 0x0000001000b67202 */ /* 0x010fe20000000f00 */
[----:B------:R-:W-:Y:S01]  /*7270*/  FMUL.FTZ R13, R2, R121 ;  /* 0x00000079020d7220 */ /* 0x000fe20000410000 */
[----:B------:R-:W-:Y:S06]  /*7280*/  FMUL.FTZ R16, R100, R124 ;  /* 0x0000007c64107220 */ /* 0x000fec0000410000 */
[----:B------:R2:W4:Y:S01]  /*7290*/  MUFU.EX2 R62, R4 ;  /* 0x00000004003e7308 */ /* 0x0005220000000800 */
[----:B---3--:R-:W-:Y:S01]  /*72a0*/  FMUL.FTZ R56, R2, R160 ;  /* 0x000000a002387220 */ /* 0x008fe20000410000 */
[----:B-----5:R-:W-:Y:S01]  /*72b0*/  MOV R163, R65 ;  /* 0x0000004100a37202 */ /* 0x020fe20000000f00 */
[----:B------:R-:W-:Y:S07]  /*72c0*/  FMUL.FTZ R65, R100, R173 ;  /* 0x000000ad64417220 */ /* 0x000fee0000410000 */
[----:B------:R3:W-:Y:S01]  /*72d0*/  MUFU.EX2 R162, R66 ;  /* 0x0000004200a27308 */ /* 0x0007e20000000800 */
[----:B-1----:R-:W-:Y:S09]  /*72e0*/  FMUL.FTZ R60, R2, R168 ;  /* 0x000000a8023c7220 */ /* 0x002ff20000410000 */
[----:B------:R1:W-:Y:S01]  /*72f0*/  MUFU.EX2 R248, R128 ;  /* 0x0000008000f87308 */ /* 0x0003e20000000800 */
[----:B--2---:R-:W-:Y:S01]  /*7300*/  FFMA.FTZ R4, R15, UR4, -R106 ;  /* 0x000000040f047c23 */ /* 0x004fe2000801086a */
[----:B----4-:R-:W-:Y:S01]  /*7310*/  F2FP.BF16.F32.PACK_AB R114, R62, R182 ;  /* 0x000000b63e72723e */ /* 0x010fe200000010ff */
[----:B------:R-:W-:Y:S02]  /*7320*/  FMUL.FTZ R15, R0, R123 ;  /* 0x0000007b000f7220 */ /* 0x000fe40000410000 */
[----:B------:R-:W2:Y:S05]  /*7330*/  LDSM.16.MT88.4 R120, [R226+0xa000] ;  /* 0x00a00000e278783b */ /* 0x000eaa0000004200 */
[----:B------:R4:W5:Y:S01]  /*7340*/  MUFU.EX2 R11, R4 ;  /* 0x00000004000b7308 */ /* 0x0009620000000800 */
[C---:B---3--:R-:W-:Y:S09]  /*7350*/  FMUL.FTZ R66, R3.reuse, R174 ;  /* 0x000000ae03427220 */ /* 0x048ff20000410000 */
[----:B------:R-:W-:Y:S01]  /*7360*/  MUFU.EX2 R107, R107 ;  /* 0x0000006b006b7308 */ /* 0x000fe20000000800 */
[----:B-1----:R-:W-:Y:S01]  /*7370*/  LDSM.16.MT88.4 R128, [R226+0x9400] ;  /* 0x00940000e280783b */ /* 0x002fe20000004200 */
[--C-:B----4-:R-:W-:Y:S01]  /*7380*/  FFMA.FTZ R4, R178, UR4, -R109.reuse ;  /* 0x00000004b2047c23 */ /* 0x110fe2000801086d */
[----:B------:R-:W-:Y:S01]  /*7390*/  MOV R178, R18 ;  /* 0x0000001200b27202 */ /* 0x000fe20000000f00 */
[----:B------:R-:W-:Y:S01]  /*73a0*/  FMUL.FTZ R18, R3, R126 ;  /* 0x0000007e03127220 */ /* 0x000fe20000410000 */
[----:B-----5:R-:W-:Y:S05]  /*73b0*/  MOV R185, R11 ;  /* 0x0000000b00b97202 */ /* 0x020fea0000000f00 */
[----:B------:R1:W-:Y:S01]  /*73c0*/  MUFU.EX2 R177, R4 ;  /* 0x0000000400b17308 */ /* 0x0003e20000000800 */
[----:B------:R-:W-:Y:S01]  /*73d0*/  FMUL.FTZ R11, R0, R115 ;  /* 0x00000073000b7220 */ /* 0x000fe20000410000 */
[----:B------:R-:W-:Y:S02]  /*73e0*/  F2FP.BF16.F32.PACK_AB R112, R178, R176 ;  /* 0x000000b0b270723e */ /* 0x000fe400000010ff */
[----:B------:R-:W-:Y:S01]  /*73f0*/  F2FP.BF16.F32.PACK_AB R115, R61, R185 ;  /* 0x000000b93d73723e */ /* 0x000fe200000010ff */
[--C-:B-1----:R-:W-:Y:S01]  /*7400*/  FFMA.FTZ R4, R187, UR4, -R109.reuse ;  /* 0x00000004bb047c23 */ /* 0x102fe2000801086d */
[----:B------:R-:W-:Y:S01]  /*7410*/  MOV R187, R17 ;  /* 0x0000001100bb7202 */ /* 0x000fe20000000f00 */
[----:B------:R-:W-:Y:S03]  /*7420*/  FMUL.FTZ R17, R100, R125 ;  /* 0x0000007d64117220 */ /* 0x000fe60000410000 */
[----:B------:R1:W3:Y:S01]  /*7430*/  MUFU.EX2 R5, R4 ;  /* 0x0000000400057308 */ /* 0x0002e20000000800 */
[----:B------:R-:W-:Y:S01]  /*7440*/  F2FP.BF16.F32.PACK_AB R113, R187, R184 ;  /* 0x000000b8bb71723e */ /* 0x000fe200000010ff */
[----:B------:R-:W4:Y:S01]  /*7450*/  LDSM.16.MT88.4 R124, [R224+0xb000] ;  /* 0x00b00000e07c783b */ /* 0x000f220000004200 */
[--C-:B-1----:R-:W-:Y:S01]  /*7460*/  FFMA.FTZ R4, R180, UR4, -R110.reuse ;  /* 0x00000004b4047c23 */ /* 0x102fe2000801086e */
[----:B---3--:R-:W-:Y:S06]  /*7470*/  MOV R180, R5 ;  /* 0x0000000500b47202 */ /* 0x008fec0000000f00 */
[----:B------:R1:W-:Y:S10]  /*7480*/  MUFU.EX2 R5, R7 ;  /* 0x0000000700057308 */ /* 0x0003f40000000800 */
[----:B------:R3:W5:Y:S01]  /*7490*/  MUFU.EX2 R179, R4 ;  /* 0x0000000400b37308 */ /* 0x0007620000000800 */
[----:B-1----:R-:W-:Y:S01]  /*74a0*/  FMUL.FTZ R7, R3, R119 ;  /* 0x0000007703077220 */ /* 0x002fe20000410000 */
[--C-:B---3--:R-:W-:Y:S01]  /*74b0*/  FFMA.FTZ R4, R183, UR4, -R110.reuse ;  /* 0x00000004b7047c23 */ /* 0x108fe2000801086e */
[----:B-----5:R-:W-:Y:S07]  /*74c0*/  MOV R161, R179 ;  /* 0x000000b300a17202 */ /* 0x020fee0000000f00 */
[----:B------:R1:W3:Y:S02]  /*74d0*/  MUFU.EX2 R183, R4 ;  /* 0x0000000400b77308 */ /* 0x0002e40000000800 */
[--C-:B-1----:R-:W-:Y:S01]  /*74e0*/  FFMA.FTZ R4, R186, UR4, -R110.reuse ;  /* 0x00000004ba047c23 */ /* 0x102fe2000801086e */
[----:B------:R-:W-:Y:S02]  /*74f0*/  MOV R186, R5 ;  /* 0x0000000500ba7202 */ /* 0x000fe40000000f00 */
[----:B---3--:R-:W-:Y:S05]  /*7500*/  MOV R168, R183 ;  /* 0x000000b700a87202 */ /* 0x008fea0000000f00 */
[----:B------:R1:W3:Y:S01]  /*7510*/  MUFU.EX2 R5, R4 ;  /* 0x0000000400057308 */ /* 0x0002e20000000800 */
[----:B------:R-:W-:Y:S01]  /*7520*/  F2FP.BF16.F32.PACK_AB R118, R64, R186 ;  /* 0x000000ba4076723e */ /* 0x000fe200000010ff */
[C---:B------:R-:W-:Y:S02]  /*7530*/  FMUL.FTZ R64, R100.reuse, R172 ;  /* 0x000000ac64407220 */ /* 0x040fe40000410000 */
[----:B------:R-:W-:Y:S01]  /*7540*/  LDSM.16.MT88.4 R172, [R226+0xac00] ;  /* 0x00ac0000e2ac783b */ /* 0x000fe20000004200 */
[----:B-1----:R-:W-:Y:S01]  /*7550*/  FFMA.FTZ R4, R181, UR4, -R110 ;  /* 0x00000004b5047c23 */ /* 0x002fe2000801086e */
[----:B---3--:R-:W-:Y:S01]  /*7560*/  MOV R181, R5 ;  /* 0x0000000500b57202 */ /* 0x008fe20000000f00 */
[C---:B------:R-:W-:Y:S01]  /*7570*/  FMUL.FTZ R5, R100.reuse, R117 ;  /* 0x0000007564057220 */ /* 0x040fe20000410000 */
[----:B------:R-:W-:Y:S02]  /*7580*/  F2FP.BF16.F32.PACK_AB R117, R183, R179 ;  /* 0x000000b3b775723e */ /* 0x000fe400000010ff */
[----:B------:R1:W3:Y:S02]  /*7590*/  MUFU.EX2 R63, R4 ;  /* 0x00000004003f7308 */ /* 0x0002e40000000800 */
[----:B-1----:R-:W-:Y:S01]  /*75a0*/  FMUL.FTZ R4, R100, R116 ;  /* 0x0000007464047220 */ /* 0x002fe20000410000 */
[----:B------:R-:W-:Y:S02]  /*75b0*/  F2FP.BF16.F32.PACK_AB R116, R180, R177 ;  /* 0x000000b1b474723e */ /* 0x000fe400000010ff */
[----:B---3--:R-:W-:Y:S04]  /*75c0*/  F2FP.BF16.F32.PACK_AB R119, R63, R181 ;  /* 0x000000b53f77723e */ /* 0x008fe800000010ff */
[-C--:B------:R-:W-:Y:S06]  /*75d0*/  HMMA.16816.F32.BF16 R4, R112, R20.reuse, R4 ;  /* 0x000000147004723c */ /* 0x080fec0000041804 */
[C---:B------:R-:W-:Y:S06]  /*75e0*/  HMMA.16816.F32.BF16 R8, R116.reuse, R20, R8 ;  /* 0x000000147408723c */ /* 0x040fec0000041808 */
[-C--:B------:R-:W-:Y:S05]  /*75f0*/  HMMA.16816.F32.BF16 R12, R116, R22.reuse, R12 ;  /* 0x00000016740c723c */ /* 0x080fea000004180c */
[----:B------:R-:W-:Y:S01]  /*7600*/  FMUL.FTZ R21, R100, R133 ;  /* 0x0000008564157220 */ /* 0x000fe20000410000 */
[C---:B------:R-:W-:Y:S05]  /*7610*/  HMMA.16816.F32.BF16 R16, R112.reuse, R22, R16 ;  /* 0x000000167010723c */ /* 0x040fea0000041810 */
[----:B------:R-:W-:Y:S01]  /*7620*/  MOV R133, R63 ;  /* 0x0000003f00857202 */ /* 0x000fe20000000f00 */
[----:B------:R-:W-:Y:S01]  /*7630*/  FMUL.FTZ R63, R0, R171 ;  /* 0x000000ab003f7220 */ /* 0x000fe20000410000 */
[----:B------:R-:W-:Y:S01]  /*7640*/  FMUL.FTZ R20, R100, R132 ;  /* 0x0000008464147220 */ /* 0x000fe20000410000 */
[----:B------:R1:W-:Y:S03]  /*7650*/  MUFU.EX2 R171, R111 ;  /* 0x0000006f00ab7308 */ /* 0x0003e60000000800 */
[----:B------:R-:W-:Y:S01]  /*7660*/  FFMA.FTZ R132, R206, UR4, -R106 ;  /* 0x00000004ce847c23 */ /* 0x000fe2000801086a */
[C---:B------:R-:W-:Y:S01]  /*7670*/  FMUL.FTZ R22, R3.reuse, R134 ;  /* 0x0000008603167220 */ /* 0x040fe20000410000 */
[C---:B------:R-:W-:Y:S01]  /*7680*/  FMUL.FTZ R23, R3.reuse, R135 ;  /* 0x0000008703177220 */ /* 0x040fe20000410000 */
[----:B------:R-:W-:Y:S01]  /*7690*/  MOV R134, R62 ;  /* 0x0000003e00867202 */ /* 0x000fe20000000f00 */
[----:B------:R-:W-:Y:S01]  /*76a0*/  FMUL.FTZ R62, R0, R170 ;  /* 0x000000aa003e7220 */ /* 0x000fe20000410000 */
[----:B------:R-:W-:Y:S01]  /*76b0*/  MOV R135, R61 ;  /* 0x0000003d00877202 */ /* 0x000fe20000000f00 */
[----:B------:R-:W-:Y:S01]  /*76c0*/  FMUL.FTZ R61, R2, R169 ;  /* 0x000000a9023d7220 */ /* 0x000fe20000410000 */
[----:B------:R-:W-:Y:S02]  /*76d0*/  MOV R169, R180 ;  /* 0x000000b400a97202 */ /* 0x000fe40000000f00 */
[-C--:B------:R-:W-:Y:S03]  /*76e0*/  HMMA.16816.F32.BF16 R20, R112, R36.reuse, R20 ;  /* 0x000000247014723c */ /* 0x080fe60000041814 */
[----:B------:R-:W-:Y:S01]  /*76f0*/  MOV R170, R187 ;  /* 0x000000bb00aa7202 */ /* 0x000fe20000000f00 */
[--C-:B-1----:R-:W-:Y:S02]  /*7700*/  FFMA.FTZ R111, R196, UR4, -R109.reuse ;  /* 0x00000004c46f7c23 */ /* 0x102fe4000801086d */
[C---:B------:R-:W-:Y:S02]  /*7710*/  HMMA.16816.F32.BF16 R24, R116.reuse, R36, R24 ;  /* 0x000000247418723c */ /* 0x040fe40000041818 */
[----:B------:R1:W-:Y:S04]  /*7720*/  MUFU.EX2 R252, R111 ;  /* 0x0000006f00fc7308 */ /* 0x0003e80000000800 */
[-C--:B------:R-:W-:Y:S05]  /*7730*/  HMMA.16816.F32.BF16 R28, R116, R38.reuse, R28 ;  /* 0x00000026741c723c */ /* 0x080fea000004181c */
[C---:B------:R-:W-:Y:S01]  /*7740*/  FMUL.FTZ R36, R100.reuse, R148 ;  /* 0x0000009464247220 */ /* 0x040fe20000410000 */
[C---:B------:R-:W-:Y:S05]  /*7750*/  HMMA.16816.F32.BF16 R32, R112.reuse, R38, R32 ;  /* 0x000000267020723c */ /* 0x040fea0000041820 */
[----:B------:R-:W-:Y:S02]  /*7760*/  FMUL.FTZ R37, R100, R149 ;  /* 0x0000009564257220 */ /* 0x000fe40000410000 */
[----:B------:R-:W-:Y:S01]  /*7770*/  FMUL.FTZ R38, R3, R150 ;  /* 0x0000009603267220 */ /* 0x000fe20000410000 */
[--C-:B-1----:R-:W-:Y:S03]  /*7780*/  FFMA.FTZ R111, R197, UR4, -R109.reuse ;  /* 0x00000004c56f7c23 */ /* 0x102fe6000801086d */
[C---:B------:R-:W-:Y:S01]  /*7790*/  FMUL.FTZ R39, R3.reuse, R151 ;  /* 0x0000009703277220 */ /* 0x040fe20000410000 */
[----:B------:R1:W3:Y:S06]  /*77a0*/  MUFU.EX2 R251, R111 ;  /* 0x0000006f00fb7308 */ /* 0x0002ec0000000800 */
[-C--:B------:R-:W-:Y:S06]  /*77b0*/  HMMA.16816.F32.BF16 R36, R112, R52.reuse, R36 ;  /* 0x000000347024723c */ /* 0x080fec0000041824 */
[C---:B------:R-:W-:Y:S05]  /*77c0*/  HMMA.16816.F32.BF16 R40, R116.reuse, R52, R40 ;  /* 0x000000347428723c */ /* 0x040fea0000041828 */
[----:B-1----:R-:W-:Y:S01]  /*77d0*/  FFMA.FTZ R111, R200, UR4, -R110 ;  /* 0x00000004c86f7c23 */ /* 0x002fe2000801086e */
[-C--:B------:R-:W-:Y:S03]  /*77e0*/  HMMA.16816.F32.BF16 R44, R116, R54.reuse, R44 ;  /* 0x00000036742c723c */ /* 0x080fe6000004182c */
[----:B------:R1:W-:Y:S02]  /*77f0*/  MUFU.EX2 R249, R111 ;  /* 0x0000006f00f97308 */ /* 0x0003e40000000800 */
[----:B------:R-:W-:Y:S01]  /*7800*/  FFMA.FTZ R52, R194, UR4, -R106 ;  /* 0x00000004c2347c23 */ /* 0x000fe2000801086a */
[C---:B------:R-:W-:Y:S07]  /*7810*/  HMMA.16816.F32.BF16 R48, R112.reuse, R54, R48 ;  /* 0x000000367030723c */ /* 0x040fee0000041830 */
[----:B------:R5:W3:Y:S01]  /*7820*/  MUFU.EX2 R141, R52 ;  /* 0x00000034008d7308 */ /* 0x000ae20000000800 */
[C---:B------:R-:W-:Y:S03]  /*7830*/  FMUL.FTZ R53, R100.reuse, R165 ;  /* 0x000000a564357220 */ /* 0x040fe60000410000 */
[C---:B------:R-:W-:Y:S01]  /*7840*/  FMUL.FTZ R54, R3.reuse, R166 ;  /* 0x000000a603367220 */ /* 0x040fe20000410000 */
[----:B------:R-:W-:Y:S01]  /*7850*/  FMUL.FTZ R55, R3, R167 ;  /* 0x000000a703377220 */ /* 0x000fe20000410000 */
[----:B-1----:R-:W-:Y:S04]  /*7860*/  FFMA.FTZ R111, R201, UR4, -R109 ;  /* 0x00000004c96f7c23 */ /* 0x002fe8000801086d */
[----:B------:R1:W3:Y:S01]  /*7870*/  MUFU.EX2 R247, R111 ;  /* 0x0000006f00f77308 */ /* 0x0002e20000000800 */
[----:B-----5:R-:W-:Y:S07]  /*7880*/  FMUL.FTZ R52, R100, R164 ;  /* 0x000000a464347220 */ /* 0x020fee0000410000 */
[-C--:B--2---:R-:W-:Y:S06]  /*7890*/  HMMA.16816.F32.BF16 R52, R112, R120.reuse, R52 ;  /* 0x000000787034723c */ /* 0x084fec0000041834 */
[C---:B------:R-:W-:Y:S05]  /*78a0*/  HMMA.16816.F32.BF16 R56, R116.reuse, R120, R56 ;  /* 0x000000787438723c */ /* 0x040fea0000041838 */
[--C-:B-1----:R-:W-:Y:S01]  /*78b0*/  FFMA.FTZ R111, R202, UR4, -R110.reuse ;  /* 0x00000004ca6f7c23 */ /* 0x102fe2000801086e */
[-C--:B------:R-:W-:Y:S03]  /*78c0*/  HMMA.16816.F32.BF16 R60, R116, R122.reuse, R60 ;  /* 0x0000007a743c723c */ /* 0x080fe6000004183c */
[----:B------:R1:W-:Y:S03]  /*78d0*/  MUFU.EX2 R246, R111 ;  /* 0x0000006f00f67308 */ /* 0x0003e60000000800 */
[C---:B------:R-:W-:Y:S01]  /*78e0*/  HMMA.16816.F32.BF16 R64, R112.reuse, R122, R64 ;  /* 0x0000007a7040723c */ /* 0x040fe20000041840 */
[----:B------:R-:W2:Y:S05]  /*78f0*/  LDSM.16.MT88.4 R120, [R226+0xb000] ;  /* 0x00b00000e278783b */ /* 0x000eaa0000004200 */
[-C--:B----4-:R-:W-:Y:S06]  /*7900*/  HMMA.16816.F32.BF16 R68, R112, R124.reuse, R68 ;  /* 0x0000007c7044723c */ /* 0x090fec0000041844 */
[C---:B------:R-:W-:Y:S05]  /*7910*/  HMMA.16816.F32.BF16 R72, R116.reuse, R124, R72 ;  /* 0x0000007c7448723c */ /* 0x040fea0000041848 */
[----:B-1----:R-:W-:Y:S01]  /*7920*/  FFMA.FTZ R111, R203, UR4, -R110 ;  /* 0x00000004cb6f7c23 */ /* 0x002fe2000801086e */
[-C--:B------:R-:W-:Y:S03]  /*7930*/  HMMA.16816.F32.BF16 R76, R116, R126.reuse, R76 ;  /* 0x0000007e744c723c */ /* 0x080fe6000004184c */
[----:B------:R1:W4:Y:S03]  /*7940*/  MUFU.EX2 R245, R111 ;  /* 0x0000006f00f57308 */ /* 0x0003260000000800 */
[C---:B------:R-:W-:Y:S01]  /*7950*/  HMMA.16816.F32.BF16 R80, R112.reuse, R126, R80 ;  /* 0x0000007e7050723c */ /* 0x040fe20000041850 */
[----:B------:R-:W5:Y:S04]  /*7960*/  LDSM.16.MT88.4 R124, [R224+0x9400] ;  /* 0x00940000e07c783b */ /* 0x000f680000004200 */
[--C-:B-1----:R-:W-:Y:S01]  /*7970*/  FFMA.FTZ R111, R207, UR4, -R105.reuse ;  /* 0x00000004cf6f7c23 */ /* 0x102fe20008010869 */
[-C--:B--2---:R-:W-:Y:S03]  /*7980*/  HMMA.16816.F32.BF16 R84, R112, R120.reuse, R84 ;  /* 0x000000787054723c */ /* 0x084fe60000041854 */
[----:B------:R1:W-:Y:S03]  /*7990*/  MUFU.EX2 R243, R111 ;  /* 0x0000006f00f37308 */ /* 0x0003e60000000800 */
[C---:B------:R-:W-:Y:S06]  /*79a0*/  HMMA.16816.F32.BF16 R88, R116.reuse, R120, R88 ;  /* 0x000000787458723c */ /* 0x040fec0000041858 */
[-C--:B------:R-:W-:Y:S06]  /*79b0*/  HMMA.16816.F32.BF16 R92, R116, R122.reuse, R92 ;  /* 0x0000007a745c723c */ /* 0x080fec000004185c */
[----:B------:R-:W-:Y:S01]  /*79c0*/  HMMA.16816.F32.BF16 R96, R112, R122, R96 ;  /* 0x0000007a7060723c */ /* 0x000fe20000041860 */
[----:B------:R-:W2:Y:S04]  /*79d0*/  LDSM.16.MT88.4 R120, [R224+0xa400] ;  /* 0x00a40000e078783b */ /* 0x000ea80000004200 */
[--C-:B-1----:R-:W-:Y:S01]  /*79e0*/  FFMA.FTZ R111, R209, UR4, -R105.reuse ;  /* 0x00000004d16f7c23 */ /* 0x102fe20008010869 */
[----:B---3--:R-:W-:Y:S02]  /*79f0*/  F2FP.BF16.F32.PACK_AB R116, R251, R252 ;  /* 0x000000fcfb74723e */ /* 0x008fe400000010ff */
[----:B------:R-:W-:Y:S01]  /*7a00*/  F2FP.BF16.F32.PACK_AB R112, R140, R137 ;  /* 0x000000898c70723e */ /* 0x000fe200000010ff */
[----:B------:R1:W3:Y:S02]  /*7a10*/  MUFU.EX2 R244, R111 ;  /* 0x0000006f00f47308 */ /* 0x0002e40000000800 */
[----:B------:R-:W-:Y:S02]  /*7a20*/  F2FP.BF16.F32.PACK_AB R113, R141, R138 ;  /* 0x0000008a8d71723e */ /* 0x000fe400000010ff */
[----:B------:R-:W-:Y:S02]  /*7a30*/  F2FP.BF16.F32.PACK_AB R114, R136, R163 ;  /* 0x000000a38872723e */ /* 0x000fe400000010ff */
[----:B------:R-:W-:Y:S02]  /*7a40*/  F2FP.BF16.F32.PACK_AB R115, R171, R162 ;  /* 0x000000a2ab73723e */ /* 0x000fe400000010ff */
[----:B------:R-:W-:Y:S02]  /*7a50*/  F2FP.BF16.F32.PACK_AB R117, R249, R250 ;  /* 0x000000faf975723e */ /* 0x000fe400000010ff */
[----:B------:R-:W-:Y:S02]  /*7a60*/  F2FP.BF16.F32.PACK_AB R118, R248, R247 ;  /* 0x000000f7f876723e */ /* 0x000fe400000010ff */
[----:B----4-:R-:W-:Y:S01]  /*7a70*/  F2FP.BF16.F32.PACK_AB R119, R245, R246 ;  /* 0x000000f6f577723e */ /* 0x010fe200000010ff */
[-C--:B-----5:R-:W-:Y:S03]  /*7a80*/  HMMA.16816.F32.BF16 R4, R112, R124.reuse, R4 ;  /* 0x0000007c7004723c */ /* 0x0a0fe60000041804 */
[--C-:B-1----:R-:W-:Y:S03]  /*7a90*/  FFMA.FTZ R111, R210, UR4, -R106.reuse ;  /* 0x00000004d26f7c23 */ /* 0x102fe6000801086a */
[C---:B------:R-:W-:Y:S01]  /*7aa0*/  HMMA.16816.F32.BF16 R8, R116.reuse, R124, R8 ;  /* 0x0000007c7408723c */ /* 0x040fe20000041808 */
[----:B------:R1:W-:Y:S05]  /*7ab0*/  MUFU.EX2 R242, R111 ;  /* 0x0000006f00f27308 */ /* 0x0003ea0000000800 */
[-C--:B------:R-:W-:Y:S06]  /*7ac0*/  HMMA.16816.F32.BF16 R12, R116, R126.reuse, R12 ;  /* 0x0000007e740c723c */ /* 0x080fec000004180c */
[C---:B------:R-:W-:Y:S01]  /*7ad0*/  HMMA.16816.F32.BF16 R16, R112.reuse, R126, R16 ;  /* 0x0000007e7010723c */ /* 0x040fe20000041810 */
[----:B------:R-:W4:Y:S05]  /*7ae0*/  LDSM.16.MT88.4 R124, [R226+0xa400] ;  /* 0x00a40000e27c783b */ /* 0x000f2a0000004200 */
[-C--:B------:R-:W-:Y:S05]  /*7af0*/  HMMA.16816.F32.BF16 R20, R112, R128.reuse, R20 ;  /* 0x000000807014723c */ /* 0x080fea0000041814 */
[--C-:B-1----:R-:W-:Y:S01]  /*7b00*/  FFMA.FTZ R111, R211, UR4, -R106.reuse ;  /* 0x00000004d36f7c23 */ /* 0x102fe2000801086a */
[C---:B------:R-:W-:Y:S03]  /*7b10*/  HMMA.16816.F32.BF16 R24, R116.reuse, R128, R24 ;  /* 0x000000807418723c */ /* 0x040fe60000041818 */
[----:B------:R1:W5:Y:S02]  /*7b20*/  MUFU.EX2 R207, R111 ;  /* 0x0000006f00cf7308 */ /* 0x0003640000000800 */
[----:B------:R-:W-:Y:S01]  /*7b30*/  MOV R211, R136 ;  /* 0x0000008800d37202 */ /* 0x000fe20000000f00 */
[-C--:B------:R-:W-:Y:S06]  /*7b40*/  HMMA.16816.F32.BF16 R28, R116, R130.reuse, R28 ;  /* 0x00000082741c723c */ /* 0x080fec000004181c */
[C---:B------:R-:W-:Y:S01]  /*7b50*/  HMMA.16816.F32.BF16 R32, R112.reuse, R130, R32 ;  /* 0x000000827020723c */ /* 0x040fe20000041820 */
[----:B------:R-:W3:Y:S05]  /*7b60*/  LDSM.16.MT88.4 R128, [R224+0xb400] ;  /* 0x00b40000e080783b */ /* 0x000eea0000004200 */
[-C--:B--2---:R-:W-:Y:S05]  /*7b70*/  HMMA.16816.F32.BF16 R36, R112, R120.reuse, R36 ;  /* 0x000000787024723c */ /* 0x084fea0000041824 */
[--C-:B-1----:R-:W-:Y:S01]  /*7b80*/  FFMA.FTZ R111, R204, UR4, -R105.reuse ;  /* 0x00000004cc6f7c23 */ /* 0x102fe20008010869 */
[C---:B------:R-:W-:Y:S03]  /*7b90*/  HMMA.16816.F32.BF16 R40, R116.reuse, R120, R40 ;  /* 0x000000787428723c */ /* 0x040fe60000041828 */
[----:B------:R1:W-:Y:S03]  /*7ba0*/  MUFU.EX2 R210, R111 ;  /* 0x0000006f00d27308 */ /* 0x0003e60000000800 */
[-C--:B------:R-:W-:Y:S06]  /*7bb0*/  HMMA.16816.F32.BF16 R44, R116, R122.reuse, R44 ;  /* 0x0000007a742c723c */ /* 0x080fec000004182c */
[C---:B------:R-:W-:Y:S01]  /*7bc0*/  HMMA.16816.F32.BF16 R48, R112.reuse, R122, R48 ;  /* 0x0000007a7030723c */ /* 0x040fe20000041830 */
[----:B------:R-:W2:Y:S05]  /*7bd0*/  LDSM.16.MT88.4 R120, [R226+0xb400] ;  /* 0x00b40000e278783b */ /* 0x000eaa0000004200 */
[-C--:B----4-:R-:W-:Y:S05]  /*7be0*/  HMMA.16816.F32.BF16 R52, R112, R124.reuse, R52 ;  /* 0x0000007c7034723c */ /* 0x090fea0000041834 */
[----:B-1----:R-:W-:Y:S01]  /*7bf0*/  FFMA.FTZ R111, R205, UR4, -R105 ;  /* 0x00000004cd6f7c23 */ /* 0x002fe20008010869 */
[C---:B------:R-:W-:Y:S01]  /*7c00*/  HMMA.16816.F32.BF16 R56, R116.reuse, R124, R56 ;  /* 0x0000007c7438723c */ /* 0x040fe20000041838 */
[----:B------:R-:W-:Y:S05]  /*7c10*/  MUFU.EX2 R205, R132 ;  /* 0x0000008400cd7308 */ /* 0x000fea0000000800 */
[-C--:B------:R-:W-:Y:S05]  /*7c20*/  HMMA.16816.F32.BF16 R60, R116, R126.reuse, R60 ;  /* 0x0000007e743c723c */ /* 0x080fea000004183c */
[----:B------:R1:W4:Y:S01]  /*7c30*/  MUFU.EX2 R209, R111 ;  /* 0x0000006f00d17308 */ /* 0x0003220000000800 */
[C---:B------:R-:W-:Y:S01]  /*7c40*/  HMMA.16816.F32.BF16 R64, R112.reuse, R126, R64 ;  /* 0x0000007e7040723c */ /* 0x040fe20000041840 */
[----:B------:R-:W4:Y:S05]  /*7c50*/  LDSM.16.MT88.4 R124, [R224+0x9800] ;  /* 0x00980000e07c783b */ /* 0x000f2a0000004200 */
[-C--:B---3--:R-:W-:Y:S06]  /*7c60*/  HMMA.16816.F32.BF16 R68, R112, R128.reuse, R68 ;  /* 0x000000807044723c */ /* 0x088fec0000041844 */
[C---:B------:R-:W-:Y:S05]  /*7c70*/  HMMA.16816.F32.BF16 R72, R116.reuse, R128, R72 ;  /* 0x000000807448723c */ /* 0x040fea0000041848 */
[----:B-1----:R-:W-:Y:S01]  /*7c80*/  FFMA.FTZ R111, R208, UR4, -R106 ;  /* 0x00000004d06f7c23 */ /* 0x002fe2000801086a */
[-C--:B------:R-:W-:Y:S03]  /*7c90*/  HMMA.16816.F32.BF16 R76, R116, R130.reuse, R76 ;  /* 0x00000082744c723c */ /* 0x080fe6000004184c */
[----:B------:R1:W3:Y:S02]  /*7ca0*/  MUFU.EX2 R206, R111 ;  /* 0x0000006f00ce7308 */ /* 0x0002e40000000800 */
[----:B------:R-:W-:Y:S01]  /*7cb0*/  MOV R208, R178 ;  /* 0x000000b200d07202 */ /* 0x000fe20000000f00 */
[C---:B------:R-:W-:Y:S01]  /*7cc0*/  HMMA.16816.F32.BF16 R80, R112.reuse, R130, R80 ;  /* 0x000000827050723c */ /* 0x040fe20000041850 */
[----:B------:R-:W-:Y:S05]  /*7cd0*/  LDSM.16.MT88.4 R128, [R224+0xb800] ;  /* 0x00b80000e080783b */ /* 0x000fea0000004200 */
[-C--:B--2---:R-:W-:Y:S06]  /*7ce0*/  HMMA.16816.F32.BF16 R84, R112, R120.reuse, R84 ;  /* 0x000000787054723c */ /* 0x084fec0000041854 */
[C---:B------:R-:W-:Y:S05]  /*7cf0*/  HMMA.16816.F32.BF16 R88, R116.reuse, R120, R88 ;  /* 0x000000787458723c */ /* 0x040fea0000041858 */
[--C-:B-1----:R-:W-:Y:S01]  /*7d00*/  FFMA.FTZ R111, R212, UR4, -R109.reuse ;  /* 0x00000004d46f7c23 */ /* 0x102fe2000801086d */
[-C--:B------:R-:W-:Y:S01]  /*7d10*/  HMMA.16816.F32.BF16 R92, R116, R122.reuse, R92 ;  /* 0x0000007a745c723c */ /* 0x080fe2000004185c */
[----:B------:R-:W2:Y:S02]  /*7d20*/  LDL.LU R212, [R1+0x8] ;  /* 0x0000080001d47983 */ /* 0x000ea40000300800 */
[----:B------:R1:W-:Y:S02]  /*7d30*/  MUFU.EX2 R203, R111 ;  /* 0x0000006f00cb7308 */ /* 0x0003e40000000800 */
[----:B------:R-:W2:Y:S01]  /*7d40*/  LDL.LU R160, [R1+0xc] ;  /* 0x00000c0001a07983 */ /* 0x000ea20000300800 */
[----:B------:R-:W-:Y:S03]  /*7d50*/  HMMA.16816.F32.BF16 R96, R112, R122, R96 ;  /* 0x0000007a7060723c */ /* 0x000fe60000041860 */
[----:B------:R-:W-:Y:S04]  /*7d60*/  LDSM.16.MT88.4 R120, [R224+0xa800] ;  /* 0x00a80000e078783b */ /* 0x000fe80000004200 */
[----:B------:R-:W-:Y:S04]  /*7d70*/  F2FP.BF16.F32.PACK_AB R112, R244, R243 ;  /* 0x000000f3f470723e */ /* 0x000fe800000010ff */
[----:B-----5:R-:W-:Y:S02]  /*7d80*/  F2FP.BF16.F32.PACK_AB R113, R207, R242 ;  /* 0x000000f2cf71723e */ /* 0x020fe400000010ff */
[----:B----4-:R-:W-:Y:S01]  /*7d90*/  F2FP.BF16.F32.PACK_AB R114, R209, R210 ;  /* 0x000000d2d172723e */ /* 0x010fe200000010ff */
[--C-:B-1----:R-:W-:Y:S01]  /*7da0*/  FFMA.FTZ R111, R213, UR4, -R109.reuse ;  /* 0x00000004d56f7c23 */ /* 0x102fe2000801086d */
[----:B---3--:R-:W-:Y:S02]  /*7db0*/  F2FP.BF16.F32.PACK_AB R115, R206, R205 ;  /* 0x000000cdce73723e */ /* 0x008fe400000010ff */
[----:B------:R-:W-:Y:S01]  /*7dc0*/  MOV R213, R177 ;  /* 0x000000b100d57202 */ /* 0x000fe20000000f00 */
[----:B------:R1:W3:Y:S04]  /*7dd0*/  MUFU.EX2 R204, R111 ;  /* 0x0000006f00cc7308 */ /* 0x0002e80000000800 */
[-C--:B------:R-:W-:Y:S03]  /*7de0*/  HMMA.16816.F32.BF16 R4, R112, R124.reuse, R4 ;  /* 0x0000007c7004723c */ /* 0x080fe60000041804 */
[--C-:B-1----:R-:W-:Y:S01]  /*7df0*/  FFMA.FTZ R111, R221, UR4, -R110.reuse ;  /* 0x00000004dd6f7c23 */ /* 0x102fe2000801086e */
[----:B---3--:R-:W-:Y:S02]  /*7e00*/  F2FP.BF16.F32.PACK_AB R116, R204, R203 ;  /* 0x000000cbcc74723e */ /* 0x008fe400000010ff */
[----:B------:R-:W-:Y:S01]  /*7e10*/  MOV R221, R141 ;  /* 0x0000008d00dd7202 */ /* 0x000fe20000000f00 */
[----:B------:R1:W-:Y:S04]  /*7e20*/  MUFU.EX2 R201, R111 ;  /* 0x0000006f00c97308 */ /* 0x0003e80000000800 */
[--C-:B-1----:R-:W-:Y:S01]  /*7e30*/  FFMA.FTZ R111, R215, UR4, -R110.reuse ;  /* 0x00000004d76f7c23 */ /* 0x102fe2000801086e */
[----:B------:R-:W-:Y:S02]  /*7e40*/  MOV R215, R140 ;  /* 0x0000008c00d77202 */ /* 0x000fe40000000f00 */
[----:B------:R-:W-:Y:S03]  /*7e50*/  LDSM.16.MT88.4 R140, [R226+0x9c00] ;  /* 0x009c0000e28c783b */ /* 0x000fe60000004200 */
[----:B------:R1:W3:Y:S02]  /*7e60*/  MUFU.EX2 R202, R111 ;  /* 0x0000006f00ca7308 */ /* 0x0002e40000000800 */
[--C-:B-1----:R-:W-:Y:S01]  /*7e70*/  FFMA.FTZ R111, R220, UR4, -R109.reuse ;  /* 0x00000004dc6f7c23 */ /* 0x102fe2000801086d */
[----:B------:R-:W-:Y:S02]  /*7e80*/  MOV R220, R138 ;  /* 0x0000008a00dc7202 */ /* 0x000fe40000000f00 */
[----:B------:R-:W-:Y:S05]  /*7e90*/  MOV R138, R135 ;  /* 0x00000087008a7202 */ /* 0x000fea0000000f00 */
[----:B------:R1:W-:Y:S01]  /*7ea0*/  MUFU.EX2 R199, R111 ;  /* 0x0000006f00c77308 */ /* 0x0003e20000000800 */
[----:B---3--:R-:W-:Y:S01]  /*7eb0*/  F2FP.BF16.F32.PACK_AB R117, R202, R201 ;  /* 0x000000c9ca75723e */ /* 0x008fe200000010ff */
[----:B-1----:R-:W-:Y:S01]  /*7ec0*/  FFMA.FTZ R111, R222, UR4, -R109 ;  /* 0x00000004de6f7c23 */ /* 0x002fe2000801086d */
[----:B------:R-:W-:Y:S02]  /*7ed0*/  MOV R222, R137 ;  /* 0x0000008900de7202 */ /* 0x000fe40000000f00 */
[----:B------:R-:W-:Y:S05]  /*7ee0*/  MOV R137, R134 ;  /* 0x0000008600897202 */ /* 0x000fea0000000f00 */
[----:B------:R1:W3:Y:S02]  /*7ef0*/  MUFU.EX2 R200, R111 ;  /* 0x0000006f00c87308 */ /* 0x0002e40000000800 */
[--C-:B-1----:R-:W-:Y:S01]  /*7f00*/  FFMA.FTZ R111, R223, UR4, -R110.reuse ;  /* 0x00000004df6f7c23 */ /* 0x102fe2000801086e */
[----:B------:R-:W-:Y:S02]  /*7f10*/  MOV R223, R133 ;  /* 0x0000008500df7202 */ /* 0x000fe40000000f00 */
[----:B------:R-:W1:Y:S05]  /*7f20*/  LDSM.16.MT88.4 R132, [R226+0x9800] ;  /* 0x00980000e284783b */ /* 0x000e6a0000004200 */
[----:B------:R4:W-:Y:S01]  /*7f30*/  MUFU.EX2 R198, R111 ;  /* 0x0000006f00c67308 */ /* 0x0009e20000000800 */
[----:B---3--:R-:W-:Y:S01]  /*7f40*/  F2FP.BF16.F32.PACK_AB R118, R200, R199 ;  /* 0x000000c7c876723e */ /* 0x008fe200000010ff */
[----:B----4-:R-:W-:Y:S01]  /*7f50*/  FFMA.FTZ R111, R232, UR4, -R110 ;  /* 0x00000004e86f7c23 */ /* 0x010fe2000801086e */
[----:B------:R-:W-:Y:S07]  /*7f60*/  MOV R232, R139 ;  /* 0x0000008b00e87202 */ /* 0x000fee0000000f00 */
[----:B------:R3:W4:Y:S02]  /*7f70*/  MUFU.EX2 R197, R111 ;  /* 0x0000006f00c57308 */ /* 0x0007240000000800 */
[--C-:B---3--:R-:W-:Y:S01]  /*7f80*/  FFMA.FTZ R111, R233, UR4, -R105.reuse ;  /* 0x00000004e96f7c23 */ /* 0x108fe20008010869 */
[----:B----4-:R-:W-:Y:S02]  /*7f90*/  F2FP.BF16.F32.PACK_AB R119, R197, R198 ;  /* 0x000000c6c577723e */ /* 0x010fe400000010ff */
[----:B------:R-:W-:Y:S05]  /*7fa0*/  MOV R233, R138 ;  /* 0x0000008a00e97202 */ /* 0x000fea0000000f00 */
[----:B------:R3:W-:Y:S01]  /*7fb0*/  MUFU.EX2 R196, R111 ;  /* 0x0000006f00c47308 */ /* 0x0007e20000000800 */
[C---:B------:R-:W-:Y:S06]  /*7fc0*/  HMMA.16816.F32.BF16 R8, R116.reuse, R124, R8 ;  /* 0x0000007c7408723c */ /* 0x040fec0000041808 */
[-C--:B------:R-:W-:Y:S06]  /*7fd0*/  HMMA.16816.F32.BF16 R12, R116, R126.reuse, R12 ;  /* 0x0000007e740c723c */ /* 0x080fec000004180c */
[C---:B------:R-:W-:Y:S01]  /*7fe0*/  HMMA.16816.F32.BF16 R16, R112.reuse, R126, R16 ;  /* 0x0000007e7010723c */ /* 0x040fe20000041810 */
[----:B------:R-:W4:Y:S04]  /*7ff0*/  LDSM.16.MT88.4 R124, [R226+0xa800] ;  /* 0x00a80000e27c783b */ /* 0x000f280000004200 */
[--C-:B---3--:R-:W-:Y:S01]  /*8000*/  FFMA.FTZ R111, R234, UR4, -R105.reuse ;  /* 0x00000004ea6f7c23 */ /* 0x108fe20008010869 */
[-C--:B-1----:R-:W-:Y:S03]  /*8010*/  HMMA.16816.F32.BF16 R20, R112, R132.reuse, R20 ;  /* 0x000000847014723c */ /* 0x082fe60000041814 */
[----:B------:R1:W-:Y:S02]  /*8020*/  MUFU.EX2 R195, R111 ;  /* 0x0000006f00c37308 */ /* 0x0003e40000000800 */
[----:B------:R-:W-:Y:S01]  /*8030*/  MOV R234, R137 ;  /* 0x0000008900ea7202 */ /* 0x000fe20000000f00 */
[C---:B------:R-:W-:Y:S06]  /*8040*/  HMMA.16816.F32.BF16 R24, R116.reuse, R132, R24 ;  /* 0x000000847418723c */ /* 0x040fec0000041818 */
[-C--:B------:R-:W-:Y:S06]  /*8050*/  HMMA.16816.F32.BF16 R28, R116, R134.reuse, R28 ;  /* 0x00000086741c723c */ /* 0x080fec000004181c */
[C---:B------:R-:W-:Y:S05]  /*8060*/  HMMA.16816.F32.BF16 R32, R112.reuse, R134, R32 ;  /* 0x000000867020723c */ /* 0x040fea0000041820 */
[--C-:B-1----:R-:W-:Y:S01]  /*8070*/  FFMA.FTZ R111, R236, UR4, -R106.reuse ;  /* 0x00000004ec6f7c23 */ /* 0x102fe2000801086a */
[-C--:B------:R-:W-:Y:S03]  /*8080*/  HMMA.16816.F32.BF16 R36, R112, R120.reuse, R36 ;  /* 0x000000787024723c */ /* 0x080fe60000041824 */
[----:B------:R1:W-:Y:S02]  /*8090*/  MUFU.EX2 R193, R111 ;  /* 0x0000006f00c17308 */ /* 0x0003e40000000800 */
[----:B------:R-:W-:Y:S01]  /*80a0*/  MOV R236, R181 ;  /* 0x000000b500ec7202 */ /* 0x000fe20000000f00 */
[C---:B------:R-:W-:Y:S06]  /*80b0*/  HMMA.16816.F32.BF16 R40, R116.reuse, R120, R40 ;  /* 0x000000787428723c */ /* 0x040fec0000041828 */
[-C--:B------:R-:W-:Y:S06]  /*80c0*/  HMMA.16816.F32.BF16 R44, R116, R122.reuse, R44 ;  /* 0x0000007a742c723c */ /* 0x080fec000004182c */
[C---:B------:R-:W-:Y:S01]  /*80d0*/  HMMA.16816.F32.BF16 R48, R112.reuse, R122, R48 ;  /* 0x0000007a7030723c */ /* 0x040fe20000041830 */
[----:B------:R-:W3:Y:S04]  /*80e0*/  LDSM.16.MT88.4 R120, [R226+0xb800] ;  /* 0x00b80000e278783b */ /* 0x000ee80000004200 */
        /* <DEDUP_REMOVED lines=10> */
[----:B------:R-:W-:Y:S02]  /*8190*/  MUFU.EX2 R192, R111 ;  /* 0x0000006f00c07308 */ /* 0x000fe40000000800 */
[----:B------:R-:W-:Y:S01]  /*81a0*/  FFMA.FTZ R105, R214, UR4, -R105 ;  /* 0x00000004d6697c23 */ /* 0x000fe20008010869 */
[C---:B------:R-:W-:Y:S07]  /*81b0*/  HMMA.16816.F32.BF16 R72, R116.reuse, R128, R72 ;  /* 0x000000807448723c */ /* 0x040fee0000041848 */
[----:B------:R1:W-:Y:S01]  /*81c0*/  MUFU.EX2 R191, R105 ;  /* 0x0000006900bf7308 */ /* 0x0003e20000000800 */
[-C--:B------:R-:W-:Y:S03]  /*81d0*/  HMMA.16816.F32.BF16 R76, R116, R130.reuse, R76 ;  /* 0x00000082744c723c */ /* 0x080fe6000004184c */
[----:B------:R-:W-:Y:S03]  /*81e0*/  MOV R217, R185 ;  /* 0x000000b900d97202 */ /* 0x000fe60000000f00 */
[C---:B------:R-:W-:Y:S05]  /*81f0*/  HMMA.16816.F32.BF16 R80, R112.reuse, R130, R80 ;  /* 0x000000827050723c */ /* 0x040fea0000041850 */
[----:B------:R-:W-:Y:S01]  /*8200*/  MOV R214, R182 ;  /* 0x000000b600d67202 */ /* 0x000fe20000000f00 */
[-C--:B---3--:R-:W-:Y:S01]  /*8210*/  HMMA.16816.F32.BF16 R84, R112, R120.reuse, R84 ;  /* 0x000000787054723c */ /* 0x088fe20000041854 */
[----:B------:R-:W3:Y:S04]  /*8220*/  LDSM.16.MT88.4 R180, [R224+0xbc00] ;  /* 0x00bc0000e0b4783b */ /* 0x000ee80000004200 */
[--C-:B-1----:R-:W-:Y:S01]  /*8230*/  FFMA.FTZ R105, R218, UR4, -R106.reuse ;  /* 0x00000004da697c23 */ /* 0x102fe2000801086a */
[C---:B------:R-:W-:Y:S03]  /*8240*/  HMMA.16816.F32.BF16 R88, R116.reuse, R120, R88 ;  /* 0x000000787458723c */ /* 0x040fe60000041858 */
[----:B------:R1:W-:Y:S01]  /*8250*/  MUFU.EX2 R190, R105 ;  /* 0x0000006900be7308 */ /* 0x0003e20000000800 */
[----:B------:R-:W5:Y:S01]  /*8260*/  LDL.LU R218, [R1+0x4] ;  /* 0x0000040001da7983 */ /* 0x000f620000300800 */
[----:B------:R-:W-:Y:S01]  /*8270*/  FFMA.FTZ R106, R216, UR4, -R106 ;  /* 0x00000004d86a7c23 */ /* 0x000fe2000801086a */
[-C--:B------:R-:W-:Y:S05]  /*8280*/  HMMA.16816.F32.BF16 R92, R116, R122.reuse, R92 ;  /* 0x0000007a745c723c */ /* 0x080fea000004185c */
[----:B------:R-:W-:Y:S01]  /*8290*/  MOV R216, R184 ;  /* 0x000000b800d87202 */ /* 0x000fe20000000f00 */
[----:B------:R-:W-:Y:S01]  /*82a0*/  HMMA.16816.F32.BF16 R96, R112, R122, R96 ;  /* 0x0000007a7060723c */ /* 0x000fe20000041860 */
[----:B------:R-:W4:Y:S04]  /*82b0*/  MUFU.EX2 R189, R106 ;  /* 0x0000006a00bd7308 */ /* 0x000f280000000800 */
[----:B--2---:R-:W-:Y:S01]  /*82c0*/  FFMA.FTZ R2, R2, R212, R213 ;  /* 0x000000d402027223 */ /* 0x004fe200000100d5 */
[----:B------:R-:W-:Y:S01]  /*82d0*/  MOV R213, R163 ;  /* 0x000000a300d57202 */ /* 0x000fe20000000f00 */
[----:B------:R-:W-:Y:S01]  /*82e0*/  FFMA.FTZ R0, R0, R160, R161 ;  /* 0x000000a000007223 */ /* 0x000fe200000100a1 */
[--C-:B-1----:R-:W-:Y:S02]  /*82f0*/  FFMA.FTZ R105, R219, UR4, -R109.reuse ;  /* 0x00000004db697c23 */ /* 0x102fe4000801086d */
[----:B------:R-:W2:Y:S01]  /*8300*/  LDL.LU R219, [R1] ;  /* 0x0000000001db7983 */ /* 0x000ea20000300800 */
[----:B------:R-:W-:Y:S01]  /*8310*/  MOV R212, R162 ;  /* 0x000000a200d47202 */ /* 0x000fe20000000f00 */
[----:B------:R1:W-:Y:S01]  /*8320*/  MUFU.EX2 R187, R105 ;  /* 0x0000006900bb7308 */ /* 0x0003e20000000800 */
[----:B------:R-:W-:Y:S01]  /*8330*/  FADD.FTZ R0, R168, R0 ;  /* 0x00000000a8007221 */ /* 0x000fe20000010000 */
[----:B------:R-:W-:Y:S01]  /*8340*/  FADD.FTZ R2, R169, R2 ;  /* 0x00000002a9027221 */ /* 0x000fe20000010000 */
[----:B----4-:R-:W-:Y:S01]  /*8350*/  F2FP.BF16.F32.PACK_AB R111, R189, R190 ;  /* 0x000000bebd6f723e */ /* 0x010fe200000010ff */
[--C-:B-1----:R-:W-:Y:S01]  /*8360*/  FFMA.FTZ R105, R237, UR4, -R109.reuse ;  /* 0x00000004ed697c23 */ /* 0x102fe2000801086d */
[----:B------:R-:W-:Y:S05]  /*8370*/  MOV R237, R176 ;  /* 0x000000b000ed7202 */ /* 0x000fea0000000f00 */
[----:B------:R1:W4:Y:S02]  /*8380*/  MUFU.EX2 R188, R105 ;  /* 0x0000006900bc7308 */ /* 0x0003240000000800 */
[--C-:B-1----:R-:W-:Y:S01]  /*8390*/  FFMA.FTZ R105, R238, UR4, -R110.reuse ;  /* 0x00000004ee697c23 */ /* 0x102fe2000801086e */
[----:B----4-:R-:W-:Y:S07]  /*83a0*/  F2FP.BF16.F32.PACK_AB R176, R188, R187 ;  /* 0x000000bbbcb0723e */ /* 0x010fee00000010ff */
[----:B------:R1:W-:Y:S02]  /*83b0*/  MUFU.EX2 R185, R105 ;  /* 0x0000006900b97308 */ /* 0x0003e40000000800 */
[--C-:B-1----:R-:W-:Y:S01]  /*83c0*/  FFMA.FTZ R105, R241, UR4, -R110.reuse ;  /* 0x00000004f1697c23 */ /* 0x102fe2000801086e */
[----:B------:R-:W-:Y:S01]  /*83d0*/  FFMA.FTZ R110, R108, UR4, -R110 ;  /* 0x000000046c6e7c23 */ /* 0x000fe2000801086e */
[----:B------:R-:W-:Y:S06]  /*83e0*/  F2FP.BF16.F32.PACK_AB R108, R195, R196 ;  /* 0x000000c4c36c723e */ /* 0x000fec00000010ff */
[----:B------:R1:W4:Y:S02]  /*83f0*/  MUFU.EX2 R186, R105 ;  /* 0x0000006900ba7308 */ /* 0x0003240000000800 */
[--C-:B-1----:R-:W-:Y:S01]  /*8400*/  FFMA.FTZ R105, R240, UR4, -R109.reuse ;  /* 0x00000004f0697c23 */ /* 0x102fe2000801086d */
[----:B------:R-:W-:Y:S01]  /*8410*/  FFMA.FTZ R109, R239, UR4, -R109 ;  /* 0x00000004ef6d7c23 */ /* 0x000fe2000801086d */
[----:B----4-:R-:W-:Y:S06]  /*8420*/  F2FP.BF16.F32.PACK_AB R177, R186, R185 ;  /* 0x000000b9bab1723e */ /* 0x010fec00000010ff */
[----:B------:R-:W-:Y:S10]  /*8430*/  MUFU.EX2 R184, R105 ;  /* 0x0000006900b87308 */ /* 0x000ff40000000800 */
[----:B------:R1:W4:Y:S10]  /*8440*/  MUFU.EX2 R106, R109 ;  /* 0x0000006d006a7308 */ /* 0x0003340000000800 */
[----:B------:R3:W3:Y:S01]  /*8450*/  MUFU.EX2 R105, R110 ;  /* 0x0000006e00697308 */ /* 0x0006e20000000800 */
[----:B-1----:R-:W-:Y:S02]  /*8460*/  F2FP.BF16.F32.PACK_AB R109, R194, R193 ;  /* 0x000000c1c26d723e */ /* 0x002fe400000010ff */
[----:B----4-:R-:W-:Y:S02]  /*8470*/  F2FP.BF16.F32.PACK_AB R178, R106, R184 ;  /* 0x000000b86ab2723e */ /* 0x010fe400000010ff */
[----:B---3--:R-:W-:Y:S02]  /*8480*/  F2FP.BF16.F32.PACK_AB R110, R191, R192 ;  /* 0x000000c0bf6e723e */ /* 0x008fe400000010ff */
[----:B------:R-:W-:Y:S05]  /*8490*/  F2FP.BF16.F32.PACK_AB R179, R105, R107 ;  /* 0x0000006b69b3723e */ /* 0x000fea00000010ff */
[-C--:B------:R-:W-:Y:S01]  /*84a0*/  HMMA.16816.F32.BF16 R116, R108, R124.reuse, R4 ;  /* 0x0000007c6c74723c */ /* 0x080fe20000041804 */
[----:B------:R-:W1:Y:S05]  /*84b0*/  LDSM.16.MT88.4 R4, [R226+0xbc00] ;  /* 0x00bc0000e204783b */ /* 0x000e6a0000004200 */
[C---:B------:R-:W-:Y:S06]  /*84c0*/  HMMA.16816.F32.BF16 R112, R176.reuse, R124, R8 ;  /* 0x0000007cb070723c */ /* 0x040fec0000041808 */
        /* <DEDUP_REMOVED lines=10> */
[C---:B------:R-:W-:Y:S06]  /*8570*/  HMMA.16816.F32.BF16 R140, R108.reuse, R142, R32 ;  /* 0x0000008e6c8c723c */ /* 0x040fec0000041820 */
[-C--:B------:R-:W-:Y:S06]  /*8580*/  HMMA.16816.F32.BF16 R148, R108, R156.reuse, R36 ;  /* 0x0000009c6c94723c */ /* 0x080fec0000041824 */
[C---:B------:R-:W-:Y:S06]  /*8590*/  HMMA.16816.F32.BF16 R144, R176.reuse, R156, R40 ;  /* 0x0000009cb090723c */ /* 0x040fec0000041828 */
[-C--:B------:R-:W-:Y:S06]  /*85a0*/  HMMA.16816.F32.BF16 R152, R176, R158.reuse, R44 ;  /* 0x0000009eb098723c */ /* 0x080fec000004182c */
[C---:B------:R-:W-:Y:S06]  /*85b0*/  HMMA.16816.F32.BF16 R156, R108.reuse, R158, R48 ;  /* 0x0000009e6c9c723c */ /* 0x040fec0000041830 */
[-C--:B------:R-:W-:Y:S06]  /*85c0*/  HMMA.16816.F32.BF16 R164, R108, R172.reuse, R52 ;  /* 0x000000ac6ca4723c */ /* 0x080fec0000041834 */
[C---:B------:R-:W-:Y:S05]  /*85d0*/  HMMA.16816.F32.BF16 R160, R176.reuse, R172, R56 ;  /* 0x000000acb0a0723c */ /* 0x040fea0000041838 */
[----:B-----5:R-:W-:Y:S06]  /*85e0*/  FFMA.FTZ R3, R3, R218, R216 ;  /* 0x000000da03037223 */ /* 0x020fec00000100d8 */
[----:B------:R-:W-:Y:S04]  /*85f0*/  FADD.FTZ R3, R170, R3 ;  /* 0x00000003aa037221 */ /* 0x000fe80000010000 */
[----:B------:R-:W-:Y:S04]  /*8600*/  FADD.FTZ R3, R217, R3 ;  /* 0x00000003d9037221 */ /* 0x000fe80000010000 */
[----:B------:R-:W-:Y:S04]  /*8610*/  FADD.FTZ R0, R233, R3 ;  /* 0x00000003e9007221 */ /* 0x000fe80000010000 */
[----:B------:R-:W-:Y:S01]  /*8620*/  FADD.FTZ R3, R220, R0 ;  /* 0x00000000dc037221 */ /* 0x000fe20000010000 */
[----:B------:R-:W-:Y:S01]  /*8630*/  FADD.FTZ R0, R252, R9 ;  /* 0x00000009fc007221 */ /* 0x000fe20000010000 */
[----:B--2---:R-:W-:Y:S02]  /*8640*/  FFMA.FTZ R100, R100, R219, R237 ;  /* 0x000000db64647223 */ /* 0x004fe400000100ed */
[----:B------:R-:W-:Y:S02]  /*8650*/  FADD.FTZ R9, R221, R3 ;  /* 0x00000003dd097221 */ /* 0x000fe40000010000 */
[----:B------:R-:W-:Y:S01]  /*8660*/  FADD.FTZ R8, R208, R100 ;  /* 0x00000064d0087221 */ /* 0x000fe20000010000 */
[----:B------:R-:W-:Y:S01]  /*8670*/  MOV R208, R211 ;  /* 0x000000d300d07202 */ /* 0x000fe20000000f00 */
[----:B------:R-:W-:Y:S01]  /*8680*/  FADD.FTZ R9, R212, R9 ;  /* 0x00000009d4097221 */ /* 0x000fe20000010000 */
[----:B------:R-:W-:Y:S01]  /*8690*/  MOV R211, R171 ;  /* 0x000000ab00d37202 */ /* 0x000fe20000000f00 */
[----:B------:R-:W-:Y:S01]  /*86a0*/  FADD.FTZ R8, R214, R8 ;  /* 0x00000008d6087221 */ /* 0x000fe20000010000 */
[-C--:B------:R-:W-:Y:S03]  /*86b0*/  HMMA.16816.F32.BF16 R168, R176, R174.reuse, R60 ;  /* 0x000000aeb0a8723c */ /* 0x080fe6000004183c */
[----:B------:R-:W-:Y:S01]  /*86c0*/  FADD.FTZ R9, R211, R9 ;  /* 0x00000009d3097221 */ /* 0x000fe20000010000 */
[----:B------:R-:W-:Y:S01]  /*86d0*/  FADD.FTZ R8, R234, R8 ;  /* 0x00000008ea087221 */ /* 0x000fe20000010000 */
        /* <DEDUP_REMOVED lines=15> */
[-C--:B------:R-:W-:Y:S05]  /*87d0*/  HMMA.16816.F32.BF16 R92, R176, R6.reuse, R92 ;  /* 0x00000006b05c723c */ /* 0x080fea000004185c */
        /* <DEDUP_REMOVED lines=19> */
[----:B------:R-:W-:Y:S02]  /*8910*/  FADD.FTZ R2, R209, R9 ;  /* 0x00000009d1027221 */ /* 0x000fe40000010000 */
        /* <DEDUP_REMOVED lines=17> */
[----:B------:R-:W-:Y:S01]  /*8a30*/  STL [R1], R5 ;  /* 0x0000000501007387 */ /* 0x000fe20000100800 */
[----:B------:R-:W-:Y:S03]  /*8a40*/  MOV R105, R102 ;  /* 0x0000006600697202 */ /* 0x000fe60000000f00 */
[----:B------:R1:W-:Y:S04]  /*8a50*/  STL [R1+0x4], R3 ;  /* 0x0000040301007387 */ /* 0x0003e80000100800 */
[----:B------:R2:W-:Y:S04]  /*8a60*/  STL [R1+0x8], R2 ;  /* 0x0000080201007387 */ /* 0x0005e80000100800 */
[----:B------:R2:W-:Y:S01]  /*8a70*/  STL [R1+0xc], R0 ;  /* 0x00000c0001007387 */ /* 0x0005e20000100800 */
[----:B-1----:R-:W-:Y:S01]  /*8a80*/  MOV R3, R104 ;  /* 0x0000006800037202 */ /* 0x002fe20000000f00 */
[----:B------:R-:W-:Y:S06]  /*8a90*/  @P0 BRA `(.L_x_350) ;  /* 0xffffffc800200947 */ /* 0x000fec000383ffff */
.L_x_349:
[----:B------:R-:W2:Y:S04]  /*8aa0*/  LDL.LU R5, [R1] ;  /* 0x0000000001057983 */ /* 0x000ea80000300800 */
[----:B------:R-:W3:Y:S04]  /*8ab0*/  LDL.LU R4, [R1+0x4] ;  /* 0x0000040001047983 */ /* 0x000ee80000300800 */
[----:B------:R-:W4:Y:S04]  /*8ac0*/  LDL.LU R9, [R1+0x8] ;  /* 0x0000080001097983 */ /* 0x000f280000300800 */
[----:B------:R-:W5:Y:S04]  /*8ad0*/  LDL.LU R8, [R1+0xc] ;  /* 0x00000c0001087983 */ /* 0x000f680000300800 */
[----:B------:R-:W5:Y:S01]  /*8ae0*/  LDL R13, [R1+0x3c] ;  /* 0x00003c00010d7983 */ /* 0x000f620000100800 */
[----:B------:R-:W1:Y:S01]  /*8af0*/  S2UR UR4, SR_CgaCtaId ;  /* 0x00000000000479c3 */ /* 0x000e620000008800 */
[----:B------:R-:W-:Y:S01]  /*8b00*/  UMOV UR5, 0x400 ;  /* 0x0000040000057882 */ /* 0x000fe20000000000 */
[----:B------:R-:W1:Y:S02]  /*8b10*/  S2R R12, SR_TID.X ;  /* 0x00000000000c7919 */ /* 0x000e640000002100 */
[----:B-1----:R-:W-:Y:S01]  /*8b20*/  ULEA UR4, UR4, UR5, 0x18 ;  /* 0x0000000504047291 */ /* 0x002fe2000f8ec03f */
[----:B------:R-:W-:-:S04]  /*8b30*/  SHF.R.S32.HI R51, RZ, 0x1f, R12 ;  /* 0x0000001fff337819 */ /* 0x000fc8000001140c */
[CC--:B------:R-:W-:Y:S02]  /*8b40*/  LEA.HI R10, R51.reuse, R12.reuse, RZ, 0x2 ;  /* 0x0000000c330a7211 */ /* 0x0c0fe400078f10ff */
[----:B------:R-:W-:Y:S02]  /*8b50*/  LEA.HI R51, R51, R12, RZ, 0x5 ;  /* 0x0000000c33337211 */ /* 0x000fe400078f28ff */
[----:B------:R-:W-:Y:S02]  /*8b60*/  SHF.R.S32.HI R11, RZ, 0x2, R10 ;  /* 0x00000002ff0b7819 */ /* 0x000fe4000001140a */
[----:B------:R-:W-:Y:S02]  /*8b70*/  SHF.R.S32.HI R51, RZ, 0x5, R51 ;  /* 0x00000005ff337819 */ /* 0x000fe40000011433 */
[----:B------:R-:W-:-:S04]  /*8b80*/  SHF.R.S32.HI R3, RZ, 0x1f, R11 ;  /* 0x0000001fff037819 */ /* 0x000fc8000001140b */
[----:B------:R-:W-:-:S04]  /*8b90*/  LEA.HI R3, R3, R11, RZ, 0x3 ;  /* 0x0000000b03037211 */ /* 0x000fc800078f18ff */
[----:B------:R-:W-:-:S04]  /*8ba0*/  LOP3.LUT R3, R3, 0xfffffff8, RZ, 0xc0, !PT ;  /* 0xfffffff803037812 */ /* 0x000fc800078ec0ff */
[----:B------:R-:W-:Y:S01]  /*8bb0*/  IADD3 R3, R11, -R3, RZ ;  /* 0x800000030b037210 */ /* 0x000fe20007ffe0ff */
[----:B--2---:R-:W1:Y:S04]  /*8bc0*/  SHFL.BFLY PT, R2, R5, 0x2, 0x1f ;  /* 0x0c401f0005027f89 */ /* 0x004e6800000e0000 */
[----:B---3--:R-:W2:Y:S04]  /*8bd0*/  SHFL.BFLY PT, R0, R4, 0x2, 0x1f ;  /* 0x0c401f0004007f89 */ /* 0x008ea800000e0000 */
[----:B----4-:R-:W3:Y:S04]  /*8be0*/  SHFL.BFLY PT, R7, R9, 0x2, 0x1f ;  /* 0x0c401f0009077f89 */ /* 0x010ee800000e0000 */
[----:B-----5:R-:W4:Y:S01]  /*8bf0*/  SHFL.BFLY PT, R6, R8, 0x2, 0x1f ;  /* 0x0c401f0008067f89 */ /* 0x020f2200000e0000 */
[----:B------:R-:W-:Y:S01]  /*8c00*/  ISETP.NE.AND P1, PT, R13, -0x1, PT ;  /* 0xffffffff0d00780c */ /* 0x000fe20003f25270 */
[----:B-1----:R-:W-:Y:S01]  /*8c10*/  FADD.FTZ R2, R2, R5 ;  /* 0x0000000502027221 */ /* 0x002fe20000010000 */
[----:B--2---:R-:W-:-:S04]  /*8c20*/  FADD.FTZ R0, R0, R4 ;  /* 0x0000000400007221 */ /* 0x004fc80000010000 */
[----:B------:R-:W1:Y:S01]  /*8c30*/  SHFL.BFLY PT, R5, R2, 0x1, 0x1f ;  /* 0x0c201f0002057f89 */ /* 0x000e6200000e0000 */
[----:B---3--:R-:W-:-:S03]  /*8c40*/  FADD.FTZ R7, R7, R9 ;  /* 0x0000000907077221 */ /* 0x008fc60000010000 */
[----:B------:R-:W2:Y:S01]  /*8c50*/  SHFL.BFLY PT, R4, R0, 0x1, 0x1f ;  /* 0x0c201f0000047f89 */ /* 0x000ea200000e0000 */
[----:B----4-:R-:W-:-:S03]  /*8c60*/  FADD.FTZ R6, R6, R8 ;  /* 0x0000000806067221 */ /* 0x010fc60000010000 */
[----:B------:R-:W3:Y:S01]  /*8c70*/  SHFL.BFLY PT, R55, R7, 0x1, 0x1f ;  /* 0x0c201f0007377f89 */ /* 0x000ee200000e0000 */
[----:B------:R-:W4:Y:S03]  /*8c80*/  @P1 LDC.64 R8, c[0x0][0x298] ;  /* 0x0000a600ff081b82 */ /* 0x000f260000000a00 */
[----:B------:R-:W5:Y:S01]  /*8c90*/  SHFL.BFLY PT, R56, R6, 0x1, 0x1f ;  /* 0x0c201f0006387f89 */ /* 0x000f6200000e0000 */
[----:B-1----:R-:W-:Y:S01]  /*8ca0*/  FADD.FTZ R58, R2, R5 ;  /* 0x00000005023a7221 */ /* 0x002fe20000010000 */
[----:B------:R-:W-:Y:S01]  /*8cb0*/  LOP3.LUT R2, R10, 0xfffffffc, RZ, 0xc0, !PT ;  /* 0xfffffffc0a027812 */ /* 0x000fe200078ec0ff */
[----:B--2---:R-:W-:Y:S01]  /*8cc0*/  FADD.FTZ R57, R0, R4 ;  /* 0x0000000400397221 */ /* 0x004fe20000010000 */
[----:B------:R-:W-:Y:S02]  /*8cd0*/  LEA.HI R0, R3, R3, RZ, 0x1 ;  /* 0x0000000303007211 */ /* 0x000fe400078f08ff */
[----:B------:R-:W-:Y:S01]  /*8ce0*/  IADD3 R5, -R2, R12, RZ ;  /* 0x0000000c02057210 */ /* 0x000fe20007ffe1ff */
[----:B---3--:R-:W-:Y:S01]  /*8cf0*/  FADD.FTZ R55, R7, R55 ;  /* 0x0000003707377221 */ /* 0x008fe20000010000 */
[----:B------:R-:W-:-:S02]  /*8d00*/  SHF.R.S32.HI R2, RZ, 0x1, R0 ;  /* 0x00000001ff027819 */ /* 0x000fc40000011400 */
[----:B------:R-:W-:Y:S01]  /*8d10*/  LOP3.LUT R4, R0, 0x3fffffe, RZ, 0xc0, !PT ;  /* 0x03fffffe00047812 */ /* 0x000fe200078ec0ff */
[----:B-----5:R-:W-:Y:S01]  /*8d20*/  FADD.FTZ R56, R6, R56 ;  /* 0x0000003806387221 */ /* 0x020fe20000010000 */
[----:B------:R-:W-:Y:S02]  /*8d30*/  SHF.L.U32 R12, R2, 0x6, RZ ;  /* 0x00000006020c7819 */ /* 0x000fe400000006ff */
[----:B------:R-:W-:Y:S02]  /*8d40*/  FSETP.NE.FTZ.AND P5, PT, R58, RZ, PT ;  /* 0x000000ff3a00720b */ /* 0x000fe40003fb5000 */
[----:B------:R-:W-:Y:S02]  /*8d50*/  IADD3 R4, R3, -R4, RZ ;  /* 0x8000000403047210 */ /* 0x000fe40007ffe0ff */
[----:B------:R-:W-:Y:S02]  /*8d60*/  LEA R3, R51, R5, 0x8 ;  /* 0x0000000533037211 */ /* 0x000fe400078e40ff */
[----:B------:R-:W-:-:S02]  /*8d70*/  LOP3.LUT R12, R12, 0xc0, RZ, 0xc0, !PT ;  /* 0x000000c00c0c7812 */ /* 0x000fc400078ec0ff */
[----:B------:R-:W-:Y:S02]  /*8d80*/  FSETP.NE.FTZ.AND P4, PT, R57, RZ, PT ;  /* 0x000000ff3900720b */ /* 0x000fe40003f95000 */
[----:B------:R-:W-:Y:S02]  /*8d90*/  MOV R0, 0x3f800000 ;  /* 0x3f80000000007802 */ /* 0x000fe40000000f00 */
[----:B------:R-:W-:Y:S01]  /*8da0*/  LEA R3, R4, R3, 0x4 ;  /* 0x0000000304037211 */ /* 0x000fe200078e20ff */
[C---:B----4-:R-:W-:Y:S01]  /*8db0*/  @P1 IMAD.WIDE.U32 R4, R13.reuse, R8, RZ ;  /* 0x000000080d041225 */ /* 0x050fe200078e00ff */
[----:B------:R-:W-:Y:S02]  /*8dc0*/  LEA.HI R12, R12, R12, RZ, 0x1d ;  /* 0x0000000c0c0c7211 */ /* 0x000fe400078fe8ff */
[----:B------:R-:W1:Y:S01]  /*8dd0*/  @P5 MUFU.RCP R0, R58 ;  /* 0x0000003a00005308 */ /* 0x000e620000001000 */
[----:B------:R-:W-:Y:S01]  /*8de0*/  @P1 IMAD R60, R13, R9, R5 ;  /* 0x000000090d3c1224 */ /* 0x000fe200078e0205 */
[----:B------:R-:W-:-:S02]  /*8df0*/  LEA R12, R3, R12, 0x1 ;  /* 0x0000000c030c7211 */ /* 0x000fc400078e08ff */
[----:B------:R-:W-:Y:S02]  /*8e00*/  MOV R3, 0x3f800000 ;  /* 0x3f80000000037802 */ /* 0x000fe40000000f00 */
[----:B------:R-:W-:Y:S02]  /*8e10*/  LEA R12, R12, UR4, 0x1 ;  /* 0x000000040c0c7c11 */ /* 0x000fe4000f8e08ff */
        /* <DEDUP_REMOVED lines=34> */
.L_x_353:
        /* <DEDUP_REMOVED lines=23> */
.L_x_354:
        /* <DEDUP_REMOVED lines=276> */
.L_x_356:
[----:B------:R-:W-:Y:S05]  /*a2f0*/  BSYNC B0 ;  /* 0x0000000000007941 */ /* 0x000fea0003800000 */
.L_x_355:
[----:B------:R-:W2:Y:S01]  /*a300*/  LDL.LU.64 R10, [R1+0x40] ;  /* 0x00004000010a7983 */ /* 0x000ea20000300a00 */
[----:B------:R-:W-:Y:S01]  /*a310*/  SHF.R.S32.HI R0, RZ, 0x1f, R36 ;  /* 0x0000001fff007819 */ /* 0x000fe20000011424 */
[----:B------:R-:W-:Y:S02]  /*a320*/  ULDC.64 UR4, c[0x0][0x2a0] ;  /* 0x0000a80000047ab9 */ /* 0x000fe40000000a00 */
[----:B-1----:R-:W3:Y:S04]  /*a330*/  LDL.LU.64 R8, [R1+0x58] ;  /* 0x0000580001087983 */ /* 0x002ee80000300a00 */
[----:B------:R-:W4:Y:S04]  /*a340*/  LDL.LU R7, [R1+0x60] ;  /* 0x0000600001077983 */ /* 0x000f280000300800 */
[----:B------:R-:W4:Y:S04]  /*a350*/  LDL.LU R5, [R1+0x68] ;  /* 0x0000680001057983 */ /* 0x000f280000300800 */
[----:B------:R-:W4:Y:S04]  /*a360*/  LDL.LU R4, [R1+0x64] ;  /* 0x0000640001047983 */ /* 0x000f280000300800 */
[----:B------:R1:W5:Y:S01]  /*a370*/  LDL.64 R38, [R1+0x48] ;  /* 0x0000480001267983 */ /* 0x0003620000100a00 */
[----:B------:R-:W-:Y:S01]  /*a380*/  IMAD R0, R0, UR4, RZ ;  /* 0x0000000400007c24 */ /* 0x000fe2000f8e02ff */
[----:B------:R-:W-:Y:S02]  /*a390*/  BSSY B0, `(.L_x_357) ;  /* 0x000001a000007945 */ /* 0x000fe40003800000 */
[----:B------:R1:W1:Y:S01]  /*a3a0*/  LDS.128 R20, [R230] ;  /* 0x00000000e6147984 */ /* 0x0002620000000c00 */
[----:B------:R-:W-:-:S03]  /*a3b0*/  IMAD R0, R36, UR5, R0 ;  /* 0x0000000524007c24 */ /* 0x000fc6000f8e0200 */
[----:B------:R1:W1:Y:S04]  /*a3c0*/  LDS.128 R16, [R230+0x2000] ;  /* 0x00200000e6107984 */ /* 0x0002680000000c00 */
[----:B------:R1:W1:Y:S01]  /*a3d0*/  LDS.128 R12, [R230+0x4000] ;  /* 0x00400000e60c7984 */ /* 0x0002620000000c00 */
[----:B--2--5:R-:W-:Y:S02]  /*a3e0*/  ISETP.GE.AND P3, PT, R10, R61, PT ;  /* 0x0000003d0a00720c */ /* 0x024fe40003f66270 */
[----:B---3--:R-:W-:Y:S02]  /*a3f0*/  IADD3 R2, P0, R8, R59, RZ ;  /* 0x0000003b08027210 */ /* 0x008fe40007f1e0ff */
[----:B----4-:R-:W-:-:S03]  /*a400*/  ISETP.GE.AND P2, PT, R7, R61, PT ;  /* 0x0000003d0700720c */ /* 0x010fc60003f46270 */
[----:B------:R-:W-:Y:S01]  /*a410*/  IMAD.X R3, R9, 0x1, R60, P0 ;  /* 0x0000000109037824 */ /* 0x000fe200000e063c */
[-C--:B------:R-:W-:Y:S01]  /*a420*/  ISETP.GE.AND P1, PT, R5, R61.reuse, PT ;  /* 0x0000003d0500720c */ /* 0x080fe20003f26270 */
[----:B------:R-:W-:Y:S01]  /*a430*/  IMAD.WIDE.U32 R8, R36, UR4, R2 ;  /* 0x0000000424087c25 */ /* 0x000fe2000f8e0002 */
[----:B------:R-:W-:-:S03]  /*a440*/  ISETP.GE.AND P0, PT, R4, R61, PT ;  /* 0x0000003d0400720c */ /* 0x000fc60003f06270 */
[----:B------:R-:W-:Y:S01]  /*a450*/  IMAD.IADD R7, R9, 0x1, R0 ;  /* 0x0000000109077824 */ /* 0x000fe200078e0200 */
[----:B-1----:R-:W-:Y:S09]  /*a460*/  @P3 BRA `(.L_x_358) ;  /* 0x0000000000303947 */ /* 0x002ff20003800000 */
        /* <DEDUP_REMOVED lines=12> */
.L_x_358:
[----:B------:R-:W-:Y:S05]  /*a530*/  BSYNC B0 ;  /* 0x0000000000007941 */ /* 0x000fea0003800000 */
.L_x_357:
[----:B-1----:R1:W2:Y:S01]  /*a540*/  LDS.128 R20, [R230+0x800] ;  /* 0x00080000e6147984 */ /* 0x0022a20000000c00 */
[----:B------:R-:W-:Y:S03]  /*a550*/  BSSY B0, `(.L_x_359) ;  /* 0x0000013000007945 */ /* 0x000fe60003800000 */
[----:B------:R1:W3:Y:S04]  /*a560*/  LDS.128 R16, [R230+0x2800] ;  /* 0x00280000e6107984 */ /* 0x0002e80000000c00 */
[----:B------:R1:W4:Y:S01]  /*a570*/  LDS.128 R12, [R230+0x4800] ;  /* 0x00480000e60c7984 */ /* 0x0003220000000c00 */
[----:B------:R-:W-:Y:S05]  /*a580*/  @P2 BRA `(.L_x_360) ;  /* 0x00000000003c2947 */ /* 0x000fea0003800000 */
[----:B------:R-:W-:Y:S01]  /*a590*/  IADD3 R0, P2, R38, 0x20, RZ ;  /* 0x0000002026007810 */ /* 0x000fe20007f5e0ff */
        /* <DEDUP_REMOVED lines=14> */
.L_x_360:
[----:B------:R-:W-:Y:S05]  /*a680*/  BSYNC B0 ;  /* 0x0000000000007941 */ /* 0x000fea0003800000 */
.L_x_359:
[----:B--2---:R2:W1:Y:S01]  /*a690*/  LDS.128 R20, [R230+0x1000] ;  /* 0x00100000e6147984 */ /* 0x0044620000000c00 */
[----:B------:R-:W-:Y:S03]  /*a6a0*/  BSSY B0, `(.L_x_361) ;  /* 0x0000013000007945 */ /* 0x000fe60003800000 */
[----:B---3--:R2:W3:Y:S04]  /*a6b0*/  LDS.128 R16, [R230+0x3000] ;  /* 0x00300000e6107984 */ /* 0x0084e80000000c00 */
[----:B----4-:R2:W4:Y:S01]  /*a6c0*/  LDS.128 R12, [R230+0x5000] ;  /* 0x00500000e60c7984 */ /* 0x0105220000000c00 */
        /* <DEDUP_REMOVED lines=16> */
.L_x_362:
[----:B------:R-:W-:Y:S05]  /*a7d0*/  BSYNC B0 ;  /* 0x0000000000007941 */ /* 0x000fea0003800000 */
.L_x_361:
[----:B------:R-:W-:Y:S05]  /*a7e0*/  @P0 EXIT ;  /* 0x000000000000094d */ /* 0x000fea0003800000 */
[----:B------:R-:W-:Y:S01]  /*a7f0*/  IADD3 R6, P0, R38, 0x60, RZ ;  /* 0x0000006026067810 */ /* 0x000fe20007f1e0ff */
        /* <DEDUP_REMOVED lines=15> */
.L_x_345:
[----:B------:R-:W2:Y:S01]  /*a8f0*/  LDL.LU R20, [R1+0x3c] ;  /* 0x00003c0001147983 */ /* 0x000ea20000300800 */
[----:B------:R-:W1:Y:S01]  /*a900*/  LDC.U8 R0, c[0x0][0x3d9] ;  /* 0x0000f640ff007b82 */ /* 0x000e620000000000 */
[----:B------:R-:W-:Y:S01]  /*a910*/  ULDC.64 UR4, c[0x0][0x2a0] ;  /* 0x0000a80000047ab9 */ /* 0x000fe20000000a00 */
[----:B------:R-:W-:Y:S01]  /*a920*/  CS2R R14, SRZ ;  /* 0x00000000000e7805 */ /* 0x000fe2000001ff00 */
[----:B------:R-:W3:Y:S01]  /*a930*/  S2R R21, SR_TID.X ;  /* 0x0000000000157919 */ /* 0x000ee20000002100 */
[----:B------:R-:W-:Y:S04]  /*a940*/  BSSY B0, `(.L_x_363) ;  /* 0x000004a000007945 */ /* 0x000fe80003800000 */
[----:B------:R-:W4:Y:S01]  /*a950*/  LDC.U8 R4, c[0x0][0x3d8] ;  /* 0x0000f600ff047b82 */ /* 0x000f220000000000 */
[----:B-1----:R-:W-:-:S02]  /*a960*/  ISETP.NE.AND P1, PT, R0, RZ, PT ;  /* 0x000000ff0000720c */ /* 0x002fc40003f25270 */
[C---:B----4-:R-:W-:Y:S02]  /*a970*/  ISETP.NE.AND P0, PT, R4.reuse, RZ, PT ;  /* 0x000000ff0400720c */ /* 0x050fe40003f05270 */
[----:B------:R-:W-:Y:S02]  /*a980*/  ISETP.NE.AND P2, PT, R4, RZ, !P1 ;  /* 0x000000ff0400720c */ /* 0x000fe40004f45270 */
[----:B------:R-:W-:-:S07]  /*a990*/  ISETP.NE.OR P0, PT, R0, RZ, !P0 ;  /* 0x000000ff0000720c */ /* 0x000fce0004705670 */
[----:B------:R-:W1:Y:S01]  /*a9a0*/  @!P1 LDC R9, c[0x0][0x2c4] ;  /* 0x0000b100ff099b82 */ /* 0x000e620000000800 */
[----:B---3--:R-:W-:-:S04]  /*a9b0*/  SHF.R.S32.HI R11, RZ, 0x1f, R21 ;  /* 0x0000001fff0b7819 */ /* 0x008fc80000011415 */
[----:B------:R-:W-:-:S03]  /*a9c0*/  LEA.HI R11, R11, R21, RZ, 0x2 ;  /* 0x000000150b0b7211 */ /* 0x000fc600078f10ff */
[----:B------:R-:W3:Y:S01]  /*a9d0*/  @!P1 LDC R12, c[0x0][0x270] ;  /* 0x00009c00ff0c9b82 */ /* 0x000ee20000000800 */
[----:B------:R-:W-:-:S07]  /*a9e0*/  LOP3.LUT R8, R11, 0x1ffffffc, RZ, 0xc0, !PT ;  /* 0x1ffffffc0b087812 */ /* 0x000fce00078ec0ff */
[----:B------:R-:W4:Y:S08]  /*a9f0*/  @!P0 LDC R10, c[0x0][0x2c4] ;  /* 0x0000b100ff0a8b82 */ /* 0x000f300000000800 */
[----:B-1----:R-:W1:Y:S08]  /*aa00*/  @P2 LDC R9, c[0x0][0x2e4] ;  /* 0x0000b900ff092b82 */ /* 0x002e700000000800 */
[----:B------:R-:W5:Y:S08]  /*aa10*/  @P1 LDC.64 R16, c[0x0][0x2c0] ;  /* 0x0000b000ff101b82 */ /* 0x000f700000000a00 */
[----:B------:R-:W2:Y:S01]  /*aa20*/  @P1 LDC R18, c[0x0][0x2c0] ;  /* 0x0000b000ff121b82 */ /* 0x000ea20000000800 */
[----:B-----5:R-:W-:-:S02]  /*aa30*/  @P1 IMAD R16, R17, R16, RZ ;  /* 0x0000001011101224 */ /* 0x020fc400078e02ff */
[----:B-1----:R-:W-:Y:S02]  /*aa40*/  @!P1 IMAD.MOV.U32 R16, RZ, RZ, R9 ;  /* 0x000000ffff109224 */ /* 0x002fe400078e0009 */
[----:B------:R-:W-:Y:S01]  /*aa50*/  @!P1 IMAD.MOV.U32 R18, RZ, RZ, 0x1 ;  /* 0x00000001ff129424 */ /* 0x000fe200078e00ff */
[C---:B--2---:R-:W-:Y:S02]  /*aa60*/  ISETP.NE.AND P4, PT, R20.reuse, -0x1, PT ;  /* 0xffffffff1400780c */ /* 0x044fe40003f85270 */
[----:B------:R-:W-:-:S11]  /*aa70*/  ISETP.NE.OR P3, PT, R20, -0x1, P0 ;  /* 0xffffffff1400780c */ /* 0x000fd60000765670 */
        /* <DEDUP_REMOVED lines=13> */
[C---:B------:R-:W-:Y:S01]  /*ab50*/  IADD3 R2, P2, R0.reuse, R4, RZ ;  /* 0x0000000400027210 */ /* 0x040fe20007f5e0ff */
[----:B----4-:R-:W-:Y:S01]  /*ab60*/  @!P3 IMAD R20, R19, R10, RZ ;  /* 0x0000000a1314b224 */ /* 0x010fe200078e02ff */
[----:B------:R-:W-:Y:S01]  /*ab70*/  SHF.R.S32.HI R10, RZ, 0x1f, R28 ;  /* 0x0000001fff0a7819 */ /* 0x000fe2000001141c */
[----:B------:R-:W-:Y:S01]  /*ab80*/  @P1 IMAD.MOV.U32 R4, RZ, RZ, 0x1 ;  /* 0x00000001ff041424 */ /* 0x000fe200078e00ff */
[----:B------:R-:W-:Y:S01]  /*ab90*/  LEA.HI.X.SX32 R3, R0, R7, 0x1, P2 ;  /* 0x0000000700037211 */ /* 0x000fe200010f0eff */
[----:B---3--:R-:W-:Y:S01]  /*aba0*/  @!P1 IMAD R4, R9, R12, RZ ;  /* 0x0000000c09049224 */ /* 0x008fe200078e02ff */
[----:B------:R-:W-:Y:S01]  /*abb0*/  IADD3 R0, -R22, R13, RZ ;  /* 0x0000000d16007210 */ /* 0x000fe20007ffe1ff */
[----:B------:R-:W-:Y:S01]  /*abc0*/  IMAD R10, R10, UR4, RZ ;  /* 0x000000040a0a7c24 */ /* 0x000fe2000f8e02ff */
[----:B------:R1:W-:Y:S01]  /*abd0*/  @!P3 STL [R1+0x3c], R20 ;  /* 0x00003c140100b387 */ /* 0x0003e20000100800 */
[--C-:B------:R-:W-:Y:S01]  /*abe0*/  @!P0 SHF.R.S32.HI R15, RZ, 0x1f, R20.reuse ;  /* 0x0000001fff0f8819 */ /* 0x100fe20000011414 */
[----:B------:R-:W-:Y:S01]  /*abf0*/  @!P0 IMAD.MOV.U32 R14, RZ, RZ, R20 ;  /* 0x000000ffff0e8224 */ /* 0x000fe200078e0014 */
[C---:B------:R-:W-:Y:S01]  /*ac00*/  ISETP.GE.AND P4, PT, R8.reuse, R0, PT ;  /* 0x000000000800720c */ /* 0x040fe20003f86270 */
[----:B------:R-:W-:Y:S01]  /*ac10*/  IMAD R4, R19, R4, RZ ;  /* 0x0000000413047224 */ /* 0x000fe200078e02ff */
[----:B------:R-:W-:Y:S01]  /*ac20*/  LOP3.LUT P3, RZ, R21, 0x3, RZ, 0xc0, !PT ;  /* 0x0000000315ff7812 */ /* 0x000fe2000786c0ff */
[----:B------:R-:W-:Y:S01]  /*ac30*/  VIADD R19, R8, 0x20 ;  /* 0x0000002008137836 */ /* 0x000fe20000000000 */
[----:B------:R-:W-:Y:S01]  /*ac40*/  SHF.R.S32.HI R9, RZ, 0x1f, R8 ;  /* 0x0000001fff097819 */ /* 0x000fe20000011408 */
[----:B------:R-:W-:Y:S01]  /*ac50*/  IMAD R10, R28, UR5, R10 ;  /* 0x000000051c0a7c24 */ /* 0x000fe2000f8e020a */
[----:B------:R-:W-:Y:S01]  /*ac60*/  IADD3 R21, R8, 0x60, RZ ;  /* 0x0000006008157810 */ /* 0x000fe20007ffe0ff */
[----:B------:R-:W-:Y:S01]  /*ac70*/  IMAD.WIDE.U32 R12, R28, UR4, R2 ;  /* 0x000000041c0c7c25 */ /* 0x000fe2000f8e0002 */
[----:B------:R-:W-:-:S02]  /*ac80*/  SEL R17, R4, RZ, P0 ;  /* 0x000000ff04117207 */ /* 0x000fc40000000000 */
[-C--:B------:R-:W-:Y:S01]  /*ac90*/  ISETP.GE.OR P6, PT, R8, R0.reuse, P3 ;  /* 0x000000000800720c */ /* 0x080fe20001fc6670 */
[----:B------:R-:W-:Y:S01]  /*aca0*/  IMAD.WIDE R2, R25, 0x80, R8 ;  /* 0x0000008019027825 */ /* 0x000fe200078e0208 */
[-C--:B------:R-:W-:Y:S02]  /*acb0*/  ISETP.GE.AND P1, PT, R19, R0.reuse, PT ;  /* 0x000000001300720c */ /* 0x080fe40003f26270 */
[-C--:B------:R-:W-:Y:S01]  /*acc0*/  ISETP.GE.AND P0, PT, R21, R0.reuse, PT ;  /* 0x000000001500720c */ /* 0x080fe20003f06270 */
[----:B------:R-:W-:Y:S01]  /*acd0*/  IMAD.IADD R11, R10, 0x1, R13 ;  /* 0x000000010a0b7824 */ /* 0x000fe200078e020d */
[----:B------:R-:W-:Y:S01]  /*ace0*/  ISETP.GE.OR P5, PT, R19, R0, P3 ;  /* 0x000000001300720c */ /* 0x000fe20001fa6670 */
[----:B-1----:R-:W-:-:S05]  /*acf0*/  VIADD R20, R8, 0x40 ;  /* 0x0000004008147836 */ /* 0x002fca0000000000 */
[----:B------:R-:W-:Y:S01]  /*ad00*/  ISETP.GE.AND P2, PT, R20, R0, PT ;  /* 0x000000001400720c */ /* 0x000fe20003f46270 */
[----:B------:R-:W-:-:S12]  /*ad10*/  @P4 BRA `(.L_x_364) ;  /* 0x0000000000304947 */ /* 0x000fd80003800000 */
        /* <DEDUP_REMOVED lines=12> */
.L_x_364:
[----:B------:R-:W-:Y:S05]  /*ade0*/  BSYNC B0 ;  /* 0x0000000000007941 */ /* 0x000fea0003800000 */
.L_x_363:
        /* <DEDUP_REMOVED lines=21> */
.L_x_366:
[----:B------:R-:W-:Y:S05]  /*af40*/  BSYNC B0 ;  /* 0x0000000000007941 */ /* 0x000fea0003800000 */
.L_x_365:
        /* <DEDUP_REMOVED lines=17> */
.L_x_368:
[----:B------:R-:W-:Y:S05]  /*b060*/  BSYNC B0 ;  /* 0x0000000000007941 */ /* 0x000fea0003800000 */
.L_x_367:
        /* <DEDUP_REMOVED lines=20> */
.L_x_370:
[----:B------:R-:W-:Y:S05]  /*b1b0*/  BSYNC B0 ;  /* 0x0000000000007941 */ /* 0x000fea0003800000 */
.L_x_369:
        /* <DEDUP_REMOVED lines=11> */
.L_x_372:
[----:B------:R-:W-:Y:S05]  /*b270*/  BSYNC B0 ;  /* 0x0000000000007941 */ /* 0x000fea0003800000 */
.L_x_371:
        /* <DEDUP_REMOVED lines=10> */
.L_x_374:
[----:B------:R-:W-:Y:S05]  /*b320*/  BSYNC B0 ;  /* 0x0000000000007941 */ /* 0x000fea0003800000 */
.L_x_373:
        /* <DEDUP_REMOVED lines=10> */
.L_x_376:
[----:B------:R-:W-:Y:S05]  /*b3d0*/  BSYNC B0 ;  /* 0x0000000000007941 */ /* 0x000fea0003800000 */
.L_x_375:
        /* <DEDUP_REMOVED lines=10> */
.L_x_377:
        /* <DEDUP_REMOVED lines=16> */
.L_x_1213:


//--------------------- .text._ZN5flash16flash_fwd_kernelI23Flash_fwd_kernel_traitsILi96ELi128ELi64ELi4ELb0ELb0EN7cutlass10bfloat16_tE19Flash_kernel_traitsILi96ELi128ELi64ELi4ES3_EELb1ELb0ELb0ELb0ELb0ELb0ELb0ELb0EEEvNS_16Flash_fwd_paramsE --------------------------
	.section	.text._ZN5flash16flash_fwd_kernelI23Flash_fwd_kernel_traitsILi96ELi128ELi64ELi4ELb0ELb0EN7cutlass10bfloat16_tE19Flash_kernel_traitsILi96ELi128ELi64ELi4ES3_EELb1ELb0ELb0ELb0ELb0ELb0ELb0ELb0EEEvNS_16Flash_fwd_paramsE,"ax",@progbits
	.align	128
        .global         _ZN5flash16flash_fwd_kernelI23Flash_fwd_kernel_traitsILi96ELi128ELi64ELi4ELb0ELb0EN7cutlass10bfloat16_tE19Flash_kernel_traitsILi96ELi128ELi64ELi4ES3_EELb1ELb0ELb0ELb0ELb0ELb0ELb0ELb0EEEvNS_16Flash_fwd_paramsE
        .type           _ZN5flash16flash_fwd_kernelI23Flash_fwd_kernel_traitsILi96ELi128ELi64ELi4ELb0ELb0EN7cutlass10bfloat16_tE19Flash_kernel_traitsILi96ELi128ELi64ELi4ES3_EELb1ELb0ELb0ELb0ELb0ELb0ELb0ELb0EEEvNS_16Flash_fwd_paramsE,@function
        .size           _ZN5flash16flash_fwd_kernelI23Flash_fwd_kernel_traitsILi96ELi128ELi64ELi4ELb0ELb0EN7cutlass10bfloat16_tE19Flash_kernel_traitsILi96ELi128ELi64ELi4ES3_EELb1ELb0ELb0ELb0ELb0ELb0ELb0ELb0EEEvNS_16Flash_fwd_paramsE,(.L_x_1214 - _ZN5flash16flash_fwd_kernelI23Flash_fwd_kernel_traitsILi96ELi128ELi64ELi4ELb0ELb0EN7cutlass10bfloat16_tE19Flash_kernel_traitsILi96ELi128ELi64ELi4ES3_EELb1ELb0ELb0ELb0ELb0ELb0ELb0ELb0EEEvNS_16Flash_fwd_paramsE)
        .other          _ZN5flash16flash_fwd_kernelI23Flash_fwd_kernel_traitsILi96ELi128ELi64ELi4ELb0ELb0EN7cutlass10bfloat16_tE19Flash_kernel_traitsILi96ELi128ELi64ELi4ES3_EELb1ELb0ELb0ELb0ELb0ELb0ELb0ELb0EEEvNS_16Flash_fwd_paramsE,@"STO_CUDA_ENTRY STV_DEFAULT"
_ZN5flash16flash_fwd_kernelI23Flash_fwd_kernel_traitsILi96ELi128ELi64ELi4ELb0ELb0EN7cutlass10bfloat16_tE19Flash_kernel_traitsILi96ELi128ELi64ELi4ES3_EELb1ELb0ELb0ELb0ELb0ELb0ELb0ELb0EEEvNS_16Flash_fwd_paramsE:
.text._ZN5flash16flash_fwd_kernelI23Flash_fwd_kernel_traitsILi96ELi128ELi64ELi4ELb0ELb0EN7cutlass10bfloat16_tE19Flash_kernel_traitsILi96ELi128ELi64ELi4ES3_EELb1ELb0ELb0ELb0ELb0ELb0ELb0ELb0EEEvNS_16Flash_fwd_paramsE:
        /* <DEDUP_REMOVED lines=24> */
[----:B-1----:R-:W-:Y:S02]  /*0180*/  ISETP.NE.U32.AND P0, PT, R6, RZ, PT ;  /* 0x000000ff0600720c */ /* 0x002fe40003f05070 */
[----:B------:R-:W-:Y:S02]  /*0190*/  ISETP.NE.U32.AND P4, PT, RZ, UR4, PT ;  /* 0x00000004ff007c0c */ /* 0x000fe4000bf85070 */
[----:B------:R-:W-:Y:S02]  /*01a0*/  ISETP.NE.AND.EX P1, PT, R7, RZ, PT, P0 ;  /* 0x000000ff0700720c */ /* 0x000fe40003f25300 */
[----:B----4-:R-:W-:Y:S01]  /*01b0*/  LOP3.LUT R0, R29, R154, R28, 0xfe, !PT ;  /* 0x0000009a1d007212 */ /* 0x010fe200078efe1c */
[----:B------:R-:W1:Y:S01]  /*01c0*/  LDC.64 R6, c[0x0][0x2f8] ;  /* 0x0000be00ff067b82 */ /* 0x000e620000000a00 */
[----:B------:R-:W-:Y:S02]  /*01d0*/  ISETP.NE.AND.EX P0, PT, RZ, UR5, PT, P4 ;  /* 0x00000005ff007c0c */ /* 0x000fe4000bf05340 */
[----:B------:R-:W-:-:S05]  /*01e0*/  LOP3.LUT P2, RZ, R0, R45, RZ, 0xfc, !PT ;  /* 0x0000002d00ff7212 */ /* 0x000fca000784fcff */
[----:B------:R-:W3:Y:S08]  /*01f0*/  @P3 LDC R0, c[0x0][0x3b0] ;  /* 0x0000ec00ff003b82 */ /* 0x000ef00000000800 */
[----:B------:R-:W4:Y:S01]  /*0200*/  @!P2 LDC.64 R10, c[0x0][0x3b8] ;  /* 0x0000ee00ff0aab82 */ /* 0x000f220000000a00 */
[----:B------:R-:W-:Y:S02]  /*0210*/  @P3 R2UR UR22, R4 ;  /* 0x00000000041632ca */ /* 0x000fe400000e0000 */
[----:B------:R-:W-:-:S11]  /*0220*/  @P3 R2UR UR23, R5 ;  /* 0x00000000051732ca */ /* 0x000fd600000e0000 */
[----:B------:R-:W-:Y:S02]  /*0230*/  IMAD.U32 R4, RZ, RZ, UR22 ;  /* 0x00000016ff047e24 */ /* 0x000fe4000f8e00ff */
[----:B------:R-:W-:-:S05]  /*0240*/  IMAD.U32 R5, RZ, RZ, UR23 ;  /* 0x00000017ff057e24 */ /* 0x000fca000f8e00ff */
[----:B----4-:R4:W-:Y:S01]  /*0250*/  @!P2 STG.E.64 desc[UR20][R10.64], R4 ;  /* 0x000000040a00a986 */ /* 0x0109e2000c101b14 */
[----:B---3--:R-:W-:-:S05]  /*0260*/  @P3 IADD3 R8, P5, R2, R0, RZ ;  /* 0x0000000002083210 */ /* 0x008fca0007fbe0ff */
[----:B------:R-:W-:Y:S02]  /*0270*/  @P3 IMAD.X R9, RZ, RZ, R3, P5 ;  /* 0x000000ffff093224 */ /* 0x000fe400028e0603 */
[----:B------:R-:W-:Y:S02]  /*0280*/  @!P2 IMAD.MOV.U32 R2, RZ, RZ, R8 ;  /* 0x000000ffff02a224 */ /* 0x000fe400078e0008 */
[----:B------:R-:W-:-:S05]  /*0290*/  @!P2 IMAD.MOV.U32 R3, RZ, RZ, R9 ;  /* 0x000000ffff03a224 */ /* 0x000fca00078e0009 */
[----:B------:R3:W-:Y:S01]  /*02a0*/  @!P2 STG.E.64 desc[UR20][R10.64+0x8], R2 ;  /* 0x000008020a00a986 */ /* 0x0007e2000c101b14 */
[----:B----4-:R-:W-:Y:S02]  /*02b0*/  IMAD.WIDE R4, R28, 0x4, R12 ;  /* 0x000000041c047825 */ /* 0x010fe400078e020c */
[----:B------:R-:W4:Y:S03]  /*02c0*/  LDC.64 R12, c[0x0][0x2f8] ;  /* 0x0000be00ff0c7b82 */ /* 0x000f260000000a00 */
[----:B------:R-:W2:Y:S04]  /*02d0*/  @P0 LDG.E R32, desc[UR20][R4.64] ;  /* 0x0000001404200981 */ /* 0x000ea8000c1e1900 */
[----:B------:R-:W2:Y:S01]  /*02e0*/  @P0 LDG.E R0, desc[UR20][R4.64+0x4] ;  /* 0x0000041404000981 */ /* 0x000ea2000c1e1900 */
[----:B---3--:R-:W3:Y:S01]  /*02f0*/  @P1 LDC.64 R2, c[0x0][0x300] ;  /* 0x0000c000ff021b82 */ /* 0x008ee20000000a00 */
[----:B------:R-:W-:-:S02]  /*0300*/  ISETP.NE.AND P3, PT, R14, RZ, PT ;  /* 0x000000ff0e00720c */ /* 0x000fc40003f65270 */
[----:B-1----:R-:W-:Y:S01]  /*0310*/  ISETP.EQ.U32.AND P2, PT, R6, RZ, PT ;  /* 0x000000ff0600720c */ /* 0x002fe20003f42070 */
[----:B------:R-:W-:Y:S01]  /*0320*/  IMAD.MOV.U32 R11, RZ, RZ, RZ ;  /* 0x000000ffff0b7224 */ /* 0x000fe200078e00ff */
[----:B------:R-:W-:Y:S02]  /*0330*/  SHF.R.S32.HI R21, RZ, 0x1f, R45 ;  /* 0x0000001fff157819 */ /* 0x000fe4000001142d */
[----:B------:R-:W-:Y:S02]  /*0340*/  ISETP.EQ.OR.EX P2, PT, R7, RZ, !P3, P2 ;  /* 0x000000ff0700720c */ /* 0x000fe40005f42720 */
[----:B------:R-:W-:Y:S01]  /*0350*/  LEA.HI R18, R21, R45, RZ, 0x5 ;  /* 0x0000002d15127211 */ /* 0x000fe200078f28ff */
[----:B------:R-:W-:Y:S02]  /*0360*/  IMAD.MOV.U32 R10, RZ, RZ, -0x1 ;  /* 0xffffffffff0a7424 */ /* 0x000fe400078e00ff */
[----:B----4-:R-:W-:-:S08]  /*0370*/  IMAD.WIDE R12, R28, 0x4, R12 ;  /* 0x000000041c0c7825 */ /* 0x010fd000078e020c */
        /* <DEDUP_REMOVED lines=13> */
[----:B------:R2:W-:Y:S01]  /*0450*/  STL [R1+0x4c], R153 ;  /* 0x00004c9901007387 */ /* 0x0005e20000100800 */
        /* <DEDUP_REMOVED lines=8> */
.L_x_378:
[----:B------:R-:W3:Y:S02]  /*04e0*/  LDC R4, c[0x0][0x2c8] ;  /* 0x0000b200ff047b82 */ /* 0x000ee40000000800 */
.L_x_379:
        /* <DEDUP_REMOVED lines=24> */
[----:B------:R-:W-:Y:S02]  /*0670*/  IABS R6, R29 ;  /* 0x0000001d00067213 */ /* 0x000fe40000000000 */
[----:B------:R-:W-:Y:S02]  /*0680*/  ISETP.NE.AND P0, PT, R10, -0x1, PT ;  /* 0xffffffff0a00780c */ /* 0x000fe40003f05270 */
[CC--:B------:R-:W-:Y:S01]  /*0690*/  LEA.HI R5, R21.reuse, R45.reuse, RZ, 0x2 ;  /* 0x0000002d15057211 */ /* 0x0c0fe200078f10ff */
[----:B------:R2:W-:Y:S01]  /*06a0*/  STL [R1+0x48], R30 ;  /* 0x0000481e01007387 */ /* 0x0005e20000100800 */
[----:B------:R-:W-:Y:S02]  /*06b0*/  LEA.HI R22, R21, R45, RZ, 0x3 ;  /* 0x0000002d15167211 */ /* 0x000fe400078f18ff */
[----:B------:R-:W-:-:S02]  /*06c0*/  LOP3.LUT R4, R5, 0xfffffffc, RZ, 0xc0, !PT ;  /* 0xfffffffc05047812 */ /* 0x000fc400078ec0ff */
[----:B------:R-:W-:Y:S01]  /*06d0*/  SHF.R.S32.HI R35, RZ, 0x3, R22 ;  /* 0x00000003ff237819 */ /* 0x000fe20000011416 */
[----:B------:R-:W3:Y:S01]  /*06e0*/  @P1 LDC.64 R16, c[0x0][0x240] ;  /* 0x00009000ff101b82 */ /* 0x000ee20000000a00 */
[----:B------:R-:W-:Y:S01]  /*06f0*/  SHF.R.S32.HI R152, RZ, 0x5, R18 ;  /* 0x00000005ff987819 */ /* 0x000fe20000011412 */
[----:B------:R-:W-:Y:S01]  /*0700*/  IMAD.IADD R4, R45, 0x1, -R4 ;  /* 0x000000012d047824 */ /* 0x000fe200078e0a04 */
[----:B------:R-:W-:-:S04]  /*0710*/  @!P1 SHF.R.S32.HI R8, RZ, 0x1f, R28 ;  /* 0x0000001fff089819 */ /* 0x000fc8000001141c */
[----:B------:R-:W-:Y:S01]  /*0720*/  SHF.L.U32 R138, R4, 0x3, RZ ;  /* 0x00000003048a7819 */ /* 0x000fe200000006ff */
[----:B------:R-:W4:Y:S01]  /*0730*/  @!P1 LDC.64 R14, c[0x0][0x228] ;  /* 0x00008a00ff0e9b82 */ /* 0x000f220000000a00 */
[----:B-1----:R-:W-:Y:S02]  /*0740*/  IABS R20, R23 ;  /* 0x0000001700147213 */ /* 0x002fe40000000000 */
[----:B------:R-:W-:Y:S02]  /*0750*/  SHF.R.S32.HI R139, RZ, 0x1f, R138 ;  /* 0x0000001fff8b7819 */ /* 0x000fe4000001148a */
[----:B------:R-:W1:Y:S03]  /*0760*/  I2F.RP R2, R20 ;  /* 0x0000001400027306 */ /* 0x000e660000209400 */
[----:B------:R-:W5:Y:S08]  /*0770*/  @P0 LDC.64 R26, c[0x0][0x250] ;  /* 0x00009400ff1a0b82 */ /* 0x000f700000000a00 */
[----:B------:R-:W2:Y:S01]  /*0780*/  @P0 LDC.64 R24, c[0x0][0x248] ;  /* 0x00009200ff180b82 */ /* 0x000ea20000000a00 */
        /* <DEDUP_REMOVED lines=8> */
[----:B------:R-:W-:-:S06]  /*0810*/  IMAD.HI.U32 R2, R3, R0, R2 ;  /* 0x0000000003027227 */ /* 0x000fcc00078e0002 */
[----:B------:R-:W-:Y:S01]  /*0820*/  IMAD.HI.U32 R13, R2, R6, RZ ;  /* 0x00000006020d7227 */ /* 0x000fe200078e00ff */
[----:B------:R-:W-:-:S04]  /*0830*/  SHF.R.S32.HI R2, RZ, 0x2, R5 ;  /* 0x00000002ff027819 */ /* 0x000fc80000011405 */
[----:B------:R-:W-:Y:S02]  /*0840*/  IADD3 R0, -R13, RZ, RZ ;  /* 0x000000ff0d007210 */ /* 0x000fe40007ffe1ff */
[----:B------:R-:W-:-:S03]  /*0850*/  LEA.HI R5, R5, R2, RZ, 0x1 ;  /* 0x0000000205057211 */ /* 0x000fc600078f08ff */
[----:B------:R-:W-:Y:S01]  /*0860*/  IMAD R6, R20, R0, R6 ;  /* 0x0000000014067224 */ /* 0x000fe200078e0206 */
[----:B------:R-:W-:Y:S01]  /*0870*/  LOP3.LUT R5, R5, 0x7fffffe, RZ, 0xc0, !PT ;  /* 0x07fffffe05057812 */ /* 0x000fe200078ec0ff */
[----:B------:R-:W-:-:S03]  /*0880*/  IMAD.SHL.U32 R0, R35, 0x40, RZ ;  /* 0x0000004023007824 */ /* 0x000fc600078e00ff */
[----:B------:R-:W-:Y:S01]  /*0890*/  ISETP.GT.U32.AND P2, PT, R20, R6, PT ;  /* 0x000000061400720c */ /* 0x000fe20003f44070 */
[----:B------:R-:W-:Y:S01]  /*08a0*/  IMAD.IADD R5, R2, 0x1, -R5 ;  /* 0x0000000102057824 */ /* 0x000fe200078e0a05 */
[----:B------:R-:W-:-:S03]  /*08b0*/  LOP3.LUT R0, R0, 0xc0, RZ, 0xc0, !PT ;  /* 0x000000c000007812 */ /* 0x000fc600078ec0ff */
[----:B------:R-:W-:Y:S01]  /*08c0*/  IMAD R9, R152, 0x8, R5 ;  /* 0x0000000898097824 */ /* 0x000fe200078e0205 */
[----:B------:R-:W-:Y:S02]  /*08d0*/  LOP3.LUT R4, R0, 0x18, R138, 0xf8, !PT ;  /* 0x0000001800047812 */ /* 0x000fe400078ef88a */
[----:B------:R-:W-:-:S04]  /*08e0*/  SHF.R.U32.HI R0, RZ, 0x3, R0 ;  /* 0x00000003ff007819 */ /* 0x000fc80000011600 */
[----:B------:R-:W-:Y:S01]  /*08f0*/  LOP3.LUT R7, R4, R0, RZ, 0x3c, !PT ;  /* 0x0000000004077212 */ /* 0x000fe200078e3cff */
[----:B---3--:R-:W-:Y:S01]  /*0900*/  @P1 IMAD.WIDE.U32 R4, R32, R16, RZ ;  /* 0x0000001020041225 */ /* 0x008fe200078e00ff */
[----:B------:R-:W-:-:S03]  /*0910*/  IADD3 R0, R2, 0x40, RZ ;  /* 0x0000004002007810 */ /* 0x000fc60007ffe0ff */
[----:B------:R-:W-:Y:S01]  /*0920*/  IMAD.U32 R222, R9, 0x20, R7 ;  /* 0x0000002009de7824 */ /* 0x000fe200078e0007 */
[----:B------:R-:W-:Y:S01]  /*0930*/  ISETP.GE.AND P6, PT, R0, R30, PT ;  /* 0x0000001e0000720c */ /* 0x000fe20003fc6270 */
[----:B------:R-:W-:Y:S01]  /*0940*/  @P1 IMAD R18, R32, R17, R5 ;  /* 0x0000001120121224 */ /* 0x000fe200078e0205 */
[----:B------:R-:W-:Y:S01]  /*0950*/  LOP3.LUT R0, R29, R23, RZ, 0x3c, !PT ;  /* 0x000000171d007212 */ /* 0x000fe200078e3cff */
[----:B------:R-:W-:Y:S01]  /*0960*/  @!P2 IMAD.IADD R6, R6, 0x1, -R20 ;  /* 0x000000010606a824 */ /* 0x000fe200078e0a14 */
[----:B------:R-:W-:Y:S01]  /*0970*/  @P1 MOV R17, R4 ;  /* 0x0000000400111202 */ /* 0x000fe20000000f00 */
[C---:B------:R-:W-:Y:S01]  /*0980*/  @P0 IMAD.IADD R4, R11.reuse, 0x1, R10 ;  /* 0x000000010b040824 */ /* 0x040fe200078e020a */
[----:B------:R-:W-:Y:S01]  /*0990*/  @P0 IADD3 R7, R11, R10, RZ ;  /* 0x0000000a0b070210 */ /* 0x000fe20007ffe0ff */
[----:B------:R-:W-:Y:S01]  /*09a0*/  @!P1 IMAD.WIDE.U32 R8, R28, R14, RZ ;  /* 0x0000000e1c089225 */ /* 0x000fe200078e00ff */
[----:B------:R-:W-:Y:S02]  /*09b0*/  ISETP.GE.AND P4, PT, R0, RZ, PT ;  /* 0x000000ff0000720c */ /* 0x000fe40003f86270 */
[----:B------:R-:W-:Y:S01]  /*09c0*/  ISETP.GE.U32.AND P3, PT, R6, R20, PT ;  /* 0x000000140600720c */ /* 0x000fe20003f66070 */
[----:B-----5:R-:W-:-:S02]  /*09d0*/  @P0 IMAD R10, R4, R27, RZ ;  /* 0x0000001b040a0224 */ /* 0x020fc400078e02ff */
[----:B--2---:R-:W-:Y:S02]  /*09e0*/  @P0 IMAD R0, R7, R25, RZ ;  /* 0x0000001907000224 */ /* 0x004fe400078e02ff */
[----:B------:R-:W-:-:S04]  /*09f0*/  @P0 IMAD.WIDE.U32 R4, R4, R26, RZ ;  /* 0x0000001a04040225 */ /* 0x000fc800078e00ff */
[----:B------:R-:W-:Y:S01]  /*0a00*/  @P0 IMAD.WIDE.U32 R6, R7, R24, RZ ;  /* 0x0000001807060225 */ /* 0x000fe200078e00ff */
[----:B------:R-:W-:-:S03]  /*0a10*/  @P0 IADD3 R16, R5, R10, RZ ;  /* 0x0000000a05100210 */ /* 0x000fc60007ffe0ff */
[----:B------:R-:W-:Y:S01]  /*0a20*/  @!P1 IMAD.IADD R18, R9, 0x1, R12 ;  /* 0x0000000109129824 */ /* 0x000fe200078e020c */
[----:B------:R-:W-:Y:S01]  /*0a30*/  @P0 MOV R12, R6 ;  /* 0x00000006000c0202 */ /* 0x000fe20000000f00 */
[----:B------:R-:W-:Y:S02]  /*0a40*/  @!P1 IMAD.MOV.U32 R17, RZ, RZ, R8 ;  /* 0x000000ffff119224 */ /* 0x000fe400078e0008 */
[----:B------:R-:W-:Y:S02]  /*0a50*/  @P0 IMAD.MOV.U32 R14, RZ, RZ, R4 ;  /* 0x000000ffff0e0224 */ /* 0x000fe400078e0004 */
[----:B------:R-:W-:Y:S01]  /*0a60*/  @P0 IMAD.IADD R15, R7, 0x1, R0 ;  /* 0x00000001070f0824 */ /* 0x000fe200078e0200 */
[----:B------:R-:W-:Y:S06]  /*0a70*/  @P0 BRA `(.L_x_381) ;  /* 0x0000000000340947 */ /* 0x000fec0003800000 */
        /* <DEDUP_REMOVED lines=13> */
.L_x_381:
        /* <DEDUP_REMOVED lines=14> */
.L_x_382:
[----:B------:R-:W-:Y:S01]  /*0c30*/  SHF.R.S32.HI R3, RZ, 0x1f, R2 ;  /* 0x0000001fff037819 */ /* 0x000fe20000011402 */
[-C--:B------:R-:W-:Y:S01]  /*0c40*/  IMAD.WIDE.U32 R6, R2, R24.reuse, R138 ;  /* 0x0000001802067225 */ /* 0x080fe200078e008a */
[----:B------:R-:W-:Y:S01]  /*0c50*/  ISETP.NE.AND P5, PT, R23, RZ, PT ;  /* 0x000000ff1700720c */ /* 0x000fe20003fa5270 */
[----:B------:R-:W-:Y:S01]  /*0c60*/  ULDC.64 UR4, c[0x0][0x258] ;  /* 0x0000960000047ab9 */ /* 0x000fe20000000a00 */
[----:B------:R-:W-:Y:S01]  /*0c70*/  IADD3 R8, P0, R138, R17, RZ ;  /* 0x000000118a087210 */ /* 0x000fe20007f1e0ff */
[----:B------:R-:W-:Y:S01]  /*0c80*/  IMAD R9, R3, R24, RZ ;  /* 0x0000001803097224 */ /* 0x000fe200078e02ff */
[----:B------:R-:W1:Y:S01]  /*0c90*/  S2UR UR8, SR_CgaCtaId ;  /* 0x00000000000879c3 */ /* 0x000e620000008800 */
[----:B------:R-:W-:Y:S01]  /*0ca0*/  @!P2 VIADD R13, R13, 0x1 ;  /* 0x000000010d0da836 */ /* 0x000fe20000000000 */
[----:B------:R-:W-:Y:S01]  /*0cb0*/  IADD3 R6, P2, R12, R6, RZ ;  /* 0x000000060c067210 */ /* 0x000fe20007f5e0ff */
[C---:B------:R-:W-:Y:S01]  /*0cc0*/  IMAD R11, R2.reuse, R25, R9 ;  /* 0x00000019020b7224 */ /* 0x040fe200078e0209 */
[----:B------:R-:W-:Y:S01]  /*0cd0*/  IADD3.X R9, R139, R18, RZ, P0, !PT ;  /* 0x000000128b097210 */ /* 0x000fe200007fe4ff */
[----:B------:R-:W-:Y:S01]  /*0ce0*/  @P3 VIADD R13, R13, 0x1 ;  /* 0x000000010d0d3836 */ /* 0x000fe20000000000 */
[----:B------:R-:W-:Y:S01]  /*0cf0*/  ULDC.64 UR6, c[0x0][0x260] ;  /* 0x0000980000067ab9 */ /* 0x000fe20000000a00 */
[-C--:B------:R-:W-:Y:S01]  /*0d00*/  IMAD.WIDE.U32 R4, R2, R26.reuse, R138 ;  /* 0x0000001a02047225 */ /* 0x080fe200078e008a */
[----:B------:R-:W-:Y:S01]  /*0d10*/  IADD3.X R7, R15, R7, R11, P2, !PT ;  /* 0x000000070f077210 */ /* 0x000fe200017fe40b */
[----:B------:R-:W-:Y:S01]  /*0d20*/  BSSY B0, `(.L_x_383) ;  /* 0x0000051000007945 */ /* 0x000fe20003800000 */
[----:B------:R-:W-:Y:S01]  /*0d30*/  MOV R0, R13 ;  /* 0x0000000d00007202 */ /* 0x000fe20000000f00 */
[----:B------:R-:W-:Y:S01]  /*0d40*/  IMAD R10, R3, R26, RZ ;  /* 0x0000001a030a7224 */ /* 0x000fe200078e02ff */
[----:B------:R-:W-:Y:S01]  /*0d50*/  SHF.R.S32.HI R11, RZ, 0x1f, R29 ;  /* 0x0000001fff0b7819 */ /* 0x000fe2000001141d */
[----:B------:R-:W-:Y:S01]  /*0d60*/  VIADD R160, R138, 0x20 ;  /* 0x000000208aa07836 */ /* 0x000fe20000000000 */
[----:B------:R-:W-:Y:S01]  /*0d70*/  IADD3 R4, P1, R14, R4, RZ ;  /* 0x000000040e047210 */ /* 0x000fe20007f3e0ff */
[----:B------:R-:W-:Y:S01]  /*0d80*/  IMAD R10, R2, R27, R10 ;  /* 0x0000001b020a7224 */ /* 0x000fe200078e020a */
[----:B------:R-:W-:Y:S01]  /*0d90*/  IADD3 R157, R138, 0x40, RZ ;  /* 0x000000408a9d7810 */ /* 0x000fe20007ffe0ff */
[----:B------:R-:W-:Y:S01]  /*0da0*/  @!P4 IMAD.MOV R0, RZ, RZ, -R0 ;  /* 0x000000ffff00c224 */ /* 0x000fe200078e0a00 */
[----:B------:R-:W-:Y:S01]  /*0db0*/  @!P5 LOP3.LUT R0, RZ, R23, RZ, 0x33, !PT ;  /* 0x00000017ff00d212 */ /* 0x000fe200078e33ff */
[----:B------:R-:W-:Y:S01]  /*0dc0*/  IMAD R11, R11, UR4, RZ ;  /* 0x000000040b0b7c24 */ /* 0x000fe2000f8e02ff */
[----:B------:R-:W-:Y:S01]  /*0dd0*/  IADD3.X R5, R16, R5, R10, P1, !PT ;  /* 0x0000000510057210 */ /* 0x000fe20000ffe40a */
[----:B------:R-:W-:Y:S01]  /*0de0*/  IMAD.WIDE.U32 R16, R29, UR4, R8 ;  /* 0x000000041d107c25 */ /* 0x000fe2000f8e0008 */
[----:B------:R-:W-:-:S02]  /*0df0*/  SHF.R.S32.HI R10, RZ, 0x1f, R0 ;  /* 0x0000001fff0a7819 */ /* 0x000fc40000011400 */
[----:B------:R-:W-:Y:S01]  /*0e00*/  ISETP.GE.AND P0, PT, R2, R30, PT ;  /* 0x0000001e0200720c */ /* 0x000fe20003f06270 */
[----:B------:R-:W-:Y:S01]  /*0e10*/  IMAD R12, R29, UR5, R11 ;  /* 0x000000051d0c7c24 */ /* 0x000fe2000f8e020b */
[----:B------:R-:W-:Y:S01]  /*0e20*/  ULDC.64 UR4, c[0x0][0x268] ;  /* 0x00009a0000047ab9 */ /* 0x000fe20000000a00 */
[C---:B------:R-:W-:Y:S01]  /*0e30*/  IMAD.WIDE.U32 R40, R0.reuse, UR6, R6 ;  /* 0x0000000600287c25 */ /* 0x040fe2000f8e0006 */
[----:B------:R-:W-:Y:S02]  /*0e40*/  LEA.HI.SX32 R108, R247, 0xffffffff, 0x1a ;  /* 0xfffffffff76c7811 */ /* 0x000fe400078fd2ff */
[----:B------:R-:W-:Y:S01]  /*0e50*/  LEA.HI R18, R21, R45, RZ, 0x4 ;  /* 0x0000002d15127211 */ /* 0x000fe200078f20ff */
[----:B------:R-:W-:Y:S01]  /*0e60*/  IMAD.WIDE.U32 R38, R0, UR4, R4 ;  /* 0x0000000400267c25 */ /* 0x000fe2000f8e0004 */
[----:B------:R2:W-:Y:S01]  /*0e70*/  STL.64 [R1+0x30], R40 ;  /* 0x0000302801007387 */ /* 0x0005e20000100a00 */
[----:B------:R-:W-:Y:S02]  /*0e80*/  LOP3.LUT R15, R22, 0xfffffff8, RZ, 0xc0, !PT ;  /* 0xfffffff8160f7812 */ /* 0x000fe400078ec0ff */
[C---:B------:R-:W-:Y:S01]  /*0e90*/  IMAD R8, R10.reuse, UR6, RZ ;  /* 0x000000060a087c24 */ /* 0x040fe2000f8e02ff */
[----:B------:R2:W-:Y:S01]  /*0ea0*/  STL.64 [R1+0x28], R38 ;  /* 0x0000282601007387 */ /* 0x0005e20000100a00 */
[----:B------:R-:W-:Y:S01]  /*0eb0*/  IMAD R6, R10, UR4, RZ ;  /* 0x000000040a067c24 */ /* 0x000fe2000f8e02ff */
[----:B------:R-:W-:Y:S01]  /*0ec0*/  UMOV UR4, 0x400 ;  /* 0x0000040000047882 */ /* 0x000fe20000000000 */
[----:B------:R-:W-:Y:S01]  /*0ed0*/  IMAD R28, R108, -0x40, R44 ;  /* 0xffffffc06c1c7824 */ /* 0x000fe200078e022c */
[----:B------:R2:W-:Y:S01]  /*0ee0*/  STL [R1+0x8], R160 ;  /* 0x000008a001007387 */ /* 0x0005e20000100800 */
[C---:B------:R-:W-:Y:S01]  /*0ef0*/  IMAD R31, R0.reuse, UR7, R8 ;  /* 0x00000007001f7c24 */ /* 0x040fe2000f8e0208 */
[----:B-1----:R-:W-:Y:S01]  /*0f00*/  ULEA UR4, UR8, UR4, 0x18 ;  /* 0x0000000408047291 */ /* 0x002fe2000f8ec03f */
[----:B------:R-:W-:Y:S01]  /*0f10*/  IMAD R36, R0, UR5, R6 ;  /* 0x0000000500247c24 */ /* 0x000fe2000f8e0206 */
[----:B------:R2:W-:Y:S01]  /*0f20*/  STL [R1+0xc], R157 ;  /* 0x00000c9d01007387 */ /* 0x0005e20000100800 */
[----:B------:R-:W-:Y:S01]  /*0f30*/  LOP3.LUT R0, R18, 0xfffffff0, RZ, 0xc0, !PT ;  /* 0xfffffff012007812 */ /* 0x000fe200078ec0ff */
[----:B------:R-:W-:Y:S01]  /*0f40*/  IMAD.WIDE R10, R154, 0x80, R2 ;  /* 0x000000809a0a7825 */ /* 0x000fe200078e0202 */
[----:B------:R-:W-:-:S02]  /*0f50*/  ISETP.GE.AND P1, PT, R2, R28, PT ;  /* 0x0000001c0200720c */ /* 0x000fc40003f26270 */
[----:B------:R-:W-:Y:S01]  /*0f60*/  SHF.R.S32.HI R23, RZ, 0x4, R18 ;  /* 0x00000004ff177819 */ /* 0x000fe20000011412 */
[----:B------:R-:W-:Y:S01]  /*0f70*/  IMAD.IADD R14, R45, 0x1, -R0 ;  /* 0x000000012d0e7824 */ /* 0x000fe200078e0a00 */
[C---:B------:R-:W-:Y:S01]  /*0f80*/  ISETP.GE.AND P5, PT, R2.reuse, R28, PT ;  /* 0x0000001c0200720c */ /* 0x040fe20003fa6270 */
[----:B------:R-:W-:Y:S01]  /*0f90*/  IMAD.IADD R13, R17, 0x1, R12 ;  /* 0x00000001110d7824 */ /* 0x000fe200078e020c */
[----:B------:R-:W-:Y:S02]  /*0fa0*/  P2R R34, PR, RZ, 0x2 ;  /* 0x00000002ff227803 */ /* 0x000fe40000000000 */
[----:B------:R-:W-:Y:S02]  /*0fb0*/  IADD3 R29, R2, 0x20, RZ ;  /* 0x00000020021d7810 */ /* 0x000fe40007ffe0ff */
[----:B------:R-:W-:Y:S01]  /*0fc0*/  LEA R222, R222, UR4, 0x1 ;  /* 0x00000004dede7c11 */ /* 0x000fe2000f8e08ff */
        /* <DEDUP_REMOVED lines=38> */
.L_x_384:
[----:B------:R-:W-:Y:S05]  /*1230*/  BSYNC B0 ;  /* 0x0000000000007941 */ /* 0x000fea0003800000 */
.L_x_383:
[----:B------:R-:W-:Y:S01]  /*1240*/  ISETP.GE.AND P0, PT, R29, R30, PT ;  /* 0x0000001e1d00720c */ /* 0x000fe20003f06270 */
[----:B------:R-:W-:Y:S01]  /*1250*/  BSSY B0, `(.L_x_385) ;  /* 0x000002f000007945 */ /* 0x000fe20003800000 */
[----:B------:R-:W-:Y:S01]  /*1260*/  LEA.HI R0, R18, R23, RZ, 0x1 ;  /* 0x0000001712007211 */ /* 0x000fe200078f08ff */
[----:B---3--:R-:W-:Y:S01]  /*1270*/  IMAD.IADD R9, R45, 0x1, -R15 ;  /* 0x000000012d097824 */ /* 0x008fe200078e0a0f */
[----:B------:R-:W-:Y:S01]  /*1280*/  LEA.HI R8, R14, R14, RZ, 0x1 ;  /* 0x0000000e0e087211 */ /* 0x000fe200078f08ff */
[----:B------:R-:W-:Y:S01]  /*1290*/  VIADD R22, R2, 0x60 ;  /* 0x0000006002167836 */ /* 0x000fe20000000000 */
[----:B------:R-:W-:Y:S02]  /*12a0*/  LOP3.LUT R20, R0, 0xfffffffe, RZ, 0xc0, !PT ;  /* 0xfffffffe00147812 */ /* 0x000fe400078ec0ff */
[--C-:B------:R-:W-:Y:S02]  /*12b0*/  SHF.R.S32.HI R15, RZ, 0x1, R8.reuse ;  /* 0x00000001ff0f7819 */ /* 0x100fe40000011408 */
[----:B------:R-:W-:-:S03]  /*12c0*/  SHF.R.S32.HI R21, RZ, 0x1f, R8 ;  /* 0x0000001fff157819 */ /* 0x000fc60000011408 */
[----:B------:R-:W-:Y:S05]  /*12d0*/  @P0 BRA `(.L_x_386) ;  /* 0x0000000000980947 */ /* 0x000fea0003800000 */
[----:B------:R-:W-:Y:S01]  /*12e0*/  ULDC UR5, c[0x0][0x2d0] ;  /* 0x0000b40000057ab9 */ /* 0x000fe20000000800 */
[----:B-1----:R-:W-:Y:S01]  /*12f0*/  IADD3 R4, P2, R10, 0x20, RZ ;  /* 0x000000200a047810 */ /* 0x002fe20007f5e0ff */
        /* <DEDUP_REMOVED lines=36> */
.L_x_386:
[----:B------:R-:W-:Y:S05]  /*1540*/  BSYNC B0 ;  /* 0x0000000000007941 */ /* 0x000fea0003800000 */
.L_x_385:
[----:B------:R-:W-:Y:S01]  /*1550*/  LEA.HI R18, R9, R9, RZ, 0x1 ;  /* 0x0000000909127211 */ /* 0x000fe200078f08ff */
[----:B------:R-:W-:Y:S01]  /*1560*/  BSSY B0, `(.L_x_387) ;  /* 0x0000033000007945 */ /* 0x000fe20003800000 */
[----:B------:R-:W-:Y:S01]  /*1570*/  LEA.HI R0, R21, R15, RZ, 0x2 ;  /* 0x0000000f15007211 */ /* 0x000fe200078f10ff */
[----:B------:R-:W-:Y:S01]  /*1580*/  IMAD.IADD R23, R23, 0x1, -R20 ;  /* 0x0000000117177824 */ /* 0x000fe200078e0a14 */
[----:B------:R-:W-:Y:S02]  /*1590*/  LOP3.LUT R3, R8, 0x7fffffe, RZ, 0xc0, !PT ;  /* 0x07fffffe08037812 */ /* 0x000fe400078ec0ff */
[----:B------:R-:W-:Y:S02]  /*15a0*/  LOP3.LUT R2, R18, 0x3fffffe, RZ, 0xc0, !PT ;  /* 0x03fffffe12027812 */ /* 0x000fe400078ec0ff */
[----:B------:R-:W-:Y:S01]  /*15b0*/  LOP3.LUT R0, R0, 0xfffffffc, RZ, 0xc0, !PT ;  /* 0xfffffffc00007812 */ /* 0x000fe200078ec0ff */
[----:B------:R-:W-:Y:S01]  /*15c0*/  IMAD.IADD R137, R14, 0x1, -R3 ;  /* 0x000000010e897824 */ /* 0x000fe200078e0a03 */
[----:B-1-34-:R-:W-:-:S02]  /*15d0*/  SHF.R.S32.HI R4, RZ, 0x1f, R14 ;  /* 0x0000001fff047819 */ /* 0x01afc4000001140e */
        /* <DEDUP_REMOVED lines=43> */
.L_x_388:
[----:B------:R-:W-:Y:S05]  /*1890*/  BSYNC B0 ;  /* 0x0000000000007941 */ /* 0x000fea0003800000 */
.L_x_387:
[----:B------:R-:W-:Y:S01]  /*18a0*/  IMAD.IADD R159, R41, 0x1, R31 ;  /* 0x00000001299f7824 */ /* 0x000fe200078e021f */
[C---:B------:R-:W-:Y:S01]  /*18b0*/  SHF.L.U64.HI R136, R24.reuse, 0x6, R25 ;  /* 0x0000000618887819 */ /* 0x040fe20000010219 */
[----:B------:R-:W-:Y:S01]  /*18c0*/  IMAD.MOV.U32 R158, RZ, RZ, R40 ;  /* 0x000000ffff9e7224 */ /* 0x000fe200078e0028 */
[----:B------:R-:W-:Y:S01]  /*18d0*/  SHF.L.U32 R109, R24, 0x6, RZ ;  /* 0x00000006186d7819 */ /* 0x000fe200000006ff */
[----:B------:R-:W-:Y:S01]  /*18e0*/  BSSY B0, `(.L_x_389) ;  /* 0x000002f000007945 */ /* 0x000fe20003800000 */
[----:B------:R-:W-:Y:S01]  /*18f0*/  SHF.R.S32.HI R21, RZ, 0x1f, R108 ;  /* 0x0000001fff157819 */ /* 0x000fe2000001146c */
[----:B------:R-:W-:Y:S01]  /*1900*/  IMAD R0, R136, R108, RZ ;  /* 0x0000006c88007224 */ /* 0x000fe200078e02ff */
[----:B------:R4:W-:Y:S01]  /*1910*/  STL.64 [R1+0x20], R158 ;  /* 0x0000209e01007387 */ /* 0x0009e20000100a00 */
[----:B------:R-:W-:Y:S01]  /*1920*/  ISETP.GE.AND P6, PT, R29, R28, PT ;  /* 0x0000001c1d00720c */ /* 0x000fe20003fc6270 */
[----:B------:R-:W-:Y:S01]  /*1930*/  IMAD.WIDE.U32 R2, R108, R109, R158 ;  /* 0x0000006d6c027225 */ /* 0x000fe200078e009e */
[----:B------:R-:W-:-:S03]  /*1940*/  SHF.R.S32.HI R32, RZ, 0x1, R18 ;  /* 0x00000001ff207819 */ /* 0x000fc60000011412 */
[----:B------:R-:W-:Y:S01]  /*1950*/  IMAD R20, R21, R109, R0 ;  /* 0x0000006d15147224 */ /* 0x000fe200078e0200 */
[----:B------:R-:W-:Y:S07]  /*1960*/  @P4 BRA `(.L_x_390) ;  /* 0x0000000000984947 */ /* 0x000fee0003800000 */
        /* <DEDUP_REMOVED lines=15> */
[----:B------:R-:W5:Y:S01]  /*1a60*/  @!P0 LDC.64 R18, c[0x0][0x210] ;  /* 0x00008400ff128b82 */ /* 0x000f620000000a00 */
[----:B-1----:R-:W-:-:S04]  /*1a70*/  @!P1 LEA R6, P3, R8, R14, 0x1 ;  /* 0x0000000e08069211 */ /* 0x002fc800078608ff */
        /* <DEDUP_REMOVED lines=21> */
.L_x_390:
[----:B------:R-:W-:Y:S05]  /*1bd0*/  BSYNC B0 ;  /* 0x0000000000007941 */ /* 0x000fea0003800000 */
.L_x_389:
[----:B------:R-:W-:Y:S01]  /*1be0*/  ISETP.NE.AND P0, PT, R34, RZ, PT ;  /* 0x000000ff2200720c */ /* 0x000fe20003f05270 */
[----:B------:R-:W-:Y:S01]  /*1bf0*/  BSSY B0, `(.L_x_391) ;  /* 0x0000023000007945 */ /* 0x000fe20003800000 */
[----:B------:R-:W-:Y:S01]  /*1c00*/  IMAD.SHL.U32 R9, R32, 0x40, RZ ;  /* 0x0000004020097824 */ /* 0x000fe200078e00ff */
[----:B------:R-:W-:-:S10]  /*1c10*/  IADD3 R8, R3, R20, RZ ;  /* 0x0000001403087210 */ /* 0x000fd40007ffe0ff */
[----:B------:R-:W-:Y:S05]  /*1c20*/  @P0 BRA `(.L_x_392) ;  /* 0x00000000007c0947 */ /* 0x000fea0003800000 */
[----:B------:R-:W-:Y:S02]  /*1c30*/  ULDC UR5, c[0x0][0x2d0] ;  /* 0x0000b40000057ab9 */ /* 0x000fe40000000800 */
[----:B------:R-:W-:Y:S02]  /*1c40*/  ISETP.GE.AND P0, PT, R138, UR5, PT ;  /* 0x000000058a007c0c */ /* 0x000fe4000bf06270 */
[----:B------:R-:W-:Y:S02]  /*1c50*/  ISETP.GE.AND P1, PT, R160, UR5, PT ;  /* 0x00000005a0007c0c */ /* 0x000fe4000bf26270 */
[----:B------:R-:W-:-:S09]  /*1c60*/  ISETP.GE.AND P2, PT, R157, UR5, PT ;  /* 0x000000059d007c0c */ /* 0x000fd2000bf46270 */
[----:B---3--:R-:W3:Y:S01]  /*1c70*/  @!P0 LDC.64 R6, c[0x0][0x218] ;  /* 0x00008600ff068b82 */ /* 0x008ee20000000a00 */
[----:B------:R2:W-:Y:S04]  /*1c80*/  @P0 STS [R222+0x6000], RZ ;  /* 0x006000ffde000388 */ /* 0x0005e80000000800 */
[----:B------:R2:W-:Y:S03]  /*1c90*/  @P0 STS [R222+0x6004], RZ ;  /* 0x006004ffde000388 */ /* 0x0005e60000000800 */
[----:B-1----:R-:W1:Y:S01]  /*1ca0*/  @!P1 LDC.64 R4, c[0x0][0x218] ;  /* 0x00008600ff049b82 */ /* 0x002e620000000a00 */
[----:B------:R2:W-:Y:S01]  /*1cb0*/  @P0 STS.64 [R222+0x6008], RZ ;  /* 0x006008ffde000388 */ /* 0x0005e20000000a00 */
[----:B---3--:R-:W-:-:S04]  /*1cc0*/  @!P0 LEA R6, P4, R2, R6, 0x1 ;  /* 0x0000000602068211 */ /* 0x008fc800078808ff */
        /* <DEDUP_REMOVED lines=21> */
.L_x_392:
[----:B------:R-:W-:Y:S05]  /*1e20*/  BSYNC B0 ;  /* 0x0000000000007941 */ /* 0x000fea0003800000 */
.L_x_391:
[C---:B------:R-:W-:Y:S01]  /*1e30*/  SHF.L.U64.HI R155, R24.reuse, 0x5, R25 ;  /* 0x00000005189b7819 */ /* 0x040fe20000010219 */
[----:B------:R-:W-:Y:S01]  /*1e40*/  BSSY B0, `(.L_x_393) ;  /* 0x0000024000007945 */ /* 0x000fe20003800000 */
[----:B------:R-:W-:-:S03]  /*1e50*/  SHF.L.U32 R156, R24, 0x5, RZ ;  /* 0x00000005189c7819 */ /* 0x000fc600000006ff */
[----:B------:R1:W-:Y:S04]  /*1e60*/  STL [R1+0x3c], R155 ;  /* 0x00003c9b01007387 */ /* 0x0003e80000100800 */
[----:B------:R1:W-:Y:S01]  /*1e70*/  STL [R1+0x38], R156 ;  /* 0x0000389c01007387 */ /* 0x0003e20000100800 */
[----:B------:R-:W-:Y:S05]  /*1e80*/  @P6 BRA `(.L_x_394) ;  /* 0x00000000007c6947 */ /* 0x000fea0003800000 */
[----:B------:R-:W-:Y:S01]  /*1e90*/  ULDC UR5, c[0x0][0x2d0] ;  /* 0x0000b40000057ab9 */ /* 0x000fe20000000800 */
[----:B------:R-:W-:Y:S02]  /*1ea0*/  IADD3 R0, P2, R156, R2, RZ ;  /* 0x000000029c007210 */ /* 0x000fe40007f5e0ff */
[----:B------:R-:W-:Y:S02]  /*1eb0*/  ISETP.GE.AND P1, PT, R138, UR5, PT ;  /* 0x000000058a007c0c */ /* 0x000fe4000bf26270 */
[----:B------:R-:W-:Y:S01]  /*1ec0*/  ISETP.GE.AND P0, PT, R160, UR5, PT ;  /* 0x00000005a0007c0c */ /* 0x000fe2000bf06270 */
[----:B--23--:R-:W-:Y:S01]  /*1ed0*/  IMAD.X R6, R155, 0x1, R8, P2 ;  /* 0x000000019b067824 */ /* 0x00cfe200010e0608 */
[----:B------:R-:W-:-:S09]  /*1ee0*/  ISETP.GE.AND P2, PT, R157, UR5, PT ;  /* 0x000000059d007c0c */ /* 0x000fd2000bf46270 */
[----:B-1----:R-:W1:Y:S01]  /*1ef0*/  @!P1 LDC.64 R4, c[0x0][0x218] ;  /* 0x00008600ff049b82 */ /* 0x002e620000000a00 */
        /* <DEDUP_REMOVED lines=24> */
.L_x_394:
[----:B------:R-:W-:Y:S05]  /*2080*/  BSYNC B0 ;  /* 0x0000000000007941 */ /* 0x000fea0003800000 */
.L_x_393:
[----:B------:R-:W0:Y:S01]  /*2090*/  LDGDEPBAR ;  /* 0x00000000000079af */ /* 0x000e220000000000 */
[----:B------:R-:W-:Y:S01]  /*20a0*/  IMAD.IADD R10, R39, 0x1, R36 ;  /* 0x00000001270a7824 */ /* 0x000fe200078e0224 */
[----:B------:R-:W-:Y:S01]  /*20b0*/  LOP3.LUT R0, R9, 0xc0, RZ, 0xc0, !PT ;  /* 0x000000c009007812 */ /* 0x000fe200078ec0ff */
[----:B-123--:R-:W-:Y:S01]  /*20c0*/  IMAD.SHL.U32 R4, R35, 0x8, RZ ;  /* 0x0000000823047824 */ /* 0x00efe200078e00ff */
[----:B------:R-:W-:Y:S01]  /*20d0*/  BSSY B0, `(.L_x_395) ;  /* 0x0000042000007945 */ /* 0x000fe20003800000 */
[----:B------:R-:W-:Y:S01]  /*20e0*/  IMAD.SHL.U32 R6, R22, 0x20, RZ ;  /* 0x0000002016067824 */ /* 0x000fe200078e00ff */
[----:B------:R1:W-:Y:S01]  /*20f0*/  STL [R1+0x40], R10 ;  /* 0x0000400a01007387 */ /* 0x0003e20000100800 */
[----:B------:R-:W-:Y:S01]  /*2100*/  IMAD.SHL.U32 R3, R33, 0x40, RZ ;  /* 0x0000004021037824 */ /* 0x000fe200078e00ff */
[----:B------:R-:W-:Y:S01]  /*2110*/  LOP3.LUT R4, R0, 0x8, R4, 0xf8, !PT ;  /* 0x0000000800047812 */ /* 0x000fe200078ef804 */
[C---:B------:R-:W-:Y:S01]  /*2120*/  IMAD.SHL.U32 R5, R23.reuse, 0x8, RZ ;  /* 0x0000000817057824 */ /* 0x040fe200078e00ff */
[----:B------:R-:W-:Y:S01]  /*2130*/  SHF.R.U32.HI R2, RZ, 0x3, R0 ;  /* 0x00000003ff027819 */ /* 0x000fe20000011600 */
[----:B------:R-:W-:Y:S01]  /*2140*/  IMAD R9, R23, 0x8, R30 ;  /* 0x0000000817097824 */ /* 0x000fe200078e021e */
[----:B------:R-:W-:-:S02]  /*2150*/  LOP3.LUT R0, R3, 0xc0, RZ, 0xc0, !PT ;  /* 0x000000c003007812 */ /* 0x000fc400078ec0ff */
[----:B------:R-:W-:Y:S02]  /*2160*/  LOP3.LUT R111, R6, 0xffffff00, RZ, 0xc0, !PT ;  /* 0xffffff00066f7812 */ /* 0x000fe400078ec0ff */
[----:B------:R-:W-:Y:S01]  /*2170*/  LOP3.LUT R8, R4, R2, RZ, 0x3c, !PT ;  /* 0x0000000204087212 */ /* 0x000fe200078e3cff */
[-C--:B------:R-:W-:Y:S01]  /*2180*/  IMAD R2, R21, R26.reuse, RZ ;  /* 0x0000001a15027224 */ /* 0x080fe200078e02ff */
[----:B------:R-:W-:Y:S01]  /*2190*/  LOP3.LUT R7, R0, 0x8, R5, 0xf8, !PT ;  /* 0x0000000800077812 */ /* 0x000fe200078ef805 */
[----:B------:R-:W-:Y:S01]  /*21a0*/  IMAD R3, R152, 0x200, R111 ;  /* 0x0000020098037824 */ /* 0x000fe200078e026f */
[----:B------:R-:W-:Y:S01]  /*21b0*/  SHF.R.U32.HI R6, RZ, 0x3, R0 ;  /* 0x00000003ff067819 */ /* 0x000fe20000011600 */
[----:B------:R-:W-:Y:S01]  /*21c0*/  IMAD.WIDE.U32 R4, R108, R26, RZ ;  /* 0x0000001a6c047225 */ /* 0x000fe200078e00ff */
[----:B------:R-:W-:Y:S01]  /*21d0*/  ISETP.GE.AND P3, PT, R29, R28, PT ;  /* 0x0000001c1d00720c */ /* 0x000fe20003f66270 */
[----:B------:R-:W-:-:S04]  /*21e0*/  DEPBAR.LE SB0, 0x0 ;  /* 0x000080000000791a */ /* 0x000fc80000000000 */
[----:B------:R-:W-:Y:S01]  /*21f0*/  BAR.SYNC.DEFER_BLOCKING 0x0 ;  /* 0x0000000000007b1d */ /* 0x000fe20000010000 */
[----:B------:R-:W-:Y:S01]  /*2200*/  IMAD R0, R108, R27, R2 ;  /* 0x0000001b6c007224 */ /* 0x000fe200078e0202 */
[----:B------:R-:W-:Y:S01]  /*2210*/  LOP3.LUT R110, R7, R6, RZ, 0x3c, !PT ;  /* 0x00000006076e7212 */ /* 0x000fe200078e3cff */
[----:B------:R-:W-:Y:S01]  /*2220*/  IMAD R2, R137, 0x20, R3 ;  /* 0x0000002089027824 */ /* 0x000fe200078e0203 */
[----:B------:R-:W-:Y:S01]  /*2230*/  LEA R6, P0, R4, R38, 0x6 ;  /* 0x0000002604067211 */ /* 0x000fe200078030ff */
[----:B------:R-:W-:Y:S02]  /*2240*/  IMAD.IADD R7, R5, 0x1, R0 ;  /* 0x0000000105077824 */ /* 0x000fe400078e0200 */
[----:B------:R-:W-:Y:S02]  /*2250*/  IMAD.U32 R0, R9, 0x20, R8 ;  /* 0x0000002009007824 */ /* 0x000fe400078e0008 */
[----:B------:R-:W-:Y:S01]  /*2260*/  IMAD.IADD R2, R110, 0x1, R2 ;  /* 0x000000016e027824 */ /* 0x000fe200078e0202 */
[----:B------:R-:W-:-:S02]  /*2270*/  LEA.HI.X R7, R4, R10, R7, 0x6, P0 ;  /* 0x0000000a04077211 */ /* 0x000fc400000f3407 */
[----:B------:R-:W-:Y:S02]  /*2280*/  LEA R217, R0, UR4, 0x1 ;  /* 0x0000000400d97c11 */ /* 0x000fe4000f8e08ff */
        /* <DEDUP_REMOVED lines=14> */
[----:B------:R-:W5:Y:S01]  /*2370*/  @!P1 LDC.64 R2, c[0x0][0x220] ;  /* 0x00008800ff029b82 */ /* 0x000f620000000a00 */
[----:B------:R3:W-:Y:S01]  /*2380*/  @P0 STS.64 [R222+0x9008], RZ ;  /* 0x009008ffde000388 */ /* 0x0007e20000000a00 */
        /* <DEDUP_REMOVED lines=22> */
.L_x_396:
[----:B------:R-:W-:Y:S05]  /*24f0*/  BSYNC B0 ;  /* 0x0000000000007941 */ /* 0x000fea0003800000 */
.L_x_395:
        /* <DEDUP_REMOVED lines=38> */
.L_x_398:
[----:B------:R-:W-:Y:S05]  /*2760*/  BSYNC B0 ;  /* 0x0000000000007941 */ /* 0x000fea0003800000 */
.L_x_397:
[----:B------:R-:W-:Y:S01]  /*2770*/  LDSM.16.M88.4 R24, [R217+0x6000] ;  /* 0x00600000d918783b */ /* 0x000fe20000000200 */
[----:B------:R-:W-:Y:S01]  /*2780*/  IMAD.MOV.U32 R0, RZ, RZ, 0x20 ;  /* 0x00000020ff007424 */ /* 0x000fe200078e00ff */
[----:B------:R-:W-:Y:S01]  /*2790*/  LOP3.LUT P0, RZ, R32, 0x2, RZ, 0xc0, !PT ;  /* 0x0000000220ff7812 */ /* 0x000fe2000780c0ff */
[----:B-123--:R-:W-:Y:S01]  /*27a0*/  IMAD.MOV.U32 R2, RZ, RZ, 0x10 ;  /* 0x00000010ff027424 */ /* 0x00efe200078e00ff */
[----:B------:R-:W1:Y:S01]  /*27b0*/  LDSM.16.M88.4 R4, [R220+0x1000] ;  /* 0x00100000dc04783b */ /* 0x000e620000000200 */
[----:B------:R-:W-:Y:S01]  /*27c0*/  LOP3.LUT P1, RZ, R33, 0x2, RZ, 0xc0, !PT ;  /* 0x0000000221ff7812 */ /* 0x000fe2000782c0ff */
[----:B------:R-:W-:Y:S01]  /*27d0*/  ULDC.U8 UR14, c[0x0][0x388] ;  /* 0x0000e200000e7ab9 */ /* 0x000fe20000000000 */
[----:B------:R-:W-:Y:S01]  /*27e0*/  SEL R0, R0, 0xffffffe0, !P0 ;  /* 0xffffffe000007807 */ /* 0x000fe20004000000 */
[----:B------:R-:W2:Y:S01]  /*27f0*/  LDSM.16.M88.4 R8, [R220] ;  /* 0x00000000dc08783b */ /* 0x000ea20000000200 */
[----:B------:R-:W-:-:S03]  /*2800*/  SEL R2, R2, 0xfffffff0, !P1 ;  /* 0xfffffff002027807 */ /* 0x000fc60004800000 */
[----:B------:R-:W3:Y:S01]  /*2810*/  LDSM.16.M88.4 R20, [R217+0x6400] ;  /* 0x00640000d914783b */ /* 0x000ee20000000200 */
[----:B------:R-:W-:Y:S02]  /*2820*/  IMAD.IADD R219, R217, 0x1, R0 ;  /* 0x00000001d9db7824 */ /* 0x000fe400078e0200 */
[----:B------:R-:W-:Y:S01]  /*2830*/  IMAD R221, R2, 0x2, R220 ;  /* 0x0000000202dd7824 */ /* 0x000fe200078e02dc */
[----:B------:R-:W5:Y:S01]  /*2840*/  LDSM.16.M88.4 R12, [R217+0x6800] ;  /* 0x00680000d90c783b */ /* 0x000f620000000200 */
[----:B------:R-:W-:-:S03]  /*2850*/  IMAD.SHL.U32 R0, R45, 0x2, RZ ;  /* 0x000000022d007824 */ /* 0x000fc600078e00ff */
[----:B------:R-:W4:Y:S02]  /*2860*/  LDSM.16.M88.4 R28, [R217+0x6c00] ;  /* 0x006c0000d91c783b */ /* 0x000f240000000200 */
[----:B------:R-:W-:Y:S02]  /*2870*/  LOP3.LUT R0, R0, 0x6, RZ, 0xc0, !PT ;  /* 0x0000000600007812 */ /* 0x000fe400078ec0ff */
[----:B------:R-:W-:Y:S03]  /*2880*/  LDSM.16.M88.4 R56, [R219+0x6000] ;  /* 0x00600000db38783b */ /* 0x000fe60000000200 */
[----:B------:R-:W-:Y:S01]  /*2890*/  IMAD R0, R108, 0x40, R0 ;  /* 0x000000406c007824 */ /* 0x000fe200078e0200 */
[----:B------:R-:W4:Y:S03]  /*28a0*/  LDSM.16.M88.4 R16, [R221+0x1000] ;  /* 0x00100000dd10783b */ /* 0x000f260000000200 */
[C---:B------:R-:W-:Y:S01]  /*28b0*/  VIADD R3, R0.reuse, 0x10 ;  /* 0x0000001000037836 */ /* 0x040fe20000000000 */
[----:B------:R-:W4:Y:S01]  /*28c0*/  LDSM.16.M88.4 R52, [R219+0x6400] ;  /* 0x00640000db34783b */ /* 0x000f220000000200 */
[C---:B------:R-:W-:Y:S01]  /*28d0*/  ISETP.GE.AND P4, PT, R0.reuse, R44, PT ;  /* 0x0000002c0000720c */ /* 0x040fe20003f86270 */
[----:B------:R-:W-:-:S02]  /*28e0*/  VIADD R45, R0, 0x11 ;  /* 0x00000011002d7836 */ /* 0x000fc40000000000 */
[----:B------:R-:W4:Y:S01]  /*28f0*/  LDSM.16.M88.4 R48, [R219+0x6800] ;  /* 0x00680000db30783b */ /* 0x000f220000000200 */
[-C--:B------:R-:W-:Y:S01]  /*2900*/  ISETP.GE.AND P0, PT, R3, R44.reuse, PT ;  /* 0x0000002c0300720c */ /* 0x080fe20003f06270 */
[C---:B------:R-:W-:Y:S02]  /*2910*/  VIADD R3, R0.reuse, 0x21 ;  /* 0x0000002100037836 */ /* 0x040fe40000000000 */
[----:B------:R-:W-:Y:S01]  /*2920*/  LDSM.16.M88.4 R40, [R219+0x6c00] ;  /* 0x006c0000db28783b */ /* 0x000fe20000000200 */
[C---:B------:R-:W-:Y:S02]  /*2930*/  VIADD R47, R0.reuse, 0x18 ;  /* 0x00000018002f7836 */ /* 0x040fe40000000000 */
[----:B------:R-:W-:Y:S01]  /*2940*/  ISETP.GE.AND P6, PT, R3, R44, PT ;  /* 0x0000002c0300720c */ /* 0x000fe20003fc6270 */
[----:B-1----:R-:W-:Y:S01]  /*2950*/  HMMA.16816.F32.BF16 R32, R4, R24, RZ ;  /* 0x000000180420723c */ /* 0x002fe200000418ff */
[----:B------:R-:W-:Y:S01]  /*2960*/  LDSM.16.M88.4 R36, [R217+0x7000] ;  /* 0x00700000d924783b */ /* 0x000fe20000000200 */
[----:B------:R-:W-:-:S02]  /*2970*/  VIADD R3, R0, 0x28 ;  /* 0x0000002800037836 */ /* 0x000fc40000000000 */
[C---:B------:R-:W-:Y:S01]  /*2980*/  VIADD R46, R0.reuse, 0x20 ;  /* 0x00000020002e7836 */ /* 0x040fe20000000000 */
[----:B------:R-:W0:Y:S01]  /*2990*/  LDGDEPBAR ;  /* 0x00000000000079af */ /* 0x000e220000000000 */
[----:B--2---:R-:W-:Y:S01]  /*29a0*/  HMMA.16816.F32.BF16 R92, R8, R24, RZ ;  /* 0x00000018085c723c */ /* 0x004fe200000418ff */
[----:B------:R-:W-:Y:S01]  /*29b0*/  ISETP.GE.AND P5, PT, R3, R44, PT ;  /* 0x0000002c0300720c */ /* 0x000fe20003fa6270 */
[----:B------:R-:W-:-:S04]  /*29c0*/  VIADD R3, R0, 0x29 ;  /* 0x0000002900037836 */ /* 0x000fc80000000000 */
[C---:B---3--:R-:W-:Y:S06]  /*29d0*/  HMMA.16816.F32.BF16 R64, R4.reuse, R22, RZ ;  /* 0x000000160440723c */ /* 0x048fec00000418ff */
[C---:B-----5:R-:W-:Y:S06]  /*29e0*/  HMMA.16816.F32.BF16 R68, R4.reuse, R12, RZ ;  /* 0x0000000c0444723c */ /* 0x060fec00000418ff */
[----:B------:R-:W-:Y:S06]  /*29f0*/  HMMA.16816.F32.BF16 R76, R4, R14, RZ ;  /* 0x0000000e044c723c */ /* 0x000fec00000418ff */
[C---:B------:R-:W-:Y:S06]  /*2a00*/  HMMA.16816.F32.BF16 R88, R8.reuse, R12, RZ ;  /* 0x0000000c0858723c */ /* 0x040fec00000418ff */
[----:B------:R-:W-:Y:S01]  /*2a10*/  HMMA.16816.F32.BF16 R124, R8, R14, RZ ;  /* 0x0000000e087c723c */ /* 0x000fe200000418ff */
[----:B------:R-:W1:Y:S05]  /*2a20*/  LDSM.16.M88.4 R12, [R221] ;  /* 0x00000000dd0c783b */ /* 0x000e6a0000000200 */
[-C--:B------:R-:W-:Y:S06]  /*2a30*/  HMMA.16816.F32.BF16 R60, R4, R26.reuse, RZ ;  /* 0x0000001a043c723c */ /* 0x080fec00000418ff */
[----:B------:R-:W-:Y:S06]  /*2a40*/  HMMA.16816.F32.BF16 R100, R8, R26, RZ ;  /* 0x0000001a0864723c */ /* 0x000fec00000418ff */
[C---:B------:R-:W-:Y:S06]  /*2a50*/  HMMA.16816.F32.BF16 R24, R4.reuse, R20, RZ ;  /* 0x000000140418723c */ /* 0x040fec00000418ff */
[C---:B----4-:R-:W-:Y:S06]  /*2a60*/  HMMA.16816.F32.BF16 R72, R4.reuse, R28, RZ ;  /* 0x0000001c0448723c */ /* 0x050fec00000418ff */
[----:B------:R-:W-:Y:S01]  /*2a70*/  HMMA.16816.F32.BF16 R80, R4, R30, RZ ;  /* 0x0000001e0450723c */ /* 0x000fe200000418ff */
[----:B------:R-:W-:Y:S05]  /*2a80*/  LDSM.16.M88.4 R4, [R220+0x3000] ;  /* 0x00300000dc04783b */ /* 0x000fea0000000200 */
[----:B------:R-:W-:Y:S01]  /*2a90*/  HMMA.16816.F32.BF16 R120, R16, R56, R32 ;  /* 0x000000381078723c */ /* 0x000fe20000041820 */
[----:B------:R-:W2:Y:S05]  /*2aa0*/  LDSM.16.M88.4 R32, [R217+0x7400] ;  /* 0x00740000d920783b */ /* 0x000eaa0000000200 */
[C---:B------:R-:W-:Y:S06]  /*2ab0*/  HMMA.16816.F32.BF16 R104, R8.reuse, R20, RZ ;  /* 0x000000140868723c */ /* 0x040fec00000418ff */
[C---:B------:R-:W-:Y:S06]  /*2ac0*/  HMMA.16816.F32.BF16 R96, R8.reuse, R22, RZ ;  /* 0x000000160860723c */ /* 0x040fec00000418ff */
[C---:B------:R-:W-:Y:S06]  /*2ad0*/  HMMA.16816.F32.BF16 R84, R8.reuse, R28, RZ ;  /* 0x0000001c0854723c */ /* 0x040fec00000418ff */
[----:B------:R-:W-:Y:S01]  /*2ae0*/  HMMA.16816.F32.BF16 R116, R8, R30, RZ ;  /* 0x0000001e0874723c */ /* 0x000fe200000418ff */
[----:B------:R-:W3:Y:S04]  /*2af0*/  LDSM.16.M88.4 R28, [R217+0x7800] ;  /* 0x00780000d91c783b */ /* 0x000ee80000000200 */
[----:B------:R-:W4:Y:S01]  /*2b00*/  LDSM.16.M88.4 R8, [R220+0x2000] ;  /* 0x00200000dc08783b */ /* 0x000f220000000200 */
[C---:B------:R-:W-:Y:S06]  /*2b10*/  HMMA.16816.F32.BF16 R20, R16.reuse, R54, R64 ;  /* 0x000000361014723c */ /* 0x040fec0000041840 */
[C---:B------:R-:W-:Y:S06]  /*2b20*/  HMMA.16816.F32.BF16 R112, R16.reuse, R58, R60 ;  /* 0x0000003a1070723c */ /* 0x040fec000004183c */
[C---:B------:R-:W-:Y:S01]  /*2b30*/  HMMA.16816.F32.BF16 R60, R16.reuse, R52, R24 ;  /* 0x00000034103c723c */ /* 0x040fe20000041818 */
[----:B------:R-:W5:Y:S05]  /*2b40*/  LDSM.16.M88.4 R24, [R217+0x7c00] ;  /* 0x007c0000d918783b */ /* 0x000f6a0000000200 */
[----:B------:R-:W-:Y:S06]  /*2b50*/  HMMA.16816.F32.BF16 R64, R16, R48, R68 ;  /* 0x000000301040723c */ /* 0x000fec0000041844 */
[----:B-1----:R-:W-:Y:S06]  /*2b60*/  HMMA.16816.F32.BF16 R92, R12, R56, R92 ;  /* 0x000000380c5c723c */ /* 0x002fec000004185c */
[C---:B------:R-:W-:Y:S06]  /*2b70*/  HMMA.16816.F32.BF16 R72, R16.reuse, R40, R72 ;  /* 0x000000281048723c */ /* 0x040fec0000041848 */
[----:B------:R-:W-:Y:S06]  /*2b80*/  HMMA.16816.F32.BF16 R68, R16, R42, R80 ;  /* 0x0000002a1044723c */ /* 0x000fec0000041850 */
[----:B------:R-:W-:Y:S01]  /*2b90*/  HMMA.16816.F32.BF16 R100, R12, R58, R100 ;  /* 0x0000003a0c64723c */ /* 0x000fe20000041864 */
[----:B------:R-:W-:Y:S05]  /*2ba0*/  LDSM.16.M88.4 R56, [R219+0x7400] ;  /* 0x00740000db38783b */ /* 0x000fea0000000200 */
[----:B------:R-:W-:Y:S01]  /*2bb0*/  HMMA.16816.F32.BF16 R76, R16, R50, R76 ;  /* 0x00000032104c723c */ /* 0x000fe2000004184c */
[----:B------:R-:W-:Y:S05]  /*2bc0*/  LDSM.16.M88.4 R16, [R219+0x7000] ;  /* 0x00700000db10783b */ /* 0x000fea0000000200 */
[C---:B------:R-:W-:Y:S06]  /*2bd0*/  HMMA.16816.F32.BF16 R96, R12.reuse, R54, R96 ;  /* 0x000000360c60723c */ /* 0x040fec0000041860 */
[C---:B------:R-:W-:Y:S06]  /*2be0*/  HMMA.16816.F32.BF16 R84, R12.reuse, R40, R84 ;  /* 0x000000280c54723c */ /* 0x040fec0000041854 */
[C---:B------:R-:W-:Y:S06]  /*2bf0*/  HMMA.16816.F32.BF16 R80, R12.reuse, R50, R124 ;  /* 0x000000320c50723c */ /* 0x040fec000004187c */
[C---:B------:R-:W-:Y:S01]  /*2c00*/  HMMA.16816.F32.BF16 R104, R12.reuse, R52, R104 ;  /* 0x000000340c68723c */ /* 0x040fe20000041868 */
[----:B------:R-:W-:Y:S05]  /*2c10*/  LDSM.16.M88.4 R52, [R219+0x7c00] ;  /* 0x007c0000db34783b */ /* 0x000fea0000000200 */
[C---:B------:R-:W-:Y:S01]  /*2c20*/  HMMA.16816.F32.BF16 R88, R12.reuse, R48, R88 ;  /* 0x000000300c58723c */ /* 0x040fe20000041858 */
[----:B------:R-:W-:Y:S05]  /*2c30*/  LDSM.16.M88.4 R48, [R219+0x7800] ;  /* 0x00780000db30783b */ /* 0x000fea0000000200 */
[----:B------:R-:W-:Y:S01]  /*2c40*/  HMMA.16816.F32.BF16 R40, R12, R42, R116 ;  /* 0x0000002a0c28723c */ /* 0x000fe20000041874 */
[----:B------:R-:W1:Y:S05]  /*2c50*/  LDSM.16.M88.4 R12, [R221+0x3000] ;  /* 0x00300000dd0c783b */ /* 0x000e6a0000000200 */
[C---:B--2---:R-:W-:Y:S01]  /*2c60*/  HMMA.16816.F32.BF16 R124, R4.reuse, R34, R20 ;  /* 0x00000022047c723c */ /* 0x044fe20000041814 */
[----:B------:R-:W2:Y:S05]  /*2c70*/  LDSM.16.M88.4 R20, [R221+0x2000] ;  /* 0x00200000dd14783b */ /* 0x000eaa0000000200 */
[C---:B---3--:R-:W-:Y:S06]  /*2c80*/  HMMA.16816.F32.BF16 R140, R4.reuse, R28, R64 ;  /* 0x0000001c048c723c */ /* 0x048fec0000041840 */
[-C--:B------:R-:W-:Y:S06]  /*2c90*/  HMMA.16816.F32.BF16 R120, R4, R36.reuse, R120 ;  /* 0x000000240478723c */ /* 0x080fec0000041878 */
[----:B----4-:R-:W-:Y:S06]  /*2ca0*/  HMMA.16816.F32.BF16 R64, R8, R36, R92 ;  /* 0x000000240840723c */ /* 0x010fec000004185c */
[----:B-----5:R-:W-:Y:S06]  /*2cb0*/  HMMA.16816.F32.BF16 R128, R4, R24, R72 ;  /* 0x000000180480723c */ /* 0x020fec0000041848 */
[-C--:B------:R-:W-:Y:S06]  /*2cc0*/  HMMA.16816.F32.BF16 R72, R8, R38.reuse, R100 ;  /* 0x000000260848723c */ /* 0x080fec0000041864 */
[C---:B------:R-:W-:Y:S01]  /*2cd0*/  HMMA.16816.F32.BF16 R148, R4.reuse, R38, R112 ;  /* 0x000000260494723c */ /* 0x040fe20000041870 */
[----:B------:R-:W-:Y:S05]  /*2ce0*/  LDSM.16.M88.4 R36, [R217+0x8400] ;  /* 0x00840000d924783b */ /* 0x000fea0000000200 */
[C---:B------:R-:W-:Y:S06]  /*2cf0*/  HMMA.16816.F32.BF16 R144, R4.reuse, R32, R60 ;  /* 0x000000200490723c */ /* 0x040fec000004183c */
[----:B------:R-:W-:Y:S06]  /*2d00*/  HMMA.16816.F32.BF16 R132, R4, R30, R76 ;  /* 0x0000001e0484723c */ /* 0x000fec000004184c */
[----:B------:R-:W-:Y:S06]  /*2d10*/  HMMA.16816.F32.BF16 R100, R8, R34, R96 ;  /* 0x000000220864723c */ /* 0x000fec0000041860 */
[----:B------:R-:W-:Y:S01]  /*2d20*/  HMMA.16816.F32.BF16 R112, R4, R26, R68 ;  /* 0x0000001a0470723c */ /* 0x000fe20000041844 */
[----:B------:R-:W-:Y:S05]  /*2d30*/  LDSM.16.M88.4 R4, [R220+0x5000] ;  /* 0x00500000dc04783b */ /* 0x000fea0000000200 */
[C---:B------:R-:W-:Y:S01]  /*2d40*/  HMMA.16816.F32.BF16 R104, R8.reuse, R32, R104 ;  /* 0x000000200868723c */ /* 0x040fe20000041868 */
[----:B------:R-:W-:Y:S05]  /*2d50*/  LDSM.16.M88.4 R32, [R217+0x8800] ;  /* 0x00880000d920783b */ /* 0x000fea0000000200 */
[C---:B------:R-:W-:Y:S06]  /*2d60*/  HMMA.16816.F32.BF16 R96, R8.reuse, R28, R88 ;  /* 0x0000001c0860723c */ /* 0x040fec0000041858 */
[C---:B------:R-:W-:Y:S06]  /*2d70*/  HMMA.16816.F32.BF16 R116, R8.reuse, R24, R84 ;  /* 0x000000180874723c */ /* 0x040fec0000041854 */
[C---:B------:R-:W-:Y:S01]  /*2d80*/  HMMA.16816.F32.BF16 R76, R8.reuse, R30, R80 ;  /* 0x0000001e084c723c */ /* 0x040fe20000041850 */
[----:B------:R-:W-:Y:S05]  /*2d90*/  LDSM.16.M88.4 R28, [R217+0x8c00] ;  /* 0x008c0000d91c783b */ /* 0x000fea0000000200 */
[----:B------:R-:W-:Y:S01]  /*2da0*/  HMMA.16816.F32.BF16 R60, R8, R26, R40 ;  /* 0x0000001a083c723c */ /* 0x000fe20000041828 */
[----:B------:R-:W3:Y:S04]  /*2db0*/  LDSM.16.M88.4 R40, [R217+0x8000] ;  /* 0x00800000d928783b */ /* 0x000ee80000000200 */
[----:B------:R-:W4:Y:S01]  /*2dc0*/  LDSM.16.M88.4 R8, [R220+0x4000] ;  /* 0x00400000dc08783b */ /* 0x000f220000000200 */
[-C--:B-1----:R-:W-:Y:S03]  /*2dd0*/  HMMA.16816.F32.BF16 R84, R12, R16.reuse, R120 ;  /* 0x000000100c54723c */ /* 0x082fe60000041878 */
[----:B------:R-:W-:Y:S03]  /*2de0*/  LDSM.16.M88.4 R24, [R219+0x8000] ;  /* 0x00800000db18783b */ /* 0x000fe60000000200 */
[----:B--2---:R-:W-:Y:S06]  /*2df0*/  HMMA.16816.F32.BF16 R68, R20, R16, R64 ;  /* 0x000000101444723c */ /* 0x004fec0000041840 */
        /* <DEDUP_REMOVED lines=8> */
[C---:B------:R-:W-:Y:S01]  /*2e80*/  HMMA.16816.F32.BF16 R80, R20.reuse, R18, R72 ;  /* 0x000000121450723c */ /* 0x040fe20000041848 */
[----:B------:R-:W2:Y:S05]  /*2e90*/  LDSM.16.M88.4 R16, [R221+0x4000] ;  /* 0x00400000dd10783b */ /* 0x000eaa0000000200 */
[C---:B------:R-:W-:Y:S06]  /*2ea0*/  HMMA.16816.F32.BF16 R88, R20.reuse, R56, R104 ;  /* 0x000000381458723c */ /* 0x040fec0000041868 */
[C---:B------:R-:W-:Y:S06]  /*2eb0*/  HMMA.16816.F32.BF16 R72, R20.reuse, R50, R76 ;  /* 0x000000321448723c */ /* 0x040fec000004184c */
[C---:B------:R-:W-:Y:S06]  /*2ec0*/  HMMA.16816.F32.BF16 R64, R20.reuse, R52, R116 ;  /* 0x000000341440723c */ /* 0x040fec0000041874 */
[C---:B------:R-:W-:Y:S06]  /*2ed0*/  HMMA.16816.F32.BF16 R100, R20.reuse, R58, R100 ;  /* 0x0000003a1464723c */ /* 0x040fec0000041864 */
[C---:B------:R-:W-:Y:S01]  /*2ee0*/  HMMA.16816.F32.BF16 R96, R20.reuse, R48, R96 ;  /* 0x000000301460723c */ /* 0x040fe20000041860 */
[----:B------:R-:W5:Y:S05]  /*2ef0*/  LDSM.16.M88.4 R48, [R219+0x8400] ;  /* 0x00840000db30783b */ /* 0x000f6a0000000200 */
[----:B------:R-:W-:Y:S06]  /*2f00*/  HMMA.16816.F32.BF16 R52, R20, R54, R60 ;  /* 0x000000361434723c */ /* 0x000fec000004183c */
[-C--:B---3--:R-:W-:Y:S06]  /*2f10*/  HMMA.16816.F32.BF16 R20, R4, R40.reuse, R84 ;  /* 0x000000280414723c */ /* 0x088fec0000041854 */
[----:B----4-:R-:W-:Y:S06]  /*2f20*/  HMMA.16816.F32.BF16 R56, R8, R40, R68 ;  /* 0x000000280838723c */ /* 0x010fec0000041844 */
[C---:B------:R-:W-:Y:S06]  /*2f30*/  HMMA.16816.F32.BF16 R60, R4.reuse, R42, R92 ;  /* 0x0000002a043c723c */ /* 0x040fec000004185c */
[C---:B------:R-:W-:Y:S06]  /*2f40*/  HMMA.16816.F32.BF16 R84, R4.reuse, R36, R120 ;  /* 0x000000240454723c */ /* 0x040fec0000041878 */
[C---:B------:R-:W-:Y:S06]  /*2f50*/  HMMA.16816.F32.BF16 R92, R4.reuse, R38, R124 ;  /* 0x00000026045c723c */ /* 0x040fec000004187c */
[C---:B------:R-:W-:Y:S06]  /*2f60*/  HMMA.16816.F32.BF16 R140, R4.reuse, R32, R140 ;  /* 0x00000020048c723c */ /* 0x040fec000004188c */
        /* <DEDUP_REMOVED lines=15> */
[-C--:B------:R-:W-:Y:S01]  /*3060*/  ISETP.GE.AND P3, PT, R10, R44.reuse, PT ;  /* 0x0000002c0a00720c */ /* 0x080fe20003f66270 */
[----:B--2---:R-:W-:Y:S01]  /*3070*/  HMMA.16816.F32.BF16 R28, R16, R24, R56 ;  /* 0x00000018101c723c */ /* 0x004fe20000041838 */
[-C--:B------:R-:W-:Y:S02]  /*3080*/  ISETP.GE.AND P2, PT, R9, R44.reuse, PT ;  /* 0x0000002c0900720c */ /* 0x080fe40003f46270 */
[----:B------:R-:W-:Y:S02]  /*3090*/  ISETP.GE.AND P1, PT, R8, R44, PT ;  /* 0x0000002c0800720c */ /* 0x000fe40003f26270 */
[----:B------:R-:W1:Y:S01]  /*30a0*/  LDSM.16.M88.4 R8, [R219+0x8c00] ;  /* 0x008c0000db08783b */ /* 0x000e620000000200 */
[----:B------:R-:W-:Y:S01]  /*30b0*/  HMMA.16816.F32.BF16 R32, R12, R26, R60 ;  /* 0x0000001a0c20723c */ /* 0x000fe2000004183c */
[----:B------:R-:W-:Y:S01]  /*30c0*/  VIADD R56, R0, 0x19 ;  /* 0x0000001900387836 */ /* 0x000fe20000000000 */
[----:B------:R-:W-:-:S04]  /*30d0*/  DEPBAR.LE SB0, 0x0 ;  /* 0x000080000000791a */ /* 0x000fc80000000000 */
[C---:B------:R-:W-:Y:S05]  /*30e0*/  HMMA.16816.F32.BF16 R24, R16.reuse, R26, R40 ;  /* 0x0000001a1018723c */ /* 0x040fea0000041828 */
[----:B------:R-:W-:Y:S01]  /*30f0*/  FSEL R63, R38, -INF , !P4 ;  /* 0xff800000263f7808 */ /* 0x000fe20006000000 */
[----:B-----5:R-:W-:Y:S01]  /*3100*/  HMMA.16816.F32.BF16 R40, R16, R48, R68 ;  /* 0x000000301028723c */ /* 0x020fe20000041844 */
[----:B------:R-:W-:Y:S02]  /*3110*/  FSEL R59, R36, -INF , !P4 ;  /* 0xff800000243b7808 */ /* 0x000fe40006000000 */
[----:B------:R-:W-:-:S03]  /*3120*/  FSEL R57, R37, -INF , !P3 ;  /* 0xff80000025397808 */ /* 0x000fc60005800000 */
[C---:B------:R-:W-:Y:S01]  /*3130*/  HMMA.16816.F32.BF16 R20, R12.reuse, R48, R84 ;  /* 0x000000300c14723c */ /* 0x040fe20000041854 */
[----:B------:R-:W-:Y:S02]  /*3140*/  FSEL R146, R30, -INF , !P4 ;  /* 0xff8000001e927808 */ /* 0x000fe40006000000 */
[----:B------:R-:W-:Y:S02]  /*3150*/  FSEL R71, R28, -INF , !P4 ;  /* 0xff8000001c477808 */ /* 0x000fe40006000000 */
[----:B------:R-:W-:Y:S01]  /*3160*/  FSEL R68, R39, -INF , !P3 ;  /* 0xff80000027447808 */ /* 0x000fe20005800000 */
[----:B------:R-:W-:Y:S01]  /*3170*/  HMMA.16816.F32.BF16 R52, R12, R50, R92 ;  /* 0x000000320c34723c */ /* 0x000fe2000004185c */
[----:B------:R-:W-:Y:S02]  /*3180*/  FSEL R147, R31, -INF , !P3 ;  /* 0xff8000001f937808 */ /* 0x000fe40005800000 */
[----:B------:R-:W-:Y:S02]  /*3190*/  FSEL R116, R29, -INF , !P3 ;  /* 0xff8000001d747808 */ /* 0x000fe40005800000 */
[----:B------:R-:W-:Y:S01]  /*31a0*/  ISETP.GE.AND P3, PT, R45, R44, PT ;  /* 0x0000002c2d00720c */ /* 0x000fe20003f66270 */
[----:B---3--:R-:W-:Y:S01]  /*31b0*/  HMMA.16816.F32.BF16 R36, R16, R4, R80 ;  /* 0x000000041024723c */ /* 0x008fe20000041850 */
[----:B------:R-:W-:-:S02]  /*31c0*/  FSEL R62, R34, -INF , !P2 ;  /* 0xff800000223e7808 */ /* 0x000fc40005000000 */
[----:B------:R-:W-:Y:S02]  /*31d0*/  FSEL R60, R32, -INF , !P2 ;  /* 0xff800000203c7808 */ /* 0x000fe40005000000 */
[----:B------:R-:W-:Y:S01]  /*31e0*/  FSEL R145, R26, -INF , !P2 ;  /* 0xff8000001a917808 */ /* 0x000fe20005000000 */
[----:B------:R-:W-:Y:S01]  /*31f0*/  HMMA.16816.F32.BF16 R28, R12, R4, R140 ;  /* 0x000000040c1c723c */ /* 0x000fe2000004188c */
[----:B------:R-:W-:Y:S02]  /*3200*/  FSEL R173, R42, -INF , !P0 ;  /* 0xff8000002aad7808 */ /* 0x000fe40004000000 */
[----:B------:R-:W-:Y:S02]  /*3210*/  FSEL R167, R40, -INF , !P0 ;  /* 0xff80000028a77808 */ /* 0x000fe40004000000 */
[----:B------:R-:W-:Y:S01]  /*3220*/  FSEL R144, R24, -INF , !P2 ;  /* 0xff80000018907808 */ /* 0x000fe20005000000 */
[----:B------:R-:W-:Y:S01]  /*3230*/  HMMA.16816.F32.BF16 R48, R16, R50, R76 ;  /* 0x000000321030723c */ /* 0x000fe2000004184c */
[----:B------:R-:W-:-:S02]  /*3240*/  FSEL R61, R35, -INF , !P1 ;  /* 0xff800000233d7808 */ /* 0x000fc40004800000 */
[----:B------:R-:W-:Y:S02]  /*3250*/  FSEL R58, R33, -INF , !P1 ;  /* 0xff800000213a7808 */ /* 0x000fe40004800000 */
[----:B------:R-:W-:Y:S01]  /*3260*/  FSEL R141, R27, -INF , !P1 ;  /* 0xff8000001b8d7808 */ /* 0x000fe20004800000 */
[C---:B------:R-:W-:Y:S01]  /*3270*/  HMMA.16816.F32.BF16 R32, R12.reuse, R6, R132 ;  /* 0x000000060c20723c */ /* 0x040fe20000041884 */
[----:B------:R-:W-:Y:S02]  /*3280*/  FSEL R140, R25, -INF , !P1 ;  /* 0xff800000198c7808 */ /* 0x000fe40004800000 */
[----:B------:R-:W-:Y:S02]  /*3290*/  FSEL R69, R22, -INF , !P0 ;  /* 0xff80000016457808 */ /* 0x000fe40004000000 */
[----:B------:R-:W-:Y:S01]  /*32a0*/  FSEL R42, R20, -INF , !P0 ;  /* 0xff800000142a7808 */ /* 0x000fe20004000000 */
[----:B-1----:R-:W-:Y:S01]  /*32b0*/  HMMA.16816.F32.BF16 R24, R12, R8, R128 ;  /* 0x000000080c18723c */ /* 0x002fe20000041880 */
[----:B------:R-:W-:-:S02]  /*32c0*/  FSEL R70, R23, -INF , !P3 ;  /* 0xff80000017467808 */ /* 0x000fc40005800000 */
[----:B------:R-:W-:Y:S02]  /*32d0*/  FSEL R40, R21, -INF , !P3 ;  /* 0xff80000015287808 */ /* 0x000fe40005800000 */
[-C--:B------:R-:W-:Y:S01]  /*32e0*/  ISETP.GE.AND P4, PT, R3, R44.reuse, PT ;  /* 0x0000002c0300720c */ /* 0x080fe20003f86270 */
[----:B------:R-:W-:Y:S01]  /*32f0*/  HMMA.16816.F32.BF16 R20, R12, R10, R112 ;  /* 0x0000000a0c14723c */ /* 0x000fe20000041870 */
[C---:B------:R-:W-:Y:S01]  /*3300*/  VIADD R3, R0.reuse, 0x30 ;  /* 0x0000003000037836 */ /* 0x040fe20000000000 */
[----:B------:R-:W-:Y:S02]  /*3310*/  FSEL R172, R43, -INF , !P3 ;  /* 0xff8000002bac7808 */ /* 0x000fe40005800000 */
[----:B------:R-:W-:Y:S02]  /*3320*/  FSEL R166, R41, -INF , !P3 ;  /* 0xff80000029a67808 */ /* 0x000fe40005800000 */
[----:B------:R-:W-:Y:S01]  /*3330*/  HMMA.16816.F32.BF16 R12, R16, R6, R88 ;  /* 0x00000006100c723c */ /* 0x000fe20000041858 */
[-C--:B------:R-:W-:Y:S01]  /*3340*/  ISETP.GE.AND P3, PT, R3, R44.reuse, PT ;  /* 0x0000002c0300720c */ /* 0x080fe20003f66270 */
[----:B------:R-:W-:Y:S01]  /*3350*/  VIADD R3, R0, 0x31 ;  /* 0x0000003100037836 */ /* 0x000fe20000000000 */
[----:B------:R-:W-:-:S02]  /*3360*/  ISETP.GE.AND P2, PT, R47, R44, PT ;  /* 0x0000002c2f00720c */ /* 0x000fc40003f46270 */
[----:B------:R-:W-:Y:S01]  /*3370*/  FSEL R230, R39, -INF , !P6 ;  /* 0xff80000027e67808 */ /* 0x000fe20007000000 */
[C---:B------:R-:W-:Y:S01]  /*3380*/  HMMA.16816.F32.BF16 R4, R16.reuse, R8, R72 ;  /* 0x000000081004723c */ /* 0x040fe20000041848 */
[----:B------:R-:W-:Y:S02]  /*3390*/  FSEL R225, R37, -INF , !P6 ;  /* 0xff80000025e17808 */ /* 0x000fe40007000000 */
[----:B------:R-:W-:Y:S02]  /*33a0*/  FSEL R191, R31, -INF , !P6 ;  /* 0xff8000001fbf7808 */ /* 0x000fe40007000000 */
[----:B------:R-:W-:Y:S01]  /*33b0*/  FSEL R182, R29, -INF , !P6 ;  /* 0xff8000001db67808 */ /* 0x000fe20007000000 */
[----:B------:R-:W-:Y:S01]  /*33c0*/  HMMA.16816.F32.BF16 R16, R16, R10, R64 ;  /* 0x0000000a1010723c */ /* 0x000fe20000041840 */
[----:B------:R-:W-:Y:S02]  /*33d0*/  ISETP.GE.AND P6, PT, R44, 0x41, PT ;  /* 0x000000412c00780c */ /* 0x000fe40003fc6270 */
[----:B------:R-:W-:-:S02]  /*33e0*/  FSEL R54, R54, -INF , !P2 ;  /* 0xff80000036367808 */ /* 0x000fc40005000000 */
[----:B------:R-:W-:Y:S02]  /*33f0*/  FSEL R52, R52, -INF , !P2 ;  /* 0xff80000034347808 */ /* 0x000fe40005000000 */
[----:B------:R-:W-:Y:S02]  /*3400*/  FSEL R151, R50, -INF , !P2 ;  /* 0xff80000032977808 */ /* 0x000fe40005000000 */
[----:B------:R-:W-:Y:S02]  /*3410*/  FSEL R149, R48, -INF , !P2 ;  /* 0xff80000030957808 */ /* 0x000fe40005000000 */
[-C--:B------:R-:W-:Y:S01]  /*3420*/  ISETP.GE.AND P2, PT, R3, R44.reuse, PT ;  /* 0x0000002c0300720c */ /* 0x080fe20003f46270 */
[----:B------:R-:W-:Y:S01]  /*3430*/  VIADD R3, R0, 0x38 ;  /* 0x0000003800037836 */ /* 0x000fe20000000000 */
[-C--:B------:R-:W-:Y:S01]  /*3440*/  ISETP.GE.AND P1, PT, R56, R44.reuse, PT ;  /* 0x0000002c3800720c */ /* 0x080fe20003f26270 */
[----:B------:R-:W-:Y:S01]  /*3450*/  VIADD R0, R0, 0x39 ;  /* 0x0000003900007836 */ /* 0x000fe20000000000 */
[----:B------:R-:W-:-:S02]  /*3460*/  ISETP.GE.AND P0, PT, R46, R44, PT ;  /* 0x0000002c2e00720c */ /* 0x000fc40003f06270 */
[----:B------:R-:W-:Y:S02]  /*3470*/  FSEL R55, R55, -INF , !P1 ;  /* 0xff80000037377808 */ /* 0x000fe40004800000 */
        /* <DEDUP_REMOVED lines=101> */
.L_x_401:
[----:B------:R-:W-:Y:S05]  /*3ad0*/  BSYNC B0 ;  /* 0x0000000000007941 */ /* 0x000fea0003800000 */
.L_x_400:
[----:B------:R-:W0:Y:S02]  /*3ae0*/  LDGDEPBAR ;  /* 0x00000000000079af */ /* 0x000e240000000000 */
.L_x_399:
[----:B------:R-:W-:Y:S01]  /*3af0*/  FMNMX.FTZ R3, R59, R57, !PT ;  /* 0x000000393b037209 */ /* 0x000fe20007810000 */
[----:B------:R-:W-:Y:S01]  /*3b00*/  IMAD R245, R154, 0x8, R152 ;  /* 0x000000089af57824 */ /* 0x000fe200078e0298 */
[----:B------:R-:W-:Y:S01]  /*3b10*/  LOP3.LUT R188, R188, UR22, RZ, 0x3c, !PT ;  /* 0x00000016bcbc7c12 */ /* 0x000fe2000f8e3cff */
[----:B------:R-:W-:Y:S01]  /*3b20*/  UIADD3 UR5, UR23, -0x4498517b, URZ ;  /* 0xbb67ae8517057890 */ /* 0x000fe2000fffe03f */
[----:B------:R-:W-:Y:S01]  /*3b30*/  FMNMX.FTZ R3, R60, R3, !PT ;  /* 0x000000033c037209 */ /* 0x000fe20007810000 */
[C---:B------:R-:W-:Y:S01]  /*3b40*/  VIADD R250, R245.reuse, 0x4 ;  /* 0x00000004f5fa7836 */ /* 0x040fe20000000000 */
[----:B------:R-:W-:Y:S01]  /*3b50*/  UIADD3 UR7, UR22, -0x61c88647, URZ ;  /* 0x9e3779b916077890 */ /* 0x000fe2000fffe03f */
[----:B------:R-:W-:Y:S01]  /*3b60*/  IMAD.WIDE.U32 R132, R245, -0x326172a9, RZ ;  /* 0xcd9e8d57f5847825 */ /* 0x000fe200078e00ff */
[----:B------:R-:W-:Y:S01]  /*3b70*/  FMNMX.FTZ R3, R58, R3, !PT ;  /* 0x000000033a037209 */ /* 0x000fe20007810000 */
[----:B------:R-:W-:Y:S01]  /*3b80*/  UIADD3 UR6, UR22, 0x3c6ef372, URZ ;  /* 0x3c6ef37216067890 */ /* 0x000fe2000fffe03f */
[----:B--2---:R-:W-:Y:S01]  /*3b90*/  FMNMX.FTZ R8, R71, R116, !PT ;  /* 0x0000007447087209 */ /* 0x004fe20007810000 */
[----:B------:R-:W-:Y:S01]  /*3ba0*/  IMAD.WIDE.U32 R128, R250, -0x326172a9, RZ ;  /* 0xcd9e8d57fa807825 */ /* 0x000fe200078e00ff */
[----:B------:R-:W-:Y:S01]  /*3bb0*/  FMNMX.FTZ R3, R42, R3, !PT ;  /* 0x000000032a037209 */ /* 0x000fe20007810000 */
[----:B------:R-:W-:Y:S01]  /*3bc0*/  UIADD3 UR11, UR23, 0x32370b8f, URZ ;  /* 0x32370b8f170b7890 */ /* 0x000fe2000fffe03f */
[-C--:B------:R-:W-:Y:S01]  /*3bd0*/  LOP3.LUT R5, R133, R188.reuse, RZ, 0x3c, !PT ;  /* 0x000000bc85057212 */ /* 0x080fe200078e3cff */
[----:B------:R-:W-:Y:S01]  /*3be0*/  IMAD.SHL.U32 R137, R108, 0x2, RZ ;  /* 0x000000026c897824 */ /* 0x000fe200078e00ff */
[----:B------:R-:W-:Y:S01]  /*3bf0*/  FMNMX.FTZ R3, R40, R3, !PT ;  /* 0x0000000328037209 */ /* 0x000fe20007810000 */
[----:B------:R-:W-:Y:S01]  /*3c00*/  IMAD.WIDE.U32 R142, R153, -0x2daee0ad, RZ ;  /* 0xd2511f53998e7825 */ /* 0x000fe200078e00ff */
[----:B-1----:R-:W-:Y:S01]  /*3c10*/  LOP3.LUT R6, R129, R188, RZ, 0x3c, !PT ;  /* 0x000000bc81067212 */ /* 0x002fe200078e3cff */
[----:B------:R-:W-:Y:S01]  /*3c20*/  UIADD3 UR13, UR23, 0x76cf5d0a, URZ ;  /* 0x76cf5d0a170d7890 */ /* 0x000fe2000fffe03f */
[----:B------:R-:W-:Y:S01]  /*3c30*/  FMNMX.FTZ R3, R52, R3, !PT ;  /* 0x0000000334037209 */ /* 0x000fe20007810000 */
[----:B------:R-:W-:Y:S01]  /*3c40*/  IMAD.WIDE.U32 R164, R5, -0x2daee0ad, RZ ;  /* 0xd2511f5305a47825 */ /* 0x000fe200078e00ff */
[----:B------:R-:W-:Y:S01]  /*3c50*/  UIADD3 UR10, UR22, 0x78dde6e4, URZ ;  /* 0x78dde6e4160a7890 */ /* 0x000fe2000fffe03f */
[----:B------:R-:W-:Y:S01]  /*3c60*/  LEA R216, R0, UR4, 0x1 ;  /* 0x0000000400d87c11 */ /* 0x000fe2000f8e08ff */
[----:B------:R-:W-:Y:S01]  /*3c70*/  UIADD3 UR12, UR22, -0x255992d5, URZ ;  /* 0xdaa66d2b160c7890 */ /* 0x000fe2000fffe03f */
[----:B------:R-:W-:Y:S01]  /*3c80*/  FMNMX.FTZ R4, R53, R3, !PT ;  /* 0x0000000335047209 */ /* 0x000fe20007810000 */
[----:B------:R-:W-:Y:S01]  /*3c90*/  IMAD.WIDE.U32 R130, R6, -0x2daee0ad, RZ ;  /* 0xd2511f5306827825 */ /* 0x000fe200078e00ff */
[----:B------:R-:W-:Y:S01]  /*3ca0*/  FMNMX.FTZ R3, R63, R68, !PT ;  /* 0x000000443f037209 */ /* 0x000fe20007810000 */
[----:B------:R-:W-:Y:S01]  /*3cb0*/  ULDC UR16, c[0x0][0x2ec] ;  /* 0x0000bb0000107ab9 */ /* 0x000fe20000000800 */
[----:B------:R-:W-:Y:S01]  /*3cc0*/  FMNMX.FTZ R4, R181, R4, !PT ;  /* 0x00000004b5047209 */ /* 0x000fe20007810000 */
[----:B------:R-:W-:Y:S01]  /*3cd0*/  UIADD3 UR9, UR23, -0x126145ec, URZ ;  /* 0xed9eba1417097890 */ /* 0x000fe2000fffe03f */
[----:B------:R-:W-:Y:S01]  /*3ce0*/  FMNMX.FTZ R3, R62, R3, !PT ;  /* 0x000000033e037209 */ /* 0x000fe20007810000 */
[----:B------:R-:W-:Y:S01]  /*3cf0*/  UIADD3 UR15, UR22, -0x4ab325aa, URZ ;  /* 0xb54cda56160f7890 */ /* 0x000fe2000fffe03f */
[----:B------:R-:W-:Y:S01]  /*3d00*/  FMNMX.FTZ R4, R182, R4, !PT ;  /* 0x00000004b6047209 */ /* 0x000fe20007810000 */
[----:B------:R-:W-:Y:S01]  /*3d10*/  UIADD3 UR8, UR22, 0x1715609d, URZ ;  /* 0x1715609d16087890 */ /* 0x000fe2000fffe03f */
[----:B------:R-:W-:Y:S01]  /*3d20*/  FMNMX.FTZ R3, R61, R3, !PT ;  /* 0x000000033d037209 */ /* 0x000fe20007810000 */
[----:B------:R-:W-:Y:S01]  /*3d30*/  IMAD R218, R2, 0x2, R216 ;  /* 0x0000000202da7824 */ /* 0x000fe200078e02d8 */
[----:B------:R-:W-:Y:S01]  /*3d40*/  FMNMX.FTZ R4, R180, R4, !PT ;  /* 0x00000004b4047209 */ /* 0x000fe20007810000 */
[----:B------:R-:W-:Y:S01]  /*3d50*/  UIADD3 UR4, UR23, 0x646e171e, URZ ;  /* 0x646e171e17047890 */ /* 0x000fe2000fffe03f */
        /* <DEDUP_REMOVED lines=17> */
[----:B------:R-:W-:Y:S02]  /*3e70*/  LOP3.LUT R4, R143, UR23, R137, 0x96, !PT ;  /* 0x000000178f047c12 */ /* 0x000fe4000f8e9689 */
[----:B------:R-:W-:Y:S01]  /*3e80*/  FMNMX.FTZ R3, R189, R3, !PT ;  /* 0x00000003bd037209 */ /* 0x000fe20007810000 */
[----:B------:R-:W1:Y:S01]  /*3e90*/  SHFL.BFLY PT, R134, R9, 0x2, 0x1f ;  /* 0x0c401f0009867f89 */ /* 0x000e6200000e0000 */
[--C-:B------:R-:W-:Y:S01]  /*3ea0*/  LOP3.LUT R7, R165, UR5, R142.reuse, 0x96, !PT ;  /* 0x00000005a5077c12 */ /* 0x100fe2000f8e968e */
[----:B------:R-:W-:Y:S01]  /*3eb0*/  IMAD.WIDE.U32 R4, R4, -0x326172a9, RZ ;  /* 0xcd9e8d5704047825 */ /* 0x000fe200078e00ff */
[----:B------:R-:W-:Y:S01]  /*3ec0*/  LOP3.LUT R6, R131, UR5, R142, 0x96, !PT ;  /* 0x0000000583067c12 */ /* 0x000fe2000f8e968e */
[----:B------:R-:W-:Y:S01]  /*3ed0*/  UIADD3 UR5, UR23, -0x56f99767, URZ ;  /* 0xa906689917057890 */ /* 0x000fe2000fffe03f */
[----:B------:R-:W-:Y:S01]  /*3ee0*/  FMNMX.FTZ R3, R212, R3, !PT ;  /* 0x00000003d4037209 */ /* 0x000fe20007810000 */
[----:B------:R-:W-:Y:S01]  /*3ef0*/  IMAD.WIDE.U32 R102, R7, -0x326172a9, RZ ;  /* 0xcd9e8d5707667825 */ /* 0x000fe200078e00ff */
[C---:B------:R-:W-:Y:S01]  /*3f00*/  LOP3.LUT R11, R5.reuse, UR7, R132, 0x96, !PT ;  /* 0x00000007050b7c12 */ /* 0x040fe2000f8e9684 */
[----:B------:R-:W-:Y:S01]  /*3f10*/  LDSM.16.MT88.4 R104, [R216+0x9400] ;  /* 0x00940000d868783b */ /* 0x000fe20000004200 */
[----:B------:R-:W-:Y:S01]  /*3f20*/  FMNMX.FTZ R3, R232, R3, !PT ;  /* 0x00000003e8037209 */ /* 0x000fe20007810000 */
[----:B------:R-:W-:Y:S01]  /*3f30*/  IMAD.WIDE.U32 R90, R6, -0x326172a9, RZ ;  /* 0xcd9e8d57065a7825 */ /* 0x000fe200078e00ff */
[----:B------:R-:W-:Y:S01]  /*3f40*/  LOP3.LUT R7, R5, UR7, R128, 0x96, !PT ;  /* 0x0000000705077c12 */ /* 0x000fe2000f8e9680 */
[----:B------:R-:W-:Y:S01]  /*3f50*/  LDSM.16.MT88.4 R112, [R216+0xa400] ;  /* 0x00a40000d870783b */ /* 0x000fe20000004200 */
[----:B------:R-:W-:-:S02]  /*3f60*/  FMNMX.FTZ R3, R233, R3, !PT ;  /* 0x00000003e9037209 */ /* 0x000fc40007810000 */
[--C-:B------:R-:W-:Y:S01]  /*3f70*/  LOP3.LUT R14, R103, UR6, R4.reuse, 0x96, !PT ;  /* 0x00000006670e7c12 */ /* 0x100fe2000f8e9604 */
[----:B------:R-:W-:Y:S01]  /*3f80*/  LDSM.16.MT88.4 R108, [R218+0x9400] ;  /* 0x00940000da6c783b */ /* 0x000fe20000004200 */
[----:B------:R-:W-:Y:S02]  /*3f90*/  LOP3.LUT R6, R91, UR6, R4, 0x96, !PT ;  /* 0x000000065b067c12 */ /* 0x000fe4000f8e9604 */
[----:B------:R-:W-:Y:S01]  /*3fa0*/  FMNMX.FTZ R4, R146, R147, !PT ;  /* 0x0000009392047209 */ /* 0x000fe20007810000 */
[----:B------:R-:W-:Y:S01]  /*3fb0*/  IMAD.WIDE.U32 R88, R14, -0x2daee0ad, RZ ;  /* 0xd2511f530e587825 */ /* 0x000fe200078e00ff */
[----:B------:R-:W-:Y:S01]  /*3fc0*/  FMNMX.FTZ R5, R144, R8, !PT ;  /* 0x0000000890057209 */ /* 0x000fe20007810000 */
[----:B------:R-:W-:Y:S01]  /*3fd0*/  LDSM.16.MT88.4 R120, [R218+0xa400] ;  /* 0x00a40000da78783b */ /* 0x000fe20000004200 */
[----:B------:R-:W-:Y:S01]  /*3fe0*/  FMNMX.FTZ R3, R234, R3, !PT ;  /* 0x00000003ea037209 */ /* 0x000fe20007810000 */
[----:B------:R-:W-:Y:S01]  /*3ff0*/  IMAD.WIDE.U32 R12, R6, -0x2daee0ad, RZ ;  /* 0xd2511f53060c7825 */ /* 0x000fe200078e00ff */
[----:B------:R-:W-:Y:S01]  /*4000*/  FMNMX.FTZ R4, R145, R4, !PT ;  /* 0x0000000491047209 */ /* 0x000fe20007810000 */
[----:B------:R-:W-:Y:S01]  /*4010*/  LDSM.16.MT88.4 R124, [R218+0xb400] ;  /* 0x00b40000da7c783b */ /* 0x000fe20000004200 */
[----:B------:R-:W-:-:S02]  /*4020*/  FMNMX.FTZ R5, R140, R5, !PT ;  /* 0x000000058c057209 */ /* 0x000fc40007810000 */
[----:B------:R-:W-:Y:S02]  /*4030*/  FMNMX.FTZ R10, R235, R3, !PT ;  /* 0x00000003eb0a7209 */ /* 0x000fe40007810000 */
[----:B------:R-:W-:Y:S02]  /*4040*/  FMNMX.FTZ R4, R141, R4, !PT ;  /* 0x000000048d047209 */ /* 0x000fe40007810000 */
[----:B------:R-:W-:Y:S01]  /*4050*/  FMNMX.FTZ R5, R167, R5, !PT ;  /* 0x00000005a7057209 */ /* 0x000fe20007810000 */
[----:B------:R-:W2:Y:S01]  /*4060*/  SHFL.BFLY PT, R133, R10, 0x2, 0x1f ;  /* 0x0c401f000a857f89 */ /* 0x000ea200000e0000 */
[----:B-1----:R-:W-:Y:S02]  /*4070*/  FMNMX.FTZ R134, R9, R134, !PT ;  /* 0x0000008609867209 */ /* 0x002fe40007810000 */
[----:B------:R-:W-:Y:S02]  /*4080*/  FMNMX.FTZ R3, R173, R4, !PT ;  /* 0x00000004ad037209 */ /* 0x000fe40007810000 */
[----:B------:R-:W-:Y:S01]  /*4090*/  FMNMX.FTZ R8, R166, R5, !PT ;  /* 0x00000005a6087209 */ /* 0x000fe20007810000 */
[----:B------:R-:W-:Y:S01]  /*40a0*/  IMAD.WIDE.U32 R4, R7, -0x2daee0ad, RZ ;  /* 0xd2511f5307047825 */ /* 0x000fe200078e00ff */
[----:B------:R-:W1:Y:S01]  /*40b0*/  SHFL.BFLY PT, R16, R134, 0x1, 0x1f ;  /* 0x0c201f0086107f89 */ /* 0x000e6200000e0000 */
[----:B------:R-:W-:-:S02]  /*40c0*/  FMNMX.FTZ R3, R172, R3, !PT ;  /* 0x00000003ac037209 */ /* 0x000fc40007810000 */
[----:B------:R-:W-:Y:S01]  /*40d0*/  IMAD.WIDE.U32 R6, R11, -0x2daee0ad, RZ ;  /* 0xd2511f530b067825 */ /* 0x000fe200078e00ff */
[----:B------:R-:W-:Y:S02]  /*40e0*/  LOP3.LUT R9, R13, UR11, R4, 0x96, !PT ;  /* 0x0000000b0d097c12 */ /* 0x000fe4000f8e9604 */
[----:B------:R-:W-:Y:S02]  /*40f0*/  FMNMX.FTZ R4, R149, R8, !PT ;  /* 0x0000000895047209 */ /* 0x000fe40007810000 */
[----:B------:R-:W-:Y:S01]  /*4100*/  LOP3.LUT R5, R5, UR13, R130, 0x96, !PT ;  /* 0x0000000d05057c12 */ /* 0x000fe2000f8e9682 */
[----:B------:R-:W-:Y:S01]  /*4110*/  IMAD.WIDE.U32 R14, R9, -0x326172a9, RZ ;  /* 0xcd9e8d57090e7825 */ /* 0x000fe200078e00ff */
[----:B------:R-:W-:Y:S02]  /*4120*/  FMNMX.FTZ R3, R151, R3, !PT ;  /* 0x0000000397037209 */ /* 0x000fe40007810000 */
[----:B------:R-:W-:Y:S02]  /*4130*/  LOP3.LUT R13, R7, UR13, R164, 0x96, !PT ;  /* 0x0000000d070d7c12 */ /* 0x000fe4000f8e96a4 */
[----:B------:R-:W-:Y:S01]  /*4140*/  FMNMX.FTZ R8, R148, R4, !PT ;  /* 0x0000000494087209 */ /* 0x000fe20007810000 */
[----:B------:R-:W-:Y:S01]  /*4150*/  IMAD.WIDE.U32 R4, R5, -0x326172a9, RZ ;  /* 0xcd9e8d5705047825 */ /* 0x000fe200078e00ff */
[----:B------:R-:W-:-:S02]  /*4160*/  FMNMX.FTZ R7, R150, R3, !PT ;  /* 0x0000000396077209 */ /* 0x000fc40007810000 */
[----:B------:R-:W-:Y:S02]  /*4170*/  LOP3.LUT R17, R89, UR11, R6, 0x96, !PT ;  /* 0x0000000b59117c12 */ /* 0x000fe4000f8e9606 */
[----:B------:R-:W-:Y:S02]  /*4180*/  FMNMX.FTZ R3, R224, R8, !PT ;  /* 0x00000008e0037209 */ /* 0x000fe40007810000 */
[----:B------:R-:W-:Y:S01]  /*4190*/  FMNMX.FTZ R6, R231, R7, !PT ;  /* 0x00000007e7067209 */ /* 0x000fe20007810000 */
[----:B------:R-:W-:Y:S01]  /*41a0*/  IMAD.WIDE.U32 R100, R17, -0x326172a9, RZ ;  /* 0xcd9e8d5711647825 */ /* 0x000fe200078e00ff */
[----:B------:R-:W-:Y:S02]  /*41b0*/  LOP3.LUT R8, R15, UR10, R4, 0x96, !PT ;  /* 0x0000000a0f087c12 */ /* 0x000fe4000f8e9604 */
[----:B------:R-:W-:Y:S02]  /*41c0*/  FMNMX.FTZ R4, R225, R3, !PT ;  /* 0x00000003e1047209 */ /* 0x000fe40007810000 */
[----:B------:R-:W-:Y:S01]  /*41d0*/  FMNMX.FTZ R3, R230, R6, !PT ;  /* 0x00000006e6037209 */ /* 0x000fe20007810000 */
[----:B------:R-:W-:Y:S01]  /*41e0*/  IMAD.WIDE.U32 R18, R8, -0x2daee0ad, RZ ;  /* 0xd2511f5308127825 */ /* 0x000fe200078e00ff */
[----:B--2---:R-:W-:-:S02]  /*41f0*/  FMNMX.FTZ R133, R10, R133, !PT ;  /* 0x000000850a857209 */ /* 0x004fc40007810000 */
[----:B------:R-:W-:Y:S01]  /*4200*/  FMNMX.FTZ R4, R213, R4, !PT ;  /* 0x00000004d5047209 */ /* 0x000fe20007810000 */
[----:B------:R-:W-:Y:S01]  /*4210*/  IMAD.WIDE.U32 R8, R13, -0x326172a9, RZ ;  /* 0xcd9e8d570d087825 */ /* 0x000fe200078e00ff */
[----:B------:R-:W-:Y:S02]  /*4220*/  FMNMX.FTZ R3, R215, R3, !PT ;  /* 0x00000003d7037209 */ /* 0x000fe40007810000 */
[----:B------:R-:W-:Y:S02]  /*4230*/  LOP3.LUT R7, R5, UR12, R90, 0x96, !PT ;  /* 0x0000000c05077c12 */ /* 0x000fe4000f8e965a */
[----:B-1----:R-:W-:Y:S02]  /*4240*/  FMNMX.FTZ R134, R134, R16, !PT ;  /* 0x0000001086867209 */ /* 0x002fe40007810000 */
[----:B------:R-:W-:Y:S01]  /*4250*/  FMNMX.FTZ R5, R214, R4, !PT ;  /* 0x00000004d6057209 */ /* 0x000fe20007810000 */
[----:B------:R-:W1:Y:S01]  /*4260*/  SHFL.BFLY PT, R16, R133, 0x1, 0x1f ;  /* 0x0c201f0085107f89 */ /* 0x000e6200000e0000 */
[----:B------:R-:W-:Y:S01]  /*4270*/  FMNMX.FTZ R4, R223, R3, !PT ;  /* 0x00000003df047209 */ /* 0x000fe20007810000 */
[C---:B------:R-:W-:Y:S01]  /*4280*/  FMUL.FTZ R3, R134.reuse, UR16 ;  /* 0x0000001086037c20 */ /* 0x040fe20008410000 */
[----:B------:R-:W-:-:S02]  /*4290*/  FSETP.NEU.FTZ.AND P0, PT, R134, -INF , PT ;  /* 0xff8000008600780b */ /* 0x000fc40003f1d000 */
[----:B------:R-:W-:Y:S02]  /*42a0*/  FMNMX.FTZ R10, R241, R4, !PT ;  /* 0x00000004f10a7209 */ /* 0x000fe40007810000 */
[----:B------:R-:W-:Y:S02]  /*42b0*/  FSEL R20, R3, RZ, P0 ;  /* 0x000000ff03147208 */ /* 0x000fe40000000000 */
[----:B------:R-:W-:Y:S02]  /*42c0*/  FMNMX.FTZ R10, R244, R10, !PT ;  /* 0x0000000af40a7209 */ /* 0x000fe40007810000 */
[----:B------:R-:W-:Y:S01]  /*42d0*/  FMNMX.FTZ R11, R236, R5, !PT ;  /* 0x00000005ec0b7209 */ /* 0x000fe20007810000 */
[----:B------:R-:W-:Y:S01]  /*42e0*/  FFMA.FTZ R3, R59, UR16, -R20 ;  /* 0x000000103b037c23 */ /* 0x000fe20008010814 */
[----:B------:R-:W-:Y:S01]  /*42f0*/  FMNMX.FTZ R10, R240, R10, !PT ;  /* 0x0000000af00a7209 */ /* 0x000fe20007810000 */
[----:B------:R-:W-:Y:S01]  /*4300*/  IMAD.WIDE.U32 R4, R7, -0x2daee0ad, RZ ;  /* 0xd2511f5307047825 */ /* 0x000fe200078e00ff */
[----:B------:R-:W-:Y:S01]  /*4310*/  LOP3.LUT R21, R9, UR12, R102, 0x96, !PT ;  /* 0x0000000c09157c12 */ /* 0x000fe2000f8e9666 */
[----:B------:R2:W-:Y:S01]  /*4320*/  MUFU.EX2 R153, R3 ;  /* 0x0000000300997308 */ /* 0x0005e20000000800 */
[----:B------:R-:W-:Y:S01]  /*4330*/  FMNMX.FTZ R10, R243, R10, !PT ;  /* 0x0000000af30a7209 */ /* 0x000fe20007810000 */
[----:B------:R-:W-:Y:S01]  /*4340*/  FFMA.FTZ R9, R58, UR16, -R20 ;  /* 0x000000103a097c23 */ /* 0x000fe20008010814 */
[----:B------:R-:W-:-:S02]  /*4350*/  LOP3.LUT R6, R5, UR9, R12, 0x96, !PT ;  /* 0x0000000905067c12 */ /* 0x000fc4000f8e960c */
[----:B------:R-:W-:Y:S01]  /*4360*/  LOP3.LUT R4, R19, UR5, R4, 0x96, !PT ;  /* 0x0000000513047c12 */ /* 0x000fe2000f8e9604 */
[----:B------:R-:W3:Y:S01]  /*4370*/  SHFL.BFLY PT, R13, R10, 0x2, 0x1f ;  /* 0x0c401f000a0d7f89 */ /* 0x000ee200000e0000 */
[----:B------:R-:W-:Y:S01]  /*4380*/  FMNMX.FTZ R11, R238, R11, !PT ;  /* 0x0000000bee0b7209 */ /* 0x000fe20007810000 */
[----:B------:R-:W-:Y:S01]  /*4390*/  IMAD.WIDE.U32 R6, R6, -0x326172a9, RZ ;  /* 0xcd9e8d5706067825 */ /* 0x000fe200078e00ff */
[----:B-1----:R-:W-:Y:S01]  /*43a0*/  FMNMX.FTZ R133, R133, R16, !PT ;  /* 0x0000001085857209 */ /* 0x002fe20007810000 */
[----:B------:R-:W1:Y:S01]  /*43b0*/  MUFU.EX2 R252, R9 ;  /* 0x0000000900fc7308 */ /* 0x000e620000000800 */
[----:B------:R-:W-:Y:S01]  /*43c0*/  FMNMX.FTZ R11, R237, R11, !PT ;  /* 0x0000000bed0b7209 */ /* 0x000fe20007810000 */
[----:B------:R-:W-:Y:S01]  /*43d0*/  IMAD.WIDE.U32 R4, R4, -0x326172a9, RZ ;  /* 0xcd9e8d5704047825 */ /* 0x000fe200078e00ff */
[----:B------:R-:W-:Y:S02]  /*43e0*/  FSETP.NEU.FTZ.AND P0, PT, R133, -INF , PT ;  /* 0xff8000008500780b */ /* 0x000fe40003f1d000 */
[----:B------:R-:W-:Y:S01]  /*43f0*/  LOP3.LUT R14, R7, UR8, R14, 0x96, !PT ;  /* 0x00000008070e7c12 */ /* 0x000fe2000f8e960e */
[----:B--2---:R-:W-:Y:S01]  /*4400*/  FFMA.FTZ R3, R57, UR16, -R20 ;  /* 0x0000001039037c23 */ /* 0x004fe20008010814 */
[----:B------:R-:W-:-:S02]  /*4410*/  SHF.R.U32.HI R7, RZ, 0x10, R4 ;  /* 0x00000010ff077819 */ /* 0x000fc40000011604 */
[----:B------:R-:W-:Y:S01]  /*4420*/  SHF.R.U32.HI R12, RZ, 0x18, R4 ;  /* 0x00000018ff0c7819 */ /* 0x000fe20000011604 */
[----:B------:R2:W-:Y:S01]  /*4430*/  MUFU.EX2 R162, R3 ;  /* 0x0000000300a27308 */ /* 0x0005e20000000800 */
[----:B------:R-:W-:Y:S02]  /*4440*/  LOP3.LUT R22, R101, UR10, R8, 0x96, !PT ;  /* 0x0000000a65167c12 */ /* 0x000fe4000f8e9608 */
[----:B------:R-:W-:Y:S02]  /*4450*/  FMNMX.FTZ R11, R239, R11, !PT ;  /* 0x0000000bef0b7209 */ /* 0x000fe40007810000 */
[----:B------:R-:W-:Y:S01]  /*4460*/  LOP3.LUT R7, R7, 0xff, RZ, 0xc0, !PT ;  /* 0x000000ff07077812 */ /* 0x000fe200078ec0ff */
[----:B-1----:R-:W-:Y:S01]  /*4470*/  IMAD.MOV.U32 R101, RZ, RZ, R252 ;  /* 0x000000ffff657224 */ /* 0x002fe200078e00fc */
[----:B------:R-:W-:Y:S01]  /*4480*/  LOP3.LUT R9, R4, 0xff, RZ, 0xc0, !PT ;  /* 0x000000ff04097812 */ /* 0x000fe200078ec0ff */
[----:B------:R-:W1:Y:S01]  /*4490*/  SHFL.BFLY PT, R15, R11, 0x2, 0x1f ;  /* 0x0c401f000b0f7f89 */ /* 0x000e6200000e0000 */
[----:B---3--:R-:W-:-:S02]  /*44a0*/  FMNMX.FTZ R16, R10, R13, !PT ;  /* 0x0000000d0a107209 */ /* 0x008fc40007810000 */
[----:B------:R-:W-:Y:S01]  /*44b0*/  PRMT R7, R7, 0x5410, R12 ;  /* 0x0000541007077816 */ /* 0x000fe2000000000c */
[----:B--2---:R-:W-:-:S04]  /*44c0*/  FFMA.FTZ R3, R60, UR16, -R20 ;  /* 0x000000103c037c23 */ /* 0x004fc80008010814 */
[----:B------:R2:W3:Y:S01]  /*44d0*/  MUFU.EX2 R156, R3 ;  /* 0x00000003009c7308 */ /* 0x0004e20000000800 */
[----:B-1----:R-:W-:Y:S02]  /*44e0*/  FMNMX.FTZ R17, R11, R15, !PT ;  /* 0x0000000f0b117209 */ /* 0x002fe40007810000 */
[----:B------:R-:W1:Y:S01]  /*44f0*/  SHFL.BFLY PT, R15, R16, 0x1, 0x1f ;  /* 0x0c201f00100f7f89 */ /* 0x000e6200000e0000 */
[----:B--2---:R-:W-:-:S05]  /*4500*/  FMUL.FTZ R3, R133, UR16 ;  /* 0x0000001085037c20 */ /* 0x004fca0008410000 */
[----:B------:R-:W-:Y:S02]  /*4510*/  FSEL R19, R3, RZ, P0 ;  /* 0x000000ff03137208 */ /* 0x000fe40000000000 */
[----:B------:R-:W-:Y:S02]  /*4520*/  LOP3.LUT R3, R5, UR15, R6, 0x96, !PT ;  /* 0x0000000f05037c12 */ /* 0x000fe4000f8e9606 */
[----:B------:R-:W-:Y:S01]  /*4530*/  LOP3.LUT R5, R4, 0xffff, RZ, 0xc0, !PT ;  /* 0x0000ffff04057812 */ /* 0x000fe200078ec0ff */
[--C-:B------:R-:W-:Y:S01]  /*4540*/  FFMA.FTZ R6, R62, UR16, -R19.reuse ;  /* 0x000000103e067c23 */ /* 0x100fe20008010813 */
[----:B------:R-:W-:Y:S01]  /*4550*/  LOP3.LUT R4, R3, 0xffff, RZ, 0xc0, !PT ;  /* 0x0000ffff03047812 */ /* 0x000fe200078ec0ff */
[----:B------:R-:W-:Y:S01]  /*4560*/  FFMA.FTZ R0, R63, UR16, -R19 ;  /* 0x000000103f007c23 */ /* 0x000fe20008010813 */
[----:B------:R-:W-:Y:S01]  /*4570*/  LOP3.LUT R8, R3, 0xff, RZ, 0xc0, !PT ;  /* 0x000000ff03087812 */ /* 0x000fe200078ec0ff */
[----:B------:R2:W-:Y:S01]  /*4580*/  MUFU.EX2 R249, R6 ;  /* 0x0000000600f97308 */ /* 0x0005e20000000800 */
[----:B------:R-:W-:-:S02]  /*4590*/  SHF.R.U32.HI R4, RZ, 0x8, R4 ;  /* 0x00000008ff047819 */ /* 0x000fc40000011604 */
[----:B------:R-:W-:Y:S02]  /*45a0*/  SHF.R.U32.HI R5, RZ, 0x8, R5 ;  /* 0x00000008ff057819 */ /* 0x000fe40000011605 */
[----:B------:R-:W-:Y:S01]  /*45b0*/  PRMT R10, R8, 0x5410, R4 ;  /* 0x00005410080a7816 */ /* 0x000fe20000000004 */
[----:B------:R-:W-:Y:S01]  /*45c0*/  IMAD.U32 R4, RZ, RZ, UR14 ;  /* 0x0000000eff047e24 */ /* 0x000fe2000f8e00ff */
[----:B------:R-:W-:Y:S01]  /*45d0*/  PRMT R9, R9, 0x5410, R5 ;  /* 0x0000541009097816 */ /* 0x000fe20000000005 */
[----:B------:R4:W-:Y:S01]  /*45e0*/  MUFU.EX2 R160, R0 ;  /* 0x0000000000a07308 */ /* 0x0009e20000000800 */
[----:B------:R-:W-:Y:S02]  /*45f0*/  SHF.R.U32.HI R2, RZ, 0x10, R3 ;  /* 0x00000010ff027819 */ /* 0x000fe40000011603 */
[----:B-1----:R-:W-:Y:S02]  /*4600*/  FMNMX.FTZ R135, R16, R15, !PT ;  /* 0x0000000f10877209 */ /* 0x002fe40007810000 */
[----:B------:R-:W-:Y:S01]  /*4610*/  LOP3.LUT R5, R2, 0xff, RZ, 0xc0, !PT ;  /* 0x000000ff02057812 */ /* 0x000fe200078ec0ff */
[----:B--2---:R-:W-:-:S04]  /*4620*/  FFMA.FTZ R6, R61, UR16, -R19 ;  /* 0x000000103d067c23 */ /* 0x004fc80008010813 */
[----:B------:R1:W2:Y:S01]  /*4630*/  MUFU.EX2 R155, R6 ;  /* 0x00000006009b7308 */ /* 0x0002a20000000800 */
[----:B----4-:R-:W-:Y:S01]  /*4640*/  LEA R0, R4, UR14, 0x10 ;  /* 0x0000000e04007c11 */ /* 0x010fe2000f8e80ff */
[----:B------:R-:W-:-:S06]  /*4650*/  FFMA.FTZ R4, R68, UR16, -R19 ;  /* 0x0000001044047c23 */ /* 0x000fcc0008010813 */
[----:B------:R2:W4:Y:S01]  /*4660*/  MUFU.EX2 R154, R4 ;  /* 0x00000004009a7308 */ /* 0x0005220000000800 */
[--C-:B------:R-:W-:Y:S01]  /*4670*/  HSET2.LE.AND R2, R9, R0.reuse, PT ;  /* 0x0000000009027233 */ /* 0x100fe20003803000 */
[----:B------:R-:W-:Y:S01]  /*4680*/  FFMA.FTZ R9, R40, UR16, -R20 ;  /* 0x0000001028097c23 */ /* 0x000fe20008010814 */
[----:B------:R-:W-:Y:S02]  /*4690*/  HSET2.LE.AND R7, R7, R0, PT ;  /* 0x0000000007077233 */ /* 0x000fe40003803000 */
[----:B-1----:R-:W-:-:S03]  /*46a0*/  SHF.R.U32.HI R6, RZ, 0x18, R3 ;  /* 0x00000018ff067819 */ /* 0x002fc60000011603 */
[----:B------:R1:W-:Y:S01]  /*46b0*/  MUFU.EX2 R248, R9 ;  /* 0x0000000900f87308 */ /* 0x0003e20000000800 */
[----:B---3--:R-:W-:Y:S02]  /*46c0*/  F2FP.BF16.F32.PACK_AB R3, R252, R156 ;  /* 0x0000009cfc03723e */ /* 0x008fe400000010ff */
[----:B------:R-:W-:Y:S01]  /*46d0*/  PRMT R8, R5, 0x5410, R6 ;  /* 0x0000541005087816 */ /* 0x000fe20000000006 */
[----:B------:R-:W-:Y:S01]  /*46e0*/  FFMA.FTZ R5, R42, UR16, -R20 ;  /* 0x000000102a057c23 */ /* 0x000fe20008010814 */
[----:B------:R-:W-:Y:S02]  /*46f0*/  LOP3.LUT R6, R2, R3, RZ, 0xc0, !PT ;  /* 0x0000000302067212 */ /* 0x000fe400078ec0ff */
[----:B------:R-:W-:Y:S01]  /*4700*/  HSET2.LE.AND R2, R10, R0, PT ;  /* 0x000000000a027233 */ /* 0x000fe20003803000 */
[----:B------:R3:W5:Y:S01]  /*4710*/  MUFU.EX2 R157, R5 ;  /* 0x00000005009d7308 */ /* 0x0007620000000800 */
[----:B--2---:R-:W-:Y:S02]  /*4720*/  F2FP.BF16.F32.PACK_AB R4, R155, R249 ;  /* 0x000000f99b04723e */ /* 0x004fe400000010ff */
[----:B------:R-:W-:-:S02]  /*4730*/  F2FP.BF16.F32.PACK_AB R3, R162, R153 ;  /* 0x00000099a203723e */ /* 0x000fc400000010ff */
[----:B------:R-:W-:Y:S02]  /*4740*/  LOP3.LUT R7, R7, R4, RZ, 0xc0, !PT ;  /* 0x0000000407077212 */ /* 0x000fe400078ec0ff */
[----:B------:R-:W-:Y:S01]  /*4750*/  LOP3.LUT R4, R2, R3, RZ, 0xc0, !PT ;  /* 0x0000000302047212 */ /* 0x000fe200078ec0ff */
[----:B------:R-:W-:Y:S02]  /*4760*/  IMAD.WIDE.U32 R2, R14, -0x2daee0ad, RZ ;  /* 0xd2511f530e027825 */ /* 0x000fe400078e00ff */
[----:B------:R-:W2:Y:S01]  /*4770*/  SHFL.BFLY PT, R14, R17, 0x1, 0x1f ;  /* 0x0c201f00110e7f89 */ /* 0x000ea200000e0000 */
[C---:B-1----:R-:W-:Y:S02]  /*4780*/  LOP3.LUT R9, R2.reuse, 0xffff, RZ, 0xc0, !PT ;  /* 0x0000ffff02097812 */ /* 0x042fe400078ec0ff */
[----:B------:R-:W-:Y:S02]  /*4790*/  LOP3.LUT R11, R2, 0xff, RZ, 0xc0, !PT ;  /* 0x000000ff020b7812 */ /* 0x000fe400078ec0ff */
[----:B---3--:R-:W-:-:S02]  /*47a0*/  HSET2.LE.AND R5, R8, R0, PT ;  /* 0x0000000008057233 */ /* 0x008fc40003803000 */
[----:B----4-:R-:W-:Y:S02]  /*47b0*/  F2FP.BF16.F32.PACK_AB R8, R154, R160 ;  /* 0x000000a09a08723e */ /* 0x010fe400000010ff */
[----:B------:R-:W-:Y:S02]  /*47c0*/  SHF.R.U32.HI R10, RZ, 0x18, R2 ;  /* 0x00000018ff0a7819 */ /* 0x000fe40000011602 */
[----:B------:R-:W-:Y:S01]  /*47d0*/  LOP3.LUT R5, R5, R8, RZ, 0xc0, !PT ;  /* 0x0000000805057212 */ /* 0x000fe200078ec0ff */
[----:B------:R-:W-:Y:S01]  /*47e0*/  FFMA.FTZ R8, R52, UR16, -R20 ;  /* 0x0000001034087c23 */ /* 0x000fe20008010814 */
[----:B------:R-:W-:-:S03]  /*47f0*/  SHF.R.U32.HI R9, RZ, 0x8, R9 ;  /* 0x00000008ff097819 */ /* 0x000fc60000011609 */
[----:B------:R1:W-:Y:S01]  /*4800*/  MUFU.EX2 R158, R8 ;  /* 0x00000008009e7308 */ /* 0x0003e20000000800 */
[----:B------:R-:W-:Y:S01]  /*4810*/  PRMT R13, R11, 0x5410, R9 ;  /* 0x000054100b0d7816 */ /* 0x000fe20000000009 */
[----:B------:R-:W-:Y:S01]  /*4820*/  FFMA.FTZ R9, R54, UR16, -R19 ;  /* 0x0000001036097c23 */ /* 0x000fe20008010813 */
[----:B------:R-:W-:Y:S01]  /*4830*/  HMMA.16816.F32.BF16 R60, R4, R72, RZ ;  /* 0x00000048043c723c */ /* 0x000fe200000418ff */
[----:B--2---:R-:W-:-:S04]  /*4840*/  FMNMX.FTZ R136, R17, R14, !PT ;  /* 0x0000000e11887209 */ /* 0x004fc80007810000 */
[----:B------:R-:W-:Y:S01]  /*4850*/  MUFU.EX2 R161, R9 ;  /* 0x0000000900a17308 */ /* 0x000fe20000000800 */
[----:B------:R-:W-:Y:S01]  /*4860*/  HMMA.16816.F32.BF16 R40, R4, R76, RZ ;  /* 0x0000004c0428723c */ /* 0x000fe200000418ff */
[----:B------:R-:W-:-:S05]  /*4870*/  FSETP.NEU.FTZ.AND P0, PT, R136, -INF , PT ;  /* 0xff8000008800780b */ /* 0x000fca0003f1d000 */
[----:B------:R-:W-:Y:S01]  /*4880*/  HMMA.16816.F32.BF16 R28, R4, R84, RZ ;  /* 0x00000054041c723c */ /* 0x000fe200000418ff */
[----:B-1----:R-:W-:Y:S01]  /*4890*/  SHF.R.U32.HI R8, RZ, 0x10, R2 ;  /* 0x00000010ff087819 */ /* 0x002fe20000011602 */
[----:B------:R-:W-:-:S03]  /*48a0*/  FFMA.FTZ R2, R53, UR16, -R20 ;  /* 0x0000001035027c23 */ /* 0x000fc60008010814 */
[----:B------:R-:W-:Y:S01]  /*48b0*/  LOP3.LUT R8, R8, 0xff, RZ, 0xc0, !PT ;  /* 0x000000ff08087812 */ /* 0x000fe200078ec0ff */
[----:B------:R1:W-:Y:S01]  /*48c0*/  MUFU.EX2 R175, R2 ;  /* 0x0000000200af7308 */ /* 0x0003e20000000800 */
[----:B------:R-:W-:Y:S02]  /*48d0*/  HMMA.16816.F32.BF16 R44, R4, R80, RZ ;  /* 0x00000050042c723c */ /* 0x000fe400000418ff */
[----:B------:R-:W-:-:S04]  /*48e0*/  PRMT R12, R8, 0x5410, R10 ;  /* 0x00005410080c7816 */ /* 0x000fc8000000000a */
[C---:B------:R-:W-:Y:S06]  /*48f0*/  HMMA.16816.F32.BF16 R36, R4.reuse, R96, RZ ;  /* 0x000000600424723c */ /* 0x040fec00000418ff */
[----:B------:R-:W-:Y:S01]  /*4900*/  HMMA.16816.F32.BF16 R32, R4, R92, RZ ;  /* 0x0000005c0420723c */ /* 0x000fe200000418ff */
[----:B-1----:R-:W-:Y:S01]  /*4910*/  LOP3.LUT R2, R3, UR4, R18, 0x96, !PT ;  /* 0x0000000403027c12 */ /* 0x002fe2000f8e9612 */
[----:B------:R-:W-:-:S04]  /*4920*/  FFMA.FTZ R3, R69, UR16, -R19 ;  /* 0x0000001045037c23 */ /* 0x000fc80008010813 */
[C---:B------:R-:W-:Y:S01]  /*4930*/  HMMA.16816.F32.BF16 R48, R4.reuse, R74, RZ ;  /* 0x0000004a0430723c */ /* 0x040fe200000418ff */
[C---:B------:R-:W-:Y:S01]  /*4940*/  LOP3.LUT R8, R2.reuse, 0xffff, RZ, 0xc0, !PT ;  /* 0x0000ffff02087812 */ /* 0x040fe200078ec0ff */
[----:B------:R1:W-:Y:S01]  /*4950*/  MUFU.EX2 R152, R3 ;  /* 0x0000000300987308 */ /* 0x0003e20000000800 */
[----:B------:R-:W-:Y:S02]  /*4960*/  LOP3.LUT R11, R2, 0xff, RZ, 0xc0, !PT ;  /* 0x000000ff020b7812 */ /* 0x000fe400078ec0ff */
[----:B------:R-:W-:Y:S01]  /*4970*/  SHF.R.U32.HI R10, RZ, 0x18, R2 ;  /* 0x00000018ff0a7819 */ /* 0x000fe20000011602 */
[----:B------:R-:W-:Y:S01]  /*4980*/  HMMA.16816.F32.BF16 R64, R4, R82, RZ ;  /* 0x000000520440723c */ /* 0x000fe200000418ff */
[----:B------:R-:W-:-:S04]  /*4990*/  SHF.R.U32.HI R8, RZ, 0x8, R8 ;  /* 0x00000008ff087819 */ /* 0x000fc80000011608 */
[----:B------:R-:W-:Y:S01]  /*49a0*/  PRMT R8, R11, 0x5410, R8 ;  /* 0x000054100b087816 */ /* 0x000fe20000000008 */
[C---:B------:R-:W-:Y:S01]  /*49b0*/  HMMA.16816.F32.BF16 R56, R4.reuse, R98, RZ ;  /* 0x000000620438723c */ /* 0x040fe200000418ff */
[--C-:B------:R-:W-:Y:S02]  /*49c0*/  HSET2.LE.AND R11, R12, R0.reuse, PT ;  /* 0x000000000c0b7233 */ /* 0x100fe40003803000 */
[----:B-----5:R-:W-:Y:S02]  /*49d0*/  F2FP.BF16.F32.PACK_AB R12, R248, R157 ;  /* 0x0000009df80c723e */ /* 0x020fe400000010ff */
[----:B------:R-:W-:Y:S01]  /*49e0*/  HSET2.LE.AND R9, R8, R0, PT ;  /* 0x0000000008097233 */ /* 0x000fe20003803000 */
[----:B------:R-:W-:Y:S01]  /*49f0*/  HMMA.16816.F32.BF16 R24, R4, R94, RZ ;  /* 0x0000005e0418723c */ /* 0x000fe200000418ff */
[----:B-1----:R-:W-:-:S04]  /*4a00*/  SHF.R.U32.HI R3, RZ, 0x10, R2 ;  /* 0x00000010ff037819 */ /* 0x002fc80000011602 */
[----:B------:R-:W-:Y:S01]  /*4a10*/  LOP3.LUT R2, R3, 0xff, RZ, 0xc0, !PT ;  /* 0x000000ff03027812 */ /* 0x000fe200078ec0ff */
[--C-:B------:R-:W-:Y:S02]  /*4a20*/  FFMA.FTZ R3, R55, UR16, -R19.reuse ;  /* 0x0000001037037c23 */ /* 0x100fe40008010813 */
[----:B------:R-:W-:Y:S01]  /*4a30*/  HMMA.16816.F32.BF16 R52, R4, R78, RZ ;  /* 0x0000004e0434723c */ /* 0x000fe200000418ff */
[----:B------:R-:W-:Y:S01]  /*4a40*/  PRMT R14, R2, 0x5410, R10 ;  /* 0x00005410020e7816 */ /* 0x000fe2000000000a */
[----:B------:R1:W2:Y:S01]  /*4a50*/  MUFU.EX2 R174, R3 ;  /* 0x0000000300ae7308 */ /* 0x0002a20000000800 */
[----:B------:R-:W-:-:S07]  /*4a60*/  FFMA.FTZ R2, R70, UR16, -R19 ;  /* 0x0000001046027c23 */ /* 0x000fce0008010813 */
[----:B------:R3:W4:Y:S01]  /*4a70*/  MUFU.EX2 R159, R2 ;  /* 0x00000002009f7308 */ /* 0x0007220000000800 */
[----:B-1----:R-:W-:Y:S01]  /*4a80*/  FMUL.FTZ R3, R136, UR16 ;  /* 0x0000001088037c20 */ /* 0x002fe20008410000 */
[----:B--2---:R-:W-:-:S04]  /*4a90*/  F2FP.BF16.F32.PACK_AB R8, R174, R161 ;  /* 0x000000a1ae08723e */ /* 0x004fc800000010ff */
[----:B------:R-:W-:Y:S02]  /*4aa0*/  FSEL R16, R3, RZ, P0 ;  /* 0x000000ff03107208 */ /* 0x000fe40000000000 */
[----:B------:R-:W-:Y:S02]  /*4ab0*/  LOP3.LUT R11, R11, R8, RZ, 0xc0, !PT ;  /* 0x000000080b0b7212 */ /* 0x000fe400078ec0ff */
[----:B---3--:R-:W-:Y:S01]  /*4ac0*/  HSET2.LE.AND R2, R13, R0, PT ;  /* 0x000000000d027233 */ /* 0x008fe20003803000 */
[--C-:B------:R-:W-:Y:S01]  /*4ad0*/  FFMA.FTZ R3, R71, UR16, -R16.reuse ;  /* 0x0000001047037c23 */ /* 0x100fe20008010810 */
[----:B------:R-:W-:Y:S01]  /*4ae0*/  LOP3.LUT R8, R9, R12, RZ, 0xc0, !PT ;  /* 0x0000000c09087212 */ /* 0x000fe200078ec0ff */
[--C-:B------:R-:W-:Y:S01]  /*4af0*/  FFMA.FTZ R12, R144, UR16, -R16.reuse ;  /* 0x00000010900c7c23 */ /* 0x100fe20008010810 */
[----:B------:R-:W-:Y:S01]  /*4b00*/  FSETP.NEU.FTZ.AND P0, PT, R135, -INF , PT ;  /* 0xff8000008700780b */ /* 0x000fe20003f1d000 */
[----:B------:R1:W2:Y:S01]  /*4b10*/  MUFU.EX2 R23, R3 ;  /* 0x0000000300177308 */ /* 0x0002a20000000800 */
[----:B------:R-:W-:Y:S07]  /*4b20*/  HMMA.16816.F32.BF16 R68, R4, R86, RZ ;  /* 0x000000560444723c */ /* 0x000fee00000418ff */
[----:B------:R3:W-:Y:S01]  /*4b30*/  MUFU.EX2 R18, R12 ;  /* 0x0000000c00127308 */ /* 0x0007e20000000800 */
[----:B------:R-:W-:-:S07]  /*4b40*/  FFMA.FTZ R4, R140, UR16, -R16 ;  /* 0x000000108c047c23 */ /* 0x000fce0008010810 */
[----:B------:R5:W-:Y:S01]  /*4b50*/  MUFU.EX2 R246, R4 ;  /* 0x0000000400f67308 */ /* 0x000be20000000800 */
[----:B-1----:R-:W-:-:S04]  /*4b60*/  F2FP.BF16.F32.PACK_AB R3, R175, R158 ;  /* 0x0000009eaf03723e */ /* 0x002fc800000010ff */
[----:B------:R-:W-:Y:S01]  /*4b70*/  LOP3.LUT R10, R2, R3, RZ, 0xc0, !PT ;  /* 0x00000003020a7212 */ /* 0x000fe200078ec0ff */
[----:B------:R-:W-:Y:S01]  /*4b80*/  FFMA.FTZ R2, R116, UR16, -R16 ;  /* 0x0000001074027c23 */ /* 0x000fe20008010810 */
[----:B----4-:R-:W-:Y:S01]  /*4b90*/  F2FP.BF16.F32.PACK_AB R3, R159, R152 ;  /* 0x000000989f03723e */ /* 0x010fe200000010ff */
[----:B------:R-:W1:Y:S01]  /*4ba0*/  LDSM.16.MT88.4 R116, [R216+0xb400] ;  /* 0x00b40000d874783b */ /* 0x000e620000004200 */
[----:B---3--:R-:W-:Y:S01]  /*4bb0*/  FMUL.FTZ R12, R135, UR16 ;  /* 0x00000010870c7c20 */ /* 0x008fe20008410000 */
[----:B------:R3:W-:Y:S04]  /*4bc0*/  MUFU.EX2 R242, R2 ;  /* 0x0000000200f27308 */ /* 0x0007e80000000800 */
[----:B------:R-:W-:-:S05]  /*4bd0*/  FSEL R17, R12, RZ, P0 ;  /* 0x000000ff0c117208 */ /* 0x000fca0000000000 */
[--C-:B-----5:R-:W-:Y:S01]  /*4be0*/  FFMA.FTZ R4, R146, UR16, -R17.reuse ;  /* 0x0000001092047c23 */ /* 0x120fe20008010811 */
[----:B------:R-:W-:Y:S01]  /*4bf0*/  FFMA.FTZ R6, R141, UR16, -R17 ;  /* 0x000000108d067c23 */ /* 0x000fe20008010811 */
[----:B------:R-:W-:Y:S02]  /*4c00*/  IMAD.MOV.U32 R141, RZ, RZ, R158 ;  /* 0x000000ffff8d7224 */ /* 0x000fe400078e009e */
[----:B------:R4:W5:Y:S01]  /*4c10*/  MUFU.EX2 R144, R4 ;  /* 0x0000000400907308 */ /* 0x0009620000000800 */
[----:B---3--:R-:W-:-:S07]  /*4c20*/  HSET2.LE.AND R2, R14, R0, PT ;  /* 0x000000000e027233 */ /* 0x008fce0003803000 */
[----:B------:R-:W-:Y:S01]  /*4c30*/  MUFU.EX2 R89, R6 ;  /* 0x0000000600597308 */ /* 0x000fe20000000800 */
[----:B------:R-:W-:Y:S01]  /*4c40*/  LOP3.LUT R9, R2, R3, RZ, 0xc0, !PT ;  /* 0x0000000302097212 */ /* 0x000fe200078ec0ff */
[----:B------:R-:W-:-:S04]  /*4c50*/  IMAD.WIDE.U32 R2, R21, -0x2daee0ad, RZ ;  /* 0xd2511f5315027825 */ /* 0x000fc800078e00ff */
[----:B--2---:R-:W-:Y:S01]  /*4c60*/  IMAD.MOV.U32 R21, RZ, RZ, R23 ;  /* 0x000000ffff157224 */ /* 0x004fe200078e0017 */
[----:B------:R-:W-:Y:S01]  /*4c70*/  LOP3.LUT R5, R3, UR9, R88, 0x96, !PT ;  /* 0x0000000903057c12 */ /* 0x000fe2000f8e9658 */
[----:B------:R-:W-:-:S04]  /*4c80*/  IMAD.WIDE.U32 R22, R22, -0x2daee0ad, RZ ;  /* 0xd2511f5316167825 */ /* 0x000fc800078e00ff */
[----:B----4-:R-:W-:Y:S01]  /*4c90*/  FFMA.FTZ R4, R145, UR16, -R17 ;  /* 0x0000001091047c23 */ /* 0x010fe20008010811 */
[C---:B------:R-:W-:Y:S01]  /*4ca0*/  HMMA.16816.F32.BF16 R176, R8.reuse, R106, R48 ;  /* 0x0000006a08b0723c */ /* 0x040fe20000041830 */
[----:B------:R-:W-:Y:S01]  /*4cb0*/  IMAD.WIDE.U32 R14, R5, -0x326172a9, RZ ;  /* 0xcd9e8d57050e7825 */ /* 0x000fe200078e00ff */
[----:B------:R-:W-:Y:S01]  /*4cc0*/  LOP3.LUT R2, R23, UR5, R2, 0x96, !PT ;  /* 0x0000000517027c12 */ /* 0x000fe2000f8e9602 */
[----:B------:R2:W3:Y:S03]  /*4cd0*/  MUFU.EX2 R140, R4 ;  /* 0x00000004008c7308 */ /* 0x0004e60000000800 */
[----:B------:R-:W-:Y:S01]  /*4ce0*/  HMMA.16816.F32.BF16 R208, R8, R104, R60 ;  /* 0x0000006808d0723c */ /* 0x000fe2000004183c */
[----:B-----5:R-:W-:Y:S02]  /*4cf0*/  IMAD.MOV.U32 R48, RZ, RZ, R144 ;  /* 0x000000ffff307224 */ /* 0x020fe400078e0090 */
[----:B------:R-:W-:-:S03]  /*4d00*/  IMAD.WIDE.U32 R2, R2, -0x326172a9, RZ ;  /* 0xcd9e8d5702027825 */ /* 0x000fc600078e00ff */
[C---:B------:R-:W-:Y:S01]  /*4d10*/  HMMA.16816.F32.BF16 R204, R8.reuse, R108, R40 ;  /* 0x0000006c08cc723c */ /* 0x040fe20000041828 */
[----:B------:R-:W-:Y:S01]  /*4d20*/  IMAD.MOV.U32 R51, RZ, RZ, R162 ;  /* 0x000000ffff337224 */ /* 0x000fe200078e00a2 */
[----:B------:R-:W-:Y:S01]  /*4d30*/  SHF.R.U32.HI R7, RZ, 0x18, R2 ;  /* 0x00000018ff077819 */ /* 0x000fe20000011602 */
[----:B------:R-:W-:Y:S01]  /*4d40*/  IMAD.MOV.U32 R62, RZ, RZ, R161 ;  /* 0x000000ffff3e7224 */ /* 0x000fe200078e00a1 */
[C---:B------:R-:W-:Y:S01]  /*4d50*/  LOP3.LUT R5, R2.reuse, 0xffff, RZ, 0xc0, !PT ;  /* 0x0000ffff02057812 */ /* 0x040fe200078ec0ff */
[----:B------:R-:W-:Y:S01]  /*4d60*/  IMAD.MOV.U32 R63, RZ, RZ, R160 ;  /* 0x000000ffff3f7224 */ /* 0x000fe200078e00a0 */
[----:B------:R-:W-:Y:S01]  /*4d70*/  LOP3.LUT R12, R2, 0xff, RZ, 0xc0, !PT ;  /* 0x000000ff020c7812 */ /* 0x000fe200078ec0ff */
[C---:B------:R-:W-:Y:S01]  /*4d80*/  HMMA.16816.F32.BF16 R160, R8.reuse, R114, R68 ;  /* 0x0000007208a0723c */ /* 0x040fe20000041844 */
[----:B------:R-:W-:Y:S01]  /*4d90*/  SHF.R.U32.HI R5, RZ, 0x8, R5 ;  /* 0x00000008ff057819 */ /* 0x000fe20000011605 */
[----:B------:R-:W-:Y:S01]  /*4da0*/  IMAD.MOV.U32 R88, RZ, RZ, R159 ;  /* 0x000000ffff587224 */ /* 0x000fe200078e009f */
[----:B--2---:R-:W-:Y:S01]  /*4db0*/  SHF.R.U32.HI R4, RZ, 0x10, R2 ;  /* 0x00000010ff047819 */ /* 0x004fe20000011602 */
[----:B------:R-:W-:Y:S01]  /*4dc0*/  IMAD.MOV.U32 R50, RZ, RZ, R153 ;  /* 0x000000ffff327224 */ /* 0x000fe200078e0099 */
[----:B------:R-:W-:Y:S01]  /*4dd0*/  LOP3.LUT R2, R3, UR15, R14, 0x96, !PT ;  /* 0x0000000f03027c12 */ /* 0x000fe2000f8e960e */
[----:B------:R-:W-:Y:S01]  /*4de0*/  IMAD.MOV.U32 R49, RZ, RZ, R152 ;  /* 0x000000ffff317224 */ /* 0x000fe200078e0098 */
[----:B------:R-:W-:Y:S01]  /*4df0*/  LOP3.LUT R4, R4, 0xff, RZ, 0xc0, !PT ;  /* 0x000000ff04047812 */ /* 0x000fe200078ec0ff */
[----:B------:R-:W-:Y:S01]  /*4e00*/  IMAD.MOV.U32 R68, RZ, RZ, R157 ;  /* 0x000000ffff447224 */ /* 0x000fe200078e009d */
[----:B------:R-:W-:Y:S01]  /*4e10*/  LOP3.LUT R3, R2, 0xffff, RZ, 0xc0, !PT ;  /* 0x0000ffff02037812 */ /* 0x000fe200078ec0ff */
[----:B------:R-:W-:Y:S01]  /*4e20*/  IMAD.MOV.U32 R69, RZ, RZ, R156 ;  /* 0x000000ffff457224 */ /* 0x000fe200078e009c */
[----:B------:R-:W-:Y:S01]  /*4e30*/  PRMT R14, R4, 0x5410, R7 ;  /* 0x00005410040e7816 */ /* 0x000fe20000000007 */
[----:B------:R-:W-:Y:S01]  /*4e40*/  FFMA.FTZ R4, R147, UR16, -R17 ;  /* 0x0000001093047c23 */ /* 0x000fe20008010811 */
[----:B------:R-:W-:Y:S01]  /*4e50*/  PRMT R12, R12, 0x5410, R5 ;  /* 0x000054100c0c7816 */ /* 0x000fe20000000005 */
[----:B------:R-:W-:Y:S01]  /*4e60*/  IMAD.MOV.U32 R70, RZ, RZ, R155 ;  /* 0x000000ffff467224 */ /* 0x000fe200078e009b */
[----:B------:R-:W-:Y:S01]  /*4e70*/  SHF.R.U32.HI R6, RZ, 0x10, R2 ;  /* 0x00000010ff067819 */ /* 0x000fe20000011602 */
[----:B------:R2:W4:Y:S01]  /*4e80*/  MUFU.EX2 R251, R4 ;  /* 0x0000000400fb7308 */ /* 0x0005220000000800 */
[----:B------:R-:W-:Y:S01]  /*4e90*/  LOP3.LUT R13, R2, 0xff, RZ, 0xc0, !PT ;  /* 0x000000ff020d7812 */ /* 0x000fe200078ec0ff */
[----:B------:R-:W-:Y:S01]  /*4ea0*/  IMAD.MOV.U32 R71, RZ, RZ, R154 ;  /* 0x000000ffff477224 */ /* 0x000fe200078e009a */
[----:B------:R-:W-:Y:S01]  /*4eb0*/  SHF.R.U32.HI R7, RZ, 0x8, R3 ;  /* 0x00000008ff077819 */ /* 0x000fe20000011603 */
[----:B------:R-:W-:Y:S01]  /*4ec0*/  HMMA.16816.F32.BF16 R200, R8, R112, R28 ;  /* 0x0000007008c8723c */ /* 0x000fe2000004181c */
[----:B------:R-:W-:Y:S01]  /*4ed0*/  SHF.R.U32.HI R5, RZ, 0x18, R2 ;  /* 0x00000018ff057819 */ /* 0x000fe20000011602 */
[----:B------:R-:W-:Y:S01]  /*4ee0*/  IMAD.MOV.U32 R142, RZ, RZ, R48 ;  /* 0x000000ffff8e7224 */ /* 0x000fe200078e0030 */
[----:B------:R-:W-:-:S02]  /*4ef0*/  HSET2.LE.AND R2, R12, R0, PT ;  /* 0x000000000c027233 */ /* 0x000fc40003803000 */
[----:B------:R-:W-:Y:S01]  /*4f00*/  F2FP.BF16.F32.PACK_AB R3, R246, R18 ;  /* 0x00000012f603723e */ /* 0x000fe200000010ff */
[----:B------:R-:W-:Y:S01]  /*4f10*/  HMMA.16816.F32.BF16 R196, R8, R120, R44 ;  /* 0x0000007808c4723c */ /* 0x000fe2000004182c */
[----:B------:R-:W-:Y:S01]  /*4f20*/  PRMT R7, R13, 0x5410, R7 ;  /* 0x000054100d077816 */ /* 0x000fe20000000007 */
[----:B------:R-:W-:-:S04]  /*4f30*/  IMAD.MOV.U32 R129, RZ, RZ, R142 ;  /* 0x000000ffff817224 */ /* 0x000fc800078e008e */
[C---:B-1----:R-:W-:Y:S01]  /*4f40*/  HMMA.16816.F32.BF16 R192, R8.reuse, R116, R36 ;  /* 0x0000007408c0723c */ /* 0x042fe20000041824 */
[----:B--2---:R-:W-:Y:S02]  /*4f50*/  LOP3.LUT R4, R6, 0xff, RZ, 0xc0, !PT ;  /* 0x000000ff06047812 */ /* 0x004fe400078ec0ff */
[----:B------:R-:W-:Y:S02]  /*4f60*/  LOP3.LUT R6, R2, R3, RZ, 0xc0, !PT ;  /* 0x0000000302067212 */ /* 0x000fe400078ec0ff */
[----:B------:R-:W-:Y:S01]  /*4f70*/  PRMT R12, R4, 0x5410, R5 ;  /* 0x00005410040c7816 */ /* 0x000fe20000000005 */
[C---:B------:R-:W-:Y:S01]  /*4f80*/  HMMA.16816.F32.BF16 R184, R8.reuse, R124, R32 ;  /* 0x0000007c08b8723c */ /* 0x040fe20000041820 */
[--C-:B------:R-:W-:Y:S02]  /*4f90*/  HSET2.LE.AND R2, R14, R0.reuse, PT ;  /* 0x000000000e027233 */ /* 0x100fe40003803000 */
[----:B------:R-:W-:Y:S02]  /*4fa0*/  HSET2.LE.AND R4, R7, R0, PT ;  /* 0x0000000007047233 */ /* 0x000fe40003803000 */
[----:B---3--:R-:W-:Y:S01]  /*4fb0*/  F2FP.BF16.F32.PACK_AB R3, R89, R140 ;  /* 0x0000008c5903723e */ /* 0x008fe200000010ff */
[----:B------:R-:W-:Y:S01]  /*4fc0*/  HMMA.16816.F32.BF16 R168, R8, R110, R52 ;  /* 0x0000006e08a8723c */ /* 0x000fe20000041834 */
[----:B------:R-:W-:-:S02]  /*4fd0*/  F2FP.BF16.F32.PACK_AB R5, R242, R21 ;  /* 0x00000015f205723e */ /* 0x000fc400000010ff */
[----:B------:R-:W-:Y:S02]  /*4fe0*/  HSET2.LE.AND R12, R12, R0, PT ;  /* 0x000000000c0c7233 */ /* 0x000fe40003803000 */
[----:B----4-:R-:W-:Y:S01]  /*4ff0*/  F2FP.BF16.F32.PACK_AB R13, R251, R48 ;  /* 0x00000030fb0d723e */ /* 0x010fe200000010ff */
[C---:B------:R-:W-:Y:S01]  /*5000*/  HMMA.16816.F32.BF16 R156, R8.reuse, R122, R64 ;  /* 0x0000007a089c723c */ /* 0x040fe20000041840 */
[----:B------:R-:W-:Y:S01]  /*5010*/  LOP3.LUT R7, R2, R3, RZ, 0xc0, !PT ;  /* 0x0000000302077212 */ /* 0x000fe200078ec0ff */
[----:B------:R-:W-:Y:S01]  /*5020*/  FFMA.FTZ R2, R167, UR16, -R16 ;  /* 0x00000010a7027c23 */ /* 0x000fe20008010810 */
[----:B------:R-:W-:Y:S02]  /*5030*/  LOP3.LUT R4, R4, R5, RZ, 0xc0, !PT ;  /* 0x0000000504047212 */ /* 0x000fe400078ec0ff */
[----:B------:R-:W-:Y:S01]  /*5040*/  LOP3.LUT R5, R12, R13, RZ, 0xc0, !PT ;  /* 0x0000000d0c057212 */ /* 0x000fe200078ec0ff */
[----:B------:R1:W-:Y:S01]  /*5050*/  MUFU.EX2 R167, R2 ;  /* 0x0000000200a77308 */ /* 0x0003e20000000800 */
[----:B------:R-:W-:Y:S01]  /*5060*/  LOP3.LUT R3, R15, UR8, R100, 0x96, !PT ;  /* 0x000000080f037c12 */ /* 0x000fe2000f8e9664 */
[----:B------:R-:W-:Y:S01]  /*5070*/  HMMA.16816.F32.BF16 R152, R8, R118, R56 ;  /* 0x000000760898723c */ /* 0x000fe20000041838 */
[----:B------:R-:W-:-:S05]  /*5080*/  IMAD.MOV.U32 R100, RZ, RZ, R70 ;  /* 0x000000ffff647224 */ /* 0x000fca00078e0046 */
[----:B------:R-:W-:Y:S06]  /*5090*/  HMMA.16816.F32.BF16 R144, R8, R126, R24 ;  /* 0x0000007e0890723c */ /* 0x000fec0000041818 */
[----:B------:R-:W-:Y:S01]  /*50a0*/  HMMA.16816.F32.BF16 R24, R4, R72, RZ ;  /* 0x000000480418723c */ /* 0x000fe200000418ff */
[----:B------:R-:W-:Y:S02]  /*50b0*/  IMAD.MOV.U32 R10, RZ, RZ, R62 ;  /* 0x000000ffff0a7224 */ /* 0x000fe400078e003e */
[----:B-1----:R-:W-:Y:S01]  /*50c0*/  FFMA.FTZ R2, R166, UR16, -R16 ;  /* 0x00000010a6027c23 */ /* 0x002fe20008010810 */
[----:B------:R-:W-:-:S02]  /*50d0*/  IMAD.MOV.U32 R11, RZ, RZ, R63 ;  /* 0x000000ffff0b7224 */ /* 0x000fc400078e003f */
[C---:B------:R-:W-:Y:S01]  /*50e0*/  HMMA.16816.F32.BF16 R40, R4.reuse, R92, RZ ;  /* 0x0000005c0428723c */ /* 0x040fe200000418ff */
[----:B------:R1:W-:Y:S05]  /*50f0*/  MUFU.EX2 R73, R2 ;  /* 0x0000000200497308 */ /* 0x0003ea0000000800 */
[C---:B------:R-:W-:Y:S06]  /*5100*/  HMMA.16816.F32.BF16 R44, R4.reuse, R74, RZ ;  /* 0x0000004a042c723c */ /* 0x040fec00000418ff */
[----:B------:R-:W-:Y:S01]  /*5110*/  HMMA.16816.F32.BF16 R28, R4, R76, RZ ;  /* 0x0000004c041c723c */ /* 0x000fe200000418ff */
[----:B------:R-:W-:-:S05]  /*5120*/  IMAD.MOV.U32 R75, RZ, RZ, R141 ;  /* 0x000000ffff4b7224 */ /* 0x000fca00078e008d */
[----:B------:R-:W-:Y:S01]  /*5130*/  HMMA.16816.F32.BF16 R52, R4, R78, RZ ;  /* 0x0000004e0434723c */ /* 0x000fe200000418ff */
[----:B-1----:R-:W-:-:S05]  /*5140*/  IMAD.WIDE.U32 R2, R3, -0x2daee0ad, RZ ;  /* 0xd2511f5303027825 */ /* 0x002fca00078e00ff */
[----:B------:R-:W-:Y:S01]  /*5150*/  HMMA.16816.F32.BF16 R32, R4, R84, RZ ;  /* 0x000000540420723c */ /* 0x000fe200000418ff */
[----:B------:R-:W-:-:S05]  /*5160*/  LOP3.LUT R8, R2, 0xff, RZ, 0xc0, !PT ;  /* 0x000000ff02087812 */ /* 0x000fca00078ec0ff */
[C---:B------:R-:W-:Y:S06]  /*5170*/  HMMA.16816.F32.BF16 R56, R4.reuse, R86, RZ ;  /* 0x000000560438723c */ /* 0x040fec00000418ff */
[C---:B------:R-:W-:Y:S06]  /*5180*/  HMMA.16816.F32.BF16 R36, R4.reuse, R80, RZ ;  /* 0x000000500424723c */ /* 0x040fec00000418ff */
[C---:B------:R-:W-:Y:S06]  /*5190*/  HMMA.16816.F32.BF16 R60, R4.reuse, R82, RZ ;  /* 0x00000052043c723c */ /* 0x040fec00000418ff */
[C---:B------:R-:W-:Y:S06]  /*51a0*/  HMMA.16816.F32.BF16 R12, R4.reuse, R96, RZ ;  /* 0x00000060040c723c */ /* 0x040fec00000418ff */
[C---:B------:R-:W-:Y:S06]  /*51b0*/  HMMA.16816.F32.BF16 R64, R4.reuse, R98, RZ ;  /* 0x000000620440723c */ /* 0x040fec00000418ff */
[----:B------:R-:W-:Y:S07]  /*51c0*/  HMMA.16816.F32.BF16 R92, R4, R94, RZ ;  /* 0x0000005e045c723c */ /* 0x000fee00000418ff */
[----:B------:R-:W-:Y:S01]  /*51d0*/  FFMA.FTZ R4, R149, UR16, -R16 ;  /* 0x0000001095047c23 */ /* 0x000fe20008010810 */
[----:B------:R-:W-:Y:S01]  /*51e0*/  SHF.R.U32.HI R7, RZ, 0x10, R2 ;  /* 0x00000010ff077819 */ /* 0x000fe20000011602 */
[----:B------:R-:W-:Y:S01]  /*51f0*/  FFMA.FTZ R5, R148, UR16, -R16 ;  /* 0x0000001094057c23 */ /* 0x000fe20008010810 */
[----:B------:R-:W-:Y:S01]  /*5200*/  SHF.R.U32.HI R6, RZ, 0x18, R2 ;  /* 0x00000018ff067819 */ /* 0x000fe20000011602 */
[----:B------:R1:W-:Y:S01]  /*5210*/  MUFU.EX2 R141, R4 ;  /* 0x00000004008d7308 */ /* 0x0003e20000000800 */
[----:B------:R-:W-:-:S07]  /*5220*/  IMAD.MOV.U32 R149, RZ, RZ, R10 ;  /* 0x000000ffff957224 */ /* 0x000fce00078e000a */
[----:B------:R2:W3:Y:S01]  /*5230*/  MUFU.EX2 R9, R5 ;  /* 0x0000000500097308 */ /* 0x0004e20000000800 */
[----:B-1----:R-:W-:Y:S02]  /*5240*/  LOP3.LUT R4, R3, UR4, R22, 0x96, !PT ;  /* 0x0000000403047c12 */ /* 0x002fe4000f8e9616 */
[----:B------:R-:W-:-:S04]  /*5250*/  LOP3.LUT R3, R2, 0xffff, RZ, 0xc0, !PT ;  /* 0x0000ffff02037812 */ /* 0x000fc800078ec0ff */
[----:B------:R-:W-:Y:S01]  /*5260*/  SHF.R.U32.HI R2, RZ, 0x8, R3 ;  /* 0x00000008ff027819 */ /* 0x000fe20000011603 */
[----:B------:R-:W-:Y:S01]  /*5270*/  FFMA.FTZ R3, R151, UR16, -R17 ;  /* 0x0000001097037c23 */ /* 0x000fe20008010811 */
[----:B--2---:R-:W-:Y:S01]  /*5280*/  SHF.R.U32.HI R5, RZ, 0x18, R4 ;  /* 0x00000018ff057819 */ /* 0x004fe20000011604 */
[----:B------:R-:W-:Y:S01]  /*5290*/  IMAD.MOV.U32 R151, RZ, RZ, R251 ;  /* 0x000000ffff977224 */ /* 0x000fe200078e00fb */
[----:B------:R-:W-:Y:S01]  /*52a0*/  PRMT R8, R8, 0x5410, R2 ;  /* 0x0000541008087816 */ /* 0x000fe20000000002 */
[----:B------:R1:W-:Y:S01]  /*52b0*/  MUFU.EX2 R74, R3 ;  /* 0x00000003004a7308 */ /* 0x0003e20000000800 */
[----:B------:R-:W-:-:S04]  /*52c0*/  LOP3.LUT R2, R7, 0xff, RZ, 0xc0, !PT ;  /* 0x000000ff07027812 */ /* 0x000fc800078ec0ff */
[----:B------:R-:W-:Y:S02]  /*52d0*/  PRMT R7, R2, 0x5410, R6 ;  /* 0x0000541002077816 */ /* 0x000fe40000000006 */
[C---:B------:R-:W-:Y:S02]  /*52e0*/  LOP3.LUT R2, R4.reuse, 0xffff, RZ, 0xc0, !PT ;  /* 0x0000ffff04027812 */ /* 0x040fe400078ec0ff */
[----:B------:R-:W-:Y:S01]  /*52f0*/  LOP3.LUT R6, R4, 0xff, RZ, 0xc0, !PT ;  /* 0x000000ff04067812 */ /* 0x000fe200078ec0ff */
[----:B-1----:R-:W-:Y:S01]  /*5300*/  FFMA.FTZ R3, R150, UR16, -R17 ;  /* 0x0000001096037c23 */ /* 0x002fe20008010811 */
[----:B------:R-:W-:-:S03]  /*5310*/  IMAD.MOV.U32 R150, RZ, RZ, R11 ;  /* 0x000000ffff967224 */ /* 0x000fc600078e000b */
[----:B------:R1:W2:Y:S02]  /*5320*/  MUFU.EX2 R10, R3 ;  /* 0x00000003000a7308 */ /* 0x0002a40000000800 */
[----:B-1----:R-:W-:Y:S02]  /*5330*/  SHF.R.U32.HI R3, RZ, 0x10, R4 ;  /* 0x00000010ff037819 */ /* 0x002fe40000011604 */
[----:B------:R-:W-:Y:S02]  /*5340*/  SHF.R.U32.HI R4, RZ, 0x8, R2 ;  /* 0x00000008ff047819 */ /* 0x000fe40000011602 */
[----:B------:R-:W-:Y:S01]  /*5350*/  LOP3.LUT R2, R3, 0xff, RZ, 0xc0, !PT ;  /* 0x000000ff03027812 */ /* 0x000fe200078ec0ff */
[----:B------:R-:W-:Y:S01]  /*5360*/  FFMA.FTZ R3, R173, UR16, -R17 ;  /* 0x00000010ad037c23 */ /* 0x000fe20008010811 */
[----:B------:R-:W-:Y:S02]  /*5370*/  PRMT R4, R6, 0x5410, R4 ;  /* 0x0000541006047816 */ /* 0x000fe40000000004 */
[----:B------:R-:W-:Y:S01]  /*5380*/  PRMT R5, R2, 0x5410, R5 ;  /* 0x0000541002057816 */ /* 0x000fe20000000005 */
[----:B------:R1:W-:Y:S01]  /*5390*/  MUFU.EX2 R166, R3 ;  /* 0x0000000300a67308 */ /* 0x0003e20000000800 */
[----:B------:R-:W-:Y:S01]  /*53a0*/  HSET2.LE.AND R2, R8, R0, PT ;  /* 0x0000000008027233 */ /* 0x000fe20003803000 */
[----:B-1----:R-:W-:-:S06]  /*53b0*/  FFMA.FTZ R3, R172, UR16, -R17 ;  /* 0x00000010ac037c23 */ /* 0x002fcc0008010811 */
[----:B------:R3:W1:Y:S02]  /*53c0*/  MUFU.EX2 R72, R3 ;  /* 0x0000000300487308 */ /* 0x0006640000000800 */
[----:B---3--:R-:W-:-:S04]  /*53d0*/  F2FP.BF16.F32.PACK_AB R3, R9, R141 ;  /* 0x0000008d0903723e */ /* 0x008fc800000010ff */
[----:B------:R-:W-:Y:S02]  /*53e0*/  LOP3.LUT R6, R2, R3, RZ, 0xc0, !PT ;  /* 0x0000000302067212 */ /* 0x000fe400078ec0ff */
[----:B------:R-:W-:Y:S02]  /*53f0*/  HSET2.LE.AND R2, R7, R0, PT ;  /* 0x0000000007027233 */ /* 0x000fe40003803000 */
[----:B--2---:R-:W-:-:S04]  /*5400*/  F2FP.BF16.F32.PACK_AB R3, R10, R74 ;  /* 0x0000004a0a03723e */ /* 0x004fc800000010ff */
[----:B------:R-:W-:Y:S02]  /*5410*/  LOP3.LUT R7, R2, R3, RZ, 0xc0, !PT ;  /* 0x0000000302077212 */ /* 0x000fe400078ec0ff */
[----:B------:R-:W-:Y:S02]  /*5420*/  HSET2.LE.AND R2, R4, R0, PT ;  /* 0x0000000004027233 */ /* 0x000fe40003803000 */
[----:B------:R-:W-:-:S04]  /*5430*/  F2FP.BF16.F32.PACK_AB R3, R73, R167 ;  /* 0x000000a74903723e */ /* 0x000fc800000010ff */
[----:B------:R-:W-:Y:S02]  /*5440*/  LOP3.LUT R4, R2, R3, RZ, 0xc0, !PT ;  /* 0x0000000302047212 */ /* 0x000fe400078ec0ff */
[----:B------:R-:W-:Y:S02]  /*5450*/  HSET2.LE.AND R2, R5, R0, PT ;  /* 0x0000000005027233 */ /* 0x000fe40003803000 */
[----:B-1----:R-:W-:-:S04]  /*5460*/  F2FP.BF16.F32.PACK_AB R3, R72, R166 ;  /* 0x000000a64803723e */ /* 0x002fc800000010ff */
[----:B------:R-:W-:Y:S01]  /*5470*/  LOP3.LUT R5, R2, R3, RZ, 0xc0, !PT ;  /* 0x0000000302057212 */ /* 0x000fe200078ec0ff */
[----:B------:R-:W-:Y:S02]  /*5480*/  VIADD R2, R137, 0x1 ;  /* 0x0000000189027836 */ /* 0x000fe40000000000 */
[----:B------:R-:W-:-:S03]  /*5490*/  IMAD.MOV.U32 R137, RZ, RZ, R69 ;  /* 0x000000ffff897224 */ /* 0x000fc600078e0045 */
[----:B------:R-:W-:Y:S01]  /*54a0*/  LOP3.LUT R2, R143, UR23, R2, 0x96, !PT ;  /* 0x000000178f027c12 */ /* 0x000fe2000f8e9602 */
[----:B------:R-:W-:Y:S01]  /*54b0*/  HMMA.16816.F32.BF16 R76, R4, R104, R24 ;  /* 0x00000068044c723c */ /* 0x000fe20000041818 */
[----:B------:R-:W-:-:S03]  /*54c0*/  IMAD.MOV.U32 R143, RZ, RZ, R71 ;  /* 0x000000ffff8f7224 */ /* 0x000fc600078e0047 */
[----:B------:R-:W-:Y:S02]  /*54d0*/  IMAD.WIDE.U32 R22, R2, -0x326172a9, RZ ;  /* 0xcd9e8d5702167825 */ /* 0x000fe400078e00ff */
[C---:B------:R-:W-:Y:S02]  /*54e0*/  HMMA.16816.F32.BF16 R84, R4.reuse, R112, R32 ;  /* 0x000000700454723c */ /* 0x040fe40000041820 */
[----:B------:R-:W-:Y:S01]  /*54f0*/  IMAD.MOV.U32 R24, RZ, RZ, R68 ;  /* 0x000000ffff187224 */ /* 0x000fe200078e0044 */
[----:B------:R-:W-:Y:S01]  /*5500*/  LOP3.LUT R2, R23, UR7, R128, 0x96, !PT ;  /* 0x0000000717027c12 */ /* 0x000fe2000f8e9680 */
[----:B------:R-:W-:Y:S01]  /*5510*/  IMAD.MOV.U32 R25, RZ, RZ, R10 ;  /* 0x000000ffff197224 */ /* 0x000fe200078e000a */
[----:B------:R-:W-:Y:S01]  /*5520*/  LOP3.LUT R8, R91, UR6, R22, 0x96, !PT ;  /* 0x000000065b087c12 */ /* 0x000fe2000f8e9616 */
[----:B------:R-:W-:Y:S01]  /*5530*/  HMMA.16816.F32.BF16 R68, R4, R108, R28 ;  /* 0x0000006c0444723c */ /* 0x000fe2000004181c */
[----:B------:R-:W-:Y:S02]  /*5540*/  IMAD.MOV.U32 R35, RZ, RZ, R174 ;  /* 0x000000ffff237224 */ /* 0x000fe400078e00ae */
[----:B------:R-:W-:Y:S01]  /*5550*/  FFMA.FTZ R10, R182, UR16, -R20 ;  /* 0x00000010b60a7c23 */ /* 0x000fe20008010814 */
[----:B------:R-:W-:-:S03]  /*5560*/  IMAD.WIDE.U32 R2, R2, -0x2daee0ad, RZ ;  /* 0xd2511f5302027825 */ /* 0x000fc600078e00ff */
[----:B------:R-:W-:Y:S01]  /*5570*/  MUFU.EX2 R148, R10 ;  /* 0x0000000a00947308 */ /* 0x000fe20000000800 */
[----:B------:R-:W-:Y:S01]  /*5580*/  IMAD.MOV.U32 R29, RZ, RZ, R9 ;  /* 0x000000ffff1d7224 */ /* 0x000fe200078e0009 */
[----:B------:R-:W-:Y:S01]  /*5590*/  LOP3.LUT R3, R3, UR13, R130, 0x96, !PT ;  /* 0x0000000d03037c12 */ /* 0x000fe2000f8e9682 */
[----:B------:R-:W-:Y:S01]  /*55a0*/  IMAD.WIDE.U32 R8, R8, -0x2daee0ad, RZ ;  /* 0xd2511f5308087825 */ /* 0x000fe200078e00ff */
[C---:B------:R-:W-:Y:S03]  /*55b0*/  HMMA.16816.F32.BF16 R96, R4.reuse, R116, R12 ;  /* 0x000000740460723c */ /* 0x040fe6000004180c */
[----:B------:R-:W-:Y:S01]  /*55c0*/  IMAD.MOV.U32 R31, RZ, RZ, R49 ;  /* 0x000000ffff1f7224 */ /* 0x000fe200078e0031 */
[----:B------:R-:W-:Y:S01]  /*55d0*/  LOP3.LUT R9, R9, UR11, R2, 0x96, !PT ;  /* 0x0000000b09097c12 */ /* 0x000fe2000f8e9602 */
[----:B------:R-:W-:Y:S01]  /*55e0*/  IMAD.WIDE.U32 R2, R3, -0x326172a9, RZ ;  /* 0xcd9e8d5703027825 */ /* 0x000fe200078e00ff */
[----:B------:R-:W-:Y:S01]  /*55f0*/  HMMA.16816.F32.BF16 R80, R4, R120, R36 ;  /* 0x000000780450723c */ /* 0x000fe20000041824 */
[----:B------:R-:W-:Y:S02]  /*5600*/  LDSM.16.MT88.4 R36, [R218+0xa800] ;  /* 0x00a80000da24783b */ /* 0x000fe40000004200 */
[----:B------:R-:W-:-:S04]  /*5610*/  IMAD.WIDE.U32 R48, R9, -0x326172a9, RZ ;  /* 0xcd9e8d5709307825 */ /* 0x000fc800078e00ff */
[----:B------:R-:W-:Y:S01]  /*5620*/  FFMA.FTZ R9, R181, UR16, -R20 ;  /* 0x00000010b5097c23 */ /* 0x000fe20008010814 */
[----:B------:R-:W-:Y:S01]  /*5630*/  LOP3.LUT R3, R3, UR12, R90, 0x96, !PT ;  /* 0x0000000c03037c12 */ /* 0x000fe2000f8e965a */
[C---:B------:R-:W-:Y:S01]  /*5640*/  HMMA.16816.F32.BF16 R104, R4.reuse, R106, R44 ;  /* 0x0000006a0468723c */ /* 0x040fe2000004182c */
[----:B------:R-:W-:Y:S01]  /*5650*/  IMAD.MOV.U32 R30, RZ, RZ, R140 ;  /* 0x000000ffff1e7224 */ /* 0x000fe200078e008c */
[----:B------:R-:W-:Y:S01]  /*5660*/  LDSM.16.MT88.4 R44, [R216+0xb800] ;  /* 0x00b80000d82c783b */ /* 0x000fe20000004200 */
[----:B------:R1:W2:Y:S01]  /*5670*/  MUFU.EX2 R140, R9 ;  /* 0x00000009008c7308 */ /* 0x0002a20000000800 */
[----:B------:R-:W-:Y:S02]  /*5680*/  IMAD.MOV.U32 R28, RZ, RZ, R175 ;  /* 0x000000ffff1c7224 */ /* 0x000fe400078e00af */
[----:B------:R-:W-:Y:S01]  /*5690*/  HMMA.16816.F32.BF16 R172, R4, R124, R40 ;  /* 0x0000007c04ac723c */ /* 0x000fe20000041828 */
[----:B------:R-:W-:Y:S02]  /*56a0*/  IMAD.MOV.U32 R26, RZ, RZ, R74 ;  /* 0x000000ffff1a7224 */ /* 0x000fe400078e004a */
[----:B------:R-:W-:-:S02]  /*56b0*/  IMAD.MOV.U32 R74, RZ, RZ, R249 ;  /* 0x000000ffff4a7224 */ /* 0x000fc400078e00f9 */
[----:B------:R-:W-:Y:S01]  /*56c0*/  IMAD.MOV.U32 R27, RZ, RZ, R75 ;  /* 0x000000ffff1b7224 */ /* 0x000fe200078e004b */
[C---:B------:R-:W-:Y:S01]  /*56d0*/  HMMA.16816.F32.BF16 R108, R4.reuse, R110, R52 ;  /* 0x0000006e046c723c */ /* 0x040fe20000041834 */
[----:B------:R-:W-:Y:S01]  /*56e0*/  IMAD.MOV.U32 R34, RZ, RZ, R18 ;  /* 0x000000ffff227224 */ /* 0x000fe200078e0012 */
[----:B------:R-:W-:Y:S01]  /*56f0*/  LDSM.16.MT88.4 R52, [R218+0xb800] ;  /* 0x00b80000da34783b */ /* 0x000fe20000004200 */
[----:B------:R-:W-:Y:S02]  /*5700*/  IMAD.MOV.U32 R75, RZ, RZ, R248 ;  /* 0x000000ffff4b7224 */ /* 0x000fe400078e00f8 */
[----:B------:R-:W-:Y:S01]  /*5710*/  IMAD.MOV.U32 R112, RZ, RZ, R143 ;  /* 0x000000ffff707224 */ /* 0x000fe200078e008f */
[----:B------:R-:W-:Y:S01]  /*5720*/  HMMA.16816.F32.BF16 R56, R4, R114, R56 ;  /* 0x000000720438723c */ /* 0x000fe20000041838 */
[----:B------:R-:W-:Y:S01]  /*5730*/  IMAD.MOV.U32 R113, RZ, RZ, R24 ;  /* 0x000000ffff717224 */ /* 0x000fe200078e0018 */
[----:B-1----:R-:W-:Y:S01]  /*5740*/  LOP3.LUT R9, R49, UR10, R2, 0x96, !PT ;  /* 0x0000000a31097c12 */ /* 0x002fe2000f8e9602 */
[----:B------:R-:W-:-:S03]  /*5750*/  IMAD.WIDE.U32 R2, R3, -0x2daee0ad, RZ ;  /* 0xd2511f5303027825 */ /* 0x000fc600078e00ff */
[----:B------:R-:W-:Y:S01]  /*5760*/  HMMA.16816.F32.BF16 R60, R4, R122, R60 ;  /* 0x0000007a043c723c */ /* 0x000fe2000004183c */
[----:B------:R-:W-:Y:S01]  /*5770*/  IMAD.WIDE.U32 R42, R9, -0x2daee0ad, RZ ;  /* 0xd2511f53092a7825 */ /* 0x000fe200078e00ff */
[----:B------:R-:W-:-:S03]  /*5780*/  LOP3.LUT R3, R3, UR9, R8, 0x96, !PT ;  /* 0x0000000903037c12 */ /* 0x000fc6000f8e9608 */
[--C-:B------:R-:W-:Y:S01]  /*5790*/  FFMA.FTZ R8, R180, UR16, -R20.reuse ;  /* 0x00000010b4087c23 */ /* 0x100fe20008010814 */
[----:B------:R-:W-:Y:S01]  /*57a0*/  FFMA.FTZ R9, R183, UR16, -R20 ;  /* 0x00000010b7097c23 */ /* 0x000fe20008010814 */
[----:B------:R-:W-:Y:S01]  /*57b0*/  IMAD.MOV.U32 R143, RZ, RZ, R26 ;  /* 0x000000ffff8f7224 */ /* 0x000fe200078e001a */
[----:B------:R-:W-:Y:S01]  /*57c0*/  LOP3.LUT R2, R43, UR5, R2, 0x96, !PT ;  /* 0x000000052b027c12 */ /* 0x000fe2000f8e9602 */
[----:B------:R-:W-:Y:S01]  /*57d0*/  IMAD.WIDE.U32 R40, R3, -0x326172a9, RZ ;  /* 0xcd9e8d5703287825 */ /* 0x000fe200078e00ff */
[----:B------:R1:W-:Y:S01]  /*57e0*/  MUFU.EX2 R252, R8 ;  /* 0x0000000800fc7308 */ /* 0x0003e20000000800 */
[----:B------:R-:W-:Y:S02]  /*57f0*/  HMMA.16816.F32.BF16 R64, R4, R118, R64 ;  /* 0x000000760440723c */ /* 0x000fe40000041840 */
[----:B------:R-:W-:-:S04]  /*5800*/  IMAD.WIDE.U32 R2, R2, -0x326172a9, RZ ;  /* 0xcd9e8d5702027825 */ /* 0x000fc800078e00ff */
[----:B------:R-:W-:Y:S01]  /*5810*/  IMAD.MOV.U32 R142, RZ, RZ, R27 ;  /* 0x000000ffff8e7224 */ /* 0x000fe200078e001b */
[----:B------:R3:W-:Y:S01]  /*5820*/  MUFU.EX2 R251, R9 ;  /* 0x0000000900fb7308 */ /* 0x0007e20000000800 */
[----:B------:R-:W-:Y:S01]  /*5830*/  SHF.R.U32.HI R12, RZ, 0x10, R2 ;  /* 0x00000010ff0c7819 */ /* 0x000fe20000011602 */
[----:B------:R-:W-:Y:S01]  /*5840*/  IMAD.MOV.U32 R117, RZ, RZ, R29 ;  /* 0x000000ffff757224 */ /* 0x000fe200078e001d */
[----:B------:R-:W-:Y:S01]  /*5850*/  LOP3.LUT R18, R2, 0xff, RZ, 0xc0, !PT ;  /* 0x000000ff02127812 */ /* 0x000fe200078ec0ff */
[----:B------:R-:W-:Y:S01]  /*5860*/  IMAD.MOV.U32 R121, RZ, RZ, R30 ;  /* 0x000000ffff797224 */ /* 0x000fe200078e001e */
[----:B------:R-:W-:Y:S01]  /*5870*/  SHF.R.U32.HI R13, RZ, 0x18, R2 ;  /* 0x00000018ff0d7819 */ /* 0x000fe20000011602 */
[----:B------:R-:W-:Y:S01]  /*5880*/  IMAD.MOV.U32 R128, RZ, RZ, R31 ;  /* 0x000000ffff807224 */ /* 0x000fe200078e001f */
[----:B------:R-:W-:Y:S01]  /*5890*/  HMMA.16816.F32.BF16 R92, R4, R126, R92 ;  /* 0x0000007e045c723c */ /* 0x000fe2000004185c */
[----:B------:R-:W-:Y:S01]  /*58a0*/  IMAD.MOV.U32 R120, RZ, RZ, R149 ;  /* 0x000000ffff787224 */ /* 0x000fe200078e0095 */
[----:B-1----:R-:W-:Y:S01]  /*58b0*/  LOP3.LUT R8, R3, UR15, R40, 0x96, !PT ;  /* 0x0000000f03087c12 */ /* 0x002fe2000f8e9628 */
[----:B------:R-:W-:-:S02]  /*58c0*/  IMAD.MOV.U32 R149, RZ, RZ, R246 ;  /* 0x000000ffff957224 */ /* 0x000fc400078e00f6 */
[----:B------:R-:W-:Y:S01]  /*58d0*/  IMAD.MOV.U32 R43, RZ, RZ, R141 ;  /* 0x000000ffff2b7224 */ /* 0x000fe200078e008d */
[----:B------:R-:W-:Y:S01]  /*58e0*/  SHF.R.U32.HI R11, RZ, 0x10, R8 ;  /* 0x00000010ff0b7819 */ /* 0x000fe20000011608 */
[----:B------:R-:W-:Y:S01]  /*58f0*/  IMAD.MOV.U32 R123, RZ, RZ, R75 ;  /* 0x000000ffff7b7224 */ /* 0x000fe200078e004b */
[----:B------:R-:W-:Y:S01]  /*5900*/  LOP3.LUT R10, R8, 0xffff, RZ, 0xc0, !PT ;  /* 0x0000ffff080a7812 */ /* 0x000fe200078ec0ff */
[----:B------:R-:W-:Y:S01]  /*5910*/  IMAD.MOV.U32 R114, RZ, RZ, R72 ;  /* 0x000000ffff727224 */ /* 0x000fe200078e0048 */
[----:B---3--:R-:W-:Y:S01]  /*5920*/  LOP3.LUT R9, R2, 0xffff, RZ, 0xc0, !PT ;  /* 0x0000ffff02097812 */ /* 0x008fe200078ec0ff */
[----:B------:R-:W-:Y:S01]  /*5930*/  FFMA.FTZ R3, R190, UR16, -R19 ;  /* 0x00000010be037c23 */ /* 0x000fe20008010813 */
[----:B------:R-:W-:Y:S01]  /*5940*/  LOP3.LUT R15, R8, 0xff, RZ, 0xc0, !PT ;  /* 0x000000ff080f7812 */ /* 0x000fe200078ec0ff */
[----:B------:R-:W-:Y:S01]  /*5950*/  IMAD.MOV.U32 R115, RZ, RZ, R73 ;  /* 0x000000ffff737224 */ /* 0x000fe200078e0049 */
[----:B------:R-:W-:Y:S01]  /*5960*/  SHF.R.U32.HI R14, RZ, 0x18, R8 ;  /* 0x00000018ff0e7819 */ /* 0x000fe20000011608 */
[----:B------:R1:W-:Y:S01]  /*5970*/  MUFU.EX2 R249, R3 ;  /* 0x0000000300f97308 */ /* 0x0003e20000000800 */
[----:B------:R-:W-:Y:S01]  /*5980*/  FFMA.FTZ R8, R191, UR16, -R19 ;  /* 0x00000010bf087c23 */ /* 0x000fe20008010813 */
[----:B------:R-:W-:Y:S01]  /*5990*/  SHF.R.U32.HI R10, RZ, 0x8, R10 ;  /* 0x00000008ff0a7819 */ /* 0x000fe2000001160a */
[----:B------:R-:W-:Y:S01]  /*59a0*/  IMAD.MOV.U32 R49, RZ, RZ, R150 ;  /* 0x000000ffff317224 */ /* 0x000fe200078e0096 */
[----:B------:R-:W-:Y:S01]  /*59b0*/  LOP3.LUT R2, R12, 0xff, RZ, 0xc0, !PT ;  /* 0x000000ff0c027812 */ /* 0x000fe200078ec0ff */
[----:B------:R-:W-:-:S02]  /*59c0*/  IMAD.MOV.U32 R122, RZ, RZ, R88 ;  /* 0x000000ffff7a7224 */ /* 0x000fc400078e0058 */
[----:B------:R-:W-:Y:S01]  /*59d0*/  IMAD.MOV.U32 R12, RZ, RZ, R50 ;  /* 0x000000ffff0c7224 */ /* 0x000fe200078e0032 */
[----:B------:R3:W4:Y:S01]  /*59e0*/  MUFU.EX2 R248, R8 ;  /* 0x0000000800f87308 */ /* 0x0007220000000800 */
[----:B------:R-:W-:Y:S01]  /*59f0*/  PRMT R13, R2, 0x5410, R13 ;  /* 0x00005410020d7816 */ /* 0x000fe2000000000d */
[----:B------:R-:W-:Y:S01]  /*5a00*/  FFMA.FTZ R2, R189, UR16, -R19 ;  /* 0x00000010bd027c23 */ /* 0x000fe20008010813 */
[----:B------:R-:W-:Y:S02]  /*5a10*/  IMAD.MOV.U32 R189, RZ, RZ, R35 ;  /* 0x000000ffffbd7224 */ /* 0x000fe400078e0023 */
[----:B------:R-:W-:-:S03]  /*5a20*/  IMAD.MOV.U32 R190, RZ, RZ, R51 ;  /* 0x000000ffffbe7224 */ /* 0x000fc600078e0033 */
[----:B------:R5:W-:Y:S01]  /*5a30*/  MUFU.EX2 R246, R2 ;  /* 0x0000000200f67308 */ /* 0x000be20000000800 */
[----:B-1----:R-:W-:Y:S02]  /*5a40*/  SHF.R.U32.HI R3, RZ, 0x8, R9 ;  /* 0x00000008ff037819 */ /* 0x002fe40000011609 */
[----:B------:R-:W-:Y:S02]  /*5a50*/  LOP3.LUT R9, R11, 0xff, RZ, 0xc0, !PT ;  /* 0x000000ff0b097812 */ /* 0x000fe400078ec0ff */
[----:B------:R-:W-:Y:S01]  /*5a60*/  PRMT R11, R18, 0x5410, R3 ;  /* 0x00005410120b7816 */ /* 0x000fe20000000003 */
[----:B------:R-:W-:Y:S01]  /*5a70*/  IMAD.MOV.U32 R18, RZ, RZ, R34 ;  /* 0x000000ffff127224 */ /* 0x000fe200078e0022 */
[----:B------:R-:W-:Y:S01]  /*5a80*/  PRMT R9, R9, 0x5410, R14 ;  /* 0x0000541009097816 */ /* 0x000fe2000000000e */
[----:B------:R-:W-:Y:S01]  /*5a90*/  IMAD.MOV.U32 R14, RZ, RZ, R25 ;  /* 0x000000ffff0e7224 */ /* 0x000fe200078e0019 */
[----:B---3--:R-:W-:Y:S01]  /*5aa0*/  PRMT R8, R15, 0x5410, R10 ;  /* 0x000054100f087816 */ /* 0x008fe2000000000a */
[----:B------:R-:W1:Y:S01]  /*5ab0*/  LDSM.16.MT88.4 R24, [R216+0x9800] ;  /* 0x00980000d818783b */ /* 0x000e620000004200 */
[----:B------:R-:W-:-:S02]  /*5ac0*/  IMAD.MOV.U32 R15, RZ, RZ, R28 ;  /* 0x000000ffff0f7224 */ /* 0x000fc400078e001c */
[----:B------:R-:W-:Y:S01]  /*5ad0*/  FFMA.FTZ R3, R212, UR16, -R19 ;  /* 0x00000010d4037c23 */ /* 0x000fe20008010813 */
[----:B------:R-:W-:Y:S01]  /*5ae0*/  IMAD.MOV.U32 R10, RZ, RZ, R143 ;  /* 0x000000ffff0a7224 */ /* 0x000fe200078e008f */
[----:B------:R-:W-:Y:S02]  /*5af0*/  LDSM.16.MT88.4 R28, [R218+0x9800] ;  /* 0x00980000da1c783b */ /* 0x000fe40000004200 */
[----:B------:R2:W3:Y:S01]  /*5b00*/  MUFU.EX2 R212, R3 ;  /* 0x0000000300d47308 */ /* 0x0004e20000000800 */
[----:B-----5:R-:W-:Y:S01]  /*5b10*/  HSET2.LE.AND R2, R8, R0, PT ;  /* 0x0000000008027233 */ /* 0x020fe20003803000 */
[----:B------:R-:W5:Y:S01]  /*5b20*/  LDSM.16.MT88.4 R32, [R216+0xa800] ;  /* 0x00a80000d820783b */ /* 0x000f620000004200 */
[----:B------:R-:W-:Y:S01]  /*5b30*/  IMAD.MOV.U32 R8, RZ, RZ, R117 ;  /* 0x000000ffff087224 */ /* 0x000fe200078e0075 */
[----:B--2---:R-:W-:-:S04]  /*5b40*/  F2FP.BF16.F32.PACK_AB R3, R148, R140 ;  /* 0x0000008c9403723e */ /* 0x004fc800000010ff */
[----:B------:R-:W-:Y:S02]  /*5b50*/  LOP3.LUT R4, R2, R3, RZ, 0xc0, !PT ;  /* 0x0000000302047212 */ /* 0x000fe400078ec0ff */
[----:B------:R-:W-:Y:S01]  /*5b60*/  HSET2.LE.AND R2, R9, R0, PT ;  /* 0x0000000009027233 */ /* 0x000fe20003803000 */
[----:B------:R-:W-:Y:S01]  /*5b70*/  IMAD.MOV.U32 R9, RZ, RZ, R120 ;  /* 0x000000ffff097224 */ /* 0x000fe200078e0078 */
[----:B----4-:R-:W-:Y:S01]  /*5b80*/  F2FP.BF16.F32.PACK_AB R3, R248, R249 ;  /* 0x000000f9f803723e */ /* 0x010fe200000010ff */
[----:B------:R-:W-:-:S03]  /*5b90*/  IMAD.MOV.U32 R120, RZ, RZ, R128 ;  /* 0x000000ffff787224 */ /* 0x000fc600078e0080 */
[----:B------:R-:W-:Y:S02]  /*5ba0*/  LOP3.LUT R5, R2, R3, RZ, 0xc0, !PT ;  /* 0x0000000302057212 */ /* 0x000fe400078ec0ff */
[----:B------:R-:W-:Y:S01]  /*5bb0*/  HSET2.LE.AND R2, R11, R0, PT ;  /* 0x000000000b027233 */ /* 0x000fe20003803000 */
[----:B------:R-:W-:Y:S01]  /*5bc0*/  IMAD.MOV.U32 R11, RZ, RZ, R142 ;  /* 0x000000ffff0b7224 */ /* 0x000fe200078e008e */
[----:B------:R-:W-:-:S04]  /*5bd0*/  F2FP.BF16.F32.PACK_AB R3, R251, R252 ;  /* 0x000000fcfb03723e */ /* 0x000fc800000010ff */
[----:B------:R-:W-:Y:S02]  /*5be0*/  LOP3.LUT R6, R2, R3, RZ, 0xc0, !PT ;  /* 0x0000000302067212 */ /* 0x000fe400078ec0ff */
[----:B------:R-:W-:Y:S01]  /*5bf0*/  HSET2.LE.AND R2, R13, R0, PT ;  /* 0x000000000d027233 */ /* 0x000fe20003803000 */
[----:B------:R-:W-:Y:S01]  /*5c00*/  IMAD.MOV.U32 R13, RZ, RZ, R140 ;  /* 0x000000ffff0d7224 */ /* 0x000fe200078e008c */
[----:B---3--:R-:W-:-:S04]  /*5c10*/  F2FP.BF16.F32.PACK_AB R3, R212, R246 ;  /* 0x000000f6d403723e */ /* 0x008fc800000010ff */
[----:B------:R-:W-:Y:S02]  /*5c20*/  LOP3.LUT R7, R2, R3, RZ, 0xc0, !PT ;  /* 0x0000000302077212 */ /* 0x000fe400078ec0ff */
[----:B------:R-:W-:-:S05]  /*5c30*/  LOP3.LUT R2, R23, UR7, R132, 0x96, !PT ;  /* 0x0000000717027c12 */ /* 0x000fca000f8e9684 */
[----:B-1----:R-:W-:Y:S01]  /*5c40*/  HMMA.16816.F32.BF16 R140, R4, R24, R208 ;  /* 0x00000018048c723c */ /* 0x002fe200000418d0 */
[----:B------:R-:W-:-:S05]  /*5c50*/  IMAD.WIDE.U32 R2, R2, -0x2daee0ad, RZ ;  /* 0xd2511f5302027825 */ /* 0x000fca00078e00ff */
[C---:B-----5:R-:W-:Y:S01]  /*5c60*/  HMMA.16816.F32.BF16 R124, R4.reuse, R34, R160 ;  /* 0x00000022047c723c */ /* 0x060fe200000418a0 */
[----:B------:R-:W-:Y:S01]  /*5c70*/  IMAD.MOV.U32 R208, RZ, RZ, R74 ;  /* 0x000000ffffd07224 */ /* 0x000fe200078e004a */
[----:B------:R-:W-:Y:S01]  /*5c80*/  LOP3.LUT R3, R3, UR13, R164, 0x96, !PT ;  /* 0x0000000d03037c12 */ /* 0x000fe2000f8e96a4 */
[----:B------:R-:W-:Y:S02]  /*5c90*/  IMAD.MOV.U32 R209, RZ, RZ, R112 ;  /* 0x000000ffffd17224 */ /* 0x000fe400078e0070 */
[----:B------:R-:W-:Y:S01]  /*5ca0*/  IMAD.MOV.U32 R210, RZ, RZ, R121 ;  /* 0x000000ffffd27224 */ /* 0x000fe200078e0079 */
[C---:B------:R-:W-:Y:S01]  /*5cb0*/  HMMA.16816.F32.BF16 R72, R4.reuse, R28, R204 ;  /* 0x0000001c0448723c */ /* 0x040fe200000418cc */
[----:B------:R-:W-:Y:S02]  /*5cc0*/  IMAD.MOV.U32 R112, RZ, RZ, R151 ;  /* 0x000000ffff707224 */ /* 0x000fe400078e0097 */
        /* <DEDUP_REMOVED lines=22> */
[----:B------:R-:W-:Y:S01]  /*5e30*/  HMMA.16816.F32.BF16 R88, R4, R30, R168 ;  /* 0x0000001e0458723c */ /* 0x000fe200000418a8 */
[----:B------:R-:W-:Y:S02]  /*5e40*/  IMAD.MOV.U32 R201, RZ, RZ, R122 ;  /* 0x000000ffffc97224 */ /* 0x000fe400078e007a */
[----:B------:R-:W-:-:S03]  /*5e50*/  IMAD.MOV.U32 R200, RZ, RZ, R123 ;  /* 0x000000ffffc87224 */ /* 0x000fc600078e007b */
[C---:B------:R-:W-:Y:S06]  /*5e60*/  HMMA.16816.F32.BF16 R156, R4.reuse, R38, R156 ;  /* 0x00000026049c723c */ /* 0x040fec000004189c */
[C---:B------:R-:W-:Y:S01]  /*5e70*/  HMMA.16816.F32.BF16 R160, R4.reuse, R46, R152 ;  /* 0x0000002e04a0723c */ /* 0x040fe20000041898 */
[----:B------:R-:W-:Y:S05]  /*5e80*/  LDSM.16.MT88.4 R152, [R216+0x9c00] ;  /* 0x009c0000d898783b */ /* 0x000fea0000004200 */
[----:B------:R-:W-:Y:S07]  /*5e90*/  HMMA.16816.F32.BF16 R176, R4, R54, R144 ;  /* 0x0000003604b0723c */ /* 0x000fee0000041890 */
[----:B------:R-:W-:Y:S01]  /*5ea0*/  LOP3.LUT R4, R103, UR6, R22, 0x96, !PT ;  /* 0x0000000667047c12 */ /* 0x000fe2000f8e9616 */
[----:B------:R-:W-:Y:S01]  /*5eb0*/  FFMA.FTZ R6, R214, UR16, -R16 ;  /* 0x00000010d6067c23 */ /* 0x000fe20008010810 */
[----:B------:R-:W-:-:S02]  /*5ec0*/  IMAD.MOV.U32 R214, RZ, RZ, R206 ;  /* 0x000000ffffd67224 */ /* 0x000fc400078e00ce */
[----:B------:R-:W-:Y:S01]  /*5ed0*/  IMAD.MOV.U32 R206, RZ, RZ, R209 ;  /* 0x000000ffffce7224 */ /* 0x000fe200078e00d1 */
[----:B------:R1:W-:Y:S01]  /*5ee0*/  MUFU.EX2 R193, R6 ;  /* 0x0000000600c17308 */ /* 0x0003e20000000800 */
[----:B------:R-:W-:-:S04]  /*5ef0*/  IMAD.WIDE.U32 R4, R4, -0x2daee0ad, RZ ;  /* 0xd2511f5304047825 */ /* 0x000fc800078e00ff */
[----:B------:R-:W-:Y:S01]  /*5f00*/  IMAD.MOV.U32 R209, RZ, RZ, R14 ;  /* 0x000000ffffd17224 */ /* 0x000fe200078e000e */
[----:B------:R-:W-:Y:S01]  /*5f10*/  LOP3.LUT R5, R5, UR11, R2, 0x96, !PT ;  /* 0x0000000b05057c12 */ /* 0x000fe2000f8e9602 */
[----:B------:R-:W-:-:S04]  /*5f20*/  IMAD.WIDE.U32 R2, R3, -0x326172a9, RZ ;  /* 0xcd9e8d5703027825 */ /* 0x000fc800078e00ff */
[----:B------:R-:W-:Y:S01]  /*5f30*/  IMAD.WIDE.U32 R22, R5, -0x326172a9, RZ ;  /* 0xcd9e8d5705167825 */ /* 0x000fe200078e00ff */
[----:B------:R-:W-:-:S04]  /*5f40*/  LOP3.LUT R3, R3, UR12, R102, 0x96, !PT ;  /* 0x0000000c03037c12 */ /* 0x000fc8000f8e9666 */
[----:B------:R-:W-:Y:S01]  /*5f50*/  LOP3.LUT R5, R23, UR10, R2, 0x96, !PT ;  /* 0x0000000a17057c12 */ /* 0x000fe2000f8e9602 */
[----:B------:R-:W-:-:S04]  /*5f60*/  IMAD.WIDE.U32 R2, R3, -0x2daee0ad, RZ ;  /* 0xd2511f5303027825 */ /* 0x000fc800078e00ff */
[----:B------:R-:W-:-:S04]  /*5f70*/  IMAD.WIDE.U32 R50, R5, -0x2daee0ad, RZ ;  /* 0xd2511f5305327825 */ /* 0x000fc800078e00ff */
[----:B------:R-:W-:Y:S01]  /*5f80*/  FFMA.FTZ R5, R224, UR16, -R16 ;  /* 0x00000010e0057c23 */ /* 0x000fe20008010810 */
[----:B------:R-:W-:Y:S01]  /*5f90*/  LOP3.LUT R7, R3, UR9, R4, 0x96, !PT ;  /* 0x0000000903077c12 */ /* 0x000fe2000f8e9604 */
[----:B------:R-:W-:Y:S01]  /*5fa0*/  FFMA.FTZ R4, R225, UR16, -R16 ;  /* 0x00000010e1047c23 */ /* 0x000fe20008010810 */
[----:B------:R-:W-:Y:S01]  /*5fb0*/  IMAD.MOV.U32 R225, RZ, RZ, R100 ;  /* 0x000000ffffe17224 */ /* 0x000fe200078e0064 */
[----:B------:R-:W-:Y:S01]  /*5fc0*/  LOP3.LUT R2, R51, UR5, R2, 0x96, !PT ;  /* 0x0000000533027c12 */ /* 0x000fe2000f8e9602 */
[----:B------:R2:W-:Y:S01]  /*5fd0*/  MUFU.EX2 R194, R5 ;  /* 0x0000000500c27308 */ /* 0x0005e20000000800 */
[----:B------:R-:W-:-:S04]  /*5fe0*/  IMAD.WIDE.U32 R14, R7, -0x326172a9, RZ ;  /* 0xcd9e8d57070e7825 */ /* 0x000fc800078e00ff */
[----:B------:R-:W-:-:S03]  /*5ff0*/  IMAD.WIDE.U32 R2, R2, -0x326172a9, RZ ;  /* 0xcd9e8d5702027825 */ /* 0x000fc600078e00ff */
[----:B------:R3:W-:Y:S01]  /*6000*/  MUFU.EX2 R191, R4 ;  /* 0x0000000400bf7308 */ /* 0x0007e20000000800 */
[----:B------:R-:W-:Y:S01]  /*6010*/  IMAD.MOV.U32 R224, RZ, RZ, R167 ;  /* 0x000000ffffe07224 */ /* 0x000fe200078e00a7 */
[----:B-1----:R-:W-:Y:S01]  /*6020*/  SHF.R.U32.HI R6, RZ, 0x18, R2 ;  /* 0x00000018ff067819 */ /* 0x002fe20000011602 */
[----:B--2---:R-:W-:Y:S01]  /*6030*/  FFMA.FTZ R5, R213, UR16, -R16 ;  /* 0x00000010d5057c23 */ /* 0x004fe20008010810 */
[----:B------:R-:W-:-:S04]  /*6040*/  IMAD.MOV.U32 R213, RZ, RZ, R101 ;  /* 0x000000ffffd57224 */ /* 0x000fc800078e0065 */
[----:B------:R1:W2:Y:S01]  /*6050*/  MUFU.EX2 R192, R5 ;  /* 0x0000000500c07308 */ /* 0x0002a20000000800 */
[----:B---3--:R-:W-:-:S04]  /*6060*/  LOP3.LUT R4, R2, 0xffff, RZ, 0xc0, !PT ;  /* 0x0000ffff02047812 */ /* 0x008fc800078ec0ff */
[----:B-1----:R-:W-:Y:S02]  /*6070*/  SHF.R.U32.HI R5, RZ, 0x8, R4 ;  /* 0x00000008ff057819 */ /* 0x002fe40000011604 */
[----:B------:R-:W-:-:S04]  /*6080*/  LOP3.LUT R4, R2, 0xff, RZ, 0xc0, !PT ;  /* 0x000000ff02047812 */ /* 0x000fc800078ec0ff */
[----:B------:R-:W-:Y:S01]  /*6090*/  PRMT R9, R4, 0x5410, R5 ;  /* 0x0000541004097816 */ /* 0x000fe20000000005 */
[----:B------:R-:W-:Y:S01]  /*60a0*/  FFMA.FTZ R5, R215, UR16, -R17 ;  /* 0x00000010d7057c23 */ /* 0x000fe20008010811 */
[----:B------:R-:W-:Y:S01]  /*60b0*/  IMAD.MOV.U32 R215, RZ, RZ, R204 ;  /* 0x000000ffffd77224 */ /* 0x000fe200078e00cc */
[----:B------:R-:W-:Y:S01]  /*60c0*/  SHF.R.U32.HI R4, RZ, 0x10, R2 ;  /* 0x00000010ff047819 */ /* 0x000fe20000011602 */
[----:B------:R-:W-:Y:S01]  /*60d0*/  IMAD.MOV.U32 R204, RZ, RZ, R205 ;  /* 0x000000ffffcc7224 */ /* 0x000fe200078e00cd */
[----:B------:R-:W-:Y:S01]  /*60e0*/  LOP3.LUT R2, R3, UR15, R14, 0x96, !PT ;  /* 0x0000000f03027c12 */ /* 0x000fe2000f8e960e */
[----:B------:R-:W-:Y:S01]  /*60f0*/  IMAD.MOV.U32 R205, RZ, RZ, R206 ;  /* 0x000000ffffcd7224 */ /* 0x000fe200078e00ce */
[----:B------:R-:W-:Y:S01]  /*6100*/  LOP3.LUT R3, R4, 0xff, RZ, 0xc0, !PT ;  /* 0x000000ff04037812 */ /* 0x000fe200078ec0ff */
[----:B------:R-:W-:Y:S02]  /*6110*/  IMAD.MOV.U32 R206, RZ, RZ, R207 ;  /* 0x000000ffffce7224 */ /* 0x000fe400078e00cf */
[----:B------:R-:W-:Y:S01]  /*6120*/  FFMA.FTZ R4, R223, UR16, -R17 ;  /* 0x00000010df047c23 */ /* 0x000fe20008010811 */
[----:B------:R-:W-:Y:S01]  /*6130*/  IMAD.MOV.U32 R207, RZ, RZ, R208 ;  /* 0x000000ffffcf7224 */ /* 0x000fe200078e00d0 */
[----:B------:R-:W-:Y:S01]  /*6140*/  LOP3.LUT R7, R2, 0xff, RZ, 0xc0, !PT ;  /* 0x000000ff02077812 */ /* 0x000fe200078ec0ff */
[----:B------:R-:W-:-:S02]  /*6150*/  IMAD.MOV.U32 R208, RZ, RZ, R209 ;  /* 0x000000ffffd07224 */ /* 0x000fc400078e00d1 */
[----:B------:R-:W-:Y:S02]  /*6160*/  IMAD.MOV.U32 R209, RZ, RZ, R8 ;  /* 0x000000ffffd17224 */ /* 0x000fe400078e0008 */
[----:B------:R-:W-:Y:S02]  /*6170*/  IMAD.MOV.U32 R8, RZ, RZ, R189 ;  /* 0x000000ffff087224 */ /* 0x000fe400078e00bd */
[----:B------:R-:W-:Y:S02]  /*6180*/  IMAD.MOV.U32 R203, RZ, RZ, R206 ;  /* 0x000000ffffcb7224 */ /* 0x000fe400078e00ce */
[----:B------:R-:W-:Y:S02]  /*6190*/  IMAD.MOV.U32 R206, RZ, RZ, R207 ;  /* 0x000000ffffce7224 */ /* 0x000fe400078e00cf */
[----:B------:R-:W-:Y:S02]  /*61a0*/  IMAD.MOV.U32 R207, RZ, RZ, R208 ;  /* 0x000000ffffcf7224 */ /* 0x000fe400078e00d0 */
[----:B------:R-:W-:-:S02]  /*61b0*/  IMAD.MOV.U32 R208, RZ, RZ, R209 ;  /* 0x000000ffffd07224 */ /* 0x000fc400078e00d1 */
[----:B------:R-:W-:Y:S02]  /*61c0*/  IMAD.MOV.U32 R189, RZ, RZ, R18 ;  /* 0x000000ffffbd7224 */ /* 0x000fe400078e0012 */
[----:B------:R-:W-:Y:S01]  /*61d0*/  IMAD.MOV.U32 R209, RZ, RZ, R8 ;  /* 0x000000ffffd17224 */ /* 0x000fe200078e0008 */
[----:B------:R-:W-:Y:S01]  /*61e0*/  PRMT R8, R3, 0x5410, R6 ;  /* 0x0000541003087816 */ /* 0x000fe20000000006 */
[----:B------:R-:W-:Y:S01]  /*61f0*/  IMAD.MOV.U32 R18, RZ, RZ, R12 ;  /* 0x000000ffff127224 */ /* 0x000fe200078e000c */
[----:B------:R-:W-:Y:S01]  /*6200*/  LOP3.LUT R3, R2, 0xffff, RZ, 0xc0, !PT ;  /* 0x0000ffff02037812 */ /* 0x000fe200078ec0ff */
[----:B------:R-:W-:Y:S01]  /*6210*/  IMAD.MOV.U32 R12, RZ, RZ, R190 ;  /* 0x000000ffff0c7224 */ /* 0x000fe200078e00be */
[----:B------:R-:W-:Y:S01]  /*6220*/  SHF.R.U32.HI R6, RZ, 0x18, R2 ;  /* 0x00000018ff067819 */ /* 0x000fe20000011602 */
[----:B------:R-:W-:Y:S01]  /*6230*/  IMAD.MOV.U32 R223, RZ, RZ, R204 ;  /* 0x000000ffffdf7224 */ /* 0x000fe200078e00cc */
[----:B------:R1:W-:Y:S01]  /*6240*/  MUFU.EX2 R190, R5 ;  /* 0x0000000500be7308 */ /* 0x0003e20000000800 */
[----:B------:R-:W-:-:S07]  /*6250*/  IMAD.MOV.U32 R204, RZ, RZ, R189 ;  /* 0x000000ffffcc7224 */ /* 0x000fce00078e00bd */
[----:B------:R3:W4:Y:S01]  /*6260*/  MUFU.EX2 R189, R4 ;  /* 0x0000000400bd7308 */ /* 0x0007220000000800 */
[----:B-1----:R-:W-:Y:S01]  /*6270*/  SHF.R.U32.HI R5, RZ, 0x8, R3 ;  /* 0x00000008ff057819 */ /* 0x002fe20000011603 */
[----:B------:R-:W-:Y:S01]  /*6280*/  FFMA.FTZ R3, R231, UR16, -R17 ;  /* 0x00000010e7037c23 */ /* 0x000fe20008010811 */
[----:B------:R-:W-:-:S05]  /*6290*/  IMAD.MOV.U32 R231, RZ, RZ, R137 ;  /* 0x000000ffffe77224 */ /* 0x000fca00078e0089 */
[----:B------:R1:W-:Y:S01]  /*62a0*/  MUFU.EX2 R137, R3 ;  /* 0x0000000300897308 */ /* 0x0003e20000000800 */
[----:B---3--:R-:W-:-:S04]  /*62b0*/  SHF.R.U32.HI R4, RZ, 0x10, R2 ;  /* 0x00000010ff047819 */ /* 0x008fc80000011602 */
[----:B------:R-:W-:Y:S02]  /*62c0*/  LOP3.LUT R2, R4, 0xff, RZ, 0xc0, !PT ;  /* 0x000000ff04027812 */ /* 0x000fe400078ec0ff */
[----:B------:R-:W-:Y:S02]  /*62d0*/  PRMT R4, R7, 0x5410, R5 ;  /* 0x0000541007047816 */ /* 0x000fe40000000005 */
[----:B------:R-:W-:Y:S02]  /*62e0*/  PRMT R5, R2, 0x5410, R6 ;  /* 0x0000541002057816 */ /* 0x000fe40000000006 */
[----:B------:R-:W-:Y:S01]  /*62f0*/  HSET2.LE.AND R2, R9, R0, PT ;  /* 0x0000000009027233 */ /* 0x000fe20003803000 */
[----:B------:R-:W-:Y:S01]  /*6300*/  FFMA.FTZ R9, R232, UR16, -R19 ;  /* 0x00000010e8097c23 */ /* 0x000fe20008010813 */
[----:B------:R-:W-:Y:S02]  /*6310*/  IMAD.MOV.U32 R232, RZ, RZ, R112 ;  /* 0x000000ffffe87224 */ /* 0x000fe400078e0070 */
[----:B-1----:R-:W-:Y:S01]  /*6320*/  FFMA.FTZ R3, R230, UR16, -R17 ;  /* 0x00000010e6037c23 */ /* 0x002fe20008010811 */
[----:B------:R-:W-:-:S02]  /*6330*/  IMAD.MOV.U32 R230, RZ, RZ, R203 ;  /* 0x000000ffffe67224 */ /* 0x000fc400078e00cb */
[----:B------:R-:W-:Y:S01]  /*6340*/  IMAD.MOV.U32 R203, RZ, RZ, R10 ;  /* 0x000000ffffcb7224 */ /* 0x000fe200078e000a */
[----:B------:R2:W1:Y:S02]  /*6350*/  MUFU.EX2 R132, R3 ;  /* 0x0000000300847308 */ /* 0x0004640000000800 */
[----:B--2---:R-:W-:-:S04]  /*6360*/  F2FP.BF16.F32.PACK_AB R3, R193, R192 ;  /* 0x000000c0c103723e */ /* 0x004fc800000010ff */
[----:B------:R-:W-:Y:S02]  /*6370*/  LOP3.LUT R6, R2, R3, RZ, 0xc0, !PT ;  /* 0x0000000302067212 */ /* 0x000fe400078ec0ff */
[----:B------:R-:W-:Y:S02]  /*6380*/  HSET2.LE.AND R2, R8, R0, PT ;  /* 0x0000000008027233 */ /* 0x000fe40003803000 */
[----:B----4-:R-:W-:-:S04]  /*6390*/  F2FP.BF16.F32.PACK_AB R3, R189, R190 ;  /* 0x000000bebd03723e */ /* 0x010fc800000010ff */
[----:B------:R-:W-:Y:S02]  /*63a0*/  LOP3.LUT R7, R2, R3, RZ, 0xc0, !PT ;  /* 0x0000000302077212 */ /* 0x000fe400078ec0ff */
[----:B------:R-:W-:Y:S02]  /*63b0*/  HSET2.LE.AND R2, R4, R0, PT ;  /* 0x0000000004027233 */ /* 0x000fe40003803000 */
[----:B------:R-:W-:-:S04]  /*63c0*/  F2FP.BF16.F32.PACK_AB R3, R191, R194 ;  /* 0x000000c2bf03723e */ /* 0x000fc800000010ff */
[----:B------:R-:W-:Y:S02]  /*63d0*/  LOP3.LUT R4, R2, R3, RZ, 0xc0, !PT ;  /* 0x0000000302047212 */ /* 0x000fe400078ec0ff */
[----:B------:R-:W-:Y:S02]  /*63e0*/  HSET2.LE.AND R2, R5, R0, PT ;  /* 0x0000000005027233 */ /* 0x000fe40003803000 */
[----:B-1----:R-:W-:-:S04]  /*63f0*/  F2FP.BF16.F32.PACK_AB R3, R132, R137 ;  /* 0x000000898403723e */ /* 0x002fc800000010ff */
[----:B------:R-:W-:Y:S01]  /*6400*/  LOP3.LUT R5, R2, R3, RZ, 0xc0, !PT ;  /* 0x0000000302057212 */ /* 0x000fe200078ec0ff */
[--C-:B------:R-:W-:Y:S01]  /*6410*/  FFMA.FTZ R2, R226, UR16, -R20.reuse ;  /* 0x00000010e2027c23 */ /* 0x100fe20008010814 */
[----:B------:R-:W-:Y:S01]  /*6420*/  FFMA.FTZ R3, R229, UR16, -R20 ;  /* 0x00000010e5037c23 */ /* 0x000fe20008010814 */
[----:B------:R-:W-:Y:S02]  /*6430*/  IMAD.MOV.U32 R226, RZ, RZ, R204 ;  /* 0x000000ffffe27224 */ /* 0x000fe400078e00cc */
[----:B------:R1:W-:Y:S01]  /*6440*/  MUFU.EX2 R51, R2 ;  /* 0x0000000200337308 */ /* 0x0003e20000000800 */
[----:B------:R-:W-:Y:S01]  /*6450*/  IMAD.MOV.U32 R204, RZ, RZ, R11 ;  /* 0x000000ffffcc7224 */ /* 0x000fe200078e000b */
[C---:B------:R-:W-:Y:S01]  /*6460*/  HMMA.16816.F32.BF16 R56, R4.reuse, R34, R56 ;  /* 0x000000220438723c */ /* 0x040fe20000041838 */
[----:B------:R-:W-:Y:S02]  /*6470*/  IMAD.MOV.U32 R229, RZ, RZ, R121 ;  /* 0x000000ffffe57224 */ /* 0x000fe400078e0079 */
[----:B------:R-:W-:Y:S03]  /*6480*/  LDSM.16.MT88.4 R120, [R216+0xbc00] ;  /* 0x00bc0000d878783b */ /* 0x000fe60000004200 */
[----:B------:R-:W-:Y:S01]  /*6490*/  MUFU.EX2 R40, R3 ;  /* 0x0000000300287308 */ /* 0x000fe20000000800 */
[C---:B------:R-:W-:Y:S06]  /*64a0*/  HMMA.16816.F32.BF16 R84, R4.reuse, R32, R84 ;  /* 0x000000200454723c */ /* 0x040fec0000041854 */
[C---:B------:R-:W-:Y:S01]  /*64b0*/  HMMA.16816.F32.BF16 R100, R4.reuse, R36, R80 ;  /* 0x000000240464723c */ /* 0x040fe20000041850 */
[----:B------:R2:W-:Y:S01]  /*64c0*/  MUFU.EX2 R35, R9 ;  /* 0x0000000900237308 */ /* 0x0005e20000000800 */
[----:B-1----:R-:W-:Y:S01]  /*64d0*/  FFMA.FTZ R2, R227, UR16, -R20 ;  /* 0x00000010e3027c23 */ /* 0x002fe20008010814 */
[----:B------:R-:W-:Y:S01]  /*64e0*/  IMAD.MOV.U32 R227, RZ, RZ, R49 ;  /* 0x000000ffffe37224 */ /* 0x000fe200078e0031 */
[----:B------:R-:W-:Y:S02]  /*64f0*/  LDSM.16.MT88.4 R80, [R218+0x9c00] ;  /* 0x009c0000da50783b */ /* 0x000fe40000004200 */
[----:B------:R-:W-:Y:S01]  /*6500*/  HMMA.16816.F32.BF16 R68, R4, R28, R68 ;  /* 0x0000001c0444723c */ /* 0x000fe20000041844 */
[----:B------:R-:W-:-:S02]  /*6510*/  IMAD.MOV.U32 R37, RZ, RZ, R242 ;  /* 0x000000ffff257224 */ /* 0x000fc400078e00f2 */
[----:B------:R1:W3:Y:S03]  /*6520*/  MUFU.EX2 R49, R2 ;  /* 0x0000000200317308 */ /* 0x0002e60000000800 */
[----:B------:R-:W-:Y:S01]  /*6530*/  HMMA.16816.F32.BF16 R28, R4, R30, R108 ;  /* 0x0000001e041c723c */ /* 0x000fe2000004186c */
[----:B------:R-:W4:Y:S01]  /*6540*/  LDSM.16.MT88.4 R108, [R218+0xac00] ;  /* 0x00ac0000da6c783b */ /* 0x000f220000004200 */
[----:B--2---:R-:W-:-:S04]  /*6550*/  FFMA.FTZ R9, R233, UR16, -R19 ;  /* 0x00000010e9097c23 */ /* 0x004fc80008010813 */
[C---:B------:R-:W-:Y:S01]  /*6560*/  HMMA.16816.F32.BF16 R144, R4.reuse, R24, R76 ;  /* 0x000000180490723c */ /* 0x040fe2000004184c */
[----:B------:R-:W2:Y:S05]  /*6570*/  MUFU.EX2 R34, R9 ;  /* 0x0000000900227308 */ /* 0x000eaa0000000800 */
[C---:B------:R-:W-:Y:S01]  /*6580*/  HMMA.16816.F32.BF16 R164, R4.reuse, R52, R172 ;  /* 0x0000003404a4723c */ /* 0x040fe200000418ac */
[----:B-1----:R-:W-:Y:S01]  /*6590*/  FFMA.FTZ R2, R228, UR16, -R20 ;  /* 0x00000010e4027c23 */ /* 0x002fe20008010814 */
[----:B------:R-:W-:Y:S02]  /*65a0*/  IMAD.MOV.U32 R228, RZ, RZ, R205 ;  /* 0x000000ffffe47224 */ /* 0x000fe400078e00cd */
[----:B------:R-:W-:Y:S01]  /*65b0*/  IMAD.MOV.U32 R205, RZ, RZ, R13 ;  /* 0x000000ffffcd7224 */ /* 0x000fe200078e000d */
[----:B------:R1:W-:Y:S01]  /*65c0*/  MUFU.EX2 R43, R2 ;  /* 0x00000002002b7308 */ /* 0x0003e20000000800 */
[C---:B------:R-:W-:Y:S06]  /*65d0*/  HMMA.16816.F32.BF16 R24, R4.reuse, R26, R104 ;  /* 0x0000001a0418723c */ /* 0x040fec0000041868 */
[C---:B------:R-:W-:Y:S06]  /*65e0*/  HMMA.16816.F32.BF16 R60, R4.reuse, R38, R60 ;  /* 0x00000026043c723c */ /* 0x040fec000004183c */
[----:B------:R-:W-:Y:S01]  /*65f0*/  HMMA.16816.F32.BF16 R112, R4, R44, R96 ;  /* 0x0000002c0470723c */ /* 0x000fe20000041860 */
[----:B------:R-:W5:Y:S01]  /*6600*/  LDSM.16.MT88.4 R96, [R216+0xac00] ;  /* 0x00ac0000d860783b */ /* 0x000f620000004200 */
[----:B-1----:R-:W-:Y:S01]  /*6610*/  LOP3.LUT R2, R41, UR8, R48, 0x96, !PT ;  /* 0x0000000829027c12 */ /* 0x002fe2000f8e9630 */
[----:B------:R-:W-:-:S03]  /*6620*/  IMAD.MOV.U32 R41, RZ, RZ, R12 ;  /* 0x000000ffff297224 */ /* 0x000fc600078e000c */
[----:B------:R-:W-:Y:S01]  /*6630*/  HMMA.16816.F32.BF16 R64, R4, R46, R64 ;  /* 0x0000002e0440723c */ /* 0x000fe20000041840 */
[----:B------:R-:W-:Y:S02]  /*6640*/  IMAD.MOV.U32 R48, RZ, RZ, R18 ;  /* 0x000000ffff307224 */ /* 0x000fe400078e0012 */
[----:B------:R-:W-:-:S03]  /*6650*/  IMAD.WIDE.U32 R2, R2, -0x2daee0ad, RZ ;  /* 0xd2511f5302027825 */ /* 0x000fc600078e00ff */
[----:B------:R-:W-:Y:S02]  /*6660*/  HMMA.16816.F32.BF16 R52, R4, R54, R92 ;  /* 0x000000360434723c */ /* 0x000fe4000004185c */
[----:B------:R-:W-:Y:S01]  /*6670*/  LOP3.LUT R8, R3, UR4, R42, 0x96, !PT ;  /* 0x0000000403087c12 */ /* 0x000fe2000f8e962a */
[----:B------:R-:W-:Y:S01]  /*6680*/  IMAD.MOV.U32 R42, RZ, RZ, R21 ;  /* 0x000000ffff2a7224 */ /* 0x000fe200078e0015 */
[C---:B------:R-:W-:Y:S02]  /*6690*/  LOP3.LUT R3, R2.reuse, 0xffff, RZ, 0xc0, !PT ;  /* 0x0000ffff02037812 */ /* 0x040fe400078ec0ff */
[----:B------:R-:W-:Y:S01]  /*66a0*/  LOP3.LUT R11, R2, 0xff, RZ, 0xc0, !PT ;  /* 0x000000ff020b7812 */ /* 0x000fe200078ec0ff */
[--C-:B------:R-:W-:Y:S01]  /*66b0*/  FFMA.FTZ R4, R241, UR16, -R17.reuse ;  /* 0x00000010f1047c23 */ /* 0x100fe20008010811 */
[--C-:B------:R-:W-:Y:S01]  /*66c0*/  SHF.R.U32.HI R12, RZ, 0x10, R2.reuse ;  /* 0x00000010ff0c7819 */ /* 0x100fe20000011602 */
[----:B------:R-:W-:Y:S01]  /*66d0*/  FFMA.FTZ R5, R240, UR16, -R17 ;  /* 0x00000010f0057c23 */ /* 0x000fe20008010811 */
[----:B------:R-:W-:Y:S01]  /*66e0*/  SHF.R.U32.HI R14, RZ, 0x18, R2 ;  /* 0x00000018ff0e7819 */ /* 0x000fe20000011602 */
[----:B------:R-:W-:Y:S01]  /*66f0*/  MUFU.EX2 R18, R4 ;  /* 0x0000000400127308 */ /* 0x000fe20000000800 */
[----:B------:R-:W-:-:S02]  /*6700*/  LOP3.LUT R2, R8, 0xffff, RZ, 0xc0, !PT ;  /* 0x0000ffff08027812 */ /* 0x000fc400078ec0ff */
[----:B------:R-:W-:Y:S01]  /*6710*/  SHF.R.U32.HI R9, RZ, 0x8, R3 ;  /* 0x00000008ff097819 */ /* 0x000fe20000011603 */
[----:B------:R-:W-:Y:S01]  /*6720*/  FFMA.FTZ R3, R234, UR16, -R19 ;  /* 0x00000010ea037c23 */ /* 0x000fe20008010813 */
[----:B------:R-:W-:Y:S02]  /*6730*/  LOP3.LUT R10, R8, 0xff, RZ, 0xc0, !PT ;  /* 0x000000ff080a7812 */ /* 0x000fe400078ec0ff */
[----:B------:R-:W-:Y:S01]  /*6740*/  SHF.R.U32.HI R2, RZ, 0x8, R2 ;  /* 0x00000008ff027819 */ /* 0x000fe20000011602 */
[----:B------:R1:W-:Y:S01]  /*6750*/  MUFU.EX2 R33, R3 ;  /* 0x0000000300217308 */ /* 0x0003e20000000800 */
[----:B------:R-:W-:Y:S02]  /*6760*/  PRMT R13, R11, 0x5410, R9 ;  /* 0x000054100b0d7816 */ /* 0x000fe40000000009 */
[----:B------:R-:W-:Y:S02]  /*6770*/  PRMT R9, R10, 0x5410, R2 ;  /* 0x000054100a097816 */ /* 0x000fe40000000002 */
[----:B------:R-:W-:-:S02]  /*6780*/  SHF.R.U32.HI R2, RZ, 0x10, R8 ;  /* 0x00000010ff027819 */ /* 0x000fc40000011608 */
[----:B------:R-:W-:Y:S02]  /*6790*/  SHF.R.U32.HI R11, RZ, 0x18, R8 ;  /* 0x00000018ff0b7819 */ /* 0x000fe40000011608 */
[----:B------:R-:W-:Y:S02]  /*67a0*/  LOP3.LUT R8, R2, 0xff, RZ, 0xc0, !PT ;  /* 0x000000ff02087812 */ /* 0x000fe400078ec0ff */
[--C-:B------:R-:W-:Y:S01]  /*67b0*/  HSET2.LE.AND R2, R9, R0.reuse, PT ;  /* 0x0000000009027233 */ /* 0x100fe20003803000 */
[----:B------:R-:W-:Y:S01]  /*67c0*/  FFMA.FTZ R9, R236, UR16, -R16 ;  /* 0x00000010ec097c23 */ /* 0x000fe20008010810 */
[----:B------:R-:W-:Y:S02]  /*67d0*/  PRMT R11, R8, 0x5410, R11 ;  /* 0x00005410080b7816 */ /* 0x000fe4000000000b */
[----:B------:R-:W-:Y:S01]  /*67e0*/  LOP3.LUT R10, R12, 0xff, RZ, 0xc0, !PT ;  /* 0x000000ff0c0a7812 */ /* 0x000fe200078ec0ff */
[----:B------:R3:W-:Y:S01]  /*67f0*/  MUFU.EX2 R32, R9 ;  /* 0x0000000900207308 */ /* 0x0007e20000000800 */
[----:B-1----:R-:W-:Y:S01]  /*6800*/  FFMA.FTZ R3, R235, UR16, -R19 ;  /* 0x00000010eb037c23 */ /* 0x002fe20008010813 */
[----:B------:R-:W-:-:S02]  /*6810*/  HSET2.LE.AND R8, R13, R0, PT ;  /* 0x000000000d087233 */ /* 0x000fc40003803000 */
[----:B------:R-:W-:-:S04]  /*6820*/  PRMT R10, R10, 0x5410, R14 ;  /* 0x000054100a0a7816 */ /* 0x000fc8000000000e */
[----:B------:R1:W4:Y:S01]  /*6830*/  MUFU.EX2 R242, R3 ;  /* 0x0000000300f27308 */ /* 0x0003220000000800 */
[----:B------:R-:W-:-:S07]  /*6840*/  HSET2.LE.AND R10, R10, R0, PT ;  /* 0x000000000a0a7233 */ /* 0x000fce0003803000 */
[----:B------:R5:W-:Y:S01]  /*6850*/  MUFU.EX2 R19, R5 ;  /* 0x0000000500137308 */ /* 0x000be20000000800 */
[----:B---3--:R-:W-:-:S07]  /*6860*/  FFMA.FTZ R9, R238, UR16, -R16 ;  /* 0x00000010ee097c23 */ /* 0x008fce0008010810 */
[----:B------:R3:W-:Y:S01]  /*6870*/  MUFU.EX2 R23, R9 ;  /* 0x0000000900177308 */ /* 0x0007e20000000800 */
[----:B-1----:R-:W-:-:S04]  /*6880*/  F2FP.BF16.F32.PACK_AB R3, R49, R51 ;  /* 0x000000333103723e */ /* 0x002fc800000010ff */
[----:B------:R-:W-:Y:S02]  /*6890*/  LOP3.LUT R168, R2, R3, RZ, 0xc0, !PT ;  /* 0x0000000302a87212 */ /* 0x000fe400078ec0ff */
[----:B------:R-:W-:Y:S02]  /*68a0*/  HSET2.LE.AND R2, R11, R0, PT ;  /* 0x000000000b027233 */ /* 0x000fe40003803000 */
[----:B--2---:R-:W-:Y:S01]  /*68b0*/  F2FP.BF16.F32.PACK_AB R3, R34, R35 ;  /* 0x000000232203723e */ /* 0x004fe200000010ff */
[----:B-----5:R-:W-:Y:S01]  /*68c0*/  FFMA.FTZ R5, R244, UR16, -R17 ;  /* 0x00000010f4057c23 */ /* 0x020fe20008010811 */
[----:B----4-:R-:W-:Y:S02]  /*68d0*/  F2FP.BF16.F32.PACK_AB R11, R242, R33 ;  /* 0x00000021f20b723e */ /* 0x010fe400000010ff */
[----:B------:R-:W-:Y:S01]  /*68e0*/  LOP3.LUT R169, R2, R3, RZ, 0xc0, !PT ;  /* 0x0000000302a97212 */ /* 0x000fe200078ec0ff */
[----:B------:R-:W-:Y:S01]  /*68f0*/  FFMA.FTZ R2, R237, UR16, -R16 ;  /* 0x00000010ed027c23 */ /* 0x000fe20008010810 */
[----:B------:R-:W-:-:S02]  /*6900*/  LOP3.LUT R171, R10, R11, RZ, 0xc0, !PT ;  /* 0x0000000b0aab7212 */ /* 0x000fc400078ec0ff */
[----:B---3--:R-:W-:Y:S01]  /*6910*/  F2FP.BF16.F32.PACK_AB R9, R40, R43 ;  /* 0x0000002b2809723e */ /* 0x008fe200000010ff */
[----:B------:R1:W-:Y:S03]  /*6920*/  MUFU.EX2 R21, R2 ;  /* 0x0000000200157308 */ /* 0x0003e60000000800 */
[----:B------:R-:W-:-:S07]  /*6930*/  LOP3.LUT R170, R8, R9, RZ, 0xc0, !PT ;  /* 0x0000000908aa7212 */ /* 0x000fce00078ec0ff */
[C---:B------:R-:W-:Y:S06]  /*6940*/  HMMA.16816.F32.BF16 R104, R168.reuse, R108, R128 ;  /* 0x0000006ca868723c */ /* 0x040fec0000041880 */
[C---:B------:R-:W-:Y:S01]  /*6950*/  HMMA.16816.F32.BF16 R76, R168.reuse, R82, R88 ;  /* 0x00000052a84c723c */ /* 0x040fe20000041858 */
[----:B-1----:R-:W-:Y:S02]  /*6960*/  FFMA.FTZ R2, R239, UR16, -R16 ;  /* 0x00000010ef027c23 */ /* 0x002fe40008010810 */
[----:B------:R-:W-:Y:S03]  /*6970*/  MUFU.EX2 R16, R5 ;  /* 0x0000000500107308 */ /* 0x000fe60000000800 */
[C---:B------:R-:W-:Y:S05]  /*6980*/  HMMA.16816.F32.BF16 R88, R168.reuse, R96, R116 ;  /* 0x00000060a858723c */ /* 0x040fea0000041874 */
[----:B------:R1:W2:Y:S01]  /*6990*/  MUFU.EX2 R20, R2 ;  /* 0x0000000200147308 */ /* 0x0002a20000000800 */
[C---:B------:R-:W-:Y:S06]  /*69a0*/  HMMA.16816.F32.BF16 R140, R168.reuse, R152, R140 ;  /* 0x00000098a88c723c */ /* 0x040fec000004188c */
[C---:B------:R-:W-:Y:S06]  /*69b0*/  HMMA.16816.F32.BF16 R148, R168.reuse, R154, R148 ;  /* 0x0000009aa894723c */ /* 0x040fec0000041894 */
[----:B------:R-:W-:Y:S01]  /*69c0*/  HMMA.16816.F32.BF16 R72, R168, R80, R72 ;  /* 0x00000050a848723c */ /* 0x000fe20000041848 */
[----:B-1----:R-:W-:-:S02]  /*69d0*/  LOP3.LUT R2, R15, UR8, R22, 0x96, !PT ;  /* 0x000000080f027c12 */ /* 0x002fc4000f8e9616 */
[----:B------:R-:W1:Y:S03]  /*69e0*/  LDSM.16.MT88.4 R12, [R218+0xbc00] ;  /* 0x00bc0000da0c783b */ /* 0x000e660000004200 */
[----:B------:R-:W-:Y:S01]  /*69f0*/  HMMA.16816.F32.BF16 R92, R168, R98, R124 ;  /* 0x00000062a85c723c */ /* 0x000fe2000004187c */
[----:B------:R-:W-:-:S05]  /*6a00*/  IMAD.WIDE.U32 R2, R2, -0x2daee0ad, RZ ;  /* 0xd2511f5302027825 */ /* 0x000fca00078e00ff */
[C---:B------:R-:W-:Y:S01]  /*6a10*/  HMMA.16816.F32.BF16 R156, R168.reuse, R110, R156 ;  /* 0x0000006ea89c723c */ /* 0x040fe2000004189c */
[----:B------:R-:W-:Y:S02]  /*6a20*/  LOP3.LUT R4, R3, UR4, R50, 0x96, !PT ;  /* 0x0000000403047c12 */ /* 0x000fe4000f8e9632 */
[C---:B------:R-:W-:Y:S02]  /*6a30*/  LOP3.LUT R6, R2.reuse, 0xffff, RZ, 0xc0, !PT ;  /* 0x0000ffff02067812 */ /* 0x040fe400078ec0ff */
[----:B------:R-:W-:Y:S01]  /*6a40*/  LOP3.LUT R11, R2, 0xff, RZ, 0xc0, !PT ;  /* 0x000000ff020b7812 */ /* 0x000fe200078ec0ff */
[C---:B------:R-:W-:Y:S01]  /*6a50*/  HMMA.16816.F32.BF16 R116, R168.reuse, R120, R180 ;  /* 0x00000078a874723c */ /* 0x040fe200000418b4 */
[--C-:B------:R-:W-:Y:S02]  /*6a60*/  SHF.R.U32.HI R3, RZ, 0x10, R2.reuse ;  /* 0x00000010ff037819 */ /* 0x100fe40000011602 */
[----:B------:R-:W-:Y:S01]  /*6a70*/  SHF.R.U32.HI R10, RZ, 0x18, R2 ;  /* 0x00000018ff0a7819 */ /* 0x000fe20000011602 */
[----:B------:R-:W-:Y:S01]  /*6a80*/  FFMA.FTZ R2, R243, UR16, -R17 ;  /* 0x00000010f3027c23 */ /* 0x000fe20008010811 */
[----:B------:R-:W-:Y:S01]  /*6a90*/  LOP3.LUT R7, R3, 0xff, RZ, 0xc0, !PT ;  /* 0x000000ff03077812 */ /* 0x000fe200078ec0ff */
[----:B------:R-:W-:Y:S01]  /*6aa0*/  HMMA.16816.F32.BF16 R160, R168, R122, R160 ;  /* 0x0000007aa8a0723c */ /* 0x000fe200000418a0 */
[----:B------:R-:W-:Y:S01]  /*6ab0*/  SHF.R.U32.HI R3, RZ, 0x10, R4 ;  /* 0x00000010ff037819 */ /* 0x000fe20000011604 */
[----:B------:R3:W4:Y:S01]  /*6ac0*/  MUFU.EX2 R240, R2 ;  /* 0x0000000200f07308 */ /* 0x0007220000000800 */
[----:B------:R-:W-:-:S02]  /*6ad0*/  SHF.R.U32.HI R9, RZ, 0x8, R6 ;  /* 0x00000008ff097819 */ /* 0x000fc40000011606 */
[C---:B------:R-:W-:Y:S02]  /*6ae0*/  LOP3.LUT R8, R4.reuse, 0xff, RZ, 0xc0, !PT ;  /* 0x000000ff04087812 */ /* 0x040fe400078ec0ff */
[----:B------:R-:W-:Y:S02]  /*6af0*/  SHF.R.U32.HI R6, RZ, 0x18, R4 ;  /* 0x00000018ff067819 */ /* 0x000fe40000011604 */
[----:B------:R-:W-:Y:S02]  /*6b00*/  LOP3.LUT R3, R3, 0xff, RZ, 0xc0, !PT ;  /* 0x000000ff03037812 */ /* 0x000fe400078ec0ff */
[----:B------:R-:W-:Y:S02]  /*6b10*/  PRMT R7, R7, 0x5410, R10 ;  /* 0x0000541007077816 */ /* 0x000fe4000000000a */
[----:B------:R-:W-:Y:S02]  /*6b20*/  PRMT R3, R3, 0x5410, R6 ;  /* 0x0000541003037816 */ /* 0x000fe40000000006 */
[----:B---3--:R-:W-:Y:S01]  /*6b30*/  LOP3.LUT R2, R4, 0xffff, RZ, 0xc0, !PT ;  /* 0x0000ffff04027812 */ /* 0x008fe200078ec0ff */
[----:B-1----:R-:W-:Y:S03]  /*6b40*/  HMMA.16816.F32.BF16 R124, R168, R12, R184 ;  /* 0x0000000ca87c723c */ /* 0x002fe600000418b8 */
[----:B------:R-:W-:-:S02]  /*6b50*/  SHF.R.U32.HI R4, RZ, 0x8, R2 ;  /* 0x00000008ff047819 */ /* 0x000fc40000011602 */
[----:B------:R-:W-:Y:S02]  /*6b60*/  PRMT R2, R11, 0x5410, R9 ;  /* 0x000054100b027816 */ /* 0x000fe40000000009 */
[----:B------:R-:W-:Y:S01]  /*6b70*/  PRMT R5, R8, 0x5410, R4 ;  /* 0x0000541008057816 */ /* 0x000fe20000000004 */
[----:B------:R-:W-:Y:S01]  /*6b80*/  HMMA.16816.F32.BF16 R168, R168, R14, R176 ;  /* 0x0000000ea8a8723c */ /* 0x000fe200000418b0 */
[--C-:B------:R-:W-:Y:S02]  /*6b90*/  HSET2.LE.AND R4, R7, R0.reuse, PT ;  /* 0x0000000007047233 */ /* 0x100fe40003803000 */
[--C-:B------:R-:W-:Y:S02]  /*6ba0*/  HSET2.LE.AND R2, R2, R0.reuse, PT ;  /* 0x0000000002027233 */ /* 0x100fe40003803000 */
[--C-:B------:R-:W-:Y:S02]  /*6bb0*/  HSET2.LE.AND R6, R5, R0.reuse, PT ;  /* 0x0000000005067233 */ /* 0x100fe40003803000 */
[----:B------:R-:W-:-:S02]  /*6bc0*/  HSET2.LE.AND R7, R3, R0, PT ;  /* 0x0000000003077233 */ /* 0x000fc40003803000 */
[----:B--2---:R-:W-:Y:S02]  /*6bd0*/  F2FP.BF16.F32.PACK_AB R0, R20, R21 ;  /* 0x000000151400723e */ /* 0x004fe400000010ff */
[----:B----4-:R-:W-:Y:S02]  /*6be0*/  F2FP.BF16.F32.PACK_AB R3, R240, R19 ;  /* 0x00000013f003723e */ /* 0x010fe400000010ff */
[----:B------:R-:W-:Y:S01]  /*6bf0*/  LOP3.LUT R130, R2, R0, RZ, 0xc0, !PT ;  /* 0x0000000002827212 */ /* 0x000fe200078ec0ff */
[----:B------:R-:W-:Y:S01]  /*6c00*/  FADD.FTZ R2, R229, R232 ;  /* 0x000000e8e5027221 */ /* 0x000fe20000010000 */
[----:B------:R-:W-:Y:S02]  /*6c10*/  F2FP.BF16.F32.PACK_AB R0, R16, R18 ;  /* 0x000000121000723e */ /* 0x000fe400000010ff */
        /* <DEDUP_REMOVED lines=10> */
[----:B------:R-:W-:Y:S01]  /*6cc0*/  F2FP.BF16.F32.PACK_AB R5, R23, R32 ;  /* 0x000000201705723e */ /* 0x000fe200000010ff */
[----:B------:R-:W-:Y:S01]  /*6cd0*/  FADD.FTZ R2, R214, R2 ;  /* 0x00000002d6027221 */ /* 0x000fe20000010000 */
[----:B------:R-:W-:Y:S01]  /*6ce0*/  FADD.FTZ R0, R213, R0 ;  /* 0x00000000d5007221 */ /* 0x000fe20000010000 */
[----:B------:R-:W-:Y:S01]  /*6cf0*/  FADD.FTZ R4, R225, R4 ;  /* 0x00000004e1047221 */ /* 0x000fe20000010000 */
        /* <DEDUP_REMOVED lines=63> */
[----:B------:R-:W2:Y:S01]  /*70f0*/  LDL.LU R211, [R1+0x4c] ;  /* 0x00004c0001d37983 */ /* 0x000ea20000300800 */
[----:B------:R-:W-:Y:S01]  /*7100*/  ULDC UR4, c[0x0][0x2d0] ;  /* 0x0000b40000047ab9 */ /* 0x000fe20000000800 */
[----:B------:R-:W1:Y:S01]  /*7110*/  LDC.64 R230, c[0x0][0x250] ;  /* 0x00009400ffe67b82 */ /* 0x000e620000000a00 */
[----:B------:R-:W-:Y:S01]  /*7120*/  ISETP.GE.AND P0, PT, R138, UR4, PT ;  /* 0x000000048a007c0c */ /* 0x000fe2000bf06270 */
[----:B------:R-:W-:Y:S01]  /*7130*/  IMAD.WIDE.U32 R250, R250, -0x326172a9, RZ ;  /* 0xcd9e8d57fafa7825 */ /* 0x000fe200078e00ff */
[----:B------:R-:W-:Y:S01]  /*7140*/  LEA.HI.SX32 R223, R247, 0xfffffffe, 0x1a ;  /* 0xfffffffef7df7811 */ /* 0x000fe200078fd2ff */
[----:B------:R-:W-:Y:S01]  /*7150*/  ULDC UR19, c[0x0][0x2d0] ;  /* 0x0000b40000137ab9 */ /* 0x000fe20000000800 */
[----:B------:R-:W-:Y:S01]  /*7160*/  MOV R132, R135 ;  /* 0x0000008700847202 */ /* 0x000fe20000000f00 */
[----:B------:R-:W-:Y:S01]  /*7170*/  ULDC UR4, c[0x0][0x2ec] ;  /* 0x0000bb0000047ab9 */ /* 0x000fe20000000800 */
[----:B------:R-:W-:Y:S01]  /*7180*/  LOP3.LUT R226, R251, R188, RZ, 0x3c, !PT ;  /* 0x000000bcfbe27212 */ /* 0x000fe200078e3cff */
[----:B------:R-:W-:Y:S01]  /*7190*/  ULDC.64 UR6, c[0x0][0x248] ;  /* 0x0000920000067ab9 */ /* 0x000fe20000000a00 */
[----:B------:R-:W-:-:S02]  /*71a0*/  MOV R0, R136 ;  /* 0x0000008800007202 */ /* 0x000fc40000000f00 */
[----:B------:R-:W-:Y:S01]  /*71b0*/  MOV R138, R133 ;  /* 0x00000085008a7202 */ /* 0x000fe20000000f00 */
[----:B------:R-:W-:Y:S01]  /*71c0*/  IMAD.WIDE.U32 R226, R226, -0x2daee0ad, RZ ;  /* 0xd2511f53e2e27825 */ /* 0x000fe200078e00ff */
[----:B------:R-:W-:Y:S01]  /*71d0*/  MOV R137, R134 ;  /* 0x0000008600897202 */ /* 0x000fe20000000f00 */
[----:B------:R-:W3:Y:S08]  /*71e0*/  @!P0 LDC.64 R4, c[0x0][0x220] ;  /* 0x00008800ff048b82 */ /* 0x000ef00000000a00 */
[----:B------:R-:W4:Y:S01]  /*71f0*/  @!P0 LDC.64 R2, c[0x0][0x220] ;  /* 0x00008800ff028b82 */ /* 0x000f220000000a00 */
[----:B---3--:R-:W-:Y:S04]  /*7200*/  @!P0 STL.64 [R1+0x18], R4 ;  /* 0x0000180401008387 */ /* 0x008fe80000100a00 */
[----:B----4-:R3:W-:Y:S02]  /*7210*/  @!P0 STL.64 [R1+0x10], R2 ;  /* 0x0000100201008387 */ /* 0x0107e40000100a00 */
[----:B---3--:R-:W-:-:S05]  /*7220*/  IMAD.WIDE.U32 R2, R245, -0x326172a9, RZ ;  /* 0xcd9e8d57f5027825 */ /* 0x008fca00078e00ff */
[----:B------:R3:W-:Y:S01]  /*7230*/  STL.64 [R1], R2 ;  /* 0x0000000201007387 */ /* 0x0007e20000100a00 */
[----:B------:R-:W-:-:S05]  /*7240*/  LOP3.LUT R228, R3, R188, RZ, 0x3c, !PT ;  /* 0x000000bc03e47212 */ /* 0x000fca00078e3cff */
[----:B------:R-:W-:-:S04]  /*7250*/  IMAD.WIDE.U32 R228, R228, -0x2daee0ad, RZ ;  /* 0xd2511f53e4e47825 */ /* 0x000fc800078e00ff */
[----:B--2---:R-:W-:Y:S01]  /*7260*/  IMAD.WIDE.U32 R224, R211, -0x2daee0ad, RZ ;  /* 0xd2511f53d3e07825 */ /* 0x004fe200078e00ff */
[----:B-1-3--:R-:W-:Y:S06]  /*7270*/  BRA `(.L_x_403) ;  /* 0x0000000400087947 */ /* 0x00afec0003800000 */
.L_x_405:
[----:B------:R-:W2:Y:S01]  /*7280*/  LDL.64 R236, [R1+0x30] ;  /* 0x0000300001ec7983 */ /* 0x000ea20000100a00 */
[----:B------:R-:W1:Y:S01]  /*7290*/  @!P0 LDC.64 R172, c[0x0][0x218] ;  /* 0x00008600ffac8b82 */ /* 0x000e620000000a00 */
[----:B------:R-:W-:Y:S02]  /*72a0*/  VIADD R2, R223, 0xffffffff ;  /* 0xffffffffdf027836 */ /* 0x000fe40000000000 */
[----:B------:R-:W3:Y:S02]  /*72b0*/  LDL.64 R234, [R1+0x20] ;  /* 0x0000200001ea7983 */ /* 0x000ee40000100a00 */
[C---:B------:R-:W-:Y:S01]  /*72c0*/  IMAD.WIDE.U32 R134, R2.reuse, UR6, RZ ;  /* 0x0000000602867c25 */ /* 0x040fe2000f8e00ff */
[----:B------:R-:W-:Y:S01]  /*72d0*/  SHF.R.S32.HI R3, RZ, 0x1f, R2 ;  /* 0x0000001fff037819 */ /* 0x000fe20000011402 */
[----:B------:R-:W4:Y:S01]  /*72e0*/  LDL R233, [R1+0x38] ;  /* 0x0000380001e97983 */ /* 0x000f220000100800 */
[----:B------:R-:W5:Y:S03]  /*72f0*/  @!P2 LDC.64 R176, c[0x0][0x218] ;  /* 0x00008600ffb0ab82 */ /* 0x000f660000000a00 */
[----:B------:R-:W4:Y:S01]  /*7300*/  LDL R232, [R1+0x3c] ;  /* 0x00003c0001e87983 */ /* 0x000f220000100800 */
[----:B------:R-:W-:Y:S03]  /*7310*/  IMAD R3, R3, UR6, RZ ;  /* 0x0000000603037c24 */ /* 0x000fe6000f8e02ff */
[----:B------:R1:W-:Y:S01]  /*7320*/  @P0 STS [R222+0x6000], RZ ;  /* 0x006000ffde000388 */ /* 0x0003e20000000800 */
[----:B------:R-:W-:Y:S01]  /*7330*/  IMAD R3, R2, UR7, R3 ;  /* 0x0000000702037c24 */ /* 0x000fe2000f8e0203 */
[----:B------:R-:W5:Y:S02]  /*7340*/  @!P1 LDC.64 R174, c[0x0][0x218] ;  /* 0x00008600ffae9b82 */ /* 0x000f640000000a00 */
[----:B------:R1:W-:Y:S01]  /*7350*/  @P0 STS [R222+0x6004], RZ ;  /* 0x006004ffde000388 */ /* 0x0003e20000000800 */
[----:B------:R-:W-:Y:S03]  /*7360*/  IMAD.IADD R3, R135, 0x1, R3 ;  /* 0x0000000187037824 */ /* 0x000fe600078e0203 */
[----:B------:R1:W-:Y:S02]  /*7370*/  @P0 STS.64 [R222+0x6008], RZ ;  /* 0x006008ffde000388 */ /* 0x0003e40000000a00 */
[----:B------:R-:W4:Y:S08]  /*7380*/  @!P0 LDC.64 R178, c[0x0][0x218] ;  /* 0x00008600ffb28b82 */ /* 0x000f300000000a00 */
[----:B------:R-:W4:Y:S08]  /*7390*/  @!P2 LDC.64 R180, c[0x0][0x218] ;  /* 0x00008600ffb4ab82 */ /* 0x000f300000000a00 */
[----:B------:R-:W4:Y:S01]  /*73a0*/  @!P1 LDC.64 R182, c[0x0][0x218] ;  /* 0x00008600ffb69b82 */ /* 0x000f220000000a00 */
[C---:B--2---:R-:W-:Y:S04]  /*73b0*/  LEA R2, P3, R134.reuse, R236, 0x6 ;  /* 0x000000ec86027211 */ /* 0x044fe800078630ff */
[----:B---3--:R-:W-:Y:S02]  /*73c0*/  LEA.HI.X R133, R134, R235, R3, 0x6, P3 ;  /* 0x000000eb86857211 */ /* 0x008fe400018f3403 */
[C---:B-1----:R-:W-:Y:S02]  /*73d0*/  @!P0 LEA R134, P3, R2.reuse, R172, 0x1 ;  /* 0x000000ac02868211 */ /* 0x042fe400078608ff */
[C---:B-----5:R-:W-:Y:S02]  /*73e0*/  @!P2 LEA R176, P4, R2.reuse, R176, 0x1 ;  /* 0x000000b002b0a211 */ /* 0x060fe400078808ff */
[C-C-:B------:R-:W-:Y:S02]  /*73f0*/  @!P0 LEA.HI.X R135, R2.reuse, R173, R133.reuse, 0x1, P3 ;  /* 0x000000ad02878211 */ /* 0x140fe400018f0c85 */
[C-C-:B------:R-:W-:Y:S02]  /*7400*/  @!P2 LEA.HI.X R177, R2.reuse, R177, R133.reuse, 0x1, P4 ;  /* 0x000000b102b1a211 */ /* 0x140fe400020f0c85 */
[C---:B------:R-:W-:Y:S01]  /*7410*/  @!P1 LEA R174, P3, R2.reuse, R174, 0x1 ;  /* 0x000000ae02ae9211 */ /* 0x040fe200078608ff */
[----:B------:R-:W-:Y:S01]  /*7420*/  @!PT LDS RZ, [RZ] ;  /* 0x00000000fffff984 */ /* 0x000fe20000000800 */
[----:B------:R-:W-:Y:S01]  /*7430*/  @!PT LDS RZ, [RZ] ;  /* 0x00000000fffff984 */ /* 0x000fe20000000800 */
[----:B------:R-:W-:Y:S01]  /*7440*/  @!PT LDS RZ, [RZ] ;  /* 0x00000000fffff984 */ /* 0x000fe20000000800 */
[----:B------:R1:W-:Y:S01]  /*7450*/  @!P0 LDGSTS.E.BYPASS.LTC128B.128 [R222+0x6000], desc[UR20][R134.64] ;  /* 0x0600000086de8fae */ /* 0x0003e2000b901d54 */
[----:B----4-:R-:W-:Y:S02]  /*7460*/  IADD3 R3, P6, R233, R2, RZ ;  /* 0x00000002e9037210 */ /* 0x010fe40007fde0ff */
[--C-:B------:R-:W-:Y:S01]  /*7470*/  @!P1 LEA.HI.X R175, R2, R175, R133.reuse, 0x1, P3 ;  /* 0x000000af02af9211 */ /* 0x100fe200018f0c85 */
[----:B------:R2:W-:Y:S01]  /*7480*/  @P2 STS.128 [R222+0x7000], RZ ;  /* 0x007000ffde002388 */ /* 0x0005e20000000c00 */
[C---:B------:R-:W-:Y:S01]  /*7490*/  @!P0 LEA R172, P5, R3.reuse, R178, 0x1 ;  /* 0x000000b203ac8211 */ /* 0x040fe200078a08ff */
[----:B------:R-:W-:Y:S01]  /*74a0*/  IMAD.X R133, R232, 0x1, R133, P6 ;  /* 0x00000001e8857824 */ /* 0x000fe200030e0685 */
[C---:B------:R-:W-:Y:S01]  /*74b0*/  @!P1 LEA R2, P3, R3.reuse, R182, 0x1 ;  /* 0x000000b603029211 */ /* 0x040fe200078608ff */
[----:B------:R-:W-:Y:S01]  /*74c0*/  @!PT LDS RZ, [RZ] ;  /* 0x00000000fffff984 */ /* 0x000fe20000000800 */
[----:B------:R-:W-:Y:S01]  /*74d0*/  @!PT LDS RZ, [RZ] ;  /* 0x00000000fffff984 */ /* 0x000fe20000000800 */
[----:B------:R-:W-:Y:S01]  /*74e0*/  @!PT LDS RZ, [RZ] ;  /* 0x00000000fffff984 */ /* 0x000fe20000000800 */
[----:B------:R2:W-:Y:S03]  /*74f0*/  @!P2 LDGSTS.E.BYPASS.LTC128B.128 [R222+0x7000], desc[UR20][R176.64+0x40] ;  /* 0x07000040b0deafae */ /* 0x0005e6000b901d54 */
[C-C-:B------:R-:W-:Y:S01]  /*7500*/  @!P0 LEA.HI.X R173, R3.reuse, R179, R133.reuse, 0x1, P5 ;  /* 0x000000b303ad8211 */ /* 0x140fe200028f0c85 */
        /* <DEDUP_REMOVED lines=12> */
[C-C-:B------:R-:W-:Y:S02]  /*75d0*/  @!P2 LEA.HI.X R135, R3.reuse, R181, R133.reuse, 0x1, P4 ;  /* 0x000000b50387a211 */ /* 0x140fe400020f0c85 */
        /* <DEDUP_REMOVED lines=12> */
.L_x_403:
[----:B------:R-:W2:Y:S01]  /*76a0*/  LDL R3, [R1+0x8] ;  /* 0x0000080001037983 */ /* 0x000ea20000100800 */
[----:B------:R-:W-:Y:S04]  /*76b0*/  DEPBAR.LE SB0, 0x0 ;  /* 0x000080000000791a */ /* 0x000fe80000000000 */
[----:B------:R-:W3:Y:S01]  /*76c0*/  LDL R2, [R1+0xc] ;  /* 0x00000c0001027983 */ /* 0x000ee20000100800 */
[-C--:B------:R-:W-:Y:S04]  /*76d0*/  IMAD.WIDE.U32 R4, R223, R230.reuse, RZ ;  /* 0x000000e6df047225 */ /* 0x080fe800078e00ff */
[----:B------:R-:W4:Y:S05]  /*76e0*/  LDL.64 R14, [R1+0x28] ;  /* 0x00002800010e7983 */ /* 0x000f2a0000100a00 */
[----:B------:R-:W5:Y:S05]  /*76f0*/  LDL R7, [R1+0x40] ;  /* 0x0000400001077983 */ /* 0x000f6a0000100800 */
[----:B------:R-:W5:Y:S05]  /*7700*/  LDL R6, [R1+0x18] ;  /* 0x0000180001067983 */ /* 0x000f6a0000100800 */
[----:B------:R-:W5:Y:S05]  /*7710*/  LDL R9, [R1+0x1c] ;  /* 0x00001c0001097983 */ /* 0x000f6a0000100800 */
[----:B------:R-:W5:Y:S05]  /*7720*/  LDL R8, [R1+0x10] ;  /* 0x0000100001087983 */ /* 0x000f6a0000100800 */
[----:B------:R-:W5:Y:S01]  /*7730*/  LDL R18, [R1+0x14] ;  /* 0x0000140001127983 */ /* 0x000f620000100800 */
[----:B------:R-:W-:Y:S06]  /*7740*/  BAR.SYNC.DEFER_BLOCKING 0x0 ;  /* 0x0000000000007b1d */ /* 0x000fec0000010000 */
[----:B------:R-:W-:Y:S05]  /*7750*/  @P0 STS [R222+0x9000], RZ ;  /* 0x009000ffde000388 */ /* 0x000fea0000000800 */
[----:B------:R-:W-:Y:S05]  /*7760*/  @P0 STS [R222+0x9004], RZ ;  /* 0x009004ffde000388 */ /* 0x000fea0000000800 */
[----:B------:R-:W-:Y:S01]  /*7770*/  @P0 STS.64 [R222+0x9008], RZ ;  /* 0x009008ffde000388 */ /* 0x000fe20000000a00 */
[----:B--2---:R-:W-:Y:S02]  /*7780*/  ISETP.GE.AND P2, PT, R3, UR19, PT ;  /* 0x0000001303007c0c */ /* 0x004fe4000bf46270 */
[----:B---3--:R-:W-:Y:S02]  /*7790*/  ISETP.GE.AND P1, PT, R2, UR19, PT ;  /* 0x0000001302007c0c */ /* 0x008fe4000bf26270 */
[----:B------:R-:W-:Y:S05]  /*77a0*/  SHF.R.S32.HI R2, RZ, 0x1f, R223 ;  /* 0x0000001fff027819 */ /* 0x000fea00000114df */
[----:B------:R-:W-:Y:S04]  /*77b0*/  IMAD R2, R2, R230, RZ ;  /* 0x000000e602027224 */ /* 0x000fe800078e02ff */
[----:B------:R-:W1:Y:S01]  /*77c0*/  @!P2 LDC.64 R12, c[0x0][0x220] ;  /* 0x00008800ff0cab82 */ /* 0x000e620000000a00 */
[----:B------:R-:W-:Y:S01]  /*77d0*/  IMAD R3, R223, R231, R2 ;  /* 0x000000e7df037224 */ /* 0x000fe200078e0202 */
[C---:B----4-:R-:W-:Y:S03]  /*77e0*/  LEA R2, P3, R4.reuse, R14, 0x6 ;  /* 0x0000000e04027211 */ /* 0x050fe600078630ff */
[----:B------:R-:W-:Y:S03]  /*77f0*/  IMAD.IADD R3, R5, 0x1, R3 ;  /* 0x0000000105037824 */ /* 0x000fe600078e0203 */
[----:B------:R-:W2:Y:S02]  /*7800*/  @!P1 LDC.64 R10, c[0x0][0x220] ;  /* 0x00008800ff0a9b82 */ /* 0x000ea40000000a00 */
[----:B-----5:R-:W-:Y:S02]  /*7810*/  LEA.HI.X R4, R4, R7, R3, 0x6, P3 ;  /* 0x0000000704047211 */ /* 0x020fe400018f3403 */
[----:B------:R-:W-:Y:S04]  /*7820*/  @!P0 LEA R6, P3, R2, R6, 0x1 ;  /* 0x0000000602068211 */ /* 0x000fe800078608ff */
[----:B------:R-:W3:Y:S01]  /*7830*/  @!P2 LDC.64 R14, c[0x0][0x220] ;  /* 0x00008800ff0eab82 */ /* 0x000ee20000000a00 */
[----:B------:R-:W-:Y:S02]  /*7840*/  LEA R3, P6, R230, R2, 0x5 ;  /* 0x00000002e6037211 */ /* 0x000fe400078c28ff */
[C-C-:B------:R-:W-:Y:S02]  /*7850*/  @!P0 LEA.HI.X R7, R2.reuse, R9, R4.reuse, 0x1, P3 ;  /* 0x0000000902078211 */ /* 0x140fe400018f0c04 */
[----:B------:R-:W-:Y:S03]  /*7860*/  @!P0 LEA R8, P5, R3, R8, 0x1 ;  /* 0x0000000803088211 */ /* 0x000fe600078a08ff */
[----:B------:R-:W-:Y:S01]  /*7870*/  @!PT LDS RZ, [RZ] ;  /* 0x00000000fffff984 */ /* 0x000fe20000000800 */
[----:B------:R-:W-:Y:S01]  /*7880*/  @!PT LDS RZ, [RZ] ;  /* 0x00000000fffff984 */ /* 0x000fe20000000800 */
[----:B------:R-:W-:Y:S01]  /*7890*/  @!PT LDS RZ, [RZ] ;  /* 0x00000000fffff984 */ /* 0x000fe20000000800 */
[----:B------:R3:W-:Y:S01]  /*78a0*/  @!P0 LDGSTS.E.BYPASS.LTC128B.128 [R222+0x9000], desc[UR20][R6.64] ;  /* 0x0900000006de8fae */ /* 0x0007e2000b901d54 */
[C---:B-1----:R-:W-:Y:S01]  /*78b0*/  @!P2 LEA R12, P4, R2.reuse, R12, 0x1 ;  /* 0x0000000c020ca211 */ /* 0x042fe200078808ff */
[----:B------:R-:W1:Y:S03]  /*78c0*/  @!P1 LDC.64 R16, c[0x0][0x220] ;  /* 0x00008800ff109b82 */ /* 0x000e660000000a00 */
[----:B------:R-:W-:Y:S01]  /*78d0*/  @P2 STS.128 [R222+0xa000], RZ ;  /* 0x00a000ffde002388 */ /* 0x000fe20000000c00 */
        /* <DEDUP_REMOVED lines=8> */
[----:B------:R-:W-:Y:S02]  /*7960*/  LEA.HI.X R4, R230, R4, R231, 0x5, P6 ;  /* 0x00000004e6047211 */ /* 0x000fe400030f2ce7 */
[----:B------:R-:W-:Y:S02]  /*7970*/  ISETP.GT.AND P6, PT, R223, RZ, PT ;  /* 0x000000ffdf00720c */ /* 0x000fe40003fc4270 */
[----:B------:R-:W-:Y:S01]  /*7980*/  @!PT LDS RZ, [RZ] ;  /* 0x00000000fffff984 */ /* 0x000fe20000000800 */
[----:B------:R-:W-:Y:S01]  /*7990*/  @!PT LDS RZ, [RZ] ;  /* 0x00000000fffff984 */ /* 0x000fe20000000800 */
[----:B------:R-:W-:Y:S01]  /*79a0*/  @!PT LDS RZ, [RZ] ;  /* 0x00000000fffff984 */ /* 0x000fe20000000800 */
[----:B------:R-:W-:Y:S01]  /*79b0*/  @!P1 LDGSTS.E.BYPASS.LTC128B.128 [R222+0xb000], desc[UR20][R10.64+0x80] ;  /* 0x0b0000800ade9fae */ /* 0x000fe2000b901d54 */
[C-C-:B------:R-:W-:Y:S04]  /*79c0*/  @!P0 LEA.HI.X R9, R3.reuse, R18, R4.reuse, 0x1, P5 ;  /* 0x0000001203098211 */ /* 0x140fe800028f0c04 */
[----:B------:R-:W-:Y:S05]  /*79d0*/  @P0 STS.128 [R222+0x9800], RZ ;  /* 0x009800ffde000388 */ /* 0x000fea0000000c00 */
[----:B------:R-:W-:Y:S01]  /*79e0*/  @!PT LDS RZ, [RZ] ;  /* 0x00000000fffff984 */ /* 0x000fe20000000800 */
[----:B------:R-:W-:Y:S01]  /*79f0*/  @!PT LDS RZ, [RZ] ;  /* 0x00000000fffff984 */ /* 0x000fe20000000800 */
[----:B------:R-:W-:Y:S01]  /*7a00*/  @!PT LDS RZ, [RZ] ;  /* 0x00000000fffff984 */ /* 0x000fe20000000800 */
[----:B------:R-:W-:Y:S01]  /*7a10*/  @!P0 LDGSTS.E.BYPASS.LTC128B.128 [R222+0x9800], desc[UR20][R8.64] ;  /* 0x0980000008de8fae */ /* 0x000fe2000b901d54 */
[C---:B---3--:R-:W-:Y:S02]  /*7a20*/  @!P2 LEA R6, P4, R3.reuse, R14, 0x1 ;  /* 0x0000000e0306a211 */ /* 0x048fe400078808ff */
[C---:B-1----:R-:W-:Y:S02]  /*7a30*/  @!P1 LEA R2, P3, R3.reuse, R16, 0x1 ;  /* 0x0000001003029211 */ /* 0x042fe400078608ff */
[----:B------:R-:W-:Y:S01]  /*7a40*/  @P2 STS.128 [R222+0xa800], RZ ;  /* 0x00a800ffde002388 */ /* 0x000fe20000000c00 */
[C-C-:B------:R-:W-:Y:S02]  /*7a50*/  @!P2 LEA.HI.X R7, R3.reuse, R15, R4.reuse, 0x1, P4 ;  /* 0x0000000f0307a211 */ /* 0x140fe400020f0c04 */
[----:B------:R-:W-:Y:S03]  /*7a60*/  @!P1 LEA.HI.X R3, R3, R17, R4, 0x1, P3 ;  /* 0x0000001103039211 */ /* 0x000fe600018f0c04 */
[----:B------:R-:W-:Y:S01]  /*7a70*/  @!PT LDS RZ, [RZ] ;  /* 0x00000000fffff984 */ /* 0x000fe20000000800 */
[----:B------:R-:W-:Y:S01]  /*7a80*/  @!PT LDS RZ, [RZ] ;  /* 0x00000000fffff984 */ /* 0x000fe20000000800 */
[----:B------:R-:W-:Y:S01]  /*7a90*/  @!PT LDS RZ, [RZ] ;  /* 0x00000000fffff984 */ /* 0x000fe20000000800 */
[----:B------:R1:W-:Y:S05]  /*7aa0*/  @!P2 LDGSTS.E.BYPASS.LTC128B.128 [R222+0xa800], desc[UR20][R6.64+0x40] ;  /* 0x0a80004006deafae */ /* 0x0003ea000b901d54 */
[----:B------:R-:W-:Y:S05]  /*7ab0*/  @P1 STS.128 [R222+0xb800], RZ ;  /* 0x00b800ffde001388 */ /* 0x000fea0000000c00 */
[----:B------:R-:W-:Y:S01]  /*7ac0*/  @!PT LDS RZ, [RZ] ;  /* 0x00000000fffff984 */ /* 0x000fe20000000800 */
[----:B------:R-:W-:Y:S01]  /*7ad0*/  @!PT LDS RZ, [RZ] ;  /* 0x00000000fffff984 */ /* 0x000fe20000000800 */
[----:B------:R-:W-:Y:S01]  /*7ae0*/  @!PT LDS RZ, [RZ] ;  /* 0x00000000fffff984 */ /* 0x000fe20000000800 */
[----:B------:R2:W-:Y:S05]  /*7af0*/  @!P1 LDGSTS.E.BYPASS.LTC128B.128 [R222+0xb800], desc[UR20][R2.64+0x80] ;  /* 0x0b80008002de9fae */ /* 0x0005ea000b901d54 */
[----:B------:R-:W-:Y:S05]  /*7b00*/  LDSM.16.M88.4 R64, [R220] ;  /* 0x00000000dc40783b */ /* 0x000fea0000000200 */
[----:B------:R-:W1:Y:S05]  /*7b10*/  LDSM.16.M88.4 R16, [R217+0x6000] ;  /* 0x00600000d910783b */ /* 0x000e6a0000000200 */
[----:B------:R-:W3:Y:S05]  /*7b20*/  LDSM.16.M88.4 R60, [R220+0x1000] ;  /* 0x00100000dc3c783b */ /* 0x000eea0000000200 */
[----:B------:R-:W4:Y:S05]  /*7b30*/  LDSM.16.M88.4 R32, [R217+0x6400] ;  /* 0x00640000d920783b */ /* 0x000f2a0000000200 */
[----:B------:R-:W0:Y:S05]  /*7b40*/  LDGDEPBAR ;  /* 0x00000000000079af */ /* 0x000e2a0000000000 */
[----:B------:R-:W5:Y:S05]  /*7b50*/  LDSM.16.M88.4 R48, [R217+0x6800] ;  /* 0x00680000d930783b */ /* 0x000f6a0000000200 */
[----:B------:R-:W2:Y:S05]  /*7b60*/  LDSM.16.M88.4 R172, [R217+0x6c00] ;  /* 0x006c0000d9ac783b */ /* 0x000eaa0000000200 */
[----:B------:R-:W-:Y:S05]  /*7b70*/  LDSM.16.M88.4 R176, [R221] ;  /* 0x00000000ddb0783b */ /* 0x000fea0000000200 */
[----:B------:R-:W2:Y:S05]  /*7b80*/  LDSM.16.M88.4 R180, [R219+0x6000] ;  /* 0x00600000dbb4783b */ /* 0x000eaa0000000200 */
[----:B------:R-:W2:Y:S01]  /*7b90*/  LDSM.16.M88.4 R184, [R221+0x1000] ;  /* 0x00100000ddb8783b */ /* 0x000ea20000000200 */
[-C--:B-1----:R-:W-:Y:S04]  /*7ba0*/  HMMA.16816.F32.BF16 R4, R64, R16.reuse, RZ ;  /* 0x000000104004723c */ /* 0x082fe800000418ff */
[----:B------:R-:W1:Y:S02]  /*7bb0*/  LDSM.16.M88.4 R188, [R219+0x6400] ;  /* 0x00640000dbbc783b */ /* 0x000e640000000200 */
[C---:B---3--:R-:W-:Y:S03]  /*7bc0*/  HMMA.16816.F32.BF16 R8, R60.reuse, R16, RZ ;  /* 0x000000103c08723c */ /* 0x048fe600000418ff */
[----:B------:R-:W3:Y:S03]  /*7bd0*/  LDSM.16.M88.4 R192, [R219+0x6800] ;  /* 0x00680000dbc0783b */ /* 0x000ee60000000200 */
[-C--:B------:R-:W-:Y:S02]  /*7be0*/  HMMA.16816.F32.BF16 R12, R60, R18.reuse, RZ ;  /* 0x000000123c0c723c */ /* 0x080fe400000418ff */
[----:B------:R-:W3:Y:S04]  /*7bf0*/  LDSM.16.M88.4 R196, [R219+0x6c00] ;  /* 0x006c0000dbc4783b */ /* 0x000ee80000000200 */
[C---:B------:R-:W-:Y:S01]  /*7c00*/  HMMA.16816.F32.BF16 R16, R64.reuse, R18, RZ ;  /* 0x000000124010723c */ /* 0x040fe200000418ff */
[----:B------:R-:W-:Y:S05]  /*7c10*/  LDSM.16.M88.4 R200, [R220+0x3000] ;  /* 0x00300000dcc8783b */ /* 0x000fea0000000200 */
[-C--:B----4-:R-:W-:Y:S01]  /*7c20*/  HMMA.16816.F32.BF16 R20, R64, R32.reuse, RZ ;  /* 0x000000204014723c */ /* 0x090fe200000418ff */
[----:B------:R-:W-:Y:S05]  /*7c30*/  LDSM.16.M88.4 R204, [R217+0x7c00] ;  /* 0x007c0000d9cc783b */ /* 0x000fea0000000200 */
[C---:B------:R-:W-:Y:S01]  /*7c40*/  HMMA.16816.F32.BF16 R24, R60.reuse, R32, RZ ;  /* 0x000000203c18723c */ /* 0x040fe200000418ff */
[----:B------:R-:W-:Y:S05]  /*7c50*/  LDSM.16.M88.4 R208, [R219+0x7000] ;  /* 0x00700000dbd0783b */ /* 0x000fea0000000200 */
[-C--:B------:R-:W-:Y:S01]  /*7c60*/  HMMA.16816.F32.BF16 R28, R60, R34.reuse, RZ ;  /* 0x000000223c1c723c */ /* 0x080fe200000418ff */
[----:B------:R-:W-:Y:S05]  /*7c70*/  LDSM.16.M88.4 R212, [R221+0x3000] ;  /* 0x00300000ddd4783b */ /* 0x000fea0000000200 */
[C---:B------:R-:W-:Y:S06]  /*7c80*/  HMMA.16816.F32.BF16 R32, R64.reuse, R34, RZ ;  /* 0x000000224020723c */ /* 0x040fec00000418ff */
[-C--:B-----5:R-:W-:Y:S06]  /*7c90*/  HMMA.16816.F32.BF16 R36, R64, R48.reuse, RZ ;  /* 0x000000304024723c */ /* 0x0a0fec00000418ff */
[C---:B------:R-:W-:Y:S06]  /*7ca0*/  HMMA.16816.F32.BF16 R40, R60.reuse, R48, RZ ;  /* 0x000000303c28723c */ /* 0x040fec00000418ff */
[-C--:B------:R-:W-:Y:S06]  /*7cb0*/  HMMA.16816.F32.BF16 R44, R60, R50.reuse, RZ ;  /* 0x000000323c2c723c */ /* 0x080fec00000418ff */
[C---:B------:R-:W-:Y:S06]  /*7cc0*/  HMMA.16816.F32.BF16 R48, R64.reuse, R50, RZ ;  /* 0x000000324030723c */ /* 0x040fec00000418ff */
[-C--:B--2---:R-:W-:Y:S06]  /*7cd0*/  HMMA.16816.F32.BF16 R52, R64, R172.reuse, RZ ;  /* 0x000000ac4034723c */ /* 0x084fec00000418ff */
[C---:B------:R-:W-:Y:S06]  /*7ce0*/  HMMA.16816.F32.BF16 R56, R60.reuse, R172, RZ ;  /* 0x000000ac3c38723c */ /* 0x040fec00000418ff */
[-C--:B------:R-:W-:Y:S06]  /*7cf0*/  HMMA.16816.F32.BF16 R60, R60, R174.reuse, RZ ;  /* 0x000000ae3c3c723c */ /* 0x080fec00000418ff */
[----:B------:R-:W-:Y:S01]  /*7d00*/  HMMA.16816.F32.BF16 R64, R64, R174, RZ ;  /* 0x000000ae4040723c */ /* 0x000fe200000418ff */
[----:B------:R-:W-:Y:S05]  /*7d10*/  LDSM.16.M88.4 R172, [R220+0x2000] ;  /* 0x00200000dcac783b */ /* 0x000fea0000000200 */
[-C--:B------:R-:W-:Y:S06]  /*7d20*/  HMMA.16816.F32.BF16 R4, R176, R180.reuse, R4 ;  /* 0x000000b4b004723c */ /* 0x080fec0000041804 */
[C---:B------:R-:W-:Y:S06]  /*7d30*/  HMMA.16816.F32.BF16 R8, R184.reuse, R180, R8 ;  /* 0x000000b4b808723c */ /* 0x040fec0000041808 */
[-C--:B------:R-:W-:Y:S06]  /*7d40*/  HMMA.16816.F32.BF16 R12, R184, R182.reuse, R12 ;  /* 0x000000b6b80c723c */ /* 0x080fec000004180c */
[C---:B------:R-:W-:Y:S01]  /*7d50*/  HMMA.16816.F32.BF16 R16, R176.reuse, R182, R16 ;  /* 0x000000b6b010723c */ /* 0x040fe20000041810 */
[----:B------:R-:W2:Y:S05]  /*7d60*/  LDSM.16.M88.4 R180, [R217+0x7000] ;  /* 0x00700000d9b4783b */ /* 0x000eaa0000000200 */
[-C--:B-1----:R-:W-:Y:S06]  /*7d70*/  HMMA.16816.F32.BF16 R20, R176, R188.reuse, R20 ;  /* 0x000000bcb014723c */ /* 0x082fec0000041814 */
[C---:B------:R-:W-:Y:S06]  /*7d80*/  HMMA.16816.F32.BF16 R24, R184.reuse, R188, R24 ;  /* 0x000000bcb818723c */ /* 0x040fec0000041818 */
[-C--:B------:R-:W-:Y:S06]  /*7d90*/  HMMA.16816.F32.BF16 R28, R184, R190.reuse, R28 ;  /* 0x000000beb81c723c */ /* 0x080fec000004181c */
[C---:B------:R-:W-:Y:S01]  /*7da0*/  HMMA.16816.F32.BF16 R32, R176.reuse, R190, R32 ;  /* 0x000000beb020723c */ /* 0x040fe20000041820 */
[----:B------:R-:W1:Y:S05]  /*7db0*/  LDSM.16.M88.4 R188, [R217+0x7400] ;  /* 0x00740000d9bc783b */ /* 0x000e6a0000000200 */
[-C--:B---3--:R-:W-:Y:S06]  /*7dc0*/  HMMA.16816.F32.BF16 R36, R176, R192.reuse, R36 ;  /* 0x000000c0b024723c */ /* 0x088fec0000041824 */
        /* <DEDUP_REMOVED lines=8> */
[----:B------:R-:W-:Y:S01]  /*7e50*/  HMMA.16816.F32.BF16 R64, R176, R198, R64 ;  /* 0x000000c6b040723c */ /* 0x000fe20000041840 */
[----:B------:R-:W5:Y:S05]  /*7e60*/  LDSM.16.M88.4 R176, [R219+0x7400] ;  /* 0x00740000dbb0783b */ /* 0x000f6a0000000200 */
[-C--:B--2---:R-:W-:Y:S01]  /*7e70*/  HMMA.16816.F32.BF16 R4, R172, R180.reuse, R4 ;  /* 0x000000b4ac04723c */ /* 0x084fe20000041804 */
[----:B------:R-:W-:Y:S05]  /*7e80*/  LDSM.16.M88.4 R196, [R220+0x5000] ;  /* 0x00500000dcc4783b */ /* 0x000fea0000000200 */
        /* <DEDUP_REMOVED lines=19> */
[----:B------:R-:W3:Y:S05]  /*7fc0*/  LDSM.16.M88.4 R172, [R220+0x4000] ;  /* 0x00400000dcac783b */ /* 0x000eea0000000200 */
[-C--:B----4-:R-:W-:Y:S01]  /*7fd0*/  HMMA.16816.F32.BF16 R4, R184, R208.reuse, R4 ;  /* 0x000000d0b804723c */ /* 0x090fe20000041804 */
[----:B------:R-:W-:Y:S05]  /*7fe0*/  LDSM.16.M88.4 R204, [R221+0x4000] ;  /* 0x00400000ddcc783b */ /* 0x000fea0000000200 */
        /* <DEDUP_REMOVED lines=9> */
[-C--:B--2---:R-:W-:Y:S06]  /*8080*/  HMMA.16816.F32.BF16 R36, R184, R180.reuse, R36 ;  /* 0x000000b4b824723c */ /* 0x084fec0000041824 */
[C---:B------:R-:W-:Y:S06]  /*8090*/  HMMA.16816.F32.BF16 R40, R212.reuse, R180, R40 ;  /* 0x000000b4d428723c */ /* 0x040fec0000041828 */
[-C--:B------:R-:W-:Y:S06]  /*80a0*/  HMMA.16816.F32.BF16 R44, R212, R182.reuse, R44 ;  /* 0x000000b6d42c723c */ /* 0x080fec000004182c */
[C---:B------:R-:W-:Y:S01]  /*80b0*/  HMMA.16816.F32.BF16 R48, R184.reuse, R182, R48 ;  /* 0x000000b6b830723c */ /* 0x040fe20000041830 */
[----:B------:R-:W2:Y:S05]  /*80c0*/  LDSM.16.M88.4 R180, [R217+0x8800] ;  /* 0x00880000d9b4783b */ /* 0x000eaa0000000200 */
[-C--:B-1----:R-:W-:Y:S06]  /*80d0*/  HMMA.16816.F32.BF16 R52, R184, R188.reuse, R52 ;  /* 0x000000bcb834723c */ /* 0x082fec0000041834 */
[C---:B------:R-:W-:Y:S06]  /*80e0*/  HMMA.16816.F32.BF16 R56, R212.reuse, R188, R56 ;  /* 0x000000bcd438723c */ /* 0x040fec0000041838 */
[-C--:B------:R-:W-:Y:S01]  /*80f0*/  HMMA.16816.F32.BF16 R60, R212, R190.reuse, R60 ;  /* 0x000000bed43c723c */ /* 0x080fe2000004183c */
[----:B------:R-:W1:Y:S05]  /*8100*/  LDSM.16.M88.4 R212, [R221+0x5000] ;  /* 0x00500000ddd4783b */ /* 0x000e6a0000000200 */
[----:B------:R-:W-:Y:S01]  /*8110*/  HMMA.16816.F32.BF16 R64, R184, R190, R64 ;  /* 0x000000beb840723c */ /* 0x000fe20000041840 */
[----:B------:R-:W5:Y:S05]  /*8120*/  LDSM.16.M88.4 R184, [R219+0x8400] ;  /* 0x00840000dbb8783b */ /* 0x000f6a0000000200 */
[-C--:B---3--:R-:W-:Y:S01]  /*8130*/  HMMA.16816.F32.BF16 R4, R172, R192.reuse, R4 ;  /* 0x000000c0ac04723c */ /* 0x088fe20000041804 */
[----:B------:R-:W3:Y:S05]  /*8140*/  LDSM.16.M88.4 R188, [R219+0x8800] ;  /* 0x00880000dbbc783b */ /* 0x000eea0000000200 */
[C---:B------:R-:W-:Y:S06]  /*8150*/  HMMA.16816.F32.BF16 R8, R196.reuse, R192, R8 ;  /* 0x000000c0c408723c */ /* 0x040fec0000041808 */
[-C--:B------:R-:W-:Y:S06]  /*8160*/  HMMA.16816.F32.BF16 R12, R196, R194.reuse, R12 ;  /* 0x000000c2c40c723c */ /* 0x080fec000004180c */
[C---:B------:R-:W-:Y:S06]  /*8170*/  HMMA.16816.F32.BF16 R16, R172.reuse, R194, R16 ;  /* 0x000000c2ac10723c */ /* 0x040fec0000041810 */
[-C--:B----4-:R-:W-:Y:S06]  /*8180*/  HMMA.16816.F32.BF16 R20, R172, R176.reuse, R20 ;  /* 0x000000b0ac14723c */ /* 0x090fec0000041814 */
        /* <DEDUP_REMOVED lines=10> */
[----:B------:R-:W-:Y:S01]  /*8230*/  HMMA.16816.F32.BF16 R64, R172, R202, R64 ;  /* 0x000000caac40723c */ /* 0x000fe20000041840 */
[----:B------:R-:W2:Y:S01]  /*8240*/  LDSM.16.M88.4 R172, [R219+0x8c00] ;  /* 0x008c0000dbac783b */ /* 0x000ea20000000200 */
[----:B------:R-:W-:Y:S04]  /*8250*/  DEPBAR.LE SB0, 0x0 ;  /* 0x000080000000791a */ /* 0x000fe80000000000 */
[-C--:B------:R-:W-:Y:S01]  /*8260*/  HMMA.16816.F32.BF16 R4, R204, R208.reuse, R4 ;  /* 0x000000d0cc04723c */ /* 0x080fe20000041804 */
[----:B------:R-:W-:Y:S05]  /*8270*/  BAR.SYNC.DEFER_BLOCKING 0x0 ;  /* 0x0000000000007b1d */ /* 0x000fea0000010000 */
[C---:B-1----:R-:W-:Y:S06]  /*8280*/  HMMA.16816.F32.BF16 R8, R212.reuse, R208, R8 ;  /* 0x000000d0d408723c */ /* 0x042fec0000041808 */
[-C--:B------:R-:W-:Y:S06]  /*8290*/  HMMA.16816.F32.BF16 R12, R212, R210.reuse, R12 ;  /* 0x000000d2d40c723c */ /* 0x080fec000004180c */
[C---:B------:R-:W-:Y:S06]  /*82a0*/  HMMA.16816.F32.BF16 R16, R204.reuse, R210, R16 ;  /* 0x000000d2cc10723c */ /* 0x040fec0000041810 */
[-C--:B-----5:R-:W-:Y:S05]  /*82b0*/  HMMA.16816.F32.BF16 R20, R204, R184.reuse, R20 ;  /* 0x000000b8cc14723c */ /* 0x0a0fea0000041814 */
[----:B------:R-:W-:Y:S01]  /*82c0*/  FMNMX.FTZ R2, R4, R0, !PT ;  /* 0x0000000004027209 */ /* 0x000fe20007810000 */
[C---:B------:R-:W-:Y:S05]  /*82d0*/  HMMA.16816.F32.BF16 R24, R212.reuse, R184, R24 ;  /* 0x000000b8d418723c */ /* 0x040fea0000041818 */
[----:B------:R-:W-:Y:S01]  /*82e0*/  FMNMX.FTZ R3, R6, R132, !PT ;  /* 0x0000008406037209 */ /* 0x000fe20007810000 */
[-C--:B------:R-:W-:Y:S01]  /*82f0*/  HMMA.16816.F32.BF16 R28, R212, R186.reuse, R28 ;  /* 0x000000bad41c723c */ /* 0x080fe2000004181c */
[----:B------:R-:W-:Y:S04]  /*8300*/  P2R R184, PR, RZ, 0x40 ;  /* 0x00000040ffb87803 */ /* 0x000fe80000000000 */
        /* <DEDUP_REMOVED lines=9> */
[C---:B------:R-:W-:Y:S05]  /*83a0*/  HMMA.16816.F32.BF16 R48, R204.reuse, R190, R48 ;  /* 0x000000becc30723c */ /* 0x040fea0000041830 */
[----:B------:R-:W-:Y:S01]  /*83b0*/  FMNMX.FTZ R3, R19, R2, !PT ;  /* 0x0000000213037209 */ /* 0x000fe20007810000 */
[-C--:B--2---:R-:W-:Y:S05]  /*83c0*/  HMMA.16816.F32.BF16 R52, R204, R172.reuse, R52 ;  /* 0x000000accc34723c */ /* 0x084fea0000041834 */
        /* <DEDUP_REMOVED lines=28> */
.L_x_404:
[----:B--2---:R-:W-:Y:S01]  /*8590*/  FMNMX.FTZ R2, R8, R137, !PT ;  /* 0x0000008908027209 */ /* 0x004fe20007810000 */
[----:B------:R-:W2:Y:S01]  /*85a0*/  LDL.64 R210, [R1] ;  /* 0x0000000001d27983 */ /* 0x000ea20000100a00 */
[----:B------:R-:W-:Y:S01]  /*85b0*/  ISETP.NE.AND P2, PT, R184, RZ, PT ;  /* 0x000000ffb800720c */ /* 0x000fe20003f45270 */
[----:B------:R-:W-:Y:S01]  /*85c0*/  IMAD.MOV.U32 R178, RZ, RZ, 0x7054 ;  /* 0x00007054ffb27424 */ /* 0x000fe200078e00ff */
[----:B------:R-:W-:Y:S01]  /*85d0*/  FMNMX.FTZ R3, R9, R2, !PT ;  /* 0x0000000209037209 */ /* 0x000fe20007810000 */
[----:B------:R-:W-:Y:S01]  /*85e0*/  UIADD3 UR15, UR22, -0x61c88647, URZ ;  /* 0x9e3779b9160f7890 */ /* 0x000fe2000fffe03f */
[----:B------:R-:W-:Y:S01]  /*85f0*/  FMNMX.FTZ R2, R10, R138, !PT ;  /* 0x0000008a0a027209 */ /* 0x000fe20007810000 */
[----:B------:R-:W1:Y:S01]  /*8600*/  SHFL.BFLY PT, R133, R136, 0x2, 0x1f ;  /* 0x0c401f0088857f89 */ /* 0x000e6200000e0000 */
[----:B------:R-:W-:Y:S01]  /*8610*/  FMNMX.FTZ R3, R12, R3, !PT ;  /* 0x000000030c037209 */ /* 0x000fe20007810000 */
[----:B------:R-:W-:Y:S01]  /*8620*/  UIADD3 UR17, UR22, -0x4ab325aa, URZ ;  /* 0xb54cda5616117890 */ /* 0x000fe2000fffe03f */
[----:B------:R-:W-:Y:S05]  /*8630*/  FMNMX.FTZ R2, R11, R2, !PT ;  /* 0x000000020b027209 */ /* 0x000fea0007810000 */
[----:B------:R-:W3:Y:S01]  /*8640*/  SHFL.BFLY PT, R135, R139, 0x2, 0x1f ;  /* 0x0c401f008b877f89 */ /* 0x000ee200000e0000 */
[----:B------:R-:W-:Y:S01]  /*8650*/  FMNMX.FTZ R3, R13, R3, !PT ;  /* 0x000000030d037209 */ /* 0x000fe20007810000 */
[----:B------:R-:W-:Y:S01]  /*8660*/  IMAD.U32 R188, RZ, RZ, UR14 ;  /* 0x0000000effbc7e24 */ /* 0x000fe2000f8e00ff */
[----:B------:R-:W-:Y:S05]  /*8670*/  FMNMX.FTZ R2, R14, R2, !PT ;  /* 0x000000020e027209 */ /* 0x000fea0007810000 */
[----:B------:R-:W-:Y:S01]  /*8680*/  LDSM.16.MT88.4 R184, [R218+0x9000] ;  /* 0x00900000dab8783b */ /* 0x000fe20000004200 */
[----:B------:R-:W-:Y:S01]  /*8690*/  FMNMX.FTZ R3, R24, R3, !PT ;  /* 0x0000000318037209 */ /* 0x000fe20007810000 */
[----:B------:R-:W-:Y:S01]  /*86a0*/  IMAD.SHL.U32 R193, R223, 0x2, RZ ;  /* 0x00000002dfc17824 */ /* 0x000fe200078e00ff */
[----:B------:R-:W-:Y:S01]  /*86b0*/  FMNMX.FTZ R2, R15, R2, !PT ;  /* 0x000000020f027209 */ /* 0x000fe20007810000 */
[----:B------:R-:W-:Y:S01]  /*86c0*/  UIADD3 UR18, UR22, 0x3c6ef372, URZ ;  /* 0x3c6ef37216127890 */ /* 0x000fe2000fffe03f */
[----:B------:R-:W-:Y:S01]  /*86d0*/  FMNMX.FTZ R3, R25, R3, !PT ;  /* 0x0000000319037209 */ /* 0x000fe20007810000 */
[----:B------:R-:W-:Y:S01]  /*86e0*/  UIADD3 UR16, UR23, -0x4498517b, URZ ;  /* 0xbb67ae8517107890 */ /* 0x000fe2000fffe03f */
[----:B------:R-:W-:Y:S02]  /*86f0*/  FMNMX.FTZ R2, R26, R2, !PT ;  /* 0x000000021a027209 */ /* 0x000fe40007810000 */
[----:B------:R-:W-:Y:S02]  /*8700*/  FMNMX.FTZ R3, R28, R3, !PT ;  /* 0x000000031c037209 */ /* 0x000fe40007810000 */
[----:B------:R-:W-:Y:S02]  /*8710*/  FMNMX.FTZ R2, R27, R2, !PT ;  /* 0x000000021b027209 */ /* 0x000fe40007810000 */
[----:B------:R-:W-:Y:S02]  /*8720*/  FMNMX.FTZ R3, R29, R3, !PT ;  /* 0x000000031d037209 */ /* 0x000fe40007810000 */
[----:B------:R-:W-:Y:S02]  /*8730*/  FMNMX.FTZ R2, R30, R2, !PT ;  /* 0x000000021e027209 */ /* 0x000fe40007810000 */
[----:B-1----:R-:W-:Y:S02]  /*8740*/  FMNMX.FTZ R136, R136, R133, !PT ;  /* 0x0000008588887209 */ /* 0x002fe40007810000 */
[----:B------:R-:W-:Y:S02]  /*8750*/  FMNMX.FTZ R3, R40, R3, !PT ;  /* 0x0000000328037209 */ /* 0x000fe40007810000 */
[----:B---3--:R-:W-:Y:S01]  /*8760*/  FMNMX.FTZ R135, R139, R135, !PT ;  /* 0x000000878b877209 */ /* 0x008fe20007810000 */
[----:B------:R-:W1:Y:S01]  /*8770*/  SHFL.BFLY PT, R133, R136, 0x1, 0x1f ;  /* 0x0c201f0088857f89 */ /* 0x000e6200000e0000 */
[----:B------:R-:W-:Y:S02]  /*8780*/  FMNMX.FTZ R3, R41, R3, !PT ;  /* 0x0000000329037209 */ /* 0x000fe40007810000 */
[----:B------:R-:W-:Y:S05]  /*8790*/  FMNMX.FTZ R2, R31, R2, !PT ;  /* 0x000000021f027209 */ /* 0x000fea0007810000 */
[----:B------:R-:W3:Y:S01]  /*87a0*/  SHFL.BFLY PT, R134, R135, 0x1, 0x1f ;  /* 0x0c201f0087867f89 */ /* 0x000ee200000e0000 */
[----:B------:R-:W-:Y:S02]  /*87b0*/  FMNMX.FTZ R3, R44, R3, !PT ;  /* 0x000000032c037209 */ /* 0x000fe40007810000 */
[----:B------:R-:W-:Y:S02]  /*87c0*/  FMNMX.FTZ R2, R42, R2, !PT ;  /* 0x000000022a027209 */ /* 0x000fe40007810000 */
[----:B------:R-:W-:Y:S02]  /*87d0*/  LOP3.LUT R172, R225, UR23, R193, 0x96, !PT ;  /* 0x00000017e1ac7c12 */ /* 0x000fe4000f8e96c1 */
[----:B------:R-:W-:Y:S02]  /*87e0*/  FMNMX.FTZ R2, R43, R2, !PT ;  /* 0x000000022b027209 */ /* 0x000fe40007810000 */
[----:B------:R-:W-:Y:S01]  /*87f0*/  PRMT R188, R188, R178, UR14 ;  /* 0x0000000ebcbc7e16 */ /* 0x000fe200080000b2 */
[----:B------:R-:W-:Y:S01]  /*8800*/  IMAD.WIDE.U32 R172, R172, -0x326172a9, RZ ;  /* 0xcd9e8d57acac7825 */ /* 0x000fe200078e00ff */
[----:B------:R-:W-:Y:S04]  /*8810*/  FMNMX.FTZ R2, R46, R2, !PT ;  /* 0x000000022e027209 */ /* 0x000fe80007810000 */
[----:B------:R-:W-:Y:S04]  /*8820*/  FMNMX.FTZ R2, R47, R2, !PT ;  /* 0x000000022f027209 */ /* 0x000fe80007810000 */
[----:B------:R-:W-:Y:S02]  /*8830*/  FMNMX.FTZ R2, R58, R2, !PT ;  /* 0x000000023a027209 */ /* 0x000fe40007810000 */
[----:B-1----:R-:W-:Y:S02]  /*8840*/  FMNMX.FTZ R136, R136, R133, !PT ;  /* 0x0000008588887209 */ /* 0x002fe40007810000 */
[----:B------:R-:W-:Y:S02]  /*8850*/  FMNMX.FTZ R133, R45, R3, !PT ;  /* 0x000000032d857209 */ /* 0x000fe40007810000 */
[----:B---3--:R-:W-:Y:S01]  /*8860*/  FMNMX.FTZ R135, R135, R134, !PT ;  /* 0x0000008687877209 */ /* 0x008fe20007810000 */
[----:B------:R-:W-:Y:S01]  /*8870*/  FADD.FTZ R0, -R136, R0 ;  /* 0x0000000088007221 */ /* 0x000fe20000010100 */
[----:B------:R-:W-:Y:S01]  /*8880*/  FMNMX.FTZ R133, R56, R133, !PT ;  /* 0x0000008538857209 */ /* 0x000fe20007810000 */
[C---:B------:R-:W-:Y:S01]  /*8890*/  FMUL.FTZ R189, R136.reuse, UR4 ;  /* 0x0000000488bd7c20 */ /* 0x040fe20008410000 */
[----:B------:R-:W-:Y:S01]  /*88a0*/  FSETP.NEU.FTZ.AND P1, PT, R136, -INF , PT ;  /* 0xff8000008800780b */ /* 0x000fe20003f3d000 */
[----:B------:R-:W-:Y:S01]  /*88b0*/  FMUL.FTZ R3, R0, UR4 ;  /* 0x0000000400037c20 */ /* 0x000fe20008410000 */
[----:B------:R-:W-:Y:S01]  /*88c0*/  FADD.FTZ R0, -R135, R132 ;  /* 0x0000008487007221 */ /* 0x000fe20000010100 */
[----:B------:R-:W-:Y:S01]  /*88d0*/  FMNMX.FTZ R133, R57, R133, !PT ;  /* 0x0000008539857209 */ /* 0x000fe20007810000 */
[----:B------:R-:W-:Y:S01]  /*88e0*/  FMUL.FTZ R190, R135, UR4 ;  /* 0x0000000487be7c20 */ /* 0x000fe20008410000 */
[----:B------:R1:W3:Y:S01]  /*88f0*/  MUFU.EX2 R132, R3 ;  /* 0x0000000300847308 */ /* 0x0002e20000000800 */
[----:B------:R-:W-:Y:S02]  /*8900*/  FSEL R189, R189, RZ, P1 ;  /* 0x000000ffbdbd7208 */ /* 0x000fe40000800000 */
[----:B------:R-:W-:Y:S02]  /*8910*/  FMNMX.FTZ R133, R60, R133, !PT ;  /* 0x000000853c857209 */ /* 0x000fe40007810000 */
[----:B------:R-:W-:Y:S01]  /*8920*/  FMNMX.FTZ R2, R59, R2, !PT ;  /* 0x000000023b027209 */ /* 0x000fe20007810000 */
[--C-:B------:R-:W-:Y:S01]  /*8930*/  FFMA.FTZ R16, R16, UR4, -R189.reuse ;  /* 0x0000000410107c23 */ /* 0x100fe200080108bd */
[----:B------:R-:W-:Y:S01]  /*8940*/  FMNMX.FTZ R133, R61, R133, !PT ;  /* 0x000000853d857209 */ /* 0x000fe20007810000 */
[--C-:B------:R-:W-:Y:S01]  /*8950*/  FFMA.FTZ R17, R17, UR4, -R189.reuse ;  /* 0x0000000411117c23 */ /* 0x100fe200080108bd */
[----:B------:R-:W-:Y:S01]  /*8960*/  FSETP.NEU.FTZ.AND P1, PT, R135, -INF , PT ;  /* 0xff8000008700780b */ /* 0x000fe20003f3d000 */
[----:B------:R-:W-:Y:S01]  /*8970*/  MUFU.EX2 R234, R16 ;  /* 0x0000001000ea7308 */ /* 0x000fe20000000800 */
[----:B------:R-:W-:Y:S01]  /*8980*/  LOP3.LUT R134, R227, UR16, R224, 0x96, !PT ;  /* 0x00000010e3867c12 */ /* 0x000fe2000f8e96e0 */
[----:B------:R-:W4:Y:S01]  /*8990*/  SHFL.BFLY PT, R139, R133, 0x2, 0x1f ;  /* 0x0c401f00858b7f89 */ /* 0x000f2200000e0000 */
[----:B------:R-:W-:Y:S01]  /*89a0*/  FSEL R190, R190, RZ, P1 ;  /* 0x000000ffbebe7208 */ /* 0x000fe20000800000 */
[--C-:B------:R-:W-:Y:S01]  /*89b0*/  FFMA.FTZ R4, R4, UR4, -R189.reuse ;  /* 0x0000000404047c23 */ /* 0x100fe200080108bd */
[--C-:B------:R-:W-:Y:S01]  /*89c0*/  FFMA.FTZ R5, R5, UR4, -R189.reuse ;  /* 0x0000000405057c23 */ /* 0x100fe200080108bd */
[----:B------:R-:W-:Y:S04]  /*89d0*/  IMAD.WIDE.U32 R208, R134, -0x326172a9, RZ ;  /* 0xcd9e8d5786d07825 */ /* 0x000fe800078e00ff */
[----:B-1----:R-:W-:Y:S01]  /*89e0*/  FMUL.FTZ R3, R0, UR4 ;  /* 0x0000000400037c20 */ /* 0x002fe20008410000 */
[----:B------:R-:W-:Y:S01]  /*89f0*/  MUFU.EX2 R214, R17 ;  /* 0x0000001100d67308 */ /* 0x000fe20000000800 */
[----:B------:R-:W-:Y:S01]  /*8a00*/  FMNMX.FTZ R0, R62, R2, !PT ;  /* 0x000000023e007209 */ /* 0x000fe20007810000 */
[----:B------:R-:W-:Y:S01]  /*8a10*/  FFMA.FTZ R18, R18, UR4, -R190 ;  /* 0x0000000412127c23 */ /* 0x000fe200080108be */
[----:B------:R-:W-:Y:S01]  /*8a20*/  LOP3.LUT R2, R229, UR16, R224, 0x96, !PT ;  /* 0x00000010e5027c12 */ /* 0x000fe2000f8e96e0 */
[----:B------:R-:W-:Y:S01]  /*8a30*/  FFMA.FTZ R19, R19, UR4, -R190 ;  /* 0x0000000413137c23 */ /* 0x000fe200080108be */
[----:B------:R-:W-:Y:S01]  /*8a40*/  LOP3.LUT R134, R173, UR15, R250, 0x96, !PT ;  /* 0x0000000fad867c12 */ /* 0x000fe2000f8e96fa */
[----:B------:R-:W-:Y:S01]  /*8a50*/  FFMA.FTZ R6, R6, UR4, -R190 ;  /* 0x0000000406067c23 */ /* 0x000fe200080108be */
[--C-:B------:R-:W-:Y:S01]  /*8a60*/  LOP3.LUT R174, R209, UR18, R172.reuse, 0x96, !PT ;  /* 0x00000012d1ae7c12 */ /* 0x100fe2000f8e96ac */
[----:B------:R-:W-:Y:S02]  /*8a70*/  IMAD.WIDE.U32 R206, R2, -0x326172a9, RZ ;  /* 0xcd9e8d5702ce7825 */ /* 0x000fe400078e00ff */
[----:B------:R-:W-:Y:S01]  /*8a80*/  MUFU.EX2 R235, R18 ;  /* 0x0000001200eb7308 */ /* 0x000fe20000000800 */
[----:B------:R-:W-:Y:S01]  /*8a90*/  UIADD3 UR16, UR23, 0x646e171e, URZ ;  /* 0x646e171e17107890 */ /* 0x000fe2000fffe03f */
[----:B------:R-:W-:Y:S01]  /*8aa0*/  FMNMX.FTZ R0, R63, R0, !PT ;  /* 0x000000003f007209 */ /* 0x000fe20007810000 */
[----:B------:R-:W-:Y:S01]  /*8ab0*/  IMAD.WIDE.U32 R174, R174, -0x2daee0ad, RZ ;  /* 0xd2511f53aeae7825 */ /* 0x000fe200078e00ff */
[----:B------:R-:W-:Y:S03]  /*8ac0*/  LOP3.LUT R176, R207, UR18, R172, 0x96, !PT ;  /* 0x00000012cfb07c12 */ /* 0x000fe6000f8e96ac */
[----:B---3--:R-:W-:Y:S01]  /*8ad0*/  FMUL.FTZ R68, R132, R68 ;  /* 0x0000004484447220 */ /* 0x008fe20000410000 */
[----:B------:R-:W1:Y:S02]  /*8ae0*/  SHFL.BFLY PT, R2, R0, 0x2, 0x1f ;  /* 0x0c401f0000027f89 */ /* 0x000e6400000e0000 */
[----:B------:R-:W-:Y:S01]  /*8af0*/  MUFU.EX2 R248, R4 ;  /* 0x0000000400f87308 */ /* 0x000fe20000000800 */
[----:B------:R-:W-:Y:S01]  /*8b00*/  IMAD.WIDE.U32 R176, R176, -0x2daee0ad, RZ ;  /* 0xd2511f53b0b07825 */ /* 0x000fe200078e00ff */
[----:B----4-:R-:W-:Y:S03]  /*8b10*/  FMNMX.FTZ R133, R133, R139, !PT ;  /* 0x0000008b85857209 */ /* 0x010fe60007810000 */
[C---:B------:R-:W-:Y:S01]  /*8b20*/  FMUL.FTZ R69, R132.reuse, R69 ;  /* 0x0000004584457220 */ /* 0x040fe20000410000 */
[C---:B------:R-:W-:Y:S01]  /*8b30*/  FMUL.FTZ R80, R132.reuse, R80 ;  /* 0x0000005084507220 */ /* 0x040fe20000410000 */
[C---:B------:R-:W-:Y:S01]  /*8b40*/  FMUL.FTZ R81, R132.reuse, R81 ;  /* 0x0000005184517220 */ /* 0x040fe20000410000 */
[C---:B------:R-:W-:Y:S02]  /*8b50*/  FMUL.FTZ R84, R132.reuse, R84 ;  /* 0x0000005484547220 */ /* 0x040fe40000410000 */
[----:B------:R-:W-:Y:S01]  /*8b60*/  MUFU.EX2 R232, R5 ;  /* 0x0000000500e87308 */ /* 0x000fe20000000800 */
[C---:B------:R-:W-:Y:S01]  /*8b70*/  FMUL.FTZ R85, R132.reuse, R85 ;  /* 0x0000005584557220 */ /* 0x040fe20000410000 */
[C---:B------:R-:W-:Y:S01]  /*8b80*/  FMUL.FTZ R96, R132.reuse, R96 ;  /* 0x0000006084607220 */ /* 0x040fe20000410000 */
[----:B------:R-:W-:Y:S01]  /*8b90*/  FMUL.FTZ R97, R132, R97 ;  /* 0x0000006184617220 */ /* 0x000fe20000410000 */
[--C-:B------:R-:W-:Y:S01]  /*8ba0*/  FFMA.FTZ R32, R32, UR4, -R189.reuse ;  /* 0x0000000420207c23 */ /* 0x100fe200080108bd */
[--C-:B------:R-:W-:Y:S01]  /*8bb0*/  FFMA.FTZ R33, R33, UR4, -R189.reuse ;  /* 0x0000000421217c23 */ /* 0x100fe200080108bd */
[--C-:B------:R-:W-:Y:S01]  /*8bc0*/  FFMA.FTZ R34, R34, UR4, -R190.reuse ;  /* 0x0000000422227c23 */ /* 0x100fe200080108be */
[C---:B------:R-:W-:Y:S03]  /*8bd0*/  FMUL.FTZ R100, R132.reuse, R100 ;  /* 0x0000006484647220 */ /* 0x040fe60000410000 */
[----:B------:R-:W-:Y:S01]  /*8be0*/  MUFU.EX2 R213, R19 ;  /* 0x0000001300d57308 */ /* 0x000fe20000000800 */
[----:B------:R-:W-:Y:S01]  /*8bf0*/  FMUL.FTZ R101, R132, R101 ;  /* 0x0000006584657220 */ /* 0x000fe20000410000 */
[--C-:B------:R-:W-:Y:S01]  /*8c00*/  FFMA.FTZ R20, R20, UR4, -R189.reuse ;  /* 0x0000000414147c23 */ /* 0x100fe200080108bd */
[C---:B------:R-:W-:Y:S01]  /*8c10*/  FMUL.FTZ R108, R132.reuse, R108 ;  /* 0x0000006c846c7220 */ /* 0x040fe20000410000 */
[C---:B------:R-:W-:Y:S01]  /*8c20*/  FMUL.FTZ R109, R132.reuse, R109 ;  /* 0x0000006d846d7220 */ /* 0x040fe20000410000 */
[C---:B------:R-:W-:Y:S01]  /*8c30*/  FMUL.FTZ R128, R132.reuse, R128 ;  /* 0x0000008084807220 */ /* 0x040fe20000410000 */
[----:B------:R-:W-:Y:S01]  /*8c40*/  FMUL.FTZ R129, R132, R129 ;  /* 0x0000008184817220 */ /* 0x000fe20000410000 */
[----:B-1----:R-:W-:Y:S03]  /*8c50*/  FMNMX.FTZ R0, R0, R2, !PT ;  /* 0x0000000200007209 */ /* 0x002fe60007810000 */
[----:B------:R-:W-:Y:S01]  /*8c60*/  MUFU.EX2 R246, R6 ;  /* 0x0000000600f67308 */ /* 0x000fe20000000800 */
[--C-:B------:R-:W-:Y:S01]  /*8c70*/  FFMA.FTZ R50, R50, UR4, -R190.reuse ;  /* 0x0000000432327c23 */ /* 0x100fe200080108be */
[--C-:B------:R-:W-:Y:S01]  /*8c80*/  FFMA.FTZ R37, R37, UR4, -R189.reuse ;  /* 0x0000000425257c23 */ /* 0x100fe200080108bd */
[--C-:B------:R-:W-:Y:S01]  /*8c90*/  FFMA.FTZ R22, R22, UR4, -R190.reuse ;  /* 0x0000000416167c23 */ /* 0x100fe200080108be */
[----:B------:R-:W-:Y:S01]  /*8ca0*/  SHFL.BFLY PT, R2, R0, 0x1, 0x1f ;  /* 0x0c201f0000027f89 */ /* 0x000fe200000e0000 */
[--C-:B------:R-:W-:Y:S01]  /*8cb0*/  FFMA.FTZ R21, R21, UR4, -R189.reuse ;  /* 0x0000000415157c23 */ /* 0x100fe200080108bd */
[C---:B------:R-:W-:Y:S01]  /*8cc0*/  FMUL.FTZ R112, R132.reuse, R112 ;  /* 0x0000007084707220 */ /* 0x040fe20000410000 */
[C---:B------:R-:W-:Y:S03]  /*8cd0*/  FMUL.FTZ R113, R132.reuse, R113 ;  /* 0x0000007184717220 */ /* 0x040fe60000410000 */
[----:B------:R-:W1:Y:S01]  /*8ce0*/  MUFU.EX2 R3, R3 ;  /* 0x0000000300037308 */ /* 0x000e620000000800 */
[C---:B------:R-:W-:Y:S01]  /*8cf0*/  FMUL.FTZ R120, R132.reuse, R120 ;  /* 0x0000007884787220 */ /* 0x040fe20000410000 */
[----:B------:R-:W-:Y:S01]  /*8d00*/  FMUL.FTZ R121, R132, R121 ;  /* 0x0000007984797220 */ /* 0x000fe20000410000 */
[--C-:B------:R-:W-:Y:S01]  /*8d10*/  FFMA.FTZ R49, R49, UR4, -R189.reuse ;  /* 0x0000000431317c23 */ /* 0x100fe200080108bd */
[--C-:B------:R-:W-:Y:S01]  /*8d20*/  FFMA.FTZ R51, R51, UR4, -R190.reuse ;  /* 0x0000000433337c23 */ /* 0x100fe200080108be */
[--C-:B------:R-:W-:Y:S01]  /*8d30*/  FFMA.FTZ R36, R36, UR4, -R189.reuse ;  /* 0x0000000424247c23 */ /* 0x100fe200080108bd */
[--C-:B------:R-:W-:Y:S01]  /*8d40*/  FFMA.FTZ R54, R54, UR4, -R190.reuse ;  /* 0x0000000436367c23 */ /* 0x100fe200080108be */
[--C-:B------:R-:W-:Y:S03]  /*8d50*/  FFMA.FTZ R67, R67, UR4, -R190.reuse ;  /* 0x0000000443437c23 */ /* 0x100fe600080108be */
[----:B------:R-:W-:Y:S01]  /*8d60*/  MUFU.EX2 R238, R32 ;  /* 0x0000002000ee7308 */ /* 0x000fe20000000800 */
[--C-:B------:R-:W-:Y:S01]  /*8d70*/  FFMA.FTZ R48, R48, UR4, -R189.reuse ;  /* 0x0000000430307c23 */ /* 0x100fe200080108bd */
[--C-:B------:R-:W-:Y:S01]  /*8d80*/  FFMA.FTZ R38, R38, UR4, -R190.reuse ;  /* 0x0000000426267c23 */ /* 0x100fe200080108be */
[--C-:B------:R-:W-:Y:S01]  /*8d90*/  FFMA.FTZ R39, R39, UR4, -R190.reuse ;  /* 0x0000000427277c23 */ /* 0x100fe200080108be */
[--C-:B------:R-:W-:Y:S01]  /*8da0*/  FFMA.FTZ R65, R65, UR4, -R189.reuse ;  /* 0x0000000441417c23 */ /* 0x100fe200080108bd */
[----:B------:R-:W-:Y:S01]  /*8db0*/  FFMA.FTZ R66, R66, UR4, -R190 ;  /* 0x0000000442427c23 */ /* 0x000fe200080108be */
[--C-:B------:R-:W-:Y:S01]  /*8dc0*/  FFMA.FTZ R64, R64, UR4, -R189.reuse ;  /* 0x0000000440407c23 */ /* 0x100fe200080108bd */
[--C-:B------:R-:W-:Y:S03]  /*8dd0*/  FFMA.FTZ R52, R52, UR4, -R189.reuse ;  /* 0x0000000434347c23 */ /* 0x100fe600080108bd */
[----:B------:R-:W-:Y:S01]  /*8de0*/  MUFU.EX2 R237, R33 ;  /* 0x0000002100ed7308 */ /* 0x000fe20000000800 */
        /* <DEDUP_REMOVED lines=18> */
[----:B------:R-:W-:Y:S06]  /*8f10*/  FFMA.FTZ R189, R53, UR4, -R189 ;  /* 0x0000000435bd7c23 */ /* 0x000fec00080108bd */
[----:B------:R-:W-:Y:S01]  /*8f20*/  MUFU.EX2 R189, R189 ;  /* 0x000000bd00bd7308 */ /* 0x000fe20000000800 */
[----:B--2---:R-:W-:Y:S05]  /*8f30*/  LOP3.LUT R16, R173, UR15, R210, 0x96, !PT ;  /* 0x0000000fad107c12 */ /* 0x004fea000f8e96d2 */
[----:B------:R-:W-:Y:S03]  /*8f40*/  IMAD.WIDE.U32 R16, R16, -0x2daee0ad, RZ ;  /* 0xd2511f5310107825 */ /* 0x000fe600078e00ff */
[----:B------:R-:W-:Y:S02]  /*8f50*/  LOP3.LUT R139, R177, UR11, R16, 0x96, !PT ;  /* 0x0000000bb18b7c12 */ /* 0x000fe4000f8e9610 */
[----:B------:R-:W-:Y:S01]  /*8f60*/  LOP3.LUT R172, R17, UR13, R228, 0x96, !PT ;  /* 0x0000000d11ac7c12 */ /* 0x000fe2000f8e96e4 */
[----:B------:R-:W-:Y:S02]  /*8f70*/  IMAD.WIDE.U32 R16, R134, -0x2daee0ad, RZ ;  /* 0xd2511f5386107825 */ /* 0x000fe400078e00ff */
[----:B------:R-:W1:Y:S02]  /*8f80*/  SHFL.BFLY PT, R134, R133, 0x1, 0x1f ;  /* 0x0c201f0085867f89 */ /* 0x000e6400000e0000 */
[----:B------:R-:W-:Y:S01]  /*8f90*/  IMAD.WIDE.U32 R200, R139, -0x326172a9, RZ ;  /* 0xcd9e8d578bc87825 */ /* 0x000fe200078e00ff */
[----:B------:R-:W-:Y:S02]  /*8fa0*/  LOP3.LUT R17, R17, UR13, R226, 0x96, !PT ;  /* 0x0000000d11117c12 */ /* 0x000fe4000f8e96e2 */
[----:B------:R-:W-:Y:S01]  /*8fb0*/  LOP3.LUT R18, R175, UR11, R16, 0x96, !PT ;  /* 0x0000000baf127c12 */ /* 0x000fe2000f8e9610 */
[----:B------:R-:W-:Y:S01]  /*8fc0*/  IMAD.WIDE.U32 R172, R172, -0x326172a9, RZ ;  /* 0xcd9e8d57acac7825 */ /* 0x000fe200078e00ff */
[----:B------:R-:W-:Y:S03]  /*8fd0*/  F2FP.BF16.F32.PACK_AB R175, R213, R235 ;  /* 0x000000ebd5af723e */ /* 0x000fe600000010ff */
[----:B------:R-:W-:Y:S01]  /*8fe0*/  IMAD.WIDE.U32 R16, R17, -0x326172a9, RZ ;  /* 0xcd9e8d5711107825 */ /* 0x000fe200078e00ff */
[----:B------:R-:W-:Y:S02]  /*8ff0*/  LOP3.LUT R19, R173, UR12, R206, 0x96, !PT ;  /* 0x0000000cad137c12 */ /* 0x000fe4000f8e96ce */
[----:B------:R-:W-:Y:S01]  /*9000*/  LOP3.LUT R172, R201, UR10, R172, 0x96, !PT ;  /* 0x0000000ac9ac7c12 */ /* 0x000fe2000f8e96ac */
[----:B------:R-:W-:Y:S01]  /*9010*/  IMAD.WIDE.U32 R198, R18, -0x326172a9, RZ ;  /* 0xcd9e8d5712c67825 */ /* 0x000fe200078e00ff */
[----:B------:R-:W-:Y:S03]  /*9020*/  LOP3.LUT R4, R17, UR12, R208, 0x96, !PT ;  /* 0x0000000c11047c12 */ /* 0x000fe6000f8e96d0 */
[----:B------:R-:W-:Y:S01]  /*9030*/  IMAD.WIDE.U32 R18, R19, -0x2daee0ad, RZ ;  /* 0xd2511f5313127825 */ /* 0x000fe200078e00ff */
[----:B------:R-:W-:Y:S02]  /*9040*/  LOP3.LUT R16, R199, UR10, R16, 0x96, !PT ;  /* 0x0000000ac7107c12 */ /* 0x000fe4000f8e9610 */
[----:B------:R-:W-:Y:S01]  /*9050*/  MUFU.EX2 R199, R51 ;  /* 0x0000003300c77308 */ /* 0x000fe20000000800 */
[----:B------:R-:W-:Y:S01]  /*9060*/  IMAD.WIDE.U32 R4, R4, -0x2daee0ad, RZ ;  /* 0xd2511f5304047825 */ /* 0x000fe200078e00ff */
[----:B------:R-:W-:Y:S02]  /*9070*/  LOP3.LUT R176, R19, UR9, R176, 0x96, !PT ;  /* 0x0000000913b07c12 */ /* 0x000fe4000f8e96b0 */
[----:B-1----:R-:W-:Y:S01]  /*9080*/  FMNMX.FTZ R134, R133, R134, !PT ;  /* 0x0000008685867209 */ /* 0x002fe20007810000 */
[----:B------:R-:W-:Y:S01]  /*9090*/  IMAD.WIDE.U32 R204, R16, -0x2daee0ad, RZ ;  /* 0xd2511f5310cc7825 */ /* 0x000fe200078e00ff */
[----:B------:R-:W-:Y:S02]  /*90a0*/  LOP3.LUT R174, R5, UR9, R174, 0x96, !PT ;  /* 0x0000000905ae7c12 */ /* 0x000fe4000f8e96ae */
[C---:B------:R-:W-:Y:S01]  /*90b0*/  FSETP.NEU.FTZ.AND P1, PT, R134.reuse, -INF , PT ;  /* 0xff8000008600780b */ /* 0x040fe20003f3d000 */
[----:B------:R-:W-:Y:S01]  /*90c0*/  FMUL.FTZ R191, R134, UR4 ;  /* 0x0000000486bf7c20 */ /* 0x000fe20008410000 */
[----:B------:R-:W-:Y:S01]  /*90d0*/  LOP3.LUT R5, R205, UR5, R4, 0x96, !PT ;  /* 0x00000005cd057c12 */ /* 0x000fe2000f8e9604 */
[----:B------:R-:W-:Y:S01]  /*90e0*/  FFMA.FTZ R4, R7, UR4, -R190 ;  /* 0x0000000407047c23 */ /* 0x000fe200080108be */
[----:B------:R-:W-:Y:S01]  /*90f0*/  IMAD.WIDE.U32 R202, R172, -0x2daee0ad, RZ ;  /* 0xd2511f53acca7825 */ /* 0x000fe200078e00ff */
[----:B------:R-:W-:Y:S02]  /*9100*/  FMNMX.FTZ R133, R0, R2, !PT ;  /* 0x0000000200857209 */ /* 0x000fe40007810000 */
[----:B------:R-:W-:Y:S01]  /*9110*/  FSEL R191, R191, RZ, P1 ;  /* 0x000000ffbfbf7208 */ /* 0x000fe20000800000 */
[----:B------:R1:W-:Y:S01]  /*9120*/  MUFU.EX2 R233, R4 ;  /* 0x0000000400e97308 */ /* 0x0003e20000000800 */
[----:B------:R-:W-:Y:S01]  /*9130*/  LOP3.LUT R18, R203, UR5, R18, 0x96, !PT ;  /* 0x00000005cb127c12 */ /* 0x000fe2000f8e9612 */
[----:B------:R-:W-:Y:S04]  /*9140*/  IMAD.WIDE.U32 R196, R176, -0x326172a9, RZ ;  /* 0xcd9e8d57b0c47825 */ /* 0x000fe800078e00ff */
[C---:B------:R-:W-:Y:S01]  /*9150*/  FMUL.FTZ R192, R133.reuse, UR4 ;  /* 0x0000000485c07c20 */ /* 0x040fe20008410000 */
[----:B------:R-:W-:Y:S01]  /*9160*/  FSETP.NEU.FTZ.AND P1, PT, R133, -INF , PT ;  /* 0xff8000008500780b */ /* 0x000fe20003f3d000 */
[--C-:B------:R-:W-:Y:S01]  /*9170*/  FFMA.FTZ R13, R13, UR4, -R191.reuse ;  /* 0x000000040d0d7c23 */ /* 0x100fe200080108bf */
[--C-:B------:R-:W-:Y:S01]  /*9180*/  FFMA.FTZ R12, R12, UR4, -R191.reuse ;  /* 0x000000040c0c7c23 */ /* 0x100fe200080108bf */
[----:B------:R-:W-:Y:S04]  /*9190*/  IMAD.WIDE.U32 R6, R18, -0x326172a9, RZ ;  /* 0xcd9e8d5712067825 */ /* 0x000fe800078e00ff */
[--C-:B------:R-:W-:Y:S01]  /*91a0*/  FFMA.FTZ R8, R8, UR4, -R191.reuse ;  /* 0x0000000408087c23 */ /* 0x100fe200080108bf */
[----:B------:R2:W3:Y:S01]  /*91b0*/  MUFU.EX2 R212, R13 ;  /* 0x0000000d00d47308 */ /* 0x0004e20000000800 */
[--C-:B------:R-:W-:Y:S01]  /*91c0*/  FFMA.FTZ R9, R9, UR4, -R191.reuse ;  /* 0x0000000409097c23 */ /* 0x100fe200080108bf */
[----:B------:R-:W-:Y:S01]  /*91d0*/  IMAD.WIDE.U32 R194, R174, -0x326172a9, RZ ;  /* 0xcd9e8d57aec27825 */ /* 0x000fe200078e00ff */
[C---:B------:R-:W-:Y:S01]  /*91e0*/  LOP3.LUT R2, R6.reuse, 0xffff, RZ, 0xc0, !PT ;  /* 0x0000ffff06027812 */ /* 0x040fe200078ec0ff */
[----:B------:R-:W4:Y:S01]  /*91f0*/  LDSM.16.MT88.4 R176, [R216+0x9000] ;  /* 0x00900000d8b0783b */ /* 0x000f220000004200 */
[--C-:B------:R-:W-:Y:S01]  /*9200*/  SHF.R.U32.HI R16, RZ, 0x10, R6.reuse ;  /* 0x00000010ff107819 */ /* 0x100fe20000011606 */
[--C-:B------:R-:W-:Y:S01]  /*9210*/  FFMA.FTZ R57, R57, UR4, -R191.reuse ;  /* 0x0000000439397c23 */ /* 0x100fe200080108bf */
[----:B------:R-:W-:Y:S03]  /*9220*/  LOP3.LUT R18, R6, 0xff, RZ, 0xc0, !PT ;  /* 0x000000ff06127812 */ /* 0x000fe600078ec0ff */
[----:B------:R5:W-:Y:S01]  /*9230*/  MUFU.EX2 R215, R12 ;  /* 0x0000000c00d77308 */ /* 0x000be20000000800 */
[----:B-1----:R-:W-:Y:S01]  /*9240*/  IMAD.WIDE.U32 R4, R5, -0x326172a9, RZ ;  /* 0xcd9e8d5705047825 */ /* 0x002fe200078e00ff */
[----:B------:R-:W-:Y:S02]  /*9250*/  SHF.R.U32.HI R17, RZ, 0x18, R6 ;  /* 0x00000018ff117819 */ /* 0x000fe40000011606 */
[----:B------:R-:W-:Y:S01]  /*9260*/  LOP3.LUT R6, R7, UR17, R196, 0x96, !PT ;  /* 0x0000001107067c12 */ /* 0x000fe2000f8e96c4 */
[--C-:B------:R-:W-:Y:S01]  /*9270*/  FFMA.FTZ R60, R60, UR4, -R191.reuse ;  /* 0x000000043c3c7c23 */ /* 0x100fe200080108bf */
[----:B------:R-:W-:Y:S01]  /*9280*/  LOP3.LUT R0, R4, 0xffff, RZ, 0xc0, !PT ;  /* 0x0000ffff04007812 */ /* 0x000fe200078ec0ff */
[--C-:B------:R-:W-:Y:S03]  /*9290*/  FFMA.FTZ R24, R24, UR4, -R191.reuse ;  /* 0x0000000418187c23 */ /* 0x100fe600080108bf */
[----:B------:R1:W-:Y:S01]  /*92a0*/  MUFU.EX2 R243, R8 ;  /* 0x0000000800f37308 */ /* 0x0003e20000000800 */
[----:B--2---:R-:W-:Y:S01]  /*92b0*/  LOP3.LUT R13, R4, 0xff, RZ, 0xc0, !PT ;  /* 0x000000ff040d7812 */ /* 0x004fe200078ec0ff */
[--C-:B------:R-:W-:Y:S01]  /*92c0*/  FFMA.FTZ R25, R25, UR4, -R191.reuse ;  /* 0x0000000419197c23 */ /* 0x100fe200080108bf */
[----:B------:R-:W-:Y:S01]  /*92d0*/  SHF.R.U32.HI R0, RZ, 0x8, R0 ;  /* 0x00000008ff007819 */ /* 0x000fe20000011600 */
[--C-:B------:R-:W-:Y:S01]  /*92e0*/  FFMA.FTZ R28, R28, UR4, -R191.reuse ;  /* 0x000000041c1c7c23 */ /* 0x100fe200080108bf */
[----:B------:R-:W-:Y:S01]  /*92f0*/  SHF.R.U32.HI R2, RZ, 0x8, R2 ;  /* 0x00000008ff027819 */ /* 0x000fe20000011602 */
[--C-:B------:R-:W-:Y:S01]  /*9300*/  FFMA.FTZ R29, R29, UR4, -R191.reuse ;  /* 0x000000041d1d7c23 */ /* 0x100fe200080108bf */
[----:B------:R-:W-:Y:S03]  /*9310*/  LOP3.LUT R7, R16, 0xff, RZ, 0xc0, !PT ;  /* 0x000000ff10077812 */ /* 0x000fe600078ec0ff */
[----:B------:R2:W-:Y:S01]  /*9320*/  MUFU.EX2 R247, R9 ;  /* 0x0000000900f77308 */ /* 0x0005e20000000800 */
[----:B------:R-:W-:Y:S01]  /*9330*/  PRMT R13, R13, 0x5410, R0 ;  /* 0x000054100d0d7816 */ /* 0x000fe20000000000 */
[----:B------:R-:W-:Y:S01]  /*9340*/  FMUL.FTZ R16, R132, R152 ;  /* 0x0000009884107220 */ /* 0x000fe20000410000 */
[----:B-----5:R-:W-:Y:S01]  /*9350*/  SHF.R.U32.HI R12, RZ, 0x10, R4 ;  /* 0x00000010ff0c7819 */ /* 0x020fe20000011604 */
[----:B------:R-:W-:Y:S01]  /*9360*/  IMAD.MOV.U32 R196, RZ, RZ, R210 ;  /* 0x000000ffffc47224 */ /* 0x000fe200078e00d2 */
[----:B------:R-:W-:Y:S01]  /*9370*/  PRMT R18, R18, 0x5410, R2 ;  /* 0x0000541012127816 */ /* 0x000fe20000000002 */
[--C-:B------:R-:W-:Y:S01]  /*9380*/  FFMA.FTZ R45, R45, UR4, -R191.reuse ;  /* 0x000000042d2d7c23 */ /* 0x100fe200080108bf */
[----:B------:R-:W-:Y:S01]  /*9390*/  SHF.R.U32.HI R0, RZ, 0x10, R6 ;  /* 0x00000010ff007819 */ /* 0x000fe20000011606 */
[--C-:B------:R-:W-:Y:S01]  /*93a0*/  FFMA.FTZ R44, R44, UR4, -R191.reuse ;  /* 0x000000042c2c7c23 */ /* 0x100fe200080108bf */
[----:B------:R-:W-:Y:S01]  /*93b0*/  SHF.R.U32.HI R19, RZ, 0x18, R4 ;  /* 0x00000018ff137819 */ /* 0x000fe20000011604 */
[--C-:B------:R-:W-:Y:S01]  /*93c0*/  FFMA.FTZ R40, R40, UR4, -R191.reuse ;  /* 0x0000000428287c23 */ /* 0x100fe200080108bf */
[----:B------:R-:W-:Y:S01]  /*93d0*/  LOP3.LUT R2, R6, 0xffff, RZ, 0xc0, !PT ;  /* 0x0000ffff06027812 */ /* 0x000fe200078ec0ff */
[--C-:B------:R-:W-:Y:S01]  /*93e0*/  FFMA.FTZ R41, R41, UR4, -R191.reuse ;  /* 0x0000000429297c23 */ /* 0x100fe200080108bf */
[----:B------:R-:W-:Y:S01]  /*93f0*/  LOP3.LUT R4, R5, UR17, R194, 0x96, !PT ;  /* 0x0000001105047c12 */ /* 0x000fe2000f8e96c2 */
[----:B------:R-:W-:Y:S01]  /*9400*/  FFMA.FTZ R56, R56, UR4, -R191 ;  /* 0x0000000438387c23 */ /* 0x000fe200080108bf */
[----:B------:R-:W-:Y:S01]  /*9410*/  PRMT R17, R7, 0x5410, R17 ;  /* 0x0000541007117816 */ /* 0x000fe20000000011 */
[----:B------:R-:W-:Y:S01]  /*9420*/  FFMA.FTZ R191, R61, UR4, -R191 ;  /* 0x000000043dbf7c23 */ /* 0x000fe200080108bf */
[----:B------:R-:W-:Y:S01]  /*9430*/  LOP3.LUT R5, R6, 0xff, RZ, 0xc0, !PT ;  /* 0x000000ff06057812 */ /* 0x000fe200078ec0ff */
[----:B------:R-:W-:Y:S01]  /*9440*/  MUFU.EX2 R210, R29 ;  /* 0x0000001d00d27308 */ /* 0x000fe20000000800 */
[----:B------:R-:W-:Y:S01]  /*9450*/  LOP3.LUT R7, R12, 0xff, RZ, 0xc0, !PT ;  /* 0x000000ff0c077812 */ /* 0x000fe200078ec0ff */
[----:B---3--:R-:W-:Y:S01]  /*9460*/  IMAD.MOV.U32 R201, RZ, RZ, R212 ;  /* 0x000000ffffc97224 */ /* 0x008fe200078e00d4 */
[----:B------:R-:W-:Y:S02]  /*9470*/  SHF.R.U32.HI R6, RZ, 0x18, R6 ;  /* 0x00000018ff067819 */ /* 0x000fe40000011606 */
[----:B------:R-:W-:Y:S02]  /*9480*/  LOP3.LUT R0, R0, 0xff, RZ, 0xc0, !PT ;  /* 0x000000ff00007812 */ /* 0x000fe400078ec0ff */
[----:B------:R-:W-:Y:S03]  /*9490*/  SHF.R.U32.HI R2, RZ, 0x8, R2 ;  /* 0x00000008ff027819 */ /* 0x000fe60000011602 */
[----:B------:R-:W-:Y:S01]  /*94a0*/  MUFU.EX2 R194, R38 ;  /* 0x0000002600c27308 */ /* 0x000fe20000000800 */
[----:B------:R-:W-:Y:S02]  /*94b0*/  PRMT R19, R7, 0x5410, R19 ;  /* 0x0000541007137816 */ /* 0x000fe40000000013 */
[----:B------:R-:W-:Y:S02]  /*94c0*/  PRMT R7, R0, 0x5410, R6 ;  /* 0x0000541000077816 */ /* 0x000fe40000000006 */
[----:B------:R-:W-:Y:S02]  /*94d0*/  FSEL R192, R192, RZ, P1 ;  /* 0x000000ffc0c07208 */ /* 0x000fe40000800000 */
[----:B-1----:R-:W-:Y:S03]  /*94e0*/  PRMT R8, R5, 0x5410, R2 ;  /* 0x0000541005087816 */ /* 0x002fe60000000002 */
[----:B------:R-:W-:Y:S01]  /*94f0*/  MUFU.EX2 R191, R191 ;  /* 0x000000bf00bf7308 */ /* 0x000fe20000000800 */
[----:B------:R-:W-:Y:S01]  /*9500*/  LOP3.LUT R0, R4, 0xffff, RZ, 0xc0, !PT ;  /* 0x0000ffff04007812 */ /* 0x000fe200078ec0ff */
[----:B------:R-:W-:Y:S01]  /*9510*/  FFMA.FTZ R14, R14, UR4, -R192 ;  /* 0x000000040e0e7c23 */ /* 0x000fe200080108c0 */
[----:B------:R-:W-:Y:S01]  /*9520*/  SHF.R.U32.HI R2, RZ, 0x10, R4 ;  /* 0x00000010ff027819 */ /* 0x000fe20000011604 */
[--C-:B------:R-:W-:Y:S01]  /*9530*/  FFMA.FTZ R15, R15, UR4, -R192.reuse ;  /* 0x000000040f0f7c23 */ /* 0x100fe200080108c0 */
[----:B------:R-:W-:Y:S01]  /*9540*/  LOP3.LUT R6, R4, 0xff, RZ, 0xc0, !PT ;  /* 0x000000ff04067812 */ /* 0x000fe200078ec0ff */
[----:B------:R-:W-:Y:S01]  /*9550*/  FFMA.FTZ R10, R10, UR4, -R192 ;  /* 0x000000040a0a7c23 */ /* 0x000fe200080108c0 */
[----:B------:R-:W-:Y:S01]  /*9560*/  SHF.R.U32.HI R5, RZ, 0x18, R4 ;  /* 0x00000018ff057819 */ /* 0x000fe20000011604 */
[----:B------:R-:W-:Y:S01]  /*9570*/  FFMA.FTZ R11, R11, UR4, -R192 ;  /* 0x000000040b0b7c23 */ /* 0x000fe200080108c0 */
[----:B------:R-:W-:Y:S01]  /*9580*/  SHF.R.U32.HI R4, RZ, 0x8, R0 ;  /* 0x00000008ff047819 */ /* 0x000fe20000011600 */
[----:B------:R-:W-:Y:S01]  /*9590*/  MUFU.EX2 R245, R10 ;  /* 0x0000000a00f57308 */ /* 0x000fe20000000800 */
[--C-:B------:R-:W-:Y:S01]  /*95a0*/  HSET2.LE.AND R174, R18, R188.reuse, PT ;  /* 0x000000bc12ae7233 */ /* 0x100fe20003803000 */
[----:B------:R-:W-:Y:S01]  /*95b0*/  FMUL.FTZ R18, R3, R154 ;  /* 0x0000009a03127220 */ /* 0x000fe20000410000 */
[----:B------:R-:W-:Y:S01]  /*95c0*/  F2FP.BF16.F32.PACK_AB R0, R214, R234 ;  /* 0x000000ead600723e */ /* 0x000fe200000010ff */
[--C-:B------:R-:W-:Y:S01]  /*95d0*/  FFMA.FTZ R47, R47, UR4, -R192.reuse ;  /* 0x000000042f2f7c23 */ /* 0x100fe200080108c0 */
[----:B------:R-:W-:Y:S01]  /*95e0*/  LOP3.LUT R2, R2, 0xff, RZ, 0xc0, !PT ;  /* 0x000000ff02027812 */ /* 0x000fe200078ec0ff */
[----:B------:R-:W-:Y:S01]  /*95f0*/  FFMA.FTZ R58, R58, UR4, -R192 ;  /* 0x000000043a3a7c23 */ /* 0x000fe200080108c0 */
[----:B------:R-:W-:Y:S03]  /*9600*/  LOP3.LUT R174, R174, R0, RZ, 0xc0, !PT ;  /* 0x00000000aeae7212 */ /* 0x000fe600078ec0ff */
[----:B------:R-:W1:Y:S01]  /*9610*/  MUFU.EX2 R244, R11 ;  /* 0x0000000b00f47308 */ /* 0x000e620000000800 */
[----:B------:R-:W-:Y:S01]  /*9620*/  PRMT R181, R2, 0x5410, R5 ;  /* 0x0000541002b57816 */ /* 0x000fe20000000005 */
[----:B------:R-:W-:Y:S01]  /*9630*/  FADD.FTZ R2, -R134, R137 ;  /* 0x0000008986027221 */ /* 0x000fe20000010100 */
[----:B------:R-:W-:Y:S01]  /*9640*/  FADD.FTZ R0, -R133, R138 ;  /* 0x0000008a85007221 */ /* 0x000fe20000010100 */
[----:B--2---:R-:W-:Y:S01]  /*9650*/  PRMT R9, R6, 0x5410, R4 ;  /* 0x0000541006097816 */ /* 0x004fe20000000004 */
[--C-:B------:R-:W-:Y:S01]  /*9660*/  FFMA.FTZ R59, R59, UR4, -R192.reuse ;  /* 0x000000043b3b7c23 */ /* 0x100fe200080108c0 */
[----:B------:R-:W-:Y:S01]  /*9670*/  FMUL.FTZ R2, R2, UR4 ;  /* 0x0000000402027c20 */ /* 0x000fe20008410000 */
[----:B------:R-:W-:Y:S03]  /*9680*/  FMUL.FTZ R0, R0, UR4 ;  /* 0x0000000400007c20 */ /* 0x000fe60008410000 */
[----:B------:R-:W-:Y:S01]  /*9690*/  MUFU.EX2 R252, R14 ;  /* 0x0000000e00fc7308 */ /* 0x000fe20000000800 */
[--C-:B------:R-:W-:Y:S01]  /*96a0*/  HSET2.LE.AND R5, R8, R188.reuse, PT ;  /* 0x000000bc08057233 */ /* 0x100fe20003803000 */
[--C-:B------:R-:W-:Y:S01]  /*96b0*/  FFMA.FTZ R62, R62, UR4, -R192.reuse ;  /* 0x000000043e3e7c23 */ /* 0x100fe200080108c0 */
[--C-:B------:R-:W-:Y:S01]  /*96c0*/  HSET2.LE.AND R4, R17, R188.reuse, PT ;  /* 0x000000bc11047233 */ /* 0x100fe20003803000 */
[----:B------:R-:W-:Y:S01]  /*96d0*/  FMUL.FTZ R17, R132, R153 ;  /* 0x0000009984117220 */ /* 0x000fe20000410000 */
[--C-:B------:R-:W-:Y:S01]  /*96e0*/  HSET2.LE.AND R6, R7, R188.reuse, PT ;  /* 0x000000bc07067233 */ /* 0x100fe20003803000 */
[--C-:B------:R-:W-:Y:S01]  /*96f0*/  FFMA.FTZ R26, R26, UR4, -R192.reuse ;  /* 0x000000041a1a7c23 */ /* 0x100fe200080108c0 */
[----:B------:R-:W-:Y:S03]  /*9700*/  F2FP.BF16.F32.PACK_AB R172, R232, R248 ;  /* 0x000000f8e8ac723e */ /* 0x000fe600000010ff */
[----:B------:R-:W2:Y:S01]  /*9710*/  MUFU.EX2 R249, R15 ;  /* 0x0000000f00f97308 */ /* 0x000ea20000000800 */
[----:B------:R-:W-:Y:S01]  /*9720*/  F2FP.BF16.F32.PACK_AB R173, R233, R246 ;  /* 0x000000f6e9ad723e */ /* 0x000fe200000010ff */
[--C-:B------:R-:W-:Y:S01]  /*9730*/  FFMA.FTZ R27, R27, UR4, -R192.reuse ;  /* 0x000000041b1b7c23 */ /* 0x100fe200080108c0 */
[----:B------:R-:W-:Y:S01]  /*9740*/  LOP3.LUT R175, R4, R175, RZ, 0xc0, !PT ;  /* 0x000000af04af7212 */ /* 0x000fe200078ec0ff */
[--C-:B------:R-:W-:Y:S01]  /*9750*/  FFMA.FTZ R30, R30, UR4, -R192.reuse ;  /* 0x000000041e1e7c23 */ /* 0x100fe200080108c0 */
[----:B------:R-:W-:Y:S01]  /*9760*/  LOP3.LUT R172, R5, R172, RZ, 0xc0, !PT ;  /* 0x000000ac05ac7212 */ /* 0x000fe200078ec0ff */
[--C-:B------:R-:W-:Y:S01]  /*9770*/  FFMA.FTZ R31, R31, UR4, -R192.reuse ;  /* 0x000000041f1f7c23 */ /* 0x100fe200080108c0 */
[----:B------:R-:W-:Y:S03]  /*9780*/  LOP3.LUT R173, R6, R173, RZ, 0xc0, !PT ;  /* 0x000000ad06ad7212 */ /* 0x000fe600078ec0ff */
[----:B------:R-:W3:Y:S01]  /*9790*/  MUFU.EX2 R2, R2 ;  /* 0x0000000200027308 */ /* 0x000ee20000000800 */
[--C-:B------:R-:W-:Y:S01]  /*97a0*/  HSET2.LE.AND R4, R13, R188.reuse, PT ;  /* 0x000000bc0d047233 */ /* 0x100fe20003803000 */
[--C-:B------:R-:W-:Y:S01]  /*97b0*/  FFMA.FTZ R46, R46, UR4, -R192.reuse ;  /* 0x000000042e2e7c23 */ /* 0x100fe200080108c0 */
[--C-:B------:R-:W-:Y:S01]  /*97c0*/  HSET2.LE.AND R5, R19, R188.reuse, PT ;  /* 0x000000bc13057233 */ /* 0x100fe20003803000 */
[----:B------:R-:W-:Y:S01]  /*97d0*/  FMUL.FTZ R19, R3, R155 ;  /* 0x0000009b03137220 */ /* 0x000fe20000410000 */
[--C-:B------:R-:W-:Y:S01]  /*97e0*/  HSET2.LE.AND R6, R9, R188.reuse, PT ;  /* 0x000000bc09067233 */ /* 0x100fe20003803000 */
[--C-:B------:R-:W-:Y:S01]  /*97f0*/  FFMA.FTZ R42, R42, UR4, -R192.reuse ;  /* 0x000000042a2a7c23 */ /* 0x100fe200080108c0 */
[--C-:B------:R-:W-:Y:S03]  /*9800*/  HSET2.LE.AND R181, R181, R188.reuse, PT ;  /* 0x000000bcb5b57233 */ /* 0x100fe60003803000 */
[----:B------:R-:W5:Y:S01]  /*9810*/  MUFU.EX2 R0, R0 ;  /* 0x0000000000007308 */ /* 0x000f620000000800 */
[----:B-1----:R-:W-:Y:S01]  /*9820*/  F2FP.BF16.F32.PACK_AB R7, R244, R245 ;  /* 0x000000f5f407723e */ /* 0x002fe200000010ff */
[--C-:B------:R-:W-:Y:S01]  /*9830*/  FFMA.FTZ R43, R43, UR4, -R192.reuse ;  /* 0x000000042b2b7c23 */ /* 0x100fe200080108c0 */
[----:B------:R-:W-:Y:S01]  /*9840*/  F2FP.BF16.F32.PACK_AB R182, R212, R215 ;  /* 0x000000d7d4b6723e */ /* 0x000fe200000010ff */
[----:B------:R-:W-:Y:S01]  /*9850*/  FFMA.FTZ R192, R63, UR4, -R192 ;  /* 0x000000043fc07c23 */ /* 0x000fe200080108c0 */
[----:B--2---:R-:W-:Y:S02]  /*9860*/  F2FP.BF16.F32.PACK_AB R183, R249, R252 ;  /* 0x000000fcf9b7723e */ /* 0x004fe400000010ff */
[----:B------:R-:W-:Y:S03]  /*9870*/  F2FP.BF16.F32.PACK_AB R180, R247, R243 ;  /* 0x000000f3f7b4723e */ /* 0x000fe600000010ff */
[----:B------:R1:W-:Y:S01]  /*9880*/  MUFU.EX2 R212, R26 ;  /* 0x0000001a00d47308 */ /* 0x0003e20000000800 */
[----:B------:R-:W-:Y:S01]  /*9890*/  LOP3.LUT R182, R4, R182, RZ, 0xc0, !PT ;  /* 0x000000b604b67212 */ /* 0x000fe200078ec0ff */
[C---:B------:R-:W-:Y:S01]  /*98a0*/  FMUL.FTZ R4, R132.reuse, R144 ;  /* 0x0000009084047220 */ /* 0x040fe20000410000 */
[----:B------:R-:W-:Y:S01]  /*98b0*/  LOP3.LUT R183, R5, R183, RZ, 0xc0, !PT ;  /* 0x000000b705b77212 */ /* 0x000fe200078ec0ff */
[----:B------:R-:W-:Y:S01]  /*98c0*/  FMUL.FTZ R5, R132, R145 ;  /* 0x0000009184057220 */ /* 0x000fe20000410000 */
[----:B------:R-:W-:Y:S01]  /*98d0*/  LOP3.LUT R180, R6, R180, RZ, 0xc0, !PT ;  /* 0x000000b406b47212 */ /* 0x000fe200078ec0ff */
[----:B------:R-:W-:Y:S01]  /*98e0*/  FMUL.FTZ R6, R3, R146 ;  /* 0x0000009203067220 */ /* 0x000fe20000410000 */
[----:B------:R-:W-:Y:S01]  /*98f0*/  LOP3.LUT R181, R181, R7, RZ, 0xc0, !PT ;  /* 0x00000007b5b57212 */ /* 0x000fe200078ec0ff */
[----:B------:R-:W-:Y:S01]  /*9900*/  FMUL.FTZ R7, R3, R147 ;  /* 0x0000009303077220 */ /* 0x000fe20000410000 */
[C---:B---3--:R-:W-:Y:S01]  /*9910*/  FMUL.FTZ R8, R2.reuse, R140 ;  /* 0x0000008c02087220 */ /* 0x048fe20000410000 */
[----:B------:R-:W-:Y:S01]  /*9920*/  FMUL.FTZ R9, R2, R141 ;  /* 0x0000008d02097220 */ /* 0x000fe20000410000 */
[C---:B-----5:R-:W-:Y:S01]  /*9930*/  FMUL.FTZ R10, R0.reuse, R142 ;  /* 0x0000008e000a7220 */ /* 0x060fe20000410000 */
[----:B------:R-:W-:Y:S01]  /*9940*/  FMUL.FTZ R11, R0, R143 ;  /* 0x0000008f000b7220 */ /* 0x000fe20000410000 */
[----:B------:R-:W-:Y:S01]  /*9950*/  LDSM.16.MT88.4 R144, [R218+0xa000] ;  /* 0x00a00000da90783b */ /* 0x000fe20000004200 */
[C---:B------:R-:W-:Y:S01]  /*9960*/  FMUL.FTZ R32, R2.reuse, R156 ;  /* 0x0000009c02207220 */ /* 0x040fe20000410000 */
[-C--:B----4-:R-:W-:Y:S01]  /*9970*/  HMMA.16816.F32.BF16 R4, R172, R176.reuse, R4 ;  /* 0x000000b0ac04723c */ /* 0x090fe20000041804 */
[----:B------:R2:W-:Y:S04]  /*9980*/  MUFU.EX2 R205, R27 ;  /* 0x0000001b00cd7308 */ /* 0x0005e80000000800 */
[C---:B------:R-:W-:Y:S01]  /*9990*/  FMUL.FTZ R12, R2.reuse, R148 ;  /* 0x00000094020c7220 */ /* 0x040fe20000410000 */
[C---:B------:R-:W-:Y:S01]  /*99a0*/  HMMA.16816.F32.BF16 R8, R180.reuse, R176, R8 ;  /* 0x000000b0b408723c */ /* 0x040fe20000041808 */
[----:B------:R-:W3:Y:S04]  /*99b0*/  LDSM.16.MT88.4 R140, [R216+0xa000] ;  /* 0x00a00000d88c783b */ /* 0x000ee80000004200 */
[----:B------:R-:W-:Y:S01]  /*99c0*/  MUFU.EX2 R203, R31 ;  /* 0x0000001f00cb7308 */ /* 0x000fe20000000800 */
[----:B------:R-:W-:Y:S01]  /*99d0*/  FMUL.FTZ R13, R2, R149 ;  /* 0x00000095020d7220 */ /* 0x000fe20000410000 */
[C---:B------:R-:W-:Y:S01]  /*99e0*/  FMUL.FTZ R14, R0.reuse, R150 ;  /* 0x00000096000e7220 */ /* 0x040fe20000410000 */
[----:B------:R-:W-:Y:S03]  /*99f0*/  FMUL.FTZ R15, R0, R151 ;  /* 0x00000097000f7220 */ /* 0x000fe60000410000 */
[C---:B------:R-:W-:Y:S01]  /*9a00*/  FMUL.FTZ R33, R2.reuse, R157 ;  /* 0x0000009d02217220 */ /* 0x040fe20000410000 */
[C---:B------:R-:W-:Y:S01]  /*9a10*/  FMUL.FTZ R88, R2.reuse, R88 ;  /* 0x0000005802587220 */ /* 0x040fe20000410000 */
[----:B------:R-:W-:Y:S01]  /*9a20*/  FMUL.FTZ R89, R2, R89 ;  /* 0x0000005902597220 */ /* 0x000fe20000410000 */
[C---:B------:R-:W-:Y:S01]  /*9a30*/  FMUL.FTZ R90, R0.reuse, R90 ;  /* 0x0000005a005a7220 */ /* 0x040fe20000410000 */
[-C--:B------:R-:W-:Y:S01]  /*9a40*/  HMMA.16816.F32.BF16 R12, R180, R178.reuse, R12 ;  /* 0x000000b2b40c723c */ /* 0x080fe2000004180c */
[----:B------:R-:W-:Y:S02]  /*9a50*/  MUFU.EX2 R192, R192 ;  /* 0x000000c000c07308 */ /* 0x000fe40000000800 */
[----:B------:R-:W-:Y:S01]  /*9a60*/  FMUL.FTZ R91, R0, R91 ;  /* 0x0000005b005b7220 */ /* 0x000fe20000410000 */
[C---:B------:R-:W-:Y:S01]  /*9a70*/  FMUL.FTZ R92, R2.reuse, R92 ;  /* 0x0000005c025c7220 */ /* 0x040fe20000410000 */
[C---:B------:R-:W-:Y:S01]  /*9a80*/  FMUL.FTZ R93, R2.reuse, R93 ;  /* 0x0000005d025d7220 */ /* 0x040fe20000410000 */
[C---:B------:R-:W-:Y:S05]  /*9a90*/  HMMA.16816.F32.BF16 R16, R172.reuse, R178, R16 ;  /* 0x000000b2ac10723c */ /* 0x040fea0000041810 */
[C---:B------:R-:W-:Y:S01]  /*9aa0*/  FMUL.FTZ R72, R2.reuse, R72 ;  /* 0x0000004802487220 */ /* 0x040fe20000410000 */
[-C--:B------:R-:W-:Y:S05]  /*9ab0*/  HMMA.16816.F32.BF16 R68, R172, R184.reuse, R68 ;  /* 0x000000b8ac44723c */ /* 0x080fea0000041844 */
[----:B------:R-:W-:Y:S01]  /*9ac0*/  FMUL.FTZ R73, R2, R73 ;  /* 0x0000004902497220 */ /* 0x000fe20000410000 */
[C---:B------:R-:W-:Y:S01]  /*9ad0*/  FMUL.FTZ R74, R0.reuse, R74 ;  /* 0x0000004a004a7220 */ /* 0x040fe20000410000 */
[----:B------:R-:W-:Y:S01]  /*9ae0*/  FMUL.FTZ R75, R0, R75 ;  /* 0x0000004b004b7220 */ /* 0x000fe20000410000 */
[C---:B------:R-:W-:Y:S03]  /*9af0*/  FMUL.FTZ R76, R2.reuse, R76 ;  /* 0x0000004c024c7220 */ /* 0x040fe60000410000 */
[----:B------:R-:W-:Y:S01]  /*9b00*/  FMUL.FTZ R77, R2, R77 ;  /* 0x0000004d024d7220 */ /* 0x000fe20000410000 */
[C---:B------:R-:W-:Y:S01]  /*9b10*/  FMUL.FTZ R78, R0.reuse, R78 ;  /* 0x0000004e004e7220 */ /* 0x040fe20000410000 */
[C---:B------:R-:W-:Y:S01]  /*9b20*/  FMUL.FTZ R79, R0.reuse, R79 ;  /* 0x0000004f004f7220 */ /* 0x040fe20000410000 */
[C---:B------:R-:W-:Y:S04]  /*9b30*/  HMMA.16816.F32.BF16 R72, R180.reuse, R184, R72 ;  /* 0x000000b8b448723c */ /* 0x040fe80000041848 */
[C---:B------:R-:W-:Y:S01]  /*9b40*/  FMUL.FTZ R94, R0.reuse, R94 ;  /* 0x0000005e005e7220 */ /* 0x040fe20000410000 */
[C---:B------:R-:W-:Y:S01]  /*9b50*/  FMUL.FTZ R95, R0.reuse, R95 ;  /* 0x0000005f005f7220 */ /* 0x040fe20000410000 */
[-C--:B------:R-:W-:Y:S05]  /*9b60*/  HMMA.16816.F32.BF16 R76, R180, R186.reuse, R76 ;  /* 0x000000bab44c723c */ /* 0x080fea000004184c */
[----:B------:R-:W-:Y:S01]  /*9b70*/  FFMA.FTZ R149, R35, UR4, -R190 ;  /* 0x0000000423957c23 */ /* 0x000fe200080108be */
[C---:B------:R-:W-:Y:S03]  /*9b80*/  HMMA.16816.F32.BF16 R80, R172.reuse, R186, R80 ;  /* 0x000000baac50723c */ /* 0x040fe60000041850 */
[----:B------:R-:W-:Y:S02]  /*9b90*/  MUFU.EX2 R236, R149 ;  /* 0x0000009500ec7308 */ /* 0x000fe40000000800 */
[----:B------:R-:W-:Y:S01]  /*9ba0*/  FMUL.FTZ R35, R0, R159 ;  /* 0x0000009f00237220 */ /* 0x000fe20000410000 */
[-C--:B---3--:R-:W-:Y:S05]  /*9bb0*/  HMMA.16816.F32.BF16 R84, R172, R140.reuse, R84 ;  /* 0x0000008cac54723c */ /* 0x088fea0000041854 */
[----:B------:R-:W-:Y:S01]  /*9bc0*/  IMAD.MOV.U32 R186, RZ, RZ, R213 ;  /* 0x000000ffffba7224 */ /* 0x000fe200078e00d5 */
[C---:B------:R-:W-:Y:S01]  /*9bd0*/  HMMA.16816.F32.BF16 R88, R180.reuse, R140, R88 ;  /* 0x0000008cb458723c */ /* 0x040fe20000041858 */
[----:B------:R-:W-:Y:S04]  /*9be0*/  MUFU.EX2 R213, R24 ;  /* 0x0000001800d57308 */ /* 0x000fe80000000800 */
[C---:B-1----:R-:W-:Y:S01]  /*9bf0*/  FMUL.FTZ R26, R3.reuse, R166 ;  /* 0x000000a6031a7220 */ /* 0x042fe20000410000 */
[-C--:B------:R-:W-:Y:S05]  /*9c00*/  HMMA.16816.F32.BF16 R92, R180, R142.reuse, R92 ;  /* 0x0000008eb45c723c */ /* 0x080fea000004185c */
[----:B--2---:R-:W-:Y:S01]  /*9c10*/  FMUL.FTZ R27, R3, R167 ;  /* 0x000000a7031b7220 */ /* 0x004fe20000410000 */
[C---:B------:R-:W-:Y:S01]  /*9c20*/  HMMA.16816.F32.BF16 R96, R172.reuse, R142, R96 ;  /* 0x0000008eac60723c */ /* 0x040fe20000041860 */
[----:B------:R-:W1:Y:S04]  /*9c30*/  LDSM.16.MT88.4 R140, [R216+0xb000] ;  /* 0x00b00000d88c783b */ /* 0x000e680000004200 */
[----:B------:R-:W-:Y:S01]  /*9c40*/  IMAD.MOV.U32 R185, RZ, RZ, R235 ;  /* 0x000000ffffb97224 */ /* 0x000fe200078e00eb */
[-C--:B------:R-:W-:Y:S01]  /*9c50*/  HMMA.16816.F32.BF16 R100, R172, R144.reuse, R100 ;  /* 0x00000090ac64723c */ /* 0x080fe20000041864 */
[----:B------:R2:W-:Y:S04]  /*9c60*/  MUFU.EX2 R235, R34 ;  /* 0x0000002200eb7308 */ /* 0x0005e80000000800 */
[----:B------:R-:W-:Y:S01]  /*9c70*/  LOP3.LUT R138, R197, UR8, R200, 0x96, !PT ;  /* 0x00000008c58a7c12 */ /* 0x000fe2000f8e96c8 */
[----:B------:R-:W-:Y:S02]  /*9c80*/  IMAD.MOV.U32 R178, RZ, RZ, R234 ;  /* 0x000000ffffb27224 */ /* 0x000fe400078e00ea */
[C---:B------:R-:W-:Y:S03]  /*9c90*/  FMUL.FTZ R104, R2.reuse, R104 ;  /* 0x0000006802687220 */ /* 0x040fe60000410000 */
[----:B------:R-:W-:Y:S01]  /*9ca0*/  FMUL.FTZ R105, R2, R105 ;  /* 0x0000006902697220 */ /* 0x000fe20000410000 */
[----:B------:R3:W-:Y:S01]  /*9cb0*/  MUFU.EX2 R234, R20 ;  /* 0x0000001400ea7308 */ /* 0x0007e20000000800 */
[C---:B------:R-:W-:Y:S01]  /*9cc0*/  FMUL.FTZ R106, R0.reuse, R106 ;  /* 0x0000006a006a7220 */ /* 0x040fe20000410000 */
[----:B------:R-:W-:Y:S01]  /*9cd0*/  FMUL.FTZ R107, R0, R107 ;  /* 0x0000006b006b7220 */ /* 0x000fe20000410000 */
[----:B------:R-:W-:Y:S01]  /*9ce0*/  IMAD.WIDE.U32 R138, R138, -0x2daee0ad, RZ ;  /* 0xd2511f538a8a7825 */ /* 0x000fe200078e00ff */
[----:B------:R-:W-:Y:S03]  /*9cf0*/  LOP3.LUT R137, R195, UR8, R198, 0x96, !PT ;  /* 0x00000008c3897c12 */ /* 0x000fe6000f8e96c6 */
[C---:B------:R-:W-:Y:S01]  /*9d00*/  FMUL.FTZ R124, R2.reuse, R124 ;  /* 0x0000007c027c7220 */ /* 0x040fe20000410000 */
[----:B------:R-:W-:Y:S01]  /*9d10*/  FMUL.FTZ R125, R2, R125 ;  /* 0x0000007d027d7220 */ /* 0x000fe20000410000 */
[C---:B--2---:R-:W-:Y:S01]  /*9d20*/  FMUL.FTZ R34, R0.reuse, R158 ;  /* 0x0000009e00227220 */ /* 0x044fe20000410000 */
[C---:B------:R-:W-:Y:S01]  /*9d30*/  HMMA.16816.F32.BF16 R104, R180.reuse, R144, R104 ;  /* 0x00000090b468723c */ /* 0x040fe20000041868 */
[----:B------:R-:W-:Y:S01]  /*9d40*/  LDSM.16.MT88.4 R156, [R218+0x9400] ;  /* 0x00940000da9c783b */ /* 0x000fe20000004200 */
[----:B------:R-:W-:Y:S02]  /*9d50*/  MUFU.EX2 R200, R50 ;  /* 0x0000003200c87308 */ /* 0x000fe40000000800 */
[----:B------:R-:W-:Y:S01]  /*9d60*/  LOP3.LUT R148, R139, UR16, R202, 0x96, !PT ;  /* 0x000000108b947c12 */ /* 0x000fe2000f8e96ca */
[----:B------:R-:W-:Y:S01]  /*9d70*/  FMUL.FTZ R126, R0, R126 ;  /* 0x0000007e007e7220 */ /* 0x000fe20000410000 */
[-C--:B------:R-:W-:Y:S06]  /*9d80*/  HMMA.16816.F32.BF16 R32, R180, R146.reuse, R32 ;  /* 0x00000092b420723c */ /* 0x080fec0000041820 */
[----:B------:R-:W-:Y:S01]  /*9d90*/  MUFU.EX2 R198, R36 ;  /* 0x0000002400c67308 */ /* 0x000fe20000000800 */
[C---:B------:R-:W-:Y:S01]  /*9da0*/  LOP3.LUT R150, R138.reuse, 0xffff, RZ, 0xc0, !PT ;  /* 0x0000ffff8a967812 */ /* 0x040fe200078ec0ff */
[C---:B------:R-:W-:Y:S04]  /*9db0*/  HMMA.16816.F32.BF16 R108, R172.reuse, R146, R108 ;  /* 0x00000092ac6c723c */ /* 0x040fe8000004186c */
[----:B------:R-:W-:Y:S02]  /*9dc0*/  LOP3.LUT R151, R138, 0xff, RZ, 0xc0, !PT ;  /* 0x000000ff8a977812 */ /* 0x000fe400078ec0ff */
[-C--:B-1----:R-:W-:Y:S02]  /*9dd0*/  HMMA.16816.F32.BF16 R112, R172, R140.reuse, R112 ;  /* 0x0000008cac70723c */ /* 0x082fe40000041870 */
[----:B------:R-:W-:Y:S03]  /*9de0*/  MUFU.EX2 R195, R39 ;  /* 0x0000002700c37308 */ /* 0x000fe60000000800 */
[----:B------:R-:W-:Y:S01]  /*9df0*/  SHF.R.U32.HI R153, RZ, 0x18, R138 ;  /* 0x00000018ff997819 */ /* 0x000fe2000001168a */
[----:B------:R-:W-:Y:S01]  /*9e00*/  IMAD.MOV.U32 R177, RZ, RZ, R232 ;  /* 0x000000ffffb17224 */ /* 0x000fe200078e00e8 */
[----:B------:R-:W-:Y:S01]  /*9e10*/  SHF.R.U32.HI R152, RZ, 0x10, R138 ;  /* 0x00000010ff987819 */ /* 0x000fe2000001168a */
[----:B------:R-:W-:Y:S04]  /*9e20*/  IMAD.MOV.U32 R184, RZ, RZ, R215 ;  /* 0x000000ffffb87224 */ /* 0x000fe800078e00d7 */
[----:B------:R1:W-:Y:S01]  /*9e30*/  MUFU.EX2 R232, R22 ;  /* 0x0000001600e87308 */ /* 0x0003e20000000800 */
[----:B------:R-:W-:Y:S01]  /*9e40*/  IMAD.WIDE.U32 R138, R137, -0x2daee0ad, RZ ;  /* 0xd2511f53898a7825 */ /* 0x000fe200078e00ff */
[----:B------:R-:W-:Y:S03]  /*9e50*/  SHF.R.U32.HI R144, RZ, 0x8, R150 ;  /* 0x00000008ff907819 */ /* 0x000fe60000011696 */
[----:B------:R-:W-:Y:S01]  /*9e60*/  FMUL.FTZ R116, R2, R116 ;  /* 0x0000007402747220 */ /* 0x000fe20000410000 */
[----:B------:R-:W-:Y:S01]  /*9e70*/  IMAD.MOV.U32 R179, RZ, RZ, R233 ;  /* 0x000000ffffb37224 */ /* 0x000fe200078e00e9 */
[C---:B------:R-:W-:Y:S03]  /*9e80*/  LOP3.LUT R145, R138.reuse, 0xffff, RZ, 0xc0, !PT ;  /* 0x0000ffff8a917812 */ /* 0x040fe600078ec0ff */
[----:B------:R-:W-:Y:S01]  /*9e90*/  MUFU.EX2 R233, R21 ;  /* 0x0000001500e97308 */ /* 0x000fe20000000800 */
[----:B------:R-:W-:Y:S01]  /*9ea0*/  LOP3.LUT R150, R138, 0xff, RZ, 0xc0, !PT ;  /* 0x000000ff8a967812 */ /* 0x000fe200078ec0ff */
[----:B------:R-:W-:Y:S01]  /*9eb0*/  FMUL.FTZ R117, R2, R117 ;  /* 0x0000007502757220 */ /* 0x000fe20000410000 */
[----:B---3--:R-:W-:Y:S01]  /*9ec0*/  SHF.R.U32.HI R20, RZ, 0x8, R145 ;  /* 0x00000008ff147819 */ /* 0x008fe20000011691 */
[C---:B------:R-:W-:Y:S01]  /*9ed0*/  FMUL.FTZ R118, R0.reuse, R118 ;  /* 0x0000007600767220 */ /* 0x040fe20000410000 */
[----:B------:R-:W-:Y:S01]  /*9ee0*/  PRMT R154, R151, 0x5410, R144 ;  /* 0x00005410979a7816 */ /* 0x000fe20000000090 */
[----:B------:R-:W-:Y:S01]  /*9ef0*/  FMUL.FTZ R119, R0, R119 ;  /* 0x0000007700777220 */ /* 0x000fe20000410000 */
[----:B------:R-:W-:Y:S01]  /*9f00*/  PRMT R176, R150, 0x5410, R20 ;  /* 0x0000541096b07816 */ /* 0x000fe20000000014 */
[----:B------:R-:W-:Y:S01]  /*9f10*/  FFMA.FTZ R20, R23, UR4, -R190 ;  /* 0x0000000417147c23 */ /* 0x000fe200080108be */
[----:B------:R-:W2:Y:S01]  /*9f20*/  LDSM.16.MT88.4 R144, [R218+0xb000] ;  /* 0x00b00000da90783b */ /* 0x000ea20000004200 */
[----:B------:R-:W-:Y:S01]  /*9f30*/  LOP3.LUT R137, R139, UR16, R204, 0x96, !PT ;  /* 0x000000108b897c12 */ /* 0x000fe2000f8e96cc */
[----:B------:R-:W-:Y:S01]  /*9f40*/  FMUL.FTZ R127, R0, R127 ;  /* 0x0000007f007f7220 */ /* 0x000fe20000410000 */
[----:B------:R3:W-:Y:S01]  /*9f50*/  MUFU.EX2 R215, R20 ;  /* 0x0000001400d77308 */ /* 0x0007e20000000800 */
[C---:B------:R-:W-:Y:S04]  /*9f60*/  HMMA.16816.F32.BF16 R116, R180.reuse, R140, R116 ;  /* 0x0000008cb474723c */ /* 0x040fe80000041874 */
[----:B------:R-:W-:Y:S01]  /*9f70*/  SHF.R.U32.HI R139, RZ, 0x10, R138 ;  /* 0x00000010ff8b7819 */ /* 0x000fe2000001168a */
[----:B------:R-:W-:Y:S01]  /*9f80*/  IMAD.MOV.U32 R187, RZ, RZ, R214 ;  /* 0x000000ffffbb7224 */ /* 0x000fe200078e00d6 */
[----:B------:R-:W-:Y:S03]  /*9f90*/  SHF.R.U32.HI R149, RZ, 0x18, R138 ;  /* 0x00000018ff957819 */ /* 0x000fe6000001168a */
[----:B------:R4:W-:Y:S02]  /*9fa0*/  MUFU.EX2 R214, R25 ;  /* 0x0000001900d67308 */ /* 0x0009e40000000800 */
[----:B------:R-:W-:Y:S02]  /*9fb0*/  LOP3.LUT R139, R139, 0xff, RZ, 0xc0, !PT ;  /* 0x000000ff8b8b7812 */ /* 0x000fe400078ec0ff */
[----:B------:R-:W-:Y:S01]  /*9fc0*/  LOP3.LUT R138, R152, 0xff, RZ, 0xc0, !PT ;  /* 0x000000ff988a7812 */ /* 0x000fe200078ec0ff */
[----:B------:R-:W-:Y:S01]  /*9fd0*/  IMAD.MOV.U32 R197, RZ, RZ, R211 ;  /* 0x000000ffffc57224 */ /* 0x000fe200078e00d3 */
[----:B------:R-:W-:Y:S01]  /*9fe0*/  SHF.R.U32.HI R23, RZ, 0x10, R148 ;  /* 0x00000010ff177819 */ /* 0x000fe20000011694 */
[----:B------:R-:W-:Y:S01]  /*9ff0*/  FMUL.FTZ R29, R2, R169 ;  /* 0x000000a9021d7220 */ /* 0x000fe20000410000 */
[----:B-1----:R-:W-:Y:S02]  /*a000*/  LOP3.LUT R22, R148, 0xffff, RZ, 0xc0, !PT ;  /* 0x0000ffff94167812 */ /* 0x002fe400078ec0ff */
[----:B------:R1:W5:Y:S01]  /*a010*/  MUFU.EX2 R211, R28 ;  /* 0x0000001c00d37308 */ /* 0x0003620000000800 */
[----:B------:R-:W-:Y:S01]  /*a020*/  PRMT R155, R139, 0x5410, R149 ;  /* 0x000054108b9b7816 */ /* 0x000fe20000000095 */
[----:B------:R-:W-:Y:S01]  /*a030*/  FMUL.FTZ R31, R0, R171 ;  /* 0x000000ab001f7220 */ /* 0x000fe20000410000 */
[----:B------:R-:W-:Y:S01]  /*a040*/  PRMT R151, R138, 0x5410, R153 ;  /* 0x000054108a977816 */ /* 0x000fe20000000099 */
[----:B------:R-:W-:Y:S01]  /*a050*/  FFMA.FTZ R190, R55, UR4, -R190 ;  /* 0x0000000437be7c23 */ /* 0x000fe200080108be */
[----:B------:R-:W-:Y:S02]  /*a060*/  LOP3.LUT R149, R148, 0xff, RZ, 0xc0, !PT ;  /* 0x000000ff94957812 */ /* 0x000fe400078ec0ff */
[----:B---3--:R-:W-:Y:S03]  /*a070*/  LOP3.LUT R20, R137, 0xffff, RZ, 0xc0, !PT ;  /* 0x0000ffff89147812 */ /* 0x008fe600078ec0ff */
[----:B------:R3:W2:Y:S01]  /*a080*/  MUFU.EX2 R204, R30 ;  /* 0x0000001e00cc7308 */ /* 0x0006a20000000800 */
[--C-:B------:R-:W-:Y:S01]  /*a090*/  SHF.R.U32.HI R21, RZ, 0x10, R137.reuse ;  /* 0x00000010ff157819 */ /* 0x100fe20000011689 */
[----:B----4-:R-:W-:Y:S01]  /*a0a0*/  FMUL.FTZ R25, R132, R165 ;  /* 0x000000a584197220 */ /* 0x010fe20000410000 */
[----:B------:R-:W-:Y:S02]  /*a0b0*/  SHF.R.U32.HI R148, RZ, 0x18, R148 ;  /* 0x00000018ff947819 */ /* 0x000fe40000011694 */
[----:B------:R-:W-:Y:S01]  /*a0c0*/  LOP3.LUT R138, R23, 0xff, RZ, 0xc0, !PT ;  /* 0x000000ff178a7812 */ /* 0x000fe200078ec0ff */
[C---:B------:R-:W-:Y:S01]  /*a0d0*/  FMUL.FTZ R23, R0.reuse, R163 ;  /* 0x000000a300177220 */ /* 0x040fe20000410000 */
[----:B------:R-:W-:Y:S01]  /*a0e0*/  SHF.R.U32.HI R139, RZ, 0x8, R22 ;  /* 0x00000008ff8b7819 */ /* 0x000fe20000011616 */
[----:B------:R-:W-:Y:S01]  /*a0f0*/  FMUL.FTZ R22, R0, R162 ;  /* 0x000000a200167220 */ /* 0x000fe20000410000 */
[----:B------:R-:W-:Y:S01]  /*a100*/  LOP3.LUT R141, R137, 0xff, RZ, 0xc0, !PT ;  /* 0x000000ff898d7812 */ /* 0x000fe200078ec0ff */
[C---:B-1----:R-:W-:Y:S01]  /*a110*/  FMUL.FTZ R28, R2.reuse, R168 ;  /* 0x000000a8021c7220 */ /* 0x042fe20000410000 */
[----:B------:R-:W-:Y:S01]  /*a120*/  SHF.R.U32.HI R140, RZ, 0x18, R137 ;  /* 0x00000018ff8c7819 */ /* 0x000fe20000011689 */
[----:B------:R-:W-:Y:S01]  /*a130*/  MUFU.EX2 R197, R37 ;  /* 0x0000002500c57308 */ /* 0x000fe20000000800 */
[----:B------:R-:W-:Y:S01]  /*a140*/  SHF.R.U32.HI R137, RZ, 0x8, R20 ;  /* 0x00000008ff897819 */ /* 0x000fe20000011614 */
[C---:B------:R-:W-:Y:S01]  /*a150*/  FMUL.FTZ R20, R2.reuse, R160 ;  /* 0x000000a002147220 */ /* 0x040fe20000410000 */
[----:B------:R-:W-:Y:S01]  /*a160*/  LOP3.LUT R24, R21, 0xff, RZ, 0xc0, !PT ;  /* 0x000000ff15187812 */ /* 0x000fe200078ec0ff */
[----:B------:R-:W-:Y:S01]  /*a170*/  FMUL.FTZ R21, R2, R161 ;  /* 0x000000a102157220 */ /* 0x000fe20000410000 */
[----:B------:R-:W-:Y:S01]  /*a180*/  PRMT R153, R138, 0x5410, R148 ;  /* 0x000054108a997816 */ /* 0x000fe20000000094 */
[----:B------:R-:W-:Y:S01]  /*a190*/  LDSM.16.MT88.4 R160, [R216+0xa400] ;  /* 0x00a40000d8a0783b */ /* 0x000fe20000004200 */
[----:B------:R-:W-:Y:S01]  /*a1a0*/  PRMT R139, R149, 0x5410, R139 ;  /* 0x00005410958b7816 */ /* 0x000fe2000000008b */
[----:B---3--:R-:W-:Y:S01]  /*a1b0*/  FMUL.FTZ R30, R0, R170 ;  /* 0x000000aa001e7220 */ /* 0x008fe20000410000 */
[--C-:B------:R-:W-:Y:S01]  /*a1c0*/  HSET2.LE.AND R138, R151, R188.reuse, PT ;  /* 0x000000bc978a7233 */ /* 0x100fe20003803000 */
[----:B------:R-:W-:Y:S01]  /*a1d0*/  IMAD.MOV.U32 R170, RZ, RZ, R185 ;  /* 0x000000ffffaa7224 */ /* 0x000fe200078e00b9 */
[-C--:B------:R-:W-:Y:S01]  /*a1e0*/  HMMA.16816.F32.BF16 R20, R180, R142.reuse, R20 ;  /* 0x0000008eb414723c */ /* 0x080fe20000041814 */
[----:B------:R-:W-:Y:S02]  /*a1f0*/  MUFU.EX2 R185, R41 ;  /* 0x0000002900b97308 */ /* 0x000fe40000000800 */
[----:B------:R-:W1:Y:S01]  /*a200*/  LDSM.16.MT88.4 R148, [R216+0x9400] ;  /* 0x00940000d894783b */ /* 0x000e620000004200 */
[----:B------:R-:W-:Y:S01]  /*a210*/  PRMT R152, R141, 0x5410, R137 ;  /* 0x000054108d987816 */ /* 0x000fe20000000089 */
[----:B------:R-:W-:Y:S01]  /*a220*/  FFMA.FTZ R2, R2, R241, R243 ;  /* 0x000000f102027223 */ /* 0x000fe200000100f3 */
[C---:B------:R-:W-:Y:S05]  /*a230*/  HMMA.16816.F32.BF16 R120, R172.reuse, R142, R120 ;  /* 0x0000008eac78723c */ /* 0x040fea0000041878 */
[----:B------:R-:W-:Y:S01]  /*a240*/  MUFU.EX2 R202, R48 ;  /* 0x0000003000ca7308 */ /* 0x000fe20000000800 */
[----:B------:R-:W-:Y:S01]  /*a250*/  PRMT R141, R24, 0x5410, R140 ;  /* 0x00005410188d7816 */ /* 0x000fe2000000008c */
[C---:B------:R-:W-:Y:S01]  /*a260*/  FMUL.FTZ R24, R132.reuse, R164 ;  /* 0x000000a484187220 */ /* 0x040fe20000410000 */
[--C-:B------:R-:W-:Y:S03]  /*a270*/  HSET2.LE.AND R137, R154, R188.reuse, PT ;  /* 0x000000bc9a897233 */ /* 0x100fe60003803000 */
[----:B------:R-:W-:Y:S01]  /*a280*/  FFMA.FTZ R132, R132, R239, R248 ;  /* 0x000000ef84847223 */ /* 0x000fe200000100f8 */
[----:B-----5:R-:W-:Y:S03]  /*a290*/  F2FP.BF16.F32.PACK_AB R154, R210, R211 ;  /* 0x000000d3d29a723e */ /* 0x020fe600000010ff */
[----:B------:R-:W-:Y:S01]  /*a2a0*/  MUFU.EX2 R190, R190 ;  /* 0x000000be00be7308 */ /* 0x000fe20000000800 */
[-C--:B--2---:R-:W-:Y:S03]  /*a2b0*/  HMMA.16816.F32.BF16 R24, R172, R144.reuse, R24 ;  /* 0x00000090ac18723c */ /* 0x084fe60000041818 */
[--C-:B------:R-:W-:Y:S01]  /*a2c0*/  HSET2.LE.AND R139, R139, R188.reuse, PT ;  /* 0x000000bc8b8b7233 */ /* 0x100fe20003803000 */
[----:B------:R-:W-:Y:S01]  /*a2d0*/  FFMA.FTZ R0, R0, R242, R245 ;  /* 0x000000f200007223 */ /* 0x000fe200000100f5 */
[----:B------:R-:W-:Y:S01]  /*a2e0*/  F2FP.BF16.F32.PACK_AB R142, R237, R238 ;  /* 0x000000eeed8e723e */ /* 0x000fe200000010ff */
[C---:B------:R-:W-:Y:S05]  /*a2f0*/  HMMA.16816.F32.BF16 R124, R180.reuse, R144, R124 ;  /* 0x00000090b47c723c */ /* 0x040fea000004187c */
[----:B------:R-:W-:Y:S01]  /*a300*/  F2FP.BF16.F32.PACK_AB R143, R236, R235 ;  /* 0x000000ebec8f723e */ /* 0x000fe200000010ff */
[-C--:B------:R-:W-:Y:S01]  /*a310*/  HMMA.16816.F32.BF16 R28, R180, R146.reuse, R28 ;  /* 0x00000092b41c723c */ /* 0x080fe2000004181c */
[----:B------:R-:W-:Y:S04]  /*a320*/  MUFU.EX2 R180, R67 ;  /* 0x0000004300b47308 */ /* 0x000fe80000000800 */
[----:B------:R-:W-:Y:S01]  /*a330*/  F2FP.BF16.F32.PACK_AB R140, R233, R234 ;  /* 0x000000eae98c723e */ /* 0x000fe200000010ff */
[----:B------:R-:W-:Y:S01]  /*a340*/  HMMA.16816.F32.BF16 R128, R172, R146, R128 ;  /* 0x00000092ac80723c */ /* 0x000fe20000041880 */
[----:B------:R-:W2:Y:S04]  /*a350*/  LDSM.16.MT88.4 R144, [R218+0xa400] ;  /* 0x00a40000da90783b */ /* 0x000ea80000004200 */
[----:B------:R-:W-:Y:S01]  /*a360*/  MUFU.EX2 R174, R58 ;  /* 0x0000003a00ae7308 */ /* 0x000fe20000000800 */
[----:B------:R-:W-:Y:S01]  /*a370*/  LOP3.LUT R142, R137, R142, RZ, 0xc0, !PT ;  /* 0x0000008e898e7212 */ /* 0x000fe200078ec0ff */
[----:B------:R-:W-:Y:S01]  /*a380*/  FADD.FTZ R2, R247, R2 ;  /* 0x00000002f7027221 */ /* 0x000fe20000010000 */
[----:B------:R-:W-:Y:S03]  /*a390*/  LOP3.LUT R143, R138, R143, RZ, 0xc0, !PT ;  /* 0x0000008f8a8f7212 */ /* 0x000fe600078ec0ff */
[----:B------:R-:W-:Y:S01]  /*a3a0*/  FADD.FTZ R0, R244, R0 ;  /* 0x00000000f4007221 */ /* 0x000fe20000010000 */
[----:B------:R-:W-:Y:S03]  /*a3b0*/  LOP3.LUT R140, R139, R140, RZ, 0xc0, !PT ;  /* 0x0000008c8b8c7212 */ /* 0x000fe600078ec0ff */
[----:B------:R-:W-:Y:S01]  /*a3c0*/  MUFU.EX2 R175, R59 ;  /* 0x0000003b00af7308 */ /* 0x000fe20000000800 */
[--C-:B------:R-:W-:Y:S01]  /*a3d0*/  HSET2.LE.AND R138, R152, R188.reuse, PT ;  /* 0x000000bc988a7233 */ /* 0x100fe20003803000 */
[----:B------:R-:W-:Y:S01]  /*a3e0*/  FADD.FTZ R0, R252, R0 ;  /* 0x00000000fc007221 */ /* 0x000fe20000010000 */
[--C-:B------:R-:W-:Y:S02]  /*a3f0*/  HSET2.LE.AND R139, R141, R188.reuse, PT ;  /* 0x000000bc8d8b7233 */ /* 0x100fe40003803000 */
[--C-:B------:R-:W-:Y:S01]  /*a400*/  HSET2.LE.AND R137, R153, R188.reuse, PT ;  /* 0x000000bc99897233 */ /* 0x100fe20003803000 */
[----:B------:R-:W-:Y:S01]  /*a410*/  FADD.FTZ R0, R249, R0 ;  /* 0x00000000f9007221 */ /* 0x000fe20000010000 */
[----:B------:R-:W-:Y:S03]  /*a420*/  F2FP.BF16.F32.PACK_AB R152, R214, R213 ;  /* 0x000000d5d698723e */ /* 0x000fe600000010ff */
[----:B------:R-:W-:Y:S01]  /*a430*/  MUFU.EX2 R173, R60 ;  /* 0x0000003c00ad7308 */ /* 0x000fe20000000800 */
[----:B------:R-:W-:Y:S01]  /*a440*/  F2FP.BF16.F32.PACK_AB R141, R215, R232 ;  /* 0x000000e8d78d723e */ /* 0x000fe200000010ff */
[----:B------:R-:W-:Y:S01]  /*a450*/  FADD.FTZ R0, R212, R0 ;  /* 0x00000000d4007221 */ /* 0x000fe20000010000 */
[----:B------:R-:W-:Y:S02]  /*a460*/  LOP3.LUT R152, R138, R152, RZ, 0xc0, !PT ;  /* 0x000000988a987212 */ /* 0x000fe400078ec0ff */
[----:B------:R-:W-:Y:S02]  /*a470*/  LOP3.LUT R141, R137, R141, RZ, 0xc0, !PT ;  /* 0x0000008d898d7212 */ /* 0x000fe400078ec0ff */
[--C-:B------:R-:W-:Y:S03]  /*a480*/  HSET2.LE.AND R137, R176, R188.reuse, PT ;  /* 0x000000bcb0897233 */ /* 0x100fe60003803000 */
[----:B------:R3:W4:Y:S01]  /*a490*/  MUFU.EX2 R172, R62 ;  /* 0x0000003e00ac7308 */ /* 0x0007220000000800 */
[--C-:B------:R-:W-:Y:S02]  /*a4a0*/  HSET2.LE.AND R138, R155, R188.reuse, PT ;  /* 0x000000bc9b8a7233 */ /* 0x100fe40003803000 */
[----:B------:R-:W-:Y:S01]  /*a4b0*/  F2FP.BF16.F32.PACK_AB R153, R205, R212 ;  /* 0x000000d4cd99723e */ /* 0x000fe200000010ff */
[-C--:B-1----:R-:W-:Y:S06]  /*a4c0*/  HMMA.16816.F32.BF16 R4, R140, R148.reuse, R4 ;  /* 0x000000948c04723c */ /* 0x082fec0000041804 */
[----:B------:R-:W-:Y:S01]  /*a4d0*/  MUFU.EX2 R176, R57 ;  /* 0x0000003900b07308 */ /* 0x000fe20000000800 */
[----:B------:R-:W-:Y:S04]  /*a4e0*/  F2FP.BF16.F32.PACK_AB R155, R203, R204 ;  /* 0x000000cccb9b723e */ /* 0x000fe800000010ff */
[----:B------:R-:W-:Y:S02]  /*a4f0*/  LOP3.LUT R153, R139, R153, RZ, 0xc0, !PT ;  /* 0x000000998b997212 */ /* 0x000fe400078ec0ff */
[----:B------:R-:W-:Y:S01]  /*a500*/  LOP3.LUT R154, R137, R154, RZ, 0xc0, !PT ;  /* 0x0000009a899a7212 */ /* 0x000fe200078ec0ff */
[----:B------:R-:W-:Y:S01]  /*a510*/  VIADD R137, R193, 0x1 ;  /* 0x00000001c1897836 */ /* 0x000fe20000000000 */
[----:B------:R-:W-:Y:S01]  /*a520*/  LOP3.LUT R155, R138, R155, RZ, 0xc0, !PT ;  /* 0x0000009b8a9b7212 */ /* 0x000fe200078ec0ff */
[----:B---3--:R-:W-:Y:S01]  /*a530*/  LDSM.16.MT88.4 R60, [R218+0xac00] ;  /* 0x00ac0000da3c783b */ /* 0x008fe20000004200 */
[----:B------:R-:W-:Y:S01]  /*a540*/  MUFU.EX2 R193, R45 ;  /* 0x0000002d00c17308 */ /* 0x000fe20000000800 */
[----:B------:R-:W-:Y:S02]  /*a550*/  F2FP.BF16.F32.PACK_AB R39, R199, R200 ;  /* 0x000000c8c727723e */ /* 0x000fe400000010ff */
[----:B------:R-:W-:Y:S02]  /*a560*/  LOP3.LUT R137, R225, UR23, R137, 0x96, !PT ;  /* 0x00000017e1897c12 */ /* 0x000fe4000f8e9689 */
[C---:B------:R-:W-:Y:S05]  /*a570*/  HMMA.16816.F32.BF16 R8, R152.reuse, R148, R8 ;  /* 0x000000949808723c */ /* 0x040fea0000041808 */
[----:B------:R-:W-:Y:S01]  /*a580*/  MUFU.EX2 R183, R64 ;  /* 0x0000004000b77308 */ /* 0x000fe20000000800 */
[----:B----4-:R-:W-:Y:S01]  /*a590*/  F2FP.BF16.F32.PACK_AB R171, R192, R172 ;  /* 0x000000acc0ab723e */ /* 0x010fe200000010ff */
[-C--:B------:R-:W-:Y:S08]  /*a5a0*/  HMMA.16816.F32.BF16 R12, R152, R150.reuse, R12 ;  /* 0x00000096980c723c */ /* 0x080ff0000004180c */
[----:B------:R-:W-:Y:S01]  /*a5b0*/  MUFU.EX2 R182, R65 ;  /* 0x0000004100b67308 */ /* 0x000fe20000000800 */
[C---:B------:R-:W-:Y:S06]  /*a5c0*/  HMMA.16816.F32.BF16 R16, R140.reuse, R150, R16 ;  /* 0x000000968c10723c */ /* 0x040fec0000041810 */
[-C--:B------:R-:W-:Y:S03]  /*a5d0*/  HMMA.16816.F32.BF16 R68, R140, R156.reuse, R68 ;  /* 0x0000009c8c44723c */ /* 0x080fe60000041844 */
[----:B------:R-:W-:Y:S02]  /*a5e0*/  MUFU.EX2 R181, R66 ;  /* 0x0000004200b57308 */ /* 0x000fe40000000800 */
[----:B------:R-:W-:Y:S01]  /*a5f0*/  IMAD.WIDE.U32 R150, R137, -0x326172a9, RZ ;  /* 0xcd9e8d5789967825 */ /* 0x000fe200078e00ff */
[C---:B------:R-:W-:Y:S05]  /*a600*/  HMMA.16816.F32.BF16 R72, R152.reuse, R156, R72 ;  /* 0x0000009c9848723c */ /* 0x040fea0000041848 */
[C---:B------:R-:W-:Y:S01]  /*a610*/  LOP3.LUT R148, R151.reuse, UR15, R196, 0x96, !PT ;  /* 0x0000000f97947c12 */ /* 0x040fe2000f8e96c4 */
[-C--:B------:R-:W-:Y:S01]  /*a620*/  HMMA.16816.F32.BF16 R76, R152, R158.reuse, R76 ;  /* 0x0000009e984c723c */ /* 0x080fe2000004184c */
[----:B------:R1:W3:Y:S04]  /*a630*/  MUFU.EX2 R196, R44 ;  /* 0x0000002c00c47308 */ /* 0x0002e80000000800 */
[----:B------:R-:W-:Y:S01]  /*a640*/  LOP3.LUT R138, R151, UR15, R250, 0x96, !PT ;  /* 0x0000000f978a7c12 */ /* 0x000fe2000f8e96fa */
[C---:B------:R-:W-:Y:S05]  /*a650*/  HMMA.16816.F32.BF16 R80, R140.reuse, R158, R80 ;  /* 0x0000009e8c50723c */ /* 0x040fea0000041850 */
[--C-:B------:R-:W-:Y:S01]  /*a660*/  LOP3.LUT R164, R207, UR18, R150.reuse, 0x96, !PT ;  /* 0x00000012cfa47c12 */ /* 0x100fe2000f8e9696 */
[-C--:B------:R-:W-:Y:S05]  /*a670*/  HMMA.16816.F32.BF16 R84, R140, R160.reuse, R84 ;  /* 0x000000a08c54723c */ /* 0x080fea0000041854 */
[----:B------:R-:W-:Y:S01]  /*a680*/  LOP3.LUT R137, R209, UR18, R150, 0x96, !PT ;  /* 0x00000012d1897c12 */ /* 0x000fe2000f8e9696 */
[C---:B------:R-:W-:Y:S05]  /*a690*/  HMMA.16816.F32.BF16 R88, R152.reuse, R160, R88 ;  /* 0x000000a09858723c */ /* 0x040fea0000041858 */
[----:B------:R-:W-:Y:S01]  /*a6a0*/  IMAD.WIDE.U32 R148, R148, -0x2daee0ad, RZ ;  /* 0xd2511f5394947825 */ /* 0x000fe200078e00ff */
[-C--:B------:R-:W-:Y:S05]  /*a6b0*/  HMMA.16816.F32.BF16 R92, R152, R162.reuse, R92 ;  /* 0x000000a2985c723c */ /* 0x080fea000004185c */
[----:B------:R-:W-:Y:S01]  /*a6c0*/  IMAD.WIDE.U32 R164, R164, -0x2daee0ad, RZ ;  /* 0xd2511f53a4a47825 */ /* 0x000fe200078e00ff */
[C---:B------:R-:W-:Y:S05]  /*a6d0*/  HMMA.16816.F32.BF16 R96, R140.reuse, R162, R96 ;  /* 0x000000a28c60723c */ /* 0x040fea0000041860 */
[----:B------:R-:W-:Y:S01]  /*a6e0*/  IMAD.WIDE.U32 R138, R138, -0x2daee0ad, RZ ;  /* 0xd2511f538a8a7825 */ /* 0x000fe200078e00ff */
[-C--:B--2---:R-:W-:Y:S05]  /*a6f0*/  HMMA.16816.F32.BF16 R100, R140, R144.reuse, R100 ;  /* 0x000000908c64723c */ /* 0x084fea0000041864 */
[----:B------:R-:W-:Y:S01]  /*a700*/  IMAD.WIDE.U32 R158, R137, -0x2daee0ad, RZ ;  /* 0xd2511f53899e7825 */ /* 0x000fe200078e00ff */
[C---:B------:R-:W-:Y:S05]  /*a710*/  HMMA.16816.F32.BF16 R104, R152.reuse, R144, R104 ;  /* 0x000000909868723c */ /* 0x040fea0000041868 */
[----:B------:R-:W-:Y:S01]  /*a720*/  LOP3.LUT R150, R149, UR13, R228, 0x96, !PT ;  /* 0x0000000d95967c12 */ /* 0x000fe2000f8e96e4 */
[-C--:B------:R-:W-:Y:S05]  /*a730*/  HMMA.16816.F32.BF16 R32, R152, R146.reuse, R32 ;  /* 0x000000929820723c */ /* 0x080fea0000041820 */
[----:B------:R-:W-:Y:S01]  /*a740*/  LOP3.LUT R149, R165, UR11, R148, 0x96, !PT ;  /* 0x0000000ba5957c12 */ /* 0x000fe2000f8e9694 */
[C---:B------:R-:W-:Y:S05]  /*a750*/  HMMA.16816.F32.BF16 R108, R140.reuse, R146, R108 ;  /* 0x000000928c6c723c */ /* 0x040fea000004186c */
[----:B------:R-:W-:Y:S01]  /*a760*/  LOP3.LUT R148, R139, UR13, R226, 0x96, !PT ;  /* 0x0000000d8b947c12 */ /* 0x000fe2000f8e96e2 */
[----:B------:R-:W-:Y:S01]  /*a770*/  IMAD.WIDE.U32 R166, R149, -0x326172a9, RZ ;  /* 0xcd9e8d5795a67825 */ /* 0x000fe200078e00ff */
[----:B------:R-:W-:Y:S04]  /*a780*/  LOP3.LUT R137, R159, UR11, R138, 0x96, !PT ;  /* 0x0000000b9f897c12 */ /* 0x000fe8000f8e968a */
[----:B------:R-:W-:Y:S01]  /*a790*/  IMAD.WIDE.U32 R148, R148, -0x326172a9, RZ ;  /* 0xcd9e8d5794947825 */ /* 0x000fe200078e00ff */
[----:B-1----:R-:W-:Y:S03]  /*a7a0*/  F2FP.BF16.F32.PACK_AB R44, R197, R198 ;  /* 0x000000c6c52c723e */ /* 0x002fe600000010ff */
[----:B------:R-:W-:Y:S01]  /*a7b0*/  IMAD.WIDE.U32 R168, R137, -0x326172a9, RZ ;  /* 0xcd9e8d5789a87825 */ /* 0x000fe200078e00ff */
[----:B------:R-:W-:Y:S03]  /*a7c0*/  LOP3.LUT R156, R149, UR12, R208, 0x96, !PT ;  /* 0x0000000c959c7c12 */ /* 0x000fe6000f8e96d0 */
[----:B------:R-:W-:Y:S01]  /*a7d0*/  IMAD.WIDE.U32 R138, R150, -0x326172a9, RZ ;  /* 0xcd9e8d57968a7825 */ /* 0x000fe200078e00ff */
[----:B------:R-:W-:Y:S02]  /*a7e0*/  LOP3.LUT R159, R169, UR10, R148, 0x96, !PT ;  /* 0x0000000aa99f7c12 */ /* 0x000fe4000f8e9694 */
[----:B------:R-:W1:Y:S01]  /*a7f0*/  LDSM.16.MT88.4 R148, [R216+0xb400] ;  /* 0x00b40000d894783b */ /* 0x000e620000004200 */
[----:B------:R-:W-:Y:S01]  /*a800*/  IMAD.MOV.U32 R207, RZ, RZ, R201 ;  /* 0x000000ffffcf7224 */ /* 0x000fe200078e00c9 */
[----:B------:R-:W-:Y:S01]  /*a810*/  LOP3.LUT R139, R139, UR12, R206, 0x96, !PT ;  /* 0x0000000c8b8b7c12 */ /* 0x000fe2000f8e96ce */
[----:B------:R-:W2:Y:S01]  /*a820*/  MUFU.EX2 R201, R49 ;  /* 0x0000003100c97308 */ /* 0x000ea20000000800 */
[----:B------:R-:W-:Y:S01]  /*a830*/  LOP3.LUT R137, R167, UR10, R138, 0x96, !PT ;  /* 0x0000000aa7897c12 */ /* 0x000fe2000f8e968a */
[----:B------:R-:W-:Y:S01]  /*a840*/  IMAD.WIDE.U32 R156, R156, -0x2daee0ad, RZ ;  /* 0xd2511f539c9c7825 */ /* 0x000fe200078e00ff */
[----:B------:R-:W-:Y:S03]  /*a850*/  F2FP.BF16.F32.PACK_AB R169, R175, R174 ;  /* 0x000000aeafa9723e */ /* 0x000fe600000010ff */
[----:B------:R-:W-:Y:S01]  /*a860*/  IMAD.WIDE.U32 R138, R139, -0x2daee0ad, RZ ;  /* 0xd2511f538b8a7825 */ /* 0x000fe200078e00ff */
[----:B------:R-:W-:Y:S03]  /*a870*/  LOP3.LUT R158, R157, UR9, R158, 0x96, !PT ;  /* 0x000000099d9e7c12 */ /* 0x000fe6000f8e969e */
[----:B------:R3:W-:Y:S01]  /*a880*/  MUFU.EX2 R167, R40 ;  /* 0x0000002800a77308 */ /* 0x0007e20000000800 */
[----:B------:R-:W-:Y:S01]  /*a890*/  IMAD.WIDE.U32 R160, R137, -0x2daee0ad, RZ ;  /* 0xd2511f5389a07825 */ /* 0x000fe200078e00ff */
[----:B------:R-:W-:Y:S03]  /*a8a0*/  LOP3.LUT R164, R139, UR9, R164, 0x96, !PT ;  /* 0x000000098ba47c12 */ /* 0x000fe6000f8e96a4 */
[----:B------:R-:W-:Y:S01]  /*a8b0*/  IMAD.WIDE.U32 R162, R159, -0x2daee0ad, RZ ;  /* 0xd2511f539fa27825 */ /* 0x000fe200078e00ff */
[----:B------:R-:W-:Y:S03]  /*a8c0*/  LOP3.LUT R138, R161, UR5, R138, 0x96, !PT ;  /* 0x00000005a18a7c12 */ /* 0x000fe6000f8e968a */
[----:B------:R-:W-:Y:S01]  /*a8d0*/  IMAD.WIDE.U32 R164, R164, -0x326172a9, RZ ;  /* 0xcd9e8d57a4a47825 */ /* 0x000fe200078e00ff */
[----:B------:R-:W-:Y:S03]  /*a8e0*/  LOP3.LUT R156, R163, UR5, R156, 0x96, !PT ;  /* 0x00000005a39c7c12 */ /* 0x000fe6000f8e969c */
[----:B------:R-:W-:Y:S01]  /*a8f0*/  IMAD.WIDE.U32 R138, R138, -0x326172a9, RZ ;  /* 0xcd9e8d578a8a7825 */ /* 0x000fe200078e00ff */
[----:B------:R-:W-:Y:S02]  /*a900*/  LOP3.LUT R64, R165, UR8, R166, 0x96, !PT ;  /* 0x00000008a5407c12 */ /* 0x000fe4000f8e96a6 */
[----:B---3--:R-:W-:Y:S01]  /*a910*/  F2FP.BF16.F32.PACK_AB R40, R193, R196 ;  /* 0x000000c4c128723e */ /* 0x008fe200000010ff */
[----:B------:R-:W-:Y:S01]  /*a920*/  IMAD.WIDE.U32 R158, R158, -0x326172a9, RZ ;  /* 0xcd9e8d579e9e7825 */ /* 0x000fe200078e00ff */
[C---:B------:R-:W-:Y:S02]  /*a930*/  LOP3.LUT R48, R138.reuse, 0xffff, RZ, 0xc0, !PT ;  /* 0x0000ffff8a307812 */ /* 0x040fe400078ec0ff */
[----:B------:R-:W-:Y:S01]  /*a940*/  LOP3.LUT R49, R138, 0xff, RZ, 0xc0, !PT ;  /* 0x000000ff8a317812 */ /* 0x000fe200078ec0ff */
[----:B------:R-:W-:Y:S01]  /*a950*/  IMAD.MOV.U32 R206, RZ, RZ, R186 ;  /* 0x000000ffffce7224 */ /* 0x000fe200078e00ba */
[----:B------:R-:W-:Y:S01]  /*a960*/  SHF.R.U32.HI R48, RZ, 0x8, R48 ;  /* 0x00000008ff307819 */ /* 0x000fe20000011630 */
[----:B------:R-:W-:Y:S01]  /*a970*/  MUFU.EX2 R186, R47 ;  /* 0x0000002f00ba7308 */ /* 0x000fe20000000800 */
[----:B------:R-:W-:Y:S01]  /*a980*/  SHF.R.U32.HI R144, RZ, 0x18, R138 ;  /* 0x00000018ff907819 */ /* 0x000fe2000001168a */
[----:B------:R-:W-:Y:S01]  /*a990*/  IMAD.MOV.U32 R209, RZ, RZ, R187 ;  /* 0x000000ffffd17224 */ /* 0x000fe200078e00bb */
[----:B------:R-:W-:Y:S01]  /*a9a0*/  PRMT R157, R49, 0x5410, R48 ;  /* 0x00005410319d7816 */ /* 0x000fe20000000030 */
[----:B------:R-:W-:Y:S01]  /*a9b0*/  IMAD.WIDE.U32 R48, R156, -0x326172a9, RZ ;  /* 0xcd9e8d579c307825 */ /* 0x000fe200078e00ff */
[-C--:B-1----:R-:W-:Y:S03]  /*a9c0*/  HMMA.16816.F32.BF16 R112, R140, R148.reuse, R112 ;  /* 0x000000948c70723c */ /* 0x082fe60000041870 */
[----:B------:R-:W-:Y:S02]  /*a9d0*/  SHF.R.U32.HI R137, RZ, 0x10, R138 ;  /* 0x00000010ff897819 */ /* 0x000fe4000001168a */
[----:B------:R1:W3:Y:S01]  /*a9e0*/  MUFU.EX2 R187, R46 ;  /* 0x0000002e00bb7308 */ /* 0x0002e20000000800 */
[----:B------:R-:W-:Y:S01]  /*a9f0*/  LOP3.LUT R138, R139, UR17, R164, 0x96, !PT ;  /* 0x000000118b8a7c12 */ /* 0x000fe2000f8e96a4 */
[C---:B------:R-:W-:Y:S04]  /*aa00*/  HMMA.16816.F32.BF16 R116, R152.reuse, R148, R116 ;  /* 0x000000949874723c */ /* 0x040fe80000041874 */
[----:B------:R-:W-:Y:S02]  /*aa10*/  LOP3.LUT R137, R137, 0xff, RZ, 0xc0, !PT ;  /* 0x000000ff89897812 */ /* 0x000fe400078ec0ff */
[-C--:B------:R-:W-:Y:S02]  /*aa20*/  HMMA.16816.F32.BF16 R20, R152, R150.reuse, R20 ;  /* 0x000000969814723c */ /* 0x080fe40000041814 */
[----:B------:R4:W-:Y:S03]  /*aa30*/  MUFU.EX2 R164, R42 ;  /* 0x0000002a00a47308 */ /* 0x0009e60000000800 */
[----:B------:R-:W-:Y:S01]  /*aa40*/  LOP3.LUT R50, R48, 0xffff, RZ, 0xc0, !PT ;  /* 0x0000ffff30327812 */ /* 0x000fe200078ec0ff */
[C---:B------:R-:W-:Y:S05]  /*aa50*/  HMMA.16816.F32.BF16 R120, R140.reuse, R150, R120 ;  /* 0x000000968c78723c */ /* 0x040fea0000041878 */
[----:B------:R-:W-:Y:S01]  /*aa60*/  LOP3.LUT R51, R138, 0xffff, RZ, 0xc0, !PT ;  /* 0x0000ffff8a337812 */ /* 0x000fe200078ec0ff */
[----:B------:R-:W-:Y:S01]  /*aa70*/  IMAD.MOV.U32 R208, RZ, RZ, R184 ;  /* 0x000000ffffd07224 */ /* 0x000fe200078e00b8 */
[----:B------:R-:W-:Y:S01]  /*aa80*/  PRMT R156, R137, 0x5410, R144 ;  /* 0x00005410899c7816 */ /* 0x000fe20000000090 */
[----:B------:R5:W3:Y:S03]  /*aa90*/  MUFU.EX2 R184, R43 ;  /* 0x0000002b00b87308 */ /* 0x000ae60000000800 */
[----:B------:R-:W-:Y:S01]  /*aaa0*/  LOP3.LUT R144, R48, 0xff, RZ, 0xc0, !PT ;  /* 0x000000ff30907812 */ /* 0x000fe200078ec0ff */
[----:B------:R-:W-:Y:S01]  /*aab0*/  IMAD.WIDE.U32 R64, R64, -0x2daee0ad, RZ ;  /* 0xd2511f5340407825 */ /* 0x000fe200078e00ff */
[----:B------:R-:W-:Y:S02]  /*aac0*/  SHF.R.U32.HI R50, RZ, 0x8, R50 ;  /* 0x00000008ff327819 */ /* 0x000fe40000011632 */
[----:B------:R-:W-:Y:S01]  /*aad0*/  SHF.R.U32.HI R51, RZ, 0x8, R51 ;  /* 0x00000008ff337819 */ /* 0x000fe20000011633 */
[----:B------:R-:W-:Y:S01]  /*aae0*/  IMAD.MOV.U32 R165, RZ, RZ, R179 ;  /* 0x000000ffffa57224 */ /* 0x000fe200078e00b3 */
[----:B------:R-:W-:Y:S01]  /*aaf0*/  LOP3.LUT R139, R138, 0xff, RZ, 0xc0, !PT ;  /* 0x000000ff8a8b7812 */ /* 0x000fe200078ec0ff */
[----:B------:R3:W3:Y:S01]  /*ab00*/  MUFU.EX2 R179, R52 ;  /* 0x0000003400b37308 */ /* 0x0006e20000000800 */
[----:B------:R-:W-:Y:S01]  /*ab10*/  SHF.R.U32.HI R36, RZ, 0x10, R138 ;  /* 0x00000010ff247819 */ /* 0x000fe2000001168a */
[----:B------:R-:W-:Y:S01]  /*ab20*/  IMAD.MOV.U32 R166, RZ, RZ, R170 ;  /* 0x000000ffffa67224 */ /* 0x000fe200078e00aa */
[----:B------:R-:W-:Y:S01]  /*ab30*/  LOP3.LUT R137, R49, UR17, R158, 0x96, !PT ;  /* 0x0000001131897c12 */ /* 0x000fe2000f8e969e */
[----:B------:R-:W-:Y:S01]  /*ab40*/  FADD.FTZ R2, R208, R2 ;  /* 0x00000002d0027221 */ /* 0x000fe20000010000 */
[--C-:B------:R-:W-:Y:S02]  /*ab50*/  SHF.R.U32.HI R146, RZ, 0x10, R48.reuse ;  /* 0x00000010ff927819 */ /* 0x100fe40000011630 */
[----:B------:R-:W-:Y:S01]  /*ab60*/  SHF.R.U32.HI R145, RZ, 0x18, R48 ;  /* 0x00000018ff917819 */ /* 0x000fe20000011630 */
[----:B------:R-:W-:Y:S01]  /*ab70*/  FADD.FTZ R2, R207, R2 ;  /* 0x00000002cf027221 */ /* 0x000fe20000010000 */
[----:B------:R-:W-:Y:S02]  /*ab80*/  PRMT R158, R144, 0x5410, R50 ;  /* 0x00005410909e7816 */ /* 0x000fe40000000032 */
[----:B------:R-:W-:Y:S01]  /*ab90*/  PRMT R139, R139, 0x5410, R51 ;  /* 0x000054108b8b7816 */ /* 0x000fe20000000033 */
[----:B------:R-:W-:Y:S01]  /*aba0*/  FADD.FTZ R2, R213, R2 ;  /* 0x00000002d5027221 */ /* 0x000fe20000010000 */
[----:B------:R-:W4:Y:S01]  /*abb0*/  LDSM.16.MT88.4 R48, [R218+0xb400] ;  /* 0x00b40000da30783b */ /* 0x000f220000004200 */
[----:B------:R-:W-:Y:S02]  /*abc0*/  SHF.R.U32.HI R138, RZ, 0x18, R138 ;  /* 0x00000018ff8a7819 */ /* 0x000fe4000001168a */
[----:B------:R-:W-:Y:S02]  /*abd0*/  LOP3.LUT R36, R36, 0xff, RZ, 0xc0, !PT ;  /* 0x000000ff24247812 */ /* 0x000fe400078ec0ff */
[----:B------:R-:W-:Y:S02]  /*abe0*/  LOP3.LUT R37, R146, 0xff, RZ, 0xc0, !PT ;  /* 0x000000ff92257812 */ /* 0x000fe400078ec0ff */
[----:B------:R-:W-:Y:S02]  /*abf0*/  PRMT R138, R36, 0x5410, R138 ;  /* 0x00005410248a7816 */ /* 0x000fe4000000008a */
[----:B------:R-:W-:Y:S02]  /*ac00*/  LOP3.LUT R36, R137, 0xffff, RZ, 0xc0, !PT ;  /* 0x0000ffff89247812 */ /* 0x000fe400078ec0ff */
[----:B------:R-:W-:Y:S02]  /*ac10*/  PRMT R149, R37, 0x5410, R145 ;  /* 0x0000541025957816 */ /* 0x000fe40000000091 */
[----:B------:R-:W-:Y:S01]  /*ac20*/  LOP3.LUT R37, R137, 0xff, RZ, 0xc0, !PT ;  /* 0x000000ff89257812 */ /* 0x000fe200078ec0ff */
[----:B------:R-:W-:Y:S01]  /*ac30*/  LDSM.16.MT88.4 R144, [R218+0x9800] ;  /* 0x00980000da90783b */ /* 0x000fe20000004200 */
[----:B------:R-:W-:Y:S02]  /*ac40*/  SHF.R.U32.HI R36, RZ, 0x8, R36 ;  /* 0x00000008ff247819 */ /* 0x000fe40000011624 */
[--C-:B------:R-:W-:Y:S01]  /*ac50*/  HSET2.LE.AND R38, R157, R188.reuse, PT ;  /* 0x000000bc9d267233 */ /* 0x100fe20003803000 */
[----:B------:R-:W-:Y:S01]  /*ac60*/  IMAD.MOV.U32 R157, RZ, RZ, R178 ;  /* 0x000000ffff9d7224 */ /* 0x000fe200078e00b2 */
[----:B------:R-:W-:Y:S01]  /*ac70*/  PRMT R148, R37, 0x5410, R36 ;  /* 0x0000541025947816 */ /* 0x000fe20000000024 */
[----:B------:R3:W3:Y:S01]  /*ac80*/  MUFU.EX2 R178, R54 ;  /* 0x0000003600b27308 */ /* 0x0006e20000000800 */
[----:B--2---:R-:W-:Y:S02]  /*ac90*/  F2FP.BF16.F32.PACK_AB R36, R201, R202 ;  /* 0x000000cac924723e */ /* 0x004fe400000010ff */
[--C-:B------:R-:W-:Y:S01]  /*aca0*/  HSET2.LE.AND R37, R156, R188.reuse, PT ;  /* 0x000000bc9c257233 */ /* 0x100fe20003803000 */
[----:B------:R-:W-:Y:S01]  /*acb0*/  FFMA.FTZ R156, R3, R240, R246 ;  /* 0x000000f0039c7223 */ /* 0x000fe200000100f6 */
[----:B------:R-:W-:Y:S02]  /*acc0*/  LOP3.LUT R38, R38, R36, RZ, 0xc0, !PT ;  /* 0x0000002426267212 */ /* 0x000fe400078ec0ff */
[--C-:B------:R-:W-:Y:S02]  /*acd0*/  SHF.R.U32.HI R36, RZ, 0x10, R137.reuse ;  /* 0x00000010ff247819 */ /* 0x100fe40000011689 */
[--C-:B------:R-:W-:Y:S02]  /*ace0*/  HSET2.LE.AND R45, R138, R188.reuse, PT ;  /* 0x000000bc8a2d7233 */ /* 0x100fe40003803000 */
[----:B-1----:R-:W-:Y:S02]  /*acf0*/  LOP3.LUT R46, R36, 0xff, RZ, 0xc0, !PT ;  /* 0x000000ff242e7812 */ /* 0x002fe400078ec0ff */
[----:B------:R-:W-:Y:S02]  /*ad00*/  LOP3.LUT R39, R37, R39, RZ, 0xc0, !PT ;  /* 0x0000002725277212 */ /* 0x000fe400078ec0ff */
[--C-:B------:R-:W-:Y:S02]  /*ad10*/  HSET2.LE.AND R36, R139, R188.reuse, PT ;  /* 0x000000bc8b247233 */ /* 0x100fe40003803000 */
[----:B------:R-:W-:Y:S02]  /*ad20*/  SHF.R.U32.HI R137, RZ, 0x18, R137 ;  /* 0x00000018ff897819 */ /* 0x000fe40000011689 */
[----:B------:R-:W-:Y:S01]  /*ad30*/  F2FP.BF16.F32.PACK_AB R37, R195, R194 ;  /* 0x000000c2c325723e */ /* 0x000fe200000010ff */
[-C--:B----4-:R-:W-:Y:S03]  /*ad40*/  HMMA.16816.F32.BF16 R24, R140, R48.reuse, R24 ;  /* 0x000000308c18723c */ /* 0x090fe60000041818 */
[----:B------:R-:W-:Y:S02]  /*ad50*/  PRMT R137, R46, 0x5410, R137 ;  /* 0x000054102e897816 */ /* 0x000fe40000000089 */
[----:B------:R-:W-:Y:S01]  /*ad60*/  LOP3.LUT R36, R36, R44, RZ, 0xc0, !PT ;  /* 0x0000002c24247212 */ /* 0x000fe200078ec0ff */
[C---:B------:R-:W-:Y:S05]  /*ad70*/  HMMA.16816.F32.BF16 R124, R152.reuse, R48, R124 ;  /* 0x00000030987c723c */ /* 0x040fea000004187c */
[----:B------:R-:W-:Y:S01]  /*ad80*/  LOP3.LUT R37, R45, R37, RZ, 0xc0, !PT ;  /* 0x000000252d257212 */ /* 0x000fe200078ec0ff */
[-C--:B------:R-:W-:Y:S01]  /*ad90*/  HMMA.16816.F32.BF16 R28, R152, R50.reuse, R28 ;  /* 0x00000032981c723c */ /* 0x080fe2000004181c */
[----:B------:R-:W1:Y:S04]  /*ada0*/  LDSM.16.MT88.4 R44, [R216+0x9800] ;  /* 0x00980000d82c783b */ /* 0x000e680000004200 */
[--C-:B------:R-:W-:Y:S01]  /*adb0*/  HSET2.LE.AND R48, R148, R188.reuse, PT ;  /* 0x000000bc94307233 */ /* 0x100fe20003803000 */
[----:B------:R-:W-:Y:S03]  /*adc0*/  HMMA.16816.F32.BF16 R128, R140, R50, R128 ;  /* 0x000000328c80723c */ /* 0x000fe60000041880 */
[----:B------:R-:W-:Y:S02]  /*add0*/  LDSM.16.MT88.4 R152, [R216+0x9c00] ;  /* 0x009c0000d898783b */ /* 0x000fe40000004200 */
[--C-:B------:R-:W-:Y:S02]  /*ade0*/  HSET2.LE.AND R42, R158, R188.reuse, PT ;  /* 0x000000bc9e2a7233 */ /* 0x100fe40003803000 */
[--C-:B-----5:R-:W-:Y:S04]  /*adf0*/  HSET2.LE.AND R43, R149, R188.reuse, PT ;  /* 0x000000bc952b7233 */ /* 0x120fe80003803000 */
[--C-:B------:R-:W-:Y:S02]  /*ae00*/  HSET2.LE.AND R50, R137, R188.reuse, PT ;  /* 0x000000bc89327233 */ /* 0x100fe40003803000 */
[----:B---3--:R-:W-:Y:S02]  /*ae10*/  F2FP.BF16.F32.PACK_AB R41, R186, R187 ;  /* 0x000000bbba29723e */ /* 0x008fe400000010ff */
[----:B------:R-:W-:Y:S02]  /*ae20*/  F2FP.BF16.F32.PACK_AB R49, R185, R167 ;  /* 0x000000a7b931723e */ /* 0x000fe400000010ff */
[----:B------:R-:W-:Y:S02]  /*ae30*/  F2FP.BF16.F32.PACK_AB R51, R184, R164 ;  /* 0x000000a4b833723e */ /* 0x000fe400000010ff */
[----:B------:R-:W-:Y:S02]  /*ae40*/  LOP3.LUT R42, R42, R40, RZ, 0xc0, !PT ;  /* 0x000000282a2a7212 */ /* 0x000fe400078ec0ff */
[----:B------:R-:W-:Y:S02]  /*ae50*/  LOP3.LUT R43, R43, R41, RZ, 0xc0, !PT ;  /* 0x000000292b2b7212 */ /* 0x000fe400078ec0ff */
[----:B------:R-:W-:Y:S02]  /*ae60*/  LOP3.LUT R40, R48, R49, RZ, 0xc0, !PT ;  /* 0x0000003130287212 */ /* 0x000fe400078ec0ff */
[----:B------:R-:W-:Y:S02]  /*ae70*/  LOP3.LUT R41, R50, R51, RZ, 0xc0, !PT ;  /* 0x0000003332297212 */ /* 0x000fe400078ec0ff */
[----:B------:R-:W2:Y:S01]  /*ae80*/  LDSM.16.MT88.4 R48, [R216+0xa800] ;  /* 0x00a80000d830783b */ /* 0x000ea20000004200 */
[C---:B------:R-:W-:Y:S02]  /*ae90*/  LOP3.LUT R139, R64.reuse, 0xff, RZ, 0xc0, !PT ;  /* 0x000000ff408b7812 */ /* 0x040fe400078ec0ff */
[----:B------:R-:W-:Y:S02]  /*aea0*/  LOP3.LUT R66, R65, UR16, R160, 0x96, !PT ;  /* 0x0000001041427c12 */ /* 0x000fe4000f8e96a0 */
[----:B------:R-:W-:Y:S02]  /*aeb0*/  LOP3.LUT R65, R64, 0xffff, RZ, 0xc0, !PT ;  /* 0x0000ffff40417812 */ /* 0x000fe400078ec0ff */
[----:B------:R-:W-:Y:S01]  /*aec0*/  SHF.R.U32.HI R137, RZ, 0x18, R64 ;  /* 0x00000018ff897819 */ /* 0x000fe20000011640 */
[-C--:B-1----:R-:W-:Y:S05]  /*aed0*/  HMMA.16816.F32.BF16 R4, R36, R44.reuse, R4 ;  /* 0x0000002c2404723c */ /* 0x082fea0000041804 */
[----:B------:R-:W-:Y:S01]  /*aee0*/  SHF.R.U32.HI R55, RZ, 0x8, R65 ;  /* 0x00000008ff377819 */ /* 0x000fe20000011641 */
[C---:B------:R-:W-:Y:S05]  /*aef0*/  HMMA.16816.F32.BF16 R8, R40.reuse, R44, R8 ;  /* 0x0000002c2808723c */ /* 0x040fea0000041808 */
[----:B------:R-:W-:Y:S01]  /*af00*/  PRMT R141, R139, 0x5410, R55 ;  /* 0x000054108b8d7816 */ /* 0x000fe20000000037 */
[-C--:B------:R-:W-:Y:S05]  /*af10*/  HMMA.16816.F32.BF16 R12, R40, R46.reuse, R12 ;  /* 0x0000002e280c723c */ /* 0x080fea000004180c */
[----:B------:R-:W-:Y:S01]  /*af20*/  SHF.R.U32.HI R55, RZ, 0x10, R66 ;  /* 0x00000010ff377819 */ /* 0x000fe20000011642 */
[C---:B------:R-:W-:Y:S01]  /*af30*/  HMMA.16816.F32.BF16 R16, R36.reuse, R46, R16 ;  /* 0x0000002e2410723c */ /* 0x040fe20000041810 */
[----:B------:R-:W1:Y:S04]  /*af40*/  LDSM.16.MT88.4 R44, [R218+0xa800] ;  /* 0x00a80000da2c783b */ /* 0x000e680000004200 */
[----:B------:R-:W-:Y:S01]  /*af50*/  LOP3.LUT R55, R55, 0xff, RZ, 0xc0, !PT ;  /* 0x000000ff37377812 */ /* 0x000fe200078ec0ff */
[-C--:B------:R-:W-:Y:S05]  /*af60*/  HMMA.16816.F32.BF16 R68, R36, R144.reuse, R68 ;  /* 0x000000902444723c */ /* 0x080fea0000041844 */
[----:B------:R-:W-:Y:S01]  /*af70*/  F2FP.BF16.F32.PACK_AB R3, R182, R183 ;  /* 0x000000b7b603723e */ /* 0x000fe200000010ff */
[C---:B------:R-:W-:Y:S05]  /*af80*/  HMMA.16816.F32.BF16 R72, R40.reuse, R144, R72 ;  /* 0x000000902848723c */ /* 0x040fea0000041848 */
[----:B------:R-:W-:Y:S01]  /*af90*/  LOP3.LUT R52, R159, UR8, R168, 0x96, !PT ;  /* 0x000000089f347c12 */ /* 0x000fe2000f8e96a8 */
[-C--:B------:R-:W-:Y:S05]  /*afa0*/  HMMA.16816.F32.BF16 R76, R40, R146.reuse, R76 ;  /* 0x00000092284c723c */ /* 0x080fea000004184c */
[----:B------:R-:W-:Y:S01]  /*afb0*/  IMAD.WIDE.U32 R52, R52, -0x2daee0ad, RZ ;  /* 0xd2511f5334347825 */ /* 0x000fe200078e00ff */
[C---:B------:R-:W-:Y:S05]  /*afc0*/  HMMA.16816.F32.BF16 R80, R36.reuse, R146, R80 ;  /* 0x000000922450723c */ /* 0x040fea0000041850 */
[----:B------:R-:W-:Y:S01]  /*afd0*/  LOP3.LUT R54, R53, UR16, R162, 0x96, !PT ;  /* 0x0000001035367c12 */ /* 0x000fe2000f8e96a2 */
[-C--:B--2---:R-:W-:Y:S05]  /*afe0*/  HMMA.16816.F32.BF16 R84, R36, R48.reuse, R84 ;  /* 0x000000302454723c */ /* 0x084fea0000041854 */
[--C-:B------:R-:W-:Y:S01]  /*aff0*/  SHF.R.U32.HI R67, RZ, 0x10, R52.reuse ;  /* 0x00000010ff437819 */ /* 0x100fe20000011634 */
[C---:B------:R-:W-:Y:S05]  /*b000*/  HMMA.16816.F32.BF16 R88, R40.reuse, R48, R88 ;  /* 0x000000302858723c */ /* 0x040fea0000041858 */
[----:B------:R-:W-:Y:S01]  /*b010*/  SHF.R.U32.HI R65, RZ, 0x18, R52 ;  /* 0x00000018ff417819 */ /* 0x000fe20000011634 */
[-C--:B------:R-:W-:Y:S05]  /*b020*/  HMMA.16816.F32.BF16 R92, R40, R50.reuse, R92 ;  /* 0x00000032285c723c */ /* 0x080fea000004185c */
[----:B------:R-:W-:Y:S01]  /*b030*/  IMAD.MOV.U32 R159, RZ, RZ, R177 ;  /* 0x000000ffff9f7224 */ /* 0x000fe200078e00b1 */
[C---:B------:R-:W-:Y:S01]  /*b040*/  HMMA.16816.F32.BF16 R96, R36.reuse, R50, R96 ;  /* 0x000000322460723c */ /* 0x040fe20000041860 */
[----:B------:R-:W2:Y:S01]  /*b050*/  LDSM.16.MT88.4 R48, [R216+0xb800] ;  /* 0x00b80000d830783b */ /* 0x000ea20000004200 */
[----:B------:R3:W4:Y:S03]  /*b060*/  MUFU.EX2 R177, R56 ;  /* 0x0000003800b17308 */ /* 0x0007260000000800 */
[----:B------:R-:W-:Y:S01]  /*b070*/  SHF.R.U32.HI R138, RZ, 0x10, R64 ;  /* 0x00000010ff8a7819 */ /* 0x000fe20000011640 */
[-C--:B-1----:R-:W-:Y:S05]  /*b080*/  HMMA.16816.F32.BF16 R100, R36, R44.reuse, R100 ;  /* 0x0000002c2464723c */ /* 0x082fea0000041864 */
[----:B------:R-:W-:Y:S01]  /*b090*/  LOP3.LUT R64, R52, 0xffff, RZ, 0xc0, !PT ;  /* 0x0000ffff34407812 */ /* 0x000fe200078ec0ff */
[C---:B------:R-:W-:Y:S05]  /*b0a0*/  HMMA.16816.F32.BF16 R104, R40.reuse, R44, R104 ;  /* 0x0000002c2868723c */ /* 0x040fea0000041868 */
[----:B------:R-:W-:Y:S01]  /*b0b0*/  LOP3.LUT R53, R138, 0xff, RZ, 0xc0, !PT ;  /* 0x000000ff8a357812 */ /* 0x000fe200078ec0ff */
[-C--:B------:R-:W-:Y:S05]  /*b0c0*/  HMMA.16816.F32.BF16 R32, R40, R46.reuse, R32 ;  /* 0x0000002e2820723c */ /* 0x080fea0000041820 */
[C---:B------:R-:W-:Y:S01]  /*b0d0*/  LOP3.LUT R44, R66.reuse, 0xffff, RZ, 0xc0, !PT ;  /* 0x0000ffff422c7812 */ /* 0x040fe200078ec0ff */
[C---:B------:R-:W-:Y:S05]  /*b0e0*/  HMMA.16816.F32.BF16 R108, R36.reuse, R46, R108 ;  /* 0x0000002e246c723c */ /* 0x040fea000004186c */
[----:B------:R-:W-:Y:S02]  /*b0f0*/  LOP3.LUT R45, R67, 0xff, RZ, 0xc0, !PT ;  /* 0x000000ff432d7812 */ /* 0x000fe400078ec0ff */
[----:B------:R-:W-:Y:S04]  /*b100*/  PRMT R137, R53, 0x5410, R137 ;  /* 0x0000541035897816 */ /* 0x000fe80000000089 */
[----:B------:R-:W-:Y:S02]  /*b110*/  SHF.R.U32.HI R44, RZ, 0x8, R44 ;  /* 0x00000008ff2c7819 */ /* 0x000fe4000001162c */
[----:B------:R-:W-:Y:S02]  /*b120*/  LOP3.LUT R53, R66, 0xff, RZ, 0xc0, !PT ;  /* 0x000000ff42357812 */ /* 0x000fe400078ec0ff */
[----:B------:R-:W-:Y:S01]  /*b130*/  PRMT R139, R45, 0x5410, R65 ;  /* 0x000054102d8b7816 */ /* 0x000fe20000000041 */
[-C--:B--2---:R-:W-:Y:S03]  /*b140*/  HMMA.16816.F32.BF16 R112, R36, R48.reuse, R112 ;  /* 0x000000302470723c */ /* 0x084fe60000041870 */
[----:B------:R-:W-:Y:S02]  /*b150*/  PRMT R65, R53, 0x5410, R44 ;  /* 0x0000541035417816 */ /* 0x000fe4000000002c */
[----:B------:R-:W1:Y:S01]  /*b160*/  LDSM.16.MT88.4 R44, [R218+0xb800] ;  /* 0x00b80000da2c783b */ /* 0x000e620000004200 */
[C---:B------:R-:W-:Y:S05]  /*b170*/  HMMA.16816.F32.BF16 R116, R40.reuse, R48, R116 ;  /* 0x000000302874723c */ /* 0x040fea0000041874 */
[----:B------:R-:W-:Y:S01]  /*b180*/  LOP3.LUT R140, R52, 0xff, RZ, 0xc0, !PT ;  /* 0x000000ff348c7812 */ /* 0x000fe200078ec0ff */
[-C--:B------:R-:W-:Y:S05]  /*b190*/  HMMA.16816.F32.BF16 R20, R40, R50.reuse, R20 ;  /* 0x000000322814723c */ /* 0x080fea0000041814 */
[----:B------:R-:W-:Y:S01]  /*b1a0*/  SHF.R.U32.HI R52, RZ, 0x8, R64 ;  /* 0x00000008ff347819 */ /* 0x000fe20000011640 */
[C---:B------:R-:W-:Y:S05]  /*b1b0*/  HMMA.16816.F32.BF16 R120, R36.reuse, R50, R120 ;  /* 0x000000322478723c */ /* 0x040fea0000041878 */
[----:B------:R-:W-:Y:S02]  /*b1c0*/  PRMT R138, R140, 0x5410, R52 ;  /* 0x000054108c8a7816 */ /* 0x000fe40000000034 */
[C---:B------:R-:W-:Y:S04]  /*b1d0*/  LOP3.LUT R52, R54.reuse, 0xffff, RZ, 0xc0, !PT ;  /* 0x0000ffff36347812 */ /* 0x040fe800078ec0ff */
[--C-:B------:R-:W-:Y:S02]  /*b1e0*/  SHF.R.U32.HI R53, RZ, 0x10, R54.reuse ;  /* 0x00000010ff357819 */ /* 0x100fe40000011636 */
[----:B---3--:R-:W-:Y:S02]  /*b1f0*/  LOP3.LUT R56, R54, 0xff, RZ, 0xc0, !PT ;  /* 0x000000ff36387812 */ /* 0x008fe400078ec0ff */
[----:B------:R-:W-:Y:S02]  /*b200*/  SHF.R.U32.HI R54, RZ, 0x18, R54 ;  /* 0x00000018ff367819 */ /* 0x000fe40000011636 */
[----:B------:R-:W-:Y:S02]  /*b210*/  SHF.R.U32.HI R66, RZ, 0x18, R66 ;  /* 0x00000018ff427819 */ /* 0x000fe40000011642 */
[----:B------:R-:W-:Y:S02]  /*b220*/  SHF.R.U32.HI R52, RZ, 0x8, R52 ;  /* 0x00000008ff347819 */ /* 0x000fe40000011634 */
[----:B------:R-:W-:Y:S02]  /*b230*/  LOP3.LUT R53, R53, 0xff, RZ, 0xc0, !PT ;  /* 0x000000ff35357812 */ /* 0x000fe400078ec0ff */
[----:B------:R-:W-:Y:S02]  /*b240*/  PRMT R55, R55, 0x5410, R66 ;  /* 0x0000541037377816 */ /* 0x000fe40000000042 */
[----:B------:R-:W-:Y:S01]  /*b250*/  PRMT R52, R56, 0x5410, R52 ;  /* 0x0000541038347816 */ /* 0x000fe20000000034 */
[-C--:B-1----:R-:W-:Y:S01]  /*b260*/  HMMA.16816.F32.BF16 R24, R36, R44.reuse, R24 ;  /* 0x0000002c2418723c */ /* 0x082fe20000041818 */
[----:B------:R-:W-:Y:S02]  /*b270*/  LDSM.16.MT88.4 R56, [R216+0xac00] ;  /* 0x00ac0000d838783b */ /* 0x000fe40000004200 */
[----:B------:R-:W-:Y:S02]  /*b280*/  PRMT R53, R53, 0x5410, R54 ;  /* 0x0000541035357816 */ /* 0x000fe40000000036 */
[--C-:B------:R-:W-:Y:S01]  /*b290*/  HSET2.LE.AND R64, R137, R188.reuse, PT ;  /* 0x000000bc89407233 */ /* 0x100fe20003803000 */
[C---:B------:R-:W-:Y:S05]  /*b2a0*/  HMMA.16816.F32.BF16 R124, R40.reuse, R44, R124 ;  /* 0x0000002c287c723c */ /* 0x040fea000004187c */
[--C-:B------:R-:W-:Y:S01]  /*b2b0*/  HSET2.LE.AND R66, R55, R188.reuse, PT ;  /* 0x000000bc37427233 */ /* 0x100fe20003803000 */
[-C--:B------:R-:W-:Y:S01]  /*b2c0*/  HMMA.16816.F32.BF16 R28, R40, R46.reuse, R28 ;  /* 0x0000002e281c723c */ /* 0x080fe2000004181c */
[----:B------:R-:W-:Y:S04]  /*b2d0*/  LDSM.16.MT88.4 R40, [R216+0xbc00] ;  /* 0x00bc0000d828783b */ /* 0x000fe80000004200 */
[--C-:B------:R-:W-:Y:S01]  /*b2e0*/  HSET2.LE.AND R67, R52, R188.reuse, PT ;  /* 0x000000bc34437233 */ /* 0x100fe20003803000 */
[----:B------:R-:W-:Y:S05]  /*b2f0*/  HMMA.16816.F32.BF16 R128, R36, R46, R128 ;  /* 0x0000002e2480723c */ /* 0x000fea0000041880 */
[--C-:B------:R-:W-:Y:S02]  /*b300*/  HSET2.LE.AND R137, R53, R188.reuse, PT ;  /* 0x000000bc35897233 */ /* 0x100fe40003803000 */
[--C-:B------:R-:W-:Y:S01]  /*b310*/  HSET2.LE.AND R48, R141, R188.reuse, PT ;  /* 0x000000bc8d307233 */ /* 0x100fe20003803000 */
[----:B------:R-:W1:Y:S03]  /*b320*/  LDSM.16.MT88.4 R52, [R218+0x9c00] ;  /* 0x009c0000da34783b */ /* 0x000e660000004200 */
[--C-:B------:R-:W-:Y:S02]  /*b330*/  HSET2.LE.AND R65, R65, R188.reuse, PT ;  /* 0x000000bc41417233 */ /* 0x100fe40003803000 */
[----:B------:R-:W-:Y:S01]  /*b340*/  LOP3.LUT R50, R48, R3, RZ, 0xc0, !PT ;  /* 0x0000000330327212 */ /* 0x000fe200078ec0ff */
[----:B------:R-:W-:Y:S01]  /*b350*/  FADD.FTZ R3, R165, R156 ;  /* 0x0000009ca5037221 */ /* 0x000fe20000010000 */
[----:B------:R-:W-:Y:S02]  /*b360*/  F2FP.BF16.F32.PACK_AB R51, R180, R181 ;  /* 0x000000b5b433723e */ /* 0x000fe400000010ff */
[----:B------:R-:W-:Y:S01]  /*b370*/  F2FP.BF16.F32.PACK_AB R48, R189, R179 ;  /* 0x000000b3bd30723e */ /* 0x000fe200000010ff */
[----:B------:R-:W-:Y:S01]  /*b380*/  FADD.FTZ R3, R166, R3 ;  /* 0x00000003a6037221 */ /* 0x000fe20000010000 */
[----:B------:R-:W-:Y:S02]  /*b390*/  F2FP.BF16.F32.PACK_AB R49, R190, R178 ;  /* 0x000000b2be31723e */ /* 0x000fe400000010ff */
[----:B------:R-:W-:Y:S01]  /*b3a0*/  LOP3.LUT R51, R64, R51, RZ, 0xc0, !PT ;  /* 0x0000003340337212 */ /* 0x000fe200078ec0ff */
[----:B------:R-:W-:Y:S01]  /*b3b0*/  FADD.FTZ R3, R206, R3 ;  /* 0x00000003ce037221 */ /* 0x000fe20000010000 */
[----:B------:R-:W-:Y:S02]  /*b3c0*/  LOP3.LUT R48, R65, R48, RZ, 0xc0, !PT ;  /* 0x0000003041307212 */ /* 0x000fe400078ec0ff */
[----:B------:R-:W-:Y:S01]  /*b3d0*/  LOP3.LUT R49, R66, R49, RZ, 0xc0, !PT ;  /* 0x0000003142317212 */ /* 0x000fe200078ec0ff */
[----:B------:R-:W-:Y:S01]  /*b3e0*/  FADD.FTZ R3, R232, R3 ;  /* 0x00000003e8037221 */ /* 0x000fe20000010000 */
[--C-:B------:R-:W-:Y:S02]  /*b3f0*/  HSET2.LE.AND R138, R138, R188.reuse, PT ;  /* 0x000000bc8a8a7233 */ /* 0x100fe40003803000 */
[----:B------:R-:W-:Y:S02]  /*b400*/  HSET2.LE.AND R139, R139, R188, PT ;  /* 0x000000bc8b8b7233 */ /* 0x000fe40003803000 */
[----:B----4-:R-:W-:Y:S01]  /*b410*/  F2FP.BF16.F32.PACK_AB R168, R176, R177 ;  /* 0x000000b1b0a8723e */ /* 0x010fe200000010ff */
[-C--:B------:R-:W-:Y:S01]  /*b420*/  HMMA.16816.F32.BF16 R144, R48, R152.reuse, R4 ;  /* 0x000000983090723c */ /* 0x080fe20000041804 */
[----:B------:R-:W2:Y:S04]  /*b430*/  LDSM.16.MT88.4 R4, [R218+0xbc00] ;  /* 0x00bc0000da04783b */ /* 0x000ea80000004200 */
[----:B------:R-:W-:Y:S02]  /*b440*/  F2FP.BF16.F32.PACK_AB R170, R191, R173 ;  /* 0x000000adbfaa723e */ /* 0x000fe400000010ff */
[----:B------:R-:W-:Y:S04]  /*b450*/  LOP3.LUT R168, R67, R168, RZ, 0xc0, !PT ;  /* 0x000000a843a87212 */ /* 0x000fe800078ec0ff */
[----:B------:R-:W-:Y:S01]  /*b460*/  LOP3.LUT R169, R137, R169, RZ, 0xc0, !PT ;  /* 0x000000a989a97212 */ /* 0x000fe200078ec0ff */
[----:B------:R-:W-:Y:S01]  /*b470*/  IMAD.MOV.U32 R137, RZ, RZ, R134 ;  /* 0x000000ffff897224 */ /* 0x000fe200078e0086 */
[----:B------:R-:W-:Y:S01]  /*b480*/  LOP3.LUT R170, R138, R170, RZ, 0xc0, !PT ;  /* 0x000000aa8aaa7212 */ /* 0x000fe200078ec0ff */
[----:B------:R-:W-:Y:S01]  /*b490*/  IMAD.MOV.U32 R138, RZ, RZ, R133 ;  /* 0x000000ffff8a7224 */ /* 0x000fe200078e0085 */
[----:B------:R-:W-:Y:S07]  /*b4a0*/  LOP3.LUT R171, R139, R171, RZ, 0xc0, !PT ;  /* 0x000000ab8bab7212 */ /* 0x000fee00078ec0ff */
[C---:B------:R-:W-:Y:S06]  /*b4b0*/  HMMA.16816.F32.BF16 R140, R168.reuse, R152, R8 ;  /* 0x00000098a88c723c */ /* 0x040fec0000041808 */
        /* <DEDUP_REMOVED lines=38> */
[-C--:B--2---:R-:W-:Y:S03]  /*b720*/  HMMA.16816.F32.BF16 R164, R48, R4.reuse, R24 ;  /* 0x0000000430a4723c */ /* 0x084fe60000041818 */
[----:B------:R-:W-:Y:S01]  /*b730*/  FADD.FTZ R9, R197, R9 ;  /* 0x00000009c5097221 */ /* 0x000fe20000010000 */
[----:B------:R-:W-:Y:S01]  /*b740*/  FADD.FTZ R8, R195, R8 ;  /* 0x00000008c3087221 */ /* 0x000fe20000010000 */
[----:B------:R-:W-:Y:S01]  /*b750*/  FADD.FTZ R3, R185, R0 ;  /* 0x00000000b9037221 */ /* 0x000fe20000010000 */
[C---:B------:R-:W-:Y:S05]  /*b760*/  HMMA.16816.F32.BF16 R124, R168.reuse, R4, R124 ;  /* 0x00000004a87c723c */ /* 0x040fea000004187c */
        /* <DEDUP_REMOVED lines=20> */
[----:B------:R-:W-:Y:S02]  /*b8b0*/  IMAD.MOV.U32 R132, RZ, RZ, R135 ;  /* 0x000000ffff847224 */ /* 0x000fe400078e0087 */
        /* <DEDUP_REMOVED lines=9> */
[----:B------:R-:W-:Y:S01]  /*b950*/  FADD.FTZ R242, R192, R2 ;  /* 0x00000002c0f27221 */ /* 0x000fe20000010000 */
[----:B------:R-:W-:Y:S06]  /*b960*/  @P2 BRA `(.L_x_403) ;  /* 0xffffffbc004c2947 */ /* 0x000fec000383ffff */
.L_x_402:
        /* <DEDUP_REMOVED lines=121> */
[----:B------:R-:W-:Y:S01]  /*c100*/  FMUL.FTZ R38, R6, R77 ;  /* 0x0000004d06267220 */ /* 0x000fe20000410000 */
[----:B------:R-:W-:Y:S01]  /*c110*/  LEA R0, R0, R2, 0x1 ;  /* 0x0000000200007211 */ /* 0x000fe200078e08ff */
[----:B------:R-:W-:Y:S01]  /*c120*/  FMUL.FTZ R78, R5, R78 ;  /* 0x0000004e054e7220 */ /* 0x000fe20000410000 */
[----:B------:R-:W-:Y:S01]  /*c130*/  LOP3.LUT P0, RZ, R3, 0x2, RZ, 0xc0, !PT ;  /* 0x0000000203ff7812 */ /* 0x000fe2000780c0ff */
[C---:B------:R-:W-:Y:S01]  /*c140*/  FMUL.FTZ R37, R5.reuse, R79 ;  /* 0x0000004f05257220 */ /* 0x040fe20000410000 */
[----:B------:R-:W-:Y:S01]  /*c150*/  LEA R0, R0, UR4, 0x1 ;  /* 0x0000000400007c11 */ /* 0x000fe2000f8e08ff */
[C---:B------:R-:W-:Y:S01]  /*c160*/  FMUL.FTZ R88, R6.reuse, R88 ;  /* 0x0000005806587220 */ /* 0x040fe20000410000 */
[----:B------:R-:W-:Y:S01]  /*c170*/  MOV R3, 0x20 ;  /* 0x0000002000037802 */ /* 0x000fe20000000f00 */
[----:B------:R-:W-:Y:S01]  /*c180*/  FMUL.FTZ R34, R6, R89 ;  /* 0x0000005906227220 */ /* 0x000fe20000410000 */
[----:B------:R-:W-:Y:S01]  /*c190*/  F2FP.BF16.F32.PACK_AB R4, R4, R146 ;  /* 0x000000920404723e */ /* 0x000fe200000010ff */
[----:B------:R-:W-:Y:S01]  /*c1a0*/  FMUL.FTZ R90, R5, R90 ;  /* 0x0000005a055a7220 */ /* 0x000fe20000410000 */
[----:B------:R-:W-:Y:S01]  /*c1b0*/  F2FP.BF16.F32.PACK_AB R13, R13, R144 ;  /* 0x000000900d0d723e */ /* 0x000fe200000010ff */
[----:B------:R-:W-:Y:S01]  /*c1c0*/  FMUL.FTZ R33, R5, R91 ;  /* 0x0000005b05217220 */ /* 0x000fe20000410000 */
[----:B------:R-:W-:Y:S01]  /*c1d0*/  IADD3 R2, R0, -0x10, RZ ;  /* 0xfffffff000027810 */ /* 0x000fe20007ffe0ff */
[----:B------:R1:W-:Y:S01]  /*c1e0*/  STS [R0+0x200], R4 ;  /* 0x0002000400007388 */ /* 0x0003e20000000800 */
[----:B------:R-:W-:Y:S01]  /*c1f0*/  SEL R3, R3, 0xffffffe0, !P0 ;  /* 0xffffffe003037807 */ /* 0x000fe20004000000 */
[----:B------:R-:W-:Y:S01]  /*c200*/  FMUL.FTZ R92, R6, R92 ;  /* 0x0000005c065c7220 */ /* 0x000fe20000410000 */
[----:B------:R-:W-:Y:S01]  /*c210*/  F2FP.BF16.F32.PACK_AB R15, R15, R152 ;  /* 0x000000980f0f723e */ /* 0x000fe200000010ff */
[----:B------:R-:W-:Y:S01]  /*c220*/  STS [R0], R13 ;  /* 0x0000000d00007388 */ /* 0x000fe20000000800 */
[----:B------:R-:W-:Y:S01]  /*c230*/  F2FP.BF16.F32.PACK_AB R14, R14, R154 ;  /* 0x0000009a0e0e723e */ /* 0x000fe200000010ff */
[----:B------:R-:W-:Y:S01]  /*c240*/  FMUL.FTZ R30, R6, R93 ;  /* 0x0000005d061e7220 */ /* 0x000fe20000410000 */
[----:B------:R-:W-:Y:S01]  /*c250*/  @P1 IADD3 R2, R0, 0x10, RZ ;  /* 0x0000001000021810 */ /* 0x000fe20007ffe0ff */
[C---:B------:R-:W-:Y:S01]  /*c260*/  FMUL.FTZ R94, R5.reuse, R94 ;  /* 0x0000005e055e7220 */ /* 0x040fe20000410000 */
        /* <DEDUP_REMOVED lines=17> */
[----:B------:R-:W-:Y:S01]  /*c380*/  FMUL.FTZ R25, R5, R107 ;  /* 0x0000006b05197220 */ /* 0x000fe20000410000 */
[----:B------:R-:W-:Y:S01]  /*c390*/  IADD3 R3, R3, R2, RZ ;  /* 0x0000000203037210 */ /* 0x000fe20007ffe0ff */
        /* <DEDUP_REMOVED lines=70> */
[----:B--2---:R-:W-:-:S03]  /*c800*/  ISETP.NE.AND P1, PT, R56, -0x1, PT ;  /* 0xffffffff3800780c */ /* 0x004fc60003f25270 */
[----:B------:R-:W-:Y:S04]  /*c810*/  STS [R4+0x2200], R27 ;  /* 0x0022001b04007388 */ /* 0x000fe80000000800 */
[----:B------:R-:W-:Y:S04]  /*c820*/  STS [R3+0x2000], R24 ;  /* 0x0020001803007388 */ /* 0x000fe80000000800 */
[----:B------:R-:W-:Y:S02]  /*c830*/  STS [R3+0x2200], R23 ;  /* 0x0022001703007388 */ /* 0x000fe40000000800 */
[----:B---3--:R-:W1:Y:S02]  /*c840*/  @P1 LDC.64 R14, c[0x0][0x298] ;  /* 0x0000a600ff0e1b82 */ /* 0x008e640000000a00 */
        /* <DEDUP_REMOVED lines=15> */
[----:B------:R1:W-:Y:S01]  /*c940*/  STS [R3+0x4200], R7 ;  /* 0x0042000703007388 */ /* 0x0003e20000000800 */
[----:B--2---:R-:W-:Y:S01]  /*c950*/  FMUL.FTZ R0, R5, R171 ;  /* 0x000000ab05007220 */ /* 0x004fe20000410000 */
[----:B------:R-:W-:Y:S01]  /*c960*/  F2FP.BF16.F32.PACK_AB R5, R127, R126 ;  /* 0x0000007e7f05723e */ /* 0x000fe200000010ff */
[----:B------:R-:W2:Y:S03]  /*c970*/  S2R R16, SR_TID.X ;  /* 0x0000000000107919 */ /* 0x000ea60000002100 */
[----:B------:R-:W-:Y:S01]  /*c980*/  F2FP.BF16.F32.PACK_AB R0, R0, R170 ;  /* 0x000000aa0000723e */ /* 0x000fe200000010ff */
[----:B------:R4:W-:Y:S01]  /*c990*/  STS [R4+0x5000], R9 ;  /* 0x0050000904007388 */ /* 0x0009e20000000800 */
[----:B---3--:R-:W-:-:S05]  /*c9a0*/  FMUL.FTZ R2, R6, R169 ;  /* 0x000000a906027220 */ /* 0x008fca0000410000 */
[----:B------:R-:W-:Y:S01]  /*c9b0*/  F2FP.BF16.F32.PACK_AB R2, R2, R168 ;  /* 0x000000a80202723e */ /* 0x000fe200000010ff */
[----:B-1----:R-:W-:-:S04]  /*c9c0*/  @P1 IMAD.WIDE.U32 R6, R56, R14, RZ ;  /* 0x0000000e38061225 */ /* 0x002fc800078e00ff */
[----:B------:R-:W-:Y:S01]  /*c9d0*/  @P1 IMAD R28, R56, R15, R7 ;  /* 0x0000000f381c1224 */ /* 0x000fe200078e0207 */
[----:B------:R-:W-:Y:S01]  /*c9e0*/  @P1 MOV R27, R6 ;  /* 0x00000006001b1202 */ /* 0x000fe20000000f00 */
[----:B------:R-:W-:Y:S06]  /*c9f0*/  @P1 BRA `(.L_x_406) ;  /* 0x0000000000201947 */ /* 0x000fec0003800000 */
[----:B------:R-:W1:Y:S01]  /*ca00*/  S2R R11, SR_CTAID.Y ;  /* 0x00000000000b7919 */ /* 0x000e620000002600 */
[----:B----4-:R-:W3:Y:S01]  /*ca10*/  LDC.64 R8, c[0x0][0x290] ;  /* 0x0000a400ff087b82 */ /* 0x010ee20000000a00 */
[----:B-1----:R-:W-:Y:S01]  /*ca20*/  SHF.R.S32.HI R10, RZ, 0x1f, R11 ;  /* 0x0000001fff0a7819 */ /* 0x002fe2000001140b */
[----:B---3--:R-:W-:-:S04]  /*ca30*/  IMAD.WIDE.U32 R6, R11, R8, RZ ;  /* 0x000000080b067225 */ /* 0x008fc800078e00ff */
[----:B------:R-:W-:Y:S01]  /*ca40*/  IMAD R10, R10, R8, RZ ;  /* 0x000000080a0a7224 */ /* 0x000fe200078e02ff */
[----:B------:R-:W-:-:S03]  /*ca50*/  MOV R27, R6 ;  /* 0x00000006001b7202 */ /* 0x000fc60000000f00 */
[----:B------:R-:W-:-:S05]  /*ca60*/  IMAD R9, R11, R9, R10 ;  /* 0x000000090b097224 */ /* 0x000fca00078e020a */
[----:B------:R-:W-:-:S07]  /*ca70*/  IADD3 R28, R7, R9, RZ ;  /* 0x00000009071c7210 */ /* 0x000fce0007ffe0ff */
.L_x_406:
[----:B------:R-:W-:Y:S01]  /*ca80*/  ULDC.U8 UR5, c[0x0][0x3d8] ;  /* 0x0000f60000057ab9 */ /* 0x000fe20000000000 */
[----:B------:R-:W1:Y:S01]  /*ca90*/  S2R R18, SR_CTAID.Y ;  /* 0x0000000000127919 */ /* 0x000e620000002600 */
[----:B------:R-:W3:Y:S01]  /*caa0*/  @P4 LDC R15, c[0x0][0x2e8] ;  /* 0x0000ba00ff0f4b82 */ /* 0x000ee20000000800 */
[----:B------:R-:W-:Y:S01]  /*cab0*/  ISETP.NE.AND P0, PT, RZ, UR5, PT ;  /* 0x00000005ff007c0c */ /* 0x000fe2000bf05270 */
[----:B------:R-:W-:Y:S01]  /*cac0*/  ULDC.U8 UR4, c[0x0][0x3d9] ;  /* 0x0000f64000047ab9 */ /* 0x000fe20000000000 */
[----:B------:R-:W1:Y:S01]  /*cad0*/  S2R R29, SR_CTAID.Z ;  /* 0x00000000001d7919 */ /* 0x000e620000002700 */
[----:B------:R-:W-:Y:S01]  /*cae0*/  ISETP.NE.AND P6, PT, RZ, UR4, PT ;  /* 0x00000004ff007c0c */ /* 0x000fe2000bfc5270 */
[----:B------:R1:W1:Y:S01]  /*caf0*/  @P4 MUFU.LG2 R10, R54 ;  /* 0x00000036000a4308 */ /* 0x0002620000000c00 */
[----:B------:R-:W-:Y:S01]  /*cb00*/  ISETP.EQ.AND P0, PT, RZ, UR4, P0 ;  /* 0x00000004ff007c0c */ /* 0x000fe20008702270 */
[----:B------:R-:W1:Y:S01]  /*cb10*/  S2R R19, SR_CTAID.X ;  /* 0x0000000000137919 */ /* 0x000e620000002500 */
[----:B------:R-:W1:Y:S01]  /*cb20*/  @P3 LDC R14, c[0x0][0x2e8] ;  /* 0x0000ba00ff0e3b82 */ /* 0x000e620000000800 */
[----:B------:R-:W-:Y:S01]  /*cb30*/  P2R R6, PR, RZ, 0x40 ;  /* 0x00000040ff067803 */ /* 0x000fe20000000000 */
[----:B------:R5:W-:Y:S01]  /*cb40*/  STS [R4+0x5200], R5 ;  /* 0x0052000504007388 */ /* 0x000be20000000800 */
[----:B--2---:R-:W-:-:S02]  /*cb50*/  SHF.R.S32.HI R11, RZ, 0x1f, R16 ;  /* 0x0000001fff0b7819 */ /* 0x004fc40000011410 */
[----:B----4-:R2:W4:Y:S01]  /*cb60*/  @P3 MUFU.LG2 R9, R52 ;  /* 0x0000003400093308 */ /* 0x0105220000000c00 */
[----:B------:R-:W-:Y:S02]  /*cb70*/  STS [R3+0x5000], R2 ;  /* 0x0050000203007388 */ /* 0x000fe40000000800 */
[----:B------:R-:W1:Y:S02]  /*cb80*/  @P2 LDC R13, c[0x0][0x2e8] ;  /* 0x0000ba00ff0d2b82 */ /* 0x000e640000000800 */
[----:B------:R2:W-:Y:S03]  /*cb90*/  STS [R3+0x5200], R0 ;  /* 0x0052000003007388 */ /* 0x0005e60000000800 */
[----:B------:R1:W1:Y:S03]  /*cba0*/  @P2 MUFU.LG2 R8, R53 ;  /* 0x0000003500082308 */ /* 0x0002660000000c00 */
[----:B-----5:R-:W1:Y:S01]  /*cbb0*/  @P6 LDC.64 R4, c[0x0][0x2c0] ;  /* 0x0000b000ff046b82 */ /* 0x020e620000000a00 */
[----:B------:R-:W-:-:S02]  /*cbc0*/  @!P0 PLOP3.LUT P6, PT, PT, PT, PT, 0x8, 0x0 ;  /* 0x000000000000881c */ /* 0x000fc40003fce170 */
[----:B--2---:R-:W-:Y:S01]  /*cbd0*/  @!P0 CS2R R2, SRZ ;  /* 0x0000000000028805 */ /* 0x004fe2000001ff00 */
[----:B----4-:R-:W-:Y:S10]  /*cbe0*/  @!P0 BRA `(.L_x_407) ;  /* 0x0000000000188947 */ /* 0x010ff40003800000 */
[----:B------:R-:W2:Y:S01]  /*cbf0*/  S2R R2, SR_CTAID.Y ;  /* 0x0000000000027919 */ /* 0x000ea20000002600 */
[----:B------:R-:W2:Y:S01]  /*cc00*/  LDC R0, c[0x0][0x2c4] ;  /* 0x0000b100ff007b82 */ /* 0x000ea20000000800 */
[----:B------:R-:W-:Y:S01]  /*cc10*/  PLOP3.LUT P6, PT, PT, PT, PT, 0x80, 0x0 ;  /* 0x000000000000781c */ /* 0x000fe20003fcf070 */
[----:B--2---:R-:W-:-:S05]  /*cc20*/  IMAD R2, R2, R0, RZ ;  /* 0x0000000002027224 */ /* 0x004fca00078e02ff */
[----:B------:R-:W-:-:S04]  /*cc30*/  SEL R2, R2, R56, !P1 ;  /* 0x0000003802027207 */ /* 0x000fc80004800000 */
[----:B------:R-:W-:-:S07]  /*cc40*/  SHF.R.S32.HI R3, RZ, 0x1f, R2 ;  /* 0x0000001fff037819 */ /* 0x000fce0000011402 */
.L_x_407:
[----:B------:R-:W-:-:S13]  /*cc50*/  ISETP.NE.AND P0, PT, R6, RZ, PT ;  /* 0x000000ff0600720c */ /* 0x000fda0003f05270 */
[----:B------:R-:W2:Y:S01]  /*cc60*/  @P0 LDC R7, c[0x0][0x2c0] ;  /* 0x0000b000ff070b82 */ /* 0x000ea20000000800 */
[----:B-1----:R-:W-:Y:S01]  /*cc70*/  @P0 IMAD R0, R5, R4, RZ ;  /* 0x0000000405000224 */ /* 0x002fe200078e02ff */
[----:B------:R-:W-:Y:S02]  /*cc80*/  LEA.HI R5, R11, R16, RZ, 0x5 ;  /* 0x000000100b057211 */ /* 0x000fe400078f28ff */
[----:B------:R-:W-:Y:S01]  /*cc90*/  @P0 MOV R4, 0x1 ;  /* 0x0000000100040802 */ /* 0x000fe20000000f00 */
[----:B------:R-:W-:Y:S06]  /*cca0*/  @P0 BRA `(.L_x_408) ;  /* 0x0000000000180947 */ /* 0x000fec0003800000 */
[----:B------:R-:W1:Y:S01]  /*ccb0*/  LDC R0, c[0x0][0x2c4] ;  /* 0x0000b100ff007b82 */ /* 0x000e620000000800 */
[----:B------:R-:W-:Y:S02]  /*ccc0*/  ISETP.NE.AND P0, PT, RZ, UR5, PT ;  /* 0x00000005ff007c0c */ /* 0x000fe4000bf05270 */
[----:B--2---:R-:W-:-:S05]  /*ccd0*/  MOV R7, 0x1 ;  /* 0x0000000100077802 */ /* 0x004fca0000000f00 */
[----:B------:R-:W2:Y:S08]  /*cce0*/  LDC R4, c[0x0][0x270] ;  /* 0x00009c00ff047b82 */ /* 0x000eb00000000800 */
[----:B-1----:R-:W2:Y:S02]  /*ccf0*/  @P0 LDC R0, c[0x0][0x2e4] ;  /* 0x0000b900ff000b82 */ /* 0x002ea40000000800 */
[----:B--2---:R-:W-:-:S07]  /*cd00*/  IMAD R4, R0, R4, RZ ;  /* 0x0000000400047224 */ /* 0x004fce00078e02ff */
.L_x_408:
        /* <DEDUP_REMOVED lines=10> */
[----:B------:R-:W1:Y:S01]  /*cdb0*/  @P5 MUFU.LG2 R11, R55 ;  /* 0x00000037000b5308 */ /* 0x000e620000000c00 */
[----:B------:R-:W-:Y:S01]  /*cdc0*/  MOV R21, 0x7f800000 ;  /* 0x7f80000000157802 */ /* 0x000fe20000000f00 */
[----:B------:R-:W-:Y:S01]  /*cdd0*/  @P2 FFMA.FTZ R21, R134, R13, R8 ;  /* 0x0000000d86152223 */ /* 0x000fe20000010008 */
[----:B------:R-:W-:Y:S01]  /*cde0*/  IMAD.IADD R16, R16, 0x1, -R6 ;  /* 0x0000000110107824 */ /* 0x000fe200078e0a06 */
[----:B------:R-:W-:Y:S01]  /*cdf0*/  SEL R4, R4, RZ, !P6 ;  /* 0x000000ff04047207 */ /* 0x000fe20007000000 */
[----:B--2---:R-:W-:Y:S01]  /*ce00*/  IMAD R6, R19, R7, RZ ;  /* 0x0000000713067224 */ /* 0x004fe200078e02ff */
[----:B------:R-:W-:Y:S01]  /*ce10*/  LOP3.LUT P2, RZ, R5, 0x3, RZ, 0xc0, !PT ;  /* 0x0000000305ff7812 */ /* 0x000fe2000784c0ff */
[----:B------:R-:W-:Y:S01]  /*ce20*/  @P3 FMUL.FTZ R9, R9, 0.69314718246459960938 ;  /* 0x3f31721809093820 */ /* 0x000fe20000410000 */
[----:B------:R-:W-:Y:S01]  /*ce30*/  MOV R25, 0x7f800000 ;  /* 0x7f80000000197802 */ /* 0x000fe20000000f00 */
[----:B------:R-:W-:-:S02]  /*ce40*/  IMAD R0, R29, R0, R4 ;  /* 0x000000001d007224 */ /* 0x000fc400078e0204 */
[----:B---3--:R-:W-:Y:S01]  /*ce50*/  @P4 FFMA.FTZ R25, R136, R15, R10 ;  /* 0x0000000f88194223 */ /* 0x008fe2000001000a */
[----:B------:R-:W-:Y:S01]  /*ce60*/  IMAD.SHL.U32 R6, R6, 0x80, RZ ;  /* 0x0000008006067824 */ /* 0x000fe200078e00ff */
[----:B------:R-:W-:Y:S01]  /*ce70*/  BSSY B0, `(.L_x_409) ;  /* 0x000003a000007945 */ /* 0x000fe20003800000 */
[----:B------:R-:W-:Y:S02]  /*ce80*/  IMAD.MOV.U32 R26, RZ, RZ, 0x7f800000 ;  /* 0x7f800000ff1a7424 */ /* 0x000fe400078e00ff */
[----:B------:R-:W-:Y:S01]  /*ce90*/  @P3 FFMA.FTZ R26, R135, R14, R9 ;  /* 0x0000000e871a3223 */ /* 0x000fe20000010009 */
[----:B------:R-:W-:Y:S02]  /*cea0*/  MOV R20, 0x7f800000 ;  /* 0x7f80000000147802 */ /* 0x000fe40000000f00 */
[----:B------:R-:W-:Y:S01]  /*ceb0*/  IADD3 R10, P1, P0, R6, R2, R0 ;  /* 0x00000002060a7210 */ /* 0x000fe2000783e000 */
[----:B------:R2:W3:Y:S01]  /*cec0*/  LDS.128 R36, [R222+0x1800] ;  /* 0x00180000de247984 */ /* 0x0004e20000000c00 */
[----:B-1----:R-:W-:Y:S01]  /*ced0*/  @P5 FMUL.FTZ R4, R11, 0.69314718246459960938 ;  /* 0x3f3172180b045820 */ /* 0x002fe20000410000 */
[----:B------:R-:W-:-:S02]  /*cee0*/  SHF.R.S32.HI R9, RZ, 0x1f, R6 ;  /* 0x0000001fff097819 */ /* 0x000fc40000011406 */
[----:B------:R2:W1:Y:S01]  /*cef0*/  LDS.128 R32, [R222+0x3800] ;  /* 0x00380000de207984 */ /* 0x0004620000000c00 */
[----:B------:R-:W-:Y:S01]  /*cf00*/  SHF.R.S32.HI R0, RZ, 0x1f, R0 ;  /* 0x0000001fff007819 */ /* 0x000fe20000011400 */
[----:B----4-:R-:W-:Y:S01]  /*cf10*/  @P5 FFMA.FTZ R20, R133, R12, R4 ;  /* 0x0000000c85145223 */ /* 0x010fe20000010004 */
        /* <DEDUP_REMOVED lines=19> */
[----:B------:R-:W4:Y:S01]  /*d050*/  @!P3 LDC.64 R14, c[0x0][0x2b0] ;  /* 0x0000ac00ff0ebb82 */ /* 0x000f220000000a00 */
[----:B------:R-:W-:-:S03]  /*d060*/  @!P3 IMAD R8, R0, R7, RZ ;  /* 0x000000070008b224 */ /* 0x000fc600078e02ff */
[-C--:B------:R-:W-:Y:S02]  /*d070*/  @!P2 IMAD R0, R4, R7.reuse, RZ ;  /* 0x000000070400a224 */ /* 0x080fe400078e02ff */
[-C--:B------:R-:W-:Y:S01]  /*d080*/  @!P1 IMAD R6, R6, R7.reuse, RZ ;  /* 0x0000000706069224 */ /* 0x080fe200078e02ff */
[-C--:B------:R-:W-:Y:S01]  /*d090*/  @!P3 IADD3 R11, P4, R8, R10.reuse, RZ ;  /* 0x0000000a080bb210 */ /* 0x080fe20007f9e0ff */
[----:B------:R-:W2:Y:S01]  /*d0a0*/  @!P2 LDC.64 R16, c[0x0][0x2b0] ;  /* 0x0000ac00ff10ab82 */ /* 0x000ea20000000a00 */
[----:B------:R-:W-:Y:S01]  /*d0b0*/  @!P0 IMAD R5, R5, R7, RZ ;  /* 0x0000000705058224 */ /* 0x000fe200078e02ff */
[-C--:B------:R-:W-:Y:S02]  /*d0c0*/  @!P2 IADD3 R4, P5, R0, R10.reuse, RZ ;  /* 0x0000000a0004a210 */ /* 0x080fe40007fbe0ff */
[----:B------:R-:W-:Y:S02]  /*d0d0*/  @!P3 LEA.HI.X.SX32 R13, R8, R9, 0x1, P4 ;  /* 0x00000009080db211 */ /* 0x000fe400020f0eff */
[----:B------:R-:W-:-:S02]  /*d0e0*/  @!P1 IADD3 R7, P4, R6, R10, RZ ;  /* 0x0000000a06079210 */ /* 0x000fc40007f9e0ff */
[----:B------:R-:W3:Y:S01]  /*d0f0*/  @!P1 LDC.64 R18, c[0x0][0x2b0] ;  /* 0x0000ac00ff129b82 */ /* 0x000ee20000000a00 */
[C---:B------:R-:W-:Y:S02]  /*d100*/  @!P0 IADD3 R12, P6, R5.reuse, R10, RZ ;  /* 0x0000000a050c8210 */ /* 0x040fe40007fde0ff */
[-C--:B------:R-:W-:Y:S02]  /*d110*/  @!P2 LEA.HI.X.SX32 R0, R0, R9.reuse, 0x1, P5 ;  /* 0x000000090000a211 */ /* 0x080fe400028f0eff */
[----:B------:R-:W-:-:S03]  /*d120*/  @!P0 LEA.HI.X.SX32 R5, R5, R9, 0x1, P6 ;  /* 0x0000000905058211 */ /* 0x000fc600030f0eff */
[----:B------:R-:W1:Y:S01]  /*d130*/  @!P0 LDC.64 R22, c[0x0][0x2b0] ;  /* 0x0000ac00ff168b82 */ /* 0x000e620000000a00 */
[C---:B----4-:R-:W-:Y:S02]  /*d140*/  @!P3 LEA R10, P5, R11.reuse, R14, 0x2 ;  /* 0x0000000e0b0ab211 */ /* 0x050fe400078a10ff */
        /* <DEDUP_REMOVED lines=8> */
[----:B-1----:R-:W-:-:S03]  /*d1d0*/  @!P0 LEA R4, P4, R12, R22, 0x2 ;  /* 0x000000160c048211 */ /* 0x002fc600078810ff */
[----:B------:R4:W-:Y:S01]  /*d1e0*/  @!P1 STG.E desc[UR20][R6.64], R21 ;  /* 0x0000001506009986 */ /* 0x0009e2000c101914 */
[----:B------:R-:W-:-:S05]  /*d1f0*/  @!P0 LEA.HI.X R5, R12, R23, R5, 0x2, P4 ;  /* 0x000000170c058211 */ /* 0x000fca00020f1405 */
[----:B------:R4:W-:Y:S04]  /*d200*/  @!P0 STG.E desc[UR20][R4.64], R20 ;  /* 0x0000001404008986 */ /* 0x0009e8000c101914 */
.L_x_410:
[----:B------:R-:W-:Y:S05]  /*d210*/  BSYNC B0 ;  /* 0x0000000000007941 */ /* 0x000fea0003800000 */
.L_x_409:
[----:B----4-:R4:W5:Y:S04]  /*d220*/  LDL R25, [R1+0xc] ;  /* 0x00000c0001197983 */ /* 0x0109680000100800 */
[----:B------:R4:W5:Y:S01]  /*d230*/  LDL R26, [R1+0x8] ;  /* 0x00000800011a7983 */ /* 0x0009620000100800 */
[----:B------:R-:W-:Y:S01]  /*d240*/  SHF.R.S32.HI R5, RZ, 0x1f, R24 ;  /* 0x0000001fff057819 */ /* 0x000fe20000011418 */
[----:B------:R-:W-:Y:S01]  /*d250*/  VIADD R0, R2, 0x40 ;  /* 0x0000004002007836 */ /* 0x000fe20000000000 */
[----:B------:R-:W-:Y:S01]  /*d260*/  IADD3 R4, P0, R24, R27, RZ ;  /* 0x0000001b18047210 */ /* 0x000fe20007f1e0ff */
[----:B------:R4:W1:Y:S01]  /*d270*/  LDS.128 R20, [R222] ;  /* 0x00000000de147984 */ /* 0x0008620000000c00 */
[----:B------:R-:W-:Y:S01]  /*d280*/  SHF.R.S32.HI R6, RZ, 0x1f, R29 ;  /* 0x0000001fff067819 */ /* 0x000fe2000001141d */
[C---:B------:R-:W-:Y:S01]  /*d290*/  VIADD R3, R2.reuse, 0x20 ;  /* 0x0000002002037836 */ /* 0x040fe20000000000 */
[----:B------:R-:W-:Y:S01]  /*d2a0*/  IADD3.X R5, R5, R28, RZ, P0, !PT ;  /* 0x0000001c05057210 */ /* 0x000fe200007fe4ff */
[----:B------:R4:W1:Y:S01]  /*d2b0*/  LDS.128 R16, [R222+0x2000] ;  /* 0x00200000de107984 */ /* 0x0008620000000c00 */
[-C--:B-----5:R-:W-:Y:S01]  /*d2c0*/  ISETP.GE.AND P0, PT, R2, R30.reuse, PT ;  /* 0x0000001e0200720c */ /* 0x0a0fe20003f06270 */
[----:B------:R-:W-:Y:S01]  /*d2d0*/  ULDC.64 UR4, c[0x0][0x2a0] ;  /* 0x0000a80000047ab9 */ /* 0x000fe20000000a00 */
[-C--:B------:R-:W-:Y:S01]  /*d2e0*/  ISETP.GE.AND P5, PT, R0, R30.reuse, PT ;  /* 0x0000001e0000720c */ /* 0x080fe20003fa6270 */
[----:B------:R4:W1:Y:S01]  /*d2f0*/  LDS.128 R12, [R222+0x4000] ;  /* 0x00400000de0c7984 */ /* 0x0008620000000c00 */
[----:B------:R-:W-:Y:S01]  /*d300*/  VIADD R0, R2, 0x60 ;  /* 0x0000006002007836 */ /* 0x000fe20000000000 */
[-C--:B------:R-:W-:Y:S01]  /*d310*/  ISETP.GE.AND P4, PT, R3, R30.reuse, PT ;  /* 0x0000001e0300720c */ /* 0x080fe20003f86270 */
[----:B------:R-:W-:Y:S01]  /*d320*/  IMAD R6, R6, UR4, RZ ;  /* 0x0000000406067c24 */ /* 0x000fe2000f8e02ff */
[----:B------:R-:W2:Y:S01]  /*d330*/  S2R R7, SR_CTAID.X ;  /* 0x0000000000077919 */ /* 0x000ea20000002500 */
[----:B------:R-:W-:Y:S01]  /*d340*/  SHF.R.S32.HI R3, RZ, 0x1f, R2 ;  /* 0x0000001fff037819 */ /* 0x000fe20000011402 */
[C---:B------:R-:W-:Y:S01]  /*d350*/  IMAD.WIDE.U32 R10, R29.reuse, UR4, R4 ;  /* 0x000000041d0a7c25 */ /* 0x040fe2000f8e0004 */
[----:B------:R-:W-:Y:S01]  /*d360*/  ISETP.GE.AND P6, PT, R0, R30, PT ;  /* 0x0000001e0000720c */ /* 0x000fe20003fc6270 */
[----:B------:R-:W-:Y:S02]  /*d370*/  BSSY B0, `(.L_x_411) ;  /* 0x0000015000007945 */ /* 0x000fe40003800000 */
[----:B------:R-:W-:-:S05]  /*d380*/  IMAD R0, R29, UR5, R6 ;  /* 0x000000051d007c24 */ /* 0x000fca000f8e0206 */
[----:B------:R-:W-:Y:S01]  /*d390*/  IADD3 R9, R11, R0, RZ ;  /* 0x000000000b097210 */ /* 0x000fe20007ffe0ff */
[----:B--2---:R-:W-:Y:S01]  /*d3a0*/  IMAD.WIDE R2, R7, 0x80, R2 ;  /* 0x0000008007027825 */ /* 0x004fe200078e0202 */
[----:B----4-:R-:W-:Y:S06]  /*d3b0*/  @P0 BRA `(.L_x_412) ;  /* 0x0000000000400947 */ /* 0x010fec0003800000 */
        /* <DEDUP_REMOVED lines=13> */
[----:B-1----:R2:W-:Y:S04]  /*d490*/  @!P3 STG.E.128 desc[UR20][R4.64], R20 ;  /* 0x000000140400b986 */ /* 0x0025e8000c101d14 */
[----:B------:R2:W-:Y:S04]  /*d4a0*/  @!P2 STG.E.128 desc[UR20][R4.64+0x40], R16 ;  /* 0x000040100400a986 */ /* 0x0005e8000c101d14 */
[----:B------:R2:W-:Y:S02]  /*d4b0*/  @!P1 STG.E.128 desc[UR20][R4.64+0x80], R12 ;  /* 0x0000800c04009986 */ /* 0x0005e4000c101d14 */
.L_x_412:
[----:B------:R-:W-:Y:S05]  /*d4c0*/  BSYNC B0 ;  /* 0x0000000000007941 */ /* 0x000fea0003800000 */
.L_x_411:
[----:B-12---:R1:W2:Y:S01]  /*d4d0*/  LDS.128 R20, [R222+0x800] ;  /* 0x00080000de147984 */ /* 0x0062a20000000c00 */
[----:B------:R-:W-:Y:S03]  /*d4e0*/  BSSY B0, `(.L_x_413) ;  /* 0x0000017000007945 */ /* 0x000fe60003800000 */
[----:B------:R1:W4:Y:S04]  /*d4f0*/  LDS.128 R16, [R222+0x2800] ;  /* 0x00280000de107984 */ /* 0x0003280000000c00 */
[----:B------:R1:W1:Y:S01]  /*d500*/  LDS.128 R12, [R222+0x4800] ;  /* 0x00480000de0c7984 */ /* 0x0002620000000c00 */
        /* <DEDUP_REMOVED lines=17> */
[----:B--2---:R2:W-:Y:S04]  /*d620*/  @!P2 STG.E.128 desc[UR20][R4.64], R20 ;  /* 0x000000140400a986 */ /* 0x0045e8000c101d14 */
[----:B----4-:R2:W-:Y:S04]  /*d630*/  @!P1 STG.E.128 desc[UR20][R4.64+0x40], R16 ;  /* 0x0000401004009986 */ /* 0x0105e8000c101d14 */
[----:B-1----:R2:W-:Y:S02]  /*d640*/  @!P0 STG.E.128 desc[UR20][R4.64+0x80], R12 ;  /* 0x0000800c04008986 */ /* 0x0025e4000c101d14 */
.L_x_414:
[----:B------:R-:W-:Y:S05]  /*d650*/  BSYNC B0 ;  /* 0x0000000000007941 */ /* 0x000fea0003800000 */
.L_x_413:
[----:B--2---:R2:W2:Y:S01]  /*d660*/  LDS.128 R20, [R222+0x1000] ;  /* 0x00100000de147984 */ /* 0x0044a20000000c00 */
[----:B------:R-:W-:Y:S03]  /*d670*/  BSSY B0, `(.L_x_415) ;  /* 0x0000017000007945 */ /* 0x000fe60003800000 */
[----:B----4-:R4:W2:Y:S04]  /*d680*/  LDS.128 R16, [R222+0x3000] ;  /* 0x00300000de107984 */ /* 0x0108a80000000c00 */
[----:B-1----:R4:W1:Y:S01]  /*d690*/  LDS.128 R12, [R222+0x5000] ;  /* 0x00500000de0c7984 */ /* 0x0028620000000c00 */
        /* <DEDUP_REMOVED lines=18> */
[----:B------:R2:W-:Y:S04]  /*d7c0*/  @!P1 STG.E.128 desc[UR20][R4.64+0x40], R16 ;  /* 0x0000401004009986 */ /* 0x0005e8000c101d14 */
[----:B-1----:R2:W-:Y:S02]  /*d7d0*/  @!P0 STG.E.128 desc[UR20][R4.64+0x80], R12 ;  /* 0x0000800c04008986 */ /* 0x0025e4000c101d14 */
.L_x_416:
[----:B------:R-:W-:Y:S05]  /*d7e0*/  BSYNC B0 ;  /* 0x0000000000007941 */ /* 0x000fea0003800000 */
.L_x_415:
[----:B--2-4-:R-:W2:Y:S01]  /*d7f0*/  LDS.128 R220, [R222+0x5800] ;  /* 0x00580000dedc7984 */ /* 0x014ea20000000c00 */
[----:B------:R-:W-:Y:S05]  /*d800*/  @P6 EXIT ;  /* 0x000000000000694d */ /* 0x000fea0003800000 */
[----:B------:R-:W-:Y:S01]  /*d810*/  IADD3 R0, P0, R2, 0x60, RZ ;  /* 0x0000006002007810 */ /* 0x000fe20007f1e0ff */
[----:B------:R-:W-:Y:S01]  /*d820*/  ULDC.64 UR4, c[0x0][0x298] ;  /* 0x0000a60000047ab9 */ /* 0x000fe20000000a00 */
[----:B------:R-:W-:Y:S02]  /*d830*/  ULDC UR6, c[0x0][0x2d0] ;  /* 0x0000b40000067ab9 */ /* 0x000fe40000000800 */
[----:B------:R-:W-:Y:S01]  /*d840*/  ISETP.GE.AND P2, PT, R24, UR6, PT ;  /* 0x0000000618007c0c */ /* 0x000fe2000bf46270 */
[----:B------:R-:W-:Y:S01]  /*d850*/  IMAD.X R2, RZ, RZ, R3, P0 ;  /* 0x000000ffff027224 */ /* 0x000fe200000e0603 */
[----:B------:R-:W-:Y:S02]  /*d860*/  MOV R3, R9 ;  /* 0x0000000900037202 */ /* 0x000fe40000000f00 */
        /* <DEDUP_REMOVED lines=10> */
[----:B---3--:R3:W-:Y:S04]  /*d910*/  @!P2 STG.E.128 desc[UR20][R2.64], R36 ;  /* 0x000000240200a986 */ /* 0x0087e8000c101d14 */
[----:B------:R3:W-:Y:S01]  /*d920*/  @!P1 STG.E.128 desc[UR20][R2.64+0x40], R32 ;  /* 0x0000402002009986 */ /* 0x0007e2000c101d14 */
[----:B------:R-:W-:Y:S05]  /*d930*/  @P0 EXIT ;  /* 0x000000000000094d */ /* 0x000fea0003800000 */
[----:B--2---:R-:W-:Y:S01]  /*d940*/  STG.E.128 desc[UR20][R2.64+0x80], R220 ;  /* 0x000080dc02007986 */ /* 0x004fe2000c101d14 */
[----:B------:R-:W-:Y:S05]  /*d950*/  EXIT ;  /* 0x000000000000794d */ /* 0x000fea0003800000 */
.L_x_380:
[----:B------:R-:W2:Y:S01]  /*d960*/  LDL R32, [R1+0x44] ;  /* 0x0000440001207983 */ /* 0x000ea20000100800 */
[----:B------:R-:W1:Y:S01]  /*d970*/  LDC.U8 R27, c[0x0][0x3d9] ;  /* 0x0000f640ff1b7b82 */ /* 0x000e620000000000 */
[----:B------:R-:W-:Y:S01]  /*d980*/  LEA.HI R10, R21, R45, RZ, 0x2 ;  /* 0x0000002d150a7211 */ /* 0x000fe200078f10ff */
[----:B------:R-:W-:Y:S01]  /*d990*/  ULDC.64 UR4, c[0x0][0x2a0] ;  /* 0x0000a80000047ab9 */ /* 0x000fe20000000a00 */
[----:B------:R-:W3:Y:S01]  /*d9a0*/  S2R R9, SR_CTAID.X ;  /* 0x0000000000097919 */ /* 0x000ee20000002500 */
[----:B------:R-:W-:Y:S04]  /*d9b0*/  BSSY B0, `(.L_x_417) ;  /* 0x000003a000007945 */ /* 0x000fe80003800000 */
[----:B------:R-:W4:Y:S01]  /*d9c0*/  LDC.U8 R8, c[0x0][0x3d8] ;  /* 0x0000f600ff087b82 */ /* 0x000f220000000000 */
[----:B-1----:R-:W-:-:S02]  /*d9d0*/  ISETP.NE.AND P2, PT, R27, RZ, PT ;  /* 0x000000ff1b00720c */ /* 0x002fc40003f45270 */
[----:B----4-:R-:W-:-:S04]  /*d9e0*/  ISETP.NE.AND P1, PT, R8, RZ, PT ;  /* 0x000000ff0800720c */ /* 0x010fc80003f25270 */
[----:B------:R-:W-:-:S07]  /*d9f0*/  ISETP.EQ.AND P5, PT, R27, RZ, P1 ;  /* 0x000000ff1b00720c */ /* 0x000fce0000fa2270 */
[----:B------:R-:W1:Y:S01]  /*da00*/  @!P2 LDC R18, c[0x0][0x2c4] ;  /* 0x0000b100ff12ab82 */ /* 0x000e620000000800 */
[----:B------:R-:W-:Y:S02]  /*da10*/  ISETP.NE.AND P1, PT, R8, RZ, !P2 ;  /* 0x000000ff0800720c */ /* 0x000fe40005725270 */
[----:B------:R-:W-:-:S05]  /*da20*/  SHF.R.S32.HI R8, RZ, 0x1f, R29 ;  /* 0x0000001fff087819 */ /* 0x000fca000001141d */
[----:B------:R-:W4:Y:S01]  /*da30*/  @P2 LDC R17, c[0x0][0x2c0] ;  /* 0x0000b000ff112b82 */ /* 0x000f220000000800 */
[----:B------:R-:W-:-:S04]  /*da40*/  IMAD R8, R8, UR4, RZ ;  /* 0x0000000408087c24 */ /* 0x000fc8000f8e02ff */
[----:B------:R-:W-:-:S03]  /*da50*/  IMAD R8, R29, UR5, R8 ;  /* 0x000000051d087c24 */ /* 0x000fc6000f8e0208 */
[----:B------:R-:W2:Y:S08]  /*da60*/  @P2 LDC.64 R22, c[0x0][0x2c0] ;  /* 0x0000b000ff162b82 */ /* 0x000eb00000000a00 */
[----:B------:R-:W2:Y:S08]  /*da70*/  @P5 LDC R26, c[0x0][0x2c4] ;  /* 0x0000b100ff1a5b82 */ /* 0x000eb00000000800 */
[----:B-1----:R-:W1:Y:S01]  /*da80*/  @P1 LDC R18, c[0x0][0x2e4] ;  /* 0x0000b900ff121b82 */ /* 0x002e620000000800 */
        /* <DEDUP_REMOVED lines=12> */
[----:B------:R-:W-:Y:S01]  /*db50*/  @!P0 IMAD.WIDE.U32 R4, R28, R4, RZ ;  /* 0x000000041c048225 */ /* 0x000fe200078e00ff */
[----:B------:R-:W-:-:S03]  /*db60*/  SHF.L.U32 R14, R16, 0x3, RZ ;  /* 0x00000003100e7819 */ /* 0x000fc600000006ff */
[----:B------:R-:W-:Y:S01]  /*db70*/  @!P0 IMAD.MOV.U32 R2, RZ, RZ, R4 ;  /* 0x000000ffff028224 */ /* 0x000fe200078e0004 */
[C---:B------:R-:W-:Y:S01]  /*db80*/  IADD3 R25, R14.reuse, 0x20, RZ ;  /* 0x000000200e197810 */ /* 0x040fe20007ffe0ff */
[----:B------:R-:W-:Y:S02]  /*db90*/  @!P0 IMAD.IADD R7, R5, 0x1, R0 ;  /* 0x0000000105078824 */ /* 0x000fe400078e0200 */
[----:B------:R-:W-:Y:S01]  /*dba0*/  IMAD.IADD R0, R19, 0x1, -R30 ;  /* 0x0000000113007824 */ /* 0x000fe200078e0a1e */
[----:B------:R-:W-:Y:S01]  /*dbb0*/  IADD3 R2, P0, R14, R2, RZ ;  /* 0x000000020e027210 */ /* 0x000fe20007f1e0ff */
[----:B------:R-:W-:Y:S02]  /*dbc0*/  VIADD R21, R10, 0x20 ;  /* 0x000000200a157836 */ /* 0x000fe40000000000 */
[----:B---3--:R-:W-:Y:S01]  /*dbd0*/  IMAD.WIDE R4, R9, 0x80, R10 ;  /* 0x0000008009047825 */ /* 0x008fe200078e020a */
[----:B------:R-:W-:Y:S02]  /*dbe0*/  LEA.HI.X.SX32 R3, R14, R7, 0x1, P0 ;  /* 0x000000070e037211 */ /* 0x000fe400000f0eff */
[-C--:B------:R-:W-:Y:S01]  /*dbf0*/  ISETP.GE.AND P0, PT, R10, R0.reuse, PT ;  /* 0x000000000a00720c */ /* 0x080fe20003f06270 */
[----:B------:R-:W-:Y:S01]  /*dc00*/  VIADD R24, R14, 0x40 ;  /* 0x000000400e187836 */ /* 0x000fe20000000000 */
[----:B------:R-:W-:Y:S01]  /*dc10*/  ISETP.GE.AND P4, PT, R21, R0, PT ;  /* 0x000000001500720c */ /* 0x000fe20003f86270 */
[----:B------:R-:W-:-:S05]  /*dc20*/  IMAD.WIDE.U32 R12, R29, UR4, R2 ;  /* 0x000000041d0c7c25 */ /* 0x000fca000f8e0002 */
[----:B------:R-:W-:-:S05]  /*dc30*/  IADD3 R9, R8, R13, RZ ;  /* 0x0000000d08097210 */ /* 0x000fca0007ffe0ff */
[----:B-1--4-:R-:W-:Y:S05]  /*dc40*/  @P0 BRA `(.L_x_418) ;  /* 0x0000000000400947 */ /* 0x012fea0003800000 */
        /* <DEDUP_REMOVED lines=16> */
.L_x_418:
[----:B------:R-:W-:Y:S05]  /*dd50*/  BSYNC B0 ;  /* 0x0000000000007941 */ /* 0x000fea0003800000 */
.L_x_417:
[----:B------:R-:W-:Y:S01]  /*dd60*/  ISETP.NE.AND P0, PT, R27, RZ, PT ;  /* 0x000000ff1b00720c */ /* 0x000fe20003f05270 */
[----:B------:R-:W-:Y:S01]  /*dd70*/  BSSY B0, `(.L_x_419) ;  /* 0x0000018000007945 */ /* 0x000fe20003800000 */
[----:B------:R-:W-:Y:S01]  /*dd80*/  ISETP.NE.OR P6, PT, R32, -0x1, !P5 ;  /* 0xffffffff2000780c */ /* 0x000fe20006fc5670 */
[----:B------:R-:W-:-:S10]  /*dd90*/  VIADD R20, R10, 0x40 ;  /* 0x000000400a147836 */ /* 0x000fd40000000000 */
[----:B------:R-:W-:Y:S01]  /*dda0*/  @P0 IMAD.MOV.U32 R15, RZ, RZ, 0x1 ;  /* 0x00000001ff0f0424 */ /* 0x000fe200078e00ff */
[----:B------:R-:W-:Y:S06]  /*ddb0*/  @P4 BRA `(.L_x_420) ;  /* 0x00000000004c4947 */ /* 0x000fec0003800000 */
        /* <DEDUP_REMOVED lines=19> */
.L_x_420:
[----:B------:R-:W-:Y:S05]  /*def0*/  BSYNC B0 ;  /* 0x0000000000007941 */ /* 0x000fea0003800000 */
.L_x_419:
[----:B------:R-:W-:Y:S01]  /*df00*/  @!P6 IMAD R32, R28, R26, RZ ;  /* 0x0000001a1c20e224 */ /* 0x000fe200078e02ff */
[----:B------:R-:W-:Y:S01]  /*df10*/  ISETP.NE.AND P1, PT, R27, RZ, PT ;  /* 0x000000ff1b00720c */ /* 0x000fe20003f25270 */
[----:B------:R-:W-:Y:S01]  /*df20*/  BSSY B0, `(.L_x_421) ;  /* 0x000001d000007945 */ /* 0x000fe20003800000 */
[----:B------:R-:W-:Y:S02]  /*df30*/  ISETP.GE.AND P0, PT, R20, R0, PT ;  /* 0x000000001400720c */ /* 0x000fe40003f06270 */
[----:B------:R3:W-:Y:S01]  /*df40*/  @!P6 STL [R1+0x44], R32 ;  /* 0x000044200100e387 */ /* 0x0007e20000100800 */
[----:B------:R-:W-:Y:S02]  /*df50*/  ISETP.NE.AND P2, PT, R16, RZ, PT ;  /* 0x000000ff1000720c */ /* 0x000fe40003f45270 */
[----:B------:R-:W-:-:S06]  /*df60*/  IADD3 R19, R10, 0x60, RZ ;  /* 0x000000600a137810 */ /* 0x000fcc0007ffe0ff */
[----:B------:R-:W-:Y:S02]  /*df70*/  @!P1 IMAD R15, R18, R31, RZ ;  /* 0x0000001f120f9224 */ /* 0x000fe400078e02ff */
[----:B------:R-:W-:Y:S01]  /*df80*/  @P1 IMAD R16, R23, R22, RZ ;  /* 0x0000001617101224 */ /* 0x000fe200078e02ff */
[----:B------:R-:W-:Y:S01]  /*df90*/  @!P1 MOV R16, R18 ;  /* 0x0000001200109202 */ /* 0x000fe20000000f00 */
[----:B------:R-:W-:Y:S01]  /*dfa0*/  IMAD R15, R28, R15, RZ ;  /* 0x0000000f1c0f7224 */ /* 0x000fe200078e02ff */
[----:B------:R-:W-:Y:S06]  /*dfb0*/  @P0 BRA `(.L_x_422) ;  /* 0x00000000004c0947 */ /* 0x000fec0003800000 */
        /* <DEDUP_REMOVED lines=19> */
.L_x_422:
[----:B------:R-:W-:Y:S05]  /*e0f0*/  BSYNC B0 ;  /* 0x0000000000007941 */ /* 0x000fea0003800000 */
.L_x_421:
[----:B------:R-:W-:Y:S01]  /*e100*/  ISETP.NE.AND P1, PT, R27, RZ, PT ;  /* 0x000000ff1b00720c */ /* 0x000fe20003f25270 */
[----:B------:R-:W-:Y:S01]  /*e110*/  BSSY B0, `(.L_x_423) ;  /* 0x0000021000007945 */ /* 0x000fe20003800000 */
[-C--:B------:R-:W-:Y:S02]  /*e120*/  ISETP.GE.AND P0, PT, R19, R0.reuse, PT ;  /* 0x000000001300720c */ /* 0x080fe40003f06270 */
[----:B------:R-:W-:Y:S02]  /*e130*/  @!P5 CS2R R6, SRZ ;  /* 0x000000000006d805 */ /* 0x000fe4000001ff00 */
[-C--:B------:R-:W-:Y:S02]  /*e140*/  ISETP.GE.OR P3, PT, R10, R0.reuse, P2 ;  /* 0x000000000a00720c */ /* 0x080fe40001766670 */
[-C--:B------:R-:W-:Y:S02]  /*e150*/  ISETP.GE.OR P4, PT, R21, R0.reuse, P2 ;  /* 0x000000001500720c */ /* 0x080fe40001786670 */
[----:B------:R-:W-:-:S02]  /*e160*/  ISETP.GE.OR P6, PT, R20, R0, P2 ;  /* 0x000000001400720c */ /* 0x000fc400017c6670 */
[----:B-12-4-:R-:W-:Y:S02]  /*e170*/  SEL R2, R15, RZ, !P5 ;  /* 0x000000ff0f027207 */ /* 0x016fe40006800000 */
[----:B------:R-:W-:Y:S01]  /*e180*/  ISETP.GE.OR P2, PT, R19, R0, P2 ;  /* 0x000000001300720c */ /* 0x000fe20001746670 */
[----:B------:R-:W-:Y:S01]  /*e190*/  @!P1 IMAD.MOV.U32 R17, RZ, RZ, 0x1 ;  /* 0x00000001ff119424 */ /* 0x000fe200078e00ff */
[----:B------:R-:W-:Y:S01]  /*e1a0*/  @P5 SHF.R.S32.HI R18, RZ, 0x1f, R32 ;  /* 0x0000001fff125819 */ /* 0x000fe20000011420 */
[----:B------:R-:W-:Y:S01]  /*e1b0*/  IMAD R16, R29, R16, R2 ;  /* 0x000000101d107224 */ /* 0x000fe200078e0202 */
[----:B------:R-:W-:Y:S01]  /*e1c0*/  P2R R22, PR, RZ, 0x4 ;  /* 0x00000004ff167803 */ /* 0x000fe20000000000 */
[----:B------:R-:W-:Y:S01]  /*e1d0*/  IMAD R15, R30, R17, RZ ;  /* 0x000000111e0f7224 */ /* 0x000fe200078e02ff */
[----:B------:R-:W-:Y:S07]  /*e1e0*/  @P0 BRA `(.L_x_424) ;  /* 0x00000000004c0947 */ /* 0x000fee0003800000 */
[----:B------:R-:W-:Y:S01]  /*e1f0*/  IADD3 R0, P0, R4, 0x60, RZ ;  /* 0x0000006004007810 */ /* 0x000fe20007f1e0ff */
[----:B------:R-:W-:Y:S01]  /*e200*/  ULDC.64 UR4, c[0x0][0x298] ;  /* 0x0000a60000047ab9 */ /* 0x000fe20000000a00 */
[----:B------:R-:W-:Y:S01]  /*e210*/  MOV R3, R9 ;  /* 0x0000000900037202 */ /* 0x000fe20000000f00 */
[----:B------:R-:W-:Y:S01]  /*e220*/  IMAD.MOV.U32 R2, RZ, RZ, R12 ;  /* 0x000000ffff027224 */ /* 0x000fe200078e000c */
[----:B------:R-:W-:Y:S01]  /*e230*/  ULDC UR6, c[0x0][0x2d0] ;  /* 0x0000b40000067ab9 */ /* 0x000fe20000000800 */
[----:B------:R-:W-:Y:S01]  /*e240*/  IMAD.X R4, RZ, RZ, R5, P0 ;  /* 0x000000ffff047224 */ /* 0x000fe200000e0605 */
[----:B------:R-:W-:Y:S02]  /*e250*/  ISETP.GE.AND P2, PT, R14, UR6, PT ;  /* 0x000000060e007c0c */ /* 0x000fe4000bf46270 */
[----:B------:R-:W-:Y:S01]  /*e260*/  ISETP.GE.AND P1, PT, R25, UR6, PT ;  /* 0x0000000619007c0c */ /* 0x000fe2000bf26270 */
        /* <DEDUP_REMOVED lines=11> */
.L_x_424:
[----:B------:R-:W-:Y:S05]  /*e320*/  BSYNC B0 ;  /* 0x0000000000007941 */ /* 0x000fea0003800000 */
.L_x_423:
[----:B------:R-:W-:Y:S01]  /*e330*/  @P5 IMAD.MOV.U32 R6, RZ, RZ, R32 ;  /* 0x000000ffff065224 */ /* 0x000fe200078e0020 */
[----:B------:R-:W-:Y:S01]  /*e340*/  SHF.R.S32.HI R0, RZ, 0x1f, R15 ;  /* 0x0000001fff007819 */ /* 0x000fe2000001140f */
[----:B------:R-:W-:Y:S01]  /*e350*/  @P5 IMAD.MOV.U32 R7, RZ, RZ, R18 ;  /* 0x000000ffff075224 */ /* 0x000fe200078e0012 */
        /* <DEDUP_REMOVED lines=13> */
.L_x_426:
[----:B------:R-:W-:Y:S05]  /*e430*/  BSYNC B0 ;  /* 0x0000000000007941 */ /* 0x000fea0003800000 */
.L_x_425:
        /* <DEDUP_REMOVED lines=10> */
.L_x_428:
[----:B------:R-:W-:Y:S05]  /*e4e0*/  BSYNC B0 ;  /* 0x0000000000007941 */ /* 0x000fea0003800000 */
.L_x_427:
        /* <DEDUP_REMOVED lines=10> */
.L_x_430:
[----:B------:R-:W-:Y:S05]  /*e590*/  BSYNC B0 ;  /* 0x0000000000007941 */ /* 0x000fea0003800000 */
.L_x_429:
[----:B------:R-:W-:-:S13]  /*e5a0*/  ISETP.NE.AND P0, PT, R22, RZ, PT ;  /* 0x000000ff1600720c */ /* 0x000fda0003f05270 */
        /* <DEDUP_REMOVED lines=10> */
.L_x_431:
        /* <DEDUP_REMOVED lines=11> */
.L_x_1214:


//--------------------- .text._ZN5flash16flash_fwd_kernelI23Flash_fwd_kernel_traitsILi96ELi128ELi64ELi4ELb0ELb0EN7cutlass10bfloat16_tE19Flash_kernel_traitsILi96ELi128ELi64ELi4ES3_EELb1ELb0ELb1ELb0ELb0ELb0ELb0ELb0EEEvNS_16Flash_fwd_paramsE --------------------------
	.section	.text._ZN5flash16flash_fwd_kernelI23Flash_fwd_kernel_traitsILi96ELi128ELi64ELi4ELb0ELb0EN7cutlass10bfloat16_tE19Flash_kernel_traitsILi96ELi128ELi64ELi4ES3_EELb1ELb0ELb1ELb0ELb0ELb0ELb0ELb0EEEvNS_16Flash_fwd_paramsE,"ax",@progbits
	.align	128
        .global         _ZN5flash16flash_fwd_kernelI23Flash_fwd_kernel_traitsILi96ELi128ELi64ELi4ELb0ELb0EN7cutlass10bfloat16_tE19Flash_kernel_traitsILi96ELi128ELi64ELi4ES3_EELb1ELb0ELb1ELb0ELb0ELb0ELb0ELb0EEEvNS_16Flash_fwd_paramsE
        .type           _ZN5flash16flash_fwd_kernelI23Flash_fwd_kernel_traitsILi96ELi128ELi64ELi4ELb0ELb0EN7cutlass10bfloat16_tE19Flash_kernel_traitsILi96ELi128ELi64ELi4ES3_EELb1ELb0ELb1ELb0ELb0ELb0ELb0ELb0EEEvNS_16Flash_fwd_paramsE,@function
        .size           _ZN5flash16flash_fwd_kernelI23Flash_fwd_kernel_traitsILi96ELi128ELi64ELi4ELb0ELb0EN7cutlass10bfloat16_tE19Flash_kernel_traitsILi96ELi128ELi64ELi4ES3_EELb1ELb0ELb1ELb0ELb0ELb0ELb0ELb0EEEvNS_16Flash_fwd_paramsE,(.L_x_1215 - _ZN5flash16flash_fwd_kernelI23Flash_fwd_kernel_traitsILi96ELi128ELi64ELi4ELb0ELb0EN7cutlass10bfloat16_tE19Flash_kernel_traitsILi96ELi128ELi64ELi4ES3_EELb1ELb0ELb1ELb0ELb0ELb0ELb0ELb0EEEvNS_16Flash_fwd_paramsE)
        .other          _ZN5flash16flash_fwd_kernelI23Flash_fwd_kernel_traitsILi96ELi128ELi64ELi4ELb0ELb0EN7cutlass10bfloat16_tE19Flash_kernel_traitsILi96ELi128ELi64ELi4ES3_EELb1ELb0ELb1ELb0ELb0ELb0ELb0ELb0EEEvNS_16Flash_fwd_paramsE,@"STO_CUDA_ENTRY STV_DEFAULT"
_ZN5flash16flash_fwd_kernelI23Flash_fwd_kernel_traitsILi96ELi128ELi64ELi4ELb0ELb0EN7cutlass10bfloat16_tE19Flash_kernel_traitsILi96ELi128ELi64ELi4ES3_EELb1ELb0ELb1ELb0ELb0ELb0ELb0ELb0EEEvNS_16Flash_fwd_paramsE:
.text._ZN5flash16flash_fwd_kernelI23Flash_fwd_kernel_traitsILi96ELi128ELi64ELi4ELb0ELb0EN7cutlass10bfloat16_tE19Flash_kernel_traitsILi96ELi128ELi64ELi4ES3_EELb1ELb0ELb1ELb0ELb0ELb0ELb0ELb0EEEvNS_16Flash_fwd_paramsE:
[----:B------:R-:W1:Y:S08]  /*0000*/  LDC R1, c[0x0][0x28] ;  /* 0x00000a00ff017b82 */ /* 0x000e700000000800 */
[----:B------:R-:W2:Y:S01]  /*0010*/  LDC R6, c[0x0][0x3a8] ;  /* 0x0000ea00ff067b82 */ /* 0x000ea20000000800 */
[----:B------:R-:W-:Y:S01]  /*0020*/  ULDC.U8 UR4, c[0x0][0x3b4] ;  /* 0x0000ed0000047ab9 */ /* 0x000fe20000000000 */
[----:B------:R-:W-:Y:S01]  /*0030*/  ULDC.64 UR22, c[0x0][0x208] ;  /* 0x0000820000167ab9 */ /* 0x000fe20000000a00 */
[----:B------:R-:W-:Y:S01]  /*0040*/  ISETP.NE.AND P2, PT, RZ, UR4, PT ;  /* 0x00000004ff007c0c */ /* 0x000fe2000bf45270 */
[----:B-1----:R-:W-:-:S04]  /*0050*/  VIADD R1, R1, 0xffffff08 ;  /* 0xffffff0801017836 */ /* 0x002fc80000000000 */
[----:B------:R-:W1:Y:S01]  /*0060*/  LDC R5, c[0x0][0x3ac] ;  /* 0x0000eb00ff057b82 */ /* 0x000e620000000800 */
[----:B------:R-:W-:Y:S01]  /*0070*/  ULDC.64 UR4, c[0x0][0x3a0] ;  /* 0x0000e80000047ab9 */ /* 0x000fe20000000a00 */
[----:B------:R-:W3:Y:S01]  /*0080*/  S2R R153, SR_TID.X ;  /* 0x0000000000997919 */ /* 0x000ee20000002100 */
[----:B------:R-:W-:Y:S01]  /*0090*/  IMAD.U32 R232, RZ, RZ, UR4 ;  /* 0x00000004ffe87e24 */ /* 0x000fe2000f8e00ff */
[----:B------:R-:W-:Y:S01]  /*00a0*/  ULDC.64 UR8, c[0x0][0x2f0] ;  /* 0x0000bc0000087ab9 */ /* 0x000fe20000000a00 */
[----:B------:R-:W-:-:S03]  /*00b0*/  ULDC.64 UR6, c[0x0][0x300] ;  /* 0x0000c00000067ab9 */ /* 0x000fc60000000a00 */
[----:B------:R-:W-:Y:S01]  /*00c0*/  S2UR UR14, SR_CTAID.X ;  /* 0x00000000000e79c3 */ /* 0x000fe20000002500 */
[----:B--2---:R-:W-:-:S07]  /*00d0*/  @P2 IMAD.MOV.U32 R2, RZ, RZ, R6 ;  /* 0x000000ffff022224 */ /* 0x004fce00078e0006 */
[----:B------:R-:W2:Y:S01]  /*00e0*/  S2UR UR17, SR_CTAID.Y ;  /* 0x00000000001179c3 */ /* 0x000ea20000002600 */
[----:B-1----:R-:W-:-:S07]  /*00f0*/  @P2 IMAD.MOV.U32 R3, RZ, RZ, R5 ;  /* 0x000000ffff032224 */ /* 0x002fce00078e0005 */
[----:B------:R-:W1:Y:S01]  /*0100*/  @P2 LDC R0, c[0x0][0x3b0] ;  /* 0x0000ec00ff002b82 */ /* 0x000e620000000800 */
[----:B------:R-:W1:Y:S01]  /*0110*/  @P2 LDG.E.64 R2, desc[UR22][R2.64] ;  /* 0x0000001602022981 */ /* 0x000e62000c1e1b00 */
[----:B------:R-:W-:-:S06]  /*0120*/  IMAD.U32 R233, RZ, RZ, UR5 ;  /* 0x00000005ffe97e24 */ /* 0x000fcc000f8e00ff */
[----:B------:R-:W4:Y:S01]  /*0130*/  @P2 LDG.E.64 R232, desc[UR22][R232.64] ;  /* 0x00000016e8e82981 */ /* 0x000f22000c1e1b00 */
[----:B------:R-:W5:Y:S01]  /*0140*/  S2UR UR4, SR_CTAID.Z ;  /* 0x00000000000479c3 */ /* 0x000f620000002700 */
[----:B------:R-:W-:Y:S02]  /*0150*/  UISETP.NE.U32.AND UP2, UPT, UR8, URZ, UPT ;  /* 0x0000003f0800728c */ /* 0x000fe4000bf45070 */
[----:B------:R-:W-:Y:S02]  /*0160*/  UISETP.NE.U32.AND UP1, UPT, UR6, URZ, UPT ;  /* 0x0000003f0600728c */ /* 0x000fe4000bf25070 */
[----:B------:R-:W-:Y:S02]  /*0170*/  UISETP.NE.AND.EX UP2, UPT, UR9, URZ, UPT, UP2 ;  /* 0x0000003f0900728c */ /* 0x000fe4000bf45320 */
[----:B------:R-:W-:Y:S01]  /*0180*/  UISETP.NE.AND.EX UP1, UPT, UR7, URZ, UPT, UP1 ;  /* 0x0000003f0700728c */ /* 0x000fe2000bf25310 */
[----:B------:R-:W-:Y:S02]  /*0190*/  ULDC.64 UR8, c[0x0][0x2f0] ;  /* 0x0000bc0000087ab9 */ /* 0x000fe40000000a00 */
[----:B------:R-:W-:Y:S01]  /*01a0*/  ULDC.64 UR6, c[0x0][0x2f8] ;  /* 0x0000be0000067ab9 */ /* 0x000fe20000000a00 */
[----:B------:R-:W-:Y:S01]  /*01b0*/  PLOP3.LUT P0, PT, PT, PT, UP2, 0x80, 0x0 ;  /* 0x000000000000781c */ /* 0x000fe20003f0f028 */
[----:B--2---:R-:W-:-:S02]  /*01c0*/  UIMAD.WIDE UR8, UR17, 0x4, UR8 ;  /* 0x00000004110878a5 */ /* 0x004fc4000f8e0208 */
[----:B------:R-:W-:-:S04]  /*01d0*/  UISETP.EQ.U32.AND UP0, UPT, UR6, URZ, UPT ;  /* 0x0000003f0600728c */ /* 0x000fc8000bf02070 */
[----:B------:R-:W-:Y:S02]  /*01e0*/  @UP1 ULDC.64 UR10, c[0x0][0x300] ;  /* 0x0000c000000a1ab9 */ /* 0x000fe40000000a00 */
[----:B------:R-:W-:Y:S02]  /*01f0*/  @UP1 UIMAD.WIDE UR10, UR17, 0x4, UR10 ;  /* 0x00000004110a18a5 */ /* 0x000fe4000f8e020a */
[----:B-----5:R-:W-:-:S06]  /*0200*/  ULOP3.LUT UR5, UR4, UR14, UR17, 0xfe, !UPT ;  /* 0x0000000e04057292 */ /* 0x020fcc000f8efe11 */
[----:B---3--:R-:W-:Y:S01]  /*0210*/  LOP3.LUT P3, RZ, R153, UR5, RZ, 0xfc, !PT ;  /* 0x0000000599ff7c12 */ /* 0x008fe2000f86fcff */
[----:B------:R-:W-:Y:S02]  /*0220*/  ULDC.U8 UR5, c[0x0][0x3c2] ;  /* 0x0000f08000057ab9 */ /* 0x000fe40000000000 */
[----:B------:R-:W-:Y:S01]  /*0230*/  UISETP.NE.AND UP3, UPT, UR5, URZ, UPT ;  /* 0x0000003f0500728c */ /* 0x000fe2000bf65270 */
[----:B------:R-:W-:Y:S01]  /*0240*/  SHF.R.S32.HI R18, RZ, 0x1f, R153 ;  /* 0x0000001fff127819 */ /* 0x000fe20000011499 */
[----:B------:R-:W-:Y:S01]  /*0250*/  UMOV UR25, URZ ;  /* 0x0000003f00197c82 */ /* 0x000fe20008000000 */
[----:B------:R-:W-:Y:S01]  /*0260*/  ULDC UR5, c[0x0][0x270] ;  /* 0x00009c0000057ab9 */ /* 0x000fe20000000800 */
[----:B------:R-:W-:-:S06]  /*0270*/  UISETP.EQ.OR.EX UP0, UPT, UR7, URZ, !UP3, UP0 ;  /* 0x0000003f0700728c */ /* 0x000fcc000df02700 */
[----:B------:R-:W4:Y:S01]  /*0280*/  @!P3 LDC.64 R8, c[0x0][0x3b8] ;  /* 0x0000ee00ff08bb82 */ /* 0x000f220000000a00 */
[----:B-1----:R-:W-:Y:S01]  /*0290*/  @P2 IADD3 R6, P1, R2, R0, RZ ;  /* 0x0000000002062210 */ /* 0x002fe20007f3e0ff */
[----:B------:R-:W-:-:S04]  /*02a0*/  IMAD.U32 R2, RZ, RZ, UR8 ;  /* 0x00000008ff027e24 */ /* 0x000fc8000f8e00ff */
[----:B------:R-:W-:Y:S01]  /*02b0*/  @P2 IMAD.X R5, RZ, RZ, R3, P1 ;  /* 0x000000ffff052224 */ /* 0x000fe200008e0603 */
[----:B------:R-:W-:Y:S01]  /*02c0*/  PLOP3.LUT P1, PT, PT, PT, UP1, 0x80, 0x0 ;  /* 0x000000000000781c */ /* 0x000fe20003f2f018 */
[----:B------:R-:W-:Y:S01]  /*02d0*/  @!P3 IMAD.MOV.U32 R4, RZ, RZ, R6 ;  /* 0x000000ffff04b224 */ /* 0x000fe200078e0006 */
[----:B----4-:R-:W-:Y:S01]  /*02e0*/  @!P3 STG.E.64 desc[UR22][R8.64], R232 ;  /* 0x000000e80800b986 */ /* 0x010fe2000c101b16 */
[----:B------:R-:W-:Y:S01]  /*02f0*/  IMAD.U32 R3, RZ, RZ, UR9 ;  /* 0x00000009ff037e24 */ /* 0x000fe2000f8e00ff */
[----:B------:R-:W-:Y:S02]  /*0300*/  ULDC.64 UR8, c[0x0][0x2f8] ;  /* 0x0000be0000087ab9 */ /* 0x000fe40000000a00 */
[----:B------:R1:W-:Y:S01]  /*0310*/  @!P3 STG.E.64 desc[UR22][R8.64+0x8], R4 ;  /* 0x000008040800b986 */ /* 0x0003e2000c101b16 */
[----:B------:R-:W-:-:S03]  /*0320*/  PLOP3.LUT P2, PT, PT, PT, UP0, 0x80, 0x0 ;  /* 0x000000000000781c */ /* 0x000fc60003f4f008 */
[----:B------:R-:W2:Y:S01]  /*0330*/  @P0 LDG.E R7, desc[UR22][R2.64+0x4] ;  /* 0x0000041602070981 */ /* 0x000ea2000c1e1900 */
[----:B------:R-:W-:-:S03]  /*0340*/  UIMAD.WIDE UR8, UR17, 0x4, UR8 ;  /* 0x00000004110878a5 */ /* 0x000fc6000f8e0208 */
[----:B-1----:R1:W3:Y:S02]  /*0350*/  @P0 LDG.E R8, desc[UR22][R2.64] ;  /* 0x0000001602080981 */ /* 0x0022e4000c1e1900 */
[----:B-1----:R-:W-:Y:S02]  /*0360*/  IMAD.U32 R2, RZ, RZ, UR10 ;  /* 0x0000000aff027e24 */ /* 0x002fe4000f8e00ff */
[----:B------:R-:W-:-:S05]  /*0370*/  IMAD.U32 R3, RZ, RZ, UR11 ;  /* 0x0000000bff037e24 */ /* 0x000fca000f8e00ff */
[----:B------:R1:W4:Y:S02]  /*0380*/  @P1 LDG.E R0, desc[UR22][R2.64] ;  /* 0x0000001602001981 */ /* 0x000324000c1e1900 */
[----:B-1----:R-:W-:Y:S02]  /*0390*/  IMAD.U32 R2, RZ, RZ, UR8 ;  /* 0x00000008ff027e24 */ /* 0x002fe4000f8e00ff */
[----:B------:R-:W-:-:S05]  /*03a0*/  IMAD.U32 R3, RZ, RZ, UR9 ;  /* 0x00000009ff037e24 */ /* 0x000fca000f8e00ff */
[----:B------:R-:W5:Y:S01]  /*03b0*/  @!P2 LDG.E R4, desc[UR22][R2.64] ;  /* 0x000000160204a981 */ /* 0x000f62000c1e1900 */
[----:B------:R-:W-:Y:S01]  /*03c0*/  UIMAD UR9, UR17, UR5, UR4 ;  /* 0x00000005110972a4 */ /* 0x000fe2000f8e0204 */
[----:B------:R-:W-:Y:S01]  /*03d0*/  UMOV UR13, 0xffffffff ;  /* 0xffffffff000d7882 */ /* 0x000fe20000000000 */
[----:B------:R-:W-:Y:S01]  /*03e0*/  UMOV UR8, 0xffffffff ;  /* 0xffffffff00087882 */ /* 0x000fe20000000000 */
[----:B--2---:R-:W-:Y:S02]  /*03f0*/  @P0 R2UR UR15, R7 ;  /* 0x00000000070f02ca */ /* 0x004fe400000e0000 */
[----:B------:R-:W-:Y:S02]  /*0400*/  LEA.HI R7, R18, R153, RZ, 0x5 ;  /* 0x0000009912077211 */ /* 0x000fe400078f28ff */
[----:B---3--:R-:W-:Y:S02]  /*0410*/  @P0 R2UR UR13, R8 ;  /* 0x00000000080d02ca */ /* 0x008fe400000e0000 */
[----:B------:R-:W-:Y:S01]  /*0420*/  ISETP.NE.U32.AND P0, PT, RZ, UR6, PT ;  /* 0x00000006ff007c0c */ /* 0x000fe2000bf05070 */
[----:B------:R-:W-:Y:S01]  /*0430*/  USHF.L.U32 UR6, UR9, 0x5, URZ ;  /* 0x0000000509067899 */ /* 0x000fe2000800063f */
[----:B----4-:R-:W-:-:S02]  /*0440*/  @P1 R2UR UR25, R0 ;  /* 0x00000000001912ca */ /* 0x010fc400000e0000 */
[----:B------:R-:W-:-:S05]  /*0450*/  LOP3.LUT R0, R7, 0xffffffe0, RZ, 0xc0, !PT ;  /* 0xffffffe007007812 */ /* 0x000fca00078ec0ff */
[----:B------:R-:W-:Y:S02]  /*0460*/  IMAD.IADD R149, R153, 0x1, -R0 ;  /* 0x0000000199957824 */ /* 0x000fe400078e0a00 */
[----:B------:R-:W-:-:S03]  /*0470*/  @UP2 UIADD3 UR15, UR15, -UR13, URZ ;  /* 0x8000000d0f0f2290 */ /* 0x000fc6000fffe03f */
[--C-:B------:R-:W-:Y:S02]  /*0480*/  SHF.R.S32.HI R0, RZ, 0x1f, R149.reuse ;  /* 0x0000001fff007819 */ /* 0x100fe40000011495 */
[----:B-----5:R-:W-:Y:S02]  /*0490*/  @!P2 R2UR UR8, R4 ;  /* 0x000000000408a2ca */ /* 0x020fe400000e0000 */
[----:B------:R-:W-:Y:S02]  /*04a0*/  ISETP.NE.AND.EX P2, PT, RZ, UR7, PT, P0 ;  /* 0x00000007ff007c0c */ /* 0x000fe4000bf45300 */
[----:B------:R-:W-:-:S05]  /*04b0*/  IADD3 R161, P1, P0, R6, UR6, R149 ;  /* 0x0000000606a17c10 */ /* 0x000fca000f83e095 */
[----:B------:R1:W-:Y:S01]  /*04c0*/  STL [R1+0x80], R161 ;  /* 0x000080a101007387 */ /* 0x0003e20000100800 */
[----:B------:R-:W-:Y:S01]  /*04d0*/  USHF.R.S32.HI UR7, URZ, 0x1f, UR6 ;  /* 0x0000001f3f077899 */ /* 0x000fe20008011406 */
[----:B------:R-:W-:-:S05]  /*04e0*/  @!UP2 ULDC UR15, c[0x0][0x2c4] ;  /* 0x0000b100000faab9 */ /* 0x000fca0000000800 */
[----:B------:R-:W-:Y:S01]  /*04f0*/  IADD3.X R160, R5, UR7, R0, P1, P0 ;  /* 0x0000000705a07c10 */ /* 0x000fe20008fe0400 */
[----:B------:R-:W-:Y:S06]  /*0500*/  @!P2 BRA `(.L_x_432) ;  /* 0x00000000001ca947 */ /* 0x000fec0003800000 */
[----:B------:R-:W-:-:S13]  /*0510*/  PLOP3.LUT P0, PT, PT, PT, UP3, 0x80, 0x0 ;  /* 0x000000000000781c */ /* 0x000fda0003f0f038 */
[----:B------:R-:W2:Y:S04]  /*0520*/  @P0 LDG.E R0, desc[UR22][R2.64+0x4] ;  /* 0x0000041602000981 */ /* 0x000ea8000c1e1900 */
[----:B------:R-:W3:Y:S01]  /*0530*/  @!P0 LDG.E R2, desc[UR22][R2.64] ;  /* 0x0000001602028981 */ /* 0x000ee2000c1e1900 */
[----:B--2---:R-:W-:-:S13]  /*0540*/  @P0 R2UR UR9, R0 ;  /* 0x00000000000902ca */ /* 0x004fda00000e0000 */
[----:B------:R-:W-:-:S07]  /*0550*/  @UP3 UIADD3 UR9, UR9, -UR8, URZ ;  /* 0x8000000809093290 */ /* 0x000fce000fffe03f */
[----:B---3--:R-:W-:Y:S01]  /*0560*/  @!P0 R2UR UR9, R2 ;  /* 0x00000000020982ca */ /* 0x008fe200000e0000 */
[----:B------:R-:W-:-:S14]  /*0570*/  BRA `(.L_x_433) ;  /* 0x0000000000047947 */ /* 0x000fdc0003800000 */
.L_x_432:
[----:B------:R-:W-:Y:S01]  /*0580*/  ULDC UR9, c[0x0][0x2c8] ;  /* 0x0000b20000097ab9 */ /* 0x000fe20000000800 */
.L_x_433:
        /* <DEDUP_REMOVED lines=45> */
[----:B------:R-:W-:Y:S01]  /*0860*/  LEA.HI R10, R18, R153, RZ, 0x2 ;  /* 0x00000099120a7211 */ /* 0x000fe200078f10ff */
[----:B------:R-:W-:Y:S01]  /*0870*/  ULDC.U8 UR10, c[0x0][0x3d9] ;  /* 0x0000f640000a7ab9 */ /* 0x000fe20000000000 */
[----:B------:R-:W-:Y:S01]  /*0880*/  USHF.R.S32.HI UR12, URZ, 0x1f, UR4 ;  /* 0x0000001f3f0c7899 */ /* 0x000fe20008011404 */
[----:B------:R-:W-:Y:S01]  /*0890*/  IMAD.U32 R6, RZ, RZ, UR14 ;  /* 0x0000000eff067e24 */ /* 0x000fe2000f8e00ff */
[----:B------:R-:W-:Y:S01]  /*08a0*/  UISETP.NE.AND UP2, UPT, UR10, URZ, UPT ;  /* 0x0000003f0a00728c */ /* 0x000fe2000bf45270 */
[----:B------:R-:W-:Y:S01]  /*08b0*/  LOP3.LUT R0, R10, 0xfffffffc, RZ, 0xc0, !PT ;  /* 0xfffffffc0a007812 */ /* 0x000fe200078ec0ff */
[----:B------:R-:W-:Y:S01]  /*08c0*/  UIADD3 UR15, -UR21, UR15, URZ ;  /* 0x0000000f150f7290 */ /* 0x000fe2000fffe13f */
[----:B------:R-:W-:Y:S01]  /*08d0*/  SHF.R.S32.HI R10, RZ, 0x2, R10 ;  /* 0x00000002ff0a7819 */ /* 0x000fe2000001140a */
[----:B------:R-:W-:Y:S02]  /*08e0*/  BSSY B0, `(.L_x_435) ;  /* 0x000004d000007945 */ /* 0x000fe40003800000 */
[----:B------:R-:W-:Y:S01]  /*08f0*/  @!UP1 USHF.R.S32.HI UR11, URZ, 0x1f, UR17 ;  /* 0x0000001f3f0b9899 */ /* 0x000fe20008011411 */
[----:B------:R-:W-:Y:S01]  /*0900*/  IMAD.IADD R0, R153, 0x1, -R0 ;  /* 0x0000000199007824 */ /* 0x000fe200078e0a00 */
[----:B------:R-:W-:Y:S01]  /*0910*/  @UP1 ULDC.64 UR8, c[0x0][0x298] ;  /* 0x0000a60000081ab9 */ /* 0x000fe20000000a00 */
[----:B------:R-:W-:Y:S01]  /*0920*/  @!UP1 ULDC.64 UR6, c[0x0][0x290] ;  /* 0x0000a40000069ab9 */ /* 0x000fe20000000a00 */
[----:B------:R-:W-:Y:S01]  /*0930*/  @UP1 UIMAD.WIDE.U32 UR18, UR13, UR8, URZ ;  /* 0x000000080d1212a5 */ /* 0x000fe2000f8e003f */
[--C-:B------:R-:W-:Y:S01]  /*0940*/  SHF.R.S32.HI R11, RZ, 0x1f, R10.reuse ;  /* 0x0000001fff0b7819 */ /* 0x100fe2000001140a */
[----:B------:R-:W-:Y:S01]  /*0950*/  @!UP1 UIMAD UR8, UR11, UR6, URZ ;  /* 0x000000060b0892a4 */ /* 0x000fe2000f8e023f */
[C---:B------:R-:W-:Y:S01]  /*0960*/  ISETP.NE.AND P3, PT, R0.reuse, RZ, PT ;  /* 0x000000ff0000720c */ /* 0x040fe20003f65270 */
[----:B------:R-:W-:Y:S01]  /*0970*/  @!UP1 UIMAD.WIDE.U32 UR24, UR17, UR6, URZ ;  /* 0x00000006111892a5 */ /* 0x000fe2000f8e003f */
[----:B------:R-:W-:Y:S01]  /*0980*/  IMAD.SHL.U32 R0, R0, 0x8, RZ ;  /* 0x0000000800007824 */ /* 0x000fe200078e00ff */
[----:B------:R-:W-:Y:S01]  /*0990*/  ULDC.U8 UR11, c[0x0][0x3d8] ;  /* 0x0000f600000b7ab9 */ /* 0x000fe20000000000 */
[----:B------:R-:W-:Y:S01]  /*09a0*/  @!UP1 UIMAD UR8, UR17, UR7, UR8 ;  /* 0x00000007110892a4 */ /* 0x000fe2000f8e0208 */
[C---:B------:R-:W-:Y:S01]  /*09b0*/  VIADD R14, R10.reuse, 0x20 ;  /* 0x000000200a0e7836 */ /* 0x040fe20000000000 */
[----:B------:R-:W-:Y:S01]  /*09c0*/  UISETP.NE.AND UP3, UPT, UR11, URZ, UPT ;  /* 0x0000003f0b00728c */ /* 0x000fe2000bf65270 */
[----:B------:R-:W-:Y:S01]  /*09d0*/  IADD3 R15, R10, 0x40, RZ ;  /* 0x000000400a0f7810 */ /* 0x000fe20007ffe0ff */
[----:B------:R-:W-:Y:S01]  /*09e0*/  UISETP.NE.AND UP0, UPT, UR11, URZ, !UP2 ;  /* 0x0000003f0b00728c */ /* 0x000fe2000d705270 */
[----:B------:R-:W-:Y:S01]  /*09f0*/  IMAD.WIDE R6, R6, 0x80, R10 ;  /* 0x0000008006067825 */ /* 0x000fe200078e020a */
[----:B------:R-:W-:Y:S01]  /*0a00*/  @UP2 ULDC.64 UR6, c[0x0][0x2c0] ;  /* 0x0000b00000062ab9 */ /* 0x000fe20000000a00 */
[----:B------:R-:W-:Y:S01]  /*0a10*/  UISETP.EQ.AND UP3, UPT, UR10, URZ, UP3 ;  /* 0x0000003f0a00728c */ /* 0x000fe20009f62270 */
[----:B------:R-:W-:Y:S01]  /*0a20*/  ISETP.GE.AND P2, PT, R14, UR15, PT ;  /* 0x0000000f0e007c0c */ /* 0x000fe2000bf46270 */
[----:B------:R-:W-:Y:S01]  /*0a30*/  @UP2 UIMAD UR16, UR7, UR6, URZ ;  /* 0x00000006071022a4 */ /* 0x000fe2000f8e023f */
[----:B------:R-:W-:Y:S01]  /*0a40*/  ISETP.GE.AND P1, PT, R15, UR15, PT ;  /* 0x0000000f0f007c0c */ /* 0x000fe2000bf26270 */
[----:B------:R-:W-:Y:S01]  /*0a50*/  @UP2 UMOV UR10, 0x1 ;  /* 0x00000001000a2882 */ /* 0x000fe20000000000 */
[----:B------:R-:W-:Y:S01]  /*0a60*/  ULDC.64 UR6, c[0x0][0x2a0] ;  /* 0x0000a80000067ab9 */ /* 0x000fe20000000a00 */
[----:B------:R-:W-:Y:S01]  /*0a70*/  @UP1 UIMAD UR9, UR13, UR9, UR19 ;  /* 0x000000090d0912a4 */ /* 0x000fe2000f8e0213 */
[----:B------:R-:W-:Y:S01]  /*0a80*/  IMAD.U32 R12, RZ, RZ, UR6 ;  /* 0x00000006ff0c7e24 */ /* 0x000fe2000f8e00ff */
[----:B------:R-:W-:Y:S01]  /*0a90*/  UIMAD UR12, UR12, UR6, URZ ;  /* 0x000000060c0c72a4 */ /* 0x000fe2000f8e023f */
[----:B------:R-:W-:Y:S01]  /*0aa0*/  VIADD R16, R10, 0x60 ;  /* 0x000000600a107836 */ /* 0x000fe20000000000 */
[----:B------:R-:W-:Y:S01]  /*0ab0*/  @!UP1 UIADD3 UR9, UR25, UR8, URZ ;  /* 0x0000000819099290 */ /* 0x000fe2000fffe03f */
[C---:B------:R-:W-:Y:S01]  /*0ac0*/  VIADD R18, R0.reuse, 0x20 ;  /* 0x0000002000127836 */ /* 0x040fe20000000000 */
[----:B------:R-:W-:Y:S01]  /*0ad0*/  @!UP2 ULDC UR6, c[0x0][0x2c4] ;  /* 0x0000b1000006aab9 */ /* 0x000fe20000000800 */
[----:B------:R-:W-:Y:S01]  /*0ae0*/  @UP0 ULDC UR6, c[0x0][0x2e4] ;  /* 0x0000b90000060ab9 */ /* 0x000fe20000000800 */
[----:B------:R-:W-:Y:S01]  /*0af0*/  UIMAD UR7, UR4, UR7, UR12 ;  /* 0x00000007040772a4 */ /* 0x000fe2000f8e020c */
[C---:B------:R-:W-:Y:S01]  /*0b00*/  IADD3 R17, R0.reuse, 0x40, RZ ;  /* 0x0000004000117810 */ /* 0x040fe20007ffe0ff */
[----:B------:R-:W-:Y:S01]  /*0b10*/  @!UP2 UIMAD UR10, UR6, UR5, URZ ;  /* 0x00000005060aa2a4 */ /* 0x000fe2000f8e023f */
[----:B------:R-:W-:Y:S01]  /*0b20*/  @UP3 ULDC UR12, c[0x0][0x2c4] ;  /* 0x0000b100000c3ab9 */ /* 0x000fe20000000800 */
[----:B------:R-:W-:Y:S01]  /*0b30*/  @!UP1 UMOV UR18, UR24 ;  /* 0x0000001800129c82 */ /* 0x000fe20008000000 */
[----:B------:R-:W-:Y:S01]  /*0b40*/  @UP3 UIMAD UR12, UR17, UR12, URZ ;  /* 0x0000000c110c32a4 */ /* 0x000fe2000f8e023f */
[----:B------:R-:W-:Y:S01]  /*0b50*/  IADD3 R2, P0, R0, UR18, RZ ;  /* 0x0000001200027c10 */ /* 0x000fe2000ff1e0ff */
[----:B------:R-:W-:-:S02]  /*0b60*/  UIMAD UR10, UR17, UR10, URZ ;  /* 0x0000000a110a72a4 */ /* 0x000fc4000f8e023f */
[----:B------:R-:W-:Y:S01]  /*0b70*/  @UP3 USEL UR12, UR12, UR13, !UP1 ;  /* 0x0000000d0c0c3287 */ /* 0x000fe2000c800000 */
[----:B------:R-:W-:Y:S01]  /*0b80*/  LEA.HI.X.SX32 R3, R0, UR9, 0x1, P0 ;  /* 0x0000000900037c11 */ /* 0x000fe200080f0eff */
[----:B------:R-:W-:Y:S01]  /*0b90*/  @UP2 ULDC UR11, c[0x0][0x2c0] ;  /* 0x0000b000000b2ab9 */ /* 0x000fe20000000800 */
[----:B------:R-:W-:Y:S01]  /*0ba0*/  ISETP.GE.AND P0, PT, R10, UR15, PT ;  /* 0x0000000f0a007c0c */ /* 0x000fe2000bf06270 */
[----:B------:R-:W-:Y:S01]  /*0bb0*/  USEL UR10, UR10, URZ, !UP3 ;  /* 0x0000003f0a0a7287 */ /* 0x000fe2000d800000 */
[----:B------:R-:W-:Y:S01]  /*0bc0*/  @!UP2 UMOV UR11, 0x1 ;  /* 0x00000001000ba882 */ /* 0x000fe20000000000 */
[----:B------:R-:W-:Y:S01]  /*0bd0*/  @!UP2 UMOV UR16, UR6 ;  /* 0x000000060010ac82 */ /* 0x000fe20008000000 */
[----:B------:R-:W-:Y:S01]  /*0be0*/  UIMAD UR6, UR21, UR11, URZ ;  /* 0x0000000b150672a4 */ /* 0x000fe2000f8e023f */
[----:B------:R-:W-:Y:S01]  /*0bf0*/  IMAD.WIDE.U32 R12, R12, UR4, R2 ;  /* 0x000000040c0c7c25 */ /* 0x000fe2000f8e0002 */
[----:B------:R-:W-:Y:S01]  /*0c00*/  UIMAD UR16, UR4, UR16, UR10 ;  /* 0x00000010041072a4 */ /* 0x000fe2000f8e020a */
[----:B------:R-:W-:Y:S01]  /*0c10*/  @!UP3 UMOV UR26, URZ ;  /* 0x0000003f001abc82 */ /* 0x000fe20008000000 */
[----:B------:R-:W-:Y:S01]  /*0c20*/  @UP3 UMOV UR26, UR12 ;  /* 0x0000000c001a3c82 */ /* 0x000fe20008000000 */
[----:B------:R-:W-:Y:S01]  /*0c30*/  @!UP3 UMOV UR27, URZ ;  /* 0x0000003f001bbc82 */ /* 0x000fe20008000000 */
[----:B------:R-:W-:Y:S01]  /*0c40*/  USHF.R.S32.HI UR4, URZ, 0x1f, UR6 ;  /* 0x0000001f3f047899 */ /* 0x000fe20008011406 */
[----:B------:R-:W-:Y:S01]  /*0c50*/  VIADD R9, R13, UR7 ;  /* 0x000000070d097c36 */ /* 0x000fe20008000000 */
[----:B------:R-:W-:-:S02]  /*0c60*/  @UP3 USHF.R.S32.HI UR27, URZ, 0x1f, UR12 ;  /* 0x0000001f3f1b3899 */ /* 0x000fc4000801140c */
        /* <DEDUP_REMOVED lines=20> */
.L_x_436:
[----:B------:R-:W-:Y:S05]  /*0db0*/  BSYNC B0 ;  /* 0x0000000000007941 */ /* 0x000fea0003800000 */
.L_x_435:
[----:B------:R-:W-:Y:S01]  /*0dc0*/  BSSY B0, `(.L_x_437) ;  /* 0x0000016000007945 */ /* 0x000fe20003800000 */
[----:B------:R-:W-:-:S03]  /*0dd0*/  ISETP.GE.AND P0, PT, R16, UR15, PT ;  /* 0x0000000f10007c0c */ /* 0x000fc6000bf06270 */
[----:B------:R-:W-:Y:S10]  /*0de0*/  @P2 BRA `(.L_x_438) ;  /* 0x00000000004c2947 */ /* 0x000ff40003800000 */
[----:B--2---:R-:W-:Y:S01]  /*0df0*/  IADD3 R2, P2, R6, 0x20, RZ ;  /* 0x0000002006027810 */ /* 0x004fe20007f5e0ff */
        /* <DEDUP_REMOVED lines=18> */
.L_x_438:
[----:B------:R-:W-:Y:S05]  /*0f20*/  BSYNC B0 ;  /* 0x0000000000007941 */ /* 0x000fea0003800000 */
.L_x_437:
[----:B------:R-:W-:Y:S01]  /*0f30*/  BSSY B0, `(.L_x_439) ;  /* 0x0000016000007945 */ /* 0x000fe20003800000 */
[----:B------:R-:W-:-:S03]  /*0f40*/  ISETP.GE.OR P6, PT, R10, UR15, P3 ;  /* 0x0000000f0a007c0c */ /* 0x000fc60009fc6670 */
[----:B------:R-:W-:Y:S10]  /*0f50*/  @P1 BRA `(.L_x_440) ;  /* 0x00000000004c1947 */ /* 0x000ff40003800000 */
[----:B--23--:R-:W-:Y:S01]  /*0f60*/  IADD3 R2, P1, R6, 0x40, RZ ;  /* 0x0000004006027810 */ /* 0x00cfe20007f3e0ff */
        /* <DEDUP_REMOVED lines=18> */
.L_x_440:
[----:B------:R-:W-:Y:S05]  /*1090*/  BSYNC B0 ;  /* 0x0000000000007941 */ /* 0x000fea0003800000 */
.L_x_439:
[----:B------:R-:W-:Y:S01]  /*10a0*/  BSSY B0, `(.L_x_441) ;  /* 0x0000018000007945 */ /* 0x000fe20003800000 */
[----:B------:R-:W-:Y:S02]  /*10b0*/  ISETP.GE.OR P5, PT, R14, UR15, P3 ;  /* 0x0000000f0e007c0c */ /* 0x000fe40009fa6670 */
[----:B------:R-:W-:Y:S02]  /*10c0*/  ISETP.GE.OR P4, PT, R15, UR15, P3 ;  /* 0x0000000f0f007c0c */ /* 0x000fe40009f86670 */
[----:B------:R-:W-:Y:S01]  /*10d0*/  ISETP.GE.OR P3, PT, R16, UR15, P3 ;  /* 0x0000000f10007c0c */ /* 0x000fe20009f66670 */
[----:B------:R-:W-:-:S12]  /*10e0*/  @P0 BRA `(.L_x_442) ;  /* 0x00000000004c0947 */ /* 0x000fd80003800000 */
[----:B------:R-:W-:Y:S01]  /*10f0*/  IADD3 R8, P0, R6, 0x60, RZ ;  /* 0x0000006006087810 */ /* 0x000fe20007f1e0ff */
[----:B------:R-:W-:Y:S01]  /*1100*/  ULDC.64 UR4, c[0x0][0x298] ;  /* 0x0000a60000047ab9 */ /* 0x000fe20000000a00 */
[----:B--234-:R-:W-:Y:S01]  /*1110*/  MOV R3, R9 ;  /* 0x0000000900037202 */ /* 0x01cfe20000000f00 */
        /* <DEDUP_REMOVED lines=16> */
.L_x_442:
[----:B------:R-:W-:Y:S05]  /*1220*/  BSYNC B0 ;  /* 0x0000000000007941 */ /* 0x000fea0003800000 */
.L_x_441:
[----:B------:R-:W-:Y:S04]  /*1230*/  BSSY B0, `(.L_x_443) ;  /* 0x000000a000007945 */ /* 0x000fe80003800000 */
[----:B------:R-:W-:Y:S05]  /*1240*/  @P6 BRA `(.L_x_444) ;  /* 0x0000000000206947 */ /* 0x000fea0003800000 */
[----:B------:R-:W-:Y:S01]  /*1250*/  IMAD R0, R10, UR11, RZ ;  /* 0x0000000b0a007c24 */ /* 0x000fe2000f8e02ff */
[----:B------:R-:W-:-:S04]  /*1260*/  ULDC.64 UR4, c[0x0][0x2b0] ;  /* 0x0000ac0000047ab9 */ /* 0x000fc80000000a00 */
[----:B--234-:R-:W-:-:S04]  /*1270*/  IADD3 R3, P0, R0, UR6, RZ ;  /* 0x0000000600037c10 */ /* 0x01cfc8000ff1e0ff */
[----:B------:R-:W-:Y:S02]  /*1280*/  LEA.HI.X.SX32 R0, R0, UR26, 0x1, P0 ;  /* 0x0000001a00007c11 */ /* 0x000fe400080f0eff */
[----:B------:R-:W-:-:S04]  /*1290*/  LEA R2, P0, R3, UR4, 0x2 ;  /* 0x0000000403027c11 */ /* 0x000fc8000f8010ff */
[----:B------:R-:W-:Y:S01]  /*12a0*/  LEA.HI.X R3, R3, UR5, R0, 0x2, P0 ;  /* 0x0000000503037c11 */ /* 0x000fe200080f1400 */
[----:B------:R-:W-:-:S05]  /*12b0*/  IMAD.MOV.U32 R0, RZ, RZ, 0x7f800000 ;  /* 0x7f800000ff007424 */ /* 0x000fca00078e00ff */
[----:B------:R2:W-:Y:S03]  /*12c0*/  STG.E desc[UR22][R2.64], R0 ;  /* 0x0000000002007986 */ /* 0x0005e6000c101916 */
.L_x_444:
[----:B------:R-:W-:Y:S05]  /*12d0*/  BSYNC B0 ;  /* 0x0000000000007941 */ /* 0x000fea0003800000 */
.L_x_443:
[----:B------:R-:W-:Y:S04]  /*12e0*/  BSSY B0, `(.L_x_445) ;  /* 0x000000a000007945 */ /* 0x000fe80003800000 */
[----:B------:R-:W-:Y:S05]  /*12f0*/  @P5 BRA `(.L_x_446) ;  /* 0x0000000000205947 */ /* 0x000fea0003800000 */
[----:B--2---:R-:W-:Y:S01]  /*1300*/  IMAD R0, R14, UR11, RZ ;  /* 0x0000000b0e007c24 */ /* 0x004fe2000f8e02ff */
[----:B------:R-:W-:-:S04]  /*1310*/  ULDC.64 UR4, c[0x0][0x2b0] ;  /* 0x0000ac0000047ab9 */ /* 0x000fc80000000a00 */
[----:B---34-:R-:W-:-:S04]  /*1320*/  IADD3 R3, P0, R0, UR6, RZ ;  /* 0x0000000600037c10 */ /* 0x018fc8000ff1e0ff */
[----:B------:R-:W-:Y:S02]  /*1330*/  LEA.HI.X.SX32 R0, R0, UR26, 0x1, P0 ;  /* 0x0000001a00007c11 */ /* 0x000fe400080f0eff */
[----:B------:R-:W-:-:S04]  /*1340*/  LEA R2, P0, R3, UR4, 0x2 ;  /* 0x0000000403027c11 */ /* 0x000fc8000f8010ff */
[----:B------:R-:W-:Y:S01]  /*1350*/  LEA.HI.X R3, R3, UR5, R0, 0x2, P0 ;  /* 0x0000000503037c11 */ /* 0x000fe200080f1400 */
[----:B------:R-:W-:-:S05]  /*1360*/  IMAD.MOV.U32 R0, RZ, RZ, 0x7f800000 ;  /* 0x7f800000ff007424 */ /* 0x000fca00078e00ff */
[----:B------:R2:W-:Y:S03]  /*1370*/  STG.E desc[UR22][R2.64], R0 ;  /* 0x0000000002007986 */ /* 0x0005e6000c101916 */
.L_x_446:
[----:B------:R-:W-:Y:S05]  /*1380*/  BSYNC B0 ;  /* 0x0000000000007941 */ /* 0x000fea0003800000 */
.L_x_445:
        /* <DEDUP_REMOVED lines=10> */
.L_x_448:
[----:B------:R-:W-:Y:S05]  /*1430*/  BSYNC B0 ;  /* 0x0000000000007941 */ /* 0x000fea0003800000 */
.L_x_447:
[----:B------:R-:W-:Y:S05]  /*1440*/  @P3 EXIT ;  /* 0x000000000000394d */ /* 0x000fea0003800000 */
[----:B--2---:R-:W-:Y:S01]  /*1450*/  IMAD R0, R16, UR11, RZ ;  /* 0x0000000b10007c24 */ /* 0x004fe2000f8e02ff */
[----:B------:R-:W-:-:S04]  /*1460*/  ULDC.64 UR4, c[0x0][0x2b0] ;  /* 0x0000ac0000047ab9 */ /* 0x000fc80000000a00 */
[----:B---34-:R-:W-:-:S04]  /*1470*/  IADD3 R3, P0, R0, UR6, RZ ;  /* 0x0000000600037c10 */ /* 0x018fc8000ff1e0ff */
[----:B------:R-:W-:Y:S02]  /*1480*/  LEA.HI.X.SX32 R0, R0, UR26, 0x1, P0 ;  /* 0x0000001a00007c11 */ /* 0x000fe400080f0eff */
[----:B------:R-:W-:-:S04]  /*1490*/  LEA R2, P0, R3, UR4, 0x2 ;  /* 0x0000000403027c11 */ /* 0x000fc8000f8010ff */
[----:B------:R-:W-:Y:S01]  /*14a0*/  LEA.HI.X R3, R3, UR5, R0, 0x2, P0 ;  /* 0x0000000503037c11 */ /* 0x000fe200080f1400 */
[----:B------:R-:W-:-:S05]  /*14b0*/  IMAD.MOV.U32 R0, RZ, RZ, 0x7f800000 ;  /* 0x7f800000ff007424 */ /* 0x000fca00078e00ff */
[----:B------:R-:W-:Y:S01]  /*14c0*/  STG.E desc[UR22][R2.64], R0 ;  /* 0x0000000002007986 */ /* 0x000fe2000c101916 */
[----:B------:R-:W-:Y:S05]  /*14d0*/  EXIT ;  /* 0x000000000000794d */ /* 0x000fea0003800000 */
.L_x_434:
[----:B------:R-:W2:Y:S01]  /*14e0*/  LDC R13, c[0x0][0x278] ;  /* 0x00009e00ff0d7b82 */ /* 0x000ea20000000800 */
[----:B------:R-:W3:Y:S01]  /*14f0*/  S2R R4, SR_CTAID.Z ;  /* 0x0000000000047919 */ /* 0x000ee20000002700 */
[----:B------:R-:W-:Y:S01]  /*1500*/  UISETP.NE.AND UP0, UPT, UR13, -0x1, UPT ;  /* 0xffffffff0d00788c */ /* 0x000fe2000bf05270 */
[----:B------:R-:W-:Y:S01]  /*1510*/  LEA.HI R25, R18, R153, RZ, 0x3 ;  /* 0x0000009912197211 */ /* 0x000fe200078f18ff */
[----:B------:R-:W-:Y:S01]  /*1520*/  UISETP.NE.AND UP1, UPT, UR8, -0x1, UPT ;  /* 0xffffffff0800788c */ /* 0x000fe2000bf25270 */
[----:B------:R-:W-:Y:S01]  /*1530*/  SHF.R.S32.HI R148, RZ, 0x5, R7 ;  /* 0x00000005ff947819 */ /* 0x000fe20000011407 */
[----:B------:R-:W-:Y:S01]  /*1540*/  UIADD3 UR5, -UR21, UR15, URZ ;  /* 0x0000000f15057290 */ /* 0x000fe2000fffe13f */
[----:B------:R-:W-:Y:S01]  /*1550*/  SHF.R.S32.HI R22, RZ, 0x3, R25 ;  /* 0x00000003ff167819 */ /* 0x000fe20000011419 */
[----:B------:R-:W-:Y:S02]  /*1560*/  IMAD.U32 R10, RZ, RZ, UR14 ;  /* 0x0000000eff0a7e24 */ /* 0x000fe4000f8e00ff */
[----:B------:R-:W-:-:S03]  /*1570*/  PLOP3.LUT P1, PT, PT, PT, UP1, 0x80, 0x0 ;  /* 0x000000000000781c */ /* 0x000fc60003f2f018 */
[----:B------:R-:W-:Y:S01]  /*1580*/  @UP0 ULDC.64 UR6, c[0x0][0x240] ;  /* 0x0000900000060ab9 */ /* 0x000fe20000000a00 */
[----:B------:R-:W-:Y:S02]  /*1590*/  @!UP0 USHF.R.S32.HI UR9, URZ, 0x1f, UR17 ;  /* 0x0000001f3f098899 */ /* 0x000fe40008011411 */
[----:B------:R-:W-:Y:S02]  /*15a0*/  @UP0 UIMAD.WIDE.U32 UR26, UR13, UR6, URZ ;  /* 0x000000060d1a02a5 */ /* 0x000fe4000f8e003f */
[----:B------:R-:W-:Y:S02]  /*15b0*/  @UP1 UIADD3 UR29, UR25, UR8, URZ ;  /* 0x00000008191d1290 */ /* 0x000fe4000fffe03f */
[----:B------:R-:W-:Y:S01]  /*15c0*/  @UP0 UIMAD UR16, UR13, UR7, UR27 ;  /* 0x000000070d1002a4 */ /* 0x000fe2000f8e021b */
[----:B------:R-:W-:Y:S02]  /*15d0*/  @UP1 ULDC.64 UR10, c[0x0][0x248] ;  /* 0x00009200000a1ab9 */ /* 0x000fe40000000a00 */
[----:B------:R-:W-:Y:S01]  /*15e0*/  @!UP0 ULDC.64 UR6, c[0x0][0x228] ;  /* 0x00008a0000068ab9 */ /* 0x000fe20000000a00 */
[----:B--2---:R-:W-:Y:S01]  /*15f0*/  IABS R5, R13 ;  /* 0x0000000d00057213 */ /* 0x004fe20000000000 */
[----:B------:R-:W-:-:S02]  /*1600*/  @!UP0 UIMAD UR9, UR9, UR6, URZ ;  /* 0x00000006090982a4 */ /* 0x000fc4000f8e023f */
[----:B------:R-:W-:Y:S01]  /*1610*/  @!UP0 UIMAD.WIDE.U32 UR30, UR17, UR6, URZ ;  /* 0x00000006111e82a5 */ /* 0x000fe2000f8e003f */
[----:B------:R-:W2:Y:S01]  /*1620*/  I2F.RP R2, R5 ;  /* 0x0000000500027306 */ /* 0x000ea20000209400 */
[----:B------:R-:W-:Y:S02]  /*1630*/  @UP1 UIMAD.WIDE.U32 UR32, UR29, UR10, URZ ;  /* 0x0000000a1d2012a5 */ /* 0x000fe4000f8e003f */
[----:B------:R-:W-:Y:S01]  /*1640*/  @!UP0 UIMAD UR7, UR17, UR7, UR9 ;  /* 0x00000007110782a4 */ /* 0x000fe2000f8e0209 */
[----:B---3--:R-:W-:Y:S01]  /*1650*/  IABS R4, R4 ;  /* 0x0000000400047213 */ /* 0x008fe20000000000 */
[----:B------:R-:W-:Y:S02]  /*1660*/  @UP1 UIMAD UR29, UR29, UR11, URZ ;  /* 0x0000000b1d1d12a4 */ /* 0x000fe4000f8e023f */
[----:B------:R-:W-:Y:S02]  /*1670*/  @!UP0 UIADD3 UR16, UR31, UR7, URZ ;  /* 0x000000071f108290 */ /* 0x000fe4000fffe03f */
[----:B------:R-:W-:Y:S01]  /*1680*/  @UP1 UIADD3 UR29, UR33, UR29, URZ ;  /* 0x0000001d211d1290 */ /* 0x000fe2000fffe03f */
[----:B------:R-:W-:Y:S01]  /*1690*/  @!UP0 UMOV UR26, UR30 ;  /* 0x0000001e001a8c82 */ /* 0x000fe20008000000 */
[----:B--2---:R-:W2:Y:S02]  /*16a0*/  MUFU.RCP R2, R2 ;  /* 0x0000000200027308 */ /* 0x004ea40000001000 */
[----:B--2---:R-:W-:-:S06]  /*16b0*/  VIADD R2, R2, 0xffffffe ;  /* 0x0ffffffe02027836 */ /* 0x004fcc0000000000 */
[----:B------:R-:W2:Y:S02]  /*16c0*/  F2I.FTZ.U32.TRUNC.NTZ R3, R2 ;  /* 0x0000000200037305 */ /* 0x000ea4000021f000 */
[----:B--2---:R-:W-:Y:S02]  /*16d0*/  IMAD.MOV R0, RZ, RZ, -R3 ;  /* 0x000000ffff007224 */ /* 0x004fe400078e0a03 */
        /* <DEDUP_REMOVED lines=22> */
[----:B------:R-:W-:-:S03]  /*1840*/  IMAD.IADD R8, R2, 0x1, -R4 ;  /* 0x0000000102087824 */ /* 0x000fc600078e0a04 */
[----:B------:R2:W-:Y:S01]  /*1850*/  STL [R1+0xa0], R14 ;  /* 0x0000a00e01007387 */ /* 0x0005e20000100800 */
[----:B------:R-:W-:Y:S05]  /*1860*/  @P1 BRA `(.L_x_449) ;  /* 0x0000000000301947 */ /* 0x000fea0003800000 */
        /* <DEDUP_REMOVED lines=12> */
.L_x_449:
[--C-:B------:R-:W-:Y:S01]  /*1930*/  IMAD.MOV.U32 R166, RZ, RZ, R14.reuse ;  /* 0x000000ffffa67224 */ /* 0x100fe200078e000e */
[----:B------:R-:W-:Y:S01]  /*1940*/  @UP1 UIADD3 UR28, UR25, UR8, URZ ;  /* 0x00000008191c1290 */ /* 0x000fe2000fffe03f */
[----:B------:R-:W-:Y:S01]  /*1950*/  IMAD.MOV.U32 R166, RZ, RZ, R14 ;  /* 0x000000ffffa67224 */ /* 0x000fe200078e000e */
[----:B------:R-:W-:Y:S01]  /*1960*/  USHF.R.S32.HI UR27, URZ, 0x1f, UR4 ;  /* 0x0000001f3f1b7899 */ /* 0x000fe20008011404 */
[----:B------:R-:W-:Y:S01]  /*1970*/  IMAD.MOV.U32 R167, RZ, RZ, R15 ;  /* 0x000000ffffa77224 */ /* 0x000fe200078e000f */
[----:B------:R-:W-:Y:S01]  /*1980*/  @UP1 ULDC.64 UR8, c[0x0][0x250] ;  /* 0x0000940000081ab9 */ /* 0x000fe20000000a00 */
[----:B------:R-:W-:Y:S01]  /*1990*/  LOP3.LUT R12, R13, UR4, RZ, 0x3c, !PT ;  /* 0x000000040d0c7c12 */ /* 0x000fe2000f8e3cff */
[----:B------:R-:W-:Y:S01]  /*19a0*/  @UP1 UIMAD.WIDE.U32 UR30, UR28, UR8, URZ ;  /* 0x000000081c1e12a5 */ /* 0x000fe2000f8e003f */
[--C-:B------:R-:W-:Y:S01]  /*19b0*/  SHF.R.S32.HI R167, RZ, 0x1f, R166.reuse ;  /* 0x0000001fffa77819 */ /* 0x100fe200000114a6 */
[----:B------:R-:W-:Y:S01]  /*19c0*/  @UP1 UIMAD UR28, UR28, UR9, URZ ;  /* 0x000000091c1c12a4 */ /* 0x000fe2000f8e023f */
[----:B------:R-:W-:-:S02]  /*19d0*/  LOP3.LUT R9, R0, 0x18, R166, 0xf8, !PT ;  /* 0x0000001800097812 */ /* 0x000fc400078ef8a6 */
[----:B------:R-:W-:Y:S01]  /*19e0*/  SHF.R.U32.HI R7, RZ, 0x3, R0 ;  /* 0x00000003ff077819 */ /* 0x000fe20000011600 */
[----:B------:R3:W-:Y:S01]  /*19f0*/  STL [R1+0xa4], R167 ;  /* 0x0000a4a701007387 */ /* 0x0007e20000100800 */
        /* <DEDUP_REMOVED lines=14> */
.L_x_450:
        /* <DEDUP_REMOVED lines=11> */
[----:B------:R-:W4:Y:S01]  /*1b90*/  S2UR UR25, SR_CgaCtaId ;  /* 0x00000000001979c3 */ /* 0x000f220000008800 */
        /* <DEDUP_REMOVED lines=10> */
[----:B--2---:R-:W-:Y:S01]  /*1c40*/  IMAD.U32 R14, RZ, RZ, UR6 ;  /* 0x00000006ff0e7e24 */ /* 0x004fe2000f8e00ff */
        /* <DEDUP_REMOVED lines=16> */
[----:B----4-:R-:W-:Y:S01]  /*1d50*/  ULEA UR4, UR25, UR4, 0x18 ;  /* 0x0000000419047291 */ /* 0x010fe2000f8ec03f */
[----:B------:R-:W-:Y:S01]  /*1d60*/  IMAD R4, R12, UR6, RZ ;  /* 0x000000060c047c24 */ /* 0x000fe2000f8e02ff */
[----:B------:R-:W-:Y:S01]  /*1d70*/  ISETP.GE.AND P1, PT, R21, UR5, PT ;  /* 0x0000000515007c0c */ /* 0x000fe2000bf26270 */
[----:B------:R-:W-:Y:S01]  /*1d80*/  IMAD.WIDE.U32 R28, R0, UR6, R8 ;  /* 0x00000006001c7c25 */ /* 0x000fe2000f8e0008 */
[----:B------:R-:W-:-:S02]  /*1d90*/  LEA.HI R18, R18, R153, RZ, 0x4 ;  /* 0x0000009912127211 */ /* 0x000fc400078f20ff */
        /* <DEDUP_REMOVED lines=23> */
[----:B------:R-:W4:Y:S01]  /*1f10*/  @!P5 LDC.64 R8, c[0x0][0x210] ;  /* 0x00008400ff08db82 */ /* 0x000f220000000a00 */
[----:B------:R1:W-:Y:S04]  /*1f20*/  @P5 STS [R222], RZ ;  /* 0x000000ffde005388 */ /* 0x0003e80000000800 */
        /* <DEDUP_REMOVED lines=25> */
.L_x_452:
[----:B------:R-:W-:Y:S05]  /*20c0*/  BSYNC B0 ;  /* 0x0000000000007941 */ /* 0x000fea0003800000 */
.L_x_451:
[----:B------:R-:W-:Y:S01]  /*20d0*/  SHF.R.S32.HI R19, RZ, 0x4, R18 ;  /* 0x00000004ff137819 */ /* 0x000fe20000011412 */
[----:B------:R-:W-:Y:S01]  /*20e0*/  BSSY B0, `(.L_x_453) ;  /* 0x000002b000007945 */ /* 0x000fe20003800000 */
[C---:B------:R-:W-:Y:S01]  /*20f0*/  ISETP.GE.AND P5, PT, R2.reuse, UR16, PT ;  /* 0x0000001002007c0c */ /* 0x040fe2000bfa6270 */
[----:B------:R-:W-:Y:S01]  /*2100*/  VIADD R16, R2, 0x60 ;  /* 0x0000006002107836 */ /* 0x000fe20000000000 */
[----:B------:R-:W-:Y:S01]  /*2110*/  LEA.HI R17, R18, R19, RZ, 0x1 ;  /* 0x0000001312117211 */ /* 0x000fe200078f08ff */
[----:B------:R-:W-:Y:S10]  /*2120*/  @P1 BRA `(.L_x_454) ;  /* 0x0000000000981947 */ /* 0x000ff40003800000 */
[----:B------:R-:W-:Y:S01]  /*2130*/  ULDC UR25, c[0x0][0x2d0] ;  /* 0x0000b40000197ab9 */ /* 0x000fe20000000800 */
[----:B-1--4-:R-:W-:Y:S01]  /*2140*/  IADD3 R4, P1, R10, 0x20, RZ ;  /* 0x000000200a047810 */ /* 0x012fe20007f3e0ff */
        /* <DEDUP_REMOVED lines=36> */
.L_x_454:
[----:B------:R-:W-:Y:S05]  /*2390*/  BSYNC B0 ;  /* 0x0000000000007941 */ /* 0x000fea0003800000 */
.L_x_453:
[----:B------:R-:W-:Y:S01]  /*23a0*/  LOP3.LUT R0, R17, 0xfffffffe, RZ, 0xc0, !PT ;  /* 0xfffffffe11007812 */ /* 0x000fe200078ec0ff */
[----:B------:R-:W-:Y:S01]  /*23b0*/  BSSY B0, `(.L_x_455) ;  /* 0x000002d000007945 */ /* 0x000fe20003800000 */
[----:B-1----:R-:W-:Y:S02]  /*23c0*/  LOP3.LUT R8, R18, 0xfffffff0, RZ, 0xc0, !PT ;  /* 0xfffffff012087812 */ /* 0x002fe400078ec0ff */
[----:B------:R-:W-:Y:S01]  /*23d0*/  ISETP.GE.AND P4, PT, R16, UR5, PT ;  /* 0x0000000510007c0c */ /* 0x000fe2000bf86270 */
[----:B------:R-:W-:Y:S01]  /*23e0*/  IMAD.IADD R20, R19, 0x1, -R0 ;  /* 0x0000000113147824 */ /* 0x000fe200078e0a00 */
[----:B------:R-:W-:Y:S01]  /*23f0*/  LOP3.LUT R9, R25, 0xfffffff8, RZ, 0xc0, !PT ;  /* 0xfffffff819097812 */ /* 0x000fe200078ec0ff */
[----:B------:R-:W-:Y:S01]  /*2400*/  IMAD.IADD R8, R153, 0x1, -R8 ;  /* 0x0000000199087824 */ /* 0x000fe200078e0a08 */
[----:B------:R-:W-:Y:S09]  /*2410*/  @P0 BRA `(.L_x_456) ;  /* 0x0000000000980947 */ /* 0x000ff20003800000 */
[----:B------:R-:W-:Y:S01]  /*2420*/  ULDC UR25, c[0x0][0x2d0] ;  /* 0x0000b40000197ab9 */ /* 0x000fe20000000800 */
[----:B----4-:R-:W-:Y:S01]  /*2430*/  IADD3 R4, P0, R10, 0x40, RZ ;  /* 0x000000400a047810 */ /* 0x010fe20007f1e0ff */
        /* <DEDUP_REMOVED lines=36> */
.L_x_456:
[----:B------:R-:W-:Y:S05]  /*2680*/  BSYNC B0 ;  /* 0x0000000000007941 */ /* 0x000fea0003800000 */
.L_x_455:
[----:B------:R-:W-:Y:S04]  /*2690*/  BSSY B0, `(.L_x_457) ;  /* 0x0000028000007945 */ /* 0x000fe80003800000 */
[----:B------:R-:W-:Y:S05]  /*26a0*/  @P4 BRA `(.L_x_458) ;  /* 0x0000000000984947 */ /* 0x000fea0003800000 */
        /* <DEDUP_REMOVED lines=38> */
.L_x_458:
[----:B------:R-:W-:Y:S05]  /*2910*/  BSYNC B0 ;  /* 0x0000000000007941 */ /* 0x000fea0003800000 */
.L_x_457:
[----:B------:R-:W-:Y:S01]  /*2920*/  IMAD.IADD R163, R29, 0x1, R23 ;  /* 0x000000011da37824 */ /* 0x000fe200078e0217 */
[-C--:B------:R-:W-:Y:S01]  /*2930*/  LEA.HI R0, R8, R8.reuse, RZ, 0x1 ;  /* 0x0000000808007211 */ /* 0x080fe200078f08ff */
[----:B------:R-:W-:Y:S01]  /*2940*/  IMAD.MOV.U32 R162, RZ, RZ, R28 ;  /* 0x000000ffffa27224 */ /* 0x000fe200078e001c */
[----:B------:R-:W-:Y:S01]  /*2950*/  USHF.L.U32 UR30, UR10, 0x6, URZ ;  /* 0x000000060a1e7899 */ /* 0x000fe2000800063f */
[----:B------:R-:W-:Y:S01]  /*2960*/  IMAD.IADD R9, R153, 0x1, -R9 ;  /* 0x0000000199097824 */ /* 0x000fe200078e0a09 */
[----:B------:R-:W-:Y:S01]  /*2970*/  USHF.L.U64.HI UR29, UR10, 0x6, UR11 ;  /* 0x000000060a1d7899 */ /* 0x000fe2000801020b */
[--C-:B-1--4-:R-:W-:Y:S01]  /*2980*/  SHF.R.S32.HI R5, RZ, 0x1, R0.reuse ;  /* 0x00000001ff057819 */ /* 0x112fe20000011400 */
[----:B------:R1:W-:Y:S01]  /*2990*/  STL.64 [R1+0xa8], R162 ;  /* 0x0000a8a201007387 */ /* 0x0003e20000100a00 */
[----:B------:R-:W-:Y:S01]  /*29a0*/  USHF.R.S32.HI UR31, URZ, 0x1f, UR17 ;  /* 0x0000001f3f1f7899 */ /* 0x000fe20008011411 */
[----:B------:R-:W-:Y:S01]  /*29b0*/  SHF.R.S32.HI R2, RZ, 0x1f, R0 ;  /* 0x0000001fff027819 */ /* 0x000fe20000011400 */
[----:B------:R-:W-:Y:S01]  /*29c0*/  UIMAD UR6, UR29, UR17, URZ ;  /* 0x000000111d0672a4 */ /* 0x000fe2000f8e023f */
[----:B------:R-:W-:Y:S01]  /*29d0*/  SHF.R.S32.HI R3, RZ, 0x1f, R8 ;  /* 0x0000001fff037819 */ /* 0x000fe20000011408 */
[----:B------:R-:W-:Y:S01]  /*29e0*/  IMAD.U32 R159, RZ, RZ, UR30 ;  /* 0x0000001eff9f7e24 */ /* 0x000fe2000f8e00ff */
[----:B------:R-:W-:Y:S01]  /*29f0*/  LOP3.LUT R7, R0, 0x7fffffe, RZ, 0xc0, !PT ;  /* 0x07fffffe00077812 */ /* 0x000fe200078ec0ff */
[----:B------:R-:W-:Y:S01]  /*2a00*/  UIMAD UR6, UR31, UR30, UR6 ;  /* 0x0000001e1f0672a4 */ /* 0x000fe2000f8e0206 */
[----:B------:R-:W-:Y:S01]  /*2a10*/  LEA.HI R4, R9, R9, RZ, 0x1 ;  /* 0x0000000909047211 */ /* 0x000fe200078f08ff */
[----:B------:R-:W-:Y:S01]  /*2a20*/  BSSY B0, `(.L_x_459) ;  /* 0x000002c000007945 */ /* 0x000fe20003800000 */
[----:B------:R-:W-:Y:S01]  /*2a30*/  LEA.HI R0, R2, R5, RZ, 0x2 ;  /* 0x0000000502007211 */ /* 0x000fe200078f10ff */
[----:B------:R-:W-:Y:S01]  /*2a40*/  IMAD.IADD R152, R8, 0x1, -R7 ;  /* 0x0000000108987824 */ /* 0x000fe200078e0a07 */
[----:B------:R-:W-:Y:S01]  /*2a50*/  LEA.HI R12, R3, R8, RZ, 0x3 ;  /* 0x00000008030c7211 */ /* 0x000fe200078f18ff */
[----:B------:R-:W-:Y:S01]  /*2a60*/  IMAD.WIDE.U32 R2, R159, UR17, R162 ;  /* 0x000000119f027c25 */ /* 0x000fe2000f8e00a2 */
[----:B------:R-:W-:-:S02]  /*2a70*/  LOP3.LUT R6, R4, 0x3fffffe, RZ, 0xc0, !PT ;  /* 0x03fffffe04067812 */ /* 0x000fc400078ec0ff */
[----:B------:R-:W-:Y:S01]  /*2a80*/  LOP3.LUT R0, R0, 0xfffffffc, RZ, 0xc0, !PT ;  /* 0xfffffffc00007812 */ /* 0x000fe200078ec0ff */
[----:B------:R-:W-:Y:S01]  /*2a90*/  VIADD R8, R3, UR6 ;  /* 0x0000000603087c36 */ /* 0x000fe20008000000 */
[----:B------:R-:W-:Y:S01]  /*2aa0*/  ISETP.GE.AND P0, PT, R21, UR16, PT ;  /* 0x0000001015007c0c */ /* 0x000fe2000bf06270 */
[----:B------:R-:W-:Y:S01]  /*2ab0*/  IMAD.IADD R9, R9, 0x1, -R6 ;  /* 0x0000000109097824 */ /* 0x000fe200078e0a06 */
[----:B------:R-:W-:Y:S01]  /*2ac0*/  SHF.R.S32.HI R13, RZ, 0x1, R4 ;  /* 0x00000001ff0d7819 */ /* 0x000fe20000011404 */
[----:B------:R-:W-:Y:S01]  /*2ad0*/  IMAD.IADD R14, R5, 0x1, -R0 ;  /* 0x00000001050e7824 */ /* 0x000fe200078e0a00 */
[----:B------:R-:W-:Y:S09]  /*2ae0*/  @P6 BRA `(.L_x_460) ;  /* 0x00000000007c6947 */ /* 0x000ff20003800000 */
        /* <DEDUP_REMOVED lines=31> */
.L_x_460:
[----:B------:R-:W-:Y:S05]  /*2ce0*/  BSYNC B0 ;  /* 0x0000000000007941 */ /* 0x000fea0003800000 */
.L_x_459:
[----:B------:R-:W-:Y:S01]  /*2cf0*/  USHF.L.U64.HI UR25, UR10, 0x5, UR11 ;  /* 0x000000050a197899 */ /* 0x000fe2000801020b */
[----:B------:R-:W-:Y:S01]  /*2d00*/  BSSY B0, `(.L_x_461) ;  /* 0x0000023000007945 */ /* 0x000fe20003800000 */
[----:B------:R-:W-:Y:S01]  /*2d10*/  USHF.L.U32 UR26, UR10, 0x5, URZ ;  /* 0x000000050a1a7899 */ /* 0x000fe2000800063f */
[----:B-1----:R-:W-:Y:S02]  /*2d20*/  SHF.L.U32 R7, R13, 0x6, RZ ;  /* 0x000000060d077819 */ /* 0x002fe400000006ff */
[----:B------:R-:W-:Y:S09]  /*2d30*/  @P0 BRA `(.L_x_462) ;  /* 0x00000000007c0947 */ /* 0x000ff20003800000 */
[----:B------:R-:W-:Y:S01]  /*2d40*/  ULDC UR6, c[0x0][0x2d0] ;  /* 0x0000b40000067ab9 */ /* 0x000fe20000000800 */
[----:B------:R-:W-:Y:S02]  /*2d50*/  IADD3 R0, P0, R2, UR26, RZ ;  /* 0x0000001a02007c10 */ /* 0x000fe4000ff1e0ff */
[----:B------:R-:W-:Y:S02]  /*2d60*/  ISETP.GE.AND P3, PT, R166, UR6, PT ;  /* 0x00000006a6007c0c */ /* 0x000fe4000bf66270 */
[----:B------:R-:W-:Y:S02]  /*2d70*/  ISETP.GE.AND P2, PT, R165, UR6, PT ;  /* 0x00000006a5007c0c */ /* 0x000fe4000bf46270 */
[----:B------:R-:W-:Y:S02]  /*2d80*/  IADD3.X R6, R8, UR25, RZ, P0, !PT ;  /* 0x0000001908067c10 */ /* 0x000fe400087fe4ff */
[----:B------:R-:W-:-:S07]  /*2d90*/  ISETP.GE.AND P0, PT, R164, UR6, PT ;  /* 0x00000006a4007c0c */ /* 0x000fce000bf06270 */
[----:B----4-:R-:W1:Y:S01]  /*2da0*/  @!P3 LDC.64 R4, c[0x0][0x218] ;  /* 0x00008600ff04bb82 */ /* 0x010e620000000a00 */
[----:B------:R4:W-:Y:S07]  /*2db0*/  @P3 STS.128 [R222+0x6800], RZ ;  /* 0x006800ffde003388 */ /* 0x0009ee0000000c00 */
        /* <DEDUP_REMOVED lines=23> */
.L_x_462:
[----:B------:R-:W-:Y:S05]  /*2f30*/  BSYNC B0 ;  /* 0x0000000000007941 */ /* 0x000fea0003800000 */
.L_x_461:
[----:B------:R-:W0:Y:S01]  /*2f40*/  LDGDEPBAR ;  /* 0x00000000000079af */ /* 0x000e220000000000 */
[----:B-1--4-:R-:W-:Y:S01]  /*2f50*/  IMAD.SHL.U32 R3, R22, 0x8, RZ ;  /* 0x0000000816037824 */ /* 0x012fe200078e00ff */
[----:B------:R-:W-:Y:S01]  /*2f60*/  LOP3.LUT R0, R7, 0xc0, RZ, 0xc0, !PT ;  /* 0x000000c007007812 */ /* 0x000fe200078ec0ff */
[----:B------:R-:W-:Y:S01]  /*2f70*/  IMAD.SHL.U32 R2, R14, 0x40, RZ ;  /* 0x000000400e027824 */ /* 0x000fe200078e00ff */
[----:B------:R-:W-:Y:S01]  /*2f80*/  IADD3 R11, R27, R24, RZ ;  /* 0x000000181b0b7210 */ /* 0x000fe20007ffe0ff */
[----:B------:R-:W-:Y:S01]  /*2f90*/  IMAD.SHL.U32 R4, R12, 0x20, RZ ;  /* 0x000000200c047824 */ /* 0x000fe200078e00ff */
[----:B------:R-:W-:Y:S01]  /*2fa0*/  MOV R10, R26 ;  /* 0x0000001a000a7202 */ /* 0x000fe20000000f00 */
[----:B------:R-:W-:Y:S01]  /*2fb0*/  IMAD.SHL.U32 R5, R20, 0x8, RZ ;  /* 0x0000000814057824 */ /* 0x000fe200078e00ff */
[----:B------:R-:W-:Y:S01]  /*2fc0*/  LOP3.LUT R3, R0, 0x8, R3, 0xf8, !PT ;  /* 0x0000000800037812 */ /* 0x000fe200078ef803 */
[----:B------:R-:W-:Y:S01]  /*2fd0*/  USHF.L.U64.HI UR27, UR8, 0x6, UR9 ;  /* 0x00000006081b7899 */ /* 0x000fe20008010209 */
[----:B------:R-:W-:Y:S01]  /*2fe0*/  SHF.R.U32.HI R0, RZ, 0x3, R0 ;  /* 0x00000003ff007819 */ /* 0x000fe20000011600 */
[----:B------:R1:W-:Y:S01]  /*2ff0*/  STL.64 [R1+0x50], R10 ;  /* 0x0000500a01007387 */ /* 0x0003e20000100a00 */
[----:B------:R-:W-:Y:S01]  /*3000*/  LOP3.LUT R2, R2, 0xc0, RZ, 0xc0, !PT ;  /* 0x000000c002027812 */ /* 0x000fe200078ec0ff */
[----:B------:R-:W-:Y:S01]  /*3010*/  USHF.L.U32 UR28, UR8, 0x6, URZ ;  /* 0x00000006081c7899 */ /* 0x000fe2000800063f */
[----:B------:R-:W-:Y:S01]  /*3020*/  LOP3.LUT R151, R4, 0xffffff00, RZ, 0xc0, !PT ;  /* 0xffffff0004977812 */ /* 0x000fe200078ec0ff */
[----:B------:R-:W-:Y:S01]  /*3030*/  UIMAD UR6, UR27, UR17, URZ ;  /* 0x000000111b0672a4 */ /* 0x000fe2000f8e023f */
[----:B------:R-:W-:Y:S01]  /*3040*/  LOP3.LUT R0, R3, R0, RZ, 0x3c, !PT ;  /* 0x0000000003007212 */ /* 0x000fe200078e3cff */
[----:B------:R-:W-:Y:S01]  /*3050*/  BSSY B0, `(.L_x_463) ;  /* 0x0000036000007945 */ /* 0x000fe20003800000 */
[----:B------:R-:W-:Y:S01]  /*3060*/  LOP3.LUT R4, R2, 0x8, R5, 0xf8, !PT ;  /* 0x0000000802047812 */ /* 0x000fe200078ef805 */
[----:B------:R-:W-:Y:S01]  /*3070*/  UIMAD UR6, UR31, UR28, UR6 ;  /* 0x0000001c1f0672a4 */ /* 0x000fe2000f8e0206 */
[----:B------:R-:W-:Y:S01]  /*3080*/  SHF.R.U32.HI R3, RZ, 0x3, R2 ;  /* 0x00000003ff037819 */ /* 0x000fe20000011602 */
[----:B------:R-:W-:Y:S01]  /*3090*/  IMAD R2, R148, 0x200, R151 ;  /* 0x0000020094027824 */ /* 0x000fe200078e0297 */
[----:B------:R-:W-:Y:S01]  /*30a0*/  LEA R6, R20, R9, 0x3 ;  /* 0x0000000914067211 */ /* 0x000fe200078e18ff */
[----:B------:R-:W-:-:S04]  /*30b0*/  DEPBAR.LE SB0, 0x0 ;  /* 0x000080000000791a */ /* 0x000fc80000000000 */
[----:B------:R-:W-:Y:S01]  /*30c0*/  BAR.SYNC.DEFER_BLOCKING 0x0 ;  /* 0x0000000000007b1d */ /* 0x000fe20000010000 */
[----:B------:R-:W-:Y:S01]  /*30d0*/  LOP3.LUT R150, R4, R3, RZ, 0x3c, !PT ;  /* 0x0000000304967212 */ /* 0x000fe200078e3cff */
[----:B------:R-:W-:Y:S01]  /*30e0*/  IMAD.U32 R4, RZ, RZ, UR17 ;  /* 0x00000011ff047e24 */ /* 0x000fe2000f8e00ff */
[----:B------:R-:W-:Y:S01]  /*30f0*/  ISETP.GE.AND P0, PT, R21, UR16, PT ;  /* 0x0000001015007c0c */ /* 0x000fe2000bf06270 */
[----:B------:R-:W-:Y:S02]  /*3100*/  IMAD.U32 R0, R6, 0x20, R0 ;  /* 0x0000002006007824 */ /* 0x000fe400078e0000 */
[----:B------:R-:W-:-:S03]  /*3110*/  IMAD.WIDE.U32 R4, R4, UR28, R10 ;  /* 0x0000001c04047c25 */ /* 0x000fc6000f8e000a */
[----:B------:R-:W-:Y:S01]  /*3120*/  LEA R217, R0, UR4, 0x1 ;  /* 0x0000000400d97c11 */ /* 0x000fe2000f8e08ff */
[----:B------:R-:W-:Y:S02]  /*3130*/  IMAD R2, R152, 0x20, R2 ;  /* 0x0000002098027824 */ /* 0x000fe400078e0202 */
[----:B------:R-:W-:Y:S02]  /*3140*/  VIADD R3, R5, UR6 ;  /* 0x0000000605037c36 */ /* 0x000fe40008000000 */
[----:B------:R-:W-:Y:S01]  /*3150*/  IMAD.IADD R2, R150, 0x1, R2 ;  /* 0x0000000196027824 */ /* 0x000fe200078e0202 */
        /* <DEDUP_REMOVED lines=37> */
.L_x_464:
[----:B------:R-:W-:Y:S05]  /*33b0*/  BSYNC B0 ;  /* 0x0000000000007941 */ /* 0x000fea0003800000 */
.L_x_463:
        /* <DEDUP_REMOVED lines=39> */
.L_x_466:
[----:B------:R-:W-:Y:S05]  /*3630*/  BSYNC B0 ;  /* 0x0000000000007941 */ /* 0x000fea0003800000 */
.L_x_465:
[----:B-1----:R-:W-:Y:S01]  /*3640*/  LDSM.16.M88.4 R8, [R220] ;  /* 0x00000000dc08783b */ /* 0x002fe20000000200 */
[----:B------:R-:W-:Y:S01]  /*3650*/  IMAD.MOV.U32 R0, RZ, RZ, 0x20 ;  /* 0x00000020ff007424 */ /* 0x000fe200078e00ff */
[----:B------:R-:W-:Y:S01]  /*3660*/  LOP3.LUT P0, RZ, R13, 0x2, RZ, 0xc0, !PT ;  /* 0x000000020dff7812 */ /* 0x000fe2000780c0ff */
[----:B----4-:R-:W-:Y:S01]  /*3670*/  IMAD.MOV.U32 R2, RZ, RZ, 0x10 ;  /* 0x00000010ff027424 */ /* 0x010fe200078e00ff */
[----:B------:R-:W1:Y:S01]  /*3680*/  LDSM.16.M88.4 R16, [R217+0x6000] ;  /* 0x00600000d910783b */ /* 0x000e620000000200 */
[----:B------:R-:W-:Y:S01]  /*3690*/  LOP3.LUT P1, RZ, R14, 0x2, RZ, 0xc0, !PT ;  /* 0x000000020eff7812 */ /* 0x000fe2000782c0ff */
[----:B------:R-:W-:Y:S01]  /*36a0*/  UIADD3 UR6, UR24, 0x1, -UR15 ;  /* 0x0000000118067890 */ /* 0x000fe2000fffe80f */
[----:B------:R-:W-:Y:S01]  /*36b0*/  SEL R0, R0, 0xffffffe0, !P0 ;  /* 0xffffffe000007807 */ /* 0x000fe20004000000 */
[----:B------:R-:W4:Y:S01]  /*36c0*/  LDSM.16.M88.4 R4, [R220+0x1000] ;  /* 0x00100000dc04783b */ /* 0x000f220000000200 */
[----:B------:R-:W-:Y:S01]  /*36d0*/  SEL R2, R2, 0xfffffff0, !P1 ;  /* 0xfffffff002027807 */ /* 0x000fe20004800000 */
[----:B------:R-:W-:Y:S01]  /*36e0*/  IMAD.SHL.U32 R153, R153, 0x2, RZ ;  /* 0x0000000299997824 */ /* 0x000fe200078e00ff */
[----:B------:R-:W-:Y:S01]  /*36f0*/  UIADD3 UR6, UR6, UR19, URZ ;  /* 0x0000001306067290 */ /* 0x000fe2000fffe03f */
[----:B------:R-:W5:Y:S01]  /*3700*/  LDSM.16.M88.4 R32, [R217+0x6400] ;  /* 0x00640000d920783b */ /* 0x000f620000000200 */
[----:B------:R-:W-:Y:S01]  /*3710*/  IMAD.IADD R219, R217, 0x1, R0 ;  /* 0x00000001d9db7824 */ /* 0x000fe200078e0200 */
[----:B------:R-:W-:Y:S01]  /*3720*/  SHF.R.S32.HI R0, RZ, 0x1f, R149 ;  /* 0x0000001fff007819 */ /* 0x000fe20000011495 */
[----:B------:R-:W-:Y:S01]  /*3730*/  IMAD R221, R2, 0x2, R220 ;  /* 0x0000000202dd7824 */ /* 0x000fe200078e02dc */
[----:B--2---:R-:W2:Y:S01]  /*3740*/  LDSM.16.M88.4 R28, [R217+0x6800] ;  /* 0x00680000d91c783b */ /* 0x004ea20000000200 */
[----:B------:R-:W-:Y:S01]  /*3750*/  IMAD.U32 R3, RZ, RZ, UR14 ;  /* 0x0000000eff037e24 */ /* 0x000fe2000f8e00ff */
[----:B------:R-:W-:Y:S01]  /*3760*/  LEA.HI R0, R0, R149, RZ, 0x2 ;  /* 0x0000009500007211 */ /* 0x000fe200078f10ff */
[----:B------:R-:W-:Y:S01]  /*3770*/  UIADD3 UR20, UR24, -UR20, -UR15 ;  /* 0x8000001418147290 */ /* 0x000fe2000fffe80f */
[----:B------:R-:W3:Y:S01]  /*3780*/  LDSM.16.M88.4 R24, [R217+0x6c00] ;  /* 0x006c0000d918783b */ /* 0x000ee20000000200 */
[----:B------:R-:W-:Y:S01]  /*3790*/  IMAD R170, R3, 0x8, R148 ;  /* 0x0000000803aa7824 */ /* 0x000fe200078e0294 */
[----:B------:R-:W-:Y:S01]  /*37a0*/  SHF.R.S32.HI R0, RZ, 0x2, R0 ;  /* 0x00000002ff007819 */ /* 0x000fe20000011400 */
[----:B------:R-:W-:Y:S01]  /*37b0*/  IMAD.U32 R3, RZ, RZ, UR17 ;  /* 0x00000011ff037e24 */ /* 0x000fe2000f8e00ff */
[----:B------:R-:W-:Y:S01]  /*37c0*/  LDSM.16.M88.4 R36, [R219+0x6000] ;  /* 0x00600000db24783b */ /* 0x000fe20000000200 */
[----:B------:R-:W-:Y:S01]  /*37d0*/  LOP3.LUT R154, R153, 0x6, RZ, 0xc0, !PT ;  /* 0x00000006999a7812 */ /* 0x000fe200078ec0ff */
[----:B------:R-:W4:Y:S01]  /*37e0*/  LDC.U8 R231, c[0x0][0x388] ;  /* 0x0000e200ffe77b82 */ /* 0x000f220000000000 */
[----:B------:R-:W-:Y:S01]  /*37f0*/  UISETP.GT.AND UP0, UPT, UR17, UR12, UPT ;  /* 0x0000000c1100728c */ /* 0x000fe2000bf04270 */
[----:B------:R-:W3:Y:S01]  /*3800*/  LDSM.16.M88.4 R12, [R221+0x1000] ;  /* 0x00100000dd0c783b */ /* 0x000ee20000000200 */
[----:B------:R-:W-:-:S02]  /*3810*/  VIADD R156, R233, 0x646e171e ;  /* 0x646e171ee99c7836 */ /* 0x000fc40000000000 */
[----:B------:R-:W-:Y:S01]  /*3820*/  IMAD R3, R3, 0x40, R154 ;  /* 0x0000004003037824 */ /* 0x000fe200078e029a */
[----:B------:R-:W3:Y:S04]  /*3830*/  LDSM.16.M88.4 R40, [R219+0x6400] ;  /* 0x00640000db28783b */ /* 0x000ee80000000200 */
[----:B------:R-:W3:Y:S04]  /*3840*/  LDSM.16.M88.4 R52, [R219+0x6800] ;  /* 0x00680000db34783b */ /* 0x000ee80000000200 */
[----:B------:R-:W3:Y:S04]  /*3850*/  LDSM.16.M88.4 R60, [R219+0x6c00] ;  /* 0x006c0000db3c783b */ /* 0x000ee80000000200 */
[----:B------:R-:W3:Y:S01]  /*3860*/  LDSM.16.M88.4 R20, [R221] ;  /* 0x00000000dd14783b */ /* 0x000ee20000000200 */
[----:B-1----:R-:W-:Y:S03]  /*3870*/  HMMA.16816.F32.BF16 R88, R8, R16, RZ ;  /* 0x000000100858723c */ /* 0x002fe600000418ff */
[----:B------:R-:W0:Y:S01]  /*3880*/  LDGDEPBAR ;  /* 0x00000000000079af */ /* 0x000e220000000000 */
[----:B----4-:R-:W-:-:S02]  /*3890*/  IMAD R149, R231, 0x10000, R231 ;  /* 0x00010000e7957824 */ /* 0x010fc400078e02e7 */
[C---:B------:R-:W-:Y:S01]  /*38a0*/  HMMA.16816.F32.BF16 R68, R4.reuse, R16, RZ ;  /* 0x000000100444723c */ /* 0x040fe200000418ff */
[----:B------:R-:W-:Y:S05]  /*38b0*/  STL [R1+0x48], R170 ;  /* 0x000048aa01007387 */ /* 0x000fea0000100800 */
[-C--:B------:R-:W-:Y:S06]  /*38c0*/  HMMA.16816.F32.BF16 R64, R4, R18.reuse, RZ ;  /* 0x000000120440723c */ /* 0x080fec00000418ff */
[----:B------:R-:W-:Y:S06]  /*38d0*/  HMMA.16816.F32.BF16 R84, R8, R18, RZ ;  /* 0x000000120854723c */ /* 0x000fec00000418ff */
[C---:B-----5:R-:W-:Y:S06]  /*38e0*/  HMMA.16816.F32.BF16 R48, R4.reuse, R32, RZ ;  /* 0x000000200430723c */ /* 0x060fec00000418ff */
[C---:B------:R-:W-:Y:S06]  /*38f0*/  HMMA.16816.F32.BF16 R44, R4.reuse, R34, RZ ;  /* 0x00000022042c723c */ /* 0x040fec00000418ff */
[C---:B--2---:R-:W-:Y:S06]  /*3900*/  HMMA.16816.F32.BF16 R16, R4.reuse, R28, RZ ;  /* 0x0000001c0410723c */ /* 0x044fec00000418ff */
[C---:B---3--:R-:W-:Y:S06]  /*3910*/  HMMA.16816.F32.BF16 R76, R4.reuse, R24, RZ ;  /* 0x00000018044c723c */ /* 0x048fec00000418ff */
[C---:B------:R-:W-:Y:S06]  /*3920*/  HMMA.16816.F32.BF16 R80, R4.reuse, R30, RZ ;  /* 0x0000001e0450723c */ /* 0x040fec00000418ff */
[----:B------:R-:W-:Y:S01]  /*3930*/  HMMA.16816.F32.BF16 R72, R4, R26, RZ ;  /* 0x0000001a0448723c */ /* 0x000fe200000418ff */
[----:B------:R-:W-:Y:S05]  /*3940*/  LDSM.16.M88.4 R4, [R220+0x3000] ;  /* 0x00300000dc04783b */ /* 0x000fea0000000200 */
[C---:B------:R-:W-:Y:S06]  /*3950*/  HMMA.16816.F32.BF16 R56, R8.reuse, R32, RZ ;  /* 0x000000200838723c */ /* 0x040fec00000418ff */
[C---:B------:R-:W-:Y:S01]  /*3960*/  HMMA.16816.F32.BF16 R92, R8.reuse, R34, RZ ;  /* 0x00000022085c723c */ /* 0x040fe200000418ff */
[----:B------:R-:W1:Y:S05]  /*3970*/  LDSM.16.M88.4 R32, [R217+0x7000] ;  /* 0x00700000d920783b */ /* 0x000e6a0000000200 */
[C---:B------:R-:W-:Y:S06]  /*3980*/  HMMA.16816.F32.BF16 R96, R8.reuse, R28, RZ ;  /* 0x0000001c0860723c */ /* 0x040fec00000418ff */
[C---:B------:R-:W-:Y:S01]  /*3990*/  HMMA.16816.F32.BF16 R120, R8.reuse, R30, RZ ;  /* 0x0000001e0878723c */ /* 0x040fe200000418ff */
[----:B------:R-:W-:Y:S05]  /*39a0*/  LDSM.16.M88.4 R28, [R217+0x7400] ;  /* 0x00740000d91c783b */ /* 0x000fea0000000200 */
[C---:B------:R-:W-:Y:S06]  /*39b0*/  HMMA.16816.F32.BF16 R104, R8.reuse, R24, RZ ;  /* 0x000000180868723c */ /* 0x040fec00000418ff */
[----:B------:R-:W-:Y:S01]  /*39c0*/  HMMA.16816.F32.BF16 R112, R8, R26, RZ ;  /* 0x0000001a0870723c */ /* 0x000fe200000418ff */
[----:B------:R-:W-:Y:S04]  /*39d0*/  LDSM.16.M88.4 R24, [R217+0x7800] ;  /* 0x00780000d918783b */ /* 0x000fe80000000200 */
[----:B------:R-:W-:Y:S01]  /*39e0*/  LDSM.16.M88.4 R8, [R220+0x2000] ;  /* 0x00200000dc08783b */ /* 0x000fe20000000200 */
[C---:B------:R-:W-:Y:S06]  /*39f0*/  HMMA.16816.F32.BF16 R116, R12.reuse, R36, R68 ;  /* 0x000000240c74723c */ /* 0x040fec0000041844 */
        /* <DEDUP_REMOVED lines=9> */
[----:B------:R-:W2:Y:S05]  /*3a90*/  LDSM.16.M88.4 R12, [R217+0x7c00] ;  /* 0x007c0000d90c783b */ /* 0x000eaa0000000200 */
[C---:B------:R-:W-:Y:S01]  /*3aa0*/  HMMA.16816.F32.BF16 R80, R20.reuse, R40, R56 ;  /* 0x000000281450723c */ /* 0x040fe20000041838 */
[----:B------:R-:W3:Y:S05]  /*3ab0*/  LDSM.16.M88.4 R56, [R219+0x7000] ;  /* 0x00700000db38783b */ /* 0x000eea0000000200 */
[C---:B------:R-:W-:Y:S06]  /*3ac0*/  HMMA.16816.F32.BF16 R88, R20.reuse, R36, R88 ;  /* 0x000000241458723c */ /* 0x040fec0000041858 */
[C---:B------:R-:W-:Y:S06]  /*3ad0*/  HMMA.16816.F32.BF16 R84, R20.reuse, R38, R84 ;  /* 0x000000261454723c */ /* 0x040fec0000041854 */
[C---:B------:R-:W-:Y:S06]  /*3ae0*/  HMMA.16816.F32.BF16 R72, R20.reuse, R42, R92 ;  /* 0x0000002a1448723c */ /* 0x040fec000004185c */
[C---:B------:R-:W-:Y:S06]  /*3af0*/  HMMA.16816.F32.BF16 R68, R20.reuse, R52, R96 ;  /* 0x000000341444723c */ /* 0x040fec0000041860 */
[C---:B------:R-:W-:Y:S06]  /*3b00*/  HMMA.16816.F32.BF16 R64, R20.reuse, R60, R104 ;  /* 0x0000003c1440723c */ /* 0x040fec0000041868 */
[C---:B------:R-:W-:Y:S01]  /*3b10*/  HMMA.16816.F32.BF16 R44, R20.reuse, R54, R120 ;  /* 0x00000036142c723c */ /* 0x040fe20000041878 */
[----:B------:R-:W4:Y:S05]  /*3b20*/  LDSM.16.M88.4 R52, [R219+0x7400] ;  /* 0x00740000db34783b */ /* 0x000f2a0000000200 */
[----:B------:R-:W-:Y:S01]  /*3b30*/  HMMA.16816.F32.BF16 R40, R20, R62, R112 ;  /* 0x0000003e1428723c */ /* 0x000fe20000041870 */
[----:B------:R-:W5:Y:S04]  /*3b40*/  LDSM.16.M88.4 R60, [R219+0x7800] ;  /* 0x00780000db3c783b */ /* 0x000f680000000200 */
[----:B------:R-:W5:Y:S01]  /*3b50*/  LDSM.16.M88.4 R20, [R221+0x2000] ;  /* 0x00200000dd14783b */ /* 0x000f620000000200 */
[C---:B-1----:R-:W-:Y:S06]  /*3b60*/  HMMA.16816.F32.BF16 R36, R4.reuse, R32, R116 ;  /* 0x000000200424723c */ /* 0x042fec0000041874 */
[C---:B------:R-:W-:Y:S06]  /*3b70*/  HMMA.16816.F32.BF16 R48, R4.reuse, R34, R132 ;  /* 0x000000220430723c */ /* 0x040fec0000041884 */
[C---:B--2---:R-:W-:Y:S06]  /*3b80*/  HMMA.16816.F32.BF16 R124, R4.reuse, R12, R124 ;  /* 0x0000000c047c723c */ /* 0x044fec000004187c */
[C---:B------:R-:W-:Y:S06]  /*3b90*/  HMMA.16816.F32.BF16 R104, R4.reuse, R28, R140 ;  /* 0x0000001c0468723c */ /* 0x040fec000004188c */
[C---:B------:R-:W-:Y:S06]  /*3ba0*/  HMMA.16816.F32.BF16 R112, R4.reuse, R30, R136 ;  /* 0x0000001e0470723c */ /* 0x040fec0000041888 */
[----:B------:R-:W-:Y:S06]  /*3bb0*/  HMMA.16816.F32.BF16 R128, R4, R24, R128 ;  /* 0x000000180480723c */ /* 0x000fec0000041880 */
[----:B------:R-:W-:Y:S06]  /*3bc0*/  HMMA.16816.F32.BF16 R96, R8, R32, R88 ;  /* 0x000000200860723c */ /* 0x000fec0000041858 */
[C---:B------:R-:W-:Y:S06]  /*3bd0*/  HMMA.16816.F32.BF16 R108, R4.reuse, R26, R108 ;  /* 0x0000001a046c723c */ /* 0x040fec000004186c */
[----:B------:R-:W-:Y:S06]  /*3be0*/  HMMA.16816.F32.BF16 R100, R4, R14, R100 ;  /* 0x0000000e0464723c */ /* 0x000fec0000041864 */
[C---:B------:R-:W-:Y:S06]  /*3bf0*/  HMMA.16816.F32.BF16 R92, R8.reuse, R34, R84 ;  /* 0x00000022085c723c */ /* 0x040fec0000041854 */
[C---:B------:R-:W-:Y:S06]  /*3c00*/  HMMA.16816.F32.BF16 R32, R8.reuse, R28, R80 ;  /* 0x0000001c0820723c */ /* 0x040fec0000041850 */
[C---:B------:R-:W-:Y:S06]  /*3c10*/  HMMA.16816.F32.BF16 R28, R8.reuse, R30, R72 ;  /* 0x0000001e081c723c */ /* 0x040fec0000041848 */
[C---:B------:R-:W-:Y:S06]  /*3c20*/  HMMA.16816.F32.BF16 R4, R8.reuse, R24, R68 ;  /* 0x000000180804723c */ /* 0x040fec0000041844 */
[C---:B------:R-:W-:Y:S06]  /*3c30*/  HMMA.16816.F32.BF16 R144, R8.reuse, R12, R64 ;  /* 0x0000000c0890723c */ /* 0x040fec0000041840 */
[C---:B------:R-:W-:Y:S01]  /*3c40*/  HMMA.16816.F32.BF16 R84, R8.reuse, R26, R44 ;  /* 0x0000001a0854723c */ /* 0x040fe2000004182c */
[----:B------:R-:W-:Y:S04]  /*3c50*/  LDSM.16.M88.4 R44, [R217+0x8800] ;  /* 0x00880000d92c783b */ /* 0x000fe80000000200 */
[----:B------:R-:W-:Y:S01]  /*3c60*/  LDSM.16.M88.4 R24, [R219+0x8800] ;  /* 0x00880000db18783b */ /* 0x000fe20000000200 */
[----:B------:R-:W-:Y:S03]  /*3c70*/  HMMA.16816.F32.BF16 R88, R8, R14, R40 ;  /* 0x0000000e0858723c */ /* 0x000fe60000041828 */
[----:B------:R-:W-:Y:S03]  /*3c80*/  LDSM.16.M88.4 R8, [R220+0x5000] ;  /* 0x00500000dc08783b */ /* 0x000fe60000000200 */
[C---:B---3--:R-:W-:Y:S01]  /*3c90*/  HMMA.16816.F32.BF16 R80, R16.reuse, R56, R36 ;  /* 0x000000381050723c */ /* 0x048fe20000041824 */
[----:B------:R-:W1:Y:S04]  /*3ca0*/  LDSM.16.M88.4 R40, [R217+0x8000] ;  /* 0x00800000d928783b */ /* 0x000e680000000200 */
[----:B------:R-:W2:Y:S01]  /*3cb0*/  LDSM.16.M88.4 R36, [R217+0x8400] ;  /* 0x00840000d924783b */ /* 0x000ea20000000200 */
[C---:B------:R-:W-:Y:S03]  /*3cc0*/  HMMA.16816.F32.BF16 R72, R16.reuse, R58, R48 ;  /* 0x0000003a1048723c */ /* 0x040fe60000041830 */
[----:B------:R-:W3:Y:S03]  /*3cd0*/  LDSM.16.M88.4 R12, [R220+0x4000] ;  /* 0x00400000dc0c783b */ /* 0x000ee60000000200 */
[C---:B------:R-:W-:Y:S01]  /*3ce0*/  HMMA.16816.F32.BF16 R140, R16.reuse, R76, R124 ;  /* 0x0000004c108c723c */ /* 0x040fe2000004187c */
[----:B------:R-:W3:Y:S05]  /*3cf0*/  LDSM.16.M88.4 R48, [R217+0x8c00] ;  /* 0x008c0000d930783b */ /* 0x000eea0000000200 */
[C---:B----4-:R-:W-:Y:S06]  /*3d00*/  HMMA.16816.F32.BF16 R68, R16.reuse, R52, R104 ;  /* 0x000000341044723c */ /* 0x050fec0000041868 */
[C---:B------:R-:W-:Y:S06]  /*3d10*/  HMMA.16816.F32.BF16 R64, R16.reuse, R54, R112 ;  /* 0x000000361040723c */ /* 0x040fec0000041870 */
[----:B-----5:R-:W-:Y:S06]  /*3d20*/  HMMA.16816.F32.BF16 R136, R16, R60, R128 ;  /* 0x0000003c1088723c */ /* 0x020fec0000041880 */
[----:B------:R-:W-:Y:S06]  /*3d30*/  HMMA.16816.F32.BF16 R124, R20, R56, R96 ;  /* 0x00000038147c723c */ /* 0x000fec0000041860 */
[C---:B------:R-:W-:Y:S06]  /*3d40*/  HMMA.16816.F32.BF16 R132, R16.reuse, R62, R108 ;  /* 0x0000003e1084723c */ /* 0x040fec000004186c */
[----:B------:R-:W-:Y:S01]  /*3d50*/  HMMA.16816.F32.BF16 R128, R16, R78, R100 ;  /* 0x0000004e1080723c */ /* 0x000fe20000041864 */
[----:B------:R-:W-:Y:S05]  /*3d60*/  LDSM.16.M88.4 R16, [R221+0x4000] ;  /* 0x00400000dd10783b */ /* 0x000fea0000000200 */
[C---:B------:R-:W-:Y:S01]  /*3d70*/  HMMA.16816.F32.BF16 R116, R20.reuse, R52, R32 ;  /* 0x000000341474723c */ /* 0x040fe20000041820 */
[----:B------:R-:W4:Y:S05]  /*3d80*/  LDSM.16.M88.4 R32, [R219+0x8000] ;  /* 0x00800000db20783b */ /* 0x000f2a0000000200 */
[C---:B------:R-:W-:Y:S01]  /*3d90*/  HMMA.16816.F32.BF16 R112, R20.reuse, R54, R28 ;  /* 0x000000361470723c */ /* 0x040fe2000004181c */
[----:B------:R-:W-:Y:S05]  /*3da0*/  LDSM.16.M88.4 R28, [R219+0x8400] ;  /* 0x00840000db1c783b */ /* 0x000fea0000000200 */
[C---:B------:R-:W-:Y:S01]  /*3db0*/  HMMA.16816.F32.BF16 R108, R20.reuse, R60, R4 ;  /* 0x0000003c146c723c */ /* 0x040fe20000041804 */
[----:B------:R-:W5:Y:S05]  /*3dc0*/  LDSM.16.M88.4 R4, [R221+0x5000] ;  /* 0x00500000dd04783b */ /* 0x000f6a0000000200 */
[----:B------:R-:W-:Y:S01]  /*3dd0*/  HMMA.16816.F32.BF16 R100, R20, R62, R84 ;  /* 0x0000003e1464723c */ /* 0x000fe20000041854 */
[----:B------:R-:W5:Y:S01]  /*3de0*/  LDSM.16.M88.4 R84, [R219+0x8c00] ;  /* 0x008c0000db54783b */ /* 0x000f620000000200 */
[----:B------:R-:W-:-:S04]  /*3df0*/  DEPBAR.LE SB0, 0x0 ;  /* 0x000080000000791a */ /* 0x000fc80000000000 */
[----:B------:R-:W-:Y:S06]  /*3e00*/  HMMA.16816.F32.BF16 R120, R20, R58, R92 ;  /* 0x0000003a1478723c */ /* 0x000fec000004185c */
[----:B-1----:R-:W-:Y:S06]  /*3e10*/  HMMA.16816.F32.BF16 R92, R8, R40, R80 ;  /* 0x00000028085c723c */ /* 0x002fec0000041850 */
[C---:B------:R-:W-:Y:S06]  /*3e20*/  HMMA.16816.F32.BF16 R104, R20.reuse, R76, R144 ;  /* 0x0000004c1468723c */ /* 0x040fec0000041890 */
[----:B------:R-:W-:Y:S06]  /*3e30*/  HMMA.16816.F32.BF16 R96, R20, R78, R88 ;  /* 0x0000004e1460723c */ /* 0x000fec0000041858 */
[C---:B------:R-:W-:Y:S06]  /*3e40*/  HMMA.16816.F32.BF16 R80, R8.reuse, R42, R72 ;  /* 0x0000002a0850723c */ /* 0x040fec0000041848 */
[C---:B--2---:R-:W-:Y:S06]  /*3e50*/  HMMA.16816.F32.BF16 R76, R8.reuse, R36, R68 ;  /* 0x00000024084c723c */ /* 0x044fec0000041844 */
[----:B------:R-:W-:Y:S06]  /*3e60*/  HMMA.16816.F32.BF16 R72, R8, R38, R64 ;  /* 0x000000260848723c */ /* 0x000fec0000041840 */
[----:B---3--:R-:W-:Y:S06]  /*3e70*/  HMMA.16816.F32.BF16 R52, R12, R40, R124 ;  /* 0x000000280c34723c */ /* 0x008fec000004187c */
[C---:B------:R-:W-:Y:S06]  /*3e80*/  HMMA.16816.F32.BF16 R68, R8.reuse, R44, R136 ;  /* 0x0000002c0844723c */ /* 0x040fec0000041888 */
[C---:B------:R-:W-:Y:S06]  /*3e90*/  HMMA.16816.F32.BF16 R64, R8.reuse, R46, R132 ;  /* 0x0000002e0840723c */ /* 0x040fec0000041884 */
[C---:B------:R-:W-:Y:S06]  /*3ea0*/  HMMA.16816.F32.BF16 R60, R8.reuse, R48, R140 ;  /* 0x00000030083c723c */ /* 0x040fec000004188c */
[----:B------:R-:W-:Y:S06]  /*3eb0*/  HMMA.16816.F32.BF16 R56, R8, R50, R128 ;  /* 0x000000320838723c */ /* 0x000fec0000041880 */
[C---:B------:R-:W-:Y:S06]  /*3ec0*/  HMMA.16816.F32.BF16 R8, R12.reuse, R44, R108 ;  /* 0x0000002c0c08723c */ /* 0x040fec000004186c */
[C---:B------:R-:W-:Y:S06]  /*3ed0*/  HMMA.16816.F32.BF16 R40, R12.reuse, R42, R120 ;  /* 0x0000002a0c28723c */ /* 0x040fec0000041878 */
[C---:B------:R-:W-:Y:S06]  /*3ee0*/  HMMA.16816.F32.BF16 R88, R12.reuse, R48, R104 ;  /* 0x000000300c58723c */ /* 0x040fec0000041868 */
[----:B------:R-:W-:Y:S06]  /*3ef0*/  HMMA.16816.F32.BF16 R48, R12, R50, R96 ;  /* 0x000000320c30723c */ /* 0x000fec0000041860 */
[-C--:B----4-:R-:W-:Y:S06]  /*3f00*/  HMMA.16816.F32.BF16 R52, R16, R32.reuse, R52 ;  /* 0x000000201034723c */ /* 0x090fec0000041834 */
[C---:B-----5:R-:W-:Y:S06]  /*3f10*/  HMMA.16816.F32.BF16 R92, R4.reuse, R32, R92 ;  /* 0x00000020045c723c */ /* 0x060fec000004185c */
        /* <DEDUP_REMOVED lines=12> */
[----:B------:R-:W-:Y:S01]  /*3fe0*/  HMMA.16816.F32.BF16 R36, R12, R38, R112 ;  /* 0x000000260c24723c */ /* 0x000fe20000041870 */
[----:B------:R-:W-:-:S03]  /*3ff0*/  IMAD R4, R152, 0x20, R151 ;  /* 0x0000002098047824 */ /* 0x000fc600078e0297 */
[----:B------:R-:W-:Y:S01]  /*4000*/  VIADDMNMX R230, R5, UR6, R7, PT ;  /* 0x0000000605e67c46 */ /* 0x000fe2000b800107 */
[----:B------:R-:W-:Y:S01]  /*4010*/  IMAD.IADD R0, R150, 0x1, R4 ;  /* 0x0000000196007824 */ /* 0x000fe200078e0204 */
[----:B------:R-:W-:Y:S01]  /*4020*/  HMMA.16816.F32.BF16 R44, R12, R46, R100 ;  /* 0x0000002e0c2c723c */ /* 0x000fe20000041864 */
[----:B------:R-:W-:Y:S01]  /*4030*/  IADD3 R7, R6, 0x8, R5 ;  /* 0x0000000806077810 */ /* 0x000fe20007ffe005 */
[----:B------:R-:W-:Y:S01]  /*4040*/  VIADD R4, R3, 0x1 ;  /* 0x0000000103047836 */ /* 0x000fe20000000000 */
[----:B------:R-:W-:Y:S01]  /*4050*/  VIADDMNMX R225, R5, UR20, RZ, !PT ;  /* 0x0000001405e17c46 */ /* 0x000fe2000f8001ff */
[----:B------:R-:W-:Y:S01]  /*4060*/  BAR.SYNC.DEFER_BLOCKING 0x0 ;  /* 0x0000000000007b1d */ /* 0x000fe20000010000 */
[----:B------:R-:W-:Y:S01]  /*4070*/  ISETP.GE.AND P2, PT, R3, R230, PT ;  /* 0x000000e60300720c */ /* 0x000fe20003f46270 */
[----:B------:R-:W-:Y:S01]  /*4080*/  HMMA.16816.F32.BF16 R12, R16, R24, R8 ;  /* 0x00000018100c723c */ /* 0x000fe20000041808 */
[----:B------:R-:W-:Y:S01]  /*4090*/  VIMNMX R229, R7, UR24, PT ;  /* 0x0000001807e57c48 */ /* 0x000fe2000bfe0100 */
[----:B------:R-:W-:Y:S01]  /*40a0*/  VIADD R100, R232, 0xb54cda56 ;  /* 0xb54cda56e8647836 */ /* 0x000fe20000000000 */
[----:B------:R-:W-:-:S02]  /*40b0*/  ISETP.LT.OR P2, PT, R3, R225, P2 ;  /* 0x000000e10300720c */ /* 0x000fc40001741670 */
[----:B------:R-:W-:Y:S01]  /*40c0*/  ISETP.GE.AND P6, PT, R4, R230, PT ;  /* 0x000000e60400720c */ /* 0x000fe20003fc6270 */
[C---:B------:R-:W-:Y:S01]  /*40d0*/  HMMA.16816.F32.BF16 R40, R16.reuse, R34, R40 ;  /* 0x000000221028723c */ /* 0x040fe20000041828 */
[C-C-:B------:R-:W-:Y:S01]  /*40e0*/  IADD3 R11, R6.reuse, 0x40, R5.reuse ;  /* 0x00000040060b7810 */ /* 0x140fe20007ffe005 */
[C---:B------:R-:W-:Y:S01]  /*40f0*/  VIADD R8, R5.reuse, 0x8 ;  /* 0x0000000805087836 */ /* 0x040fe20000000000 */
[----:B------:R-:W-:Y:S01]  /*4100*/  IADD3 R6, R6, 0x48, R5 ;  /* 0x0000004806067810 */ /* 0x000fe20007ffe005 */
[----:B------:R-:W-:Y:S01]  /*4110*/  VIADD R9, R5, 0x40 ;  /* 0x0000004005097836 */ /* 0x000fe20000000000 */
[----:B------:R-:W-:Y:S01]  /*4120*/  VIMNMX R228, R11, UR24, PT ;  /* 0x000000180be47c48 */ /* 0x000fe2000bfe0100 */
[----:B------:R-:W-:Y:S01]  /*4130*/  VIADD R10, R5, 0x48 ;  /* 0x00000048050a7836 */ /* 0x000fe20000000000 */
[----:B------:R-:W-:Y:S01]  /*4140*/  VIMNMX R227, R6, UR24, PT ;  /* 0x0000001806e37c48 */ /* 0x000fe2000bfe0100 */
[----:B------:R-:W-:Y:S01]  /*4150*/  HMMA.16816.F32.BF16 R32, R16, R28, R20 ;  /* 0x0000001c1020723c */ /* 0x000fe20000041814 */
[----:B------:R-:W-:Y:S01]  /*4160*/  VIADDMNMX R224, R8, UR20, RZ, !PT ;  /* 0x0000001408e07c46 */ /* 0x000fe2000f8001ff */
[----:B------:R-:W-:Y:S01]  /*4170*/  VIADD R5, R3, 0x9 ;  /* 0x0000000903057836 */ /* 0x000fe20000000000 */
[----:B------:R-:W-:-:S02]  /*4180*/  VIADDMNMX R226, R9, UR20, RZ, !PT ;  /* 0x0000001409e27c46 */ /* 0x000fc4000f8001ff */
[----:B------:R-:W-:Y:S01]  /*4190*/  VIADDMNMX R223, R10, UR20, RZ, !PT ;  /* 0x000000140adf7c46 */ /* 0x000fe2000f8001ff */
[C---:B------:R-:W-:Y:S01]  /*41a0*/  HMMA.16816.F32.BF16 R36, R16.reuse, R30, R36 ;  /* 0x0000001e1024723c */ /* 0x040fe20000041824 */
[C---:B------:R-:W-:Y:S02]  /*41b0*/  ISETP.GE.AND P5, PT, R4.reuse, R229, PT ;  /* 0x000000e50400720c */ /* 0x040fe40003fa6270 */
[C---:B------:R-:W-:Y:S02]  /*41c0*/  ISETP.GE.AND P1, PT, R4.reuse, R228, PT ;  /* 0x000000e40400720c */ /* 0x040fe40003f26270 */
[----:B------:R-:W-:Y:S01]  /*41d0*/  ISETP.GE.AND P3, PT, R4, R227, PT ;  /* 0x000000e30400720c */ /* 0x000fe20003f66270 */
[----:B------:R-:W-:Y:S01]  /*41e0*/  HMMA.16816.F32.BF16 R24, R16, R26, R44 ;  /* 0x0000001a1018723c */ /* 0x000fe2000004182c */
[----:B------:R-:W-:Y:S02]  /*41f0*/  ISETP.GE.AND P0, PT, R3, R229, PT ;  /* 0x000000e50300720c */ /* 0x000fe40003f06270 */
[----:B------:R-:W-:-:S02]  /*4200*/  FSEL R107, R52, -INF , !P2 ;  /* 0xff800000346b7808 */ /* 0x000fc40005000000 */
[C---:B------:R-:W-:Y:S01]  /*4210*/  ISETP.GE.AND P4, PT, R3.reuse, R228, PT ;  /* 0x000000e40300720c */ /* 0x040fe20003f86270 */
[C---:B------:R-:W-:Y:S01]  /*4220*/  HMMA.16816.F32.BF16 R20, R16.reuse, R84, R88 ;  /* 0x000000541014723c */ /* 0x040fe20000041858 */
[C---:B------:R-:W-:Y:S02]  /*4230*/  ISETP.GE.AND P2, PT, R3.reuse, R227, PT ;  /* 0x000000e30300720c */ /* 0x040fe40003f46270 */
[C---:B------:R-:W-:Y:S02]  /*4240*/  ISETP.LT.OR P6, PT, R4.reuse, R225, P6 ;  /* 0x000000e10400720c */ /* 0x040fe400037c1670 */
[C---:B------:R-:W-:Y:S01]  /*4250*/  ISETP.LT.OR P5, PT, R4.reuse, R224, P5 ;  /* 0x000000e00400720c */ /* 0x040fe20002fa1670 */
[----:B------:R-:W-:Y:S01]  /*4260*/  HMMA.16816.F32.BF16 R16, R16, R86, R48 ;  /* 0x000000561010723c */ /* 0x000fe20000041830 */
[C---:B------:R-:W-:Y:S02]  /*4270*/  ISETP.LT.OR P1, PT, R4.reuse, R226, P1 ;  /* 0x000000e20400720c */ /* 0x040fe40000f21670 */
[----:B------:R-:W-:Y:S01]  /*4280*/  ISETP.LT.OR P3, PT, R4, R223, P3 ;  /* 0x000000df0400720c */ /* 0x000fe20001f61670 */
[C---:B------:R-:W-:Y:S01]  /*4290*/  VIADD R4, R3.reuse, 0x8 ;  /* 0x0000000803047836 */ /* 0x040fe20000000000 */
[----:B------:R-:W-:-:S02]  /*42a0*/  ISETP.LT.OR P0, PT, R3, R224, P0 ;  /* 0x000000e00300720c */ /* 0x000fc40000701670 */
[C---:B------:R-:W-:Y:S02]  /*42b0*/  ISETP.LT.OR P4, PT, R3.reuse, R226, P4 ;  /* 0x000000e20300720c */ /* 0x040fe40002781670 */
[----:B------:R-:W-:Y:S02]  /*42c0*/  ISETP.LT.OR P2, PT, R3, R223, P2 ;  /* 0x000000df0300720c */ /* 0x000fe40001741670 */
[----:B------:R-:W-:Y:S02]  /*42d0*/  FSEL R137, R54, -INF , !P0 ;  /* 0xff80000036897808 */ /* 0x000fe40004000000 */
[----:B------:R-:W-:Y:S02]  /*42e0*/  ISETP.GE.AND P0, PT, R4, R230, PT ;  /* 0x000000e60400720c */ /* 0x000fe40003f06270 */
[----:B------:R-:W-:Y:S02]  /*42f0*/  FSEL R28, R92, -INF , !P4 ;  /* 0xff8000005c1c7808 */ /* 0x000fe40006000000 */
[----:B------:R-:W-:-:S02]  /*4300*/  FSEL R45, R94, -INF , !P2 ;  /* 0xff8000005e2d7808 */ /* 0x000fc40005000000 */
[----:B------:R-:W-:Y:S02]  /*4310*/  FSEL R30, R93, -INF , !P1 ;  /* 0xff8000005d1e7808 */ /* 0x000fe40004800000 */
[C---:B------:R-:W-:Y:S02]  /*4320*/  ISETP.GE.AND P4, PT, R4.reuse, R229, PT ;  /* 0x000000e50400720c */ /* 0x040fe40003f86270 */
[CC--:B------:R-:W-:Y:S02]  /*4330*/  ISETP.GE.AND P2, PT, R4.reuse, R228.reuse, PT ;  /* 0x000000e40400720c */ /* 0x0c0fe40003f46270 */
[----:B------:R-:W-:Y:S02]  /*4340*/  ISETP.GE.AND P1, PT, R4, R227, PT ;  /* 0x000000e30400720c */ /* 0x000fe40003f26270 */
[----:B------:R-:W-:Y:S02]  /*4350*/  FSEL R46, R95, -INF , !P3 ;  /* 0xff8000005f2e7808 */ /* 0x000fe40005800000 */
[----:B------:R-:W-:-:S02]  /*4360*/  ISETP.GE.AND P3, PT, R5, R228, PT ;  /* 0x000000e40500720c */ /* 0x000fc40003f66270 */
[C---:B------:R-:W-:Y:S02]  /*4370*/  ISETP.LT.OR P0, PT, R4.reuse, R225, P0 ;  /* 0x000000e10400720c */ /* 0x040fe40000701670 */
[C---:B------:R-:W-:Y:S02]  /*4380*/  ISETP.LT.OR P4, PT, R4.reuse, R224, P4 ;  /* 0x000000e00400720c */ /* 0x040fe40002781670 */
[CC--:B------:R-:W-:Y:S02]  /*4390*/  ISETP.LT.OR P2, PT, R4.reuse, R226.reuse, P2 ;  /* 0x000000e20400720c */ /* 0x0c0fe40001741670 */
[----:B------:R-:W-:Y:S01]  /*43a0*/  ISETP.LT.OR P1, PT, R4, R223, P1 ;  /* 0x000000df0400720c */ /* 0x000fe20000f21670 */
[----:B------:R-:W-:Y:S01]  /*43b0*/  VIADD R4, R3, 0x10 ;  /* 0x0000001003047836 */ /* 0x000fe20000000000 */
[----:B------:R-:W-:Y:S02]  /*43c0*/  ISETP.LT.OR P3, PT, R5, R226, P3 ;  /* 0x000000e20500720c */ /* 0x000fe40001f61670 */
[----:B------:R-:W-:-:S02]  /*43d0*/  FSEL R103, R53, -INF , !P6 ;  /* 0xff80000035677808 */ /* 0x000fc40007000000 */
[----:B------:R-:W-:Y:S02]  /*43e0*/  FSEL R139, R55, -INF , !P5 ;  /* 0xff800000378b7808 */ /* 0x000fe40006800000 */
[----:B------:R-:W-:Y:S02]  /*43f0*/  FSEL R134, R40, -INF , !P0 ;  /* 0xff80000028867808 */ /* 0x000fe40004000000 */
[C---:B------:R-:W-:Y:S02]  /*4400*/  ISETP.GE.AND P6, PT, R5.reuse, R230, PT ;  /* 0x000000e60500720c */ /* 0x040fe40003fc6270 */
[C---:B------:R-:W-:Y:S02]  /*4410*/  ISETP.GE.AND P5, PT, R5.reuse, R229, PT ;  /* 0x000000e50500720c */ /* 0x040fe40003fa6270 */
[----:B------:R-:W-:Y:S02]  /*4420*/  ISETP.GE.AND P0, PT, R5, R227, PT ;  /* 0x000000e30500720c */ /* 0x000fe40003f06270 */
        /* <DEDUP_REMOVED lines=9> */
[CC--:B------:R-:W-:Y:S02]  /*44c0*/  ISETP.LT.OR P5, PT, R5.reuse, R224.reuse, P5 ;  /* 0x000000e00500720c */ /* 0x0c0fe40002fa1670 */
[----:B------:R-:W-:Y:S01]  /*44d0*/  ISETP.LT.OR P0, PT, R5, R223, P0 ;  /* 0x000000df0500720c */ /* 0x000fe20000701670 */
[----:B------:R-:W-:Y:S01]  /*44e0*/  VIADD R5, R3, 0x11 ;  /* 0x0000001103057836 */ /* 0x000fe20000000000 */
[C---:B------:R-:W-:Y:S02]  /*44f0*/  ISETP.LT.OR P4, PT, R4.reuse, R225, P4 ;  /* 0x000000e10400720c */ /* 0x040fe40002781670 */
[----:B------:R-:W-:-:S02]  /*4500*/  ISETP.LT.OR P2, PT, R4, R224, P2 ;  /* 0x000000e00400720c */ /* 0x000fc40001741670 */
[C---:B------:R-:W-:Y:S02]  /*4510*/  ISETP.LT.OR P1, PT, R4.reuse, R226, P1 ;  /* 0x000000e20400720c */ /* 0x040fe40000f21670 */
[----:B------:R-:W-:Y:S01]  /*4520*/  ISETP.LT.OR P3, PT, R4, R223, P3 ;  /* 0x000000df0400720c */ /* 0x000fe20001f61670 */
[----:B------:R-:W-:Y:S01]  /*4530*/  VIADD R4, R3, 0x18 ;  /* 0x0000001803047836 */ /* 0x000fe20000000000 */
[----:B------:R-:W-:Y:S02]  /*4540*/  FSEL R44, R83, -INF , !P0 ;  /* 0xff800000532c7808 */ /* 0x000fe40004000000 */
[----:B------:R-:W-:Y:S02]  /*4550*/  FSEL R133, R41, -INF , !P6 ;  /* 0xff80000029857808 */ /* 0x000fe40007000000 */
[----:B------:R-:W-:Y:S02]  /*4560*/  FSEL R138, R43, -INF , !P5 ;  /* 0xff8000002b8a7808 */ /* 0x000fe40006800000 */
[----:B------:R-:W-:-:S02]  /*4570*/  ISETP.GE.AND P0, PT, R5, R230, PT ;  /* 0x000000e60500720c */ /* 0x000fc40003f06270 */
[----:B------:R-:W-:Y:S02]  /*4580*/  FSEL R132, R32, -INF , !P4 ;  /* 0xff80000020847808 */ /* 0x000fe40006000000 */
[C---:B------:R-:W-:Y:S02]  /*4590*/  ISETP.GE.AND P6, PT, R5.reuse, R229, PT ;  /* 0x000000e50500720c */ /* 0x040fe40003fc6270 */
[C---:B------:R-:W-:Y:S02]  /*45a0*/  ISETP.GE.AND P5, PT, R5.reuse, R228, PT ;  /* 0x000000e40500720c */ /* 0x040fe40003fa6270 */
[----:B------:R-:W-:Y:S02]  /*45b0*/  ISETP.GE.AND P4, PT, R5, R227, PT ;  /* 0x000000e30500720c */ /* 0x000fe40003f86270 */
[----:B------:R-:W-:Y:S02]  /*45c0*/  FSEL R143, R34, -INF , !P2 ;  /* 0xff800000228f7808 */ /* 0x000fe40005000000 */
[----:B------:R-:W-:-:S02]  /*45d0*/  ISETP.GE.AND P2, PT, R4, R230, PT ;  /* 0x000000e60400720c */ /* 0x000fc40003f46270 */
[C---:B------:R-:W-:Y:S02]  /*45e0*/  ISETP.LT.OR P0, PT, R5.reuse, R225, P0 ;  /* 0x000000e10500720c */ /* 0x040fe40000701670 */
[C---:B------:R-:W-:Y:S02]  /*45f0*/  ISETP.LT.OR P6, PT, R5.reuse, R224, P6 ;  /* 0x000000e00500720c */ /* 0x040fe400037c1670 */
[C---:B------:R-:W-:Y:S02]  /*4600*/  ISETP.LT.OR P5, PT, R5.reuse, R226, P5 ;  /* 0x000000e20500720c */ /* 0x040fe40002fa1670 */
        /* <DEDUP_REMOVED lines=16> */
[----:B------:R-:W-:Y:S02]  /*4710*/  ISETP.GE.AND P2, PT, R5, R227, PT ;  /* 0x000000e30500720c */ /* 0x000fe40003f46270 */
[C---:B------:R-:W-:Y:S02]  /*4720*/  ISETP.LT.OR P1, PT, R4.reuse, R224, P1 ;  /* 0x000000e00400720c */ /* 0x040fe40000f21670 */
[C---:B------:R-:W-:Y:S02]  /*4730*/  ISETP.LT.OR P3, PT, R4.reuse, R226, P3 ;  /* 0x000000e20400720c */ /* 0x040fe40001f61670 */
        /* <DEDUP_REMOVED lines=8> */
[----:B------:R-:W-:Y:S02]  /*47c0*/  ISETP.GE.AND P1, PT, R4, R230, PT ;  /* 0x000000e60400720c */ /* 0x000fe40003f26270 */
[----:B------:R-:W-:Y:S02]  /*47d0*/  FSEL R34, R72, -INF , !P3 ;  /* 0xff80000048227808 */ /* 0x000fe40005800000 */
[----:B------:R-:W-:-:S02]  /*47e0*/  FSEL R36, R74, -INF , !P0 ;  /* 0xff8000004a247808 */ /* 0x000fc40004000000 */
        /* <DEDUP_REMOVED lines=40> */
[CC--:B------:R-:W-:Y:S02]  /*4a70*/  ISETP.GE.AND P6, PT, R5.reuse, R230.reuse, PT ;  /* 0x000000e60500720c */ /* 0x0c0fe40003fc6270 */
        /* <DEDUP_REMOVED lines=17> */
[----:B------:R-:W-:Y:S02]  /*4b90*/  ISETP.GE.AND P0, PT, R5, R227, PT ;  /* 0x000000e30500720c */ /* 0x000fe40003f06270 */
[C---:B------:R-:W-:Y:S02]  /*4ba0*/  ISETP.LT.OR P4, PT, R4.reuse, R224, P4 ;  /* 0x000000e00400720c */ /* 0x040fe40002781670 */
[C---:B------:R-:W-:Y:S02]  /*4bb0*/  ISETP.LT.OR P2, PT, R4.reuse, R226, P2 ;  /* 0x000000e20400720c */ /* 0x040fe40001741670 */
[-C--:B------:R-:W-:Y:S01]  /*4bc0*/  ISETP.LT.OR P1, PT, R4, R223.reuse, P1 ;  /* 0x000000df0400720c */ /* 0x080fe20000f21670 */
[----:B------:R-:W-:Y:S01]  /*4bd0*/  VIADD R4, R3, 0x38 ;  /* 0x0000003803047836 */ /* 0x000fe20000000000 */
[----:B------:R-:W-:Y:S01]  /*4be0*/  ISETP.LT.OR P0, PT, R5, R223, P0 ;  /* 0x000000df0500720c */ /* 0x000fe20000701670 */
[----:B------:R-:W-:Y:S01]  /*4bf0*/  VIADD R3, R3, 0x39 ;  /* 0x0000003903037836 */ /* 0x000fe20000000000 */
[----:B------:R-:W-:-:S02]  /*4c00*/  FSEL R158, R67, -INF , !P3 ;  /* 0xff800000439e7808 */ /* 0x000fc40005800000 */
[----:B------:R-:W-:Y:S02]  /*4c10*/  FSEL R244, R63, -INF , !P0 ;  /* 0xff8000003ff47808 */ /* 0x000fe40004000000 */
[----:B------:R-:W-:Y:S02]  /*4c20*/  ISETP.GE.AND P0, PT, R3, R227, PT ;  /* 0x000000e30300720c */ /* 0x000fe40003f06270 */
[----:B------:R-:W-:Y:S02]  /*4c30*/  FSEL R208, R25, -INF , !P6 ;  /* 0xff80000019d07808 */ /* 0x000fe40007000000 */
[----:B------:R-:W-:Y:S02]  /*4c40*/  ISETP.LT.OR P0, PT, R3, R223, P0 ;  /* 0x000000df0300720c */ /* 0x000fe40000701670 */
[----:B------:R-:W-:Y:S02]  /*4c50*/  FSEL R234, R27, -INF , !P5 ;  /* 0xff8000001bea7808 */ /* 0x000fe40006800000 */
[----:B------:R-:W-:-:S02]  /*4c60*/  FSEL R243, R62, -INF , !P1 ;  /* 0xff8000003ef37808 */ /* 0x000fc40004800000 */
[C---:B------:R-:W-:Y:S02]  /*4c70*/  ISETP.GE.AND P5, PT, R5.reuse, R230, PT ;  /* 0x000000e60500720c */ /* 0x040fe40003fa6270 */
[C---:B------:R-:W-:Y:S02]  /*4c80*/  ISETP.GE.AND P6, PT, R5.reuse, R229, PT ;  /* 0x000000e50500720c */ /* 0x040fe40003fc6270 */
[-C--:B------:R-:W-:Y:S02]  /*4c90*/  ISETP.GE.AND P3, PT, R5, R228.reuse, PT ;  /* 0x000000e40500720c */ /* 0x080fe40003f66270 */
[----:B------:R-:W-:Y:S02]  /*4ca0*/  ISETP.GE.AND P1, PT, R4, R228, PT ;  /* 0x000000e40400720c */ /* 0x000fe40003f26270 */
[----:B------:R-:W-:Y:S02]  /*4cb0*/  FSEL R246, R59, -INF , !P0 ;  /* 0xff8000003bf67808 */ /* 0x000fe40004000000 */
[----:B------:R-:W-:-:S02]  /*4cc0*/  PLOP3.LUT P0, PT, PT, PT, UP0, 0x80, 0x0 ;  /* 0x000000000000781c */ /* 0x000fc40003f0f008 */
[C---:B------:R-:W-:Y:S02]  /*4cd0*/  ISETP.LT.OR P5, PT, R5.reuse, R225, P5 ;  /* 0x000000e10500720c */ /* 0x040fe40002fa1670 */
[C---:B------:R-:W-:Y:S02]  /*4ce0*/  ISETP.LT.OR P6, PT, R5.reuse, R224, P6 ;  /* 0x000000e00500720c */ /* 0x040fe400037c1670 */
[-C--:B------:R-:W-:Y:S02]  /*4cf0*/  ISETP.LT.OR P3, PT, R5, R226.reuse, P3 ;  /* 0x000000e20500720c */ /* 0x080fe40001f61670 */
[----:B------:R-:W-:Y:S02]  /*4d00*/  ISETP.LT.OR P1, PT, R4, R226, P1 ;  /* 0x000000e20400720c */ /* 0x000fe40000f21670 */
[----:B------:R-:W-:Y:S02]  /*4d10*/  FSEL R252, R22, -INF , !P4 ;  /* 0xff80000016fc7808 */ /* 0x000fe40006000000 */
[----:B------:R-:W-:-:S02]  /*4d20*/  FSEL R242, R60, -INF , !P2 ;  /* 0xff8000003cf27808 */ /* 0x000fc40005000000 */
        /* <DEDUP_REMOVED lines=15> */
[----:B------:R-:W-:Y:S02]  /*4e20*/  ISETP.LT.OR P1, PT, R3, R224, P1 ;  /* 0x000000e00300720c */ /* 0x000fe40000f21670 */
        /* <DEDUP_REMOVED lines=71> */
.L_x_469:
[----:B------:R-:W-:Y:S05]  /*52a0*/  BSYNC B0 ;  /* 0x0000000000007941 */ /* 0x000fea0003800000 */
.L_x_468:
[----:B------:R-:W0:Y:S02]  /*52b0*/  LDGDEPBAR ;  /* 0x00000000000079af */ /* 0x000e240000000000 */
.L_x_467:
[----:B------:R-:W-:Y:S01]  /*52c0*/  FMNMX.FTZ R3, R28, R30, !PT ;  /* 0x0000001e1c037209 */ /* 0x000fe20007810000 */
[----:B-12---:R-:W-:Y:S01]  /*52d0*/  VIADD R7, R170, 0x4 ;  /* 0x00000004aa077836 */ /* 0x006fe20000000000 */
[----:B------:R-:W-:Y:S01]  /*52e0*/  LOP3.LUT R169, R160, R232, RZ, 0x3c, !PT ;  /* 0x000000e8a0a97212 */ /* 0x000fe200078e3cff */
[----:B------:R-:W-:Y:S01]  /*52f0*/  USHF.L.U32 UR6, UR17, 0x1, URZ ;  /* 0x0000000111067899 */ /* 0x000fe2000800063f */
[----:B------:R-:W-:Y:S01]  /*5300*/  FMNMX.FTZ R3, R31, R3, !PT ;  /* 0x000000031f037209 */ /* 0x000fe20007810000 */
[----:B------:R-:W-:Y:S01]  /*5310*/  IMAD.WIDE.U32 R76, R7, -0x326172a9, RZ ;  /* 0xcd9e8d57074c7825 */ /* 0x000fe200078e00ff */
[----:B------:R-:W-:Y:S01]  /*5320*/  STL [R1+0xe4], R227 ;  /* 0x0000e4e301007387 */ /* 0x000fe20000100800 */
[----:B------:R-:W-:Y:S01]  /*5330*/  ULDC UR19, c[0x0][0x2ec] ;  /* 0x0000bb0000137ab9 */ /* 0x000fe20000000800 */
[----:B------:R-:W-:Y:S01]  /*5340*/  FMNMX.FTZ R3, R40, R3, !PT ;  /* 0x0000000328037209 */ /* 0x000fe20007810000 */
[----:B------:R-:W-:Y:S01]  /*5350*/  IMAD.WIDE.U32 R144, R161, -0x2daee0ad, RZ ;  /* 0xd2511f53a1907825 */ /* 0x000fe200078e00ff */
[----:B------:R-:W-:Y:S01]  /*5360*/  STL [R1+0xe0], R226 ;  /* 0x0000e0e201007387 */ /* 0x000fe20000100800 */
[----:B------:R-:W-:-:S02]  /*5370*/  LEA R216, R0, UR4, 0x1 ;  /* 0x0000000400d87c11 */ /* 0x000fc4000f8e08ff */
[----:B------:R-:W-:Y:S01]  /*5380*/  FMNMX.FTZ R3, R32, R3, !PT ;  /* 0x0000000320037209 */ /* 0x000fe20007810000 */
[C---:B------:R-:W-:Y:S01]  /*5390*/  VIADD R68, R233.reuse, 0xbb67ae85 ;  /* 0xbb67ae85e9447836 */ /* 0x040fe20000000000 */
[----:B------:R-:W-:Y:S01]  /*53a0*/  STL [R1+0xdc], R225 ;  /* 0x0000dce101007387 */ /* 0x000fe20000100800 */
[----:B------:R-:W-:Y:S01]  /*53b0*/  VIADD R211, R233, 0x76cf5d0a ;  /* 0x76cf5d0ae9d37836 */ /* 0x000fe20000000000 */
[----:B------:R-:W-:Y:S01]  /*53c0*/  FMNMX.FTZ R3, R33, R3, !PT ;  /* 0x0000000321037209 */ /* 0x000fe20007810000 */
[C---:B------:R-:W-:Y:S01]  /*53d0*/  VIADD R214, R233.reuse, 0x32370b8f ;  /* 0x32370b8fe9d67836 */ /* 0x040fe20000000000 */
[----:B------:R-:W-:Y:S01]  /*53e0*/  STL [R1+0xd8], R224 ;  /* 0x0000d8e001007387 */ /* 0x000fe20000100800 */
[----:B------:R-:W-:Y:S01]  /*53f0*/  VIADD R210, R232, 0xdaa66d2b ;  /* 0xdaa66d2be8d27836 */ /* 0x000fe20000000000 */
[----:B------:R-:W-:Y:S01]  /*5400*/  FMNMX.FTZ R3, R34, R3, !PT ;  /* 0x0000000322037209 */ /* 0x000fe20007810000 */
[----:B------:R-:W-:Y:S01]  /*5410*/  VIADD R209, R232, 0x78dde6e4 ;  /* 0x78dde6e4e8d17836 */ /* 0x000fe20000000000 */
[----:B------:R-:W-:Y:S01]  /*5420*/  STL [R1+0xd4], R223 ;  /* 0x0000d4df01007387 */ /* 0x000fe20000100800 */
[----:B------:R-:W-:Y:S01]  /*5430*/  VIADD R159, R233, 0xed9eba14 ;  /* 0xed9eba14e99f7836 */ /* 0x000fe20000000000 */
[----:B------:R-:W-:Y:S01]  /*5440*/  FMNMX.FTZ R4, R35, R3, !PT ;  /* 0x0000000323047209 */ /* 0x000fe20007810000 */
[----:B------:R-:W-:Y:S01]  /*5450*/  VIADD R166, R233, 0xa9066899 ;  /* 0xa9066899e9a67836 */ /* 0x000fe20000000000 */
[----:B------:R-:W-:Y:S01]  /*5460*/  FMNMX.FTZ R3, R45, R46, !PT ;  /* 0x0000002e2d037209 */ /* 0x000fe20007810000 */
[----:B------:R-:W-:Y:S01]  /*5470*/  STL [R1+0xd0], R222 ;  /* 0x0000d0de01007387 */ /* 0x000fe20000100800 */
[----:B------:R-:W-:Y:S01]  /*5480*/  FMNMX.FTZ R4, R152, R4, !PT ;  /* 0x0000000498047209 */ /* 0x000fe20007810000 */
[----:B------:R-:W-:Y:S01]  /*5490*/  IMAD R218, R2, 0x2, R216 ;  /* 0x0000000202da7824 */ /* 0x000fe200078e02d8 */
[----:B------:R-:W-:Y:S01]  /*54a0*/  FMNMX.FTZ R3, R42, R3, !PT ;  /* 0x000000032a037209 */ /* 0x000fe20007810000 */
[----:B------:R-:W-:Y:S01]  /*54b0*/  STL [R1+0xcc], R221 ;  /* 0x0000ccdd01007387 */ /* 0x000fe20000100800 */
[----:B------:R-:W-:Y:S01]  /*54c0*/  FMNMX.FTZ R102, R147, R4, !PT ;  /* 0x0000000493667209 */ /* 0x000fe20007810000 */
[----:B------:R-:W-:Y:S01]  /*54d0*/  VIADD R236, R232, 0x1715609d ;  /* 0x1715609de8ec7836 */ /* 0x000fe20000000000 */
[----:B------:R-:W-:Y:S01]  /*54e0*/  FMNMX.FTZ R3, R44, R3, !PT ;  /* 0x000000032c037209 */ /* 0x000fe20007810000 */
[----:B------:R-:W-:Y:S01]  /*54f0*/  STL [R1+0xc8], R220 ;  /* 0x0000c8dc01007387 */ /* 0x000fe20000100800 */
[----:B------:R-:W-:-:S02]  /*5500*/  FMNMX.FTZ R102, R146, R102, !PT ;  /* 0x0000006692667209 */ /* 0x000fc40007810000 */
[----:B------:R-:W-:Y:S01]  /*5510*/  FMNMX.FTZ R3, R41, R3, !PT ;  /* 0x0000000329037209 */ /* 0x000fe20007810000 */
[----:B------:R-:W-:Y:S01]  /*5520*/  STL [R1+0xc4], R219 ;  /* 0x0000c4db01007387 */ /* 0x000fe20000100800 */
[----:B------:R-:W-:Y:S02]  /*5530*/  FMNMX.FTZ R102, R153, R102, !PT ;  /* 0x0000006699667209 */ /* 0x000fe40007810000 */
[----:B------:R-:W-:Y:S01]  /*5540*/  FMNMX.FTZ R3, R69, R3, !PT ;  /* 0x0000000345037209 */ /* 0x000fe20007810000 */
[----:B------:R-:W-:Y:S01]  /*5550*/  STL [R1+0xc0], R217 ;  /* 0x0000c0d901007387 */ /* 0x000fe20000100800 */
[----:B------:R-:W-:Y:S02]  /*5560*/  FMNMX.FTZ R102, R242, R102, !PT ;  /* 0x00000066f2667209 */ /* 0x000fe40007810000 */
[----:B------:R-:W-:Y:S01]  /*5570*/  FMNMX.FTZ R3, R36, R3, !PT ;  /* 0x0000000324037209 */ /* 0x000fe20007810000 */
[----:B------:R-:W-:Y:S01]  /*5580*/  STL [R1+0x84], R7 ;  /* 0x0000840701007387 */ /* 0x000fe20000100800 */
        /* <DEDUP_REMOVED lines=8> */
[----:B------:R-:W-:Y:S03]  /*5610*/  LDSM.16.MT88.4 R112, [R216+0x9000] ;  /* 0x00900000d870783b */ /* 0x000fe60000004200 */
[----:B------:R-:W-:Y:S01]  /*5620*/  FMNMX.FTZ R3, R157, R3, !PT ;  /* 0x000000039d037209 */ /* 0x000fe20007810000 */
[----:B------:R-:W1:Y:S03]  /*5630*/  SHFL.BFLY PT, R4, R102, 0x2, 0x1f ;  /* 0x0c401f0066047f89 */ /* 0x000e6600000e0000 */
[----:B------:R-:W-:Y:S01]  /*5640*/  FMNMX.FTZ R3, R158, R3, !PT ;  /* 0x000000039e037209 */ /* 0x000fe20007810000 */
[----:B------:R-:W-:Y:S03]  /*5650*/  LDSM.16.MT88.4 R92, [R218+0x9000] ;  /* 0x00900000da5c783b */ /* 0x000fe60000004200 */
[----:B------:R-:W-:Y:S01]  /*5660*/  FMNMX.FTZ R3, R243, R3, !PT ;  /* 0x00000003f3037209 */ /* 0x000fe20007810000 */
[----:B------:R-:W-:Y:S03]  /*5670*/  LDSM.16.MT88.4 R124, [R218+0xa000] ;  /* 0x00a00000da7c783b */ /* 0x000fe60000004200 */
[----:B------:R-:W-:Y:S01]  /*5680*/  FMNMX.FTZ R3, R244, R3, !PT ;  /* 0x00000003f4037209 */ /* 0x000fe20007810000 */
[----:B------:R-:W-:Y:S03]  /*5690*/  LDSM.16.MT88.4 R96, [R216+0xb000] ;  /* 0x00b00000d860783b */ /* 0x000fe60000004200 */
[----:B------:R-:W-:Y:S01]  /*56a0*/  FMNMX.FTZ R3, R245, R3, !PT ;  /* 0x00000003f5037209 */ /* 0x000fe20007810000 */
[----:B------:R-:W-:Y:S03]  /*56b0*/  LDSM.16.MT88.4 R120, [R218+0xb000] ;  /* 0x00b00000da78783b */ /* 0x000fe60000004200 */
[----:B------:R-:W-:Y:S01]  /*56c0*/  FMNMX.FTZ R3, R246, R3, !PT ;  /* 0x00000003f6037209 */ /* 0x000fe20007810000 */
[----:B------:R-:W-:Y:S04]  /*56d0*/  LDSM.16.MT88.4 R88, [R216+0x9400] ;  /* 0x00940000d858783b */ /* 0x000fe80000004200 */
[----:B------:R-:W2:Y:S01]  /*56e0*/  SHFL.BFLY PT, R5, R3, 0x2, 0x1f ;  /* 0x0c401f0003057f89 */ /* 0x000ea200000e0000 */
[----:B-1----:R-:W-:-:S02]  /*56f0*/  FMNMX.FTZ R102, R102, R4, !PT ;  /* 0x0000000466667209 */ /* 0x002fc40007810000 */
[----:B------:R-:W-:Y:S01]  /*5700*/  LOP3.LUT R4, R77, R169, RZ, 0x3c, !PT ;  /* 0x000000a94d047212 */ /* 0x000fe200078e3cff */
[----:B------:R-:W-:Y:S01]  /*5710*/  VIADD R77, R232, 0x9e3779b9 ;  /* 0x9e3779b9e84d7836 */ /* 0x000fe20000000000 */
[----:B------:R-:W-:Y:S03]  /*5720*/  LDSM.16.MT88.4 R72, [R218+0x9400] ;  /* 0x00940000da48783b */ /* 0x000fe60000004200 */
[----:B------:R-:W-:Y:S01]  /*5730*/  IMAD.WIDE.U32 R78, R4, -0x2daee0ad, RZ ;  /* 0xd2511f53044e7825 */ /* 0x000fe200078e00ff */
[----:B------:R-:W1:Y:S04]  /*5740*/  SHFL.BFLY PT, R6, R102, 0x1, 0x1f ;  /* 0x0c201f0066067f89 */ /* 0x000e6800000e0000 */
[----:B------:R-:W-:Y:S01]  /*5750*/  LOP3.LUT R4, R79, R144, R68, 0x96, !PT ;  /* 0x000000904f047212 */ /* 0x000fe200078e9644 */
[----:B------:R-:W-:Y:S01]  /*5760*/  VIADD R79, R232, 0x3c6ef372 ;  /* 0x3c6ef372e84f7836 */ /* 0x000fe20000000000 */
[----:B------:R-:W-:Y:S03]  /*5770*/  LDSM.16.MT88.4 R128, [R216+0xb400] ;  /* 0x00b40000d880783b */ /* 0x000fe60000004200 */
[----:B------:R-:W-:Y:S01]  /*5780*/  IMAD.WIDE.U32 R70, R4, -0x326172a9, RZ ;  /* 0xcd9e8d5704467825 */ /* 0x000fe200078e00ff */
[----:B------:R-:W-:Y:S04]  /*5790*/  LDSM.16.MT88.4 R80, [R218+0xa400] ;  /* 0x00a40000da50783b */ /* 0x000fe80000004200 */
[----:B------:R-:W-:Y:S01]  /*57a0*/  LDSM.16.MT88.4 R116, [R218+0xb400] ;  /* 0x00b40000da74783b */ /* 0x000fe20000004200 */
[----:B--2---:R-:W-:-:S02]  /*57b0*/  FMNMX.FTZ R3, R3, R5, !PT ;  /* 0x0000000503037209 */ /* 0x004fc40007810000 */
[----:B------:R-:W-:Y:S01]  /*57c0*/  LOP3.LUT R5, R145, UR6, R233, 0x96, !PT ;  /* 0x0000000691057c12 */ /* 0x000fe2000f8e96e9 */
[----:B------:R-:W-:Y:S01]  /*57d0*/  STL [R1+0x4c], R169 ;  /* 0x00004ca901007387 */ /* 0x000fe20000100800 */
[----:B------:R-:W-:-:S03]  /*57e0*/  UIADD3 UR6, UR6, 0x1, URZ ;  /* 0x0000000106067890 */ /* 0x000fc6000fffe03f */
[----:B------:R-:W-:Y:S01]  /*57f0*/  IMAD.WIDE.U32 R18, R5, -0x326172a9, RZ ;  /* 0xcd9e8d5705127825 */ /* 0x000fe200078e00ff */
[----:B------:R-:W2:Y:S01]  /*5800*/  SHFL.BFLY PT, R101, R3, 0x1, 0x1f ;  /* 0x0c201f0003657f89 */ /* 0x000ea200000e0000 */
[----:B-1----:R-:W-:-:S03]  /*5810*/  FMNMX.FTZ R102, R102, R6, !PT ;  /* 0x0000000666667209 */ /* 0x002fc60007810000 */
[----:B------:R-:W-:Y:S01]  /*5820*/  LOP3.LUT R4, R19, R76, R77, 0x96, !PT ;  /* 0x0000004c13047212 */ /* 0x000fe200078e964d */
[----:B------:R-:W-:Y:S01]  /*5830*/  STL [R1+0x44], R166 ;  /* 0x000044a601007387 */ /* 0x000fe20000100800 */
[----:B------:R-:W-:Y:S01]  /*5840*/  LOP3.LUT R6, R71, R18, R79, 0x96, !PT ;  /* 0x0000001247067212 */ /* 0x000fe200078e964f */
[C---:B------:R-:W-:Y:S01]  /*5850*/  FMUL.FTZ R8, R102.reuse, UR19 ;  /* 0x0000001366087c20 */ /* 0x040fe20008410000 */
[----:B------:R-:W-:Y:S01]  /*5860*/  FSETP.NEU.FTZ.AND P1, PT, R102, -INF , PT ;  /* 0xff8000006600780b */ /* 0x000fe20003f3d000 */
[----:B------:R-:W-:-:S03]  /*5870*/  IMAD.WIDE.U32 R4, R4, -0x2daee0ad, RZ ;  /* 0xd2511f5304047825 */ /* 0x000fc600078e00ff */
[----:B------:R-:W-:Y:S01]  /*5880*/  FSEL R29, R8, RZ, P1 ;  /* 0x000000ff081d7208 */ /* 0x000fe20000800000 */
[----:B------:R-:W-:Y:S01]  /*5890*/  IMAD.WIDE.U32 R6, R6, -0x2daee0ad, RZ ;  /* 0xd2511f5306067825 */ /* 0x000fe200078e00ff */
[----:B------:R-:W-:-:S03]  /*58a0*/  LOP3.LUT R5, R5, R78, R211, 0x96, !PT ;  /* 0x0000004e05057212 */ /* 0x000fc600078e96d3 */
[--C-:B------:R-:W-:Y:S01]  /*58b0*/  FFMA.FTZ R8, R28, UR19, -R29.reuse ;  /* 0x000000131c087c23 */ /* 0x100fe2000801081d */
[----:B------:R-:W-:Y:S01]  /*58c0*/  LOP3.LUT R7, R7, R4, R214, 0x96, !PT ;  /* 0x0000000407077212 */ /* 0x000fe200078e96d6 */
[----:B------:R-:W-:Y:S02]  /*58d0*/  IMAD.WIDE.U32 R4, R5, -0x326172a9, RZ ;  /* 0xcd9e8d5705047825 */ /* 0x000fe400078e00ff */
[----:B------:R1:W-:Y:S02]  /*58e0*/  MUFU.EX2 R221, R8 ;  /* 0x0000000800dd7308 */ /* 0x0003e40000000800 */
[----:B------:R-:W-:Y:S01]  /*58f0*/  IMAD.WIDE.U32 R16, R7, -0x326172a9, RZ ;  /* 0xcd9e8d5707107825 */ /* 0x000fe200078e00ff */
[----:B------:R-:W-:Y:S02]  /*5900*/  LOP3.LUT R5, R5, R70, R210, 0x96, !PT ;  /* 0x0000004605057212 */ /* 0x000fe400078e96d2 */
[----:B--2---:R-:W-:Y:S01]  /*5910*/  FMNMX.FTZ R101, R3, R101, !PT ;  /* 0x0000006503657209 */ /* 0x004fe20007810000 */
[----:B------:R-:W-:Y:S01]  /*5920*/  FFMA.FTZ R3, R31, UR19, -R29 ;  /* 0x000000131f037c23 */ /* 0x000fe2000801081d */
[----:B------:R-:W-:Y:S01]  /*5930*/  LOP3.LUT R7, R17, R4, R209, 0x96, !PT ;  /* 0x0000000411077212 */ /* 0x000fe200078e96d1 */
[----:B------:R-:W-:Y:S01]  /*5940*/  IMAD.WIDE.U32 R4, R5, -0x2daee0ad, RZ ;  /* 0xd2511f5305047825 */ /* 0x000fe200078e00ff */
[----:B------:R-:W-:Y:S01]  /*5950*/  FSETP.NEU.FTZ.AND P1, PT, R101, -INF , PT ;  /* 0xff8000006500780b */ /* 0x000fe20003f3d000 */
[----:B------:R2:W-:Y:S02]  /*5960*/  MUFU.EX2 R164, R3 ;  /* 0x0000000300a47308 */ /* 0x0005e40000000800 */
[----:B------:R-:W-:Y:S01]  /*5970*/  IMAD.WIDE.U32 R14, R7, -0x2daee0ad, RZ ;  /* 0xd2511f53070e7825 */ /* 0x000fe200078e00ff */
[----:B------:R-:W-:-:S03]  /*5980*/  LOP3.LUT R6, R5, R6, R159, 0x96, !PT ;  /* 0x0000000605067212 */ /* 0x000fc600078e969f */
[----:B------:R-:W-:Y:S01]  /*5990*/  FFMA.FTZ R5, R40, UR19, -R29 ;  /* 0x0000001328057c23 */ /* 0x000fe2000801081d */
[----:B------:R-:W-:-:S03]  /*59a0*/  LOP3.LUT R4, R15, R4, R166, 0x96, !PT ;  /* 0x000000040f047212 */ /* 0x000fc600078e96a6 */
[----:B------:R3:W4:Y:S01]  /*59b0*/  MUFU.EX2 R151, R5 ;  /* 0x0000000500977308 */ /* 0x0007220000000800 */
[----:B------:R-:W-:-:S04]  /*59c0*/  IMAD.WIDE.U32 R12, R6, -0x326172a9, RZ ;  /* 0xcd9e8d57060c7825 */ /* 0x000fc800078e00ff */
[----:B-1----:R-:W-:-:S04]  /*59d0*/  FFMA.FTZ R8, R30, UR19, -R29 ;  /* 0x000000131e087c23 */ /* 0x002fc8000801081d */
[----:B------:R1:W-:Y:S01]  /*59e0*/  MUFU.EX2 R222, R8 ;  /* 0x0000000800de7308 */ /* 0x0003e20000000800 */
[----:B--2---:R-:W-:-:S05]  /*59f0*/  FMUL.FTZ R3, R101, UR19 ;  /* 0x0000001365037c20 */ /* 0x004fca0008410000 */
[----:B------:R-:W-:Y:S01]  /*5a00*/  FSEL R28, R3, RZ, P1 ;  /* 0x000000ff031c7208 */ /* 0x000fe20000800000 */
[----:B---3--:R-:W-:-:S04]  /*5a10*/  IMAD.WIDE.U32 R4, R4, -0x326172a9, RZ ;  /* 0xcd9e8d5704047825 */ /* 0x008fc800078e00ff */
[----:B------:R-:W-:Y:S01]  /*5a20*/  FFMA.FTZ R3, R42, UR19, -R28 ;  /* 0x000000132a037c23 */ /* 0x000fe2000801081c */
[----:B------:R-:W-:-:S03]  /*5a30*/  LOP3.LUT R0, R5, R12, R100, 0x96, !PT ;  /* 0x0000000c05007212 */ /* 0x000fc600078e9664 */
[----:B------:R2:W-:Y:S01]  /*5a40*/  MUFU.EX2 R227, R3 ;  /* 0x0000000300e37308 */ /* 0x0005e20000000800 */
[C---:B------:R-:W-:Y:S02]  /*5a50*/  LOP3.LUT R5, R4.reuse, 0xffff, RZ, 0xc0, !PT ;  /* 0x0000ffff04057812 */ /* 0x040fe400078ec0ff */
[----:B------:R-:W-:Y:S02]  /*5a60*/  SHF.R.U32.HI R6, RZ, 0x10, R4 ;  /* 0x00000010ff067819 */ /* 0x000fe40000011604 */
[----:B-1----:R-:W-:Y:S02]  /*5a70*/  LOP3.LUT R8, R4, 0xff, RZ, 0xc0, !PT ;  /* 0x000000ff04087812 */ /* 0x002fe400078ec0ff */
[----:B------:R-:W-:Y:S01]  /*5a80*/  SHF.R.U32.HI R7, RZ, 0x8, R5 ;  /* 0x00000008ff077819 */ /* 0x000fe20000011605 */
[----:B------:R-:W-:Y:S01]  /*5a90*/  FFMA.FTZ R5, R45, UR19, -R28 ;  /* 0x000000132d057c23 */ /* 0x000fe2000801081c */
[----:B------:R-:W-:Y:S02]  /*5aa0*/  SHF.R.U32.HI R9, RZ, 0x18, R4 ;  /* 0x00000018ff097819 */ /* 0x000fe40000011604 */
[----:B------:R-:W-:Y:S01]  /*5ab0*/  LOP3.LUT R2, R0, 0xffff, RZ, 0xc0, !PT ;  /* 0x0000ffff00027812 */ /* 0x000fe200078ec0ff */
[----:B------:R-:W-:Y:S01]  /*5ac0*/  MUFU.EX2 R219, R5 ;  /* 0x0000000500db7308 */ /* 0x000fe20000000800 */
[----:B------:R-:W-:-:S02]  /*5ad0*/  PRMT R8, R8, 0x5410, R7 ;  /* 0x0000541008087816 */ /* 0x000fc40000000007 */
[----:B------:R-:W-:Y:S01]  /*5ae0*/  LOP3.LUT R4, R0, 0xff, RZ, 0xc0, !PT ;  /* 0x000000ff00047812 */ /* 0x000fe200078ec0ff */
[----:B--2---:R-:W-:Y:S01]  /*5af0*/  FFMA.FTZ R3, R44, UR19, -R28 ;  /* 0x000000132c037c23 */ /* 0x004fe2000801081c */
[----:B------:R-:W-:-:S03]  /*5b00*/  SHF.R.U32.HI R2, RZ, 0x8, R2 ;  /* 0x00000008ff027819 */ /* 0x000fc60000011602 */
[----:B------:R1:W2:Y:S02]  /*5b10*/  MUFU.EX2 R224, R3 ;  /* 0x0000000300e07308 */ /* 0x0002a40000000800 */
[----:B-1----:R-:W-:Y:S02]  /*5b20*/  LOP3.LUT R3, R6, 0xff, RZ, 0xc0, !PT ;  /* 0x000000ff06037812 */ /* 0x002fe400078ec0ff */
[----:B------:R-:W-:Y:S02]  /*5b30*/  SHF.R.U32.HI R6, RZ, 0x18, R0 ;  /* 0x00000018ff067819 */ /* 0x000fe40000011600 */
[----:B------:R-:W-:Y:S01]  /*5b40*/  PRMT R7, R3, 0x5410, R9 ;  /* 0x0000541003077816 */ /* 0x000fe20000000009 */
[----:B------:R-:W-:Y:S01]  /*5b50*/  FFMA.FTZ R3, R46, UR19, -R28 ;  /* 0x000000132e037c23 */ /* 0x000fe2000801081c */
[----:B------:R-:W-:Y:S02]  /*5b60*/  PRMT R9, R4, 0x5410, R2 ;  /* 0x0000541004097816 */ /* 0x000fe40000000002 */
[----:B------:R-:W-:Y:S01]  /*5b70*/  SHF.R.U32.HI R2, RZ, 0x10, R0 ;  /* 0x00000010ff027819 */ /* 0x000fe20000011600 */
[----:B------:R1:W3:Y:S01]  /*5b80*/  MUFU.EX2 R220, R3 ;  /* 0x0000000300dc7308 */ /* 0x0002e20000000800 */
[----:B------:R-:W-:-:S02]  /*5b90*/  HSET2.LE.AND R0, R8, R149, PT ;  /* 0x0000009508007233 */ /* 0x000fc40003803000 */
[----:B------:R-:W-:Y:S02]  /*5ba0*/  LOP3.LUT R5, R2, 0xff, RZ, 0xc0, !PT ;  /* 0x000000ff02057812 */ /* 0x000fe400078ec0ff */
[----:B----4-:R-:W-:Y:S02]  /*5bb0*/  F2FP.BF16.F32.PACK_AB R2, R151, R164 ;  /* 0x000000a49702723e */ /* 0x010fe400000010ff */
[----:B--2---:R-:W-:Y:S02]  /*5bc0*/  F2FP.BF16.F32.PACK_AB R4, R224, R227 ;  /* 0x000000e3e004723e */ /* 0x004fe400000010ff */
[----:B------:R-:W-:Y:S02]  /*5bd0*/  LOP3.LUT R10, R0, R2, RZ, 0xc0, !PT ;  /* 0x00000002000a7212 */ /* 0x000fe400078ec0ff */
[----:B------:R-:W-:Y:S01]  /*5be0*/  PRMT R6, R5, 0x5410, R6 ;  /* 0x0000541005067816 */ /* 0x000fe20000000006 */
[----:B------:R-:W-:Y:S01]  /*5bf0*/  FFMA.FTZ R5, R32, UR19, -R29 ;  /* 0x0000001320057c23 */ /* 0x000fe2000801081d */
[----:B------:R-:W-:-:S02]  /*5c00*/  HSET2.LE.AND R0, R9, R149, PT ;  /* 0x0000009509007233 */ /* 0x000fc40003803000 */
[----:B------:R-:W-:Y:S01]  /*5c10*/  F2FP.BF16.F32.PACK_AB R2, R222, R221 ;  /* 0x000000ddde02723e */ /* 0x000fe200000010ff */
[----:B------:R2:W-:Y:S01]  /*5c20*/  MUFU.EX2 R148, R5 ;  /* 0x0000000500947308 */ /* 0x0005e20000000800 */
[--C-:B-1----:R-:W-:Y:S02]  /*5c30*/  HSET2.LE.AND R3, R7, R149.reuse, PT ;  /* 0x0000009507037233 */ /* 0x102fe40003803000 */
[----:B------:R-:W-:Y:S01]  /*5c40*/  LOP3.LUT R8, R0, R2, RZ, 0xc0, !PT ;  /* 0x0000000200087212 */ /* 0x000fe200078ec0ff */
[----:B------:R-:W-:Y:S01]  /*5c50*/  FFMA.FTZ R0, R34, UR19, -R29 ;  /* 0x0000001322007c23 */ /* 0x000fe2000801081d */
[----:B------:R-:W-:Y:S02]  /*5c60*/  LOP3.LUT R2, R13, R16, R236, 0x96, !PT ;  /* 0x000000100d027212 */ /* 0x000fe400078e96ec */
[----:B------:R-:W-:Y:S01]  /*5c70*/  LOP3.LUT R11, R3, R4, RZ, 0xc0, !PT ;  /* 0x00000004030b7212 */ /* 0x000fe200078ec0ff */
[----:B------:R1:W-:Y:S01]  /*5c80*/  MUFU.EX2 R217, R0 ;  /* 0x0000000000d97308 */ /* 0x0003e20000000800 */
[----:B------:R-:W-:Y:S01]  /*5c90*/  HSET2.LE.AND R3, R6, R149, PT ;  /* 0x0000009506037233 */ /* 0x000fe20003803000 */
[----:B------:R-:W-:Y:S01]  /*5ca0*/  FFMA.FTZ R6, R36, UR19, -R28 ;  /* 0x0000001324067c23 */ /* 0x000fe2000801081c */
[----:B---3--:R-:W-:-:S04]  /*5cb0*/  F2FP.BF16.F32.PACK_AB R4, R220, R219 ;  /* 0x000000dbdc04723e */ /* 0x008fc800000010ff */
[----:B------:R-:W-:Y:S01]  /*5cc0*/  LOP3.LUT R9, R3, R4, RZ, 0xc0, !PT ;  /* 0x0000000403097212 */ /* 0x000fe200078ec0ff */
[----:B------:R-:W-:-:S04]  /*5cd0*/  IMAD.WIDE.U32 R2, R2, -0x2daee0ad, RZ ;  /* 0xd2511f5302027825 */ /* 0x000fc800078e00ff */
[--C-:B--2---:R-:W-:Y:S01]  /*5ce0*/  FFMA.FTZ R5, R33, UR19, -R29.reuse ;  /* 0x0000001321057c23 */ /* 0x104fe2000801081d */
[----:B------:R-:W-:Y:S01]  /*5cf0*/  FFMA.FTZ R4, R35, UR19, -R29 ;  /* 0x0000001323047c23 */ /* 0x000fe2000801081d */
[----:B------:R-:W-:Y:S01]  /*5d00*/  MUFU.EX2 R226, R6 ;  /* 0x0000000600e27308 */ /* 0x000fe20000000800 */
[----:B------:R-:W-:Y:S01]  /*5d10*/  SHF.R.U32.HI R7, RZ, 0x18, R2 ;  /* 0x00000018ff077819 */ /* 0x000fe20000011602 */
[----:B------:R-:W-:Y:S01]  /*5d20*/  HMMA.16816.F32.BF16 R56, R8, R108, RZ ;  /* 0x0000006c0838723c */ /* 0x000fe200000418ff */
[----:B-1----:R-:W-:Y:S02]  /*5d30*/  LOP3.LUT R0, R3, R14, R156, 0x96, !PT ;  /* 0x0000000e03007212 */ /* 0x002fe400078e969c */
[----:B------:R-:W-:-:S03]  /*5d40*/  LOP3.LUT R3, R2, 0xffff, RZ, 0xc0, !PT ;  /* 0x0000ffff02037812 */ /* 0x000fc600078ec0ff */
[----:B------:R1:W-:Y:S01]  /*5d50*/  MUFU.EX2 R167, R5 ;  /* 0x0000000500a77308 */ /* 0x0003e20000000800 */
[C---:B------:R-:W-:Y:S06]  /*5d60*/  HMMA.16816.F32.BF16 R64, R8.reuse, R112, RZ ;  /* 0x000000700840723c */ /* 0x040fec00000418ff */
[C---:B------:R-:W-:Y:S01]  /*5d70*/  HMMA.16816.F32.BF16 R60, R8.reuse, R92, RZ ;  /* 0x0000005c083c723c */ /* 0x040fe200000418ff */
[----:B------:R2:W3:Y:S05]  /*5d80*/  MUFU.EX2 R231, R4 ;  /* 0x0000000400e77308 */ /* 0x0004ea0000000800 */
[----:B------:R-:W-:Y:S01]  /*5d90*/  HMMA.16816.F32.BF16 R52, R8, R124, RZ ;  /* 0x0000007c0834723c */ /* 0x000fe200000418ff */
[----:B-1----:R-:W-:-:S05]  /*5da0*/  LOP3.LUT R5, R2, 0xff, RZ, 0xc0, !PT ;  /* 0x000000ff02057812 */ /* 0x002fca00078ec0ff */
[----:B------:R-:W-:Y:S01]  /*5db0*/  HMMA.16816.F32.BF16 R48, R8, R96, RZ ;  /* 0x000000600830723c */ /* 0x000fe200000418ff */
[----:B--2---:R-:W-:-:S05]  /*5dc0*/  SHF.R.U32.HI R4, RZ, 0x8, R3 ;  /* 0x00000008ff047819 */ /* 0x004fca0000011603 */
[C---:B------:R-:W-:Y:S01]  /*5dd0*/  HMMA.16816.F32.BF16 R44, R8.reuse, R120, RZ ;  /* 0x00000078082c723c */ /* 0x040fe200000418ff */
[----:B------:R-:W-:Y:S02]  /*5de0*/  SHF.R.U32.HI R3, RZ, 0x10, R2 ;  /* 0x00000010ff037819 */ /* 0x000fe40000011602 */
[----:B------:R-:W-:Y:S02]  /*5df0*/  LOP3.LUT R2, R0, 0xffff, RZ, 0xc0, !PT ;  /* 0x0000ffff00027812 */ /* 0x000fe400078ec0ff */
[----:B------:R-:W-:Y:S01]  /*5e00*/  PRMT R12, R5, 0x5410, R4 ;  /* 0x00005410050c7816 */ /* 0x000fe20000000004 */
[C---:B------:R-:W-:Y:S01]  /*5e10*/  HMMA.16816.F32.BF16 R32, R8.reuse, R110, RZ ;  /* 0x0000006e0820723c */ /* 0x040fe200000418ff */
[----:B------:R-:W-:Y:S01]  /*5e20*/  LOP3.LUT R4, R3, 0xff, RZ, 0xc0, !PT ;  /* 0x000000ff03047812 */ /* 0x000fe200078ec0ff */
[----:B------:R-:W-:Y:S01]  /*5e30*/  FFMA.FTZ R3, R38, UR19, -R28 ;  /* 0x0000001326037c23 */ /* 0x000fe2000801081c */
[----:B------:R-:W-:Y:S02]  /*5e40*/  LOP3.LUT R5, R0, 0xff, RZ, 0xc0, !PT ;  /* 0x000000ff00057812 */ /* 0x000fe400078ec0ff */
[----:B------:R-:W-:Y:S01]  /*5e50*/  SHF.R.U32.HI R2, RZ, 0x8, R2 ;  /* 0x00000008ff027819 */ /* 0x000fe20000011602 */
[----:B------:R1:W2:Y:S01]  /*5e60*/  MUFU.EX2 R150, R3 ;  /* 0x0000000300967308 */ /* 0x0002a20000000800 */
[----:B------:R-:W-:Y:S01]  /*5e70*/  PRMT R6, R4, 0x5410, R7 ;  /* 0x0000541004067816 */ /* 0x000fe20000000007 */
[----:B------:R-:W-:Y:S01]  /*5e80*/  HMMA.16816.F32.BF16 R36, R8, R94, RZ ;  /* 0x0000005e0824723c */ /* 0x000fe200000418ff */
[----:B------:R-:W-:-:S02]  /*5e90*/  PRMT R13, R5, 0x5410, R2 ;  /* 0x00005410050d7816 */ /* 0x000fc40000000002 */
[--C-:B------:R-:W-:Y:S02]  /*5ea0*/  SHF.R.U32.HI R2, RZ, 0x10, R0.reuse ;  /* 0x00000010ff027819 */ /* 0x100fe40000011600 */
[----:B------:R-:W-:Y:S01]  /*5eb0*/  SHF.R.U32.HI R5, RZ, 0x18, R0 ;  /* 0x00000018ff057819 */ /* 0x000fe20000011600 */
[C---:B------:R-:W-:Y:S01]  /*5ec0*/  HMMA.16816.F32.BF16 R24, R8.reuse, R126, RZ ;  /* 0x0000007e0818723c */ /* 0x040fe200000418ff */
[----:B------:R-:W-:Y:S02]  /*5ed0*/  LOP3.LUT R4, R2, 0xff, RZ, 0xc0, !PT ;  /* 0x000000ff02047812 */ /* 0x000fe400078ec0ff */
[----:B------:R-:W-:Y:S02]  /*5ee0*/  HSET2.LE.AND R0, R12, R149, PT ;  /* 0x000000950c007233 */ /* 0x000fe40003803000 */
[----:B---3--:R-:W-:Y:S01]  /*5ef0*/  F2FP.BF16.F32.PACK_AB R2, R231, R217 ;  /* 0x000000d9e702723e */ /* 0x008fe200000010ff */
[----:B------:R-:W-:Y:S01]  /*5f00*/  HMMA.16816.F32.BF16 R20, R8, R98, RZ ;  /* 0x000000620814723c */ /* 0x000fe200000418ff */
[----:B------:R-:W-:Y:S01]  /*5f10*/  PRMT R5, R4, 0x5410, R5 ;  /* 0x0000541004057816 */ /* 0x000fe20000000005 */
[----:B-1----:R-:W-:Y:S01]  /*5f20*/  FFMA.FTZ R3, R41, UR19, -R28 ;  /* 0x0000001329037c23 */ /* 0x002fe2000801081c */
[----:B------:R-:W-:-:S02]  /*5f30*/  FMNMX.FTZ R4, R107, R103, !PT ;  /* 0x000000676b047209 */ /* 0x000fc40007810000 */
[----:B--2---:R-:W-:Y:S01]  /*5f40*/  F2FP.BF16.F32.PACK_AB R7, R150, R226 ;  /* 0x000000e29607723e */ /* 0x004fe200000010ff */
[----:B------:R1:W-:Y:S01]  /*5f50*/  MUFU.EX2 R165, R3 ;  /* 0x0000000300a57308 */ /* 0x0003e20000000800 */
[----:B------:R-:W-:Y:S01]  /*5f60*/  FMNMX.FTZ R12, R134, R4, !PT ;  /* 0x00000004860c7209 */ /* 0x000fe20007810000 */
[----:B------:R-:W-:Y:S01]  /*5f70*/  HMMA.16816.F32.BF16 R40, R8, R114, RZ ;  /* 0x000000720828723c */ /* 0x000fe200000418ff */
[----:B-1----:R-:W-:Y:S01]  /*5f80*/  FFMA.FTZ R3, R69, UR19, -R28 ;  /* 0x0000001345037c23 */ /* 0x002fe2000801081c */
[----:B------:R-:W-:-:S04]  /*5f90*/  IMAD.MOV.U32 R69, RZ, RZ, R168 ;  /* 0x000000ffff457224 */ /* 0x000fc800078e00a8 */
[----:B------:R1:W2:Y:S02]  /*5fa0*/  MUFU.EX2 R225, R3 ;  /* 0x0000000300e17308 */ /* 0x0002a40000000800 */
[--C-:B-1----:R-:W-:Y:S02]  /*5fb0*/  HSET2.LE.AND R3, R6, R149.reuse, PT ;  /* 0x0000009506037233 */ /* 0x102fe40003803000 */
[----:B------:R-:W-:Y:S02]  /*5fc0*/  LOP3.LUT R6, R0, R2, RZ, 0xc0, !PT ;  /* 0x0000000200067212 */ /* 0x000fe400078ec0ff */
[----:B------:R-:W-:Y:S02]  /*5fd0*/  HSET2.LE.AND R0, R13, R149, PT ;  /* 0x000000950d007233 */ /* 0x000fe40003803000 */
[----:B------:R-:W-:Y:S02]  /*5fe0*/  F2FP.BF16.F32.PACK_AB R2, R167, R148 ;  /* 0x00000094a702723e */ /* 0x000fe400000010ff */
[----:B------:R-:W-:-:S02]  /*5ff0*/  LOP3.LUT R7, R3, R7, RZ, 0xc0, !PT ;  /* 0x0000000703077212 */ /* 0x000fc400078ec0ff */
[----:B------:R-:W-:Y:S02]  /*6000*/  LOP3.LUT R4, R0, R2, RZ, 0xc0, !PT ;  /* 0x0000000200047212 */ /* 0x000fe400078ec0ff */
[----:B------:R-:W-:Y:S02]  /*6010*/  FMNMX.FTZ R0, R133, R12, !PT ;  /* 0x0000000c85007209 */ /* 0x000fe40007810000 */
[----:B------:R-:W-:Y:S01]  /*6020*/  HSET2.LE.AND R3, R5, R149, PT ;  /* 0x0000009505037233 */ /* 0x000fe20003803000 */
[----:B------:R-:W-:Y:S01]  /*6030*/  HMMA.16816.F32.BF16 R12, R8, R122, RZ ;  /* 0x0000007a080c723c */ /* 0x000fe200000418ff */
[----:B------:R-:W-:Y:S02]  /*6040*/  FMNMX.FTZ R0, R132, R0, !PT ;  /* 0x0000000084007209 */ /* 0x000fe40007810000 */
[----:B--2---:R-:W-:Y:S02]  /*6050*/  F2FP.BF16.F32.PACK_AB R5, R225, R165 ;  /* 0x000000a5e105723e */ /* 0x004fe400000010ff */
[----:B------:R-:W-:-:S02]  /*6060*/  FMNMX.FTZ R0, R141, R0, !PT ;  /* 0x000000008d007209 */ /* 0x000fc40007810000 */
[----:B------:R-:W-:Y:S02]  /*6070*/  LOP3.LUT R5, R3, R5, RZ, 0xc0, !PT ;  /* 0x0000000503057212 */ /* 0x000fe400078ec0ff */
[----:B------:R-:W-:Y:S02]  /*6080*/  FMNMX.FTZ R0, R106, R0, !PT ;  /* 0x000000006a007209 */ /* 0x000fe40007810000 */
[----:B------:R-:W-:Y:S02]  /*6090*/  FMNMX.FTZ R3, R137, R139, !PT ;  /* 0x0000008b89037209 */ /* 0x000fe40007810000 */
[----:B------:R-:W-:Y:S01]  /*60a0*/  FMNMX.FTZ R0, R105, R0, !PT ;  /* 0x0000000069007209 */ /* 0x000fe20007810000 */
[----:B------:R-:W-:Y:S03]  /*60b0*/  HMMA.16816.F32.BF16 R196, R4, R84, R56 ;  /* 0x0000005404c4723c */ /* 0x000fe60000041838 */
[----:B------:R-:W-:-:S03]  /*60c0*/  FMNMX.FTZ R0, R215, R0, !PT ;  /* 0x00000000d7007209 */ /* 0x000fc60007810000 */
[----:B------:R-:W-:Y:S01]  /*60d0*/  HMMA.16816.F32.BF16 R204, R4, R88, R64 ;  /* 0x0000005804cc723c */ /* 0x000fe20000041840 */
[----:B------:R-:W-:Y:S01]  /*60e0*/  FMNMX.FTZ R0, R213, R0, !PT ;  /* 0x00000000d5007209 */ /* 0x000fe20007810000 */
[----:B------:R-:W-:-:S03]  /*60f0*/  IMAD.WIDE.U32 R56, R170, -0x326172a9, RZ ;  /* 0xcd9e8d57aa387825 */ /* 0x000fc600078e00ff */
[----:B------:R-:W-:Y:S01]  /*6100*/  FMNMX.FTZ R0, R212, R0, !PT ;  /* 0x00000000d4007209 */ /* 0x000fe20007810000 */
[----:B------:R-:W-:Y:S01]  /*6110*/  HMMA.16816.F32.BF16 R200, R4, R72, R60 ;  /* 0x0000004804c8723c */ /* 0x000fe2000004183c */
[----:B------:R-:W-:Y:S02]  /*6120*/  LOP3.LUT R2, R57, R169, RZ, 0x3c, !PT ;  /* 0x000000a939027212 */ /* 0x000fe400078e3cff */
[----:B------:R-:W-:-:S03]  /*6130*/  FMNMX.FTZ R0, R208, R0, !PT ;  /* 0x00000000d0007209 */ /* 0x000fc60007810000 */
[----:B------:R-:W-:Y:S01]  /*6140*/  IMAD.WIDE.U32 R58, R2, -0x2daee0ad, RZ ;  /* 0xd2511f53023a7825 */ /* 0x000fe200078e00ff */
[----:B------:R-:W-:Y:S01]  /*6150*/  FMNMX.FTZ R0, R247, R0, !PT ;  /* 0x00000000f7007209 */ /* 0x000fe20007810000 */
[C---:B------:R-:W-:Y:S02]  /*6160*/  HMMA.16816.F32.BF16 R160, R4.reuse, R80, R52 ;  /* 0x0000005004a0723c */ /* 0x040fe40000041834 */
[----:B------:R-:W-:Y:S01]  /*6170*/  IMAD.MOV.U32 R63, RZ, RZ, R104 ;  /* 0x000000ffff3f7224 */ /* 0x000fe200078e0068 */
[----:B------:R-:W-:Y:S02]  /*6180*/  FMNMX.FTZ R2, R249, R0, !PT ;  /* 0x00000000f9027209 */ /* 0x000fe40007810000 */
[----:B------:R-:W-:Y:S01]  /*6190*/  FMNMX.FTZ R0, R140, R3, !PT ;  /* 0x000000038c007209 */ /* 0x000fe20007810000 */
[C---:B------:R-:W-:Y:S01]  /*61a0*/  HMMA.16816.F32.BF16 R192, R4.reuse, R128, R48 ;  /* 0x0000008004c0723c */ /* 0x040fe20000041830 */
[----:B------:R-:W-:Y:S01]  /*61b0*/  LOP3.LUT R3, R59, R144, R68, 0x96, !PT ;  /* 0x000000903b037212 */ /* 0x000fe200078e9644 */
[----:B------:R-:W-:Y:S01]  /*61c0*/  IMAD.MOV.U32 R55, RZ, RZ, R150 ;  /* 0x000000ffff377224 */ /* 0x000fe200078e0096 */
[----:B------:R-:W-:Y:S01]  /*61d0*/  FMNMX.FTZ R2, R248, R2, !PT ;  /* 0x00000002f8027209 */ /* 0x000fe20007810000 */
[----:B------:R-:W-:Y:S01]  /*61e0*/  IMAD.MOV.U32 R54, RZ, RZ, R165 ;  /* 0x000000ffff367224 */ /* 0x000fe200078e00a5 */
[----:B------:R-:W-:Y:S01]  /*61f0*/  FMNMX.FTZ R0, R138, R0, !PT ;  /* 0x000000008a007209 */ /* 0x000fe20007810000 */
[----:B------:R-:W-:Y:S01]  /*6200*/  IMAD.WIDE.U32 R30, R3, -0x326172a9, RZ ;  /* 0xcd9e8d57031e7825 */ /* 0x000fe200078e00ff */
[----:B------:R-:W-:Y:S01]  /*6210*/  FMNMX.FTZ R9, R250, R2, !PT ;  /* 0x00000002fa097209 */ /* 0x000fe20007810000 */
[C---:B------:R-:W-:Y:S01]  /*6220*/  HMMA.16816.F32.BF16 R180, R4.reuse, R116, R44 ;  /* 0x0000007404b4723c */ /* 0x040fe2000004182c */
[----:B------:R-:W-:Y:S01]  /*6230*/  FMNMX.FTZ R0, R143, R0, !PT ;  /* 0x000000008f007209 */ /* 0x000fe20007810000 */
[----:B------:R-:W-:Y:S01]  /*6240*/  IMAD.MOV.U32 R51, RZ, RZ, R164 ;  /* 0x000000ffff337224 */ /* 0x000fe200078e00a4 */
[----:B------:R-:W-:Y:S01]  /*6250*/  LOP3.LUT R2, R19, R56, R77, 0x96, !PT ;  /* 0x0000003813027212 */ /* 0x000fe200078e964d */
[----:B------:R-:W1:Y:S01]  /*6260*/  SHFL.BFLY PT, R10, R9, 0x2, 0x1f ;  /* 0x0c401f00090a7f89 */ /* 0x000e6200000e0000 */
[----:B------:R-:W-:Y:S01]  /*6270*/  FMNMX.FTZ R0, R142, R0, !PT ;  /* 0x000000008e007209 */ /* 0x000fe20007810000 */
[----:B------:R-:W-:Y:S01]  /*6280*/  HMMA.16816.F32.BF16 R188, R4, R90, R40 ;  /* 0x0000005a04bc723c */ /* 0x000fe20000041828 */
[----:B------:R-:W-:Y:S01]  /*6290*/  LOP3.LUT R8, R31, R18, R79, 0x96, !PT ;  /* 0x000000121f087212 */ /* 0x000fe200078e964f */
[----:B------:R-:W-:Y:S01]  /*62a0*/  IMAD.WIDE.U32 R2, R2, -0x2daee0ad, RZ ;  /* 0xd2511f5302027825 */ /* 0x000fe200078e00ff */
[----:B------:R-:W-:-:S03]  /*62b0*/  FMNMX.FTZ R0, R136, R0, !PT ;  /* 0x0000000088007209 */ /* 0x000fc60007810000 */
[C---:B------:R-:W-:Y:S06]  /*62c0*/  HMMA.16816.F32.BF16 R184, R4.reuse, R74, R36 ;  /* 0x0000004a04b8723c */ /* 0x040fec0000041824 */
[C---:B------:R-:W-:Y:S06]  /*62d0*/  HMMA.16816.F32.BF16 R64, R4.reuse, R86, R32 ;  /* 0x000000560440723c */ /* 0x040fec0000041820 */
[----:B------:R-:W-:Y:S01]  /*62e0*/  HMMA.16816.F32.BF16 R172, R4, R82, R24 ;  /* 0x0000005204ac723c */ /* 0x000fe20000041818 */
[----:B-1----:R-:W-:-:S05]  /*62f0*/  FMNMX.FTZ R10, R9, R10, !PT ;  /* 0x0000000a090a7209 */ /* 0x002fca0007810000 */
[C---:B------:R-:W-:Y:S06]  /*6300*/  HMMA.16816.F32.BF16 R168, R4.reuse, R130, R20 ;  /* 0x0000008204a8723c */ /* 0x040fec0000041814 */
[----:B------:R-:W-:Y:S01]  /*6310*/  HMMA.16816.F32.BF16 R176, R4, R118, R12 ;  /* 0x0000007604b0723c */ /* 0x000fe2000004180c */
[----:B------:R-:W1:Y:S06]  /*6320*/  SHFL.BFLY PT, R12, R10, 0x1, 0x1f ;  /* 0x0c201f000a0c7f89 */ /* 0x000e6c00000e0000 */
[----:B------:R-:W-:Y:S01]  /*6330*/  IMAD.WIDE.U32 R4, R8, -0x2daee0ad, RZ ;  /* 0xd2511f5308047825 */ /* 0x000fe200078e00ff */
[----:B------:R-:W-:-:S02]  /*6340*/  LOP3.LUT R6, R3, R58, R211, 0x96, !PT ;  /* 0x0000003a03067212 */ /* 0x000fc400078e96d3 */
[----:B------:R-:W-:Y:S02]  /*6350*/  FMNMX.FTZ R3, R135, R0, !PT ;  /* 0x0000000087037209 */ /* 0x000fe40007810000 */
[----:B------:R-:W-:Y:S02]  /*6360*/  LOP3.LUT R0, R5, R2, R214, 0x96, !PT ;  /* 0x0000000205007212 */ /* 0x000fe400078e96d6 */
[----:B------:R-:W-:Y:S01]  /*6370*/  FMNMX.FTZ R5, R238, R3, !PT ;  /* 0x00000003ee057209 */ /* 0x000fe20007810000 */
[----:B------:R-:W-:-:S04]  /*6380*/  IMAD.WIDE.U32 R2, R6, -0x326172a9, RZ ;  /* 0xcd9e8d5706027825 */ /* 0x000fc800078e00ff */
[----:B------:R-:W-:Y:S01]  /*6390*/  IMAD.WIDE.U32 R6, R0, -0x326172a9, RZ ;  /* 0xcd9e8d5700067825 */ /* 0x000fe200078e00ff */
[----:B------:R-:W-:Y:S02]  /*63a0*/  FMNMX.FTZ R0, R237, R5, !PT ;  /* 0x00000005ed007209 */ /* 0x000fe40007810000 */
[----:B------:R-:W-:Y:S02]  /*63b0*/  LOP3.LUT R3, R3, R30, R210, 0x96, !PT ;  /* 0x0000001e03037212 */ /* 0x000fe400078e96d2 */
[----:B------:R-:W-:Y:S02]  /*63c0*/  FMNMX.FTZ R0, R235, R0, !PT ;  /* 0x00000000eb007209 */ /* 0x000fe40007810000 */
[----:B------:R-:W-:Y:S01]  /*63d0*/  LOP3.LUT R5, R7, R2, R209, 0x96, !PT ;  /* 0x0000000207057212 */ /* 0x000fe200078e96d1 */
[----:B------:R-:W-:Y:S01]  /*63e0*/  IMAD.WIDE.U32 R2, R3, -0x2daee0ad, RZ ;  /* 0xd2511f5303027825 */ /* 0x000fe200078e00ff */
[----:B------:R-:W-:Y:S02]  /*63f0*/  FMNMX.FTZ R7, R234, R0, !PT ;  /* 0x00000000ea077209 */ /* 0x000fe40007810000 */
[----:B-1----:R-:W-:Y:S01]  /*6400*/  FMNMX.FTZ R104, R10, R12, !PT ;  /* 0x0000000c0a687209 */ /* 0x002fe20007810000 */
[----:B------:R-:W-:Y:S01]  /*6410*/  IMAD.WIDE.U32 R8, R5, -0x2daee0ad, RZ ;  /* 0xd2511f5305087825 */ /* 0x000fe200078e00ff */
[----:B------:R-:W-:-:S02]  /*6420*/  LOP3.LUT R0, R3, R4, R159, 0x96, !PT ;  /* 0x0000000403007212 */ /* 0x000fc400078e969f */
[----:B------:R-:W-:Y:S02]  /*6430*/  FMNMX.FTZ R3, R252, R7, !PT ;  /* 0x00000007fc037209 */ /* 0x000fe40007810000 */
[----:B------:R-:W-:Y:S01]  /*6440*/  LOP3.LUT R2, R9, R2, R166, 0x96, !PT ;  /* 0x0000000209027212 */ /* 0x000fe200078e96a6 */
[----:B------:R-:W-:Y:S01]  /*6450*/  IMAD.WIDE.U32 R4, R0, -0x326172a9, RZ ;  /* 0xcd9e8d5700047825 */ /* 0x000fe200078e00ff */
[----:B------:R-:W-:Y:S02]  /*6460*/  FMNMX.FTZ R7, R63, R3, !PT ;  /* 0x000000033f077209 */ /* 0x000fe40007810000 */
[----:B------:R-:W-:Y:S01]  /*6470*/  FSETP.NEU.FTZ.AND P1, PT, R104, -INF , PT ;  /* 0xff8000006800780b */ /* 0x000fe20003f3d000 */
[----:B------:R-:W-:Y:S01]  /*6480*/  IMAD.WIDE.U32 R2, R2, -0x326172a9, RZ ;  /* 0xcd9e8d5702027825 */ /* 0x000fe200078e00ff */
[----:B------:R-:W-:Y:S02]  /*6490*/  FMNMX.FTZ R7, R251, R7, !PT ;  /* 0x00000007fb077209 */ /* 0x000fe40007810000 */
[----:B------:R-:W-:-:S02]  /*64a0*/  LOP3.LUT R0, R5, R6, R236, 0x96, !PT ;  /* 0x0000000605007212 */ /* 0x000fc400078e96ec */
[----:B------:R-:W-:Y:S02]  /*64b0*/  FMNMX.FTZ R6, R69, R7, !PT ;  /* 0x0000000745067209 */ /* 0x000fe40007810000 */
[C---:B------:R-:W-:Y:S02]  /*64c0*/  LOP3.LUT R7, R2.reuse, 0xffff, RZ, 0xc0, !PT ;  /* 0x0000ffff02077812 */ /* 0x040fe400078ec0ff */
[----:B------:R-:W-:Y:S01]  /*64d0*/  LOP3.LUT R5, R3, R4, R100, 0x96, !PT ;  /* 0x0000000403057212 */ /* 0x000fe200078e9664 */
[----:B------:R-:W1:Y:S01]  /*64e0*/  SHFL.BFLY PT, R11, R6, 0x2, 0x1f ;  /* 0x0c401f00060b7f89 */ /* 0x000e6200000e0000 */
[----:B------:R-:W-:Y:S02]  /*64f0*/  LOP3.LUT R9, R2, 0xff, RZ, 0xc0, !PT ;  /* 0x000000ff02097812 */ /* 0x000fe400078ec0ff */
[--C-:B------:R-:W-:Y:S02]  /*6500*/  SHF.R.U32.HI R15, RZ, 0x10, R2.reuse ;  /* 0x00000010ff0f7819 */ /* 0x100fe40000011602 */
[----:B------:R-:W-:Y:S01]  /*6510*/  SHF.R.U32.HI R14, RZ, 0x18, R2 ;  /* 0x00000018ff0e7819 */ /* 0x000fe20000011602 */
[----:B------:R-:W-:Y:S01]  /*6520*/  IMAD.WIDE.U32 R2, R0, -0x2daee0ad, RZ ;  /* 0xd2511f5300027825 */ /* 0x000fe200078e00ff */
[----:B------:R-:W-:-:S04]  /*6530*/  SHF.R.U32.HI R0, RZ, 0x8, R7 ;  /* 0x00000008ff007819 */ /* 0x000fc80000011607 */
[----:B------:R-:W-:Y:S02]  /*6540*/  LOP3.LUT R4, R3, R8, R156, 0x96, !PT ;  /* 0x0000000803047212 */ /* 0x000fe400078e969c */
[----:B------:R-:W-:Y:S01]  /*6550*/  PRMT R16, R9, 0x5410, R0 ;  /* 0x0000541009107816 */ /* 0x000fe20000000000 */
[----:B------:R-:W-:Y:S01]  /*6560*/  FMUL.FTZ R0, R104, UR19 ;  /* 0x0000001368007c20 */ /* 0x000fe20008410000 */
[C---:B------:R-:W-:Y:S02]  /*6570*/  LOP3.LUT R8, R2.reuse, 0xffff, RZ, 0xc0, !PT ;  /* 0x0000ffff02087812 */ /* 0x040fe400078ec0ff */
[----:B------:R-:W-:Y:S02]  /*6580*/  LOP3.LUT R13, R2, 0xff, RZ, 0xc0, !PT ;  /* 0x000000ff020d7812 */ /* 0x000fe400078ec0ff */
[--C-:B------:R-:W-:Y:S02]  /*6590*/  SHF.R.U32.HI R12, RZ, 0x10, R2.reuse ;  /* 0x00000010ff0c7819 */ /* 0x100fe40000011602 */
[----:B------:R-:W-:-:S02]  /*65a0*/  SHF.R.U32.HI R10, RZ, 0x18, R2 ;  /* 0x00000018ff0a7819 */ /* 0x000fc40000011602 */
[----:B------:R-:W-:Y:S02]  /*65b0*/  FSEL R0, R0, RZ, P1 ;  /* 0x000000ff00007208 */ /* 0x000fe40000800000 */
[----:B-1----:R-:W-:Y:S02]  /*65c0*/  FMNMX.FTZ R2, R6, R11, !PT ;  /* 0x0000000b06027209 */ /* 0x002fe40007810000 */
[----:B------:R-:W-:Y:S01]  /*65d0*/  LOP3.LUT R3, R15, 0xff, RZ, 0xc0, !PT ;  /* 0x000000ff0f037812 */ /* 0x000fe200078ec0ff */
[----:B------:R-:W-:Y:S01]  /*65e0*/  FFMA.FTZ R6, R107, UR19, -R0 ;  /* 0x000000136b067c23 */ /* 0x000fe20008010800 */
[----:B------:R-:W-:Y:S01]  /*65f0*/  IMAD.MOV.U32 R107, RZ, RZ, R217 ;  /* 0x000000ffff6b7224 */ /* 0x000fe200078e00d9 */
[----:B------:R-:W1:Y:S01]  /*6600*/  SHFL.BFLY PT, R7, R2, 0x1, 0x1f ;  /* 0x0c201f0002077f89 */ /* 0x000e6200000e0000 */
[----:B------:R-:W-:Y:S01]  /*6610*/  PRMT R11, R3, 0x5410, R14 ;  /* 0x00005410030b7816 */ /* 0x000fe2000000000e */
[--C-:B------:R-:W-:Y:S01]  /*6620*/  FFMA.FTZ R3, R103, UR19, -R0.reuse ;  /* 0x0000001367037c23 */ /* 0x100fe20008010800 */
[----:B------:R2:W-:Y:S08]  /*6630*/  MUFU.EX2 R36, R6 ;  /* 0x0000000600247308 */ /* 0x0005f00000000800 */
[----:B------:R3:W-:Y:S01]  /*6640*/  MUFU.EX2 R17, R3 ;  /* 0x0000000300117308 */ /* 0x0007e20000000800 */
[----:B--2---:R-:W-:-:S07]  /*6650*/  FFMA.FTZ R6, R134, UR19, -R0 ;  /* 0x0000001386067c23 */ /* 0x004fce0008010800 */
[----:B------:R2:W-:Y:S01]  /*6660*/  MUFU.EX2 R217, R6 ;  /* 0x0000000600d97308 */ /* 0x0005e20000000800 */
[----:B-1----:R-:W-:Y:S02]  /*6670*/  FMNMX.FTZ R103, R2, R7, !PT ;  /* 0x0000000702677209 */ /* 0x002fe40007810000 */
[----:B------:R-:W-:Y:S02]  /*6680*/  LOP3.LUT R2, R5, 0xff, RZ, 0xc0, !PT ;  /* 0x000000ff05027812 */ /* 0x000fe400078ec0ff */
[----:B---3--:R-:W-:Y:S02]  /*6690*/  SHF.R.U32.HI R3, RZ, 0x8, R8 ;  /* 0x00000008ff037819 */ /* 0x008fe40000011608 */
[----:B------:R-:W-:Y:S02]  /*66a0*/  FSETP.NEU.FTZ.AND P1, PT, R103, -INF , PT ;  /* 0xff8000006700780b */ /* 0x000fe40003f3d000 */
[----:B------:R-:W-:Y:S02]  /*66b0*/  PRMT R9, R13, 0x5410, R3 ;  /* 0x000054100d097816 */ /* 0x000fe40000000003 */
[----:B------:R-:W-:-:S04]  /*66c0*/  LOP3.LUT R3, R12, 0xff, RZ, 0xc0, !PT ;  /* 0x000000ff0c037812 */ /* 0x000fc800078ec0ff */
[----:B------:R-:W-:Y:S01]  /*66d0*/  PRMT R14, R3, 0x5410, R10 ;  /* 0x00005410030e7816 */ /* 0x000fe2000000000a */
[----:B--2---:R-:W-:Y:S01]  /*66e0*/  FFMA.FTZ R6, R133, UR19, -R0 ;  /* 0x0000001385067c23 */ /* 0x004fe20008010800 */
[----:B------:R-:W-:-:S03]  /*66f0*/  LOP3.LUT R3, R5, 0xffff, RZ, 0xc0, !PT ;  /* 0x0000ffff05037812 */ /* 0x000fc600078ec0ff */
[----:B------:R1:W2:Y:S01]  /*6700*/  MUFU.EX2 R40, R6 ;  /* 0x0000000600287308 */ /* 0x0002a20000000800 */
[----:B------:R-:W-:-:S04]  /*6710*/  SHF.R.U32.HI R3, RZ, 0x8, R3 ;  /* 0x00000008ff037819 */ /* 0x000fc80000011603 */
[----:B------:R-:W-:Y:S01]  /*6720*/  PRMT R8, R2, 0x5410, R3 ;  /* 0x0000541002087816 */ /* 0x000fe20000000003 */
[----:B------:R-:W-:Y:S01]  /*6730*/  FFMA.FTZ R3, R105, UR19, -R0 ;  /* 0x0000001369037c23 */ /* 0x000fe20008010800 */
[--C-:B------:R-:W-:Y:S02]  /*6740*/  SHF.R.U32.HI R2, RZ, 0x10, R5.reuse ;  /* 0x00000010ff027819 */ /* 0x100fe40000011605 */
[----:B------:R-:W-:Y:S01]  /*6750*/  SHF.R.U32.HI R5, RZ, 0x18, R5 ;  /* 0x00000018ff057819 */ /* 0x000fe20000011605 */
[----:B------:R-:W-:Y:S01]  /*6760*/  MUFU.EX2 R52, R3 ;  /* 0x0000000300347308 */ /* 0x000fe20000000800 */
[----:B------:R-:W-:-:S04]  /*6770*/  LOP3.LUT R2, R2, 0xff, RZ, 0xc0, !PT ;  /* 0x000000ff02027812 */ /* 0x000fc800078ec0ff */
[----:B------:R-:W-:Y:S01]  /*6780*/  PRMT R7, R2, 0x5410, R5 ;  /* 0x0000541002077816 */ /* 0x000fe20000000005 */
[----:B-1----:R-:W-:Y:S01]  /*6790*/  FFMA.FTZ R6, R132, UR19, -R0 ;  /* 0x0000001384067c23 */ /* 0x002fe20008010800 */
[----:B------:R-:W-:-:S03]  /*67a0*/  LOP3.LUT R2, R4, 0xffff, RZ, 0xc0, !PT ;  /* 0x0000ffff04027812 */ /* 0x000fc600078ec0ff */
[----:B------:R1:W-:Y:S02]  /*67b0*/  MUFU.EX2 R19, R6 ;  /* 0x0000000600137308 */ /* 0x0003e40000000800 */
[----:B-1----:R-:W-:-:S06]  /*67c0*/  FFMA.FTZ R6, R106, UR19, -R0 ;  /* 0x000000136a067c23 */ /* 0x002fcc0008010800 */
[----:B------:R1:W-:Y:S02]  /*67d0*/  MUFU.EX2 R15, R6 ;  /* 0x00000006000f7308 */ /* 0x0003e40000000800 */
[----:B-1----:R-:W-:-:S05]  /*67e0*/  FMUL.FTZ R6, R103, UR19 ;  /* 0x0000001367067c20 */ /* 0x002fca0008410000 */
[----:B------:R-:W-:-:S05]  /*67f0*/  FSEL R12, R6, RZ, P1 ;  /* 0x000000ff060c7208 */ /* 0x000fca0000800000 */
[--C-:B------:R-:W-:Y:S01]  /*6800*/  FFMA.FTZ R3, R137, UR19, -R12.reuse ;  /* 0x0000001389037c23 */ /* 0x100fe2000801080c */
[----:B------:R-:W-:Y:S01]  /*6810*/  FFMA.FTZ R5, R140, UR19, -R12 ;  /* 0x000000138c057c23 */ /* 0x000fe2000801080c */
[----:B------:R-:W-:Y:S02]  /*6820*/  IMAD.MOV.U32 R140, RZ, RZ, R224 ;  /* 0x000000ffff8c7224 */ /* 0x000fe400078e00e0 */
[----:B------:R1:W-:Y:S01]  /*6830*/  MUFU.EX2 R223, R3 ;  /* 0x0000000300df7308 */ /* 0x0003e20000000800 */
[----:B------:R-:W-:-:S07]  /*6840*/  IMAD.MOV.U32 R137, RZ, RZ, R167 ;  /* 0x000000ffff897224 */ /* 0x000fce00078e00a7 */
[----:B------:R3:W-:Y:S01]  /*6850*/  MUFU.EX2 R18, R5 ;  /* 0x0000000500127308 */ /* 0x0007e20000000800 */
[----:B-1----:R-:W-:Y:S02]  /*6860*/  SHF.R.U32.HI R3, RZ, 0x8, R2 ;  /* 0x00000008ff037819 */ /* 0x002fe40000011602 */
[----:B------:R-:W-:-:S04]  /*6870*/  LOP3.LUT R2, R4, 0xff, RZ, 0xc0, !PT ;  /* 0x000000ff04027812 */ /* 0x000fc800078ec0ff */
[----:B------:R-:W-:Y:S01]  /*6880*/  PRMT R13, R2, 0x5410, R3 ;  /* 0x00005410020d7816 */ /* 0x000fe20000000003 */
[----:B------:R-:W-:Y:S01]  /*6890*/  FFMA.FTZ R2, R138, UR19, -R12 ;  /* 0x000000138a027c23 */ /* 0x000fe2000801080c */
[--C-:B---3--:R-:W-:Y:S01]  /*68a0*/  SHF.R.U32.HI R5, RZ, 0x10, R4.reuse ;  /* 0x00000010ff057819 */ /* 0x108fe20000011604 */
[----:B------:R-:W-:Y:S01]  /*68b0*/  IMAD.MOV.U32 R138, RZ, RZ, R225 ;  /* 0x000000ffff8a7224 */ /* 0x000fe200078e00e1 */
[----:B------:R-:W-:Y:S01]  /*68c0*/  SHF.R.U32.HI R3, RZ, 0x18, R4 ;  /* 0x00000018ff037819 */ /* 0x000fe20000011604 */
[----:B------:R1:W3:Y:S01]  /*68d0*/  MUFU.EX2 R41, R2 ;  /* 0x0000000200297308 */ /* 0x0002e20000000800 */
[----:B------:R-:W-:Y:S01]  /*68e0*/  FFMA.FTZ R4, R139, UR19, -R12 ;  /* 0x000000138b047c23 */ /* 0x000fe2000801080c */
[----:B------:R-:W-:-:S06]  /*68f0*/  IMAD.MOV.U32 R139, RZ, RZ, R63 ;  /* 0x000000ffff8b7224 */ /* 0x000fcc00078e003f */
[----:B------:R4:W3:Y:S01]  /*6900*/  MUFU.EX2 R224, R4 ;  /* 0x0000000400e07308 */ /* 0x0008e20000000800 */
[----:B-1----:R-:W-:-:S04]  /*6910*/  LOP3.LUT R2, R5, 0xff, RZ, 0xc0, !PT ;  /* 0x000000ff05027812 */ /* 0x002fc800078ec0ff */
[----:B------:R-:W-:Y:S02]  /*6920*/  PRMT R5, R2, 0x5410, R3 ;  /* 0x0000541002057816 */ /* 0x000fe40000000003 */
[----:B------:R-:W-:Y:S02]  /*6930*/  HSET2.LE.AND R2, R16, R149, PT ;  /* 0x0000009510027233 */ /* 0x000fe40003803000 */
[----:B--2---:R-:W-:Y:S01]  /*6940*/  F2FP.BF16.F32.PACK_AB R3, R40, R217 ;  /* 0x000000d92803723e */ /* 0x004fe200000010ff */
[----:B----4-:R-:W-:-:S03]  /*6950*/  FFMA.FTZ R4, R136, UR19, -R12 ;  /* 0x0000001388047c23 */ /* 0x010fc6000801080c */
[----:B------:R-:W-:Y:S01]  /*6960*/  LOP3.LUT R10, R2, R3, RZ, 0xc0, !PT ;  /* 0x00000003020a7212 */ /* 0x000fe200078ec0ff */
[----:B------:R1:W-:Y:S01]  /*6970*/  MUFU.EX2 R106, R4 ;  /* 0x00000004006a7308 */ /* 0x0003e20000000800 */
[----:B------:R-:W-:Y:S02]  /*6980*/  HSET2.LE.AND R2, R11, R149, PT ;  /* 0x000000950b027233 */ /* 0x000fe40003803000 */
[----:B---3--:R-:W-:-:S04]  /*6990*/  F2FP.BF16.F32.PACK_AB R3, R41, R18 ;  /* 0x000000122903723e */ /* 0x008fc800000010ff */
[----:B------:R-:W-:Y:S02]  /*69a0*/  LOP3.LUT R11, R2, R3, RZ, 0xc0, !PT ;  /* 0x00000003020b7212 */ /* 0x000fe400078ec0ff */
[----:B------:R-:W-:Y:S02]  /*69b0*/  HSET2.LE.AND R2, R9, R149, PT ;  /* 0x0000009509027233 */ /* 0x000fe40003803000 */
[----:B------:R-:W-:-:S04]  /*69c0*/  F2FP.BF16.F32.PACK_AB R3, R52, R15 ;  /* 0x0000000f3403723e */ /* 0x000fc800000010ff */
[----:B------:R-:W-:Y:S01]  /*69d0*/  LOP3.LUT R6, R2, R3, RZ, 0xc0, !PT ;  /* 0x0000000302067212 */ /* 0x000fe200078ec0ff */
[----:B-1----:R-:W-:Y:S01]  /*69e0*/  FFMA.FTZ R4, R135, UR19, -R12 ;  /* 0x0000001387047c23 */ /* 0x002fe2000801080c */
[--C-:B------:R-:W-:Y:S02]  /*69f0*/  HSET2.LE.AND R2, R8, R149.reuse, PT ;  /* 0x0000009508027233 */ /* 0x100fe40003803000 */
[----:B------:R-:W-:Y:S01]  /*6a00*/  F2FP.BF16.F32.PACK_AB R3, R17, R36 ;  /* 0x000000241103723e */ /* 0x000fe200000010ff */
[----:B------:R1:W2:Y:S03]  /*6a10*/  MUFU.EX2 R53, R4 ;  /* 0x0000000400357308 */ /* 0x0002a60000000800 */
[----:B------:R-:W-:Y:S02]  /*6a20*/  LOP3.LUT R8, R2, R3, RZ, 0xc0, !PT ;  /* 0x0000000302087212 */ /* 0x000fe400078ec0ff */
[----:B------:R-:W-:-:S02]  /*6a30*/  HSET2.LE.AND R2, R7, R149, PT ;  /* 0x0000009507027233 */ /* 0x000fc40003803000 */
[----:B------:R-:W-:-:S04]  /*6a40*/  F2FP.BF16.F32.PACK_AB R3, R224, R223 ;  /* 0x000000dfe003723e */ /* 0x000fc800000010ff */
[----:B------:R-:W-:Y:S02]  /*6a50*/  LOP3.LUT R9, R2, R3, RZ, 0xc0, !PT ;  /* 0x0000000302097212 */ /* 0x000fe400078ec0ff */
[----:B------:R-:W-:Y:S01]  /*6a60*/  HSET2.LE.AND R2, R14, R149, PT ;  /* 0x000000950e027233 */ /* 0x000fe20003803000 */
[----:B-1----:R-:W-:-:S04]  /*6a70*/  FFMA.FTZ R4, R141, UR19, -R0 ;  /* 0x000000138d047c23 */ /* 0x002fc80008010800 */
[C---:B------:R-:W-:Y:S01]  /*6a80*/  HMMA.16816.F32.BF16 R32, R8.reuse, R112, RZ ;  /* 0x000000700820723c */ /* 0x040fe200000418ff */
[----:B--2---:R-:W-:Y:S01]  /*6a90*/  F2FP.BF16.F32.PACK_AB R3, R53, R106 ;  /* 0x0000006a3503723e */ /* 0x004fe200000010ff */
[----:B------:R-:W-:Y:S01]  /*6aa0*/  IMAD.MOV.U32 R141, RZ, RZ, R19 ;  /* 0x000000ffff8d7224 */ /* 0x000fe200078e0013 */
[----:B------:R1:W2:Y:S02]  /*6ab0*/  MUFU.EX2 R68, R4 ;  /* 0x0000000400447308 */ /* 0x0002a40000000800 */
[----:B------:R-:W-:Y:S01]  /*6ac0*/  LOP3.LUT R7, R2, R3, RZ, 0xc0, !PT ;  /* 0x0000000302077212 */ /* 0x000fe200078ec0ff */
[----:B------:R-:W-:Y:S01]  /*6ad0*/  HMMA.16816.F32.BF16 R20, R8, R108, RZ ;  /* 0x0000006c0814723c */ /* 0x000fe200000418ff */
[----:B------:R-:W-:Y:S02]  /*6ae0*/  IMAD.MOV.U32 R113, RZ, RZ, R149 ;  /* 0x000000ffff717224 */ /* 0x000fe400078e0095 */
[----:B------:R-:W-:-:S03]  /*6af0*/  IMAD.MOV.U32 R112, RZ, RZ, R15 ;  /* 0x000000ffff707224 */ /* 0x000fc600078e000f */
[----:B------:R-:W-:Y:S01]  /*6b00*/  HSET2.LE.AND R2, R13, R113, PT ;  /* 0x000000710d027233 */ /* 0x000fe20003803000 */
[----:B------:R-:W-:Y:S01]  /*6b10*/  IMAD.MOV.U32 R109, RZ, RZ, R18 ;  /* 0x000000ffff6d7224 */ /* 0x000fe200078e0012 */
[----:B------:R-:W-:Y:S01]  /*6b20*/  HMMA.16816.F32.BF16 R24, R8, R92, RZ ;  /* 0x0000005c0818723c */ /* 0x000fe200000418ff */
[----:B------:R-:W-:Y:S02]  /*6b30*/  IMAD.MOV.U32 R108, RZ, RZ, R17 ;  /* 0x000000ffff6c7224 */ /* 0x000fe400078e0011 */
[----:B-1----:R-:W-:-:S03]  /*6b40*/  FFMA.FTZ R4, R143, UR19, -R12 ;  /* 0x000000138f047c23 */ /* 0x002fc6000801080c */
[C---:B------:R-:W-:Y:S01]  /*6b50*/  HMMA.16816.F32.BF16 R16, R8.reuse, R124, RZ ;  /* 0x0000007c0810723c */ /* 0x040fe200000418ff */
[----:B--2---:R-:W-:Y:S01]  /*6b60*/  F2FP.BF16.F32.PACK_AB R3, R68, R141 ;  /* 0x0000008d4403723e */ /* 0x004fe200000010ff */
[----:B------:R-:W-:Y:S01]  /*6b70*/  IMAD.MOV.U32 R143, RZ, RZ, R166 ;  /* 0x000000ffff8f7224 */ /* 0x000fe200078e00a6 */
[----:B------:R1:W-:Y:S03]  /*6b80*/  MUFU.EX2 R225, R4 ;  /* 0x0000000400e17308 */ /* 0x0003e60000000800 */
[----:B------:R-:W-:Y:S01]  /*6b90*/  HMMA.16816.F32.BF16 R44, R8, R122, RZ ;  /* 0x0000007a082c723c */ /* 0x000fe200000418ff */
[----:B------:R-:W-:Y:S02]  /*6ba0*/  IMAD.MOV.U32 R124, RZ, RZ, R148 ;  /* 0x000000ffff7c7224 */ /* 0x000fe400078e0094 */
[----:B------:R-:W-:-:S03]  /*6bb0*/  IMAD.MOV.U32 R125, RZ, RZ, R36 ;  /* 0x000000ffff7d7224 */ /* 0x000fc600078e0024 */
[----:B------:R-:W-:Y:S07]  /*6bc0*/  HMMA.16816.F32.BF16 R36, R8, R110, RZ ;  /* 0x0000006e0824723c */ /* 0x000fee00000418ff */
[----:B------:R-:W-:Y:S02]  /*6bd0*/  IMAD.MOV.U32 R111, RZ, RZ, R41 ;  /* 0x000000ffff6f7224 */ /* 0x000fe400078e0029 */
[----:B-1----:R-:W-:Y:S01]  /*6be0*/  FFMA.FTZ R4, R142, UR19, -R12 ;  /* 0x000000138e047c23 */ /* 0x002fe2000801080c */
[----:B------:R-:W-:-:S02]  /*6bf0*/  IMAD.MOV.U32 R142, RZ, RZ, R151 ;  /* 0x000000ffff8e7224 */ /* 0x000fc400078e0097 */
[----:B------:R-:W-:Y:S01]  /*6c00*/  IMAD.MOV.U32 R110, RZ, RZ, R40 ;  /* 0x000000ffff6e7224 */ /* 0x000fe200078e0028 */
[----:B------:R1:W2:Y:S01]  /*6c10*/  MUFU.EX2 R105, R4 ;  /* 0x0000000400697308 */ /* 0x0002a20000000800 */
[----:B------:R-:W-:Y:S07]  /*6c20*/  HMMA.16816.F32.BF16 R40, R8, R126, RZ ;  /* 0x0000007e0828723c */ /* 0x000fee00000418ff */
[----:B------:R-:W-:Y:S02]  /*6c30*/  IMAD.MOV.U32 R126, RZ, RZ, R231 ;  /* 0x000000ffff7e7224 */ /* 0x000fe400078e00e7 */
[----:B------:R-:W-:Y:S01]  /*6c40*/  IMAD.MOV.U32 R127, RZ, RZ, R55 ;  /* 0x000000ffff7f7224 */ /* 0x000fe200078e0037 */
[----:B-1----:R-:W-:-:S02]  /*6c50*/  LOP3.LUT R4, R2, R3, RZ, 0xc0, !PT ;  /* 0x0000000302047212 */ /* 0x002fc400078ec0ff */
[----:B------:R-:W-:Y:S02]  /*6c60*/  HSET2.LE.AND R2, R5, R113, PT ;  /* 0x0000007105027233 */ /* 0x000fe40003803000 */
[----:B--2---:R-:W-:-:S04]  /*6c70*/  F2FP.BF16.F32.PACK_AB R3, R105, R225 ;  /* 0x000000e16903723e */ /* 0x004fc800000010ff */
[----:B------:R-:W-:Y:S02]  /*6c80*/  LOP3.LUT R5, R2, R3, RZ, 0xc0, !PT ;  /* 0x0000000302057212 */ /* 0x000fe400078ec0ff */
[----:B------:R-:W-:-:S05]  /*6c90*/  LOP3.LUT R2, R145, UR6, R233, 0x96, !PT ;  /* 0x0000000691027c12 */ /* 0x000fca000f8e96e9 */
[----:B------:R-:W-:Y:S01]  /*6ca0*/  HMMA.16816.F32.BF16 R148, R4, R84, R20 ;  /* 0x000000540494723c */ /* 0x000fe20000041814 */
[----:B------:R-:W-:-:S05]  /*6cb0*/  IMAD.WIDE.U32 R2, R2, -0x326172a9, RZ ;  /* 0xcd9e8d5702027825 */ /* 0x000fca00078e00ff */
[----:B------:R-:W-:Y:S01]  /*6cc0*/  HMMA.16816.F32.BF16 R20, R8, R96, RZ ;  /* 0x000000600814723c */ /* 0x000fe200000418ff */
[----:B------:R-:W-:Y:S02]  /*6cd0*/  LOP3.LUT R56, R3, R56, R77, 0x96, !PT ;  /* 0x0000003803387212 */ /* 0x000fe400078e964d */
[----:B------:R-:W-:-:S03]  /*6ce0*/  LOP3.LUT R13, R31, R2, R79, 0x96, !PT ;  /* 0x000000021f0d7212 */ /* 0x000fc600078e964f */
[----:B------:R-:W-:Y:S06]  /*6cf0*/  HMMA.16816.F32.BF16 R164, R4, R80, R16 ;  /* 0x0000005004a4723c */ /* 0x000fec0000041810 */
[----:B------:R-:W-:Y:S06]  /*6d00*/  HMMA.16816.F32.BF16 R16, R8, R120, RZ ;  /* 0x000000780810723c */ /* 0x000fec00000418ff */
[----:B------:R-:W-:Y:S01]  /*6d10*/  HMMA.16816.F32.BF16 R60, R4, R88, R32 ;  /* 0x00000058043c723c */ /* 0x000fe20000041820 */
[----:B------:R-:W-:-:S02]  /*6d20*/  IMAD.MOV.U32 R121, RZ, RZ, R51 ;  /* 0x000000ffff797224 */ /* 0x000fc400078e0033 */
[----:B------:R-:W-:-:S03]  /*6d30*/  IMAD.MOV.U32 R120, RZ, RZ, R54 ;  /* 0x000000ffff787224 */ /* 0x000fc600078e0036 */
[----:B------:R-:W-:Y:S06]  /*6d40*/  HMMA.16816.F32.BF16 R132, R4, R72, R24 ;  /* 0x000000480484723c */ /* 0x000fec0000041818 */
[C---:B------:R-:W-:Y:S06]  /*6d50*/  HMMA.16816.F32.BF16 R32, R8.reuse, R114, RZ ;  /* 0x000000720820723c */ /* 0x040fec00000418ff */
[C---:B------:R-:W-:Y:S06]  /*6d60*/  HMMA.16816.F32.BF16 R24, R8.reuse, R94, RZ ;  /* 0x0000005e0818723c */ /* 0x040fec00000418ff */
[----:B------:R-:W-:Y:S06]  /*6d70*/  HMMA.16816.F32.BF16 R48, R8, R98, RZ ;  /* 0x000000620830723c */ /* 0x000fec00000418ff */
[C---:B------:R-:W-:Y:S01]  /*6d80*/  HMMA.16816.F32.BF16 R92, R4.reuse, R128, R20 ;  /* 0x00000080045c723c */ /* 0x040fe20000041814 */
[----:B------:R-:W-:Y:S01]  /*6d90*/  LOP3.LUT R8, R3, R76, R77, 0x96, !PT ;  /* 0x0000004c03087212 */ /* 0x000fe200078e964d */
[----:B------:R-:W-:Y:S01]  /*6da0*/  FFMA.FTZ R10, R152, UR19, -R29 ;  /* 0x00000013980a7c23 */ /* 0x000fe2000801081d */
[----:B------:R-:W-:Y:S01]  /*6db0*/  LOP3.LUT R3, R71, R2, R79, 0x96, !PT ;  /* 0x0000000247037212 */ /* 0x000fe200078e964f */
[----:B------:R-:W1:Y:S01]  /*6dc0*/  LDSM.16.MT88.4 R20, [R216+0x9800] ;  /* 0x00980000d814783b */ /* 0x000e620000004200 */
[----:B------:R-:W-:Y:S01]  /*6dd0*/  IMAD.MOV.U32 R71, RZ, RZ, R125 ;  /* 0x000000ffff477224 */ /* 0x000fe200078e007d */
[----:B------:R2:W-:Y:S01]  /*6de0*/  MUFU.EX2 R231, R10 ;  /* 0x0000000a00e77308 */ /* 0x0005e20000000800 */
[----:B------:R-:W-:Y:S01]  /*6df0*/  IMAD.WIDE.U32 R8, R8, -0x2daee0ad, RZ ;  /* 0xd2511f5308087825 */ /* 0x000fe200078e00ff */
[C---:B------:R-:W-:Y:S01]  /*6e00*/  HMMA.16816.F32.BF16 R96, R4.reuse, R116, R16 ;  /* 0x000000740460723c */ /* 0x040fe20000041810 */
[----:B------:R-:W-:Y:S02]  /*6e10*/  LDSM.16.MT88.4 R16, [R218+0x9800] ;  /* 0x00980000da10783b */ /* 0x000fe40000004200 */
[----:B------:R-:W-:Y:S01]  /*6e20*/  IMAD.MOV.U32 R129, RZ, RZ, R53 ;  /* 0x000000ffff817224 */ /* 0x000fe200078e0035 */
[----:B------:R-:W-:Y:S01]  /*6e30*/  LOP3.LUT R9, R9, R78, R211, 0x96, !PT ;  /* 0x0000004e09097212 */ /* 0x000fe200078e96d3 */
[----:B------:R-:W-:Y:S01]  /*6e40*/  IMAD.MOV.U32 R128, RZ, RZ, R52 ;  /* 0x000000ffff807224 */ /* 0x000fe200078e0034 */
[----:B------:R-:W-:Y:S01]  /*6e50*/  HMMA.16816.F32.BF16 R88, R4, R90, R32 ;  /* 0x0000005a0458723c */ /* 0x000fe20000041820 */
[----:B------:R-:W-:Y:S01]  /*6e60*/  LDSM.16.MT88.4 R32, [R218+0xa800] ;  /* 0x00a80000da20783b */ /* 0x000fe20000004200 */
[----:B------:R-:W-:-:S02]  /*6e70*/  IMAD.MOV.U32 R117, RZ, RZ, R226 ;  /* 0x000000ffff757224 */ /* 0x000fc400078e00e2 */
[----:B------:R-:W-:Y:S02]  /*6e80*/  IMAD.MOV.U32 R152, RZ, RZ, R108 ;  /* 0x000000ffff987224 */ /* 0x000fe400078e006c */
[----:B------:R-:W-:Y:S01]  /*6e90*/  HMMA.16816.F32.BF16 R72, R4, R74, R24 ;  /* 0x0000004a0448723c */ /* 0x000fe20000041818 */
[----:B------:R-:W3:Y:S01]  /*6ea0*/  LDSM.16.MT88.4 R24, [R216+0xa800] ;  /* 0x00a80000d818783b */ /* 0x000ee20000004200 */
[----:B------:R-:W-:Y:S02]  /*6eb0*/  IMAD.MOV.U32 R116, RZ, RZ, R109 ;  /* 0x000000ffff747224 */ /* 0x000fe400078e006d */
[----:B--2---:R-:W-:-:S04]  /*6ec0*/  IMAD.WIDE.U32 R10, R3, -0x2daee0ad, RZ ;  /* 0xd2511f53030a7825 */ /* 0x004fc800078e00ff */
[----:B------:R-:W-:Y:S01]  /*6ed0*/  FFMA.FTZ R3, R147, UR19, -R29 ;  /* 0x0000001393037c23 */ /* 0x000fe2000801081d */
[C---:B------:R-:W-:Y:S01]  /*6ee0*/  HMMA.16816.F32.BF16 R84, R4.reuse, R86, R36 ;  /* 0x000000560454723c */ /* 0x040fe20000041824 */
[----:B------:R-:W2:Y:S01]  /*6ef0*/  LDSM.16.MT88.4 R36, [R216+0xb800] ;  /* 0x00b80000d824783b */ /* 0x000ea20000004200 */
[----:B------:R-:W-:Y:S01]  /*6f00*/  LOP3.LUT R11, R11, R8, R214, 0x96, !PT ;  /* 0x000000080b0b7212 */ /* 0x000fe200078e96d6 */
[----:B------:R4:W-:Y:S01]  /*6f10*/  MUFU.EX2 R122, R3 ;  /* 0x00000003007a7308 */ /* 0x0009e20000000800 */
[----:B------:R-:W-:Y:S02]  /*6f20*/  IMAD.WIDE.U32 R8, R9, -0x326172a9, RZ ;  /* 0xcd9e8d5709087825 */ /* 0x000fe400078e00ff */
[----:B------:R-:W-:Y:S01]  /*6f30*/  HMMA.16816.F32.BF16 R80, R4, R82, R40 ;  /* 0x000000520450723c */ /* 0x000fe20000041828 */
[----:B------:R-:W2:Y:S01]  /*6f40*/  LDSM.16.MT88.4 R40, [R218+0xb800] ;  /* 0x00b80000da28783b */ /* 0x000ea20000004200 */
[----:B------:R-:W-:Y:S01]  /*6f50*/  IMAD.WIDE.U32 R52, R11, -0x326172a9, RZ ;  /* 0xcd9e8d570b347825 */ /* 0x000fe200078e00ff */
[----:B------:R-:W-:-:S03]  /*6f60*/  LOP3.LUT R9, R9, R70, R210, 0x96, !PT ;  /* 0x0000004609097212 */ /* 0x000fc600078e96d2 */
[----:B------:R-:W-:Y:S01]  /*6f70*/  HMMA.16816.F32.BF16 R48, R4, R130, R48 ;  /* 0x000000820430723c */ /* 0x000fe20000041830 */
[----:B------:R-:W-:Y:S01]  /*6f80*/  IMAD.MOV.U32 R70, RZ, RZ, R124 ;  /* 0x000000ffff467224 */ /* 0x000fe200078e007c */
[----:B------:R-:W-:Y:S01]  /*6f90*/  LOP3.LUT R11, R53, R8, R209, 0x96, !PT ;  /* 0x00000008350b7212 */ /* 0x000fe200078e96d1 */
[----:B------:R-:W-:-:S03]  /*6fa0*/  IMAD.WIDE.U32 R8, R9, -0x2daee0ad, RZ ;  /* 0xd2511f5309087825 */ /* 0x000fc600078e00ff */
[----:B------:R-:W-:Y:S01]  /*6fb0*/  HMMA.16816.F32.BF16 R44, R4, R118, R44 ;  /* 0x00000076042c723c */ /* 0x000fe2000004182c */
[----:B------:R-:W-:Y:S01]  /*6fc0*/  IMAD.WIDE.U32 R54, R11, -0x2daee0ad, RZ ;  /* 0xd2511f530b367825 */ /* 0x000fe200078e00ff */
[----:B------:R-:W-:-:S03]  /*6fd0*/  LOP3.LUT R10, R9, R10, R159, 0x96, !PT ;  /* 0x0000000a090a7212 */ /* 0x000fc600078e969f */
[----:B----4-:R-:W-:-:S04]  /*6fe0*/  FFMA.FTZ R3, R146, UR19, -R29 ;  /* 0x0000001392037c23 */ /* 0x010fc8000801081d */
[----:B------:R4:W-:Y:S01]  /*6ff0*/  MUFU.EX2 R136, R3 ;  /* 0x0000000300887308 */ /* 0x0009e20000000800 */
[----:B------:R-:W-:-:S04]  /*7000*/  IMAD.WIDE.U32 R14, R10, -0x326172a9, RZ ;  /* 0xcd9e8d570a0e7825 */ /* 0x000fc800078e00ff */
[----:B------:R-:W-:Y:S02]  /*7010*/  IMAD.MOV.U32 R118, RZ, RZ, R110 ;  /* 0x000000ffff767224 */ /* 0x000fe400078e006e */
[----:B------:R-:W-:Y:S02]  /*7020*/  IMAD.MOV.U32 R119, RZ, RZ, R111 ;  /* 0x000000ffff777224 */ /* 0x000fe400078e006f */
[----:B----4-:R-:W-:-:S04]  /*7030*/  FFMA.FTZ R3, R153, UR19, -R29 ;  /* 0x0000001399037c23 */ /* 0x010fc8000801081d */
[----:B------:R4:W-:Y:S02]  /*7040*/  MUFU.EX2 R153, R3 ;  /* 0x0000000300997308 */ /* 0x0009e40000000800 */
[----:B----4-:R-:W-:-:S06]  /*7050*/  FFMA.FTZ R3, R154, UR19, -R28 ;  /* 0x000000139a037c23 */ /* 0x010fcc000801081c */
[----:B------:R4:W-:Y:S02]  /*7060*/  MUFU.EX2 R57, R3 ;  /* 0x0000000300397308 */ /* 0x0009e40000000800 */
[----:B----4-:R-:W-:Y:S01]  /*7070*/  LOP3.LUT R3, R55, R8, R143, 0x96, !PT ;  /* 0x0000000837037212 */ /* 0x010fe200078e968f */
[----:B------:R-:W-:Y:S01]  /*7080*/  FFMA.FTZ R8, R155, UR19, -R28 ;  /* 0x000000139b087c23 */ /* 0x000fe2000801081c */
[----:B------:R-:W-:Y:S02]  /*7090*/  IMAD.MOV.U32 R155, RZ, RZ, R120 ;  /* 0x000000ffff9b7224 */ /* 0x000fe400078e0078 */
[----:B------:R-:W-:Y:S02]  /*70a0*/  IMAD.MOV.U32 R55, RZ, RZ, R121 ;  /* 0x000000ffff377224 */ /* 0x000fe400078e0079 */
[----:B------:R4:W1:Y:S01]  /*70b0*/  MUFU.EX2 R123, R8 ;  /* 0x00000008007b7308 */ /* 0x0008620000000800 */
[----:B------:R-:W-:Y:S02]  /*70c0*/  IMAD.MOV.U32 R121, RZ, RZ, R141 ;  /* 0x000000ffff797224 */ /* 0x000fe400078e008d */
[----:B------:R-:W-:-:S02]  /*70d0*/  IMAD.MOV.U32 R120, RZ, RZ, R140 ;  /* 0x000000ffff787224 */ /* 0x000fc400078e008c */
[----:B----4-:R-:W-:-:S04]  /*70e0*/  IMAD.WIDE.U32 R8, R3, -0x326172a9, RZ ;  /* 0xcd9e8d5703087825 */ /* 0x010fc800078e00ff */
[----:B------:R-:W-:Y:S01]  /*70f0*/  FFMA.FTZ R3, R157, UR19, -R28 ;  /* 0x000000139d037c23 */ /* 0x000fe2000801081c */
[----:B------:R-:W-:-:S03]  /*7100*/  IMAD.MOV.U32 R157, RZ, RZ, R127 ;  /* 0x000000ffff9d7224 */ /* 0x000fc600078e007f */
[----:B------:R4:W-:Y:S01]  /*7110*/  MUFU.EX2 R226, R3 ;  /* 0x0000000300e27308 */ /* 0x0009e20000000800 */
[----:B------:R-:W-:Y:S02]  /*7120*/  LOP3.LUT R2, R9, R14, R100, 0x96, !PT ;  /* 0x0000000e09027212 */ /* 0x000fe400078e9664 */
[----:B------:R-:W-:Y:S02]  /*7130*/  LOP3.LUT R5, R8, 0xffff, RZ, 0xc0, !PT ;  /* 0x0000ffff08057812 */ /* 0x000fe400078ec0ff */
[----:B------:R-:W-:Y:S02]  /*7140*/  SHF.R.U32.HI R7, RZ, 0x10, R2 ;  /* 0x00000010ff077819 */ /* 0x000fe40000011602 */
[----:B------:R-:W-:Y:S02]  /*7150*/  SHF.R.U32.HI R6, RZ, 0x10, R8 ;  /* 0x00000010ff067819 */ /* 0x000fe40000011608 */
[C---:B------:R-:W-:Y:S02]  /*7160*/  LOP3.LUT R4, R2.reuse, 0xffff, RZ, 0xc0, !PT ;  /* 0x0000ffff02047812 */ /* 0x040fe400078ec0ff */
[----:B------:R-:W-:-:S02]  /*7170*/  LOP3.LUT R10, R2, 0xff, RZ, 0xc0, !PT ;  /* 0x000000ff020a7812 */ /* 0x000fc400078ec0ff */
[----:B------:R-:W-:Y:S02]  /*7180*/  SHF.R.U32.HI R9, RZ, 0x18, R2 ;  /* 0x00000018ff097819 */ /* 0x000fe40000011602 */
[----:B------:R-:W-:Y:S01]  /*7190*/  SHF.R.U32.HI R2, RZ, 0x8, R5 ;  /* 0x00000008ff027819 */ /* 0x000fe20000011605 */
[----:B----4-:R-:W-:Y:S01]  /*71a0*/  FFMA.FTZ R3, R158, UR19, -R28 ;  /* 0x000000139e037c23 */ /* 0x010fe2000801081c */
[----:B------:R-:W-:Y:S01]  /*71b0*/  LOP3.LUT R5, R7, 0xff, RZ, 0xc0, !PT ;  /* 0x000000ff07057812 */ /* 0x000fe200078ec0ff */
[----:B------:R-:W-:Y:S01]  /*71c0*/  IMAD.MOV.U32 R158, RZ, RZ, R126 ;  /* 0x000000ffff9e7224 */ /* 0x000fe200078e007e */
[----:B------:R-:W-:Y:S01]  /*71d0*/  LOP3.LUT R11, R8, 0xff, RZ, 0xc0, !PT ;  /* 0x000000ff080b7812 */ /* 0x000fe200078ec0ff */
[----:B------:R4:W3:Y:S01]  /*71e0*/  MUFU.EX2 R154, R3 ;  /* 0x00000003009a7308 */ /* 0x0008e20000000800 */
[----:B------:R-:W-:Y:S02]  /*71f0*/  SHF.R.U32.HI R8, RZ, 0x18, R8 ;  /* 0x00000018ff087819 */ /* 0x000fe40000011608 */
[----:B------:R-:W-:-:S02]  /*7200*/  SHF.R.U32.HI R4, RZ, 0x8, R4 ;  /* 0x00000008ff047819 */ /* 0x000fc40000011604 */
[----:B------:R-:W-:Y:S02]  /*7210*/  PRMT R5, R5, 0x5410, R9 ;  /* 0x0000541005057816 */ /* 0x000fe40000000009 */
[----:B------:R-:W-:Y:S02]  /*7220*/  PRMT R2, R11, 0x5410, R2 ;  /* 0x000054100b027816 */ /* 0x000fe40000000002 */
[----:B------:R-:W-:Y:S02]  /*7230*/  PRMT R4, R10, 0x5410, R4 ;  /* 0x000054100a047816 */ /* 0x000fe40000000004 */
[--C-:B------:R-:W-:Y:S02]  /*7240*/  HSET2.LE.AND R5, R5, R113.reuse, PT ;  /* 0x0000007105057233 */ /* 0x100fe40003803000 */
[--C-:B------:R-:W-:Y:S02]  /*7250*/  HSET2.LE.AND R7, R2, R113.reuse, PT ;  /* 0x0000007102077233 */ /* 0x100fe40003803000 */
[----:B------:R-:W-:-:S02]  /*7260*/  HSET2.LE.AND R2, R4, R113, PT ;  /* 0x0000007104027233 */ /* 0x000fc40003803000 */
[----:B----4-:R-:W-:Y:S02]  /*7270*/  LOP3.LUT R3, R6, 0xff, RZ, 0xc0, !PT ;  /* 0x000000ff06037812 */ /* 0x010fe400078ec0ff */
[----:B-1----:R-:W-:Y:S02]  /*7280*/  F2FP.BF16.F32.PACK_AB R6, R123, R57 ;  /* 0x000000397b06723e */ /* 0x002fe400000010ff */
[----:B------:R-:W-:Y:S02]  /*7290*/  PRMT R3, R3, 0x5410, R8 ;  /* 0x0000541003037816 */ /* 0x000fe40000000008 */
[----:B------:R-:W-:Y:S02]  /*72a0*/  F2FP.BF16.F32.PACK_AB R8, R153, R136 ;  /* 0x000000889908723e */ /* 0x000fe400000010ff */
[----:B---3--:R-:W-:Y:S02]  /*72b0*/  F2FP.BF16.F32.PACK_AB R10, R154, R226 ;  /* 0x000000e29a0a723e */ /* 0x008fe400000010ff */
[----:B------:R-:W-:-:S02]  /*72c0*/  HSET2.LE.AND R9, R3, R113, PT ;  /* 0x0000007103097233 */ /* 0x000fc40003803000 */
[----:B------:R-:W-:Y:S02]  /*72d0*/  F2FP.BF16.F32.PACK_AB R3, R122, R231 ;  /* 0x000000e77a03723e */ /* 0x000fe400000010ff */
[----:B------:R-:W-:Y:S02]  /*72e0*/  LOP3.LUT R5, R5, R6, RZ, 0xc0, !PT ;  /* 0x0000000605057212 */ /* 0x000fe400078ec0ff */
[----:B------:R-:W-:Y:S01]  /*72f0*/  LOP3.LUT R6, R7, R8, RZ, 0xc0, !PT ;  /* 0x0000000807067212 */ /* 0x000fe200078ec0ff */
[----:B------:R-:W-:Y:S01]  /*7300*/  IMAD.MOV.U32 R8, RZ, RZ, R112 ;  /* 0x000000ffff087224 */ /* 0x000fe200078e0070 */
[----:B------:R-:W-:Y:S01]  /*7310*/  LOP3.LUT R4, R2, R3, RZ, 0xc0, !PT ;  /* 0x0000000302047212 */ /* 0x000fe200078ec0ff */
[----:B------:R-:W-:Y:S01]  /*7320*/  IMAD.WIDE.U32 R2, R56, -0x2daee0ad, RZ ;  /* 0xd2511f5338027825 */ /* 0x000fe200078e00ff */
[----:B------:R-:W-:-:S03]  /*7330*/  LOP3.LUT R7, R9, R10, RZ, 0xc0, !PT ;  /* 0x0000000a09077212 */ /* 0x000fc600078ec0ff */
[----:B------:R-:W-:Y:S01]  /*7340*/  IMAD.MOV.U32 R9, RZ, RZ, R113 ;  /* 0x000000ffff097224 */ /* 0x000fe200078e0071 */
[----:B------:R-:W-:Y:S01]  /*7350*/  LOP3.LUT R3, R3, R58, R211, 0x96, !PT ;  /* 0x0000003a03037212 */ /* 0x000fe200078e96d3 */
[----:B------:R-:W-:Y:S02]  /*7360*/  IMAD.MOV.U32 R211, RZ, RZ, R55 ;  /* 0x000000ffffd37224 */ /* 0x000fe400078e0037 */
[C---:B------:R-:W-:Y:S06]  /*7370*/  HMMA.16816.F32.BF16 R112, R4.reuse, R20, R204 ;  /* 0x000000140470723c */ /* 0x040fec00000418cc */
        /* <DEDUP_REMOVED lines=12> */
[C---:B--2---:R-:W-:Y:S01]  /*7440*/  HMMA.16816.F32.BF16 R76, R4.reuse, R36, R192 ;  /* 0x00000024044c723c */ /* 0x044fe200000418c0 */
        /* <DEDUP_REMOVED lines=24> */
[----:B------:R-:W-:Y:S05]  /*75d0*/  LDSM.16.MT88.4 R168, [R218+0xac00] ;  /* 0x00ac0000daa8783b */ /* 0x000fea0000004200 */
[----:B------:R-:W-:Y:S07]  /*75e0*/  HMMA.16816.F32.BF16 R176, R4, R42, R176 ;  /* 0x0000002a04b0723c */ /* 0x000fee00000418b0 */
[----:B------:R-:W-:-:S05]  /*75f0*/  IMAD.WIDE.U32 R4, R13, -0x2daee0ad, RZ ;  /* 0xd2511f530d047825 */ /* 0x000fca00078e00ff */
[----:B------:R-:W-:Y:S01]  /*7600*/  LOP3.LUT R5, R5, R2, R214, 0x96, !PT ;  /* 0x0000000205057212 */ /* 0x000fe200078e96d6 */
[----:B------:R-:W-:-:S04]  /*7610*/  IMAD.WIDE.U32 R2, R3, -0x326172a9, RZ ;  /* 0xcd9e8d5703027825 */ /* 0x000fc800078e00ff */
[----:B------:R-:W-:Y:S01]  /*7620*/  IMAD.WIDE.U32 R10, R5, -0x326172a9, RZ ;  /* 0xcd9e8d57050a7825 */ /* 0x000fe200078e00ff */
[----:B------:R-:W-:-:S03]  /*7630*/  LOP3.LUT R3, R3, R30, R210, 0x96, !PT ;  /* 0x0000001e03037212 */ /* 0x000fc600078e96d2 */
[----:B------:R-:W-:Y:S01]  /*7640*/  IMAD.MOV.U32 R214, RZ, RZ, R70 ;  /* 0x000000ffffd67224 */ /* 0x000fe200078e0046 */
[----:B------:R-:W-:Y:S01]  /*7650*/  LOP3.LUT R6, R11, R2, R209, 0x96, !PT ;  /* 0x000000020b067212 */ /* 0x000fe200078e96d1 */
[----:B------:R-:W-:-:S04]  /*7660*/  IMAD.WIDE.U32 R2, R3, -0x2daee0ad, RZ ;  /* 0xd2511f5303027825 */ /* 0x000fc800078e00ff */
[----:B------:R-:W-:Y:S01]  /*7670*/  IMAD.WIDE.U32 R30, R6, -0x2daee0ad, RZ ;  /* 0xd2511f53061e7825 */ /* 0x000fe200078e00ff */
[----:B------:R-:W-:-:S03]  /*7680*/  LOP3.LUT R5, R3, R4, R159, 0x96, !PT ;  /* 0x0000000403057212 */ /* 0x000fc600078e969f */
[--C-:B------:R-:W-:Y:S01]  /*7690*/  FFMA.FTZ R3, R215, UR19, -R0.reuse ;  /* 0x00000013d7037c23 */ /* 0x100fe20008010800 */
[----:B------:R-:W-:Y:S01]  /*76a0*/  FFMA.FTZ R4, R212, UR19, -R0 ;  /* 0x00000013d4047c23 */ /* 0x000fe20008010800 */
[----:B------:R-:W-:Y:S01]  /*76b0*/  IMAD.MOV.U32 R215, RZ, RZ, R116 ;  /* 0x000000ffffd77224 */ /* 0x000fe200078e0074 */
[----:B------:R-:W-:Y:S01]  /*76c0*/  LOP3.LUT R2, R31, R2, R204, 0x96, !PT ;  /* 0x000000021f027212 */ /* 0x000fe200078e96cc */
[----:B------:R1:W-:Y:S01]  /*76d0*/  MUFU.EX2 R187, R3 ;  /* 0x0000000300bb7308 */ /* 0x0003e20000000800 */
[----:B------:R-:W-:-:S04]  /*76e0*/  IMAD.WIDE.U32 R8, R5, -0x326172a9, RZ ;  /* 0xcd9e8d5705087825 */ /* 0x000fc800078e00ff */
[----:B------:R-:W-:Y:S01]  /*76f0*/  FFMA.FTZ R5, R208, UR19, -R0 ;  /* 0x00000013d0057c23 */ /* 0x000fe20008010800 */
[----:B------:R-:W-:Y:S02]  /*7700*/  IMAD.MOV.U32 R204, RZ, RZ, R107 ;  /* 0x000000ffffcc7224 */ /* 0x000fe400078e006b */
[----:B------:R-:W-:Y:S01]  /*7710*/  IMAD.MOV.U32 R209, RZ, RZ, R117 ;  /* 0x000000ffffd17224 */ /* 0x000fe200078e0075 */
[----:B------:R-:W-:Y:S01]  /*7720*/  MUFU.EX2 R185, R4 ;  /* 0x0000000400b97308 */ /* 0x000fe20000000800 */
[----:B------:R-:W-:Y:S02]  /*7730*/  IMAD.MOV.U32 R159, RZ, RZ, R71 ;  /* 0x000000ffff9f7224 */ /* 0x000fe400078e0047 */
[----:B------:R-:W-:Y:S02]  /*7740*/  IMAD.MOV.U32 R208, RZ, RZ, R69 ;  /* 0x000000ffffd07224 */ /* 0x000fe400078e0045 */
[----:B------:R-:W-:Y:S02]  /*7750*/  IMAD.MOV.U32 R212, RZ, RZ, R139 ;  /* 0x000000ffffd47224 */ /* 0x000fe400078e008b */
[----:B------:R-:W-:Y:S01]  /*7760*/  IMAD.MOV.U32 R194, RZ, RZ, R204 ;  /* 0x000000ffffc27224 */ /* 0x000fe200078e00cc */
[----:B------:R-:W2:Y:S01]  /*7770*/  MUFU.EX2 R184, R5 ;  /* 0x0000000500b87308 */ /* 0x000ea20000000800 */
[----:B-1----:R-:W-:Y:S01]  /*7780*/  FFMA.FTZ R3, R213, UR19, -R0 ;  /* 0x00000013d5037c23 */ /* 0x002fe20008010800 */
[----:B------:R-:W-:Y:S01]  /*7790*/  IMAD.MOV.U32 R213, RZ, RZ, R152 ;  /* 0x000000ffffd57224 */ /* 0x000fe200078e0098 */
[----:B------:R-:W-:Y:S01]  /*77a0*/  LDSM.16.MT88.4 R136, [R218+0x9c00] ;  /* 0x009c0000da88783b */ /* 0x000fe20000004200 */
[----:B------:R-:W-:-:S02]  /*77b0*/  IMAD.MOV.U32 R210, RZ, RZ, R120 ;  /* 0x000000ffffd27224 */ /* 0x000fc400078e0078 */
[----:B------:R-:W-:Y:S01]  /*77c0*/  IMAD.MOV.U32 R204, RZ, RZ, R121 ;  /* 0x000000ffffcc7224 */ /* 0x000fe200078e0079 */
[----:B------:R-:W-:Y:S01]  /*77d0*/  LDSM.16.MT88.4 R152, [R216+0xac00] ;  /* 0x00ac0000d898783b */ /* 0x000fe20000004200 */
[----:B------:R1:W-:Y:S03]  /*77e0*/  MUFU.EX2 R186, R3 ;  /* 0x0000000300ba7308 */ /* 0x0003e60000000800 */
[----:B------:R-:W-:Y:S01]  /*77f0*/  LDSM.16.MT88.4 R120, [R216+0x9c00] ;  /* 0x009c0000d878783b */ /* 0x000fe20000004200 */
[----:B-1----:R-:W-:-:S05]  /*7800*/  IMAD.WIDE.U32 R2, R2, -0x326172a9, RZ ;  /* 0xcd9e8d5702027825 */ /* 0x002fca00078e00ff */
[----:B------:R-:W-:Y:S02]  /*7810*/  LOP3.LUT R4, R3, R8, R100, 0x96, !PT ;  /* 0x0000000803047212 */ /* 0x000fe400078e9664 */
[C---:B------:R-:W-:Y:S02]  /*7820*/  LOP3.LUT R3, R2.reuse, 0xffff, RZ, 0xc0, !PT ;  /* 0x0000ffff02037812 */ /* 0x040fe400078ec0ff */
[----:B------:R-:W-:Y:S02]  /*7830*/  LOP3.LUT R8, R2, 0xff, RZ, 0xc0, !PT ;  /* 0x000000ff02087812 */ /* 0x000fe400078ec0ff */
[--C-:B------:R-:W-:Y:S02]  /*7840*/  SHF.R.U32.HI R7, RZ, 0x10, R2.reuse ;  /* 0x00000010ff077819 */ /* 0x100fe40000011602 */
[----:B------:R-:W-:Y:S02]  /*7850*/  SHF.R.U32.HI R6, RZ, 0x18, R2 ;  /* 0x00000018ff067819 */ /* 0x000fe40000011602 */
[----:B------:R-:W-:Y:S01]  /*7860*/  SHF.R.U32.HI R2, RZ, 0x8, R3 ;  /* 0x00000008ff027819 */ /* 0x000fe20000011603 */
[----:B------:R-:W-:Y:S01]  /*7870*/  FFMA.FTZ R3, R235, UR19, -R12 ;  /* 0x00000013eb037c23 */ /* 0x000fe2000801080c */
[----:B------:R-:W-:-:S02]  /*7880*/  SHF.R.U32.HI R5, RZ, 0x18, R4 ;  /* 0x00000018ff057819 */ /* 0x000fc40000011604 */
[----:B------:R-:W-:Y:S01]  /*7890*/  PRMT R8, R8, 0x5410, R2 ;  /* 0x0000541008087816 */ /* 0x000fe20000000002 */
[----:B------:R1:W-:Y:S01]  /*78a0*/  MUFU.EX2 R107, R3 ;  /* 0x00000003006b7308 */ /* 0x0003e20000000800 */
[----:B------:R-:W-:-:S04]  /*78b0*/  LOP3.LUT R2, R7, 0xff, RZ, 0xc0, !PT ;  /* 0x000000ff07027812 */ /* 0x000fc800078ec0ff */
[----:B------:R-:W-:Y:S02]  /*78c0*/  PRMT R7, R2, 0x5410, R6 ;  /* 0x0000541002077816 */ /* 0x000fe40000000006 */
[C---:B------:R-:W-:Y:S02]  /*78d0*/  LOP3.LUT R2, R4.reuse, 0xffff, RZ, 0xc0, !PT ;  /* 0x0000ffff04027812 */ /* 0x040fe400078ec0ff */
[----:B------:R-:W-:Y:S01]  /*78e0*/  LOP3.LUT R6, R4, 0xff, RZ, 0xc0, !PT ;  /* 0x000000ff04067812 */ /* 0x000fe200078ec0ff */
[----:B-1----:R-:W-:-:S04]  /*78f0*/  FFMA.FTZ R3, R234, UR19, -R12 ;  /* 0x00000013ea037c23 */ /* 0x002fc8000801080c */
[----:B------:R1:W3:Y:S02]  /*7900*/  MUFU.EX2 R106, R3 ;  /* 0x00000003006a7308 */ /* 0x0002e40000000800 */
[----:B-1----:R-:W-:Y:S02]  /*7910*/  SHF.R.U32.HI R3, RZ, 0x10, R4 ;  /* 0x00000010ff037819 */ /* 0x002fe40000011604 */
[----:B------:R-:W-:Y:S02]  /*7920*/  SHF.R.U32.HI R4, RZ, 0x8, R2 ;  /* 0x00000008ff047819 */ /* 0x000fe40000011602 */
[----:B------:R-:W-:Y:S01]  /*7930*/  LOP3.LUT R2, R3, 0xff, RZ, 0xc0, !PT ;  /* 0x000000ff03027812 */ /* 0x000fe200078ec0ff */
[----:B------:R-:W-:Y:S01]  /*7940*/  FFMA.FTZ R3, R238, UR19, -R12 ;  /* 0x00000013ee037c23 */ /* 0x000fe2000801080c */
[----:B------:R-:W-:Y:S01]  /*7950*/  IMAD.MOV.U32 R238, RZ, RZ, R201 ;  /* 0x000000ffffee7224 */ /* 0x000fe200078e00c9 */
[----:B------:R-:W-:Y:S01]  /*7960*/  PRMT R4, R6, 0x5410, R4 ;  /* 0x0000541006047816 */ /* 0x000fe20000000004 */
[----:B------:R-:W-:Y:S01]  /*7970*/  IMAD.MOV.U32 R201, RZ, RZ, R57 ;  /* 0x000000ffffc97224 */ /* 0x000fe200078e0039 */
[----:B------:R1:W-:Y:S01]  /*7980*/  MUFU.EX2 R105, R3 ;  /* 0x0000000300697308 */ /* 0x0003e20000000800 */
[----:B------:R-:W-:-:S02]  /*7990*/  PRMT R5, R2, 0x5410, R5 ;  /* 0x0000541002057816 */ /* 0x000fc40000000005 */
[----:B------:R-:W-:Y:S01]  /*79a0*/  HSET2.LE.AND R2, R8, R238, PT ;  /* 0x000000ee08027233 */ /* 0x000fe20003803000 */
[----:B------:R-:W-:-:S04]  /*79b0*/  FFMA.FTZ R8, R243, UR19, -R28 ;  /* 0x00000013f3087c23 */ /* 0x000fc8000801081c */
[----:B------:R-:W-:Y:S01]  /*79c0*/  MUFU.EX2 R53, R8 ;  /* 0x0000000800357308 */ /* 0x000fe20000000800 */
[----:B-1----:R-:W-:-:S07]  /*79d0*/  FFMA.FTZ R3, R237, UR19, -R12 ;  /* 0x00000013ed037c23 */ /* 0x002fce000801080c */
[----:B------:R2:W1:Y:S02]  /*79e0*/  MUFU.EX2 R100, R3 ;  /* 0x0000000300647308 */ /* 0x0004640000000800 */
[----:B--2---:R-:W-:-:S04]  /*79f0*/  F2FP.BF16.F32.PACK_AB R3, R184, R185 ;  /* 0x000000b9b803723e */ /* 0x004fc800000010ff */
[----:B------:R-:W-:Y:S02]  /*7a00*/  LOP3.LUT R6, R2, R3, RZ, 0xc0, !PT ;  /* 0x0000000302067212 */ /* 0x000fe400078ec0ff */
[----:B------:R-:W-:Y:S02]  /*7a10*/  HSET2.LE.AND R2, R7, R238, PT ;  /* 0x000000ee07027233 */ /* 0x000fe40003803000 */
[----:B---3--:R-:W-:-:S04]  /*7a20*/  F2FP.BF16.F32.PACK_AB R3, R106, R107 ;  /* 0x0000006b6a03723e */ /* 0x008fc800000010ff */
[----:B------:R-:W-:Y:S02]  /*7a30*/  LOP3.LUT R7, R2, R3, RZ, 0xc0, !PT ;  /* 0x0000000302077212 */ /* 0x000fe400078ec0ff */
[----:B------:R-:W-:Y:S02]  /*7a40*/  HSET2.LE.AND R2, R4, R238, PT ;  /* 0x000000ee04027233 */ /* 0x000fe40003803000 */
[----:B------:R-:W-:-:S04]  /*7a50*/  F2FP.BF16.F32.PACK_AB R3, R186, R187 ;  /* 0x000000bbba03723e */ /* 0x000fc800000010ff */
[----:B------:R-:W-:Y:S02]  /*7a60*/  LOP3.LUT R4, R2, R3, RZ, 0xc0, !PT ;  /* 0x0000000302047212 */ /* 0x000fe400078ec0ff */
[----:B------:R-:W-:Y:S02]  /*7a70*/  HSET2.LE.AND R2, R5, R238, PT ;  /* 0x000000ee05027233 */ /* 0x000fe40003803000 */
[----:B-1----:R-:W-:-:S04]  /*7a80*/  F2FP.BF16.F32.PACK_AB R3, R100, R105 ;  /* 0x000000696403723e */ /* 0x002fc800000010ff */
[----:B------:R-:W-:Y:S01]  /*7a90*/  LOP3.LUT R5, R2, R3, RZ, 0xc0, !PT ;  /* 0x0000000302057212 */ /* 0x000fe200078ec0ff */
[----:B------:R-:W-:Y:S01]  /*7aa0*/  FFMA.FTZ R2, R242, UR19, -R29 ;  /* 0x00000013f2027c23 */ /* 0x000fe2000801081d */
[----:B------:R-:W-:-:S03]  /*7ab0*/  LOP3.LUT R3, R15, R52, R236, 0x96, !PT ;  /* 0x000000340f037212 */ /* 0x000fc600078e96ec */
[----:B------:R1:W-:Y:S02]  /*7ac0*/  MUFU.EX2 R55, R2 ;  /* 0x0000000200377308 */ /* 0x0003e40000000800 */
[C---:B------:R-:W-:Y:S06]  /*7ad0*/  HMMA.16816.F32.BF16 R116, R4.reuse, R20, R60 ;  /* 0x000000140474723c */ /* 0x040fec000004183c */
[C---:B------:R-:W-:Y:S06]  /*7ae0*/  HMMA.16816.F32.BF16 R132, R4.reuse, R16, R132 ;  /* 0x000000100484723c */ /* 0x040fec0000041884 */
[----:B------:R-:W-:Y:S01]  /*7af0*/  HMMA.16816.F32.BF16 R68, R4, R36, R92 ;  /* 0x000000240444723c */ /* 0x000fe2000004185c */
[----:B------:R-:W-:Y:S01]  /*7b00*/  LOP3.LUT R17, R9, R10, R236, 0x96, !PT ;  /* 0x0000000a09117212 */ /* 0x000fe200078e96ec */
[----:B------:R-:W-:Y:S01]  /*7b10*/  FFMA.FTZ R10, R245, UR19, -R28 ;  /* 0x00000013f50a7c23 */ /* 0x000fe2000801081c */
[----:B-1----:R-:W-:-:S03]  /*7b20*/  FFMA.FTZ R2, R241, UR19, -R29 ;  /* 0x00000013f1027c23 */ /* 0x002fc6000801081d */
[----:B------:R-:W-:Y:S01]  /*7b30*/  MUFU.EX2 R31, R10 ;  /* 0x0000000a001f7308 */ /* 0x000fe20000000800 */
[C---:B------:R-:W-:Y:S06]  /*7b40*/  HMMA.16816.F32.BF16 R148, R4.reuse, R24, R148 ;  /* 0x000000180494723c */ /* 0x040fec0000041894 */
[C---:B------:R-:W-:Y:S01]  /*7b50*/  HMMA.16816.F32.BF16 R24, R4.reuse, R26, R84 ;  /* 0x0000001a0418723c */ /* 0x040fe20000041854 */
[----:B------:R1:W2:Y:S05]  /*7b60*/  MUFU.EX2 R60, R2 ;  /* 0x00000002003c7308 */ /* 0x0002aa0000000800 */
[C---:B------:R-:W-:Y:S06]  /*7b70*/  HMMA.16816.F32.BF16 R56, R4.reuse, R22, R88 ;  /* 0x000000160438723c */ /* 0x040fec0000041858 */
[----:B------:R-:W-:Y:S01]  /*7b80*/  HMMA.16816.F32.BF16 R164, R4, R32, R164 ;  /* 0x0000002004a4723c */ /* 0x000fe200000418a4 */
[----:B-1----:R-:W-:-:S05]  /*7b90*/  FFMA.FTZ R2, R240, UR19, -R29 ;  /* 0x00000013f0027c23 */ /* 0x002fca000801081d */
[C---:B------:R-:W-:Y:S01]  /*7ba0*/  HMMA.16816.F32.BF16 R84, R4.reuse, R40, R96 ;  /* 0x000000280454723c */ /* 0x040fe20000041860 */
[----:B------:R1:W-:Y:S05]  /*7bb0*/  MUFU.EX2 R61, R2 ;  /* 0x00000002003d7308 */ /* 0x0003ea0000000800 */
[C---:B------:R-:W-:Y:S06]  /*7bc0*/  HMMA.16816.F32.BF16 R20, R4.reuse, R18, R72 ;  /* 0x000000120414723c */ /* 0x040fec0000041848 */
[C---:B------:R-:W-:Y:S01]  /*7bd0*/  HMMA.16816.F32.BF16 R32, R4.reuse, R34, R80 ;  /* 0x000000220420723c */ /* 0x040fe20000041850 */
[----:B------:R-:W-:Y:S01]  /*7be0*/  IMAD.MOV.U32 R237, RZ, RZ, R213 ;  /* 0x000000ffffed7224 */ /* 0x000fe200078e00d5 */
[----:B------:R-:W3:Y:S04]  /*7bf0*/  LDSM.16.MT88.4 R80, [R216+0xbc00] ;  /* 0x00bc0000d850783b */ /* 0x000ee80000004200 */
[----:B------:R-:W-:Y:S01]  /*7c00*/  HMMA.16816.F32.BF16 R48, R4, R38, R48 ;  /* 0x000000260430723c */ /* 0x000fe20000041830 */
[----:B-1----:R-:W-:-:S04]  /*7c10*/  FFMA.FTZ R2, R239, UR19, -R29 ;  /* 0x00000013ef027c23 */ /* 0x002fc8000801081d */
[----:B------:R1:W-:Y:S01]  /*7c20*/  MUFU.EX2 R62, R2 ;  /* 0x00000002003e7308 */ /* 0x0003e20000000800 */
[----:B------:R-:W-:Y:S07]  /*7c30*/  HMMA.16816.F32.BF16 R40, R4, R42, R44 ;  /* 0x0000002a0428723c */ /* 0x000fee000004182c */
[--C-:B------:R-:W-:Y:S01]  /*7c40*/  FFMA.FTZ R4, R252, UR19, -R12.reuse ;  /* 0x00000013fc047c23 */ /* 0x100fe2000801080c */
[----:B------:R-:W-:Y:S01]  /*7c50*/  FFMA.FTZ R5, R251, UR19, -R12 ;  /* 0x00000013fb057c23 */ /* 0x000fe2000801080c */
[----:B-1----:R-:W-:-:S05]  /*7c60*/  IMAD.WIDE.U32 R2, R3, -0x2daee0ad, RZ ;  /* 0xd2511f5303027825 */ /* 0x002fca00078e00ff */
[----:B------:R-:W-:Y:S02]  /*7c70*/  LOP3.LUT R8, R3, R54, R156, 0x96, !PT ;  /* 0x0000003603087212 */ /* 0x000fe400078e969c */
[----:B------:R-:W-:Y:S01]  /*7c80*/  LOP3.LUT R9, R2, 0xffff, RZ, 0xc0, !PT ;  /* 0x0000ffff02097812 */ /* 0x000fe200078ec0ff */
[----:B------:R-:W-:Y:S01]  /*7c90*/  FFMA.FTZ R3, R244, UR19, -R28 ;  /* 0x00000013f4037c23 */ /* 0x000fe2000801081c */
[----:B------:R-:W-:Y:S02]  /*7ca0*/  LOP3.LUT R11, R2, 0xff, RZ, 0xc0, !PT ;  /* 0x000000ff020b7812 */ /* 0x000fe400078ec0ff */
[--C-:B------:R-:W-:Y:S01]  /*7cb0*/  SHF.R.U32.HI R14, RZ, 0x10, R2.reuse ;  /* 0x00000010ff0e7819 */ /* 0x100fe20000011602 */
[----:B------:R1:W-:Y:S01]  /*7cc0*/  MUFU.EX2 R52, R3 ;  /* 0x0000000300347308 */ /* 0x0003e20000000800 */
[----:B------:R-:W-:Y:S02]  /*7cd0*/  SHF.R.U32.HI R16, RZ, 0x18, R2 ;  /* 0x00000018ff107819 */ /* 0x000fe40000011602 */
[----:B------:R-:W-:-:S02]  /*7ce0*/  LOP3.LUT R2, R8, 0xffff, RZ, 0xc0, !PT ;  /* 0x0000ffff08027812 */ /* 0x000fc400078ec0ff */
[----:B------:R-:W-:Y:S02]  /*7cf0*/  SHF.R.U32.HI R13, RZ, 0x18, R8 ;  /* 0x00000018ff0d7819 */ /* 0x000fe40000011608 */
[----:B------:R-:W-:Y:S02]  /*7d00*/  SHF.R.U32.HI R2, RZ, 0x8, R2 ;  /* 0x00000008ff027819 */ /* 0x000fe40000011602 */
[----:B-1----:R-:W-:Y:S02]  /*7d10*/  SHF.R.U32.HI R3, RZ, 0x8, R9 ;  /* 0x00000008ff037819 */ /* 0x002fe40000011609 */
[----:B------:R-:W-:Y:S02]  /*7d20*/  LOP3.LUT R9, R8, 0xff, RZ, 0xc0, !PT ;  /* 0x000000ff08097812 */ /* 0x000fe400078ec0ff */
[----:B------:R-:W-:Y:S01]  /*7d30*/  PRMT R15, R11, 0x5410, R3 ;  /* 0x000054100b0f7816 */ /* 0x000fe20000000003 */
[----:B------:R-:W-:Y:S01]  /*7d40*/  FFMA.FTZ R3, R246, UR19, -R28 ;  /* 0x00000013f6037c23 */ /* 0x000fe2000801081c */
[----:B------:R-:W-:Y:S01]  /*7d50*/  PRMT R10, R9, 0x5410, R2 ;  /* 0x00005410090a7816 */ /* 0x000fe20000000002 */
[----:B------:R-:W-:Y:S01]  /*7d60*/  FFMA.FTZ R9, R247, UR19, -R0 ;  /* 0x00000013f7097c23 */ /* 0x000fe20008010800 */
[----:B------:R-:W-:Y:S01]  /*7d70*/  SHF.R.U32.HI R2, RZ, 0x10, R8 ;  /* 0x00000010ff027819 */ /* 0x000fe20000011608 */
[----:B------:R2:W1:Y:S01]  /*7d80*/  MUFU.EX2 R29, R3 ;  /* 0x00000003001d7308 */ /* 0x0004620000000800 */
[----:B------:R-:W-:-:S02]  /*7d90*/  LOP3.LUT R11, R14, 0xff, RZ, 0xc0, !PT ;  /* 0x000000ff0e0b7812 */ /* 0x000fc400078ec0ff */
[----:B------:R-:W-:Y:S02]  /*7da0*/  LOP3.LUT R8, R2, 0xff, RZ, 0xc0, !PT ;  /* 0x000000ff02087812 */ /* 0x000fe400078ec0ff */
[--C-:B------:R-:W-:Y:S02]  /*7db0*/  HSET2.LE.AND R2, R10, R238.reuse, PT ;  /* 0x000000ee0a027233 */ /* 0x100fe40003803000 */
[----:B------:R-:W-:Y:S01]  /*7dc0*/  PRMT R10, R11, 0x5410, R16 ;  /* 0x000054100b0a7816 */ /* 0x000fe20000000010 */
[----:B------:R4:W-:Y:S04]  /*7dd0*/  MUFU.EX2 R28, R9 ;  /* 0x00000009001c7308 */ /* 0x0009e80000000800 */
[----:B------:R-:W-:Y:S02]  /*7de0*/  HSET2.LE.AND R10, R10, R238, PT ;  /* 0x000000ee0a0a7233 */ /* 0x000fe40003803000 */
[----:B--2---:R-:W-:-:S02]  /*7df0*/  F2FP.BF16.F32.PACK_AB R3, R60, R55 ;  /* 0x000000373c03723e */ /* 0x004fc400000010ff */
[----:B-1----:R-:W-:Y:S02]  /*7e00*/  F2FP.BF16.F32.PACK_AB R11, R29, R31 ;  /* 0x0000001f1d0b723e */ /* 0x002fe400000010ff */
[----:B------:R-:W-:Y:S01]  /*7e10*/  LOP3.LUT R92, R2, R3, RZ, 0xc0, !PT ;  /* 0x00000003025c7212 */ /* 0x000fe200078ec0ff */
[--C-:B------:R-:W-:Y:S01]  /*7e20*/  FFMA.FTZ R2, R249, UR19, -R0.reuse ;  /* 0x00000013f9027c23 */ /* 0x100fe20008010800 */
[----:B------:R-:W-:Y:S02]  /*7e30*/  F2FP.BF16.F32.PACK_AB R3, R52, R53 ;  /* 0x000000353403723e */ /* 0x000fe400000010ff */
[----:B----4-:R-:W-:Y:S01]  /*7e40*/  PRMT R9, R8, 0x5410, R13 ;  /* 0x0000541008097816 */ /* 0x010fe2000000000d */
[--C-:B------:R-:W-:Y:S01]  /*7e50*/  FFMA.FTZ R13, R248, UR19, -R0.reuse ;  /* 0x00000013f80d7c23 */ /* 0x100fe20008010800 */
[----:B------:R-:W-:Y:S01]  /*7e60*/  HSET2.LE.AND R8, R15, R238, PT ;  /* 0x000000ee0f087233 */ /* 0x000fe20003803000 */
[----:B------:R-:W-:Y:S01]  /*7e70*/  FFMA.FTZ R0, R250, UR19, -R0 ;  /* 0x00000013fa007c23 */ /* 0x000fe20008010800 */
[----:B------:R1:W-:Y:S01]  /*7e80*/  MUFU.EX2 R15, R2 ;  /* 0x00000002000f7308 */ /* 0x0003e20000000800 */
[----:B------:R-:W-:-:S07]  /*7e90*/  LOP3.LUT R95, R10, R11, RZ, 0xc0, !PT ;  /* 0x0000000b0a5f7212 */ /* 0x000fce00078ec0ff */
[----:B------:R-:W-:Y:S08]  /*7ea0*/  MUFU.EX2 R14, R13 ;  /* 0x0000000d000e7308 */ /* 0x000ff00000000800 */
[----:B------:R2:W-:Y:S01]  /*7eb0*/  MUFU.EX2 R13, R0 ;  /* 0x00000000000d7308 */ /* 0x0005e20000000800 */
[----:B-1----:R-:W-:Y:S02]  /*7ec0*/  HSET2.LE.AND R2, R9, R238, PT ;  /* 0x000000ee09027233 */ /* 0x002fe40003803000 */
[----:B------:R-:W-:-:S03]  /*7ed0*/  F2FP.BF16.F32.PACK_AB R9, R62, R61 ;  /* 0x0000003d3e09723e */ /* 0x000fc600000010ff */
[----:B------:R-:W-:Y:S01]  /*7ee0*/  LOP3.LUT R93, R2, R3, RZ, 0xc0, !PT ;  /* 0x00000003025d7212 */ /* 0x000fe200078ec0ff */
[----:B------:R-:W-:Y:S01]  /*7ef0*/  IMAD.WIDE.U32 R2, R17, -0x2daee0ad, RZ ;  /* 0xd2511f5311027825 */ /* 0x000fe200078e00ff */
[----:B------:R1:W-:Y:S01]  /*7f00*/  MUFU.EX2 R11, R4 ;  /* 0x00000004000b7308 */ /* 0x0003e20000000800 */
[----:B------:R-:W-:Y:S01]  /*7f10*/  LOP3.LUT R94, R8, R9, RZ, 0xc0, !PT ;  /* 0x00000009085e7212 */ /* 0x000fe200078ec0ff */
[----:B------:R-:W4:Y:S01]  /*7f20*/  LDSM.16.MT88.4 R16, [R218+0xbc00] ;  /* 0x00bc0000da10783b */ /* 0x000f220000004200 */
[----:B------:R-:W-:Y:S02]  /*7f30*/  LOP3.LUT R8, R2, 0xff, RZ, 0xc0, !PT ;  /* 0x000000ff02087812 */ /* 0x000fe400078ec0ff */
[----:B------:R-:W-:-:S03]  /*7f40*/  SHF.R.U32.HI R7, RZ, 0x18, R2 ;  /* 0x00000018ff077819 */ /* 0x000fc60000011602 */
[----:B------:R3:W-:Y:S01]  /*7f50*/  MUFU.EX2 R10, R5 ;  /* 0x00000005000a7308 */ /* 0x0007e20000000800 */
[----:B--2---:R-:W-:Y:S02]  /*7f60*/  LOP3.LUT R0, R3, R30, R156, 0x96, !PT ;  /* 0x0000001e03007212 */ /* 0x004fe400078e969c */
[----:B-1----:R-:W-:Y:S01]  /*7f70*/  SHF.R.U32.HI R4, RZ, 0x10, R2 ;  /* 0x00000010ff047819 */ /* 0x002fe20000011602 */
[----:B------:R-:W-:Y:S01]  /*7f80*/  IMAD.MOV.U32 R213, RZ, RZ, R209 ;  /* 0x000000ffffd57224 */ /* 0x000fe200078e00d1 */
[----:B------:R-:W-:Y:S01]  /*7f90*/  LOP3.LUT R3, R2, 0xffff, RZ, 0xc0, !PT ;  /* 0x0000ffff02037812 */ /* 0x000fe200078ec0ff */
[C---:B---3--:R-:W-:Y:S01]  /*7fa0*/  HMMA.16816.F32.BF16 R72, R92.reuse, R80, R76 ;  /* 0x000000505c48723c */ /* 0x048fe2000004184c */
[----:B------:R-:W-:Y:S02]  /*7fb0*/  LOP3.LUT R2, R4, 0xff, RZ, 0xc0, !PT ;  /* 0x000000ff04027812 */ /* 0x000fe400078ec0ff */
[----:B------:R-:W-:Y:S01]  /*7fc0*/  SHF.R.U32.HI R6, RZ, 0x8, R3 ;  /* 0x00000008ff067819 */ /* 0x000fe20000011603 */
[----:B------:R-:W-:Y:S01]  /*7fd0*/  FFMA.FTZ R3, R208, UR19, -R12 ;  /* 0x00000013d0037c23 */ /* 0x000fe2000801080c */
[----:B------:R-:W-:Y:S01]  /*7fe0*/  IMAD.MOV.U32 R208, RZ, RZ, R212 ;  /* 0x000000ffffd07224 */ /* 0x000fe200078e00d4 */
[----:B------:R-:W-:Y:S01]  /*7ff0*/  PRMT R7, R2, 0x5410, R7 ;  /* 0x0000541002077816 */ /* 0x000fe20000000007 */
[----:B------:R-:W-:Y:S01]  /*8000*/  IMAD.MOV.U32 R212, RZ, RZ, R159 ;  /* 0x000000ffffd47224 */ /* 0x000fe200078e009f */
[----:B------:R1:W2:Y:S01]  /*8010*/  MUFU.EX2 R9, R3 ;  /* 0x0000000300097308 */ /* 0x0002a20000000800 */
[----:B------:R-:W-:Y:S01]  /*8020*/  FFMA.FTZ R4, R208, UR19, -R12 ;  /* 0x00000013d0047c23 */ /* 0x000fe2000801080c */
[----:B------:R-:W-:Y:S01]  /*8030*/  LOP3.LUT R2, R0, 0xffff, RZ, 0xc0, !PT ;  /* 0x0000ffff00027812 */ /* 0x000fe200078ec0ff */
[----:B------:R-:W-:Y:S01]  /*8040*/  IMAD.MOV.U32 R159, RZ, RZ, R211 ;  /* 0x000000ffff9f7224 */ /* 0x000fe200078e00d3 */
[----:B------:R-:W-:Y:S01]  /*8050*/  PRMT R6, R8, 0x5410, R6 ;  /* 0x0000541008067816 */ /* 0x000fe20000000006 */
[C---:B------:R-:W-:Y:S01]  /*8060*/  HMMA.16816.F32.BF16 R112, R92.reuse, R120, R112 ;  /* 0x000000785c70723c */ /* 0x040fe20000041870 */
[----:B------:R-:W-:Y:S01]  /*8070*/  LOP3.LUT R5, R0, 0xff, RZ, 0xc0, !PT ;  /* 0x000000ff00057812 */ /* 0x000fe200078ec0ff */
[----:B------:R-:W-:Y:S01]  /*8080*/  IMAD.MOV.U32 R234, RZ, RZ, R212 ;  /* 0x000000ffffea7224 */ /* 0x000fe200078e00d4 */
[----:B------:R2:W3:Y:S01]  /*8090*/  MUFU.EX2 R8, R4 ;  /* 0x0000000400087308 */ /* 0x0004e20000000800 */
[----:B------:R-:W-:Y:S01]  /*80a0*/  SHF.R.U32.HI R2, RZ, 0x8, R2 ;  /* 0x00000008ff027819 */ /* 0x000fe20000011602 */
[----:B------:R-:W-:Y:S01]  /*80b0*/  IMAD.MOV.U32 R211, RZ, RZ, R188 ;  /* 0x000000ffffd37224 */ /* 0x000fe200078e00bc */
[----:B------:R-:W-:Y:S01]  /*80c0*/  HMMA.16816.F32.BF16 R124, R92, R122, R124 ;  /* 0x0000007a5c7c723c */ /* 0x000fe2000004187c */
[----:B------:R-:W-:Y:S01]  /*80d0*/  IMAD.MOV.U32 R188, RZ, RZ, R189 ;  /* 0x000000ffffbc7224 */ /* 0x000fe200078e00bd */
[--C-:B-1----:R-:W-:Y:S01]  /*80e0*/  SHF.R.U32.HI R3, RZ, 0x10, R0.reuse ;  /* 0x00000010ff037819 */ /* 0x102fe20000011600 */
[----:B------:R-:W-:Y:S01]  /*80f0*/  IMAD.MOV.U32 R189, RZ, RZ, R227 ;  /* 0x000000ffffbd7224 */ /* 0x000fe200078e00e3 */
[----:B------:R-:W-:-:S02]  /*8100*/  SHF.R.U32.HI R0, RZ, 0x18, R0 ;  /* 0x00000018ff007819 */ /* 0x000fc40000011600 */
[C---:B------:R-:W-:Y:S01]  /*8110*/  HMMA.16816.F32.BF16 R128, R92.reuse, R136, R128 ;  /* 0x000000885c80723c */ /* 0x040fe20000041880 */
[----:B------:R-:W-:Y:S02]  /*8120*/  LOP3.LUT R3, R3, 0xff, RZ, 0xc0, !PT ;  /* 0x000000ff03037812 */ /* 0x000fe400078ec0ff */
[----:B------:R-:W-:Y:S02]  /*8130*/  PRMT R5, R5, 0x5410, R2 ;  /* 0x0000541005057816 */ /* 0x000fe40000000002 */
[----:B--2---:R-:W-:Y:S01]  /*8140*/  F2FP.BF16.F32.PACK_AB R4, R9, R10 ;  /* 0x0000000a0904723e */ /* 0x004fe200000010ff */
[----:B------:R-:W-:Y:S01]  /*8150*/  IMAD.MOV.U32 R235, RZ, RZ, R159 ;  /* 0x000000ffffeb7224 */ /* 0x000fe200078e009f */
[----:B------:R-:W-:Y:S01]  /*8160*/  PRMT R2, R3, 0x5410, R0 ;  /* 0x0000541003027816 */ /* 0x000fe20000000000 */
[----:B------:R-:W-:Y:S01]  /*8170*/  IMAD.MOV.U32 R212, RZ, RZ, R188 ;  /* 0x000000ffffd47224 */ /* 0x000fe200078e00bc */
[--C-:B------:R-:W-:Y:S01]  /*8180*/  HSET2.LE.AND R3, R7, R238.reuse, PT ;  /* 0x000000ee07037233 */ /* 0x100fe20003803000 */
[----:B------:R-:W-:Y:S01]  /*8190*/  IMAD.MOV.U32 R209, RZ, RZ, R204 ;  /* 0x000000ffffd17224 */ /* 0x000fe200078e00cc */
[--C-:B------:R-:W-:Y:S01]  /*81a0*/  HSET2.LE.AND R0, R6, R238.reuse, PT ;  /* 0x000000ee06007233 */ /* 0x100fe20003803000 */
[----:B------:R1:W5:Y:S01]  /*81b0*/  LDL.LU R227, [R1+0xe4] ;  /* 0x0000e40001e37983 */ /* 0x0003620000300800 */
[----:B------:R-:W-:Y:S01]  /*81c0*/  HSET2.LE.AND R7, R2, R238, PT ;  /* 0x000000ee02077233 */ /* 0x000fe20003803000 */
[----:B------:R-:W-:Y:S01]  /*81d0*/  HMMA.16816.F32.BF16 R140, R92, R138, R140 ;  /* 0x0000008a5c8c723c */ /* 0x000fe2000004188c */
[----:B------:R-:W-:-:S02]  /*81e0*/  F2FP.BF16.F32.PACK_AB R2, R13, R14 ;  /* 0x0000000e0d02723e */ /* 0x000fc400000010ff */
[----:B------:R-:W-:Y:S01]  /*81f0*/  HSET2.LE.AND R5, R5, R238, PT ;  /* 0x000000ee05057233 */ /* 0x000fe20003803000 */
[----:B------:R-:W-:Y:S01]  /*8200*/  IMAD.MOV.U32 R238, RZ, RZ, R234 ;  /* 0x000000ffffee7224 */ /* 0x000fe200078e00ea */
[----:B------:R-:W-:Y:S01]  /*8210*/  LOP3.LUT R98, R0, R2, RZ, 0xc0, !PT ;  /* 0x0000000200627212 */ /* 0x000fe200078ec0ff */
[----:B------:R-:W-:Y:S01]  /*8220*/  IMAD.MOV.U32 R234, RZ, RZ, R215 ;  /* 0x000000ffffea7224 */ /* 0x000fe200078e00d7 */
[----:B---3--:R-:W-:Y:S01]  /*8230*/  F2FP.BF16.F32.PACK_AB R0, R8, R11 ;  /* 0x0000000b0800723e */ /* 0x008fe200000010ff */
[----:B------:R-:W-:Y:S01]  /*8240*/  IMAD.MOV.U32 R208, RZ, RZ, R189 ;  /* 0x000000ffffd07224 */ /* 0x000fe200078e00bd */
[----:B------:R-:W-:Y:S01]  /*8250*/  LOP3.LUT R99, R3, R4, RZ, 0xc0, !PT ;  /* 0x0000000403637212 */ /* 0x000fe200078ec0ff */
[----:B------:R-:W-:Y:S01]  /*8260*/  FADD.FTZ R3, R238, R237 ;  /* 0x000000edee037221 */ /* 0x000fe20000010000 */
[----:B------:R-:W-:Y:S01]  /*8270*/  LOP3.LUT R97, R7, R0, RZ, 0xc0, !PT ;  /* 0x0000000007617212 */ /* 0x000fe200078ec0ff */
[----:B------:R-:W-:Y:S01]  /*8280*/  FADD.FTZ R2, R223, R224 ;  /* 0x000000e0df027221 */ /* 0x000fe20000010000 */
[----:B------:R-:W-:-:S02]  /*8290*/  IMAD.MOV.U32 R238, RZ, RZ, R234 ;  /* 0x000000ffffee7224 */ /* 0x000fc400078e00ea */
[----:B------:R-:W-:Y:S01]  /*82a0*/  FADD.FTZ R0, R221, R222 ;  /* 0x000000dedd007221 */ /* 0x000fe20000010000 */
[----:B------:R-:W-:Y:S02]  /*82b0*/  IMAD.MOV.U32 R234, RZ, RZ, R235 ;  /* 0x000000ffffea7224 */ /* 0x000fe400078e00eb */
[----:B------:R-:W-:Y:S01]  /*82c0*/  FADD.FTZ R4, R219, R220 ;  /* 0x000000dcdb047221 */ /* 0x000fe20000010000 */
[----:B------:R-:W-:Y:S02]  /*82d0*/  IMAD.MOV.U32 R235, RZ, RZ, R208 ;  /* 0x000000ffffeb7224 */ /* 0x000fe400078e00d0 */
[----:B------:R-:W-:Y:S01]  /*82e0*/  FADD.FTZ R3, R217, R3 ;  /* 0x00000003d9037221 */ /* 0x000fe20000010000 */
[----:B------:R-:W-:Y:S02]  /*82f0*/  IMAD.MOV.U32 R208, RZ, RZ, R212 ;  /* 0x000000ffffd07224 */ /* 0x000fe400078e00d4 */
[----:B------:R-:W-:Y:S01]  /*8300*/  FADD.FTZ R2, R238, R2 ;  /* 0x00000002ee027221 */ /* 0x000fe20000010000 */
[----:B------:R-:W-:-:S02]  /*8310*/  IMAD.MOV.U32 R212, RZ, RZ, R200 ;  /* 0x000000ffffd47224 */ /* 0x000fc400078e00c8 */
[----:B------:R-:W-:Y:S01]  /*8320*/  FADD.FTZ R0, R234, R0 ;  /* 0x00000000ea007221 */ /* 0x000fe20000010000 */
[----:B------:R-:W-:Y:S02]  /*8330*/  IMAD.MOV.U32 R215, RZ, RZ, R210 ;  /* 0x000000ffffd77224 */ /* 0x000fe400078e00d2 */
[----:B------:R-:W-:Y:S01]  /*8340*/  FADD.FTZ R4, R235, R4 ;  /* 0x00000004eb047221 */ /* 0x000fe20000010000 */
[----:B------:R-:W-:Y:S01]  /*8350*/  FADD.FTZ R3, R208, R3 ;  /* 0x00000003d0037221 */ /* 0x000fe20000010000 */
[----:B------:R-:W-:Y:S01]  /*8360*/  IMAD.MOV.U32 R210, RZ, RZ, R225 ;  /* 0x000000ffffd27224 */ /* 0x000fe200078e00e1 */
[----:B------:R-:W-:Y:S01]  /*8370*/  F2FP.BF16.F32.PACK_AB R6, R15, R28 ;  /* 0x0000001c0f06723e */ /* 0x000fe200000010ff */
[----:B------:R-:W-:Y:S01]  /*8380*/  FADD.FTZ R2, R212, R2 ;  /* 0x00000002d4027221 */ /* 0x000fe20000010000 */
[----:B------:R-:W-:Y:S01]  /*8390*/  FADD.FTZ R0, R213, R0 ;  /* 0x00000000d5007221 */ /* 0x000fe20000010000 */
[----:B------:R-:W-:Y:S02]  /*83a0*/  IMAD.MOV.U32 R188, RZ, RZ, R157 ;  /* 0x000000ffffbc7224 */ /* 0x000fe400078e009d */
[----:B------:R-:W-:Y:S01]  /*83b0*/  FADD.FTZ R4, R215, R4 ;  /* 0x00000004d7047221 */ /* 0x000fe20000010000 */
[----:B------:R-:W-:Y:S01]  /*83c0*/  FADD.FTZ R3, R209, R3 ;  /* 0x00000003d1037221 */ /* 0x000fe20000010000 */
[----:B------:R-:W-:Y:S01]  /*83d0*/  IMAD.MOV.U32 R189, RZ, RZ, R158 ;  /* 0x000000ffffbd7224 */ /* 0x000fe200078e009e */
        /* <DEDUP_REMOVED lines=14> */
[----:B------:R-:W-:-:S02]  /*84c0*/  IMAD.MOV.U32 R200, RZ, RZ, R231 ;  /* 0x000000ffffc87224 */ /* 0x000fc400078e00e7 */
        /* <DEDUP_REMOVED lines=28> */
[----:B------:R1:W5:Y:S01]  /*8690*/  LDL.LU R226, [R1+0xe0] ;  /* 0x0000e00001e27983 */ /* 0x0003620000300800 */
[----:B------:R-:W-:Y:S01]  /*86a0*/  FADD.FTZ R4, R14, R4 ;  /* 0x000000040e047221 */ /* 0x000fe20000010000 */
[----:B------:R-:W-:Y:S01]  /*86b0*/  FADD.FTZ R2, R61, R2 ;  /* 0x000000023d027221 */ /* 0x000fe20000010000 */
[----:B------:R-:W-:Y:S01]  /*86c0*/  FADD.FTZ R3, R10, R3 ;  /* 0x000000030a037221 */ /* 0x000fe20000010000 */
[----:B------:R1:W5:Y:S01]  /*86d0*/  LDL.LU R225, [R1+0xdc] ;  /* 0x0000dc0001e17983 */ /* 0x0003620000300800 */
[----:B------:R-:W-:Y:S01]  /*86e0*/  FADD.FTZ R0, R31, R0 ;  /* 0x000000001f007221 */ /* 0x000fe20000010000 */
[----:B------:R-:W-:Y:S01]  /*86f0*/  FADD.FTZ R234, R13, R4 ;  /* 0x000000040dea7221 */ /* 0x000fe20000010000 */
[----:B------:R-:W2:Y:S01]  /*8700*/  LDC.U8 R231, c[0x0][0x388] ;  /* 0x0000e200ffe77b82 */ /* 0x000ea20000000000 */
[----:B------:R1:W5:Y:S01]  /*8710*/  LDL.LU R224, [R1+0xd8] ;  /* 0x0000d80001e07983 */ /* 0x0003620000300800 */
[----:B------:R-:W-:-:S03]  /*8720*/  FADD.FTZ R2, R62, R2 ;  /* 0x000000023e027221 */ /* 0x000fc60000010000 */
[----:B------:R1:W5:Y:S01]  /*8730*/  LDL.LU R223, [R1+0xd4] ;  /* 0x0000d40001df7983 */ /* 0x0003620000300800 */
[----:B------:R-:W-:-:S03]  /*8740*/  FADD.FTZ R235, R9, R3 ;  /* 0x0000000309eb7221 */ /* 0x000fc60000010000 */
[----:B------:R1:W5:Y:S01]  /*8750*/  LDL.LU R222, [R1+0xd0] ;  /* 0x0000d00001de7983 */ /* 0x0003620000300800 */
[----:B------:R-:W-:-:S03]  /*8760*/  FADD.FTZ R0, R29, R0 ;  /* 0x000000001d007221 */ /* 0x000fc60000010000 */
[----:B------:R1:W5:Y:S04]  /*8770*/  LDL.LU R221, [R1+0xcc] ;  /* 0x0000cc0001dd7983 */ /* 0x0003680000300800 */
[----:B------:R1:W5:Y:S04]  /*8780*/  LDL.LU R220, [R1+0xc8] ;  /* 0x0000c80001dc7983 */ /* 0x0003680000300800 */
[----:B------:R1:W5:Y:S04]  /*8790*/  LDL.LU R219, [R1+0xc4] ;  /* 0x0000c40001db7983 */ /* 0x0003680000300800 */
[----:B------:R1:W5:Y:S04]  /*87a0*/  LDL.LU R217, [R1+0xc0] ;  /* 0x0000c00001d97983 */ /* 0x0003680000300800 */
[----:B------:R1:W-:Y:S04]  /*87b0*/  STL [R1+0x58], R234 ;  /* 0x000058ea01007387 */ /* 0x0003e80000100800 */
[----:B------:R1:W-:Y:S04]  /*87c0*/  STL [R1+0x78], R2 ;  /* 0x0000780201007387 */ /* 0x0003e80000100800 */
[----:B------:R1:W-:Y:S04]  /*87d0*/  STL [R1+0x70], R235 ;  /* 0x000070eb01007387 */ /* 0x0003e80000100800 */
[----:B------:R1:W-:Y:S01]  /*87e0*/  STL [R1+0x74], R0 ;  /* 0x0000740001007387 */ /* 0x0003e20000100800 */
        /* <DEDUP_REMOVED lines=9> */
[----:B------:R-:W-:Y:S06]  /*8880*/  HMMA.16816.F32.BF16 R68, R96, R80, R68 ;  /* 0x000000506044723c */ /* 0x000fec0000041844 */
[----:B----4-:R-:W-:Y:S06]  /*8890*/  HMMA.16816.F32.BF16 R88, R92, R16, R180 ;  /* 0x000000105c58723c */ /* 0x010fec00000418b4 */
        /* <DEDUP_REMOVED lines=9> */
[----:B-12---:R-:W-:-:S15]  /*8930*/  @!P0 BRA `(.L_x_470) ;  /* 0x000000cc00388947 */ /* 0x006fde0003800000 */
[----:B------:R-:W2:Y:S01]  /*8940*/  LDL.64 R202, [R1+0xa0] ;  /* 0x0000a00001ca7983 */ /* 0x000ea20000100a00 */
[----:B------:R-:W-:Y:S01]  /*8950*/  ULDC UR4, c[0x0][0x2d0] ;  /* 0x0000b40000047ab9 */ /* 0x000fe20000000800 */
[----:B------:R-:W-:-:S04]  /*8960*/  DEPBAR.LE SB0, 0x0 ;  /* 0x000080000000791a */ /* 0x000fc80000000000 */
[----:B------:R-:W3:Y:S04]  /*8970*/  LDL R204, [R1+0x7c] ;  /* 0x00007c0001cc7983 */ /* 0x000ee80000100800 */
[----:B------:R-:W4:Y:S04]  /*8980*/  LDL R205, [R1+0x98] ;  /* 0x0000980001cd7983 */ /* 0x000f280000100800 */
[----:B------:R-:W4:Y:S01]  /*8990*/  LDL.64 R206, [R1+0x50] ;  /* 0x0000500001ce7983 */ /* 0x000f220000100a00 */
[----:B------:R-:W-:Y:S01]  /*89a0*/  UIADD3 UR17, UR18, -0x2, URZ ;  /* 0xfffffffe12117890 */ /* 0x000fe2000fffe03f */
[----:B------:R-:W1:Y:S03]  /*89b0*/  S2R R252, SR_TID.X ;  /* 0x0000000000fc7919 */ /* 0x000e660000002100 */
[----:B------:R-:W-:Y:S01]  /*89c0*/  UISETP.GT.AND UP0, UPT, UR17, UR12, UPT ;  /* 0x0000000c1100728c */ /* 0x000fe2000bf04270 */
[----:B-1----:R-:W-:-:S05]  /*89d0*/  IMAD.SHL.U32 R252, R252, 0x2, RZ ;  /* 0x00000002fcfc7824 */ /* 0x002fca00078e00ff */
[----:B------:R-:W-:Y:S01]  /*89e0*/  LOP3.LUT R252, R252, 0x6, RZ, 0xc0, !PT ;  /* 0x00000006fcfc7812 */ /* 0x000fe200078ec0ff */
[----:B------:R-:W-:Y:S01]  /*89f0*/  BAR.SYNC.DEFER_BLOCKING 0x0 ;  /* 0x0000000000007b1d */ /* 0x000fe20000010000 */
[----:B--2---:R-:W-:Y:S02]  /*8a00*/  ISETP.GE.AND P4, PT, R202, UR4, PT ;  /* 0x00000004ca007c0c */ /* 0x004fe4000bf86270 */
[----:B---3--:R-:W-:Y:S02]  /*8a10*/  ISETP.GE.AND P3, PT, R204, UR4, PT ;  /* 0x00000004cc007c0c */ /* 0x008fe4000bf66270 */
[----:B----4-:R-:W-:Y:S01]  /*8a20*/  ISETP.GE.AND P2, PT, R205, UR4, PT ;  /* 0x00000004cd007c0c */ /* 0x010fe2000bf46270 */
[----:B------:R-:W-:-:S08]  /*8a30*/  UIADD3 UR4, UR18, -0x2, URZ ;  /* 0xfffffffe12047890 */ /* 0x000fd0000fffe03f */
[----:B------:R-:W1:Y:S01]  /*8a40*/  @!P4 LDC.64 R4, c[0x0][0x220] ;  /* 0x00008800ff04cb82 */ /* 0x000e620000000a00 */
[----:B-----5:R-:W-:Y:S01]  /*8a50*/  @P4 STS [R222+0x9000], RZ ;  /* 0x009000ffde004388 */ /* 0x020fe20000000800 */
[----:B------:R-:W-:Y:S02]  /*8a60*/  USHF.R.S32.HI UR7, URZ, 0x1f, UR4 ;  /* 0x0000001f3f077899 */ /* 0x000fe40008011404 */
[----:B------:R-:W-:Y:S01]  /*8a70*/  UIMAD UR6, UR27, UR4, URZ ;  /* 0x000000041b0672a4 */ /* 0x000fe2000f8e023f */
[----:B------:R-:W-:Y:S01]  /*8a80*/  IMAD.U32 R2, RZ, RZ, UR4 ;  /* 0x00000004ff027e24 */ /* 0x000fe2000f8e00ff */
[----:B------:R-:W-:Y:S02]  /*8a90*/  @P4 STS [R222+0x9004], RZ ;  /* 0x009004ffde004388 */ /* 0x000fe40000000800 */
[----:B------:R-:W2:Y:S01]  /*8aa0*/  @!P3 LDC.64 R10, c[0x0][0x220] ;  /* 0x00008800ff0abb82 */ /* 0x000ea20000000a00 */
[----:B------:R-:W-:Y:S01]  /*8ab0*/  UIMAD UR6, UR7, UR28, UR6 ;  /* 0x0000001c070672a4 */ /* 0x000fe2000f8e0206 */
[----:B------:R-:W-:Y:S01]  /*8ac0*/  IMAD.WIDE.U32 R2, R2, UR28, R206 ;  /* 0x0000001c02027c25 */ /* 0x000fe2000f8e00ce */
[----:B------:R-:W-:Y:S04]  /*8ad0*/  @P4 STS.64 [R222+0x9008], RZ ;  /* 0x009008ffde004388 */ /* 0x000fe80000000a00 */
[----:B------:R-:W-:Y:S01]  /*8ae0*/  VIADD R3, R3, UR6 ;  /* 0x0000000603037c36 */ /* 0x000fe20008000000 */
[----:B------:R-:W3:Y:S01]  /*8af0*/  @!P2 LDC.64 R8, c[0x0][0x220] ;  /* 0x00008800ff08ab82 */ /* 0x000ee20000000a00 */
[----:B------:R-:W-:-:S07]  /*8b00*/  IADD3 R0, P5, R2, UR31, RZ ;  /* 0x0000001f02007c10 */ /* 0x000fce000ffbe0ff */
[----:B------:R-:W4:Y:S01]  /*8b10*/  @!P4 LDC.64 R6, c[0x0][0x220] ;  /* 0x00008800ff06cb82 */ /* 0x000f220000000a00 */
[----:B-1----:R-:W-:-:S04]  /*8b20*/  @!P4 LEA R4, P0, R2, R4, 0x1 ;  /* 0x000000040204c211 */ /* 0x002fc800078008ff */
[----:B------:R-:W-:-:S03]  /*8b30*/  @!P4 LEA.HI.X R5, R2, R5, R3, 0x1, P0 ;  /* 0x000000050205c211 */ /* 0x000fc600000f0c03 */
[----:B------:R-:W1:Y:S01]  /*8b40*/  @!P3 LDC.64 R12, c[0x0][0x220] ;  /* 0x00008800ff0cbb82 */ /* 0x000e620000000a00 */
[C---:B--2---:R-:W-:Y:S01]  /*8b50*/  @!P3 LEA R10, P1, R2.reuse, R10, 0x1 ;  /* 0x0000000a020ab211 */ /* 0x044fe200078208ff */
[----:B------:R-:W-:Y:S01]  /*8b60*/  @!PT LDS RZ, [RZ] ;  /* 0x00000000fffff984 */ /* 0x000fe20000000800 */
[----:B------:R-:W-:Y:S01]  /*8b70*/  @!PT LDS RZ, [RZ] ;  /* 0x00000000fffff984 */ /* 0x000fe20000000800 */
[----:B------:R-:W-:Y:S01]  /*8b80*/  @!PT LDS RZ, [RZ] ;  /* 0x00000000fffff984 */ /* 0x000fe20000000800 */
[----:B------:R1:W-:Y:S03]  /*8b90*/  @!P4 LDGSTS.E.BYPASS.LTC128B.128 [R222+0x9000], desc[UR22][R4.64] ;  /* 0x0900000004decfae */ /* 0x0003e6000b901d56 */
[C-C-:B------:R-:W-:Y:S01]  /*8ba0*/  @!P3 LEA.HI.X R11, R2.reuse, R11, R3.reuse, 0x1, P1 ;  /* 0x0000000b020bb211 */ /* 0x140fe200008f0c03 */
[----:B------:R-:W-:Y:S02]  /*8bb0*/  @P3 STS.128 [R222+0xa000], RZ ;  /* 0x00a000ffde003388 */ /* 0x000fe40000000c00 */
[----:B------:R-:W2:Y:S01]  /*8bc0*/  @!P2 LDC.64 R14, c[0x0][0x220] ;  /* 0x00008800ff0eab82 */ /* 0x000ea20000000a00 */
[C---:B---3--:R-:W-:Y:S01]  /*8bd0*/  @!P2 LEA R8, P0, R2.reuse, R8, 0x1 ;  /* 0x000000080208a211 */ /* 0x048fe200078008ff */
[----:B------:R-:W-:Y:S01]  /*8be0*/  @!PT LDS RZ, [RZ] ;  /* 0x00000000fffff984 */ /* 0x000fe20000000800 */
[----:B------:R-:W-:Y:S01]  /*8bf0*/  @!PT LDS RZ, [RZ] ;  /* 0x00000000fffff984 */ /* 0x000fe20000000800 */
[----:B------:R-:W-:Y:S01]  /*8c00*/  @!PT LDS RZ, [RZ] ;  /* 0x00000000fffff984 */ /* 0x000fe20000000800 */
[----:B------:R-:W-:Y:S03]  /*8c10*/  @!P3 LDGSTS.E.BYPASS.LTC128B.128 [R222+0xa000], desc[UR22][R10.64+0x40] ;  /* 0x0a0000400adebfae */ /* 0x000fe6000b901d56 */
[----:B------:R-:W-:Y:S01]  /*8c20*/  @!P2 LEA.HI.X R9, R2, R9, R3, 0x1, P0 ;  /* 0x000000090209a211 */ /* 0x000fe200000f0c03 */
[----:B------:R-:W-:Y:S01]  /*8c30*/  @P2 STS.128 [R222+0xb000], RZ ;  /* 0x00b000ffde002388 */ /* 0x000fe20000000c00 */
[----:B------:R-:W-:-:S02]  /*8c40*/  IADD3.X R3, R3, UR16, RZ, P5, !PT ;  /* 0x0000001003037c10 */ /* 0x000fc4000affe4ff */
[C---:B----4-:R-:W-:Y:S01]  /*8c50*/  @!P4 LEA R6, P5, R0.reuse, R6, 0x1 ;  /* 0x000000060006c211 */ /* 0x050fe200078a08ff */
[----:B------:R-:W-:Y:S01]  /*8c60*/  @!PT LDS RZ, [RZ] ;  /* 0x00000000fffff984 */ /* 0x000fe20000000800 */
[----:B------:R-:W-:Y:S01]  /*8c70*/  @!PT LDS RZ, [RZ] ;  /* 0x00000000fffff984 */ /* 0x000fe20000000800 */
[----:B------:R-:W-:Y:S01]  /*8c80*/  @!PT LDS RZ, [RZ] ;  /* 0x00000000fffff984 */ /* 0x000fe20000000800 */
[----:B------:R3:W-:Y:S03]  /*8c90*/  @!P2 LDGSTS.E.BYPASS.LTC128B.128 [R222+0xb000], desc[UR22][R8.64+0x80] ;  /* 0x0b00008008deafae */ /* 0x0007e6000b901d56 */
[C---:B------:R-:W-:Y:S01]  /*8ca0*/  @!P4 LEA.HI.X R7, R0.reuse, R7, R3, 0x1, P5 ;  /* 0x000000070007c211 */ /* 0x040fe200028f0c03 */
[----:B------:R-:W-:Y:S04]  /*8cb0*/  @P4 STS.128 [R222+0x9800], RZ ;  /* 0x009800ffde004388 */ /* 0x000fe80000000c00 */
[----:B------:R-:W-:Y:S01]  /*8cc0*/  @!PT LDS RZ, [RZ] ;  /* 0x00000000fffff984 */ /* 0x000fe20000000800 */
[----:B------:R-:W-:Y:S01]  /*8cd0*/  @!PT LDS RZ, [RZ] ;  /* 0x00000000fffff984 */ /* 0x000fe20000000800 */
[----:B------:R-:W-:Y:S01]  /*8ce0*/  @!PT LDS RZ, [RZ] ;  /* 0x00000000fffff984 */ /* 0x000fe20000000800 */
[----:B------:R-:W-:Y:S01]  /*8cf0*/  @!P4 LDGSTS.E.BYPASS.LTC128B.128 [R222+0x9800], desc[UR22][R6.64] ;  /* 0x0980000006decfae */ /* 0x000fe2000b901d56 */
[----:B-1----:R-:W-:-:S03]  /*8d00*/  @!P3 LEA R4, P1, R0, R12, 0x1 ;  /* 0x0000000c0004b211 */ /* 0x002fc600078208ff */
[----:B------:R-:W-:Y:S01]  /*8d10*/  @P3 STS.128 [R222+0xa800], RZ ;  /* 0x00a800ffde003388 */ /* 0x000fe20000000c00 */
[C---:B--2---:R-:W-:Y:S02]  /*8d20*/  @!P2 LEA R2, P0, R0.reuse, R14, 0x1 ;  /* 0x0000000e0002a211 */ /* 0x044fe400078008ff */
[C-C-:B------:R-:W-:Y:S02]  /*8d30*/  @!P3 LEA.HI.X R5, R0.reuse, R13, R3.reuse, 0x1, P1 ;  /* 0x0000000d0005b211 */ /* 0x140fe400008f0c03 */
[----:B------:R-:W-:Y:S01]  /*8d40*/  @!P2 LEA.HI.X R3, R0, R15, R3, 0x1, P0 ;  /* 0x0000000f0003a211 */ /* 0x000fe200000f0c03 */
[----:B------:R-:W-:Y:S02]  /*8d50*/  IMAD.U32 R0, RZ, RZ, UR17 ;  /* 0x00000011ff007e24 */ /* 0x000fe4000f8e00ff */
[----:B------:R-:W-:Y:S01]  /*8d60*/  @!PT LDS RZ, [RZ] ;  /* 0x00000000fffff984 */ /* 0x000fe20000000800 */
[----:B------:R-:W-:Y:S01]  /*8d70*/  @!PT LDS RZ, [RZ] ;  /* 0x00000000fffff984 */ /* 0x000fe20000000800 */
[----:B------:R-:W-:Y:S01]  /*8d80*/  @!PT LDS RZ, [RZ] ;  /* 0x00000000fffff984 */ /* 0x000fe20000000800 */
[----:B------:R-:W-:Y:S02]  /*8d90*/  @!P3 LDGSTS.E.BYPASS.LTC128B.128 [R222+0xa800], desc[UR22][R4.64+0x40] ;  /* 0x0a80004004debfae */ /* 0x000fe4000b901d56 */
[----:B------:R-:W-:-:S02]  /*8da0*/  IMAD R0, R0, 0x40, R252 ;  /* 0x0000004000007824 */ /* 0x000fc400078e02fc */
[----:B------:R-:W-:Y:S03]  /*8db0*/  @P2 STS.128 [R222+0xb800], RZ ;  /* 0x00b800ffde002388 */ /* 0x000fe60000000c00 */
[C---:B------:R-:W-:Y:S01]  /*8dc0*/  ISETP.GE.AND P5, PT, R0.reuse, R230, PT ;  /* 0x000000e60000720c */ /* 0x040fe20003fa6270 */
[----:B------:R-:W-:Y:S01]  /*8dd0*/  @!PT LDS RZ, [RZ] ;  /* 0x00000000fffff984 */ /* 0x000fe20000000800 */
[----:B------:R-:W-:Y:S01]  /*8de0*/  @!PT LDS RZ, [RZ] ;  /* 0x00000000fffff984 */ /* 0x000fe20000000800 */
[----:B------:R-:W-:Y:S01]  /*8df0*/  @!PT LDS RZ, [RZ] ;  /* 0x00000000fffff984 */ /* 0x000fe20000000800 */
[----:B------:R1:W-:Y:S01]  /*8e00*/  @!P2 LDGSTS.E.BYPASS.LTC128B.128 [R222+0xb800], desc[UR22][R2.64+0x80] ;  /* 0x0b80008002deafae */ /* 0x0003e2000b901d56 */
[C---:B------:R-:W-:Y:S02]  /*8e10*/  ISETP.GE.AND P6, PT, R0.reuse, R228, PT ;  /* 0x000000e40000720c */ /* 0x040fe40003fc6270 */
[C---:B------:R-:W-:Y:S01]  /*8e20*/  ISETP.GE.AND P1, PT, R0.reuse, R227, PT ;  /* 0x000000e30000720c */ /* 0x040fe20003f26270 */
[----:B------:R-:W-:Y:S01]  /*8e30*/  LDSM.16.M88.4 R12, [R220] ;  /* 0x00000000dc0c783b */ /* 0x000fe20000000200 */
[C---:B------:R-:W-:Y:S02]  /*8e40*/  ISETP.LT.OR P5, PT, R0.reuse, R225, P5 ;  /* 0x000000e10000720c */ /* 0x040fe40002fa1670 */
[C---:B------:R-:W-:Y:S01]  /*8e50*/  ISETP.LT.OR P6, PT, R0.reuse, R226, P6 ;  /* 0x000000e20000720c */ /* 0x040fe200037c1670 */
[----:B------:R-:W2:Y:S01]  /*8e60*/  LDSM.16.M88.4 R24, [R217+0x6000] ;  /* 0x00600000d918783b */ /* 0x000ea20000000200 */
[----:B------:R-:W-:-:S03]  /*8e70*/  ISETP.LT.OR P1, PT, R0, R223, P1 ;  /* 0x000000df0000720c */ /* 0x000fc60000f21670 */
[----:B---3--:R-:W3:Y:S04]  /*8e80*/  LDSM.16.M88.4 R8, [R220+0x1000] ;  /* 0x00100000dc08783b */ /* 0x008ee80000000200 */
[----:B------:R-:W4:Y:S04]  /*8e90*/  LDSM.16.M88.4 R28, [R217+0x6c00] ;  /* 0x006c0000d91c783b */ /* 0x000f280000000200 */
[----:B------:R-:W4:Y:S04]  /*8ea0*/  LDSM.16.M88.4 R20, [R217+0x6400] ;  /* 0x00640000d914783b */ /* 0x000f280000000200 */
[----:B------:R-:W4:Y:S01]  /*8eb0*/  LDSM.16.M88.4 R16, [R217+0x6800] ;  /* 0x00680000d910783b */ /* 0x000f220000000200 */
[----:B-1----:R-:W-:-:S03]  /*8ec0*/  VIADD R2, R0, 0x1 ;  /* 0x0000000100027836 */ /* 0x002fc60000000000 */
[----:B------:R-:W-:Y:S01]  /*8ed0*/  LDSM.16.M88.4 R52, [R219+0x6000] ;  /* 0x00600000db34783b */ /* 0x000fe20000000200 */
[----:B------:R-:W-:-:S03]  /*8ee0*/  VIADD R3, R0, 0x8 ;  /* 0x0000000800037836 */ /* 0x000fc60000000000 */
[----:B------:R-:W1:Y:S01]  /*8ef0*/  LDSM.16.M88.4 R4, [R221+0x1000] ;  /* 0x00100000dd04783b */ /* 0x000e620000000200 */
[----:B------:R-:W-:-:S03]  /*8f00*/  ISETP.GE.AND P0, PT, R2, R228, PT ;  /* 0x000000e40200720c */ /* 0x000fc60003f06270 */
[----:B------:R-:W1:Y:S01]  /*8f10*/  LDSM.16.M88.4 R40, [R219+0x6c00] ;  /* 0x006c0000db28783b */ /* 0x000e620000000200 */
[----:B------:R-:W-:-:S03]  /*8f20*/  ISETP.LT.OR P0, PT, R2, R226, P0 ;  /* 0x000000e20200720c */ /* 0x000fc60000701670 */
[----:B------:R-:W1:Y:S04]  /*8f30*/  LDSM.16.M88.4 R48, [R219+0x6400] ;  /* 0x00640000db30783b */ /* 0x000e680000000200 */
[----:B------:R-:W1:Y:S01]  /*8f40*/  LDSM.16.M88.4 R44, [R219+0x6800] ;  /* 0x00680000db2c783b */ /* 0x000e620000000200 */
[-C--:B--2---:R-:W-:Y:S03]  /*8f50*/  HMMA.16816.F32.BF16 R248, R12, R24.reuse, RZ ;  /* 0x000000180cf8723c */ /* 0x084fe600000418ff */
[----:B------:R-:W0:Y:S03]  /*8f60*/  LDGDEPBAR ;  /* 0x00000000000079af */ /* 0x000e260000000000 */
[C---:B---3--:R-:W-:Y:S06]  /*8f70*/  HMMA.16816.F32.BF16 R60, R8.reuse, R24, RZ ;  /* 0x00000018083c723c */ /* 0x048fec00000418ff */
[-C--:B------:R-:W-:Y:S06]  /*8f80*/  HMMA.16816.F32.BF16 R56, R8, R26.reuse, RZ ;  /* 0x0000001a0838723c */ /* 0x080fec00000418ff */
[----:B------:R-:W-:Y:S06]  /*8f90*/  HMMA.16816.F32.BF16 R244, R12, R26, RZ ;  /* 0x0000001a0cf4723c */ /* 0x000fec00000418ff */
[C---:B----4-:R-:W-:Y:S06]  /*8fa0*/  HMMA.16816.F32.BF16 R24, R8.reuse, R28, RZ ;  /* 0x0000001c0818723c */ /* 0x050fec00000418ff */
[C---:B------:R-:W-:Y:S06]  /*8fb0*/  HMMA.16816.F32.BF16 R36, R8.reuse, R20, RZ ;  /* 0x000000140824723c */ /* 0x040fec00000418ff */
[C---:B------:R-:W-:Y:S06]  /*8fc0*/  HMMA.16816.F32.BF16 R32, R8.reuse, R16, RZ ;  /* 0x000000100820723c */ /* 0x040fec00000418ff */
[C---:B------:R-:W-:Y:S06]  /*8fd0*/  HMMA.16816.F32.BF16 R108, R8.reuse, R22, RZ ;  /* 0x00000016086c723c */ /* 0x040fec00000418ff */
[C---:B------:R-:W-:Y:S06]  /*8fe0*/  HMMA.16816.F32.BF16 R184, R8.reuse, R18, RZ ;  /* 0x0000001208b8723c */ /* 0x040fec00000418ff */
[----:B------:R-:W-:Y:S01]  /*8ff0*/  HMMA.16816.F32.BF16 R180, R8, R30, RZ ;  /* 0x0000001e08b4723c */ /* 0x000fe200000418ff */
[----:B------:R-:W2:Y:S05]  /*9000*/  LDSM.16.M88.4 R8, [R221] ;  /* 0x00000000dd08783b */ /* 0x000eaa0000000200 */
[C---:B-1----:R-:W-:Y:S06]  /*9010*/  HMMA.16816.F32.BF16 R196, R4.reuse, R52, R60 ;  /* 0x0000003404c4723c */ /* 0x042fec000004183c */
[C---:B------:R-:W-:Y:S06]  /*9020*/  HMMA.16816.F32.BF16 R176, R4.reuse, R40, R24 ;  /* 0x0000002804b0723c */ /* 0x040fec0000041818 */
[----:B------:R-:W-:Y:S06]  /*9030*/  HMMA.16816.F32.BF16 R64, R4, R54, R56 ;  /* 0x000000360440723c */ /* 0x000fec0000041838 */
[C---:B------:R-:W-:Y:S06]  /*9040*/  HMMA.16816.F32.BF16 R236, R12.reuse, R20, RZ ;  /* 0x000000140cec723c */ /* 0x040fec00000418ff */
[----:B------:R-:W-:Y:S01]  /*9050*/  HMMA.16816.F32.BF16 R240, R12, R22, RZ ;  /* 0x000000160cf0723c */ /* 0x000fe200000418ff */
[----:B------:R-:W-:Y:S05]  /*9060*/  LDSM.16.M88.4 R20, [R217+0x7000] ;  /* 0x00700000d914783b */ /* 0x000fea0000000200 */
[C---:B------:R-:W-:Y:S01]  /*9070*/  HMMA.16816.F32.BF16 R192, R4.reuse, R48, R36 ;  /* 0x0000003004c0723c */ /* 0x040fe20000041824 */
[----:B------:R-:W-:Y:S05]  /*9080*/  LDSM.16.M88.4 R36, [R217+0x7400] ;  /* 0x00740000d924783b */ /* 0x000fea0000000200 */
[C---:B------:R-:W-:Y:S01]  /*9090*/  HMMA.16816.F32.BF16 R188, R4.reuse, R44, R32 ;  /* 0x0000002c04bc723c */ /* 0x040fe20000041820 */
[----:B------:R-:W-:Y:S05]  /*90a0*/  LDSM.16.M88.4 R32, [R217+0x7800] ;  /* 0x00780000d920783b */ /* 0x000fea0000000200 */
[C---:B------:R-:W-:Y:S06]  /*90b0*/  HMMA.16816.F32.BF16 R60, R4.reuse, R50, R108 ;  /* 0x00000032043c723c */ /* 0x040fec000004186c */
[C---:B------:R-:W-:Y:S06]  /*90c0*/  HMMA.16816.F32.BF16 R56, R4.reuse, R46, R184 ;  /* 0x0000002e0438723c */ /* 0x040fec00000418b8 */
[----:B------:R-:W-:Y:S01]  /*90d0*/  HMMA.16816.F32.BF16 R24, R4, R42, R180 ;  /* 0x0000002a0418723c */ /* 0x000fe200000418b4 */
[----:B------:R-:W1:Y:S05]  /*90e0*/  LDSM.16.M88.4 R4, [R220+0x3000] ;  /* 0x00300000dc04783b */ /* 0x000e6a0000000200 */
[C---:B------:R-:W-:Y:S06]  /*90f0*/  HMMA.16816.F32.BF16 R212, R12.reuse, R16, RZ ;  /* 0x000000100cd4723c */ /* 0x040fec00000418ff */
[C---:B------:R-:W-:Y:S06]  /*9100*/  HMMA.16816.F32.BF16 R208, R12.reuse, R18, RZ ;  /* 0x000000120cd0723c */ /* 0x040fec00000418ff */
[C---:B------:R-:W-:Y:S06]  /*9110*/  HMMA.16816.F32.BF16 R204, R12.reuse, R28, RZ ;  /* 0x0000001c0ccc723c */ /* 0x040fec00000418ff */
[----:B------:R-:W-:Y:S01]  /*9120*/  HMMA.16816.F32.BF16 R200, R12, R30, RZ ;  /* 0x0000001e0cc8723c */ /* 0x000fe200000418ff */
[----:B------:R-:W3:Y:S04]  /*9130*/  LDSM.16.M88.4 R28, [R217+0x7c00] ;  /* 0x007c0000d91c783b */ /* 0x000ee80000000200 */
[----:B------:R-:W4:Y:S01]  /*9140*/  LDSM.16.M88.4 R12, [R220+0x2000] ;  /* 0x00200000dc0c783b */ /* 0x000f220000000200 */
[C---:B--2---:R-:W-:Y:S06]  /*9150*/  HMMA.16816.F32.BF16 R16, R8.reuse, R52, R248 ;  /* 0x000000340810723c */ /* 0x044fec00000418f8 */
[C---:B------:R-:W-:Y:S06]  /*9160*/  HMMA.16816.F32.BF16 R180, R8.reuse, R54, R244 ;  /* 0x0000003608b4723c */ /* 0x040fec00000418f4 */
[C---:B------:R-:W-:Y:S06]  /*9170*/  HMMA.16816.F32.BF16 R248, R8.reuse, R48, R236 ;  /* 0x0000003008f8723c */ /* 0x040fec00000418ec */
[----:B------:R-:W-:Y:S06]  /*9180*/  HMMA.16816.F32.BF16 R236, R8, R40, R204 ;  /* 0x0000002808ec723c */ /* 0x000fec00000418cc */
[----:B-1----:R-:W-:Y:S06]  /*9190*/  HMMA.16816.F32.BF16 R108, R4, R22, R64 ;  /* 0x00000016046c723c */ /* 0x002fec0000041840 */
[----:B------:R-:W-:Y:S01]  /*91a0*/  HMMA.16816.F32.BF16 R204, R8, R42, R200 ;  /* 0x0000002a08cc723c */ /* 0x000fe200000418c8 */
[----:B------:R-:W-:Y:S05]  /*91b0*/  LDSM.16.M88.4 R40, [R219+0x7800] ;  /* 0x00780000db28783b */ /* 0x000fea0000000200 */
[C---:B------:R-:W-:Y:S06]  /*91c0*/  HMMA.16816.F32.BF16 R64, R4.reuse, R38, R60 ;  /* 0x000000260440723c */ /* 0x040fec000004183c */
[C---:B------:R-:W-:Y:S06]  /*91d0*/  HMMA.16816.F32.BF16 R200, R4.reuse, R20, R196 ;  /* 0x0000001404c8723c */ /* 0x040fec00000418c4 */
[----:B------:R-:W-:Y:S06]  /*91e0*/  HMMA.16816.F32.BF16 R60, R4, R34, R56 ;  /* 0x00000022043c723c */ /* 0x000fec0000041838 */
[C---:B------:R-:W-:Y:S06]  /*91f0*/  HMMA.16816.F32.BF16 R212, R8.reuse, R44, R212 ;  /* 0x0000002c08d4723c */ /* 0x040fec00000418d4 */
[----:B------:R-:W-:Y:S01]  /*9200*/  HMMA.16816.F32.BF16 R208, R8, R46, R208 ;  /* 0x0000002e08d0723c */ /* 0x000fe200000418d0 */
[----:B------:R-:W-:Y:S05]  /*9210*/  LDSM.16.M88.4 R44, [R219+0x7c00] ;  /* 0x007c0000db2c783b */ /* 0x000fea0000000200 */
[C---:B------:R-:W-:Y:S06]  /*9220*/  HMMA.16816.F32.BF16 R196, R4.reuse, R36, R192 ;  /* 0x0000002404c4723c */ /* 0x040fec00000418c0 */
[C---:B------:R-:W-:Y:S06]  /*9230*/  HMMA.16816.F32.BF16 R188, R4.reuse, R32, R188 ;  /* 0x0000002004bc723c */ /* 0x040fec00000418bc */
[C---:B---3--:R-:W-:Y:S06]  /*9240*/  HMMA.16816.F32.BF16 R176, R4.reuse, R28, R176 ;  /* 0x0000001c04b0723c */ /* 0x048fec00000418b0 */
[----:B------:R-:W-:Y:S01]  /*9250*/  HMMA.16816.F32.BF16 R56, R4, R30, R24 ;  /* 0x0000001e0438723c */ /* 0x000fe20000041818 */
[----:B------:R-:W-:Y:S04]  /*9260*/  LDSM.16.M88.4 R4, [R221+0x3000] ;  /* 0x00300000dd04783b */ /* 0x000fe80000000200 */
[----:B------:R-:W-:Y:S01]  /*9270*/  LDSM.16.M88.4 R24, [R219+0x7400] ;  /* 0x00740000db18783b */ /* 0x000fe20000000200 */
[----:B----4-:R-:W-:Y:S03]  /*9280*/  HMMA.16816.F32.BF16 R52, R12, R20, R16 ;  /* 0x000000140c34723c */ /* 0x010fe60000041810 */
[----:B------:R-:W1:Y:S03]  /*9290*/  LDSM.16.M88.4 R16, [R219+0x7000] ;  /* 0x00700000db10783b */ /* 0x000e660000000200 */
[----:B------:R-:W-:Y:S01]  /*92a0*/  HMMA.16816.F32.BF16 R184, R8, R50, R240 ;  /* 0x0000003208b8723c */ /* 0x000fe200000418f0 */
[----:B------:R-:W2:Y:S05]  /*92b0*/  LDSM.16.M88.4 R8, [R221+0x2000] ;  /* 0x00200000dd08783b */ /* 0x000eaa0000000200 */
[C---:B------:R-:W-:Y:S06]  /*92c0*/  HMMA.16816.F32.BF16 R48, R12.reuse, R22, R180 ;  /* 0x000000160c30723c */ /* 0x040fec00000418b4 */
[C---:B------:R-:W-:Y:S06]  /*92d0*/  HMMA.16816.F32.BF16 R20, R12.reuse, R36, R248 ;  /* 0x000000240c14723c */ /* 0x040fec00000418f8 */
[C---:B------:R-:W-:Y:S06]  /*92e0*/  HMMA.16816.F32.BF16 R180, R12.reuse, R32, R212 ;  /* 0x000000200cb4723c */ /* 0x040fec00000418d4 */
[C---:B------:R-:W-:Y:S06]  /*92f0*/  HMMA.16816.F32.BF16 R36, R12.reuse, R38, R184 ;  /* 0x000000260c24723c */ /* 0x040fec00000418b8 */
[C---:B------:R-:W-:Y:S01]  /*9300*/  HMMA.16816.F32.BF16 R184, R12.reuse, R34, R208 ;  /* 0x000000220cb8723c */ /* 0x040fe200000418d0 */
[----:B------:R-:W-:Y:S05]  /*9310*/  LDSM.16.M88.4 R32, [R217+0x8000] ;  /* 0x00800000d920783b */ /* 0x000fea0000000200 */
[C---:B------:R-:W-:Y:S06]  /*9320*/  HMMA.16816.F32.BF16 R192, R12.reuse, R28, R236 ;  /* 0x0000001c0cc0723c */ /* 0x040fec00000418ec */
[----:B------:R-:W-:Y:S01]  /*9330*/  HMMA.16816.F32.BF16 R12, R12, R30, R204 ;  /* 0x0000001e0c0c723c */ /* 0x000fe200000418cc */
[----:B------:R-:W-:Y:S05]  /*9340*/  LDSM.16.M88.4 R28, [R219+0x8000] ;  /* 0x00800000db1c783b */ /* 0x000fea0000000200 */
        /* <DEDUP_REMOVED lines=10> */
[C---:B------:R-:W-:Y:S01]  /*93f0*/  HMMA.16816.F32.BF16 R108, R8.reuse, R18, R48 ;  /* 0x00000012086c723c */ /* 0x040fe20000041830 */
[----:B------:R-:W1:Y:S05]  /*9400*/  LDSM.16.M88.4 R16, [R220+0x5000] ;  /* 0x00500000dc10783b */ /* 0x000e6a0000000200 */
[C---:B------:R-:W-:Y:S01]  /*9410*/  HMMA.16816.F32.BF16 R64, R8.reuse, R24, R20 ;  /* 0x000000180840723c */ /* 0x040fe20000041814 */
[----:B------:R-:W-:Y:S05]  /*9420*/  LDSM.16.M88.4 R20, [R217+0x8800] ;  /* 0x00880000d914783b */ /* 0x000fea0000000200 */
[C---:B------:R-:W-:Y:S01]  /*9430*/  HMMA.16816.F32.BF16 R60, R8.reuse, R26, R36 ;  /* 0x0000001a083c723c */ /* 0x040fe20000041824 */
[----:B------:R-:W2:Y:S04]  /*9440*/  LDSM.16.M88.4 R24, [R217+0x8400] ;  /* 0x00840000d918783b */ /* 0x000ea80000000200 */
[----:B------:R-:W3:Y:S01]  /*9450*/  LDSM.16.M88.4 R36, [R217+0x8c00] ;  /* 0x008c0000d924783b */ /* 0x000ee20000000200 */
[C---:B------:R-:W-:Y:S06]  /*9460*/  HMMA.16816.F32.BF16 R48, R8.reuse, R44, R192 ;  /* 0x0000002c0830723c */ /* 0x040fec00000418c0 */
[C---:B------:R-:W-:Y:S06]  /*9470*/  HMMA.16816.F32.BF16 R56, R8.reuse, R40, R180 ;  /* 0x000000280838723c */ /* 0x040fec00000418b4 */
[C---:B------:R-:W-:Y:S06]  /*9480*/  HMMA.16816.F32.BF16 R52, R8.reuse, R42, R184 ;  /* 0x0000002a0834723c */ /* 0x040fec00000418b8 */
[----:B------:R-:W-:Y:S01]  /*9490*/  HMMA.16816.F32.BF16 R44, R8, R46, R12 ;  /* 0x0000002e082c723c */ /* 0x000fe2000004180c */
[----:B------:R-:W4:Y:S04]  /*94a0*/  LDSM.16.M88.4 R12, [R221+0x4000] ;  /* 0x00400000dd0c783b */ /* 0x000f280000000200 */
[----:B------:R-:W4:Y:S01]  /*94b0*/  LDSM.16.M88.4 R8, [R221+0x5000] ;  /* 0x00500000dd08783b */ /* 0x000f220000000200 */
[-C--:B-1----:R-:W-:Y:S06]  /*94c0*/  HMMA.16816.F32.BF16 R180, R16, R32.reuse, R200 ;  /* 0x0000002010b4723c */ /* 0x082fec00000418c8 */
[C---:B------:R-:W-:Y:S06]  /*94d0*/  HMMA.16816.F32.BF16 R40, R4.reuse, R32, R176 ;  /* 0x000000200428723c */ /* 0x040fec00000418b0 */
[C---:B------:R-:W-:Y:S06]  /*94e0*/  HMMA.16816.F32.BF16 R108, R4.reuse, R34, R108 ;  /* 0x00000022046c723c */ /* 0x040fec000004186c */
[C---:B--2---:R-:W-:Y:S06]  /*94f0*/  HMMA.16816.F32.BF16 R64, R4.reuse, R24, R64 ;  /* 0x000000180440723c */ /* 0x044fec0000041840 */
[C---:B------:R-:W-:Y:S06]  /*9500*/  HMMA.16816.F32.BF16 R184, R4.reuse, R26, R60 ;  /* 0x0000001a04b8723c */ /* 0x040fec000004183c */
[C---:B------:R-:W-:Y:S06]  /*9510*/  HMMA.16816.F32.BF16 R188, R4.reuse, R20, R56 ;  /* 0x0000001404bc723c */ /* 0x040fec0000041838 */
[C---:B------:R-:W-:Y:S06]  /*9520*/  HMMA.16816.F32.BF16 R192, R4.reuse, R22, R52 ;  /* 0x0000001604c0723c */ /* 0x040fec0000041834 */
[C---:B---3--:R-:W-:Y:S06]  /*9530*/  HMMA.16816.F32.BF16 R196, R4.reuse, R36, R48 ;  /* 0x0000002404c4723c */ /* 0x048fec0000041830 */
[----:B------:R-:W-:Y:S01]  /*9540*/  HMMA.16816.F32.BF16 R200, R4, R38, R44 ;  /* 0x0000002604c8723c */ /* 0x000fe2000004182c */
[----:B------:R-:W1:Y:S05]  /*9550*/  LDSM.16.M88.4 R4, [R219+0x8400] ;  /* 0x00840000db04783b */ /* 0x000e6a0000000200 */
[C---:B------:R-:W-:Y:S06]  /*9560*/  HMMA.16816.F32.BF16 R32, R16.reuse, R34, R240 ;  /* 0x000000221020723c */ /* 0x040fec00000418f0 */
[C---:B------:R-:W-:Y:S06]  /*9570*/  HMMA.16816.F32.BF16 R56, R16.reuse, R20, R208 ;  /* 0x000000141038723c */ /* 0x040fec00000418d0 */
[----:B------:R-:W-:Y:S06]  /*9580*/  HMMA.16816.F32.BF16 R60, R16, R22, R204 ;  /* 0x00000016103c723c */ /* 0x000fec00000418cc */
[-C--:B----4-:R-:W-:Y:S06]  /*9590*/  HMMA.16816.F32.BF16 R44, R12, R28.reuse, R40 ;  /* 0x0000001c0c2c723c */ /* 0x090fec0000041828 */
        /* <DEDUP_REMOVED lines=11> */
[----:B-1----:R-:W-:Y:S01]  /*9650*/  HMMA.16816.F32.BF16 R28, R12, R4, R64 ;  /* 0x000000040c1c723c */ /* 0x002fe20000041840 */
[C---:B------:R-:W-:Y:S02]  /*9660*/  ISETP.GE.AND P1, PT, R2.reuse, R229, PT ;  /* 0x000000e50200720c */ /* 0x040fe40003f26270 */
[----:B------:R-:W-:-:S02]  /*9670*/  ISETP.GE.AND P0, PT, R2, R227, PT ;  /* 0x000000e30200720c */ /* 0x000fc40003f06270 */
[C---:B------:R-:W-:Y:S01]  /*9680*/  ISETP.LT.OR P6, PT, R2.reuse, R225, P6 ;  /* 0x000000e10200720c */ /* 0x040fe200037c1670 */
[----:B------:R-:W-:Y:S01]  /*9690*/  HMMA.16816.F32.BF16 R176, R16, R36, R244 ;  /* 0x0000002410b0723c */ /* 0x000fe200000418f4 */
[CC--:B------:R-:W-:Y:S02]  /*96a0*/  ISETP.LT.OR P1, PT, R2.reuse, R224.reuse, P1 ;  /* 0x000000e00200720c */ /* 0x0c0fe40000f21670 */
        /* <DEDUP_REMOVED lines=12> */
[----:B------:R-:W-:Y:S01]  /*9770*/  HMMA.16816.F32.BF16 R16, R16, R38, R248 ;  /* 0x000000261010723c */ /* 0x000fe200000418f8 */
        /* <DEDUP_REMOVED lines=9> */
[----:B------:R-:W-:Y:S02]  /*9810*/  ISETP.GE.AND P5, PT, R3, R229, PT ;  /* 0x000000e50300720c */ /* 0x000fe40003fa6270 */
[----:B------:R-:W-:Y:S02]  /*9820*/  FSEL R106, R41, -INF , !P0 ;  /* 0xff800000296a7808 */ /* 0x000fe40004000000 */
[----:B------:R-:W-:Y:S02]  /*9830*/  ISETP.GE.AND P0, PT, R2, R227, PT ;  /* 0x000000e30200720c */ /* 0x000fe40003f06270 */
[C---:B------:R-:W-:Y:S02]  /*9840*/  ISETP.LT.OR P6, PT, R3.reuse, R226, P6 ;  /* 0x000000e20300720c */ /* 0x040fe400037c1670 */
[CC--:B------:R-:W-:Y:S02]  /*9850*/  ISETP.LT.OR P1, PT, R3.reuse, R223.reuse, P1 ;  /* 0x000000df0300720c */ /* 0x0c0fe40000f21670 */
[----:B------:R-:W-:Y:S01]  /*9860*/  ISETP.LT.OR P5, PT, R3, R224, P5 ;  /* 0x000000e00300720c */ /* 0x000fe20002fa1670 */
[----:B------:R-:W-:Y:S01]  /*9870*/  VIADD R3, R0, 0x10 ;  /* 0x0000001000037836 */ /* 0x000fe20000000000 */
[----:B------:R-:W-:-:S02]  /*9880*/  ISETP.LT.OR P0, PT, R2, R223, P0 ;  /* 0x000000df0200720c */ /* 0x000fc40000701670 */
[----:B------:R-:W-:Y:S02]  /*9890*/  FSEL R105, R40, -INF , !P6 ;  /* 0xff80000028697808 */ /* 0x000fe40007000000 */
[----:B------:R-:W-:Y:S02]  /*98a0*/  FSEL R107, R42, -INF , !P1 ;  /* 0xff8000002a6b7808 */ /* 0x000fe40004800000 */
[CC--:B------:R-:W-:Y:S02]  /*98b0*/  ISETP.GE.AND P6, PT, R2.reuse, R230.reuse, PT ;  /* 0x000000e60200720c */ /* 0x0c0fe40003fc6270 */
[C---:B------:R-:W-:Y:S02]  /*98c0*/  ISETP.GE.AND P1, PT, R2.reuse, R229, PT ;  /* 0x000000e50200720c */ /* 0x040fe40003f26270 */
[----:B------:R-:W-:Y:S02]  /*98d0*/  FSEL R55, R43, -INF , !P0 ;  /* 0xff8000002b377808 */ /* 0x000fe40004000000 */
[----:B------:R-:W-:Y:S01]  /*98e0*/  ISETP.GE.AND P0, PT, R3, R230, PT ;  /* 0x000000e60300720c */ /* 0x000fe20003f06270 */
[----:B-1----:R-:W-:Y:S01]  /*98f0*/  HMMA.16816.F32.BF16 R40, R12, R20, R188 ;  /* 0x000000140c28723c */ /* 0x002fe200000418bc */
[----:B------:R-:W-:-:S02]  /*9900*/  ISETP.LT.OR P6, PT, R2, R225, P6 ;  /* 0x000000e10200720c */ /* 0x000fc400037c1670 */
[----:B------:R-:W-:Y:S01]  /*9910*/  ISETP.LT.OR P1, PT, R2, R224, P1 ;  /* 0x000000e00200720c */ /* 0x000fe20000f21670 */
[----:B------:R-:W-:Y:S01]  /*9920*/  VIADD R2, R0, 0x11 ;  /* 0x0000001100027836 */ /* 0x000fe20000000000 */
[----:B------:R-:W-:Y:S02]  /*9930*/  ISETP.LT.OR P0, PT, R3, R225, P0 ;  /* 0x000000e10300720c */ /* 0x000fe40000701670 */
[----:B------:R-:W-:Y:S02]  /*9940*/  FSEL R53, R34, -INF , !P5 ;  /* 0xff80000022357808 */ /* 0x000fe40006800000 */
[----:B------:R-:W-:Y:S02]  /*9950*/  FSEL R52, R33, -INF , !P6 ;  /* 0xff80000021347808 */ /* 0x000fe40007000000 */
[----:B------:R-:W-:Y:S02]  /*9960*/  FSEL R187, R28, -INF , !P0 ;  /* 0xff8000001cbb7808 */ /* 0x000fe40004000000 */
[----:B------:R-:W-:-:S02]  /*9970*/  ISETP.GE.AND P6, PT, R3, R229, PT ;  /* 0x000000e50300720c */ /* 0x000fc40003fc6270 */
[C---:B------:R-:W-:Y:S02]  /*9980*/  ISETP.GE.AND P5, PT, R3.reuse, R228, PT ;  /* 0x000000e40300720c */ /* 0x040fe40003fa6270 */
[C---:B------:R-:W-:Y:S02]  /*9990*/  ISETP.GE.AND P0, PT, R2.reuse, R230, PT ;  /* 0x000000e60200720c */ /* 0x040fe40003f06270 */
[C---:B------:R-:W-:Y:S02]  /*99a0*/  ISETP.LT.OR P6, PT, R3.reuse, R224, P6 ;  /* 0x000000e00300720c */ /* 0x040fe400037c1670 */
[----:B------:R-:W-:Y:S02]  /*99b0*/  ISETP.LT.OR P5, PT, R3, R226, P5 ;  /* 0x000000e20300720c */ /* 0x000fe40002fa1670 */
[----:B------:R-:W-:Y:S02]  /*99c0*/  ISETP.LT.OR P0, PT, R2, R225, P0 ;  /* 0x000000e10200720c */ /* 0x000fe40000701670 */
[----:B------:R-:W-:-:S02]  /*99d0*/  FSEL R54, R35, -INF , !P1 ;  /* 0xff80000023367808 */ /* 0x000fc40004800000 */
[----:B------:R-:W-:Y:S01]  /*99e0*/  ISETP.GE.AND P1, PT, R3, R227, PT ;  /* 0x000000e30300720c */ /* 0x000fe20003f26270 */
[----:B------:R-:W-:Y:S01]  /*99f0*/  HMMA.16816.F32.BF16 R32, R8, R20, R56 ;  /* 0x000000140820723c */ /* 0x000fe20000041838 */
[----:B------:R-:W-:Y:S02]  /*9a00*/  FSEL R204, R30, -INF , !P6 ;  /* 0xff8000001ecc7808 */ /* 0x000fe40007000000 */
[----:B------:R-:W-:Y:S02]  /*9a10*/  FSEL R208, R24, -INF , !P5 ;  /* 0xff80000018d07808 */ /* 0x000fe40006800000 */
[----:B------:R-:W-:Y:S02]  /*9a20*/  FSEL R186, R29, -INF , !P0 ;  /* 0xff8000001dba7808 */ /* 0x000fe40004000000 */
[C---:B------:R-:W-:Y:S02]  /*9a30*/  ISETP.GE.AND P6, PT, R2.reuse, R229, PT ;  /* 0x000000e50200720c */ /* 0x040fe40003fc6270 */
[----:B------:R-:W-:-:S02]  /*9a40*/  ISETP.GE.AND P5, PT, R2, R228, PT ;  /* 0x000000e40200720c */ /* 0x000fc40003fa6270 */
[----:B------:R-:W-:Y:S02]  /*9a50*/  ISETP.GE.AND P0, PT, R2, R227, PT ;  /* 0x000000e30200720c */ /* 0x000fe40003f06270 */
[-C--:B------:R-:W-:Y:S01]  /*9a60*/  ISETP.LT.OR P1, PT, R3, R223.reuse, P1 ;  /* 0x000000df0300720c */ /* 0x080fe20000f21670 */
        /* <DEDUP_REMOVED lines=39> */
[CC--:B------:R-:W-:Y:S02]  /*9ce0*/  ISETP.LT.OR P1, PT, R3.reuse, R225.reuse, P0 ;  /* 0x000000e10300720c */ /* 0x0c0fe40000721670 */
        /* <DEDUP_REMOVED lines=8> */
[CC--:B------:R-:W-:Y:S01]  /*9d70*/  ISETP.GE.AND P1, PT, R3.reuse, R227.reuse, PT ;  /* 0x000000e30300720c */ /* 0x0c0fe20003f26270 */
[----:B------:R-:W-:Y:S01]  /*9d80*/  STL [R1+0x10], R37 ;  /* 0x0000102501007387 */ /* 0x000fe20000100800 */
        /* <DEDUP_REMOVED lines=49> */
[----:B------:R-:W-:Y:S02]  /*a0a0*/  FSEL R194, R23, -INF , !P1 ;  /* 0xff80000017c27808 */ /* 0x000fe40004800000 */
[C---:B------:R-:W-:Y:S02]  /*a0b0*/  ISETP.GE.AND P1, PT, R3.reuse, R227, PT ;  /* 0x000000e30300720c */ /* 0x040fe40003f26270 */
[C---:B------:R-:W-:Y:S02]  /*a0c0*/  ISETP.LT.OR P6, PT, R3.reuse, R224, P6 ;  /* 0x000000e00300720c */ /* 0x040fe400037c1670 */
[C---:B------:R-:W-:Y:S02]  /*a0d0*/  ISETP.LT.OR P5, PT, R3.reuse, R226, P5 ;  /* 0x000000e20300720c */ /* 0x040fe40002fa1670 */
[----:B------:R-:W-:Y:S02]  /*a0e0*/  ISETP.LT.OR P0, PT, R2, R225, P0 ;  /* 0x000000e10200720c */ /* 0x000fe40000701670 */
[----:B------:R-:W-:-:S02]  /*a0f0*/  ISETP.LT.OR P1, PT, R3, R223, P1 ;  /* 0x000000df0300720c */ /* 0x000fc40000f21670 */
[----:B------:R-:W-:Y:S02]  /*a100*/  FSEL R4, R46, -INF , !P6 ;  /* 0xff8000002e047808 */ /* 0x000fe40007000000 */
[----:B------:R-:W-:Y:S02]  /*a110*/  FSEL R3, R28, -INF , !P5 ;  /* 0xff8000001c037808 */ /* 0x000fe40006800000 */
[----:B------:R-:W-:Y:S01]  /*a120*/  FSEL R251, R45, -INF , !P0 ;  /* 0xff8000002dfb7808 */ /* 0x000fe20004000000 */
[----:B------:R-:W-:Y:S01]  /*a130*/  STL [R1+0x1c], R4 ;  /* 0x00001c0401007387 */ /* 0x000fe20000100800 */
[C---:B------:R-:W-:Y:S02]  /*a140*/  ISETP.GE.AND P6, PT, R2.reuse, R229, PT ;  /* 0x000000e50200720c */ /* 0x040fe40003fc6270 */
[C---:B------:R-:W-:Y:S01]  /*a150*/  ISETP.GE.AND P5, PT, R2.reuse, R228, PT ;  /* 0x000000e40200720c */ /* 0x040fe20003fa6270 */
[----:B------:R1:W-:Y:S01]  /*a160*/  STL [R1+0x4], R3 ;  /* 0x0000040301007387 */ /* 0x0003e20000100800 */
[----:B------:R-:W-:-:S02]  /*a170*/  ISETP.GE.AND P0, PT, R2, R227, PT ;  /* 0x000000e30200720c */ /* 0x000fc40003f06270 */
[C---:B------:R-:W-:Y:S02]  /*a180*/  ISETP.LT.OR P6, PT, R2.reuse, R224, P6 ;  /* 0x000000e00200720c */ /* 0x040fe400037c1670 */
[C---:B------:R-:W-:Y:S02]  /*a190*/  ISETP.LT.OR P5, PT, R2.reuse, R226, P5 ;  /* 0x000000e20200720c */ /* 0x040fe40002fa1670 */
[----:B------:R-:W-:Y:S01]  /*a1a0*/  ISETP.LT.OR P0, PT, R2, R223, P0 ;  /* 0x000000df0200720c */ /* 0x000fe20000701670 */
[C---:B------:R-:W-:Y:S01]  /*a1b0*/  VIADD R2, R0.reuse, 0x38 ;  /* 0x0000003800027836 */ /* 0x040fe20000000000 */
[----:B------:R-:W-:Y:S01]  /*a1c0*/  FSEL R248, R29, -INF , !P5 ;  /* 0xff8000001df87808 */ /* 0x000fe20006800000 */
[----:B------:R-:W-:Y:S01]  /*a1d0*/  VIADD R0, R0, 0x39 ;  /* 0x0000003900007836 */ /* 0x000fe20000000000 */
[----:B------:R-:W-:Y:S02]  /*a1e0*/  FSEL R250, R30, -INF , !P1 ;  /* 0xff8000001efa7808 */ /* 0x000fe40004800000 */
[----:B------:R-:W-:-:S02]  /*a1f0*/  ISETP.GE.AND P5, PT, R2, R228, PT ;  /* 0x000000e40200720c */ /* 0x000fc40003fa6270 */
[----:B------:R-:W-:Y:S02]  /*a200*/  FSEL R249, R31, -INF , !P0 ;  /* 0xff8000001ff97808 */ /* 0x000fe40004000000 */
[C---:B------:R-:W-:Y:S02]  /*a210*/  ISETP.GE.AND P0, PT, R2.reuse, R229, PT ;  /* 0x000000e50200720c */ /* 0x040fe40003f06270 */
[C---:B------:R-:W-:Y:S02]  /*a220*/  ISETP.GE.AND P1, PT, R2.reuse, R227, PT ;  /* 0x000000e30200720c */ /* 0x040fe40003f26270 */
[C---:B------:R-:W-:Y:S02]  /*a230*/  ISETP.LT.OR P5, PT, R2.reuse, R226, P5 ;  /* 0x000000e20200720c */ /* 0x040fe40002fa1670 */
[----:B------:R-:W-:Y:S02]  /*a240*/  ISETP.LT.OR P0, PT, R2, R224, P0 ;  /* 0x000000e00200720c */ /* 0x000fe40000701670 */
[----:B-1----:R-:W-:-:S02]  /*a250*/  FSEL R3, R47, -INF , !P6 ;  /* 0xff8000002f037808 */ /* 0x002fc40007000000 */
[C---:B------:R-:W-:Y:S02]  /*a260*/  ISETP.GE.AND P6, PT, R2.reuse, R230, PT ;  /* 0x000000e60200720c */ /* 0x040fe40003fc6270 */
[C---:B------:R-:W-:Y:S01]  /*a270*/  ISETP.LT.OR P1, PT, R2.reuse, R223, P1 ;  /* 0x000000df0200720c */ /* 0x040fe20000f21670 */
[----:B------:R1:W-:Y:S01]  /*a280*/  STL [R1+0x18], R3 ;  /* 0x0000180301007387 */ /* 0x0003e20000100800 */
[----:B------:R-:W-:Y:S02]  /*a290*/  ISETP.LT.OR P6, PT, R2, R225, P6 ;  /* 0x000000e10200720c */ /* 0x000fe400037c1670 */
[----:B------:R-:W-:Y:S02]  /*a2a0*/  FSEL R245, R8, -INF , !P5 ;  /* 0xff80000008f57808 */ /* 0x000fe40006800000 */
[----:B------:R-:W-:Y:S02]  /*a2b0*/  ISETP.GE.AND P5, PT, R0, R229, PT ;  /* 0x000000e50000720c */ /* 0x000fe40003fa6270 */
[----:B------:R-:W-:-:S02]  /*a2c0*/  FSEL R243, R12, -INF , !P6 ;  /* 0xff8000000cf37808 */ /* 0x000fc40007000000 */
[----:B------:R-:W-:Y:S02]  /*a2d0*/  FSEL R199, R14, -INF , !P0 ;  /* 0xff8000000ec77808 */ /* 0x000fe40004000000 */
[----:B------:R-:W-:Y:S02]  /*a2e0*/  FSEL R247, R10, -INF , !P1 ;  /* 0xff8000000af77808 */ /* 0x000fe40004800000 */
[C---:B------:R-:W-:Y:S02]  /*a2f0*/  ISETP.GE.AND P6, PT, R0.reuse, R230, PT ;  /* 0x000000e60000720c */ /* 0x040fe40003fc6270 */
[C---:B------:R-:W-:Y:S02]  /*a300*/  ISETP.GE.AND P0, PT, R0.reuse, R228, PT ;  /* 0x000000e40000720c */ /* 0x040fe40003f06270 */
[C---:B------:R-:W-:Y:S02]  /*a310*/  ISETP.GE.AND P1, PT, R0.reuse, R227, PT ;  /* 0x000000e30000720c */ /* 0x040fe40003f26270 */
[----:B------:R-:W-:-:S02]  /*a320*/  ISETP.LT.OR P5, PT, R0, R224, P5 ;  /* 0x000000e00000720c */ /* 0x000fc40002fa1670 */
[C---:B------:R-:W-:Y:S02]  /*a330*/  ISETP.LT.OR P0, PT, R0.reuse, R226, P0 ;  /* 0x000000e20000720c */ /* 0x040fe40000701670 */
[C---:B------:R-:W-:Y:S02]  /*a340*/  ISETP.LT.OR P6, PT, R0.reuse, R225, P6 ;  /* 0x000000e10000720c */ /* 0x040fe400037c1670 */
[----:B------:R-:W-:Y:S02]  /*a350*/  ISETP.LT.OR P1, PT, R0, R223, P1 ;  /* 0x000000df0000720c */ /* 0x000fe40000f21670 */
[----:B------:R-:W-:Y:S02]  /*a360*/  FSEL R0, R15, -INF , !P5 ;  /* 0xff8000000f007808 */ /* 0x000fe40006800000 */
[----:B------:R-:W-:Y:S02]  /*a370*/  FSEL R244, R9, -INF , !P0 ;  /* 0xff80000009f47808 */ /* 0x000fe40004000000 */
[----:B------:R-:W-:Y:S01]  /*a380*/  PLOP3.LUT P0, PT, PT, PT, UP0, 0x40, 0x0 ;  /* 0x000000000000781c */ /* 0x000fe20003f0e808 */
[----:B------:R1:W-:Y:S01]  /*a390*/  STL [R1+0x14], R0 ;  /* 0x0000140001007387 */ /* 0x0003e20000100800 */
[----:B------:R-:W-:-:S02]  /*a3a0*/  FSEL R246, R11, -INF , !P1 ;  /* 0xff8000000bf67808 */ /* 0x000fc40004800000 */
[----:B------:R-:W-:-:S09]  /*a3b0*/  FSEL R242, R13, -INF , !P6 ;  /* 0xff8000000df27808 */ /* 0x000fd20007000000 */
[----:B------:R-:W-:Y:S05]  /*a3c0*/  @P0 BRA `(.L_x_471) ;  /* 0x0000000400140947 */ /* 0x000fea0003800000 */
[----:B------:R-:W2:Y:S04]  /*a3d0*/  LDL.64 R56, [R1+0xb0] ;  /* 0x0000b00001387983 */ /* 0x000ea80000100a00 */
[----:B------:R-:W3:Y:S01]  /*a3e0*/  LDL.64 R182, [R1+0xa8] ;  /* 0x0000a80001b67983 */ /* 0x000ee20000100a00 */
[----:B------:R-:W-:Y:S01]  /*a3f0*/  UIADD3 UR6, UR18, -0x3, URZ ;  /* 0xfffffffd12067890 */ /* 0x000fe2000fffe03f */
[----:B------:R-:W4:Y:S01]  /*a400*/  @!P4 LDC.64 R14, c[0x0][0x218] ;  /* 0x00008600ff0ecb82 */ /* 0x000f220000000a00 */
        /* <DEDUP_REMOVED lines=9> */
[----:B-1----:R-:W-:-:S02]  /*a4a0*/  IMAD.U32 R0, RZ, RZ, UR20 ;  /* 0x00000014ff007e24 */ /* 0x002fc4000f8e00ff */
[----:B------:R-:W-:Y:S01]  /*a4b0*/  IMAD.U32 R2, RZ, RZ, UR20 ;  /* 0x00000014ff027e24 */ /* 0x000fe2000f8e00ff */
[----:B------:R-:W-:Y:S01]  /*a4c0*/  UIADD3 UR4, UR21, UR4, URZ ;  /* 0x0000000415047290 */ /* 0x000fe2000fffe03f */
[----:B------:R-:W1:Y:S05]  /*a4d0*/  @!P2 LDC.64 R8, c[0x0][0x218] ;  /* 0x00008600ff08ab82 */ /* 0x000e6a0000000a00 */
[----:B------:R-:W-:-:S03]  /*a4e0*/  IMAD.U32 R3, RZ, RZ, UR4 ;  /* 0x00000004ff037e24 */ /* 0x000fc6000f8e00ff */
[----:B------:R-:W1:Y:S08]  /*a4f0*/  @!P4 LDC.64 R12, c[0x0][0x218] ;  /* 0x00008600ff0ccb82 */ /* 0x000e700000000a00 */
[----:B------:R-:W1:Y:S01]  /*a500*/  @!P3 LDC.64 R6, c[0x0][0x218] ;  /* 0x00008600ff06bb82 */ /* 0x000e620000000a00 */
[----:B--2---:R-:W-:-:S04]  /*a510*/  LEA R0, P0, R0, R56, 0x6 ;  /* 0x0000003800007211 */ /* 0x004fc800078030ff */
[----:B---3--:R-:W-:Y:S02]  /*a520*/  LEA.HI.X R3, R2, R183, R3, 0x6, P0 ;  /* 0x000000b702037211 */ /* 0x008fe400000f3403 */
[C---:B----4-:R-:W-:Y:S02]  /*a530*/  @!P4 LEA R14, P1, R0.reuse, R14, 0x1 ;  /* 0x0000000e000ec211 */ /* 0x050fe400078208ff */
[C---:B-----5:R-:W-:Y:S02]  /*a540*/  @!P3 LEA R10, P0, R0.reuse, R10, 0x1 ;  /* 0x0000000a000ab211 */ /* 0x060fe400078008ff */
[C---:B------:R-:W-:Y:S02]  /*a550*/  IADD3 R2, P6, R0.reuse, UR26, RZ ;  /* 0x0000001a00027c10 */ /* 0x040fe4000ffde0ff */
[C---:B------:R-:W-:Y:S02]  /*a560*/  @!P4 LEA.HI.X R15, R0.reuse, R15, R3, 0x1, P1 ;  /* 0x0000000f000fc211 */ /* 0x040fe400008f0c03 */
[----:B-1----:R-:W-:-:S02]  /*a570*/  @!P2 LEA R8, P1, R0, R8, 0x1 ;  /* 0x000000080008a211 */ /* 0x002fc400078208ff */
        /* <DEDUP_REMOVED lines=40> */
.L_x_473:
[----:B------:R-:W-:Y:S05]  /*a800*/  BSYNC B0 ;  /* 0x0000000000007941 */ /* 0x000fea0003800000 */
.L_x_472:
[----:B------:R-:W0:Y:S02]  /*a810*/  LDGDEPBAR ;  /* 0x00000000000079af */ /* 0x000e240000000000 */
.L_x_471:
[----:B-1----:R-:W3:Y:S04]  /*a820*/  LDL R0, [R1+0x48] ;  /* 0x0000480001007983 */ /* 0x002ee80000100800 */
[----:B------:R-:W4:Y:S04]  /*a830*/  LDL R14, [R1+0x4c] ;  /* 0x00004c00010e7983 */ /* 0x000f280000100800 */
[----:B------:R-:W4:Y:S04]  /*a840*/  LDL R3, [R1+0x80] ;  /* 0x0000800001037983 */ /* 0x000f280000100800 */
[----:B------:R-:W4:Y:S04]  /*a850*/  LDL R2, [R1+0x44] ;  /* 0x0000440001027983 */ /* 0x000f280000100800 */
[----:B------:R-:W-:Y:S04]  /*a860*/  STL [R1+0xf0], R230 ;  /* 0x0000f0e601007387 */ /* 0x000fe80000100800 */
[----:B------:R-:W-:Y:S04]  /*a870*/  STL [R1+0xec], R229 ;  /* 0x0000ece501007387 */ /* 0x000fe80000100800 */
[----:B------:R1:W-:Y:S04]  /*a880*/  STL [R1+0xe8], R228 ;  /* 0x0000e8e401007387 */ /* 0x0003e80000100800 */
[----:B------:R-:W-:Y:S04]  /*a890*/  STL [R1+0xe4], R227 ;  /* 0x0000e4e301007387 */ /* 0x000fe80000100800 */
[----:B------:R-:W-:Y:S04]  /*a8a0*/  STL [R1+0xe0], R226 ;  /* 0x0000e0e201007387 */ /* 0x000fe80000100800 */
[----:B------:R2:W-:Y:S04]  /*a8b0*/  STL [R1+0xdc], R225 ;  /* 0x0000dce101007387 */ /* 0x0005e80000100800 */
[----:B------:R2:W-:Y:S04]  /*a8c0*/  STL [R1+0xd8], R224 ;  /* 0x0000d8e001007387 */ /* 0x0005e80000100800 */
[----:B------:R-:W-:Y:S04]  /*a8d0*/  STL [R1+0xd4], R223 ;  /* 0x0000d4df01007387 */ /* 0x000fe80000100800 */
[----:B------:R2:W-:Y:S04]  /*a8e0*/  STL [R1+0xd0], R222 ;  /* 0x0000d0de01007387 */ /* 0x0005e80000100800 */
[----:B------:R-:W-:Y:S04]  /*a8f0*/  STL [R1+0xcc], R221 ;  /* 0x0000ccdd01007387 */ /* 0x000fe80000100800 */
[----:B------:R-:W-:Y:S04]  /*a900*/  STL [R1+0xc8], R220 ;  /* 0x0000c8dc01007387 */ /* 0x000fe80000100800 */
[----:B------:R-:W-:Y:S04]  /*a910*/  STL [R1+0xc4], R219 ;  /* 0x0000c4db01007387 */ /* 0x000fe80000100800 */
[----:B------:R-:W-:Y:S04]  /*a920*/  STL [R1+0xc0], R217 ;  /* 0x0000c0d901007387 */ /* 0x000fe80000100800 */
[----:B-1----:R-:W4:Y:S04]  /*a930*/  LDL.LU R228, [R1+0x4] ;  /* 0x0000040001e47983 */ /* 0x002f280000300800 */
[----:B--2---:R-:W2:Y:S04]  /*a940*/  LDL.LU R225, [R1+0x1c] ;  /* 0x00001c0001e17983 */ /* 0x004ea80000300800 */
[----:B------:R-:W2:Y:S04]  /*a950*/  LDL.LU R224, [R1+0x18] ;  /* 0x0000180001e07983 */ /* 0x000ea80000300800 */
[----:B------:R-:W2:Y:S04]  /*a960*/  LDL.LU R222, [R1+0x14] ;  /* 0x0000140001de7983 */ /* 0x000ea80000300800 */
[----:B------:R-:W2:Y:S01]  /*a970*/  LDL R15, [R1+0x84] ;  /* 0x00008400010f7983 */ /* 0x000ea20000100800 */
[----:B------:R-:W-:Y:S01]  /*a980*/  USHF.L.U32 UR4, UR17, 0x1, URZ ;  /* 0x0000000111047899 */ /* 0x000fe2000800063f */
[C---:B------:R-:W-:Y:S01]  /*a990*/  IADD3 R13, R233.reuse, -0x4498517b, RZ ;  /* 0xbb67ae85e90d7810 */ /* 0x040fe20007ffe0ff */
[C---:B------:R-:W-:Y:S01]  /*a9a0*/  VIADD R201, R232.reuse, 0x3c6ef372 ;  /* 0x3c6ef372e8c97836 */ /* 0x040fe20000000000 */
[C---:B------:R-:W-:Y:S01]  /*a9b0*/  IADD3 R202, R233.reuse, 0x76cf5d0a, RZ ;  /* 0x76cf5d0ae9ca7810 */ /* 0x040fe20007ffe0ff */
[----:B------:R-:W-:Y:S01]  /*a9c0*/  VIADD R203, R233, 0x32370b8f ;  /* 0x32370b8fe9cb7836 */ /* 0x000fe20000000000 */
[C---:B------:R-:W-:Y:S01]  /*a9d0*/  IADD3 R237, R232.reuse, 0x78dde6e4, RZ ;  /* 0x78dde6e4e8ed7810 */ /* 0x040fe20007ffe0ff */
[----:B------:R-:W-:-:S02]  /*a9e0*/  VIADD R213, R232, 0xdaa66d2b ;  /* 0xdaa66d2be8d57836 */ /* 0x000fc40000000000 */
[----:B------:R-:W-:Y:S02]  /*a9f0*/  VIADD R238, R233, 0xed9eba14 ;  /* 0xed9eba14e9ee7836 */ /* 0x000fe40000000000 */
[----:B------:R-:W-:Y:S01]  /*aa00*/  IMAD.MOV.U32 R227, RZ, RZ, R180 ;  /* 0x000000ffffe37224 */ /* 0x000fe200078e00b4 */
[----:B------:R-:W-:Y:S01]  /*aa10*/  IADD3 R214, R232, -0x4ab325aa, RZ ;  /* 0xb54cda56e8d67810 */ /* 0x000fe20007ffe0ff */
[----:B------:R-:W-:Y:S02]  /*aa20*/  IMAD.MOV.U32 R197, RZ, RZ, R36 ;  /* 0x000000ffffc57224 */ /* 0x000fe400078e0024 */
[----:B------:R-:W-:Y:S02]  /*aa30*/  IMAD.MOV.U32 R51, RZ, RZ, R235 ;  /* 0x000000ffff337224 */ /* 0x000fe400078e00eb */
[----:B---3--:R-:W-:-:S05]  /*aa40*/  IMAD.WIDE.U32 R60, R0, -0x326172a9, RZ ;  /* 0xcd9e8d57003c7825 */ /* 0x008fca00078e00ff */
[----:B----4-:R-:W-:Y:S01]  /*aa50*/  LOP3.LUT R0, R61, R14, RZ, 0x3c, !PT ;  /* 0x0000000e3d007212 */ /* 0x010fe200078e3cff */
[----:B------:R-:W-:-:S04]  /*aa60*/  IMAD.WIDE.U32 R34, R3, -0x2daee0ad, RZ ;  /* 0xd2511f5303227825 */ /* 0x000fc800078e00ff */
[----:B------:R-:W-:Y:S01]  /*aa70*/  IMAD.WIDE.U32 R46, R0, -0x2daee0ad, RZ ;  /* 0xd2511f53002e7825 */ /* 0x000fe200078e00ff */
[----:B------:R-:W-:-:S04]  /*aa80*/  LOP3.LUT R4, R35, UR4, R233, 0x96, !PT ;  /* 0x0000000423047c12 */ /* 0x000fc8000f8e96e9 */
[----:B------:R-:W-:Y:S01]  /*aa90*/  LOP3.LUT R0, R47, R34, R13, 0x96, !PT ;  /* 0x000000222f007212 */ /* 0x000fe200078e960d */
[----:B------:R-:W-:Y:S02]  /*aaa0*/  VIADD R47, R232, 0x9e3779b9 ;  /* 0x9e3779b9e82f7836 */ /* 0x000fe40000000000 */
[----:B------:R-:W-:-:S04]  /*aab0*/  IMAD.WIDE.U32 R4, R4, -0x326172a9, RZ ;  /* 0xcd9e8d5704047825 */ /* 0x000fc800078e00ff */
[----:B------:R-:W-:-:S04]  /*aac0*/  IMAD.WIDE.U32 R38, R0, -0x326172a9, RZ ;  /* 0xcd9e8d5700267825 */ /* 0x000fc800078e00ff */
[----:B------:R-:W-:Y:S01]  /*aad0*/  IMAD.MOV.U32 R192, RZ, RZ, R2 ;  /* 0x000000ffffc07224 */ /* 0x000fe200078e0002 */
[----:B------:R-:W-:Y:S02]  /*aae0*/  LOP3.LUT R2, R5, R60, R47, 0x96, !PT ;  /* 0x0000003c05027212 */ /* 0x000fe400078e962f */
[----:B------:R-:W-:-:S03]  /*aaf0*/  LOP3.LUT R8, R39, R4, R201, 0x96, !PT ;  /* 0x0000000427087212 */ /* 0x000fc600078e96c9 */
[----:B------:R-:W-:-:S04]  /*ab00*/  IMAD.WIDE.U32 R2, R2, -0x2daee0ad, RZ ;  /* 0xd2511f5302027825 */ /* 0x000fc800078e00ff */
[----:B------:R-:W-:Y:S01]  /*ab10*/  IMAD.WIDE.U32 R8, R8, -0x2daee0ad, RZ ;  /* 0xd2511f5308087825 */ /* 0x000fe200078e00ff */
[----:B------:R-:W-:-:S04]  /*ab20*/  LOP3.LUT R3, R3, R46, R202, 0x96, !PT ;  /* 0x0000002e03037212 */ /* 0x000fc800078e96ca */
[----:B------:R-:W-:Y:S01]  /*ab30*/  LOP3.LUT R0, R9, R2, R203, 0x96, !PT ;  /* 0x0000000209007212 */ /* 0x000fe200078e96cb */
[----:B------:R-:W-:-:S04]  /*ab40*/  IMAD.WIDE.U32 R2, R3, -0x326172a9, RZ ;  /* 0xcd9e8d5703027825 */ /* 0x000fc800078e00ff */
[----:B------:R-:W-:Y:S01]  /*ab50*/  IMAD.WIDE.U32 R32, R0, -0x326172a9, RZ ;  /* 0xcd9e8d5700207825 */ /* 0x000fe200078e00ff */
[----:B------:R-:W-:Y:S02]  /*ab60*/  LOP3.LUT R6, R3, R38, R213, 0x96, !PT ;  /* 0x0000002603067212 */ /* 0x000fe400078e96d5 */
[----:B------:R-:W-:Y:S02]  /*ab70*/  FMNMX.FTZ R0, R104, R100, !PT ;  /* 0x0000006468007209 */ /* 0x000fe40007810000 */
[----:B------:R-:W-:Y:S01]  /*ab80*/  LOP3.LUT R2, R33, R2, R237, 0x96, !PT ;  /* 0x0000000221027212 */ /* 0x000fe200078e96ed */
[----:B------:R-:W-:Y:S01]  /*ab90*/  IMAD.WIDE.U32 R6, R6, -0x2daee0ad, RZ ;  /* 0xd2511f5306067825 */ /* 0x000fe200078e00ff */
[----:B------:R-:W-:-:S03]  /*aba0*/  FMNMX.FTZ R0, R65, R0, !PT ;  /* 0x0000000041007209 */ /* 0x000fc60007810000 */
[----:B------:R-:W-:Y:S01]  /*abb0*/  IMAD.WIDE.U32 R26, R2, -0x2daee0ad, RZ ;  /* 0xd2511f53021a7825 */ /* 0x000fe200078e00ff */
[----:B------:R-:W-:-:S04]  /*abc0*/  FMNMX.FTZ R0, R64, R0, !PT ;  /* 0x0000000040007209 */ /* 0x000fc80007810000 */
[----:B------:R-:W-:Y:S02]  /*abd0*/  LOP3.LUT R2, R27, R6, R192, 0x96, !PT ;  /* 0x000000061b027212 */ /* 0x000fe400078e96c0 */
[----:B------:R-:W-:-:S03]  /*abe0*/  FMNMX.FTZ R0, R52, R0, !PT ;  /* 0x0000000034007209 */ /* 0x000fc60007810000 */
[----:B------:R-:W-:Y:S01]  /*abf0*/  IMAD.WIDE.U32 R2, R2, -0x326172a9, RZ ;  /* 0xcd9e8d5702027825 */ /* 0x000fe200078e00ff */
[----:B------:R-:W-:Y:S02]  /*ac00*/  FMNMX.FTZ R9, R187, R0, !PT ;  /* 0x00000000bb097209 */ /* 0x000fe40007810000 */
[----:B------:R-:W-:Y:S02]  /*ac10*/  LOP3.LUT R0, R2, 0xffff, RZ, 0xc0, !PT ;  /* 0x0000ffff02007812 */ /* 0x000fe400078ec0ff */
[----:B------:R-:W-:Y:S02]  /*ac20*/  SHF.R.U32.HI R6, RZ, 0x10, R2 ;  /* 0x00000010ff067819 */ /* 0x000fe40000011602 */
[----:B------:R-:W-:Y:S02]  /*ac30*/  FMNMX.FTZ R10, R186, R9, !PT ;  /* 0x00000009ba0a7209 */ /* 0x000fe40007810000 */
[----:B------:R-:W-:Y:S02]  /*ac40*/  LOP3.LUT R11, R2, 0xff, RZ, 0xc0, !PT ;  /* 0x000000ff020b7812 */ /* 0x000fe400078ec0ff */
[----:B------:R-:W-:-:S02]  /*ac50*/  SHF.R.U32.HI R9, RZ, 0x8, R0 ;  /* 0x00000008ff097819 */ /* 0x000fc40000011600 */
[----:B------:R-:W-:Y:S02]  /*ac60*/  LOP3.LUT R6, R6, 0xff, RZ, 0xc0, !PT ;  /* 0x000000ff06067812 */ /* 0x000fe400078ec0ff */
[----:B------:R-:W-:Y:S02]  /*ac70*/  SHF.R.U32.HI R2, RZ, 0x18, R2 ;  /* 0x00000018ff027819 */ /* 0x000fe40000011602 */
[----:B------:R-:W-:Y:S02]  /*ac80*/  FMNMX.FTZ R0, R184, R10, !PT ;  /* 0x0000000ab8007209 */ /* 0x000fe40007810000 */
[----:B------:R-:W-:Y:S02]  /*ac90*/  LOP3.LUT R12, R7, R8, R238, 0x96, !PT ;  /* 0x00000008070c7212 */ /* 0x000fe400078e96ee */
[----:B------:R-:W-:Y:S02]  /*aca0*/  PRMT R19, R6, 0x5410, R2 ;  /* 0x0000541006137816 */ /* 0x000fe40000000002 */
        /* <DEDUP_REMOVED lines=26> */
[----:B------:R-:W-:Y:S01]  /*ae50*/  IMAD.WIDE.U32 R24, R12, -0x326172a9, RZ ;  /* 0xcd9e8d570c187825 */ /* 0x000fe200078e00ff */
[----:B------:R-:W-:Y:S02]  /*ae60*/  FMNMX.FTZ R2, R190, R2, !PT ;  /* 0x00000002be027209 */ /* 0x000fe40007810000 */
[----:B------:R-:W-:Y:S02]  /*ae70*/  FMNMX.FTZ R8, R206, R0, !PT ;  /* 0x00000000ce087209 */ /* 0x000fe40007810000 */
[----:B------:R-:W-:Y:S02]  /*ae80*/  FMNMX.FTZ R0, R243, R6, !PT ;  /* 0x00000006f3007209 */ /* 0x000fe40007810000 */
[----:B------:R-:W-:Y:S02]  /*ae90*/  FMNMX.FTZ R7, R185, R7, !PT ;  /* 0x00000007b9077209 */ /* 0x000fe40007810000 */
[----:B------:R-:W-:-:S02]  /*aea0*/  FMNMX.FTZ R6, R205, R2, !PT ;  /* 0x00000002cd067209 */ /* 0x000fc40007810000 */
[----:B------:R-:W-:Y:S02]  /*aeb0*/  LOP3.LUT R2, R3, R24, R214, 0x96, !PT ;  /* 0x0000001803027212 */ /* 0x000fe400078e96d6 */
[----:B------:R-:W-:Y:S02]  /*aec0*/  FMNMX.FTZ R0, R242, R0, !PT ;  /* 0x00000000f2007209 */ /* 0x000fe40007810000 */
[----:B------:R-:W-:Y:S02]  /*aed0*/  FMNMX.FTZ R3, R191, R8, !PT ;  /* 0x00000008bf037209 */ /* 0x000fe40007810000 */
[----:B------:R-:W-:Y:S02]  /*aee0*/  FMNMX.FTZ R7, R197, R7, !PT ;  /* 0x00000007c5077209 */ /* 0x000fe40007810000 */
[----:B------:R-:W-:Y:S02]  /*aef0*/  PRMT R17, R11, 0x5410, R9 ;  /* 0x000054100b117816 */ /* 0x000fe40000000009 */
        /* <DEDUP_REMOVED lines=9> */
[----:B--2---:R-:W-:Y:S02]  /*af90*/  FMNMX.FTZ R7, R225, R7, !PT ;  /* 0x00000007e1077209 */ /* 0x004fe40007810000 */
[----:B------:R-:W-:Y:S02]  /*afa0*/  FMNMX.FTZ R6, R212, R6, !PT ;  /* 0x00000006d4067209 */ /* 0x000fe40007810000 */
[----:B------:R-:W-:Y:S02]  /*afb0*/  FMNMX.FTZ R3, R250, R3, !PT ;  /* 0x00000003fa037209 */ /* 0x000fe40007810000 */
[----:B------:R-:W-:Y:S02]  /*afc0*/  FMNMX.FTZ R7, R224, R7, !PT ;  /* 0x00000007e0077209 */ /* 0x000fe40007810000 */
[----:B------:R-:W-:Y:S02]  /*afd0*/  FMNMX.FTZ R6, R210, R6, !PT ;  /* 0x00000006d2067209 */ /* 0x000fe40007810000 */
[----:B------:R-:W-:Y:S01]  /*afe0*/  FMNMX.FTZ R8, R249, R3, !PT ;  /* 0x00000003f9087209 */ /* 0x000fe20007810000 */
[----:B------:R-:W-:Y:S01]  /*aff0*/  IMAD.WIDE.U32 R56, R15, -0x326172a9, RZ ;  /* 0xcd9e8d570f387825 */ /* 0x000fe200078e00ff */
[----:B------:R-:W-:-:S02]  /*b000*/  FMNMX.FTZ R3, R199, R7, !PT ;  /* 0x00000007c7037209 */ /* 0x000fc40007810000 */
[----:B------:R-:W-:Y:S02]  /*b010*/  LOP3.LUT R7, R2, 0xffff, RZ, 0xc0, !PT ;  /* 0x0000ffff02077812 */ /* 0x000fe400078ec0ff */
[----:B------:R-:W-:Y:S02]  /*b020*/  FMNMX.FTZ R6, R211, R6, !PT ;  /* 0x00000006d3067209 */ /* 0x000fe40007810000 */
[----:B-1----:R-:W-:Y:S02]  /*b030*/  FMNMX.FTZ R0, R0, R9, !PT ;  /* 0x0000000900007209 */ /* 0x002fe40007810000 */
[----:B------:R-:W-:Y:S02]  /*b040*/  FMNMX.FTZ R3, R222, R3, !PT ;  /* 0x00000003de037209 */ /* 0x000fe40007810000 */
[----:B------:R-:W-:Y:S02]  /*b050*/  SHF.R.U32.HI R9, RZ, 0x8, R7 ;  /* 0x00000008ff097819 */ /* 0x000fe40000011607 */
[----:B------:R-:W-:-:S02]  /*b060*/  LOP3.LUT R7, R57, R14, RZ, 0x3c, !PT ;  /* 0x0000000e39077212 */ /* 0x000fc400078e3cff */
[----:B------:R-:W-:Y:S01]  /*b070*/  FMNMX.FTZ R6, R228, R6, !PT ;  /* 0x00000006e4067209 */ /* 0x000fe20007810000 */
[----:B------:R-:W1:Y:S01]  /*b080*/  SHFL.BFLY PT, R11, R3, 0x2, 0x1f ;  /* 0x0c401f00030b7f89 */ /* 0x000e6200000e0000 */
[----:B------:R-:W-:Y:S01]  /*b090*/  FMNMX.FTZ R10, R247, R8, !PT ;  /* 0x00000008f70a7209 */ /* 0x000fe20007810000 */
[----:B------:R-:W-:Y:S01]  /*b0a0*/  IMAD.WIDE.U32 R44, R7, -0x2daee0ad, RZ ;  /* 0xd2511f53072c7825 */ /* 0x000fe200078e00ff */
[----:B------:R-:W-:Y:S02]  /*b0b0*/  FMNMX.FTZ R6, R248, R6, !PT ;  /* 0x00000006f8067209 */ /* 0x000fe40007810000 */
[----:B------:R-:W-:Y:S01]  /*b0c0*/  FMNMX.FTZ R7, R246, R10, !PT ;  /* 0x0000000af6077209 */ /* 0x000fe20007810000 */
[----:B------:R-:W2:Y:S01]  /*b0d0*/  SHFL.BFLY PT, R12, R0, 0x1, 0x1f ;  /* 0x0c201f00000c7f89 */ /* 0x000ea200000e0000 */
[----:B------:R-:W-:Y:S02]  /*b0e0*/  FMNMX.FTZ R6, R245, R6, !PT ;  /* 0x00000006f5067209 */ /* 0x000fe40007810000 */
[----:B------:R-:W-:Y:S01]  /*b0f0*/  LOP3.LUT R8, R2, 0xff, RZ, 0xc0, !PT ;  /* 0x000000ff02087812 */ /* 0x000fe200078ec0ff */
[----:B------:R-:W3:Y:S01]  /*b100*/  SHFL.BFLY PT, R14, R7, 0x2, 0x1f ;  /* 0x0c401f00070e7f89 */ /* 0x000ee200000e0000 */
[----:B------:R-:W-:-:S02]  /*b110*/  FMNMX.FTZ R6, R244, R6, !PT ;  /* 0x00000006f4067209 */ /* 0x000fc40007810000 */
[----:B------:R-:W-:Y:S02]  /*b120*/  PRMT R16, R8, 0x5410, R9 ;  /* 0x0000541008107816 */ /* 0x000fe40000000009 */
[----:B------:R-:W-:Y:S02]  /*b130*/  LOP3.LUT R8, R45, R34, R13, 0x96, !PT ;  /* 0x000000222d087212 */ /* 0x000fe400078e960d */
[----:B------:R-:W4:Y:S01]  /*b140*/  SHFL.BFLY PT, R13, R6, 0x2, 0x1f ;  /* 0x0c401f00060d7f89 */ /* 0x000f2200000e0000 */
[--C-:B------:R-:W-:Y:S02]  /*b150*/  SHF.R.U32.HI R9, RZ, 0x10, R2.reuse ;  /* 0x00000010ff097819 */ /* 0x100fe40000011602 */
[----:B------:R-:W-:Y:S01]  /*b160*/  SHF.R.U32.HI R10, RZ, 0x18, R2 ;  /* 0x00000018ff0a7819 */ /* 0x000fe20000011602 */
[----:B------:R-:W-:Y:S01]  /*b170*/  IMAD.WIDE.U32 R36, R8, -0x326172a9, RZ ;  /* 0xcd9e8d5708247825 */ /* 0x000fe200078e00ff */
[----:B------:R-:W-:Y:S02]  /*b180*/  LOP3.LUT R2, R5, R56, R47, 0x96, !PT ;  /* 0x0000003805027212 */ /* 0x000fe400078e962f */
[----:B-1----:R-:W-:-:S02]  /*b190*/  FMNMX.FTZ R8, R3, R11, !PT ;  /* 0x0000000b03087209 */ /* 0x002fc40007810000 */
[----:B------:R-:W-:Y:S01]  /*b1a0*/  LOP3.LUT R4, R37, R4, R201, 0x96, !PT ;  /* 0x0000000425047212 */ /* 0x000fe200078e96c9 */
[----:B------:R-:W-:Y:S01]  /*b1b0*/  IMAD.WIDE.U32 R2, R2, -0x2daee0ad, RZ ;  /* 0xd2511f5302027825 */ /* 0x000fe200078e00ff */
[----:B------:R-:W-:-:S03]  /*b1c0*/  LOP3.LUT R9, R9, 0xff, RZ, 0xc0, !PT ;  /* 0x000000ff09097812 */ /* 0x000fc600078ec0ff */
[----:B------:R-:W-:Y:S01]  /*b1d0*/  IMAD.WIDE.U32 R4, R4, -0x2daee0ad, RZ ;  /* 0xd2511f5304047825 */ /* 0x000fe200078e00ff */
[----:B------:R-:W-:Y:S02]  /*b1e0*/  LOP3.LUT R3, R3, R44, R202, 0x96, !PT ;  /* 0x0000002c03037212 */ /* 0x000fe400078e96ca */
[----:B--2---:R-:W-:Y:S02]  /*b1f0*/  FMNMX.FTZ R58, R0, R12, !PT ;  /* 0x0000000c003a7209 */ /* 0x004fe40007810000 */
[----:B------:R-:W-:Y:S02]  /*b200*/  PRMT R15, R9, 0x5410, R10 ;  /* 0x00005410090f7816 */ /* 0x000fe4000000000a */
[----:B---3--:R-:W-:Y:S01]  /*b210*/  FMNMX.FTZ R0, R7, R14, !PT ;  /* 0x0000000e07007209 */ /* 0x008fe20007810000 */
[----:B------:R-:W1:Y:S01]  /*b220*/  SHFL.BFLY PT, R10, R8, 0x1, 0x1f ;  /* 0x0c201f00080a7f89 */ /* 0x000e6200000e0000 */
[----:B------:R-:W-:Y:S01]  /*b230*/  LOP3.LUT R9, R5, R2, R203, 0x96, !PT ;  /* 0x0000000205097212 */ /* 0x000fe200078e96cb */
[----:B------:R-:W-:-:S02]  /*b240*/  IMAD.WIDE.U32 R2, R3, -0x326172a9, RZ ;  /* 0xcd9e8d5703027825 */ /* 0x000fc400078e00ff */
[----:B------:R-:W2:Y:S01]  /*b250*/  SHFL.BFLY PT, R7, R0, 0x1, 0x1f ;  /* 0x0c201f0000077f89 */ /* 0x000ea200000e0000 */
[----:B----4-:R-:W-:Y:S01]  /*b260*/  FMNMX.FTZ R5, R6, R13, !PT ;  /* 0x0000000d06057209 */ /* 0x010fe20007810000 */
[----:B------:R-:W-:Y:S01]  /*b270*/  IMAD.WIDE.U32 R20, R9, -0x326172a9, RZ ;  /* 0xcd9e8d5709147825 */ /* 0x000fe200078e00ff */
[----:B------:R-:W-:-:S03]  /*b280*/  LOP3.LUT R3, R3, R36, R213, 0x96, !PT ;  /* 0x0000002403037212 */ /* 0x000fc600078e96d5 */
[C---:B------:R-:W-:Y:S01]  /*b290*/  FMUL.FTZ R30, R58.reuse, UR19 ;  /* 0x000000133a1e7c20 */ /* 0x040fe20008410000 */
[----:B------:R-:W-:Y:S01]  /*b2a0*/  FSETP.NEU.FTZ.AND P0, PT, R58, -INF , PT ;  /* 0xff8000003a00780b */ /* 0x000fe20003f1d000 */
[----:B------:R-:W3:Y:S01]  /*b2b0*/  SHFL.BFLY PT, R9, R5, 0x1, 0x1f ;  /* 0x0c201f0005097f89 */ /* 0x000ee200000e0000 */
[----:B------:R-:W-:Y:S01]  /*b2c0*/  LOP3.LUT R6, R21, R2, R237, 0x96, !PT ;  /* 0x0000000215067212 */ /* 0x000fe200078e96ed */
[----:B------:R-:W-:Y:S01]  /*b2d0*/  IMAD.WIDE.U32 R2, R3, -0x2daee0ad, RZ ;  /* 0xd2511f5303027825 */ /* 0x000fe200078e00ff */
[----:B------:R-:W-:-:S03]  /*b2e0*/  FSEL R30, R30, RZ, P0 ;  /* 0x000000ff1e1e7208 */ /* 0x000fc60000000000 */
[----:B------:R-:W-:Y:S01]  /*b2f0*/  IMAD.WIDE.U32 R22, R6, -0x2daee0ad, RZ ;  /* 0xd2511f5306167825 */ /* 0x000fe200078e00ff */
[----:B------:R-:W-:-:S03]  /*b300*/  LOP3.LUT R4, R3, R4, R238, 0x96, !PT ;  /* 0x0000000403047212 */ /* 0x000fc600078e96ee */
[----:B------:R-:W-:-:S04]  /*b310*/  FFMA.FTZ R3, R100, UR19, -R30 ;  /* 0x0000001364037c23 */ /* 0x000fc8000801081e */
[----:B------:R4:W-:Y:S01]  /*b320*/  MUFU.EX2 R42, R3 ;  /* 0x00000003002a7308 */ /* 0x0009e20000000800 */
[----:B-1----:R-:W-:Y:S02]  /*b330*/  FMNMX.FTZ R252, R8, R10, !PT ;  /* 0x0000000a08fc7209 */ /* 0x002fe40007810000 */
[----:B--2---:R-:W-:Y:S01]  /*b340*/  FMNMX.FTZ R235, R0, R7, !PT ;  /* 0x0000000700eb7209 */ /* 0x004fe20007810000 */
[----:B------:R-:W-:Y:S02]  /*b350*/  FFMA.FTZ R0, R64, UR19, -R30 ;  /* 0x0000001340007c23 */ /* 0x000fe4000801081e */
[----:B------:R-:W-:Y:S01]  /*b360*/  FMUL.FTZ R31, R252, UR19 ;  /* 0x00000013fc1f7c20 */ /* 0x000fe20008410000 */
[----:B----4-:R-:W-:Y:S01]  /*b370*/  LOP3.LUT R3, R23, R2, R192, 0x96, !PT ;  /* 0x0000000217037212 */ /* 0x010fe200078e96c0 */
[----:B------:R-:W-:-:S04]  /*b380*/  FFMA.FTZ R2, R65, UR19, -R30 ;  /* 0x0000001341027c23 */ /* 0x000fc8000801081e */
[----:B------:R1:W-:Y:S01]  /*b390*/  MUFU.EX2 R196, R2 ;  /* 0x0000000200c47308 */ /* 0x0003e20000000800 */
[----:B------:R-:W-:Y:S01]  /*b3a0*/  IMAD.MOV.U32 R40, RZ, RZ, R234 ;  /* 0x000000ffff287224 */ /* 0x000fe200078e00ea */
[----:B---3--:R-:W-:-:S06]  /*b3b0*/  FMNMX.FTZ R234, R5, R9, !PT ;  /* 0x0000000905ea7209 */ /* 0x008fcc0007810000 */
[----:B------:R2:W-:Y:S01]  /*b3c0*/  MUFU.EX2 R221, R0 ;  /* 0x0000000000dd7308 */ /* 0x0005e20000000800 */
[----:B-1----:R-:W-:Y:S02]  /*b3d0*/  FSEL R2, R58, RZ, P0 ;  /* 0x000000ff3a027208 */ /* 0x002fe40000000000 */
[----:B------:R-:W-:-:S04]  /*b3e0*/  FSETP.NEU.FTZ.AND P0, PT, R252, -INF , PT ;  /* 0xff800000fc00780b */ /* 0x000fc80003f1d000 */
[----:B------:R-:W-:Y:S01]  /*b3f0*/  FSEL R31, R31, RZ, P0 ;  /* 0x000000ff1f1f7208 */ /* 0x000fe20000000000 */
[----:B--2---:R-:W-:Y:S01]  /*b400*/  FFMA.FTZ R0, R52, UR19, -R30 ;  /* 0x0000001334007c23 */ /* 0x004fe2000801081e */
[----:B------:R-:W-:Y:S01]  /*b410*/  FADD.FTZ R18, R104, -R2 ;  /* 0x8000000268127221 */ /* 0x000fe20000010000 */
[----:B------:R-:W-:Y:S02]  /*b420*/  FSEL R2, R252, RZ, P0 ;  /* 0x000000fffc027208 */ /* 0x000fe40000000000 */
[----:B------:R1:W2:Y:S01]  /*b430*/  MUFU.EX2 R43, R0 ;  /* 0x00000000002b7308 */ /* 0x0002a20000000800 */
[C---:B------:R-:W-:Y:S02]  /*b440*/  FSETP.NEU.FTZ.AND P1, PT, R234.reuse, -INF , PT ;  /* 0xff800000ea00780b */ /* 0x040fe40003f3d000 */
[----:B------:R-:W-:Y:S02]  /*b450*/  FADD.FTZ R14, R103, -R2 ;  /* 0x80000002670e7221 */ /* 0x000fe40000010000 */
[----:B------:R-:W-:Y:S01]  /*b460*/  FSEL R2, R234, RZ, P1 ;  /* 0x000000ffea027208 */ /* 0x000fe20000800000 */
[----:B-1----:R-:W-:-:S04]  /*b470*/  FFMA.FTZ R0, R53, UR19, -R31 ;  /* 0x0000001335007c23 */ /* 0x002fc8000801081f */
[----:B------:R1:W-:Y:S01]  /*b480*/  MUFU.EX2 R198, R0 ;  /* 0x0000000000c67308 */ /* 0x0003e20000000800 */
[----:B------:R-:W-:Y:S01]  /*b490*/  FADD.FTZ R13, R102, -R2 ;  /* 0x80000002660d7221 */ /* 0x000fe20000010000 */
[----:B------:R-:W-:Y:S01]  /*b4a0*/  FFMA.FTZ R2, R66, UR19, -R31 ;  /* 0x0000001342027c23 */ /* 0x000fe2000801081f */
[----:B------:R-:W-:Y:S01]  /*b4b0*/  FSETP.NEU.FTZ.AND P0, PT, R235, -INF , PT ;  /* 0xff800000eb00780b */ /* 0x000fe20003f1d000 */
[----:B------:R-:W-:Y:S01]  /*b4c0*/  FMUL.FTZ R28, R234, UR19 ;  /* 0x00000013ea1c7c20 */ /* 0x000fe20008410000 */
[----:B------:R-:W-:-:S03]  /*b4d0*/  PRMT R50, R231, 0x7054, R231 ;  /* 0x00007054e7327816 */ /* 0x000fc600000000e7 */
[----:B------:R3:W-:Y:S01]  /*b4e0*/  MUFU.EX2 R226, R2 ;  /* 0x0000000200e27308 */ /* 0x0007e20000000800 */
[----:B-1----:R-:W-:-:S07]  /*b4f0*/  FFMA.FTZ R0, R54, UR19, -R31 ;  /* 0x0000001336007c23 */ /* 0x002fce000801081f */
[----:B------:R1:W4:Y:S01]  /*b500*/  MUFU.EX2 R229, R0 ;  /* 0x0000000000e57308 */ /* 0x0003220000000800 */
[----:B------:R4:W-:Y:S01]  /*b510*/  STL [R1+0xf4], R251 ;  /* 0x0000f4fb01007387 */ /* 0x0009e20000100800 */
[----:B---3--:R-:W-:Y:S01]  /*b520*/  FFMA.FTZ R2, R67, UR19, -R31 ;  /* 0x0000001343027c23 */ /* 0x008fe2000801081f */
[----:B------:R-:W-:Y:S02]  /*b530*/  HSET2.LE.AND R10, R17, R50, PT ;  /* 0x00000032110a7233 */ /* 0x000fe40003803000 */
[----:B------:R-:W-:Y:S02]  /*b540*/  FSEL R28, R28, RZ, P1 ;  /* 0x000000ff1c1c7208 */ /* 0x000fe40000800000 */
[----:B-1----:R-:W-:-:S05]  /*b550*/  FSEL R0, R235, RZ, P0 ;  /* 0x000000ffeb007208 */ /* 0x002fca0000000000 */
[----:B------:R-:W-:Y:S01]  /*b560*/  FADD.FTZ R12, R101, -R0 ;  /* 0x80000000650c7221 */ /* 0x000fe20000010000 */
[----:B--2---:R-:W-:Y:S01]  /*b570*/  F2FP.BF16.F32.PACK_AB R0, R43, R221 ;  /* 0x000000dd2b00723e */ /* 0x004fe200000010ff */
[----:B----4-:R1:W2:Y:S03]  /*b580*/  MUFU.EX2 R251, R2 ;  /* 0x0000000200fb7308 */ /* 0x0102a60000000800 */
[----:B------:R-:W-:Y:S02]  /*b590*/  LOP3.LUT R10, R10, R0, RZ, 0xc0, !PT ;  /* 0x000000000a0a7212 */ /* 0x000fe400078ec0ff */
[--C-:B------:R-:W-:Y:S02]  /*b5a0*/  HSET2.LE.AND R11, R19, R50.reuse, PT ;  /* 0x00000032130b7233 */ /* 0x100fe40003803000 */
[----:B------:R-:W-:Y:S02]  /*b5b0*/  F2FP.BF16.F32.PACK_AB R0, R229, R198 ;  /* 0x000000c6e500723e */ /* 0x000fe400000010ff */
[----:B------:R-:W-:-:S02]  /*b5c0*/  HSET2.LE.AND R8, R16, R50, PT ;  /* 0x0000003210087233 */ /* 0x000fc40003803000 */
[----:B------:R-:W-:Y:S02]  /*b5d0*/  LOP3.LUT R11, R11, R0, RZ, 0xc0, !PT ;  /* 0x000000000b0b7212 */ /* 0x000fe400078ec0ff */
[----:B------:R-:W-:Y:S01]  /*b5e0*/  F2FP.BF16.F32.PACK_AB R0, R196, R42 ;  /* 0x0000002ac400723e */ /* 0x000fe200000010ff */
[----:B-1----:R-:W-:-:S04]  /*b5f0*/  FFMA.FTZ R2, R105, UR19, -R28 ;  /* 0x0000001369027c23 */ /* 0x002fc8000801081c */
[----:B------:R1:W-:Y:S01]  /*b600*/  MUFU.EX2 R223, R2 ;  /* 0x0000000200df7308 */ /* 0x0003e20000000800 */
[----:B------:R-:W-:Y:S02]  /*b610*/  LOP3.LUT R8, R8, R0, RZ, 0xc0, !PT ;  /* 0x0000000008087212 */ /* 0x000fe400078ec0ff */
[----:B------:R-:W-:Y:S02]  /*b620*/  HSET2.LE.AND R9, R15, R50, PT ;  /* 0x000000320f097233 */ /* 0x000fe40003803000 */
[----:B--2---:R-:W-:Y:S01]  /*b630*/  F2FP.BF16.F32.PACK_AB R0, R251, R226 ;  /* 0x000000e2fb00723e */ /* 0x004fe200000010ff */
[----:B-1----:R-:W-:-:S04]  /*b640*/  FFMA.FTZ R2, R106, UR19, -R28 ;  /* 0x000000136a027c23 */ /* 0x002fc8000801081c */
[----:B------:R1:W2:Y:S01]  /*b650*/  MUFU.EX2 R62, R2 ;  /* 0x00000002003e7308 */ /* 0x0002a20000000800 */
[----:B------:R-:W-:Y:S01]  /*b660*/  LOP3.LUT R9, R9, R0, RZ, 0xc0, !PT ;  /* 0x0000000009097212 */ /* 0x000fe200078ec0ff */
[----:B-1----:R-:W-:-:S03]  /*b670*/  IMAD.WIDE.U32 R2, R3, -0x326172a9, RZ ;  /* 0xcd9e8d5703027825 */ /* 0x002fc600078e00ff */
[C---:B------:R-:W-:Y:S02]  /*b680*/  LOP3.LUT R0, R2.reuse, 0xffff, RZ, 0xc0, !PT ;  /* 0x0000ffff02007812 */ /* 0x040fe400078ec0ff */
[----:B------:R-:W-:Y:S02]  /*b690*/  LOP3.LUT R6, R2, 0xff, RZ, 0xc0, !PT ;  /* 0x000000ff02067812 */ /* 0x000fe400078ec0ff */
[----:B------:R-:W-:Y:S01]  /*b6a0*/  SHF.R.U32.HI R0, RZ, 0x8, R0 ;  /* 0x00000008ff007819 */ /* 0x000fe20000011600 */
[----:B------:R-:W-:-:S03]  /*b6b0*/  FMUL.FTZ R29, R235, UR19 ;  /* 0x00000013eb1d7c20 */ /* 0x000fc60008410000 */
[----:B------:R-:W-:Y:S01]  /*b6c0*/  PRMT R6, R6, 0x5410, R0 ;  /* 0x0000541006067816 */ /* 0x000fe20000000000 */
[----:B------:R-:W-:Y:S01]  /*b6d0*/  IMAD.WIDE.U32 R16, R4, -0x326172a9, RZ ;  /* 0xcd9e8d5704107825 */ /* 0x000fe200078e00ff */
[----:B--2---:R-:W-:-:S03]  /*b6e0*/  F2FP.BF16.F32.PACK_AB R0, R62, R223 ;  /* 0x000000df3e00723e */ /* 0x004fc600000010ff */
[----:B------:R-:W-:Y:S02]  /*b6f0*/  HSET2.LE.AND R6, R6, R50, PT ;  /* 0x0000003206067233 */ /* 0x000fe40003803000 */
[----:B------:R-:W-:-:S03]  /*b700*/  FSEL R29, R29, RZ, P0 ;  /* 0x000000ff1d1d7208 */ /* 0x000fc60000000000 */
[----:B------:R-:W-:Y:S02]  /*b710*/  LOP3.LUT R6, R6, R0, RZ, 0xc0, !PT ;  /* 0x0000000006067212 */ /* 0x000fe400078ec0ff */
[----:B------:R-:W-:Y:S02]  /*b720*/  LOP3.LUT R0, R3, R16, R214, 0x96, !PT ;  /* 0x0000001003007212 */ /* 0x000fe400078e96d6 */
[--C-:B------:R-:W-:Y:S02]  /*b730*/  SHF.R.U32.HI R7, RZ, 0x10, R2.reuse ;  /* 0x00000010ff077819 */ /* 0x100fe40000011602 */
[----:B------:R-:W-:Y:S01]  /*b740*/  SHF.R.U32.HI R3, RZ, 0x18, R2 ;  /* 0x00000018ff037819 */ /* 0x000fe20000011602 */
[----:B------:R-:W-:-:S04]  /*b750*/  FFMA.FTZ R2, R107, UR19, -R29 ;  /* 0x000000136b027c23 */ /* 0x000fc8000801081d */
[----:B------:R1:W-:Y:S01]  /*b760*/  MUFU.EX2 R230, R2 ;  /* 0x0000000200e67308 */ /* 0x0003e20000000800 */
[----:B------:R-:W-:Y:S01]  /*b770*/  LOP3.LUT R7, R7, 0xff, RZ, 0xc0, !PT ;  /* 0x000000ff07077812 */ /* 0x000fe200078ec0ff */
[----:B-1----:R-:W-:-:S06]  /*b780*/  FFMA.FTZ R2, R55, UR19, -R29 ;  /* 0x0000001337027c23 */ /* 0x002fcc000801081d */
[----:B------:R-:W1:Y:S01]  /*b790*/  MUFU.EX2 R52, R2 ;  /* 0x0000000200347308 */ /* 0x000e620000000800 */
[----:B------:R-:W-:-:S05]  /*b7a0*/  PRMT R7, R7, 0x5410, R3 ;  /* 0x0000541007077816 */ /* 0x000fca0000000003 */
[----:B------:R-:W-:Y:S02]  /*b7b0*/  HSET2.LE.AND R7, R7, R50, PT ;  /* 0x0000003207077233 */ /* 0x000fe40003803000 */
[----:B-1----:R-:W-:-:S04]  /*b7c0*/  F2FP.BF16.F32.PACK_AB R2, R52, R230 ;  /* 0x000000e63402723e */ /* 0x002fc800000010ff */
[----:B------:R-:W-:Y:S02]  /*b7d0*/  LOP3.LUT R7, R7, R2, RZ, 0xc0, !PT ;  /* 0x0000000207077212 */ /* 0x000fe400078ec0ff */
[----:B------:R-:W-:-:S04]  /*b7e0*/  LOP3.LUT R2, R0, 0xffff, RZ, 0xc0, !PT ;  /* 0x0000ffff00027812 */ /* 0x000fc800078ec0ff */
[----:B------:R-:W-:Y:S02]  /*b7f0*/  SHF.R.U32.HI R3, RZ, 0x8, R2 ;  /* 0x00000008ff037819 */ /* 0x000fe40000011602 */
[----:B------:R-:W-:-:S04]  /*b800*/  LOP3.LUT R2, R0, 0xff, RZ, 0xc0, !PT ;  /* 0x000000ff00027812 */ /* 0x000fc800078ec0ff */
[----:B------:R-:W-:Y:S01]  /*b810*/  PRMT R3, R2, 0x5410, R3 ;  /* 0x0000541002037816 */ /* 0x000fe20000000003 */
[----:B------:R-:W-:-:S04]  /*b820*/  FFMA.FTZ R2, R108, UR19, -R28 ;  /* 0x000000136c027c23 */ /* 0x000fc8000801081c */
[----:B------:R1:W-:Y:S02]  /*b830*/  MUFU.EX2 R217, R2 ;  /* 0x0000000200d97308 */ /* 0x0003e40000000800 */
[----:B-1----:R-:W-:-:S06]  /*b840*/  FFMA.FTZ R2, R111, UR19, -R28 ;  /* 0x000000136f027c23 */ /* 0x002fcc000801081c */
[----:B------:R-:W1:Y:S01]  /*b850*/  MUFU.EX2 R200, R2 ;  /* 0x0000000200c87308 */ /* 0x000e620000000800 */
[----:B------:R-:W-:Y:S02]  /*b860*/  HSET2.LE.AND R4, R3, R50, PT ;  /* 0x0000003203047233 */ /* 0x000fe40003803000 */
[----:B------:R-:W-:Y:S01]  /*b870*/  SHF.R.U32.HI R3, RZ, 0x10, R0 ;  /* 0x00000010ff037819 */ /* 0x000fe20000011600 */
[----:B------:R-:W-:Y:S01]  /*b880*/  FMUL.FTZ R18, R18, UR19 ;  /* 0x0000001312127c20 */ /* 0x000fe20008410000 */
[----:B-1----:R-:W-:-:S04]  /*b890*/  F2FP.BF16.F32.PACK_AB R2, R200, R217 ;  /* 0x000000d9c802723e */ /* 0x002fc800000010ff */
[----:B------:R-:W-:Y:S02]  /*b8a0*/  LOP3.LUT R4, R4, R2, RZ, 0xc0, !PT ;  /* 0x0000000204047212 */ /* 0x000fe400078ec0ff */
[----:B------:R-:W-:Y:S02]  /*b8b0*/  SHF.R.U32.HI R2, RZ, 0x18, R0 ;  /* 0x00000018ff027819 */ /* 0x000fe40000011600 */
[----:B------:R-:W-:-:S04]  /*b8c0*/  LOP3.LUT R0, R3, 0xff, RZ, 0xc0, !PT ;  /* 0x000000ff03007812 */ /* 0x000fc800078ec0ff */
[----:B------:R-:W-:Y:S01]  /*b8d0*/  PRMT R2, R0, 0x5410, R2 ;  /* 0x0000541000027816 */ /* 0x000fe20000000002 */
[----:B------:R-:W-:Y:S01]  /*b8e0*/  FMUL.FTZ R14, R14, UR19 ;  /* 0x000000130e0e7c20 */ /* 0x000fe20008410000 */
[----:B------:R-:W-:Y:S01]  /*b8f0*/  FMUL.FTZ R13, R13, UR19 ;  /* 0x000000130d0d7c20 */ /* 0x000fe20008410000 */
[----:B------:R-:W-:Y:S02]  /*b900*/  FMUL.FTZ R12, R12, UR19 ;  /* 0x000000130c0c7c20 */ /* 0x000fe40008410000 */
[----:B------:R-:W-:Y:S02]  /*b910*/  HSET2.LE.AND R5, R2, R50, PT ;  /* 0x0000003202057233 */ /* 0x000fe40003803000 */
[----:B------:R1:W-:Y:S01]  /*b920*/  MUFU.EX2 R50, R18 ;  /* 0x0000001200327308 */ /* 0x0003e20000000800 */
[----:B------:R-:W-:-:S07]  /*b930*/  FFMA.FTZ R0, R110, UR19, -R29 ;  /* 0x000000136e007c23 */ /* 0x000fce000801081d */
[----:B------:R-:W2:Y:S01]  /*b940*/  MUFU.EX2 R54, R13 ;  /* 0x0000000d00367308 */ /* 0x000ea20000000800 */
[----:B-1----:R-:W-:Y:S01]  /*b950*/  MOV R18, R62 ;  /* 0x0000003e00127202 */ /* 0x002fe20000000f00 */
[----:B------:R-:W-:-:S06]  /*b960*/  IMAD.MOV.U32 R62, RZ, RZ, R51 ;  /* 0x000000ffff3e7224 */ /* 0x000fcc00078e0033 */
[----:B------:R-:W1:Y:S08]  /*b970*/  MUFU.EX2 R55, R12 ;  /* 0x0000000c00377308 */ /* 0x000e700000000800 */
[----:B------:R3:W4:Y:S08]  /*b980*/  MUFU.EX2 R51, R14 ;  /* 0x0000000e00337308 */ /* 0x0007300000000800 */
[----:B------:R2:W-:Y:S01]  /*b990*/  MUFU.EX2 R219, R0 ;  /* 0x0000000000db7308 */ /* 0x0005e20000000800 */
[----:B---3--:R-:W3:Y:S01]  /*b9a0*/  LDSM.16.MT88.4 R12, [R216+0x9000] ;  /* 0x00900000d80c783b */ /* 0x008ee20000004200 */
[----:B--2---:R-:W-:-:S06]  /*b9b0*/  FFMA.FTZ R0, R109, UR19, -R29 ;  /* 0x000000136d007c23 */ /* 0x004fcc000801081d */
[----:B------:R-:W2:Y:S01]  /*b9c0*/  MUFU.EX2 R220, R0 ;  /* 0x0000000000dc7308 */ /* 0x000ea20000000800 */
[-C--:B------:R-:W-:Y:S01]  /*b9d0*/  FMUL.FTZ R124, R124, R54.reuse ;  /* 0x000000367c7c7220 */ /* 0x080fe20000410000 */
[----:B------:R-:W-:Y:S01]  /*b9e0*/  FMUL.FTZ R125, R125, R54 ;  /* 0x000000367d7d7220 */ /* 0x000fe20000410000 */
[-C--:B-1----:R-:W-:Y:S01]  /*b9f0*/  FMUL.FTZ R126, R126, R55.reuse ;  /* 0x000000377e7e7220 */ /* 0x082fe20000410000 */
[----:B------:R-:W-:Y:S01]  /*ba00*/  FMUL.FTZ R127, R127, R55 ;  /* 0x000000377f7f7220 */ /* 0x000fe20000410000 */
[-C--:B------:R-:W-:Y:S01]  /*ba10*/  FMUL.FTZ R116, R116, R50.reuse ;  /* 0x0000003274747220 */ /* 0x080fe20000410000 */
[----:B------:R-:W-:Y:S01]  /*ba20*/  FMUL.FTZ R117, R117, R50 ;  /* 0x0000003275757220 */ /* 0x000fe20000410000 */
[-C--:B----4-:R-:W-:Y:S01]  /*ba30*/  FMUL.FTZ R118, R118, R51.reuse ;  /* 0x0000003376767220 */ /* 0x090fe20000410000 */
[----:B------:R-:W-:Y:S01]  /*ba40*/  FMUL.FTZ R119, R119, R51 ;  /* 0x0000003377777220 */ /* 0x000fe20000410000 */
[-C--:B------:R-:W-:Y:S01]  /*ba50*/  FMUL.FTZ R112, R112, R54.reuse ;  /* 0x0000003670707220 */ /* 0x080fe20000410000 */
[----:B------:R-:W-:Y:S01]  /*ba60*/  FMUL.FTZ R113, R113, R54 ;  /* 0x0000003671717220 */ /* 0x000fe20000410000 */
[-C--:B------:R-:W-:Y:S01]  /*ba70*/  FMUL.FTZ R114, R114, R55.reuse ;  /* 0x0000003772727220 */ /* 0x080fe20000410000 */
[----:B------:R-:W-:Y:S01]  /*ba80*/  FMUL.FTZ R115, R115, R55 ;  /* 0x0000003773737220 */ /* 0x000fe20000410000 */
[----:B--2---:R-:W-:Y:S01]  /*ba90*/  F2FP.BF16.F32.PACK_AB R0, R220, R219 ;  /* 0x000000dbdc00723e */ /* 0x004fe200000010ff */
[-C--:B------:R-:W-:Y:S01]  /*baa0*/  FMUL.FTZ R120, R120, R50.reuse ;  /* 0x0000003278787220 */ /* 0x080fe20000410000 */
[----:B------:R-:W-:Y:S01]  /*bab0*/  FMUL.FTZ R121, R121, R50 ;  /* 0x0000003279797220 */ /* 0x000fe20000410000 */
[-C--:B------:R-:W-:Y:S01]  /*bac0*/  FMUL.FTZ R122, R122, R51.reuse ;  /* 0x000000337a7a7220 */ /* 0x080fe20000410000 */
[----:B------:R-:W-:Y:S01]  /*bad0*/  LOP3.LUT R5, R5, R0, RZ, 0xc0, !PT ;  /* 0x0000000005057212 */ /* 0x000fe200078ec0ff */
[----:B------:R-:W-:-:S06]  /*bae0*/  FMUL.FTZ R123, R123, R51 ;  /* 0x000000337b7b7220 */ /* 0x000fcc0000410000 */
[----:B---3--:R-:W-:Y:S06]  /*baf0*/  HMMA.16816.F32.BF16 R176, R4, R14, R124 ;  /* 0x0000000e04b0723c */ /* 0x008fec000004187c */
[-C--:B------:R-:W-:Y:S06]  /*bb00*/  HMMA.16816.F32.BF16 R180, R8, R12.reuse, R116 ;  /* 0x0000000c08b4723c */ /* 0x080fec0000041874 */
[----:B------:R-:W-:Y:S06]  /*bb10*/  HMMA.16816.F32.BF16 R100, R4, R12, R112 ;  /* 0x0000000c0464723c */ /* 0x000fec0000041870 */
[C---:B------:R-:W-:Y:S01]  /*bb20*/  HMMA.16816.F32.BF16 R124, R8.reuse, R14, R120 ;  /* 0x0000000e087c723c */ /* 0x040fe20000041878 */
[----:B------:R-:W1:Y:S01]  /*bb30*/  LDSM.16.MT88.4 R12, [R218+0x9000] ;  /* 0x00900000da0c783b */ /* 0x000e620000004200 */
[-C--:B------:R-:W-:Y:S01]  /*bb40*/  FMUL.FTZ R132, R132, R50.reuse ;  /* 0x0000003284847220 */ /* 0x080fe20000410000 */
[----:B------:R-:W-:Y:S01]  /*bb50*/  FMUL.FTZ R133, R133, R50 ;  /* 0x0000003285857220 */ /* 0x000fe20000410000 */
        /* <DEDUP_REMOVED lines=14> */
[-C--:B-1----:R-:W-:Y:S06]  /*bc40*/  HMMA.16816.F32.BF16 R132, R8, R12.reuse, R132 ;  /* 0x0000000c0884723c */ /* 0x082fec0000041884 */
[C---:B------:R-:W-:Y:S06]  /*bc50*/  HMMA.16816.F32.BF16 R128, R4.reuse, R12, R128 ;  /* 0x0000000c0480723c */ /* 0x040fec0000041880 */
[-C--:B------:R-:W-:Y:S06]  /*bc60*/  HMMA.16816.F32.BF16 R140, R4, R14.reuse, R140 ;  /* 0x0000000e048c723c */ /* 0x080fec000004188c */
        /* <DEDUP_REMOVED lines=61> */
[----:B------:R-:W-:Y:S01]  /*c040*/  HMMA.16816.F32.BF16 R64, R4, R12, R72 ;  /* 0x0000000c0440723c */ /* 0x000fe20000041848 */
[----:B------:R-:W-:Y:S01]  /*c050*/  MOV R71, R63 ;  /* 0x0000003f00477202 */ /* 0x000fe20000000f00 */
[----:B------:R-:W-:-:S02]  /*c060*/  IMAD.MOV.U32 R68, RZ, RZ, R60 ;  /* 0x000000ffff447224 */ /* 0x000fc400078e003c */
[----:B------:R-:W-:Y:S02]  /*c070*/  IMAD.MOV.U32 R69, RZ, RZ, R61 ;  /* 0x000000ffff457224 */ /* 0x000fe400078e003d */
[----:B------:R-:W-:Y:S01]  /*c080*/  HMMA.16816.F32.BF16 R112, R8, R14, R80 ;  /* 0x0000000e0870723c */ /* 0x000fe20000041850 */
[----:B------:R-:W-:-:S05]  /*c090*/  IMAD.MOV.U32 R75, RZ, RZ, R62 ;  /* 0x000000ffff4b7224 */ /* 0x000fca00078e003e */
[----:B------:R-:W-:Y:S01]  /*c0a0*/  HMMA.16816.F32.BF16 R60, R4, R14, R76 ;  /* 0x0000000e043c723c */ /* 0x000fe2000004184c */
[----:B------:R-:W1:Y:S01]  /*c0b0*/  LDSM.16.MT88.4 R12, [R218+0xb000] ;  /* 0x00b00000da0c783b */ /* 0x000e620000004200 */
[----:B------:R-:W-:Y:S02]  /*c0c0*/  VIADD R152, R232, 0x1715609d ;  /* 0x1715609de8987836 */ /* 0x000fe40000000000 */
[-C--:B------:R-:W-:Y:S01]  /*c0d0*/  FMUL.FTZ R88, R88, R54.reuse ;  /* 0x0000003658587220 */ /* 0x080fe20000410000 */
[-C--:B------:R-:W-:Y:S01]  /*c0e0*/  FMUL.FTZ R89, R89, R54.reuse ;  /* 0x0000003659597220 */ /* 0x080fe20000410000 */
[-C--:B------:R-:W-:Y:S01]  /*c0f0*/  FMUL.FTZ R90, R90, R55.reuse ;  /* 0x000000375a5a7220 */ /* 0x080fe20000410000 */
[-C--:B------:R-:W-:Y:S01]  /*c100*/  FMUL.FTZ R91, R91, R55.reuse ;  /* 0x000000375b5b7220 */ /* 0x080fe20000410000 */
[-C--:B------:R-:W-:Y:S01]  /*c110*/  FMUL.FTZ R92, R92, R54.reuse ;  /* 0x000000365c5c7220 */ /* 0x080fe20000410000 */
[----:B------:R-:W-:Y:S01]  /*c120*/  FMUL.FTZ R93, R93, R54 ;  /* 0x000000365d5d7220 */ /* 0x000fe20000410000 */
[-C--:B------:R-:W-:Y:S01]  /*c130*/  FMUL.FTZ R94, R94, R55.reuse ;  /* 0x000000375e5e7220 */ /* 0x080fe20000410000 */
[----:B------:R-:W-:Y:S01]  /*c140*/  FMUL.FTZ R95, R95, R55 ;  /* 0x000000375f5f7220 */ /* 0x000fe20000410000 */
[----:B------:R-:W-:Y:S01]  /*c150*/  LOP3.LUT R2, R25, R32, R152, 0x96, !PT ;  /* 0x0000002019027212 */ /* 0x000fe200078e9698 */
        /* <DEDUP_REMOVED lines=8> */
[----:B------:R2:W-:Y:S01]  /*c1e0*/  STL [R1], R58 ;  /* 0x0000003a01007387 */ /* 0x0005e20000100800 */
[----:B------:R-:W-:Y:S01]  /*c1f0*/  MOV R168, R58 ;  /* 0x0000003a00a87202 */ /* 0x000fe20000000f00 */
[----:B------:R-:W-:Y:S01]  /*c200*/  IMAD.MOV.U32 R153, RZ, RZ, R59 ;  /* 0x000000ffff997224 */ /* 0x000fe200078e003b */
[----:B------:R-:W-:Y:S01]  /*c210*/  MOV R170, R56 ;  /* 0x0000003800aa7202 */ /* 0x000fe20000000f00 */
[----:B------:R-:W-:-:S02]  /*c220*/  IMAD.MOV.U32 R171, RZ, RZ, R57 ;  /* 0x000000ffffab7224 */ /* 0x000fc400078e0039 */
[----:B------:R-:W-:Y:S01]  /*c230*/  IMAD.MOV.U32 R154, RZ, RZ, R200 ;  /* 0x000000ffff9a7224 */ /* 0x000fe200078e00c8 */
[----:B------:R-:W-:Y:S01]  /*c240*/  IADD3 R200, R233, 0x646e171e, RZ ;  /* 0x646e171ee9c87810 */ /* 0x000fe20007ffe0ff */
[----:B------:R-:W-:Y:S01]  /*c250*/  IMAD.WIDE.U32 R2, R2, -0x2daee0ad, RZ ;  /* 0xd2511f5302027825 */ /* 0x000fe200078e00ff */
[----:B------:R-:W-:-:S03]  /*c260*/  MOV R53, R41 ;  /* 0x0000002900357202 */ /* 0x000fc60000000f00 */
[----:B------:R-:W-:Y:S02]  /*c270*/  IMAD.MOV.U32 R72, RZ, RZ, R52 ;  /* 0x000000ffff487224 */ /* 0x000fe400078e0034 */
[----:B------:R-:W-:Y:S02]  /*c280*/  IMAD.MOV.U32 R169, RZ, RZ, R43 ;  /* 0x000000ffffa97224 */ /* 0x000fe400078e002b */
[----:B------:R-:W-:Y:S02]  /*c290*/  IMAD.MOV.U32 R155, RZ, RZ, R42 ;  /* 0x000000ffff9b7224 */ /* 0x000fe400078e002a */
[----:B------:R-:W-:Y:S01]  /*c2a0*/  IMAD.MOV.U32 R52, RZ, RZ, R40 ;  /* 0x000000ffff347224 */ /* 0x000fe200078e0028 */
[C---:B-1----:R-:W-:Y:S06]  /*c2b0*/  HMMA.16816.F32.BF16 R92, R4.reuse, R14, R92 ;  /* 0x0000000e045c723c */ /* 0x042fec000004185c */
[----:B--2---:R-:W-:Y:S01]  /*c2c0*/  HMMA.16816.F32.BF16 R56, R4, R12, R88 ;  /* 0x0000000c0438723c */ /* 0x004fe20000041858 */
[----:B------:R-:W-:-:S06]  /*c2d0*/  FFMA.FTZ R0, R187, UR19, -R30 ;  /* 0x00000013bb007c23 */ /* 0x000fcc000801081e */
[----:B------:R-:W-:Y:S01]  /*c2e0*/  LOP3.LUT R5, R17, R20, R152, 0x96, !PT ;  /* 0x0000001411057212 */ /* 0x000fe200078e9698 */
[----:B------:R-:W-:Y:S01]  /*c2f0*/  HMMA.16816.F32.BF16 R116, R8, R12, R84 ;  /* 0x0000000c0874723c */ /* 0x000fe20000041854 */
[----:B------:R-:W-:Y:S02]  /*c300*/  LOP3.LUT R4, R3, R26, R200, 0x96, !PT ;  /* 0x0000001a03047212 */ /* 0x000fe400078e96c8 */
[----:B------:R-:W-:-:S03]  /*c310*/  LOP3.LUT R7, R2, 0xffff, RZ, 0xc0, !PT ;  /* 0x0000ffff02077812 */ /* 0x000fc600078ec0ff */
[----:B------:R-:W-:Y:S01]  /*c320*/  HMMA.16816.F32.BF16 R40, R8, R14, R96 ;  /* 0x0000000e0828723c */ /* 0x000fe20000041860 */
[----:B------:R-:W-:Y:S02]  /*c330*/  LOP3.LUT R13, R2, 0xff, RZ, 0xc0, !PT ;  /* 0x000000ff020d7812 */ /* 0x000fe400078ec0ff */
[----:B------:R-:W-:-:S04]  /*c340*/  SHF.R.U32.HI R12, RZ, 0x10, R2 ;  /* 0x00000010ff0c7819 */ /* 0x000fc80000011602 */
[----:B------:R-:W-:Y:S01]  /*c350*/  SHF.R.U32.HI R11, RZ, 0x18, R2 ;  /* 0x00000018ff0b7819 */ /* 0x000fe20000011602 */
[----:B------:R-:W-:Y:S01]  /*c360*/  IMAD.WIDE.U32 R2, R5, -0x2daee0ad, RZ ;  /* 0xd2511f5305027825 */ /* 0x000fe200078e00ff */
[----:B------:R1:W-:Y:S02]  /*c370*/  MUFU.EX2 R81, R0 ;  /* 0x0000000000517308 */ /* 0x0003e40000000800 */
[C---:B------:R-:W-:Y:S02]  /*c380*/  LOP3.LUT R6, R2.reuse, 0xffff, RZ, 0xc0, !PT ;  /* 0x0000ffff02067812 */ /* 0x040fe400078ec0ff */
[----:B------:R-:W-:Y:S02]  /*c390*/  LOP3.LUT R10, R2, 0xff, RZ, 0xc0, !PT ;  /* 0x000000ff020a7812 */ /* 0x000fe400078ec0ff */
[--C-:B------:R-:W-:Y:S02]  /*c3a0*/  SHF.R.U32.HI R9, RZ, 0x10, R2.reuse ;  /* 0x00000010ff097819 */ /* 0x100fe40000011602 */
[----:B------:R-:W-:-:S02]  /*c3b0*/  SHF.R.U32.HI R8, RZ, 0x18, R2 ;  /* 0x00000018ff087819 */ /* 0x000fc40000011602 */
[----:B------:R-:W-:Y:S02]  /*c3c0*/  SHF.R.U32.HI R2, RZ, 0x8, R7 ;  /* 0x00000008ff027819 */ /* 0x000fe40000011607 */
[----:B-1----:R-:W-:Y:S01]  /*c3d0*/  LOP3.LUT R0, R3, R22, R200, 0x96, !PT ;  /* 0x0000001603007212 */ /* 0x002fe200078e96c8 */
[----:B------:R-:W-:Y:S01]  /*c3e0*/  FFMA.FTZ R3, R184, UR19, -R30 ;  /* 0x00000013b8037c23 */ /* 0x000fe2000801081e */
[----:B------:R-:W-:Y:S02]  /*c3f0*/  PRMT R13, R13, 0x5410, R2 ;  /* 0x000054100d0d7816 */ /* 0x000fe40000000002 */
[----:B------:R-:W-:Y:S01]  /*c400*/  LOP3.LUT R2, R12, 0xff, RZ, 0xc0, !PT ;  /* 0x000000ff0c027812 */ /* 0x000fe200078ec0ff */
[----:B------:R1:W-:Y:S03]  /*c410*/  MUFU.EX2 R70, R3 ;  /* 0x0000000300467308 */ /* 0x0003e60000000800 */
[----:B------:R-:W-:-:S02]  /*c420*/  PRMT R7, R2, 0x5410, R11 ;  /* 0x0000541002077816 */ /* 0x000fc4000000000b */
[----:B------:R-:W-:Y:S02]  /*c430*/  SHF.R.U32.HI R2, RZ, 0x8, R6 ;  /* 0x00000008ff027819 */ /* 0x000fe40000011606 */
[----:B------:R-:W-:Y:S02]  /*c440*/  MOV R73, R227 ;  /* 0x000000e300497202 */ /* 0x000fe40000000f00 */
[----:B------:R-:W-:Y:S01]  /*c450*/  PRMT R15, R10, 0x5410, R2 ;  /* 0x000054100a0f7816 */ /* 0x000fe20000000002 */
[----:B-1----:R-:W-:-:S04]  /*c460*/  FFMA.FTZ R3, R49, UR19, -R30 ;  /* 0x0000001331037c23 */ /* 0x002fc8000801081e */
[----:B------:R1:W2:Y:S01]  /*c470*/  MUFU.EX2 R77, R3 ;  /* 0x00000003004d7308 */ /* 0x0002a20000000800 */
[----:B------:R-:W-:Y:S01]  /*c480*/  LOP3.LUT R2, R9, 0xff, RZ, 0xc0, !PT ;  /* 0x000000ff09027812 */ /* 0x000fe200078ec0ff */
[----:B------:R-:W-:-:S03]  /*c490*/  FFMA.FTZ R5, R186, UR19, -R30 ;  /* 0x00000013ba057c23 */ /* 0x000fc6000801081e */
[----:B------:R-:W-:Y:S02]  /*c4a0*/  PRMT R14, R2, 0x5410, R8 ;  /* 0x00005410020e7816 */ /* 0x000fe40000000008 */
[----:B------:R-:W-:Y:S01]  /*c4b0*/  LOP3.LUT R2, R4, 0xffff, RZ, 0xc0, !PT ;  /* 0x0000ffff04027812 */ /* 0x000fe200078ec0ff */
[----:B-1----:R-:W-:-:S04]  /*c4c0*/  FFMA.FTZ R3, R204, UR19, -R31 ;  /* 0x00000013cc037c23 */ /* 0x002fc8000801081f */
[----:B------:R1:W-:Y:S01]  /*c4d0*/  MUFU.EX2 R227, R3 ;  /* 0x0000000300e37308 */ /* 0x0003e20000000800 */
[----:B------:R-:W-:-:S07]  /*c4e0*/  LOP3.LUT R6, R4, 0xff, RZ, 0xc0, !PT ;  /* 0x000000ff04067812 */ /* 0x000fce00078ec0ff */
[----:B------:R3:W-:Y:S01]  /*c4f0*/  MUFU.EX2 R82, R5 ;  /* 0x0000000500527308 */ /* 0x0007e20000000800 */
[----:B-1----:R-:W-:-:S07]  /*c500*/  FFMA.FTZ R3, R188, UR19, -R31 ;  /* 0x00000013bc037c23 */ /* 0x002fce000801081f */
[----:B------:R1:W-:Y:S01]  /*c510*/  MUFU.EX2 R204, R3 ;  /* 0x0000000300cc7308 */ /* 0x0003e20000000800 */
[--C-:B---3--:R-:W-:Y:S02]  /*c520*/  SHF.R.U32.HI R5, RZ, 0x18, R4.reuse ;  /* 0x00000018ff057819 */ /* 0x108fe40000011604 */
[----:B-1----:R-:W-:Y:S02]  /*c530*/  SHF.R.U32.HI R3, RZ, 0x10, R4 ;  /* 0x00000010ff037819 */ /* 0x002fe40000011604 */
[----:B------:R-:W-:Y:S02]  /*c540*/  SHF.R.U32.HI R4, RZ, 0x8, R2 ;  /* 0x00000008ff047819 */ /* 0x000fe40000011602 */
[----:B------:R-:W-:Y:S01]  /*c550*/  LOP3.LUT R2, R3, 0xff, RZ, 0xc0, !PT ;  /* 0x000000ff03027812 */ /* 0x000fe200078ec0ff */
[----:B------:R-:W-:-:S03]  /*c560*/  FFMA.FTZ R3, R48, UR19, -R31 ;  /* 0x0000001330037c23 */ /* 0x000fc6000801081f */
[----:B------:R-:W-:Y:S01]  /*c570*/  PRMT R5, R2, 0x5410, R5 ;  /* 0x0000541002057816 */ /* 0x000fe20000000005 */
[----:B------:R1:W3:Y:S01]  /*c580*/  MUFU.EX2 R79, R3 ;  /* 0x00000003004f7308 */ /* 0x0002e20000000800 */
[----:B------:R-:W-:Y:S02]  /*c590*/  LOP3.LUT R2, R0, 0xffff, RZ, 0xc0, !PT ;  /* 0x0000ffff00027812 */ /* 0x000fe400078ec0ff */
[----:B------:R-:W-:Y:S01]  /*c5a0*/  PRMT R6, R6, 0x5410, R4 ;  /* 0x0000541006067816 */ /* 0x000fe20000000004 */
[----:B------:R-:W-:-:S04]  /*c5b0*/  FFMA.FTZ R4, R208, UR19, -R28 ;  /* 0x00000013d0047c23 */ /* 0x000fc8000801081c */
[----:B------:R-:W-:Y:S01]  /*c5c0*/  MUFU.EX2 R188, R4 ;  /* 0x0000000400bc7308 */ /* 0x000fe20000000800 */
[----:B-1----:R-:W-:-:S07]  /*c5d0*/  FFMA.FTZ R3, R185, UR19, -R31 ;  /* 0x00000013b9037c23 */ /* 0x002fce000801081f */
[----:B------:R1:W4:Y:S01]  /*c5e0*/  MUFU.EX2 R78, R3 ;  /* 0x00000003004e7308 */ /* 0x0003220000000800 */
[----:B------:R-:W-:Y:S02]  /*c5f0*/  PRMT R76, R231, 0x7054, R231 ;  /* 0x00007054e74c7816 */ /* 0x000fe400000000e7 */
[----:B-1----:R-:W-:Y:S02]  /*c600*/  SHF.R.U32.HI R3, RZ, 0x8, R2 ;  /* 0x00000008ff037819 */ /* 0x002fe40000011602 */
[----:B------:R-:W-:-:S04]  /*c610*/  LOP3.LUT R2, R0, 0xff, RZ, 0xc0, !PT ;  /* 0x000000ff00027812 */ /* 0x000fc800078ec0ff */
[----:B------:R-:W-:Y:S01]  /*c620*/  PRMT R4, R2, 0x5410, R3 ;  /* 0x0000541002047816 */ /* 0x000fe20000000003 */
[----:B------:R-:W-:Y:S01]  /*c630*/  FFMA.FTZ R2, R189, UR19, -R28 ;  /* 0x00000013bd027c23 */ /* 0x000fe2000801081c */
[----:B------:R-:W-:-:S03]  /*c640*/  SHF.R.U32.HI R3, RZ, 0x10, R0 ;  /* 0x00000010ff037819 */ /* 0x000fc60000011600 */
[----:B------:R1:W-:Y:S02]  /*c650*/  MUFU.EX2 R74, R2 ;  /* 0x00000002004a7308 */ /* 0x0003e40000000800 */
[----:B-1----:R-:W-:Y:S02]  /*c660*/  SHF.R.U32.HI R2, RZ, 0x18, R0 ;  /* 0x00000018ff027819 */ /* 0x002fe40000011600 */
[----:B------:R-:W-:Y:S01]  /*c670*/  LOP3.LUT R0, R3, 0xff, RZ, 0xc0, !PT ;  /* 0x000000ff03007812 */ /* 0x000fe200078ec0ff */
[----:B------:R-:W-:-:S03]  /*c680*/  FFMA.FTZ R3, R190, UR19, -R28 ;  /* 0x00000013be037c23 */ /* 0x000fc6000801081c */
[----:B------:R-:W-:Y:S01]  /*c690*/  PRMT R12, R0, 0x5410, R2 ;  /* 0x00005410000c7816 */ /* 0x000fe20000000002 */
[----:B------:R1:W4:Y:S01]  /*c6a0*/  MUFU.EX2 R19, R3 ;  /* 0x0000000300137308 */ /* 0x0003220000000800 */
[----:B------:R-:W-:Y:S02]  /*c6b0*/  HSET2.LE.AND R0, R13, R76, PT ;  /* 0x0000004c0d007233 */ /* 0x000fe40003803000 */
[----:B--2---:R-:W-:-:S04]  /*c6c0*/  F2FP.BF16.F32.PACK_AB R2, R77, R70 ;  /* 0x000000464d02723e */ /* 0x004fc800000010ff */
[----:B------:R-:W-:Y:S02]  /*c6d0*/  LOP3.LUT R10, R0, R2, RZ, 0xc0, !PT ;  /* 0x00000002000a7212 */ /* 0x000fe400078ec0ff */
[----:B------:R-:W-:Y:S01]  /*c6e0*/  HSET2.LE.AND R0, R7, R76, PT ;  /* 0x0000004c07007233 */ /* 0x000fe20003803000 */
[----:B-1----:R-:W-:Y:S01]  /*c6f0*/  FFMA.FTZ R3, R205, UR19, -R28 ;  /* 0x00000013cd037c23 */ /* 0x002fe2000801081c */
[----:B---3--:R-:W-:-:S03]  /*c700*/  IMAD.MOV.U32 R205, RZ, RZ, R79 ;  /* 0x000000ffffcd7224 */ /* 0x008fc600078e004f */
[----:B------:R1:W2:Y:S02]  /*c710*/  MUFU.EX2 R22, R3 ;  /* 0x0000000300167308 */ /* 0x0002a40000000800 */
[----:B----4-:R-:W-:-:S04]  /*c720*/  F2FP.BF16.F32.PACK_AB R2, R78, R205 ;  /* 0x000000cd4e02723e */ /* 0x010fc800000010ff */
[----:B------:R-:W-:Y:S02]  /*c730*/  LOP3.LUT R11, R0, R2, RZ, 0xc0, !PT ;  /* 0x00000002000b7212 */ /* 0x000fe400078ec0ff */
[----:B------:R-:W-:Y:S01]  /*c740*/  HSET2.LE.AND R0, R6, R76, PT ;  /* 0x0000004c06007233 */ /* 0x000fe20003803000 */
[----:B-1----:R-:W-:-:S04]  /*c750*/  FFMA.FTZ R3, R207, UR19, -R29 ;  /* 0x00000013cf037c23 */ /* 0x002fc8000801081d */
[----:B------:R1:W-:Y:S01]  /*c760*/  MUFU.EX2 R185, R3 ;  /* 0x0000000300b97308 */ /* 0x0003e20000000800 */
[----:B------:R-:W-:-:S04]  /*c770*/  F2FP.BF16.F32.PACK_AB R2, R82, R81 ;  /* 0x000000515202723e */ /* 0x000fc800000010ff */
[----:B------:R-:W-:Y:S02]  /*c780*/  LOP3.LUT R8, R0, R2, RZ, 0xc0, !PT ;  /* 0x0000000200087212 */ /* 0x000fe400078ec0ff */
[----:B------:R-:W-:Y:S01]  /*c790*/  HSET2.LE.AND R0, R5, R76, PT ;  /* 0x0000004c05007233 */ /* 0x000fe20003803000 */
[----:B-1----:R-:W-:-:S04]  /*c7a0*/  FFMA.FTZ R3, R206, UR19, -R29 ;  /* 0x00000013ce037c23 */ /* 0x002fc8000801081d */
[----:B------:R1:W-:Y:S01]  /*c7b0*/  MUFU.EX2 R23, R3 ;  /* 0x0000000300177308 */ /* 0x0003e20000000800 */
[----:B------:R-:W-:-:S04]  /*c7c0*/  F2FP.BF16.F32.PACK_AB R2, R204, R227 ;  /* 0x000000e3cc02723e */ /* 0x000fc800000010ff */
[----:B------:R-:W-:Y:S01]  /*c7d0*/  LOP3.LUT R9, R0, R2, RZ, 0xc0, !PT ;  /* 0x0000000200097212 */ /* 0x000fe200078ec0ff */
[--C-:B------:R-:W-:Y:S01]  /*c7e0*/  FFMA.FTZ R2, R209, UR19, -R29.reuse ;  /* 0x00000013d1027c23 */ /* 0x100fe2000801081d */
[----:B-1----:R-:W-:-:S04]  /*c7f0*/  FFMA.FTZ R3, R191, UR19, -R29 ;  /* 0x00000013bf037c23 */ /* 0x002fc8000801081d */
[----:B------:R-:W1:Y:S01]  /*c800*/  MUFU.EX2 R21, R3 ;  /* 0x0000000300157308 */ /* 0x000e620000000800 */
[----:B------:R-:W-:Y:S02]  /*c810*/  MOV R209, R19 ;  /* 0x0000001300d17202 */ /* 0x000fe40000000f00 */
[----:B------:R-:W-:-:S05]  /*c820*/  HSET2.LE.AND R0, R15, R76, PT ;  /* 0x0000004c0f007233 */ /* 0x000fca0003803000 */
[----:B------:R2:W3:Y:S02]  /*c830*/  MUFU.EX2 R20, R2 ;  /* 0x0000000200147308 */ /* 0x0004e40000000800 */
[----:B--2---:R-:W-:-:S04]  /*c840*/  F2FP.BF16.F32.PACK_AB R2, R22, R209 ;  /* 0x000000d11602723e */ /* 0x004fc800000010ff */
[----:B------:R-:W-:Y:S02]  /*c850*/  LOP3.LUT R6, R0, R2, RZ, 0xc0, !PT ;  /* 0x0000000200067212 */ /* 0x000fe400078ec0ff */
[----:B------:R-:W-:Y:S02]  /*c860*/  HSET2.LE.AND R0, R14, R76, PT ;  /* 0x0000004c0e007233 */ /* 0x000fe40003803000 */
[----:B-1----:R-:W-:-:S04]  /*c870*/  F2FP.BF16.F32.PACK_AB R2, R21, R23 ;  /* 0x000000171502723e */ /* 0x002fc800000010ff */
[----:B------:R-:W-:Y:S02]  /*c880*/  LOP3.LUT R7, R0, R2, RZ, 0xc0, !PT ;  /* 0x0000000200077212 */ /* 0x000fe400078ec0ff */
[--C-:B------:R-:W-:Y:S02]  /*c890*/  HSET2.LE.AND R0, R4, R76.reuse, PT ;  /* 0x0000004c04007233 */ /* 0x100fe40003803000 */
[----:B------:R-:W-:Y:S01]  /*c8a0*/  F2FP.BF16.F32.PACK_AB R2, R74, R188 ;  /* 0x000000bc4a02723e */ /* 0x000fe200000010ff */
[----:B------:R-:W-:Y:S02]  /*c8b0*/  IMAD.MOV.U32 R79, RZ, RZ, R18 ;  /* 0x000000ffff4f7224 */ /* 0x000fe400078e0012 */
[----:B------:R-:W1:Y:S01]  /*c8c0*/  LDSM.16.MT88.4 R16, [R216+0x9400] ;  /* 0x00940000d810783b */ /* 0x000e620000004200 */
[----:B------:R-:W-:Y:S02]  /*c8d0*/  LOP3.LUT R4, R0, R2, RZ, 0xc0, !PT ;  /* 0x0000000200047212 */ /* 0x000fe400078ec0ff */
[----:B------:R-:W-:-:S02]  /*c8e0*/  HSET2.LE.AND R0, R12, R76, PT ;  /* 0x0000004c0c007233 */ /* 0x000fc40003803000 */
[----:B------:R-:W2:Y:S01]  /*c8f0*/  LDSM.16.MT88.4 R12, [R218+0x9400] ;  /* 0x00940000da0c783b */ /* 0x000ea20000004200 */
[----:B---3--:R-:W-:Y:S01]  /*c900*/  F2FP.BF16.F32.PACK_AB R2, R20, R185 ;  /* 0x000000b91402723e */ /* 0x008fe200000010ff */
[----:B------:R-:W-:-:S03]  /*c910*/  UIADD3 UR4, UR4, 0x1, URZ ;  /* 0x0000000104047890 */ /* 0x000fc6000fffe03f */
[----:B------:R-:W-:Y:S01]  /*c920*/  LOP3.LUT R5, R0, R2, RZ, 0xc0, !PT ;  /* 0x0000000200057212 */ /* 0x000fe200078ec0ff */
[----:B------:R-:W-:Y:S01]  /*c930*/  IMAD.MOV.U32 R33, RZ, RZ, R75 ;  /* 0x000000ffff217224 */ /* 0x000fe200078e004b */
[----:B------:R-:W-:Y:S01]  /*c940*/  MOV R80, R73 ;  /* 0x0000004900507202 */ /* 0x000fe20000000f00 */
[----:B------:R-:W-:Y:S01]  /*c950*/  IMAD.MOV.U32 R32, RZ, RZ, R71 ;  /* 0x000000ffff207224 */ /* 0x000fe200078e0047 */
[----:B------:R-:W-:Y:S01]  /*c960*/  MOV R48, R68 ;  /* 0x0000004400307202 */ /* 0x000fe20000000f00 */
[----:B------:R-:W-:Y:S02]  /*c970*/  IMAD.MOV.U32 R27, RZ, RZ, R53 ;  /* 0x000000ffff1b7224 */ /* 0x000fe400078e0035 */
[----:B------:R-:W-:Y:S02]  /*c980*/  IMAD.MOV.U32 R24, RZ, RZ, R196 ;  /* 0x000000ffff187224 */ /* 0x000fe400078e00c4 */
[----:B------:R-:W-:Y:S01]  /*c990*/  IMAD.MOV.U32 R25, RZ, RZ, R195 ;  /* 0x000000ffff197224 */ /* 0x000fe200078e00c3 */
[----:B------:R-:W-:Y:S01]  /*c9a0*/  MOV R68, R52 ;  /* 0x0000003400447202 */ /* 0x000fe20000000f00 */
[----:B------:R-:W-:Y:S01]  /*c9b0*/  IMAD.MOV.U32 R49, RZ, RZ, R69 ;  /* 0x000000ffff317224 */ /* 0x000fe200078e0045 */
[----:B------:R-:W-:Y:S01]  /*c9c0*/  MOV R69, R197 ;  /* 0x000000c500457202 */ /* 0x000fe20000000f00 */
[----:B------:R-:W-:Y:S01]  /*c9d0*/  IMAD.MOV.U32 R73, RZ, RZ, R153 ;  /* 0x000000ffff497224 */ /* 0x000fe200078e0099 */
[----:B------:R-:W-:Y:S01]  /*c9e0*/  MOV R53, R194 ;  /* 0x000000c200357202 */ /* 0x000fe20000000f00 */
[----:B------:R-:W-:-:S02]  /*c9f0*/  IMAD.MOV.U32 R75, RZ, RZ, R155 ;  /* 0x000000ffff4b7224 */ /* 0x000fc400078e009b */
[----:B------:R-:W-:Y:S02]  /*ca00*/  IMAD.MOV.U32 R155, RZ, RZ, R199 ;  /* 0x000000ffff9b7224 */ /* 0x000fe400078e00c7 */
[----:B------:R-:W-:Y:S02]  /*ca10*/  IMAD.MOV.U32 R153, RZ, RZ, R198 ;  /* 0x000000ffff997224 */ /* 0x000fe400078e00c6 */
[----:B------:R-:W-:Y:S02]  /*ca20*/  IMAD.MOV.U32 R71, RZ, RZ, R193 ;  /* 0x000000ffff477224 */ /* 0x000fe400078e00c1 */
[----:B------:R-:W-:Y:S01]  /*ca30*/  IMAD.MOV.U32 R52, RZ, RZ, R192 ;  /* 0x000000ffff347224 */ /* 0x000fe200078e00c0 */
[----:B------:R-:W-:Y:S01]  /*ca40*/  LOP3.LUT R2, R35, UR4, R233, 0x96, !PT ;  /* 0x0000000423027c12 */ /* 0x000fe2000f8e96e9 */
[----:B------:R-:W-:Y:S01]  /*ca50*/  IMAD.MOV.U32 R189, RZ, RZ, R24 ;  /* 0x000000ffffbd7224 */ /* 0x000fe200078e0018 */
[----:B------:R-:W-:Y:S01]  /*ca60*/  MOV R190, R27 ;  /* 0x0000001b00be7202 */ /* 0x000fe20000000f00 */
[----:B------:R-:W-:Y:S01]  /*ca70*/  IMAD.MOV.U32 R206, RZ, RZ, R33 ;  /* 0x000000ffffce7224 */ /* 0x000fe200078e0021 */
[----:B------:R-:W-:Y:S01]  /*ca80*/  MOV R207, R32 ;  /* 0x0000002000cf7202 */ /* 0x000fe20000000f00 */
[----:B-1----:R-:W-:Y:S01]  /*ca90*/  HMMA.16816.F32.BF16 R196, R8, R16, R180 ;  /* 0x0000001008c4723c */ /* 0x002fe200000418b4 */
[----:B------:R-:W-:Y:S05]  /*caa0*/  LDSM.16.MT88.4 R32, [R218+0xb400] ;  /* 0x00b40000da20783b */ /* 0x000fea0000004200 */
[----:B------:R-:W-:Y:S01]  /*cab0*/  HMMA.16816.F32.BF16 R96, R4, R18, R176 ;  /* 0x000000120460723c */ /* 0x000fe200000418b0 */
[----:B------:R-:W-:-:S02]  /*cac0*/  IMAD.MOV.U32 R183, RZ, RZ, R23 ;  /* 0x000000ffffb77224 */ /* 0x000fc400078e0017 */
[----:B------:R-:W-:-:S03]  /*cad0*/  IMAD.MOV.U32 R180, RZ, RZ, R22 ;  /* 0x000000ffffb47224 */ /* 0x000fc600078e0016 */
[----:B------:R-:W-:Y:S01]  /*cae0*/  HMMA.16816.F32.BF16 R192, R8, R18, R124 ;  /* 0x0000001208c0723c */ /* 0x000fe2000004187c */
[----:B------:R-:W-:-:S05]  /*caf0*/  IMAD.MOV.U32 R179, RZ, RZ, R21 ;  /* 0x000000ffffb37224 */ /* 0x000fca00078e0015 */
[C---:B--2---:R-:W-:Y:S01]  /*cb00*/  HMMA.16816.F32.BF16 R84, R4.reuse, R14, R140 ;  /* 0x0000000e0454723c */ /* 0x044fe2000004188c */
[----:B------:R-:W-:Y:S02]  /*cb10*/  IMAD.MOV.U32 R126, RZ, RZ, R20 ;  /* 0x000000ffff7e7224 */ /* 0x000fe400078e0014 */
[----:B------:R-:W-:Y:S03]  /*cb20*/  LDSM.16.MT88.4 R20, [R218+0xa400] ;  /* 0x00a40000da14783b */ /* 0x000fe60000004200 */
[----:B------:R-:W-:Y:S01]  /*cb30*/  HMMA.16816.F32.BF16 R100, R4, R16, R100 ;  /* 0x000000100464723c */ /* 0x000fe20000041864 */
[----:B------:R-:W-:Y:S01]  /*cb40*/  IMAD.MOV.U32 R143, RZ, RZ, R25 ;  /* 0x000000ffff8f7224 */ /* 0x000fe200078e0019 */
[----:B------:R-:W1:Y:S04]  /*cb50*/  LDSM.16.MT88.4 R16, [R216+0xa400] ;  /* 0x00a40000d810783b */ /* 0x000e680000004200 */
[----:B------:R-:W2:Y:S01]  /*cb60*/  LDSM.16.MT88.4 R24, [R216+0xb400] ;  /* 0x00b40000d818783b */ /* 0x000ea20000004200 */
[----:B------:R-:W-:Y:S01]  /*cb70*/  IMAD.WIDE.U32 R2, R2, -0x326172a9, RZ ;  /* 0xcd9e8d5702027825 */ /* 0x000fe200078e00ff */
[----:B------:R-:W-:-:S03]  /*cb80*/  MOV R187, R171 ;  /* 0x000000ab00bb7202 */ /* 0x000fc60000000f00 */
[----:B------:R-:W-:Y:S02]  /*cb90*/  IMAD.MOV.U32 R76, RZ, RZ, R79 ;  /* 0x000000ffff4c7224 */ /* 0x000fe400078e004f */
[----:B------:R-:W-:Y:S01]  /*cba0*/  IMAD.MOV.U32 R83, RZ, RZ, R72 ;  /* 0x000000ffff537224 */ /* 0x000fe200078e0048 */
[----:B------:R-:W-:Y:S01]  /*cbb0*/  MOV R72, R169 ;  /* 0x000000a900487202 */ /* 0x000fe20000000f00 */
[----:B------:R-:W-:Y:S02]  /*cbc0*/  IMAD.MOV.U32 R186, RZ, RZ, R170 ;  /* 0x000000ffffba7224 */ /* 0x000fe400078e00aa */
[----:B------:R-:W-:Y:S01]  /*cbd0*/  IMAD.MOV.U32 R79, RZ, RZ, R168 ;  /* 0x000000ffff4f7224 */ /* 0x000fe200078e00a8 */
[C-C-:B------:R-:W-:Y:S01]  /*cbe0*/  LOP3.LUT R0, R3.reuse, R48, R47.reuse, 0x96, !PT ;  /* 0x0000003003007212 */ /* 0x140fe200078e962f */
[----:B------:R-:W-:Y:S01]  /*cbf0*/  HMMA.16816.F32.BF16 R132, R8, R12, R132 ;  /* 0x0000000c0884723c */ /* 0x000fe20000041884 */
[----:B------:R-:W-:Y:S01]  /*cc00*/  LOP3.LUT R3, R3, R186, R47, 0x96, !PT ;  /* 0x000000ba03037212 */ /* 0x000fe200078e962f */
[----:B------:R-:W-:Y:S01]  /*cc10*/  IMAD.MOV.U32 R191, RZ, RZ, R80 ;  /* 0x000000ffffbf7224 */ /* 0x000fe200078e0050 */
[----:B------:R-:W-:Y:S01]  /*cc20*/  MOV R142, R81 ;  /* 0x00000051008e7202 */ /* 0x000fe20000000f00 */
[----:B------:R-:W-:-:S02]  /*cc30*/  IMAD.MOV.U32 R141, RZ, RZ, R82 ;  /* 0x000000ffff8d7224 */ /* 0x000fc400078e0052 */
[----:B------:R-:W-:Y:S01]  /*cc40*/  HMMA.16816.F32.BF16 R88, R4, R12, R128 ;  /* 0x0000000c0458723c */ /* 0x000fe20000041880 */
[----:B------:R-:W-:Y:S01]  /*cc50*/  IMAD.MOV.U32 R140, RZ, RZ, R83 ;  /* 0x000000ffff8c7224 */ /* 0x000fe200078e0053 */
[----:B------:R-:W-:Y:S01]  /*cc60*/  MOV R181, R78 ;  /* 0x0000004e00b57202 */ /* 0x000fe20000000f00 */
[----:B------:R-:W-:Y:S01]  /*cc70*/  IMAD.MOV.U32 R182, RZ, RZ, R77 ;  /* 0x000000ffffb67224 */ /* 0x000fe200078e004d */
[----:B------:R-:W-:Y:S02]  /*cc80*/  MOV R178, R79 ;  /* 0x0000004f00b27202 */ /* 0x000fe40000000f00 */
[----:B------:R-:W-:Y:S01]  /*cc90*/  HMMA.16816.F32.BF16 R168, R8, R14, R136 ;  /* 0x0000000e08a8723c */ /* 0x000fe20000041888 */
[----:B------:R-:W-:Y:S01]  /*cca0*/  LOP3.LUT R12, R37, R2, R201, 0x96, !PT ;  /* 0x00000002250c7212 */ /* 0x000fe200078e96c9 */
[----:B------:R-:W-:Y:S01]  /*ccb0*/  IMAD.MOV.U32 R177, RZ, RZ, R72 ;  /* 0x000000ffffb17224 */ /* 0x000fe200078e0048 */
[----:B------:R-:W-:Y:S01]  /*ccc0*/  MOV R127, R74 ;  /* 0x0000004a007f7202 */ /* 0x000fe20000000f00 */
[----:B------:R-:W-:Y:S01]  /*ccd0*/  IMAD.MOV.U32 R176, RZ, RZ, R73 ;  /* 0x000000ffffb07224 */ /* 0x000fe200078e0049 */
[----:B------:R-:W-:Y:S01]  /*cce0*/  MOV R186, R68 ;  /* 0x0000004400ba7202 */ /* 0x000fe20000000f00 */
[----:B------:R-:W-:Y:S01]  /*ccf0*/  IMAD.MOV.U32 R187, RZ, RZ, R75 ;  /* 0x000000ffffbb7224 */ /* 0x000fe200078e004b */
[----:B------:R-:W-:Y:S01]  /*cd00*/  LOP3.LUT R14, R39, R2, R201, 0x96, !PT ;  /* 0x00000002270e7212 */ /* 0x000fe200078e96c9 */
[----:B------:R-:W-:Y:S01]  /*cd10*/  IMAD.MOV.U32 R184, RZ, RZ, R69 ;  /* 0x000000ffffb87224 */ /* 0x000fe200078e0045 */
[----:B------:R-:W-:Y:S01]  /*cd20*/  MOV R201, R76 ;  /* 0x0000004c00c97202 */ /* 0x000fe20000000f00 */
[----:B------:R-:W-:Y:S01]  /*cd30*/  IMAD.MOV.U32 R125, RZ, RZ, R70 ;  /* 0x000000ffff7d7224 */ /* 0x000fe200078e0046 */
[----:B------:R-:W-:Y:S01]  /*cd40*/  MOV R124, R71 ;  /* 0x00000047007c7202 */ /* 0x000fe20000000f00 */
[----:B-1----:R-:W-:Y:S01]  /*cd50*/  HMMA.16816.F32.BF16 R80, R4, R16, R144 ;  /* 0x000000100450723c */ /* 0x002fe20000041890 */
[----:B------:R-:W-:-:S05]  /*cd60*/  IMAD.WIDE.U32 R14, R14, -0x2daee0ad, RZ ;  /* 0xd2511f530e0e7825 */ /* 0x000fca00078e00ff */
[C---:B------:R-:W-:Y:S06]  /*cd70*/  HMMA.16816.F32.BF16 R76, R4.reuse, R18, R156 ;  /* 0x00000012044c723c */ /* 0x040fec000004189c */
[C---:B------:R-:W-:Y:S06]  /*cd80*/  HMMA.16816.F32.BF16 R72, R4.reuse, R20, R160 ;  /* 0x000000140448723c */ /* 0x040fec00000418a0 */
[C---:B------:R-:W-:Y:S06]  /*cd90*/  HMMA.16816.F32.BF16 R68, R4.reuse, R22, R172 ;  /* 0x000000160444723c */ /* 0x040fec00000418ac */
[C---:B--2---:R-:W-:Y:S06]  /*cda0*/  HMMA.16816.F32.BF16 R64, R4.reuse, R24, R64 ;  /* 0x000000180440723c */ /* 0x044fec0000041840 */
[C---:B------:R-:W-:Y:S06]  /*cdb0*/  HMMA.16816.F32.BF16 R60, R4.reuse, R26, R60 ;  /* 0x0000001a043c723c */ /* 0x040fec000004183c */
[C---:B------:R-:W-:Y:S06]  /*cdc0*/  HMMA.16816.F32.BF16 R56, R4.reuse, R32, R56 ;  /* 0x000000200438723c */ /* 0x040fec0000041838 */
[----:B------:R-:W-:Y:S07]  /*cdd0*/  HMMA.16816.F32.BF16 R92, R4, R34, R92 ;  /* 0x00000022045c723c */ /* 0x000fee000004185c */
[----:B------:R-:W-:-:S05]  /*cde0*/  IMAD.WIDE.U32 R4, R0, -0x2daee0ad, RZ ;  /* 0xd2511f5300047825 */ /* 0x000fca00078e00ff */
[----:B------:R-:W-:Y:S01]  /*cdf0*/  LOP3.LUT R0, R5, R46, R202, 0x96, !PT ;  /* 0x0000002e05007212 */ /* 0x000fe200078e96ca */
[----:B------:R-:W-:Y:S01]  /*ce00*/  IMAD.WIDE.U32 R2, R3, -0x2daee0ad, RZ ;  /* 0xd2511f5303027825 */ /* 0x000fe200078e00ff */
[----:B------:R-:W-:-:S03]  /*ce10*/  LOP3.LUT R6, R15, R4, R203, 0x96, !PT ;  /* 0x000000040f067212 */ /* 0x000fc600078e96cb */
        /* <DEDUP_REMOVED lines=8> */
[----:B------:R-:W-:-:S04]  /*cea0*/  IMAD.WIDE.U32 R4, R0, -0x2daee0ad, RZ ;  /* 0xd2511f5300047825 */ /* 0x000fc800078e00ff */
[----:B------:R-:W-:Y:S01]  /*ceb0*/  FFMA.FTZ R0, R236, UR19, -R28 ;  /* 0x00000013ec007c23 */ /* 0x000fe2000801081c */
[----:B------:R-:W-:Y:S01]  /*cec0*/  LOP3.LUT R3, R3, R36, R213, 0x96, !PT ;  /* 0x0000002403037212 */ /* 0x000fe200078e96d5 */
[----:B------:R-:W-:Y:S02]  /*ced0*/  IMAD.WIDE.U32 R48, R13, -0x326172a9, RZ ;  /* 0xcd9e8d570d307825 */ /* 0x000fe400078e00ff */
[----:B------:R1:W-:Y:S01]  /*cee0*/  MUFU.EX2 R213, R0 ;  /* 0x0000000000d57308 */ /* 0x0003e20000000800 */
[----:B------:R-:W-:Y:S01]  /*cef0*/  LOP3.LUT R5, R5, R14, R238, 0x96, !PT ;  /* 0x0000000e05057212 */ /* 0x000fe200078e96ee */
[----:B------:R-:W-:Y:S01]  /*cf00*/  IMAD.MOV.U32 R208, RZ, RZ, R53 ;  /* 0x000000ffffd07224 */ /* 0x000fe200078e0035 */
[----:B------:R-:W-:Y:S01]  /*cf10*/  LOP3.LUT R13, R49, R2, R237, 0x96, !PT ;  /* 0x00000002310d7212 */ /* 0x000fe200078e96ed */
[----:B------:R-:W-:-:S04]  /*cf20*/  IMAD.WIDE.U32 R2, R3, -0x2daee0ad, RZ ;  /* 0xd2511f5303027825 */ /* 0x000fc800078e00ff */
[----:B------:R-:W-:Y:S01]  /*cf30*/  IMAD.MOV.U32 R147, RZ, RZ, R52 ;  /* 0x000000ffff937224 */ /* 0x000fe200078e0034 */
[C---:B------:R-:W-:Y:S06]  /*cf40*/  HMMA.16816.F32.BF16 R128, R8.reuse, R26, R112 ;  /* 0x0000001a0880723c */ /* 0x040fec0000041870 */
[----:B------:R-:W-:Y:S01]  /*cf50*/  HMMA.16816.F32.BF16 R148, R8, R16, R148 ;  /* 0x000000100894723c */ /* 0x000fe20000041894 */
[----:B-1----:R-:W-:-:S05]  /*cf60*/  FFMA.FTZ R0, R212, UR19, -R28 ;  /* 0x00000013d4007c23 */ /* 0x002fca000801081c */
[----:B------:R-:W-:Y:S01]  /*cf70*/  HMMA.16816.F32.BF16 R104, R8, R18, R104 ;  /* 0x000000120868723c */ /* 0x000fe20000041868 */
[----:B------:R1:W2:Y:S01]  /*cf80*/  MUFU.EX2 R236, R0 ;  /* 0x0000000000ec7308 */ /* 0x0002a20000000800 */
[----:B------:R-:W-:Y:S01]  /*cf90*/  LOP3.LUT R7, R3, R12, R238, 0x96, !PT ;  /* 0x0000000c03077212 */ /* 0x000fe200078e96ee */
[----:B------:R-:W-:-:S03]  /*cfa0*/  IMAD.WIDE.U32 R52, R15, -0x2daee0ad, RZ ;  /* 0xd2511f530f347825 */ /* 0x000fc600078e00ff */
[C---:B------:R-:W-:Y:S01]  /*cfb0*/  HMMA.16816.F32.BF16 R164, R8.reuse, R20, R164 ;  /* 0x0000001408a4723c */ /* 0x040fe200000418a4 */
[----:B------:R-:W-:Y:S01]  /*cfc0*/  IMAD.WIDE.U32 R46, R13, -0x2daee0ad, RZ ;  /* 0xd2511f530d2e7825 */ /* 0x000fe200078e00ff */
[--C-:B------:R-:W-:Y:S01]  /*cfd0*/  LOP3.LUT R3, R53, R4, R147.reuse, 0x96, !PT ;  /* 0x0000000435037212 */ /* 0x100fe200078e9693 */
[----:B------:R-:W-:Y:S03]  /*cfe0*/  LDSM.16.MT88.4 R16, [R218+0x9800] ;  /* 0x00980000da10783b */ /* 0x000fe60000004200 */
[C---:B------:R-:W-:Y:S06]  /*cff0*/  HMMA.16816.F32.BF16 R108, R8.reuse, R22, R108 ;  /* 0x00000016086c723c */ /* 0x040fec000004186c */
[C---:B------:R-:W-:Y:S01]  /*d000*/  HMMA.16816.F32.BF16 R136, R8.reuse, R24, R120 ;  /* 0x000000180888723c */ /* 0x040fe20000041878 */
[----:B-1----:R-:W-:Y:S01]  /*d010*/  FFMA.FTZ R0, R210, UR19, -R28 ;  /* 0x00000013d2007c23 */ /* 0x002fe2000801081c */
[----:B------:R-:W-:Y:S01]  /*d020*/  LOP3.LUT R2, R47, R2, R147, 0x96, !PT ;  /* 0x000000022f027212 */ /* 0x000fe200078e9693 */
[----:B------:R-:W-:Y:S01]  /*d030*/  IMAD.WIDE.U32 R4, R5, -0x326172a9, RZ ;  /* 0xcd9e8d5705047825 */ /* 0x000fe200078e00ff */
[----:B------:R-:W-:Y:S01]  /*d040*/  PRMT R163, R231, 0x7054, R231 ;  /* 0x00007054e7a37816 */ /* 0x000fe200000000e7 */
[----:B------:R1:W-:Y:S01]  /*d050*/  MUFU.EX2 R238, R0 ;  /* 0x0000000000ee7308 */ /* 0x0003e20000000800 */
[----:B------:R-:W-:Y:S01]  /*d060*/  HMMA.16816.F32.BF16 R112, R8, R32, R116 ;  /* 0x000000200870723c */ /* 0x000fe20000041874 */
[----:B------:R-:W-:Y:S01]  /*d070*/  IMAD.WIDE.U32 R12, R3, -0x326172a9, RZ ;  /* 0xcd9e8d57030c7825 */ /* 0x000fe200078e00ff */
[----:B------:R-:W-:Y:S01]  /*d080*/  MOV R202, R201 ;  /* 0x000000c900ca7202 */ /* 0x000fe20000000f00 */
[----:B------:R-:W3:Y:S02]  /*d090*/  LDSM.16.MT88.4 R24, [R216+0x9800] ;  /* 0x00980000d818783b */ /* 0x000ee40000004200 */
[----:B------:R-:W-:-:S02]  /*d0a0*/  IMAD.WIDE.U32 R44, R7, -0x326172a9, RZ ;  /* 0xcd9e8d57072c7825 */ /* 0x000fc400078e00ff */
[----:B------:R-:W4:Y:S04]  /*d0b0*/  LDSM.16.MT88.4 R20, [R216+0xa800] ;  /* 0x00a80000d814783b */ /* 0x000f280000004200 */
[----:B------:R-:W-:Y:S01]  /*d0c0*/  LDSM.16.MT88.4 R36, [R216+0xb800] ;  /* 0x00b80000d824783b */ /* 0x000fe20000004200 */
[----:B-1----:R-:W-:-:S04]  /*d0d0*/  FFMA.FTZ R0, R211, UR19, -R28 ;  /* 0x00000013d3007c23 */ /* 0x002fc8000801081c */
[----:B------:R1:W-:Y:S01]  /*d0e0*/  MUFU.EX2 R237, R0 ;  /* 0x0000000000ed7308 */ /* 0x0003e20000000800 */
[----:B------:R-:W-:Y:S01]  /*d0f0*/  IMAD.WIDE.U32 R2, R2, -0x326172a9, RZ ;  /* 0xcd9e8d5702027825 */ /* 0x000fe200078e00ff */
[----:B------:R-:W-:-:S03]  /*d100*/  LOP3.LUT R53, R5, R6, R152, 0x96, !PT ;  /* 0x0000000605357212 */ /* 0x000fc600078e9698 */
[--C-:B------:R-:W-:Y:S01]  /*d110*/  FFMA.FTZ R5, R241, UR19, -R29.reuse ;  /* 0x00000013f1057c23 */ /* 0x100fe2000801081d */
[----:B------:R-:W-:Y:S01]  /*d120*/  MOV R241, R187 ;  /* 0x000000bb00f17202 */ /* 0x000fe20000000f00 */
[----:B-1----:R-:W-:-:S04]  /*d130*/  FFMA.FTZ R0, R215, UR19, -R29 ;  /* 0x00000013d7007c23 */ /* 0x002fc8000801081d */
[----:B------:R1:W-:Y:S02]  /*d140*/  MUFU.EX2 R212, R0 ;  /* 0x0000000000d47308 */ /* 0x0003e40000000800 */
[----:B-1----:R-:W-:-:S06]  /*d150*/  FFMA.FTZ R0, R240, UR19, -R29 ;  /* 0x00000013f0007c23 */ /* 0x002fcc000801081d */
[----:B------:R1:W3:Y:S02]  /*d160*/  MUFU.EX2 R211, R0 ;  /* 0x0000000000d37308 */ /* 0x0002e40000000800 */
[----:B-1----:R-:W-:Y:S01]  /*d170*/  LOP3.LUT R0, R3, R44, R214, 0x96, !PT ;  /* 0x0000002c03007212 */ /* 0x002fe200078e96d6 */
[----:B------:R-:W-:-:S04]  /*d180*/  IMAD.MOV.U32 R44, RZ, RZ, R186 ;  /* 0x000000ffff2c7224 */ /* 0x000fc800078e00ba */
[----:B------:R-:W-:Y:S02]  /*d190*/  FFMA.FTZ R50, R44, R50, R241 ;  /* 0x000000322c327223 */ /* 0x000fe400000100f1 */
[----:B------:R-:W4:Y:S01]  /*d1a0*/  LDL.LU R44, [R1+0x10] ;  /* 0x00001000012c7983 */ /* 0x000f220000300800 */
[----:B------:R-:W-:Y:S01]  /*d1b0*/  LOP3.LUT R14, R13, R4, R214, 0x96, !PT ;  /* 0x000000040d0e7212 */ /* 0x000fe200078e96d6 */
[----:B------:R-:W-:Y:S01]  /*d1c0*/  IMAD.MOV.U32 R119, RZ, RZ, R124 ;  /* 0x000000ffff777224 */ /* 0x000fe200078e007c */
[----:B------:R-:W-:Y:S01]  /*d1d0*/  LOP3.LUT R4, R0, 0xffff, RZ, 0xc0, !PT ;  /* 0x0000ffff00047812 */ /* 0x000fe200078ec0ff */
[----:B------:R-:W-:Y:S01]  /*d1e0*/  IMAD.MOV.U32 R47, RZ, RZ, R126 ;  /* 0x000000ffff2f7224 */ /* 0x000fe200078e007e */
[----:B------:R-:W-:Y:S01]  /*d1f0*/  MOV R118, R125 ;  /* 0x0000007d00767202 */ /* 0x000fe20000000f00 */
[----:B------:R-:W-:Y:S01]  /*d200*/  IMAD.MOV.U32 R49, RZ, RZ, R127 ;  /* 0x000000ffff317224 */ /* 0x000fe200078e007f */
[----:B------:R1:W-:Y:S01]  /*d210*/  MUFU.EX2 R210, R5 ;  /* 0x0000000500d27308 */ /* 0x0003e20000000800 */
[----:B------:R-:W-:Y:S01]  /*d220*/  HMMA.16816.F32.BF16 R124, R8, R34, R40 ;  /* 0x00000022087c723c */ /* 0x000fe20000041828 */
[----:B------:R-:W-:Y:S01]  /*d230*/  SHF.R.U32.HI R6, RZ, 0x10, R2 ;  /* 0x00000010ff067819 */ /* 0x000fe20000011602 */
[----:B------:R-:W-:Y:S01]  /*d240*/  IMAD.MOV.U32 R116, RZ, RZ, R209 ;  /* 0x000000ffff747224 */ /* 0x000fe200078e00d1 */
[----:B------:R-:W-:Y:S01]  /*d250*/  SHF.R.U32.HI R7, RZ, 0x18, R0 ;  /* 0x00000018ff077819 */ /* 0x000fe20000011600 */
[----:B------:R-:W-:Y:S01]  /*d260*/  IMAD.MOV.U32 R15, RZ, RZ, R143 ;  /* 0x000000ffff0f7224 */ /* 0x000fe200078e008f */
[----:B------:R-:W-:Y:S01]  /*d270*/  MOV R214, R190 ;  /* 0x000000be00d67202 */ /* 0x000fe20000000f00 */
[----:B------:R-:W-:Y:S01]  /*d280*/  IMAD.MOV.U32 R121, RZ, RZ, R140 ;  /* 0x000000ffff797224 */ /* 0x000fe200078e008c */
[----:B------:R-:W-:Y:S01]  /*d290*/  LOP3.LUT R8, R2, 0xffff, RZ, 0xc0, !PT ;  /* 0x0000ffff02087812 */ /* 0x000fe200078ec0ff */
[----:B------:R-:W-:Y:S01]  /*d2a0*/  IMAD.MOV.U32 R120, RZ, RZ, R141 ;  /* 0x000000ffff787224 */ /* 0x000fe200078e008d */
[----:B------:R-:W-:-:S02]  /*d2b0*/  SHF.R.U32.HI R3, RZ, 0x8, R4 ;  /* 0x00000008ff037819 */ /* 0x000fc40000011604 */
[----:B------:R-:W-:Y:S02]  /*d2c0*/  LOP3.LUT R10, R2, 0xff, RZ, 0xc0, !PT ;  /* 0x000000ff020a7812 */ /* 0x000fe400078ec0ff */
[----:B------:R-:W-:Y:S02]  /*d2d0*/  SHF.R.U32.HI R9, RZ, 0x18, R2 ;  /* 0x00000018ff097819 */ /* 0x000fe40000011602 */
[----:B-1----:R-:W-:Y:S01]  /*d2e0*/  LOP3.LUT R5, R0, 0xff, RZ, 0xc0, !PT ;  /* 0x000000ff00057812 */ /* 0x002fe200078ec0ff */
[----:B------:R-:W-:Y:S01]  /*d2f0*/  FFMA.FTZ R4, R239, UR19, -R29 ;  /* 0x00000013ef047c23 */ /* 0x000fe2000801081d */
[----:B------:R-:W-:Y:S01]  /*d300*/  MOV R240, R191 ;  /* 0x000000bf00f07202 */ /* 0x000fe20000000f00 */
[----:B------:R-:W1:Y:S01]  /*d310*/  LDSM.16.MT88.4 R32, [R218+0xa800] ;  /* 0x00a80000da20783b */ /* 0x000e620000004200 */
[----:B------:R-:W-:Y:S02]  /*d320*/  PRMT R2, R5, 0x5410, R3 ;  /* 0x0000541005027816 */ /* 0x000fe40000000003 */
[----:B------:R-:W-:Y:S01]  /*d330*/  SHF.R.U32.HI R3, RZ, 0x10, R0 ;  /* 0x00000010ff037819 */ /* 0x000fe20000011600 */
[----:B------:R3:W1:Y:S01]  /*d340*/  MUFU.EX2 R209, R4 ;  /* 0x0000000400d17308 */ /* 0x0006620000000800 */
[----:B------:R-:W-:Y:S01]  /*d350*/  MOV R117, R176 ;  /* 0x000000b000757202 */ /* 0x000fe20000000f00 */
[----:B------:R-:W1:Y:S01]  /*d360*/  LDSM.16.MT88.4 R40, [R218+0xb800] ;  /* 0x00b80000da28783b */ /* 0x000e620000004200 */
[----:B------:R-:W-:-:S02]  /*d370*/  LOP3.LUT R5, R3, 0xff, RZ, 0xc0, !PT ;  /* 0x000000ff03057812 */ /* 0x000fc400078ec0ff */
[----:B------:R-:W-:Y:S02]  /*d380*/  HSET2.LE.AND R0, R2, R163, PT ;  /* 0x000000a302007233 */ /* 0x000fe40003803000 */
[----:B--2---:R-:W-:Y:S02]  /*d390*/  F2FP.BF16.F32.PACK_AB R2, R236, R213 ;  /* 0x000000d5ec02723e */ /* 0x004fe400000010ff */
[----:B------:R-:W-:Y:S02]  /*d3a0*/  PRMT R5, R5, 0x5410, R7 ;  /* 0x0000541005057816 */ /* 0x000fe40000000007 */
[----:B---3--:R-:W-:-:S04]  /*d3b0*/  SHF.R.U32.HI R4, RZ, 0x8, R8 ;  /* 0x00000008ff047819 */ /* 0x008fc80000011608 */
[----:B------:R-:W-:Y:S02]  /*d3c0*/  PRMT R3, R10, 0x5410, R4 ;  /* 0x000054100a037816 */ /* 0x000fe40000000004 */
[----:B------:R-:W-:Y:S02]  /*d3d0*/  LOP3.LUT R4, R0, R2, RZ, 0xc0, !PT ;  /* 0x0000000200047212 */ /* 0x000fe400078ec0ff */
[----:B------:R-:W-:Y:S02]  /*d3e0*/  HSET2.LE.AND R0, R5, R163, PT ;  /* 0x000000a305007233 */ /* 0x000fe40003803000 */
[----:B------:R-:W-:Y:S01]  /*d3f0*/  F2FP.BF16.F32.PACK_AB R2, R211, R212 ;  /* 0x000000d4d302723e */ /* 0x000fe200000010ff */
[----:B------:R-:W-:Y:S01]  /*d400*/  IMAD.MOV.U32 R241, RZ, RZ, R214 ;  /* 0x000000fffff17224 */ /* 0x000fe200078e00d6 */
[----:B------:R-:W-:Y:S02]  /*d410*/  MOV R214, R117 ;  /* 0x0000007500d67202 */ /* 0x000fe40000000f00 */
[----:B------:R-:W-:Y:S01]  /*d420*/  LOP3.LUT R5, R0, R2, RZ, 0xc0, !PT ;  /* 0x0000000200057212 */ /* 0x000fe200078ec0ff */
[----:B------:R-:W-:Y:S01]  /*d430*/  IMAD.MOV.U32 R117, RZ, RZ, R118 ;  /* 0x000000ffff757224 */ /* 0x000fe200078e0076 */
[----:B------:R-:W-:Y:S01]  /*d440*/  MOV R118, R15 ;  /* 0x0000000f00767202 */ /* 0x000fe20000000f00 */
[----:B------:R-:W-:Y:S01]  /*d450*/  IMAD.MOV.U32 R15, RZ, RZ, R120 ;  /* 0x000000ffff0f7224 */ /* 0x000fe200078e0078 */
[----:B------:R-:W-:-:S02]  /*d460*/  MOV R120, R202 ;  /* 0x000000ca00787202 */ /* 0x000fc40000000f00 */
[----:B------:R-:W-:Y:S01]  /*d470*/  MOV R201, R188 ;  /* 0x000000bc00c97202 */ /* 0x000fe20000000f00 */
[----:B------:R-:W2:Y:S01]  /*d480*/  LDL.LU R202, [R1+0x74] ;  /* 0x0000740001ca7983 */ /* 0x000ea20000300800 */
[----:B----4-:R-:W-:Y:S01]  /*d490*/  FFMA.FTZ R2, R44, UR19, -R30 ;  /* 0x000000132c027c23 */ /* 0x010fe2000801081e */
[----:B------:R-:W-:Y:S02]  /*d4a0*/  IMAD.MOV.U32 R44, RZ, RZ, R240 ;  /* 0x000000ffff2c7224 */ /* 0x000fe400078e00f0 */
[----:B------:R-:W-:Y:S02]  /*d4b0*/  IMAD.MOV.U32 R240, RZ, RZ, R119 ;  /* 0x000000fffff07224 */ /* 0x000fe400078e0077 */
[----:B------:R-:W-:Y:S02]  /*d4c0*/  IMAD.MOV.U32 R119, RZ, RZ, R121 ;  /* 0x000000ffff777224 */ /* 0x000fe400078e0079 */
[----:B------:R-:W-:Y:S02]  /*d4d0*/  IMAD.MOV.U32 R121, RZ, RZ, R208 ;  /* 0x000000ffff797224 */ /* 0x000fe400078e00d0 */
[----:B------:R3:W-:Y:S02]  /*d4e0*/  MUFU.EX2 R208, R2 ;  /* 0x0000000200d07308 */ /* 0x0007e40000000800 */
[----:B---3--:R-:W-:Y:S01]  /*d4f0*/  FFMA.FTZ R2, R241, UR19, -R30 ;  /* 0x00000013f1027c23 */ /* 0x008fe2000801081e */
[----:B------:R-:W-:Y:S01]  /*d500*/  MOV R241, R214 ;  /* 0x000000d600f17202 */ /* 0x000fe20000000f00 */
[----:B------:R-:W-:Y:S01]  /*d510*/  IMAD.MOV.U32 R214, RZ, RZ, R118 ;  /* 0x000000ffffd67224 */ /* 0x000fe200078e0076 */
[----:B------:R-:W-:-:S02]  /*d520*/  MOV R118, R120 ;  /* 0x0000007800767202 */ /* 0x000fc40000000f00 */
[----:B------:R-:W-:Y:S01]  /*d530*/  MOV R120, R201 ;  /* 0x000000c900787202 */ /* 0x000fe20000000f00 */
[----:B------:R-:W-:Y:S01]  /*d540*/  IMAD.MOV.U32 R201, RZ, RZ, R155 ;  /* 0x000000ffffc97224 */ /* 0x000fe200078e009b */
[----:B------:R-:W-:Y:S02]  /*d550*/  MOV R155, R251 ;  /* 0x000000fb009b7202 */ /* 0x000fe40000000f00 */
[----:B------:R-:W3:Y:S01]  /*d560*/  LDL.LU R251, [R1+0xf4] ;  /* 0x0000f40001fb7983 */ /* 0x000ee20000300800 */
[----:B------:R-:W-:-:S04]  /*d570*/  LOP3.LUT R6, R6, 0xff, RZ, 0xc0, !PT ;  /* 0x000000ff06067812 */ /* 0x000fc800078ec0ff */
[----:B------:R-:W-:Y:S02]  /*d580*/  PRMT R8, R6, 0x5410, R9 ;  /* 0x0000541006087816 */ /* 0x000fe40000000009 */
[--C-:B------:R-:W-:Y:S02]  /*d590*/  HSET2.LE.AND R3, R3, R163.reuse, PT ;  /* 0x000000a303037233 */ /* 0x100fe40003803000 */
[----:B------:R-:W-:Y:S02]  /*d5a0*/  F2FP.BF16.F32.PACK_AB R6, R237, R238 ;  /* 0x000000eeed06723e */ /* 0x000fe400000010ff */
[----:B------:R-:W-:Y:S02]  /*d5b0*/  HSET2.LE.AND R7, R8, R163, PT ;  /* 0x000000a308077233 */ /* 0x000fe40003803000 */
[----:B-1----:R-:W-:Y:S02]  /*d5c0*/  F2FP.BF16.F32.PACK_AB R8, R209, R210 ;  /* 0x000000d2d108723e */ /* 0x002fe400000010ff */
[----:B------:R-:W-:-:S02]  /*d5d0*/  LOP3.LUT R6, R3, R6, RZ, 0xc0, !PT ;  /* 0x0000000603067212 */ /* 0x000fc400078ec0ff */
[----:B------:R-:W-:Y:S01]  /*d5e0*/  LOP3.LUT R7, R7, R8, RZ, 0xc0, !PT ;  /* 0x0000000807077212 */ /* 0x000fe200078ec0ff */
[----:B------:R-:W-:Y:S01]  /*d5f0*/  IMAD.MOV.U32 R159, RZ, RZ, R206 ;  /* 0x000000ffff9f7224 */ /* 0x000fe200078e00ce */
[----:B------:R-:W-:Y:S01]  /*d600*/  LOP3.LUT R0, R12, 0xffff, RZ, 0xc0, !PT ;  /* 0x0000ffff0c007812 */ /* 0x000fe200078ec0ff */
[----:B------:R-:W-:Y:S01]  /*d610*/  IMAD.MOV.U32 R206, RZ, RZ, R207 ;  /* 0x000000ffffce7224 */ /* 0x000fe200078e00cf */
[----:B------:R-:W-:Y:S01]  /*d620*/  MOV R203, R142 ;  /* 0x0000008e00cb7202 */ /* 0x000fe20000000f00 */
[----:B------:R-:W-:Y:S01]  /*d630*/  IMAD.MOV.U32 R158, RZ, RZ, R177 ;  /* 0x000000ffff9e7224 */ /* 0x000fe200078e00b1 */
[----:B------:R-:W-:Y:S01]  /*d640*/  MOV R156, R179 ;  /* 0x000000b3009c7202 */ /* 0x000fe20000000f00 */
[----:B------:R-:W-:Y:S01]  /*d650*/  IMAD.MOV.U32 R157, RZ, RZ, R178 ;  /* 0x000000ffff9d7224 */ /* 0x000fe200078e00b2 */
[----:B------:R-:W-:Y:S01]  /*d660*/  MOV R160, R182 ;  /* 0x000000b600a07202 */ /* 0x000fe20000000f00 */
[----:B------:R-:W-:Y:S01]  /*d670*/  IMAD.MOV.U32 R162, RZ, RZ, R180 ;  /* 0x000000ffffa27224 */ /* 0x000fe200078e00b4 */
[----:B------:R-:W-:Y:S01]  /*d680*/  HMMA.16816.F32.BF16 R100, R4, R24, R100 ;  /* 0x000000180464723c */ /* 0x000fe20000041864 */
[----:B------:R-:W-:-:S02]  /*d690*/  IMAD.MOV.U32 R161, RZ, RZ, R181 ;  /* 0x000000ffffa17224 */ /* 0x000fc400078e00b5 */
[----:B------:R-:W-:Y:S02]  /*d6a0*/  IMAD.MOV.U32 R215, RZ, RZ, R183 ;  /* 0x000000ffffd77224 */ /* 0x000fe400078e00b7 */
[----:B------:R-:W-:Y:S01]  /*d6b0*/  IMAD.MOV.U32 R122, RZ, RZ, R189 ;  /* 0x000000ffff7a7224 */ /* 0x000fe200078e00bd */
[C---:B------:R-:W-:Y:S01]  /*d6c0*/  HMMA.16816.F32.BF16 R96, R4.reuse, R26, R96 ;  /* 0x0000001a0460723c */ /* 0x040fe20000041860 */
[----:B------:R-:W-:Y:S02]  /*d6d0*/  IMAD.MOV.U32 R123, RZ, RZ, R185 ;  /* 0x000000ffff7b7224 */ /* 0x000fe400078e00b9 */
[----:B------:R-:W-:Y:S01]  /*d6e0*/  IMAD.MOV.U32 R207, RZ, RZ, R184 ;  /* 0x000000ffffcf7224 */ /* 0x000fe200078e00b8 */
[----:B------:R-:W-:Y:S01]  /*d6f0*/  SHF.R.U32.HI R0, RZ, 0x8, R0 ;  /* 0x00000008ff007819 */ /* 0x000fe20000011600 */
[----:B------:R-:W-:Y:S01]  /*d700*/  IMAD.MOV.U32 R11, RZ, RZ, R44 ;  /* 0x000000ffff0b7224 */ /* 0x000fe200078e002c */
[----:B------:R-:W-:Y:S01]  /*d710*/  HMMA.16816.F32.BF16 R88, R4, R16, R88 ;  /* 0x000000100458723c */ /* 0x000fe20000041858 */
[----:B------:R-:W-:-:S02]  /*d720*/  IMAD.MOV.U32 R44, RZ, RZ, R240 ;  /* 0x000000ffff2c7224 */ /* 0x000fc400078e00f0 */
[----:B------:R-:W-:-:S03]  /*d730*/  IMAD.MOV.U32 R240, RZ, RZ, R121 ;  /* 0x000000fffff07224 */ /* 0x000fc600078e0079 */
[----:B------:R-:W-:Y:S01]  /*d740*/  HMMA.16816.F32.BF16 R140, R4, R18, R84 ;  /* 0x00000012048c723c */ /* 0x000fe20000041854 */
[----:B------:R-:W-:-:S05]  /*d750*/  IMAD.MOV.U32 R121, RZ, RZ, R123 ;  /* 0x000000ffff797224 */ /* 0x000fca00078e007b */
[----:B------:R-:W-:Y:S01]  /*d760*/  HMMA.16816.F32.BF16 R144, R4, R20, R80 ;  /* 0x000000140490723c */ /* 0x000fe20000041850 */
[----:B------:R-:W-:-:S05]  /*d770*/  IMAD.MOV.U32 R123, RZ, RZ, R207 ;  /* 0x000000ffff7b7224 */ /* 0x000fca00078e00cf */
[C---:B------:R-:W-:Y:S06]  /*d780*/  HMMA.16816.F32.BF16 R76, R4.reuse, R22, R76 ;  /* 0x00000016044c723c */ /* 0x040fec000004184c */
[C---:B------:R-:W-:Y:S06]  /*d790*/  HMMA.16816.F32.BF16 R72, R4.reuse, R32, R72 ;  /* 0x000000200448723c */ /* 0x040fec0000041848 */
[C---:B------:R-:W-:Y:S06]  /*d7a0*/  HMMA.16816.F32.BF16 R172, R4.reuse, R34, R68 ;  /* 0x0000002204ac723c */ /* 0x040fec0000041844 */
[C---:B------:R-:W-:Y:S06]  /*d7b0*/  HMMA.16816.F32.BF16 R176, R4.reuse, R36, R64 ;  /* 0x0000002404b0723c */ /* 0x040fec0000041840 */
[C---:B------:R-:W-:Y:S06]  /*d7c0*/  HMMA.16816.F32.BF16 R184, R4.reuse, R38, R60 ;  /* 0x0000002604b8723c */ /* 0x040fec000004183c */
[C---:B------:R-:W-:Y:S06]  /*d7d0*/  HMMA.16816.F32.BF16 R188, R4.reuse, R40, R56 ;  /* 0x0000002804bc723c */ /* 0x040fec0000041838 */
[----:B------:R-:W-:Y:S01]  /*d7e0*/  HMMA.16816.F32.BF16 R180, R4, R42, R92 ;  /* 0x0000002a04b4723c */ /* 0x000fe2000004185c */
[----:B------:R-:W-:Y:S01]  /*d7f0*/  SHF.R.U32.HI R3, RZ, 0x18, R12 ;  /* 0x00000018ff037819 */ /* 0x000fe2000001160c */
[----:B------:R1:W-:Y:S05]  /*d800*/  MUFU.EX2 R207, R2 ;  /* 0x0000000200cf7308 */ /* 0x0003ea0000000800 */
[----:B------:R-:W-:-:S02]  /*d810*/  LOP3.LUT R5, R12, 0xff, RZ, 0xc0, !PT ;  /* 0x000000ff0c057812 */ /* 0x000fc400078ec0ff */
[----:B------:R-:W-:Y:S02]  /*d820*/  SHF.R.U32.HI R4, RZ, 0x10, R12 ;  /* 0x00000010ff047819 */ /* 0x000fe4000001160c */
[----:B------:R-:W-:Y:S02]  /*d830*/  PRMT R6, R5, 0x5410, R0 ;  /* 0x0000541005067816 */ /* 0x000fe40000000000 */
[----:B------:R-:W-:Y:S01]  /*d840*/  LOP3.LUT R0, R4, 0xff, RZ, 0xc0, !PT ;  /* 0x000000ff04007812 */ /* 0x000fe200078ec0ff */
[----:B------:R-:W-:Y:S02]  /*d850*/  IMAD.MOV.U32 R239, RZ, RZ, R241 ;  /* 0x000000ffffef7224 */ /* 0x000fe400078e00f1 */
[----:B------:R-:W-:Y:S02]  /*d860*/  IMAD.MOV.U32 R241, RZ, RZ, R240 ;  /* 0x000000fffff17224 */ /* 0x000fe400078e00f0 */
[----:B-1----:R-:W-:Y:S01]  /*d870*/  FFMA.FTZ R2, R11, UR19, -R30 ;  /* 0x000000130b027c23 */ /* 0x002fe2000801081e */
[----:B------:R-:W-:Y:S01]  /*d880*/  IMAD.MOV.U32 R240, RZ, RZ, R206 ;  /* 0x000000fffff07224 */ /* 0x000fe200078e00ce */
[----:B------:R-:W-:-:S02]  /*d890*/  PRMT R7, R0, 0x5410, R3 ;  /* 0x0000541000077816 */ /* 0x000fc40000000003 */
[----:B------:R1:W-:Y:S01]  /*d8a0*/  MUFU.EX2 R206, R2 ;  /* 0x0000000200ce7308 */ /* 0x0003e20000000800 */
[C---:B------:R-:W-:Y:S01]  /*d8b0*/  LOP3.LUT R0, R14.reuse, 0xffff, RZ, 0xc0, !PT ;  /* 0x0000ffff0e007812 */ /* 0x040fe200078ec0ff */
[----:B------:R-:W-:Y:S01]  /*d8c0*/  IMAD.MOV.U32 R11, RZ, RZ, R44 ;  /* 0x000000ffff0b7224 */ /* 0x000fe200078e002c */
[----:B------:R-:W-:Y:S01]  /*d8d0*/  MOV R44, R214 ;  /* 0x000000d6002c7202 */ /* 0x000fe20000000f00 */
[----:B------:R-:W-:Y:S01]  /*d8e0*/  IMAD.MOV.U32 R214, RZ, RZ, R123 ;  /* 0x000000ffffd67224 */ /* 0x000fe200078e007b */
[----:B------:R-:W-:Y:S02]  /*d8f0*/  SHF.R.U32.HI R3, RZ, 0x8, R0 ;  /* 0x00000008ff037819 */ /* 0x000fe40000011600 */
[----:B------:R-:W-:Y:S02]  /*d900*/  LOP3.LUT R5, R14, 0xff, RZ, 0xc0, !PT ;  /* 0x000000ff0e057812 */ /* 0x000fe400078ec0ff */
[----:B-1----:R-:W-:-:S04]  /*d910*/  SHF.R.U32.HI R2, RZ, 0x10, R14 ;  /* 0x00000010ff027819 */ /* 0x002fc8000001160e */
[----:B------:R-:W-:Y:S01]  /*d920*/  LOP3.LUT R0, R2, 0xff, RZ, 0xc0, !PT ;  /* 0x000000ff02007812 */ /* 0x000fe200078ec0ff */
[----:B------:R-:W-:Y:S01]  /*d930*/  FFMA.FTZ R2, R239, UR19, -R30 ;  /* 0x00000013ef027c23 */ /* 0x000fe2000801081e */
[----:B------:R-:W-:Y:S01]  /*d940*/  MOV R239, R11 ;  /* 0x0000000b00ef7202 */ /* 0x000fe20000000f00 */
[----:B------:R-:W-:Y:S01]  /*d950*/  IMAD.MOV.U32 R11, RZ, RZ, R241 ;  /* 0x000000ffff0b7224 */ /* 0x000fe200078e00f1 */
[----:B------:R-:W-:Y:S01]  /*d960*/  SHF.R.U32.HI R4, RZ, 0x18, R14 ;  /* 0x00000018ff047819 */ /* 0x000fe2000001160e */
[----:B------:R-:W-:Y:S01]  /*d970*/  IMAD.MOV.U32 R241, RZ, RZ, R214 ;  /* 0x000000fffff17224 */ /* 0x000fe200078e00d6 */
[----:B------:R-:W-:Y:S01]  /*d980*/  MOV R214, R240 ;  /* 0x000000f000d67202 */ /* 0x000fe20000000f00 */
[----:B------:R-:W-:Y:S01]  /*d990*/  IMAD.MOV.U32 R240, RZ, RZ, R116 ;  /* 0x000000fffff07224 */ /* 0x000fe200078e0074 */
[----:B------:R-:W-:Y:S01]  /*d9a0*/  PRMT R5, R5, 0x5410, R3 ;  /* 0x0000541005057816 */ /* 0x000fe20000000003 */
[----:B------:R-:W-:Y:S01]  /*d9b0*/  IMAD.MOV.U32 R116, RZ, RZ, R205 ;  /* 0x000000ffff747224 */ /* 0x000fe200078e00cd */
[----:B------:R-:W-:Y:S01]  /*d9c0*/  PRMT R3, R0, 0x5410, R4 ;  /* 0x0000541000037816 */ /* 0x000fe20000000004 */
[----:B------:R-:W-:Y:S01]  /*d9d0*/  FFMA.FTZ R0, R239, UR19, -R31 ;  /* 0x00000013ef007c23 */ /* 0x000fe2000801081f */
[----:B------:R-:W-:Y:S01]  /*d9e0*/  MOV R8, R11 ;  /* 0x0000000b00087202 */ /* 0x000fe20000000f00 */
[----:B------:R-:W-:-:S02]  /*d9f0*/  IMAD.MOV.U32 R9, RZ, RZ, R241 ;  /* 0x000000ffff097224 */ /* 0x000fc400078e00f1 */
[----:B------:R-:W-:Y:S01]  /*da00*/  IMAD.MOV.U32 R10, RZ, RZ, R214 ;  /* 0x000000ffff0a7224 */ /* 0x000fe200078e00d6 */
[----:B------:R-:W-:Y:S01]  /*da10*/  MOV R214, R116 ;  /* 0x0000007400d67202 */ /* 0x000fe20000000f00 */
[----:B------:R-:W-:Y:S02]  /*da20*/  IMAD.MOV.U32 R116, RZ, RZ, R204 ;  /* 0x000000ffff747224 */ /* 0x000fe400078e00cc */
[----:B------:R1:W-:Y:S01]  /*da30*/  MUFU.EX2 R204, R0 ;  /* 0x0000000000cc7308 */ /* 0x0003e20000000800 */
[----:B------:R-:W-:Y:S02]  /*da40*/  IMAD.MOV.U32 R241, RZ, RZ, R117 ;  /* 0x000000fffff17224 */ /* 0x000fe400078e0075 */
[----:B------:R-:W-:-:S05]  /*da50*/  IMAD.MOV.U32 R117, RZ, RZ, R229 ;  /* 0x000000ffff757224 */ /* 0x000fca00078e00e5 */
[----:B------:R4:W3:Y:S01]  /*da60*/  MUFU.EX2 R205, R2 ;  /* 0x0000000200cd7308 */ /* 0x0008e20000000800 */
[----:B------:R-:W-:Y:S01]  /*da70*/  MOV R85, R117 ;  /* 0x0000007500557202 */ /* 0x000fe20000000f00 */
[----:B-1----:R-:W-:Y:S01]  /*da80*/  FFMA.FTZ R0, R8, UR19, -R31 ;  /* 0x0000001308007c23 */ /* 0x002fe2000801081f */
[----:B------:R-:W-:Y:S01]  /*da90*/  MOV R8, R9 ;  /* 0x0000000900087202 */ /* 0x000fe20000000f00 */
[----:B------:R-:W-:Y:S02]  /*daa0*/  IMAD.MOV.U32 R9, RZ, RZ, R10 ;  /* 0x000000ffff097224 */ /* 0x000fe400078e000a */
[----:B------:R-:W-:-:S03]  /*dab0*/  IMAD.MOV.U32 R117, RZ, RZ, R119 ;  /* 0x000000ffff757224 */ /* 0x000fc600078e0077 */
[----:B------:R-:W-:Y:S01]  /*dac0*/  MOV R84, R9 ;  /* 0x0000000900547202 */ /* 0x000fe20000000f00 */
[----:B------:R-:W-:Y:S02]  /*dad0*/  IMAD.MOV.U32 R119, RZ, RZ, R203 ;  /* 0x000000ffff777224 */ /* 0x000fe400078e00cb */
[----:B------:R-:W-:Y:S01]  /*dae0*/  IMAD.MOV.U32 R86, RZ, RZ, R116 ;  /* 0x000000ffff567224 */ /* 0x000fe200078e0074 */
[----:B------:R1:W3:Y:S01]  /*daf0*/  MUFU.EX2 R203, R0 ;  /* 0x0000000000cb7308 */ /* 0x0002e20000000800 */
[----:B------:R-:W-:Y:S01]  /*db00*/  IMAD.MOV.U32 R83, RZ, RZ, R8 ;  /* 0x000000ffff537224 */ /* 0x000fe200078e0008 */
[----:B------:R-:W-:Y:S01]  /*db10*/  MOV R81, R84 ;  /* 0x0000005400517202 */ /* 0x000fe20000000f00 */
[----:B------:R-:W-:Y:S01]  /*db20*/  IMAD.MOV.U32 R116, RZ, RZ, R118 ;  /* 0x000000ffff747224 */ /* 0x000fe200078e0076 */
[----:B------:R-:W-:Y:S01]  /*db30*/  MOV R11, R49 ;  /* 0x00000031000b7202 */ /* 0x000fe20000000f00 */
[----:B------:R-:W-:Y:S02]  /*db40*/  IMAD.MOV.U32 R239, RZ, RZ, R47 ;  /* 0x000000ffffef7224 */ /* 0x000fe400078e002f */
[----:B------:R-:W-:-:S02]  /*db50*/  IMAD.MOV.U32 R84, RZ, RZ, R116 ;  /* 0x000000ffff547224 */ /* 0x000fc400078e0074 */
[----:B----4-:R-:W-:Y:S01]  /*db60*/  FFMA.FTZ R2, R81, UR19, -R31 ;  /* 0x0000001351027c23 */ /* 0x010fe2000801081f */
[----:B------:R-:W-:Y:S02]  /*db70*/  IMAD.MOV.U32 R116, RZ, RZ, R119 ;  /* 0x000000ffff747224 */ /* 0x000fe400078e0077 */
[--C-:B------:R-:W-:Y:S01]  /*db80*/  FFMA.FTZ R44, R44, UR19, -R30.reuse ;  /* 0x000000132c2c7c23 */ /* 0x100fe2000801081e */
[----:B------:R-:W-:Y:S01]  /*db90*/  FFMA.FTZ R49, R243, UR19, -R30 ;  /* 0x00000013f3317c23 */ /* 0x000fe2000801081e */
[----:B------:R-:W-:Y:S01]  /*dba0*/  IMAD.MOV.U32 R119, RZ, RZ, R121 ;  /* 0x000000ffff777224 */ /* 0x000fe200078e0079 */
[----:B--2---:R-:W-:Y:S01]  /*dbb0*/  MOV R121, R202 ;  /* 0x000000ca00797202 */ /* 0x004fe20000000f00 */
[----:B-1----:R-:W-:-:S04]  /*dbc0*/  FFMA.FTZ R0, R83, UR19, -R31 ;  /* 0x0000001353007c23 */ /* 0x002fc8000801081f */
[----:B------:R1:W-:Y:S02]  /*dbd0*/  MUFU.EX2 R202, R0 ;  /* 0x0000000000ca7308 */ /* 0x0003e40000000800 */
[----:B-1----:R-:W-:Y:S02]  /*dbe0*/  HSET2.LE.AND R0, R6, R163, PT ;  /* 0x000000a306007233 */ /* 0x002fe40003803000 */
[----:B------:R-:W-:Y:S01]  /*dbf0*/  MOV R118, R15 ;  /* 0x0000000f00767202 */ /* 0x000fe20000000f00 */
[----:B------:R-:W-:Y:S01]  /*dc00*/  IMAD.MOV.U32 R15, RZ, RZ, R227 ;  /* 0x000000ffff0f7224 */ /* 0x000fe200078e00e3 */
[----:B------:R-:W-:Y:S02]  /*dc10*/  MOV R123, R159 ;  /* 0x0000009f007b7202 */ /* 0x000fe40000000f00 */
[----:B------:R-:W-:Y:S02]  /*dc20*/  MOV R82, R118 ;  /* 0x0000007600527202 */ /* 0x000fe40000000f00 */
[----:B------:R-:W-:Y:S01]  /*dc30*/  MOV R118, R120 ;  /* 0x0000007800767202 */ /* 0x000fe20000000f00 */
[----:B------:R-:W-:-:S02]  /*dc40*/  IMAD.MOV.U32 R120, RZ, RZ, R122 ;  /* 0x000000ffff787224 */ /* 0x000fc400078e007a */
[----:B------:R-:W-:Y:S01]  /*dc50*/  FFMA.FTZ R8, R248, UR19, -R28 ;  /* 0x00000013f8087c23 */ /* 0x000fe2000801081c */
[----:B------:R-:W-:Y:S02]  /*dc60*/  IMAD.MOV.U32 R122, RZ, RZ, R226 ;  /* 0x000000ffff7a7224 */ /* 0x000fe400078e00e2 */
[----:B------:R-:W-:Y:S01]  /*dc70*/  FFMA.FTZ R14, R249, UR19, -R29 ;  /* 0x00000013f90e7c23 */ /* 0x000fe2000801081d */
[----:B------:R-:W-:Y:S01]  /*dc80*/  IMAD.MOV.U32 R248, RZ, RZ, R225 ;  /* 0x000000fffff87224 */ /* 0x000fe200078e00e1 */
[----:B------:R-:W-:Y:S01]  /*dc90*/  MOV R243, R123 ;  /* 0x0000007b00f37202 */ /* 0x000fe20000000f00 */
[----:B------:R-:W-:Y:S02]  /*dca0*/  IMAD.MOV.U32 R83, RZ, RZ, R117 ;  /* 0x000000ffff537224 */ /* 0x000fe400078e0075 */
[----:B------:R-:W-:Y:S01]  /*dcb0*/  IMAD.MOV.U32 R117, RZ, RZ, R15 ;  /* 0x000000ffff757224 */ /* 0x000fe200078e000f */
[----:B------:R-:W-:Y:S01]  /*dcc0*/  MOV R93, R120 ;  /* 0x00000078005d7202 */ /* 0x000fe20000000f00 */
[----:B------:R-:W-:-:S02]  /*dcd0*/  IMAD.MOV.U32 R92, RZ, RZ, R121 ;  /* 0x000000ffff5c7224 */ /* 0x000fc400078e0079 */
[----:B------:R-:W-:Y:S01]  /*dce0*/  IMAD.MOV.U32 R95, RZ, RZ, R118 ;  /* 0x000000ffff5f7224 */ /* 0x000fe200078e0076 */
[----:B------:R-:W-:Y:S01]  /*dcf0*/  MOV R80, R117 ;  /* 0x0000007500507202 */ /* 0x000fe20000000f00 */
[----:B------:R-:W-:Y:S02]  /*dd00*/  IMAD.MOV.U32 R94, RZ, RZ, R119 ;  /* 0x000000ffff5e7224 */ /* 0x000fe400078e0077 */
[----:B------:R-:W-:Y:S02]  /*dd10*/  IMAD.MOV.U32 R81, RZ, RZ, R116 ;  /* 0x000000ffff517224 */ /* 0x000fe400078e0074 */
[----:B------:R-:W-:Y:S02]  /*dd20*/  IMAD.MOV.U32 R87, RZ, RZ, R11 ;  /* 0x000000ffff577224 */ /* 0x000fe400078e000b */
[----:B------:R-:W-:Y:S01]  /*dd30*/  FFMA.FTZ R15, R247, UR19, -R29 ;  /* 0x00000013f70f7c23 */ /* 0x000fe2000801081d */
[--C-:B---3--:R-:W-:Y:S01]  /*dd40*/  FFMA.FTZ R47, R251, UR19, -R30.reuse ;  /* 0x00000013fb2f7c23 */ /* 0x108fe2000801081e */
[----:B------:R-:W-:Y:S01]  /*dd50*/  FFMA.FTZ R30, R242, UR19, -R30 ;  /* 0x00000013f21e7c23 */ /* 0x000fe2000801081e */
[----:B------:R-:W-:-:S02]  /*dd60*/  IMAD.MOV.U32 R242, RZ, RZ, R201 ;  /* 0x000000fffff27224 */ /* 0x000fc400078e00c9 */
[----:B------:R1:W2:Y:S02]  /*dd70*/  MUFU.EX2 R201, R2 ;  /* 0x0000000200c97308 */ /* 0x0002a40000000800 */
[----:B-1----:R-:W-:-:S04]  /*dd80*/  F2FP.BF16.F32.PACK_AB R2, R205, R206 ;  /* 0x000000cecd02723e */ /* 0x002fc800000010ff */
[----:B------:R-:W-:Y:S02]  /*dd90*/  LOP3.LUT R6, R0, R2, RZ, 0xc0, !PT ;  /* 0x0000000200067212 */ /* 0x000fe400078ec0ff */
[----:B------:R-:W-:Y:S02]  /*dda0*/  HSET2.LE.AND R0, R7, R163, PT ;  /* 0x000000a307007233 */ /* 0x000fe40003803000 */
[----:B------:R-:W-:-:S04]  /*ddb0*/  F2FP.BF16.F32.PACK_AB R2, R203, R204 ;  /* 0x000000cccb02723e */ /* 0x000fc800000010ff */
[----:B------:R-:W-:Y:S02]  /*ddc0*/  LOP3.LUT R7, R0, R2, RZ, 0xc0, !PT ;  /* 0x0000000200077212 */ /* 0x000fe400078ec0ff */
[----:B------:R-:W-:Y:S02]  /*ddd0*/  HSET2.LE.AND R0, R5, R163, PT ;  /* 0x000000a305007233 */ /* 0x000fe40003803000 */
[----:B------:R-:W-:-:S04]  /*dde0*/  F2FP.BF16.F32.PACK_AB R2, R207, R208 ;  /* 0x000000d0cf02723e */ /* 0x000fc800000010ff */
[----:B------:R-:W-:Y:S02]  /*ddf0*/  LOP3.LUT R4, R0, R2, RZ, 0xc0, !PT ;  /* 0x0000000200047212 */ /* 0x000fe400078ec0ff */
[----:B------:R-:W-:Y:S02]  /*de00*/  HSET2.LE.AND R0, R3, R163, PT ;  /* 0x000000a303007233 */ /* 0x000fe40003803000 */
[----:B--2---:R-:W-:-:S04]  /*de10*/  F2FP.BF16.F32.PACK_AB R2, R201, R202 ;  /* 0x000000cac902723e */ /* 0x004fc800000010ff */
[----:B------:R-:W-:Y:S01]  /*de20*/  LOP3.LUT R5, R0, R2, RZ, 0xc0, !PT ;  /* 0x0000000200057212 */ /* 0x000fe200078ec0ff */
[----:B------:R-:W-:Y:S02]  /*de30*/  IMAD.MOV.U32 R251, RZ, RZ, R122 ;  /* 0x000000fffffb7224 */ /* 0x000fe400078e007a */
[----:B------:R-:W-:Y:S01]  /*de40*/  FFMA.FTZ R9, R245, UR19, -R28 ;  /* 0x00000013f5097c23 */ /* 0x000fe2000801081c */
[----:B------:R-:W-:Y:S02]  /*de50*/  IMAD.MOV.U32 R159, RZ, RZ, R230 ;  /* 0x000000ffff9f7224 */ /* 0x000fe400078e00e6 */
[----:B------:R-:W-:Y:S01]  /*de60*/  FFMA.FTZ R10, R228, UR19, -R28 ;  /* 0x00000013e40a7c23 */ /* 0x000fe2000801081c */
[----:B------:R1:W5:Y:S01]  /*de70*/  LDL.LU R230, [R1+0xf0] ;  /* 0x0000f00001e67983 */ /* 0x0003620000300800 */
[C---:B------:R-:W-:Y:S01]  /*de80*/  HMMA.16816.F32.BF16 R56, R4.reuse, R26, R192 ;  /* 0x0000001a0438723c */ /* 0x040fe200000418c0 */
[----:B------:R2:W-:Y:S02]  /*de90*/  MUFU.EX2 R27, R14 ;  /* 0x0000000e001b7308 */ /* 0x0005e40000000800 */
[----:B------:R1:W5:Y:S04]  /*dea0*/  LDL.LU R229, [R1+0xec] ;  /* 0x0000ec0001e57983 */ /* 0x0003680000300800 */
[----:B------:R1:W5:Y:S02]  /*deb0*/  LDL.LU R228, [R1+0xe8] ;  /* 0x0000e80001e47983 */ /* 0x0003640000300800 */
[----:B------:R3:W-:Y:S02]  /*dec0*/  MUFU.EX2 R26, R15 ;  /* 0x0000000f001a7308 */ /* 0x0007e40000000800 */
[----:B------:R1:W5:Y:S01]  /*ded0*/  LDL.LU R227, [R1+0xe4] ;  /* 0x0000e40001e37983 */ /* 0x0003620000300800 */
[C---:B------:R-:W-:Y:S03]  /*dee0*/  HMMA.16816.F32.BF16 R132, R4.reuse, R16, R132 ;  /* 0x000000100484723c */ /* 0x040fe60000041884 */
[----:B------:R1:W5:Y:S01]  /*def0*/  LDL.LU R226, [R1+0xe0] ;  /* 0x0000e00001e27983 */ /* 0x0003620000300800 */
[----:B--2---:R-:W-:Y:S01]  /*df00*/  FFMA.FTZ R14, R248, UR19, -R31 ;  /* 0x00000013f80e7c23 */ /* 0x004fe2000801081f */
[----:B------:R-:W-:Y:S01]  /*df10*/  MOV R248, R242 ;  /* 0x000000f200f87202 */ /* 0x000fe20000000f00 */
[----:B------:R-:W-:Y:S01]  /*df20*/  IMAD.MOV.U32 R242, RZ, RZ, R243 ;  /* 0x000000fffff27224 */ /* 0x000fe200078e00f3 */
[----:B------:R1:W5:Y:S01]  /*df30*/  LDL.LU R225, [R1+0xdc] ;  /* 0x0000dc0001e17983 */ /* 0x0003620000300800 */
[----:B------:R-:W-:Y:S01]  /*df40*/  IMAD.MOV.U32 R243, RZ, RZ, R251 ;  /* 0x000000fffff37224 */ /* 0x000fe200078e00fb */
[----:B------:R-:W-:Y:S01]  /*df50*/  MOV R251, R92 ;  /* 0x0000005c00fb7202 */ /* 0x000fe20000000f00 */
[----:B------:R-:W-:Y:S01]  /*df60*/  IMAD.MOV.U32 R92, RZ, RZ, R93 ;  /* 0x000000ffff5c7224 */ /* 0x000fe200078e005d */
[----:B------:R-:W-:Y:S01]  /*df70*/  HMMA.16816.F32.BF16 R116, R4, R24, R196 ;  /* 0x000000180474723c */ /* 0x000fe200000418c4 */
[----:B------:R-:W-:Y:S01]  /*df80*/  IMAD.MOV.U32 R93, RZ, RZ, R94 ;  /* 0x000000ffff5d7224 */ /* 0x000fe200078e005e */
[----:B------:R-:W-:Y:S01]  /*df90*/  MOV R94, R95 ;  /* 0x0000005f005e7202 */ /* 0x000fe20000000f00 */
[----:B------:R-:W-:Y:S01]  /*dfa0*/  IMAD.MOV.U32 R95, RZ, RZ, R80 ;  /* 0x000000ffff5f7224 */ /* 0x000fe200078e0050 */
[----:B------:R-:W-:Y:S01]  /*dfb0*/  LOP3.LUT R2, R45, R48, R152, 0x96, !PT ;  /* 0x000000302d027212 */ /* 0x000fe200078e9698 */
[----:B------:R-:W-:Y:S01]  /*dfc0*/  IMAD.MOV.U32 R80, RZ, RZ, R81 ;  /* 0x000000ffff507224 */ /* 0x000fe200078e0051 */
[----:B------:R-:W-:Y:S01]  /*dfd0*/  MOV R81, R82 ;  /* 0x0000005200517202 */ /* 0x000fe20000000f00 */
[----:B------:R-:W-:-:S02]  /*dfe0*/  IMAD.MOV.U32 R82, RZ, RZ, R83 ;  /* 0x000000ffff527224 */ /* 0x000fc400078e0053 */
[----:B------:R-:W-:Y:S01]  /*dff0*/  FFMA.FTZ R12, R250, UR19, -R29 ;  /* 0x00000013fa0c7c23 */ /* 0x000fe2000801081d */
[----:B------:R-:W-:Y:S01]  /*e000*/  IMAD.MOV.U32 R83, RZ, RZ, R84 ;  /* 0x000000ffff537224 */ /* 0x000fe200078e0054 */
[----:B------:R-:W-:Y:S01]  /*e010*/  MOV R84, R85 ;  /* 0x0000005500547202 */ /* 0x000fe20000000f00 */
[----:B------:R-:W-:Y:S02]  /*e020*/  IMAD.MOV.U32 R85, RZ, RZ, R86 ;  /* 0x000000ffff557224 */ /* 0x000fe400078e0056 */
[----:B------:R-:W-:Y:S01]  /*e030*/  FFMA.FTZ R11, R244, UR19, -R28 ;  /* 0x00000013f40b7c23 */ /* 0x000fe2000801081c */
[----:B------:R-:W-:Y:S01]  /*e040*/  IMAD.MOV.U32 R86, RZ, RZ, R87 ;  /* 0x000000ffff567224 */ /* 0x000fe200078e0057 */
[----:B------:R-:W-:Y:S01]  /*e050*/  MOV R87, R239 ;  /* 0x000000ef00577202 */ /* 0x000fe20000000f00 */
[----:B------:R-:W-:Y:S02]  /*e060*/  IMAD.MOV.U32 R239, RZ, RZ, R241 ;  /* 0x000000ffffef7224 */ /* 0x000fe400078e00f1 */
[----:B---3--:R-:W-:Y:S01]  /*e070*/  FFMA.FTZ R15, R248, UR19, -R31 ;  /* 0x00000013f80f7c23 */ /* 0x008fe2000801081f */
[----:B------:R-:W-:Y:S01]  /*e080*/  IMAD.MOV.U32 R241, RZ, RZ, R214 ;  /* 0x000000fffff17224 */ /* 0x000fe200078e00d6 */
[----:B------:R-:W-:Y:S01]  /*e090*/  MOV R214, R240 ;  /* 0x000000f000d67202 */ /* 0x000fe20000000f00 */
[----:B------:R-:W-:Y:S01]  /*e0a0*/  IMAD.MOV.U32 R248, RZ, RZ, R242 ;  /* 0x000000fffff87224 */ /* 0x000fe200078e00f2 */
[----:B------:R-:W-:Y:S01]  /*e0b0*/  MOV R242, R251 ;  /* 0x000000fb00f27202 */ /* 0x000fe20000000f00 */
[----:B------:R-:W-:Y:S01]  /*e0c0*/  IMAD.MOV.U32 R240, RZ, RZ, R215 ;  /* 0x000000fffff07224 */ /* 0x000fe200078e00d7 */
[----:B------:R-:W2:Y:S01]  /*e0d0*/  LDSM.16.MT88.4 R120, [R216+0x9c00] ;  /* 0x009c0000d878783b */ /* 0x000ea20000004200 */
[----:B------:R-:W-:-:S02]  /*e0e0*/  IMAD.MOV.U32 R245, RZ, RZ, R243 ;  /* 0x000000fffff57224 */ /* 0x000fc400078e00f3 */
[----:B------:R-:W-:Y:S01]  /*e0f0*/  IMAD.MOV.U32 R215, RZ, RZ, R160 ;  /* 0x000000ffffd77224 */ /* 0x000fe200078e00a0 */
[----:B------:R-:W-:Y:S01]  /*e100*/  MOV R160, R161 ;  /* 0x000000a100a07202 */ /* 0x000fe20000000f00 */
[----:B------:R-:W-:Y:S01]  /*e110*/  IMAD.MOV.U32 R243, RZ, RZ, R92 ;  /* 0x000000fffff37224 */ /* 0x000fe200078e005c */
[----:B------:R-:W-:Y:S01]  /*e120*/  MOV R92, R94 ;  /* 0x0000005e005c7202 */ /* 0x000fe20000000f00 */
[----:B------:R-:W-:Y:S02]  /*e130*/  IMAD.MOV.U32 R251, RZ, RZ, R93 ;  /* 0x000000fffffb7224 */ /* 0x000fe400078e005d */
[----:B------:R-:W-:Y:S01]  /*e140*/  IMAD.MOV.U32 R93, RZ, RZ, R95 ;  /* 0x000000ffff5d7224 */ /* 0x000fe200078e005f */
[----:B------:R-:W-:Y:S01]  /*e150*/  MOV R95, R81 ;  /* 0x00000051005f7202 */ /* 0x000fe20000000f00 */
[----:B------:R-:W-:Y:S02]  /*e160*/  IMAD.MOV.U32 R161, RZ, RZ, R162 ;  /* 0x000000ffffa17224 */ /* 0x000fe400078e00a2 */
        /* <DEDUP_REMOVED lines=17> */
[----:B------:R-:W-:Y:S01]  /*e280*/  FFMA.FTZ R17, R224, UR19, -R31 ;  /* 0x00000013e0117c23 */ /* 0x000fe2000801081f */
[----:B------:R-:W-:Y:S01]  /*e290*/  IMAD.MOV.U32 R214, RZ, RZ, R215 ;  /* 0x000000ffffd67224 */ /* 0x000fe200078e00d7 */
[----:B------:R-:W-:Y:S01]  /*e2a0*/  MOV R160, R162 ;  /* 0x000000a200a07202 */ /* 0x000fe20000000f00 */
[----:B------:R-:W-:Y:S01]  /*e2b0*/  IMAD.MOV.U32 R215, RZ, RZ, R161 ;  /* 0x000000ffffd77224 */ /* 0x000fe200078e00a1 */
[----:B------:R1:W5:Y:S01]  /*e2c0*/  LDL.LU R224, [R1+0xd8] ;  /* 0x0000d80001e07983 */ /* 0x0003620000300800 */
[----:B------:R-:W-:Y:S01]  /*e2d0*/  IMAD.MOV.U32 R161, RZ, RZ, R156 ;  /* 0x000000ffffa17224 */ /* 0x000fe200078e009c */
[----:B------:R-:W-:Y:S01]  /*e2e0*/  MOV R162, R157 ;  /* 0x0000009d00a27202 */ /* 0x000fe20000000f00 */
[----:B------:R-:W-:Y:S01]  /*e2f0*/  FFMA.FTZ R16, R222, UR19, -R31 ;  /* 0x00000013de107c23 */ /* 0x000fe2000801081f */
[----:B------:R1:W5:Y:S01]  /*e300*/  LDL.LU R223, [R1+0xd4] ;  /* 0x0000d40001df7983 */ /* 0x0003620000300800 */
[----:B------:R-:W-:Y:S01]  /*e310*/  IMAD.MOV.U32 R156, RZ, RZ, R158 ;  /* 0x000000ffff9c7224 */ /* 0x000fe200078e009e */
[----:B------:R-:W-:Y:S01]  /*e320*/  MOV R157, R159 ;  /* 0x0000009f009d7202 */ /* 0x000fe20000000f00 */
[----:B------:R-:W-:Y:S01]  /*e330*/  IMAD.MOV.U32 R158, RZ, RZ, R153 ;  /* 0x000000ffff9e7224 */ /* 0x000fe200078e0099 */
[----:B------:R1:W5:Y:S01]  /*e340*/  LDL.LU R222, [R1+0xd0] ;  /* 0x0000d00001de7983 */ /* 0x0003620000300800 */
[----:B------:R-:W-:Y:S01]  /*e350*/  MOV R159, R221 ;  /* 0x000000dd009f7202 */ /* 0x000fe20000000f00 */
[----:B------:R-:W-:-:S02]  /*e360*/  IMAD.MOV.U32 R153, RZ, RZ, R220 ;  /* 0x000000ffff997224 */ /* 0x000fc400078e00dc */
[----:B------:R-:W-:Y:S01]  /*e370*/  FFMA.FTZ R24, R248, R51, R245 ;  /* 0x00000033f8187223 */ /* 0x000fe200000100f5 */
[----:B------:R1:W5:Y:S01]  /*e380*/  LDL.LU R221, [R1+0xcc] ;  /* 0x0000cc0001dd7983 */ /* 0x0003620000300800 */
[----:B------:R-:W-:-:S03]  /*e390*/  MOV R248, R219 ;  /* 0x000000db00f87202 */ /* 0x000fc60000000f00 */
[----:B------:R1:W5:Y:S04]  /*e3a0*/  LDL.LU R220, [R1+0xc8] ;  /* 0x0000c80001dc7983 */ /* 0x0003680000300800 */
[----:B------:R1:W5:Y:S04]  /*e3b0*/  LDL.LU R219, [R1+0xc4] ;  /* 0x0000c40001db7983 */ /* 0x0003680000300800 */
[----:B------:R-:W3:Y:S01]  /*e3c0*/  LDL.LU R245, [R1+0x78] ;  /* 0x0000780001f57983 */ /* 0x000ee20000300800 */
[----:B------:R-:W-:Y:S01]  /*e3d0*/  IMAD.WIDE.U32 R2, R2, -0x2daee0ad, RZ ;  /* 0xd2511f5302027825 */ /* 0x000fe200078e00ff */
[----:B------:R4:W-:Y:S02]  /*e3e0*/  MUFU.EX2 R192, R8 ;  /* 0x0000000800c07308 */ /* 0x0009e40000000800 */
[----:B------:R-:W-:-:S06]  /*e3f0*/  LOP3.LUT R0, R2, 0xffff, RZ, 0xc0, !PT ;  /* 0x0000ffff02007812 */ /* 0x000fcc00078ec0ff */
[----:B------:R2:W-:Y:S01]  /*e400*/  MUFU.EX2 R48, R9 ;  /* 0x0000000900307308 */ /* 0x0005e20000000800 */
[----:B----4-:R-:W-:Y:S02]  /*e410*/  SHF.R.U32.HI R8, RZ, 0x8, R0 ;  /* 0x00000008ff087819 */ /* 0x010fe40000011600 */
[----:B------:R-:W-:-:S05]  /*e420*/  LOP3.LUT R0, R3, R46, R200, 0x96, !PT ;  /* 0x0000002e03007212 */ /* 0x000fca00078e96c8 */
[----:B------:R4:W1:Y:S01]  /*e430*/  MUFU.EX2 R193, R10 ;  /* 0x0000000a00c17308 */ /* 0x0008620000000800 */
[----:B--2---:R-:W-:-:S07]  /*e440*/  LOP3.LUT R9, R2, 0xff, RZ, 0xc0, !PT ;  /* 0x000000ff02097812 */ /* 0x004fce00078ec0ff */
[----:B------:R2:W1:Y:S01]  /*e450*/  MUFU.EX2 R28, R12 ;  /* 0x0000000c001c7308 */ /* 0x0004620000000800 */
[----:B------:R-:W-:Y:S02]  /*e460*/  PRMT R13, R9, 0x5410, R8 ;  /* 0x00005410090d7816 */ /* 0x000fe40000000008 */
[--C-:B------:R-:W-:Y:S02]  /*e470*/  SHF.R.U32.HI R3, RZ, 0x10, R0.reuse ;  /* 0x00000010ff037819 */ /* 0x100fe40000011600 */
[----:B------:R-:W-:Y:S02]  /*e480*/  SHF.R.U32.HI R9, RZ, 0x18, R0 ;  /* 0x00000018ff097819 */ /* 0x000fe40000011600 */
[--C-:B----4-:R-:W-:Y:S01]  /*e490*/  SHF.R.U32.HI R10, RZ, 0x10, R2.reuse ;  /* 0x00000010ff0a7819 */ /* 0x110fe20000011602 */
[----:B------:R4:W1:Y:S01]  /*e4a0*/  MUFU.EX2 R45, R11 ;  /* 0x0000000b002d7308 */ /* 0x0008620000000800 */
[----:B--2---:R-:W-:Y:S02]  /*e4b0*/  SHF.R.U32.HI R12, RZ, 0x18, R2 ;  /* 0x00000018ff0c7819 */ /* 0x004fe40000011602 */
[----:B------:R-:W-:-:S04]  /*e4c0*/  LOP3.LUT R2, R0, 0xffff, RZ, 0xc0, !PT ;  /* 0x0000ffff00027812 */ /* 0x000fc800078ec0ff */
[----:B------:R-:W-:Y:S02]  /*e4d0*/  SHF.R.U32.HI R8, RZ, 0x8, R2 ;  /* 0x00000008ff087819 */ /* 0x000fe40000011602 */
[----:B----4-:R-:W-:Y:S02]  /*e4e0*/  LOP3.LUT R11, R0, 0xff, RZ, 0xc0, !PT ;  /* 0x000000ff000b7812 */ /* 0x010fe400078ec0ff */
[----:B------:R-:W-:Y:S02]  /*e4f0*/  LOP3.LUT R0, R10, 0xff, RZ, 0xc0, !PT ;  /* 0x000000ff0a007812 */ /* 0x000fe400078ec0ff */
[----:B------:R-:W-:Y:S02]  /*e500*/  LOP3.LUT R2, R3, 0xff, RZ, 0xc0, !PT ;  /* 0x000000ff03027812 */ /* 0x000fe400078ec0ff */
[----:B------:R-:W-:Y:S02]  /*e510*/  PRMT R0, R0, 0x5410, R12 ;  /* 0x0000541000007816 */ /* 0x000fe4000000000c */
[----:B------:R-:W-:-:S02]  /*e520*/  PRMT R3, R11, 0x5410, R8 ;  /* 0x000054100b037816 */ /* 0x000fc40000000008 */
[----:B------:R-:W-:Y:S02]  /*e530*/  PRMT R2, R2, 0x5410, R9 ;  /* 0x0000541002027816 */ /* 0x000fe40000000009 */
[--C-:B------:R-:W-:Y:S02]  /*e540*/  HSET2.LE.AND R11, R0, R163.reuse, PT ;  /* 0x000000a3000b7233 */ /* 0x100fe40003803000 */
[--C-:B------:R-:W-:Y:S02]  /*e550*/  HSET2.LE.AND R0, R3, R163.reuse, PT ;  /* 0x000000a303007233 */ /* 0x100fe40003803000 */
[----:B------:R-:W-:Y:S02]  /*e560*/  HSET2.LE.AND R3, R2, R163, PT ;  /* 0x000000a302037233 */ /* 0x000fe40003803000 */
[----:B-1----:R-:W-:Y:S02]  /*e570*/  F2FP.BF16.F32.PACK_AB R2, R192, R193 ;  /* 0x000000c1c002723e */ /* 0x002fe400000010ff */
[----:B------:R-:W-:Y:S01]  /*e580*/  F2FP.BF16.F32.PACK_AB R8, R27, R28 ;  /* 0x0000001c1b08723e */ /* 0x000fe200000010ff */
[----:B------:R-:W-:Y:S01]  /*e590*/  FFMA.FTZ R29, R246, UR19, -R29 ;  /* 0x00000013f61d7c23 */ /* 0x000fe2000801081d */
[----:B------:R-:W-:Y:S01]  /*e5a0*/  MOV R246, R92 ;  /* 0x0000005c00f67202 */ /* 0x000fe20000000f00 */
[----:B------:R-:W-:Y:S01]  /*e5b0*/  IMAD.MOV.U32 R199, RZ, RZ, R93 ;  /* 0x000000ffffc77224 */ /* 0x000fe200078e005d */
[----:B------:R-:W-:-:S02]  /*e5c0*/  LOP3.LUT R92, R0, R2, RZ, 0xc0, !PT ;  /* 0x00000002005c7212 */ /* 0x000fc400078ec0ff */
[----:B------:R-:W-:Y:S01]  /*e5d0*/  LOP3.LUT R93, R3, R8, RZ, 0xc0, !PT ;  /* 0x00000008035d7212 */ /* 0x000fe200078ec0ff */
[----:B------:R-:W-:Y:S01]  /*e5e0*/  IMAD.WIDE.U32 R2, R53, -0x2daee0ad, RZ ;  /* 0xd2511f5335027825 */ /* 0x000fe200078e00ff */
[----:B------:R-:W-:Y:S01]  /*e5f0*/  HMMA.16816.F32.BF16 R64, R4, R18, R168 ;  /* 0x000000120440723c */ /* 0x000fe200000418a8 */
[----:B------:R-:W1:Y:S01]  /*e600*/  MUFU.EX2 R29, R29 ;  /* 0x0000001d001d7308 */ /* 0x000e620000000800 */
[----:B------:R-:W-:-:S04]  /*e610*/  MOV R244, R84 ;  /* 0x0000005400f47202 */ /* 0x000fc80000000f00 */
[C---:B------:R-:W-:Y:S01]  /*e620*/  HMMA.16816.F32.BF16 R164, R4.reuse, R32, R164 ;  /* 0x0000002004a4723c */ /* 0x040fe200000418a4 */
[----:B------:R-:W-:Y:S01]  /*e630*/  FFMA.FTZ R18, R242, R55, R248 ;  /* 0x00000037f2127223 */ /* 0x000fe200000100f8 */
[----:B------:R-:W-:Y:S01]  /*e640*/  LOP3.LUT R0, R3, R52, R200, 0x96, !PT ;  /* 0x0000003403007212 */ /* 0x000fe200078e96c8 */
[----:B------:R-:W-:Y:S01]  /*e650*/  IMAD.MOV.U32 R242, RZ, RZ, R87 ;  /* 0x000000fffff27224 */ /* 0x000fe200078e0057 */
[----:B------:R-:W-:Y:S02]  /*e660*/  MOV R248, R86 ;  /* 0x0000005600f87202 */ /* 0x000fe40000000f00 */
[----:B------:R-:W-:Y:S01]  /*e670*/  HMMA.16816.F32.BF16 R68, R4, R36, R136 ;  /* 0x000000240444723c */ /* 0x000fe20000041888 */
[----:B------:R-:W-:-:S05]  /*e680*/  LOP3.LUT R3, R2, 0xffff, RZ, 0xc0, !PT ;  /* 0x0000ffff02037812 */ /* 0x000fca00078ec0ff */
[----:B------:R-:W-:Y:S01]  /*e690*/  HMMA.16816.F32.BF16 R148, R4, R20, R148 ;  /* 0x000000140494723c */ /* 0x000fe20000041894 */
[----:B------:R-:W-:-:S05]  /*e6a0*/  LOP3.LUT R8, R2, 0xff, RZ, 0xc0, !PT ;  /* 0x000000ff02087812 */ /* 0x000fca00078ec0ff */
[C---:B------:R-:W-:Y:S01]  /*e6b0*/  HMMA.16816.F32.BF16 R60, R4.reuse, R22, R104 ;  /* 0x00000016043c723c */ /* 0x040fe20000041868 */
[----:B------:R-:W-:Y:S08]  /*e6c0*/  MUFU.EX2 R49, R49 ;  /* 0x0000003100317308 */ /* 0x000ff00000000800 */
[----:B------:R-:W2:Y:S01]  /*e6d0*/  MUFU.EX2 R30, R30 ;  /* 0x0000001e001e7308 */ /* 0x000ea20000000800 */
[----:B------:R-:W-:Y:S01]  /*e6e0*/  HMMA.16816.F32.BF16 R32, R4, R34, R108 ;  /* 0x000000220420723c */ /* 0x000fe2000004186c */
[----:B------:R-:W-:Y:S01]  /*e6f0*/  FADD.FTZ R25, R243, R50 ;  /* 0x00000032f3197221 */ /* 0x000fe20000010000 */
[----:B------:R-:W-:-:S05]  /*e700*/  HSET2.LE.AND R9, R13, R163, PT ;  /* 0x000000a30d097233 */ /* 0x000fca0003803000 */
[----:B------:R-:W-:Y:S01]  /*e710*/  MUFU.EX2 R14, R14 ;  /* 0x0000000e000e7308 */ /* 0x000fe20000000800 */
[----:B------:R-:W-:Y:S01]  /*e720*/  HMMA.16816.F32.BF16 R36, R4, R38, R128 ;  /* 0x000000260424723c */ /* 0x000fe20000041880 */
[----:B------:R-:W-:Y:S01]  /*e730*/  IMAD.MOV.U32 R111, RZ, RZ, R154 ;  /* 0x000000ffff6f7224 */ /* 0x000fe200078e009a */
[----:B------:R-:W-:Y:S01]  /*e740*/  F2FP.BF16.F32.PACK_AB R10, R45, R48 ;  /* 0x000000302d0a723e */ /* 0x000fe200000010ff */
[----:B------:R-:W-:-:S04]  /*e750*/  IMAD.MOV.U32 R104, RZ, RZ, R159 ;  /* 0x000000ffff687224 */ /* 0x000fc800078e009f */
[----:B------:R-:W-:Y:S01]  /*e760*/  MUFU.EX2 R17, R17 ;  /* 0x0000001100117308 */ /* 0x000fe20000000800 */
[----:B-1----:R-:W-:Y:S01]  /*e770*/  F2FP.BF16.F32.PACK_AB R12, R29, R26 ;  /* 0x0000001a1d0c723e */ /* 0x002fe200000010ff */
[----:B------:R-:W-:-:S06]  /*e780*/  IMAD.MOV.U32 R106, RZ, RZ, R157 ;  /* 0x000000ffff6a7224 */ /* 0x000fcc00078e009d */
[----:B------:R-:W-:Y:S01]  /*e790*/  MUFU.EX2 R15, R15 ;  /* 0x0000000f000f7308 */ /* 0x000fe20000000800 */
[----:B------:R-:W-:Y:S01]  /*e7a0*/  MOV R198, R94 ;  /* 0x0000005e00c67202 */ /* 0x000fe20000000f00 */
[----:B------:R-:W-:-:S06]  /*e7b0*/  IMAD.MOV.U32 R249, RZ, RZ, R95 ;  /* 0x000000fffff97224 */ /* 0x000fcc00078e005f */
[----:B------:R-:W1:Y:S01]  /*e7c0*/  MUFU.EX2 R16, R16 ;  /* 0x0000001000107308 */ /* 0x000e620000000800 */
[----:B------:R-:W-:Y:S01]  /*e7d0*/  IMAD.MOV.U32 R194, RZ, RZ, R162 ;  /* 0x000000ffffc27224 */ /* 0x000fe200078e00a2 */
[----:B------:R-:W-:-:S06]  /*e7e0*/  MOV R110, R155 ;  /* 0x0000009b006e7202 */ /* 0x000fcc0000000f00 */
[----:B------:R-:W-:Y:S01]  /*e7f0*/  MUFU.EX2 R44, R44 ;  /* 0x0000002c002c7308 */ /* 0x000fe20000000800 */
[----:B------:R-:W-:-:S07]  /*e800*/  LOP3.LUT R94, R9, R10, RZ, 0xc0, !PT ;  /* 0x0000000a095e7212 */ /* 0x000fce00078ec0ff */
[----:B------:R-:W4:Y:S01]  /*e810*/  MUFU.EX2 R47, R47 ;  /* 0x0000002f002f7308 */ /* 0x000f220000000800 */
[----:B------:R-:W-:Y:S02]  /*e820*/  LOP3.LUT R95, R11, R12, RZ, 0xc0, !PT ;  /* 0x0000000c0b5f7212 */ /* 0x000fe400078ec0ff */
[----:B------:R-:W-:Y:S01]  /*e830*/  MOV R195, R82 ;  /* 0x0000005200c37202 */ /* 0x000fe20000000f00 */
[----:B------:R-:W-:Y:S01]  /*e840*/  IMAD.MOV.U32 R196, RZ, RZ, R81 ;  /* 0x000000ffffc47224 */ /* 0x000fe200078e0051 */
[----:B------:R-:W-:Y:S02]  /*e850*/  MOV R46, R153 ;  /* 0x00000099002e7202 */ /* 0x000fe40000000f00 */
[----:B------:R-:W-:Y:S01]  /*e860*/  MOV R197, R80 ;  /* 0x0000005000c57202 */ /* 0x000fe20000000f00 */
[----:B------:R-:W-:Y:S01]  /*e870*/  IMAD.MOV.U32 R247, RZ, RZ, R251 ;  /* 0x000000fffff77224 */ /* 0x000fe200078e00fb */
[----:B------:R-:W-:Y:S01]  /*e880*/  MOV R105, R158 ;  /* 0x0000009e00697202 */ /* 0x000fe20000000f00 */
[----:B------:R-:W-:Y:S01]  /*e890*/  IMAD.MOV.U32 R250, RZ, RZ, R83 ;  /* 0x000000fffffa7224 */ /* 0x000fe200078e0053 */
[----:B------:R-:W-:Y:S01]  /*e8a0*/  MOV R107, R156 ;  /* 0x0000009c006b7202 */ /* 0x000fe20000000f00 */
[----:B------:R-:W-:Y:S01]  /*e8b0*/  LDSM.16.MT88.4 R168, [R218+0xac00] ;  /* 0x00ac0000daa8783b */ /* 0x000fe20000004200 */
[----:B------:R-:W-:Y:S01]  /*e8c0*/  MOV R243, R239 ;  /* 0x000000ef00f37202 */ /* 0x000fe20000000f00 */
[----:B------:R-:W-:Y:S01]  /*e8d0*/  IMAD.MOV.U32 R251, RZ, RZ, R241 ;  /* 0x000000fffffb7224 */ /* 0x000fe200078e00f1 */
[----:B------:R-:W-:Y:S01]  /*e8e0*/  MOV R239, R214 ;  /* 0x000000d600ef7202 */ /* 0x000fe20000000f00 */
[----:B------:R-:W-:Y:S01]  /*e8f0*/  IMAD.MOV.U32 R241, RZ, RZ, R240 ;  /* 0x000000fffff17224 */ /* 0x000fe200078e00f0 */
[----:B------:R-:W-:Y:S01]  /*e900*/  MOV R214, R215 ;  /* 0x000000d700d67202 */ /* 0x000fe20000000f00 */
[----:B------:R-:W-:Y:S01]  /*e910*/  IMAD.MOV.U32 R240, RZ, RZ, R160 ;  /* 0x000000fffff07224 */ /* 0x000fe200078e00a0 */
[----:B------:R-:W4:Y:S04]  /*e920*/  LDSM.16.MT88.4 R152, [R216+0xac00] ;  /* 0x00ac0000d898783b */ /* 0x000f280000004200 */
[----:B------:R-:W4:Y:S04]  /*e930*/  LDSM.16.MT88.4 R136, [R218+0x9c00] ;  /* 0x009c0000da88783b */ /* 0x000f280000004200 */
[----:B------:R-:W4:Y:S04]  /*e940*/  LDSM.16.MT88.4 R80, [R216+0xbc00] ;  /* 0x00bc0000d850783b */ /* 0x000f280000004200 */
[----:B------:R-:W4:Y:S01]  /*e950*/  LDSM.16.MT88.4 R20, [R218+0xbc00] ;  /* 0x00bc0000da14783b */ /* 0x000f220000004200 */
[----:B------:R-:W-:Y:S01]  /*e960*/  PLOP3.LUT P0, PT, PT, PT, UP0, 0x40, 0x0 ;  /* 0x000000000000781c */ /* 0x000fe20003f0e808 */
[----:B---3--:R-:W-:Y:S01]  /*e970*/  FFMA.FTZ R19, R245, R54, R217 ;  /* 0x00000036f5137223 */ /* 0x008fe200000100d9 */
[----:B------:R-:W-:Y:S01]  /*e980*/  IMAD.MOV.U32 R245, RZ, RZ, R85 ;  /* 0x000000fffff57224 */ /* 0x000fe200078e0055 */
[----:B------:R3:W5:Y:S01]  /*e990*/  LDL.LU R217, [R1+0xc0] ;  /* 0x0000c00001d97983 */ /* 0x0007620000300800 */
[C---:B------:R-:W-:Y:S06]  /*e9a0*/  HMMA.16816.F32.BF16 R84, R4.reuse, R40, R112 ;  /* 0x000000280454723c */ /* 0x040fec0000041870 */
[----:B------:R-:W-:Y:S07]  /*e9b0*/  HMMA.16816.F32.BF16 R40, R4, R42, R124 ;  /* 0x0000002a0428723c */ /* 0x000fee000004187c */
[----:B------:R-:W-:-:S02]  /*e9c0*/  SHF.R.U32.HI R4, RZ, 0x10, R2 ;  /* 0x00000010ff047819 */ /* 0x000fc40000011602 */
[----:B------:R-:W-:Y:S02]  /*e9d0*/  SHF.R.U32.HI R7, RZ, 0x18, R2 ;  /* 0x00000018ff077819 */ /* 0x000fe40000011602 */
[----:B------:R-:W-:Y:S02]  /*e9e0*/  SHF.R.U32.HI R6, RZ, 0x8, R3 ;  /* 0x00000008ff067819 */ /* 0x000fe40000011603 */
[C---:B------:R-:W-:Y:S02]  /*e9f0*/  LOP3.LUT R2, R0.reuse, 0xffff, RZ, 0xc0, !PT ;  /* 0x0000ffff00027812 */ /* 0x040fe400078ec0ff */
[----:B------:R-:W-:Y:S02]  /*ea00*/  SHF.R.U32.HI R3, RZ, 0x10, R0 ;  /* 0x00000010ff037819 */ /* 0x000fe40000011600 */
[----:B------:R-:W-:Y:S02]  /*ea10*/  LOP3.LUT R5, R0, 0xff, RZ, 0xc0, !PT ;  /* 0x000000ff00057812 */ /* 0x000fe400078ec0ff */
[----:B------:R-:W-:-:S02]  /*ea20*/  SHF.R.U32.HI R2, RZ, 0x8, R2 ;  /* 0x00000008ff027819 */ /* 0x000fc40000011602 */
[----:B------:R-:W-:Y:S02]  /*ea30*/  SHF.R.U32.HI R0, RZ, 0x18, R0 ;  /* 0x00000018ff007819 */ /* 0x000fe40000011600 */
[----:B------:R-:W-:Y:S02]  /*ea40*/  LOP3.LUT R3, R3, 0xff, RZ, 0xc0, !PT ;  /* 0x000000ff03037812 */ /* 0x000fe400078ec0ff */
[----:B------:R-:W-:Y:S02]  /*ea50*/  PRMT R5, R5, 0x5410, R2 ;  /* 0x0000541005057816 */ /* 0x000fe40000000002 */
[----:B------:R-:W-:Y:S02]  /*ea60*/  LOP3.LUT R4, R4, 0xff, RZ, 0xc0, !PT ;  /* 0x000000ff04047812 */ /* 0x000fe400078ec0ff */
[----:B------:R-:W-:Y:S02]  /*ea70*/  PRMT R2, R3, 0x5410, R0 ;  /* 0x0000541003027816 */ /* 0x000fe40000000000 */
[----:B------:R-:W-:Y:S01]  /*ea80*/  PRMT R6, R8, 0x5410, R6 ;  /* 0x0000541008067816 */ /* 0x000fe20000000006 */
[----:B------:R-:W-:Y:S01]  /*ea90*/  FADD.FTZ R8, R111, R19 ;  /* 0x000000136f087221 */ /* 0x000fe20000010000 */
[----:B------:R-:W-:-:S02]  /*eaa0*/  PRMT R4, R4, 0x5410, R7 ;  /* 0x0000541004047816 */ /* 0x000fc40000000007 */
[--C-:B------:R-:W-:Y:S01]  /*eab0*/  HSET2.LE.AND R7, R2, R163.reuse, PT ;  /* 0x000000a302077233 */ /* 0x100fe20003803000 */
[----:B------:R-:W-:Y:S01]  /*eac0*/  FADD.FTZ R2, R104, R25 ;  /* 0x0000001968027221 */ /* 0x000fe20000010000 */
[----:B------:R-:W-:Y:S01]  /*ead0*/  FADD.FTZ R10, R106, R8 ;  /* 0x000000086a0a7221 */ /* 0x000fe20000010000 */
[--C-:B------:R-:W-:Y:S02]  /*eae0*/  HSET2.LE.AND R0, R6, R163.reuse, PT ;  /* 0x000000a306007233 */ /* 0x100fe40003803000 */
[----:B------:R-:W-:Y:S01]  /*eaf0*/  FADD.FTZ R8, R194, R2 ;  /* 0x00000002c2087221 */ /* 0x000fe20000010000 */
[----:B------:R-:W-:Y:S01]  /*eb00*/  HSET2.LE.AND R3, R4, R163, PT ;  /* 0x000000a304037233 */ /* 0x000fe20003803000 */
[----:B------:R-:W-:Y:S01]  /*eb10*/  FADD.FTZ R4, R110, R24 ;  /* 0x000000186e047221 */ /* 0x000fe20000010000 */
[----:B--2---:R-:W-:Y:S01]  /*eb20*/  F2FP.BF16.F32.PACK_AB R2, R30, R49 ;  /* 0x000000311e02723e */ /* 0x004fe200000010ff */
[----:B------:R-:W-:Y:S01]  /*eb30*/  HMMA.16816.F32.BF16 R124, R92, R122, R96 ;  /* 0x0000007a5c7c723c */ /* 0x000fe20000041860 */
[----:B------:R-:W-:Y:S01]  /*eb40*/  FADD.FTZ R6, R46, R18 ;  /* 0x000000122e067221 */ /* 0x000fe20000010000 */
[----:B------:R-:W-:Y:S01]  /*eb50*/  FADD.FTZ R11, R105, R4 ;  /* 0x00000004690b7221 */ /* 0x000fe20000010000 */
[----:B-1----:R-:W-:-:S04]  /*eb60*/  F2FP.BF16.F32.PACK_AB R4, R16, R15 ;  /* 0x0000000f1004723e */ /* 0x002fc800000010ff */
[----:B------:R-:W-:Y:S02]  /*eb70*/  LOP3.LUT R98, R0, R2, RZ, 0xc0, !PT ;  /* 0x0000000200627212 */ /* 0x000fe400078ec0ff */
[----:B------:R-:W-:Y:S01]  /*eb80*/  F2FP.BF16.F32.PACK_AB R0, R17, R14 ;  /* 0x0000000e1100723e */ /* 0x000fe200000010ff */
[----:B------:R-:W-:Y:S01]  /*eb90*/  FADD.FTZ R9, R107, R6 ;  /* 0x000000066b097221 */ /* 0x000fe20000010000 */
[----:B------:R-:W-:Y:S01]  /*eba0*/  FADD.FTZ R2, R195, R11 ;  /* 0x0000000bc3027221 */ /* 0x000fe20000010000 */
[----:B------:R-:W-:Y:S02]  /*ebb0*/  LOP3.LUT R99, R3, R4, RZ, 0xc0, !PT ;  /* 0x0000000403637212 */ /* 0x000fe400078ec0ff */
[----:B------:R-:W-:Y:S01]  /*ebc0*/  LOP3.LUT R97, R7, R0, RZ, 0xc0, !PT ;  /* 0x0000000007617212 */ /* 0x000fe200078ec0ff */
[----:B------:R-:W-:Y:S01]  /*ebd0*/  FADD.FTZ R0, R196, R10 ;  /* 0x0000000ac4007221 */ /* 0x000fe20000010000 */
[----:B------:R-:W-:Y:S01]  /*ebe0*/  FADD.FTZ R4, R197, R9 ;  /* 0x00000009c5047221 */ /* 0x000fe20000010000 */
[----:B------:R-:W-:Y:S01]  /*ebf0*/  FADD.FTZ R3, R198, R8 ;  /* 0x00000008c6037221 */ /* 0x000fe20000010000 */
[----:B------:R-:W-:Y:S01]  /*ec00*/  FADD.FTZ R2, R199, R2 ;  /* 0x00000002c7027221 */ /* 0x000fe20000010000 */
[----:B------:R-:W-:Y:S01]  /*ec10*/  HSET2.LE.AND R5, R5, R163, PT ;  /* 0x000000a305057233 */ /* 0x000fe20003803000 */
[----:B------:R-:W-:Y:S01]  /*ec20*/  FADD.FTZ R0, R246, R0 ;  /* 0x00000000f6007221 */ /* 0x000fe20000010000 */
[----:B----4-:R-:W-:Y:S01]  /*ec30*/  F2FP.BF16.F32.PACK_AB R6, R47, R44 ;  /* 0x0000002c2f06723e */ /* 0x010fe200000010ff */
        /* <DEDUP_REMOVED lines=46> */
[----:B------:R3:W-:Y:S04]  /*ef20*/  STL [R1+0x58], R4 ;  /* 0x0000580401007387 */ /* 0x0007e80000100800 */
[----:B------:R3:W-:Y:S04]  /*ef30*/  STL [R1+0x70], R3 ;  /* 0x0000700301007387 */ /* 0x0007e80000100800 */
[----:B------:R3:W-:Y:S04]  /*ef40*/  STL [R1+0x78], R2 ;  /* 0x0000780201007387 */ /* 0x0007e80000100800 */
[----:B------:R3:W-:Y:S01]  /*ef50*/  STL [R1+0x74], R0 ;  /* 0x0000740001007387 */ /* 0x0007e20000100800 */
[----:B------:R-:W-:Y:S01]  /*ef60*/  MOV R215, R161 ;  /* 0x000000a100d77202 */ /* 0x000fe20000000f00 */
[C---:B------:R-:W-:Y:S06]  /*ef70*/  HMMA.16816.F32.BF16 R156, R92.reuse, R154, R76 ;  /* 0x0000009a5c9c723c */ /* 0x040fec000004184c */
[----:B------:R-:W-:Y:S01]  /*ef80*/  HMMA.16816.F32.BF16 R160, R92, R168, R72 ;  /* 0x000000a85ca0723c */ /* 0x000fe20000041848 */
[----:B------:R-:W-:-:S05]  /*ef90*/  MOV R104, R215 ;  /* 0x000000d700687202 */ /* 0x000fca0000000f00 */
[C---:B------:R-:W-:Y:S06]  /*efa0*/  HMMA.16816.F32.BF16 R112, R92.reuse, R120, R100 ;  /* 0x000000785c70723c */ /* 0x040fec0000041864 */
[----:B------:R-:W-:Y:S01]  /*efb0*/  HMMA.16816.F32.BF16 R128, R92, R136, R88 ;  /* 0x000000885c80723c */ /* 0x000fe20000041858 */
[----:B------:R-:W-:-:S05]  /*efc0*/  IMAD.MOV.U32 R103, RZ, RZ, R252 ;  /* 0x000000ffff677224 */ /* 0x000fca00078e00fc */
[----:B------:R-:W-:Y:S01]  /*efd0*/  HMMA.16816.F32.BF16 R140, R92, R138, R140 ;  /* 0x0000008a5c8c723c */ /* 0x000fe2000004188c */
[----:B------:R-:W-:-:S05]  /*efe0*/  IMAD.MOV.U32 R101, RZ, RZ, R235 ;  /* 0x000000ffff657224 */ /* 0x000fca00078e00eb */
[----:B------:R-:W-:Y:S01]  /*eff0*/  HMMA.16816.F32.BF16 R144, R92, R152, R144 ;  /* 0x000000985c90723c */ /* 0x000fe20000041890 */
[----:B------:R-:W-:-:S05]  /*f000*/  MOV R102, R234 ;  /* 0x000000ea00667202 */ /* 0x000fca0000000f00 */
        /* <DEDUP_REMOVED lines=18> */
[----:B---3--:R-:W-:-:S15]  /*f130*/  @P0 BRA `(.L_x_470) ;  /* 0x0000006400380947 */ /* 0x008fde0003800000 */
        /* <DEDUP_REMOVED lines=15> */
[----:B------:R-:W4:Y:S03]  /*f230*/  @!P2 LDC.64 R10, c[0x0][0x220] ;  /* 0x00008800ff0aab82 */ /* 0x000f260000000a00 */
[----:B------:R-:W-:-:S05]  /*f240*/  IMAD.U32 R3, RZ, RZ, UR4 ;  /* 0x00000004ff037e24 */ /* 0x000fca000f8e00ff */
[----:B------:R-:W4:Y:S01]  /*f250*/  @!P4 LDC.64 R8, c[0x0][0x220] ;  /* 0x00008800ff08cb82 */ /* 0x000f220000000a00 */
[----:B-----5:R-:W-:Y:S04]  /*f260*/  @P4 STS [R222+0x9000], RZ ;  /* 0x009000ffde004388 */ /* 0x020fe80000000800 */
[----:B------:R-:W-:Y:S03]  /*f270*/  @P4 STS [R222+0x9004], RZ ;  /* 0x009004ffde004388 */ /* 0x000fe60000000800 */
[----:B------:R-:W4:Y:S01]  /*f280*/  @!P3 LDC.64 R6, c[0x0][0x220] ;  /* 0x00008800ff06bb82 */ /* 0x000f220000000a00 */
[----:B------:R-:W-:Y:S07]  /*f290*/  @P4 STS.64 [R222+0x9008], RZ ;  /* 0x009008ffde004388 */ /* 0x000fee0000000a00 */
[----:B------:R-:W4:Y:S01]  /*f2a0*/  @!P2 LDC.64 R14, c[0x0][0x220] ;  /* 0x00008800ff0eab82 */ /* 0x000f220000000a00 */
[----:B--2---:R-:W-:-:S04]  /*f2b0*/  LEA R0, P0, R2, R240, 0x6 ;  /* 0x000000f002007211 */ /* 0x004fc800078030ff */
[----:B---3--:R-:W-:Y:S02]  /*f2c0*/  LEA.HI.X R3, R2, R215, R3, 0x6, P0 ;  /* 0x000000d702037211 */ /* 0x008fe400000f3403 */
[C---:B-1----:R-:W-:Y:S02]  /*f2d0*/  @!P4 LEA R4, P0, R0.reuse, R4, 0x1 ;  /* 0x000000040004c211 */ /* 0x042fe400078008ff */
[C---:B----4-:R-:W-:Y:S02]  /*f2e0*/  @!P3 LEA R12, P1, R0.reuse, R12, 0x1 ;  /* 0x0000000c000cb211 */ /* 0x050fe400078208ff */
[C-C-:B------:R-:W-:Y:S02]  /*f2f0*/  @!P4 LEA.HI.X R5, R0.reuse, R5, R3.reuse, 0x1, P0 ;  /* 0x000000050005c211 */ /* 0x140fe400000f0c03 */
[C---:B------:R-:W-:Y:S02]  /*f300*/  @!P2 LEA R10, P0, R0.reuse, R10, 0x1 ;  /* 0x0000000a000aa211 */ /* 0x040fe400078008ff */
        /* <DEDUP_REMOVED lines=13> */
[----:B------:R2:W-:Y:S01]  /*f3e0*/  @!P3 LDGSTS.E.BYPASS.LTC128B.128 [R222+0xa000], desc[UR22][R12.64+0x40] ;  /* 0x0a0000400cdebfae */ /* 0x0005e2000b901d56 */
        /* <DEDUP_REMOVED lines=26> */
[----:B--2---:R-:W-:Y:S04]  /*f590*/  LDSM.16.M88.4 R12, [R217+0x6000] ;  /* 0x00600000d90c783b */ /* 0x004fe80000000200 */
[----:B------:R-:W-:Y:S04]  /*f5a0*/  LDSM.16.M88.4 R28, [R217+0x6400] ;  /* 0x00640000d91c783b */ /* 0x000fe80000000200 */
[----:B---3--:R-:W2:Y:S04]  /*f5b0*/  LDSM.16.M88.4 R8, [R220] ;  /* 0x00000000dc08783b */ /* 0x008ea80000000200 */
[----:B------:R-:W-:Y:S04]  /*f5c0*/  LDSM.16.M88.4 R24, [R217+0x6800] ;  /* 0x00680000d918783b */ /* 0x000fe80000000200 */
[----:B------:R-:W-:Y:S04]  /*f5d0*/  LDSM.16.M88.4 R20, [R217+0x6c00] ;  /* 0x006c0000d914783b */ /* 0x000fe80000000200 */
[----:B------:R-:W-:Y:S04]  /*f5e0*/  LDSM.16.M88.4 R44, [R219+0x6000] ;  /* 0x00600000db2c783b */ /* 0x000fe80000000200 */
[----:B-1----:R-:W1:Y:S04]  /*f5f0*/  LDSM.16.M88.4 R4, [R220+0x1000] ;  /* 0x00100000dc04783b */ /* 0x002e680000000200 */
[----:B------:R-:W-:Y:S04]  /*f600*/  LDSM.16.M88.4 R40, [R219+0x6400] ;  /* 0x00640000db28783b */ /* 0x000fe80000000200 */
[----:B------:R-:W-:Y:S04]  /*f610*/  LDSM.16.M88.4 R36, [R219+0x6800] ;  /* 0x00680000db24783b */ /* 0x000fe80000000200 */
[----:B------:R-:W-:Y:S04]  /*f620*/  LDSM.16.M88.4 R16, [R221] ;  /* 0x00000000dd10783b */ /* 0x000fe80000000200 */
[----:B------:R-:W-:Y:S04]  /*f630*/  LDSM.16.M88.4 R32, [R219+0x6c00] ;  /* 0x006c0000db20783b */ /* 0x000fe80000000200 */
[----:B------:R-:W-:Y:S01]  /*f640*/  LDSM.16.M88.4 R48, [R217+0x7c00] ;  /* 0x007c0000d930783b */ /* 0x000fe20000000200 */
[C---:B--2---:R-:W-:Y:S03]  /*f650*/  HMMA.16816.F32.BF16 R192, R8.reuse, R12, RZ ;  /* 0x0000000c08c0723c */ /* 0x044fe600000418ff */
[----:B------:R-:W0:Y:S03]  /*f660*/  LDGDEPBAR ;  /* 0x00000000000079af */ /* 0x000e260000000000 */
[C---:B------:R-:W-:Y:S06]  /*f670*/  HMMA.16816.F32.BF16 R200, R8.reuse, R14, RZ ;  /* 0x0000000e08c8723c */ /* 0x040fec00000418ff */
[----:B------:R-:W-:Y:S06]  /*f680*/  HMMA.16816.F32.BF16 R108, R8, R28, RZ ;  /* 0x0000001c086c723c */ /* 0x000fec00000418ff */
[C---:B-1----:R-:W-:Y:S06]  /*f690*/  HMMA.16816.F32.BF16 R56, R4.reuse, R12, RZ ;  /* 0x0000000c0438723c */ /* 0x042fec00000418ff */
[C---:B------:R-:W-:Y:S01]  /*f6a0*/  HMMA.16816.F32.BF16 R180, R4.reuse, R14, RZ ;  /* 0x0000000e04b4723c */ /* 0x040fe200000418ff */
[----:B------:R-:W1:Y:S05]  /*f6b0*/  LDSM.16.M88.4 R12, [R221+0x1000] ;  /* 0x00100000dd0c783b */ /* 0x000e6a0000000200 */
[C---:B------:R-:W-:Y:S06]  /*f6c0*/  HMMA.16816.F32.BF16 R52, R4.reuse, R28, RZ ;  /* 0x0000001c0434723c */ /* 0x040fec00000418ff */
[C---:B------:R-:W-:Y:S06]  /*f6d0*/  HMMA.16816.F32.BF16 R104, R4.reuse, R24, RZ ;  /* 0x000000180468723c */ /* 0x040fec00000418ff */
[C---:B------:R-:W-:Y:S06]  /*f6e0*/  HMMA.16816.F32.BF16 R176, R4.reuse, R20, RZ ;  /* 0x0000001404b0723c */ /* 0x040fec00000418ff */
[C---:B------:R-:W-:Y:S06]  /*f6f0*/  HMMA.16816.F32.BF16 R188, R4.reuse, R30, RZ ;  /* 0x0000001e04bc723c */ /* 0x040fec00000418ff */
[C---:B------:R-:W-:Y:S06]  /*f700*/  HMMA.16816.F32.BF16 R204, R4.reuse, R26, RZ ;  /* 0x0000001a04cc723c */ /* 0x040fec00000418ff */
[----:B------:R-:W-:Y:S01]  /*f710*/  HMMA.16816.F32.BF16 R184, R4, R22, RZ ;  /* 0x0000001604b8723c */ /* 0x000fe200000418ff */
[----:B------:R-:W-:Y:S05]  /*f720*/  LDSM.16.M88.4 R4, [R220+0x3000] ;  /* 0x00300000dc04783b */ /* 0x000fea0000000200 */
[C---:B------:R-:W-:Y:S01]  /*f730*/  HMMA.16816.F32.BF16 R196, R8.reuse, R30, RZ ;  /* 0x0000001e08c4723c */ /* 0x040fe200000418ff */
[----:B------:R-:W2:Y:S05]  /*f740*/  LDSM.16.M88.4 R28, [R217+0x7000] ;  /* 0x00700000d91c783b */ /* 0x000eaa0000000200 */
[C---:B------:R-:W-:Y:S06]  /*f750*/  HMMA.16816.F32.BF16 R100, R8.reuse, R24, RZ ;  /* 0x000000180864723c */ /* 0x040fec00000418ff */
[C---:B------:R-:W-:Y:S01]  /*f760*/  HMMA.16816.F32.BF16 R64, R8.reuse, R26, RZ ;  /* 0x0000001a0840723c */ /* 0x040fe200000418ff */
[----:B------:R-:W3:Y:S05]  /*f770*/  LDSM.16.M88.4 R24, [R217+0x7400] ;  /* 0x00740000d918783b */ /* 0x000eea0000000200 */
[C---:B------:R-:W-:Y:S06]  /*f780*/  HMMA.16816.F32.BF16 R60, R8.reuse, R20, RZ ;  /* 0x00000014083c723c */ /* 0x040fec00000418ff */
[----:B------:R-:W-:Y:S01]  /*f790*/  HMMA.16816.F32.BF16 R8, R8, R22, RZ ;  /* 0x000000160808723c */ /* 0x000fe200000418ff */
[----:B------:R-:W4:Y:S05]  /*f7a0*/  LDSM.16.M88.4 R20, [R217+0x7800] ;  /* 0x00780000d914783b */ /* 0x000f2a0000000200 */
[C---:B-1----:R-:W-:Y:S06]  /*f7b0*/  HMMA.16816.F32.BF16 R56, R12.reuse, R44, R56 ;  /* 0x0000002c0c38723c */ /* 0x042fec0000041838 */
[C---:B------:R-:W-:Y:S06]  /*f7c0*/  HMMA.16816.F32.BF16 R52, R12.reuse, R40, R52 ;  /* 0x000000280c34723c */ /* 0x040fec0000041834 */
[C---:B------:R-:W-:Y:S06]  /*f7d0*/  HMMA.16816.F32.BF16 R188, R12.reuse, R42, R188 ;  /* 0x0000002a0cbc723c */ /* 0x040fec00000418bc */
[C---:B------:R-:W-:Y:S06]  /*f7e0*/  HMMA.16816.F32.BF16 R180, R12.reuse, R46, R180 ;  /* 0x0000002e0cb4723c */ /* 0x040fec00000418b4 */
[----:B------:R-:W-:Y:S06]  /*f7f0*/  HMMA.16816.F32.BF16 R104, R12, R36, R104 ;  /* 0x000000240c68723c */ /* 0x000fec0000041868 */
[C---:B------:R-:W-:Y:S06]  /*f800*/  HMMA.16816.F32.BF16 R212, R16.reuse, R40, R108 ;  /* 0x0000002810d4723c */ /* 0x040fec000004186c */
[----:B------:R-:W-:Y:S01]  /*f810*/  HMMA.16816.F32.BF16 R108, R16, R34, R8 ;  /* 0x00000022106c723c */ /* 0x000fe20000041808 */
[----:B------:R-:W1:Y:S05]  /*f820*/  LDSM.16.M88.4 R8, [R220+0x2000] ;  /* 0x00200000dc08783b */ /* 0x000e6a0000000200 */
[C---:B------:R-:W-:Y:S06]  /*f830*/  HMMA.16816.F32.BF16 R176, R12.reuse, R32, R176 ;  /* 0x000000200cb0723c */ /* 0x040fec00000418b0 */
[C---:B------:R-:W-:Y:S06]  /*f840*/  HMMA.16816.F32.BF16 R204, R12.reuse, R38, R204 ;  /* 0x000000260ccc723c */ /* 0x040fec00000418cc */
[----:B------:R-:W-:Y:S01]  /*f850*/  HMMA.16816.F32.BF16 R208, R12, R34, R184 ;  /* 0x000000220cd0723c */ /* 0x000fe200000418b8 */
[----:B------:R-:W-:Y:S05]  /*f860*/  LDSM.16.M88.4 R12, [R221+0x3000] ;  /* 0x00300000dd0c783b */ /* 0x000fea0000000200 */
[----:B------:R-:W-:Y:S06]  /*f870*/  HMMA.16816.F32.BF16 R244, R16, R36, R100 ;  /* 0x0000002410f4723c */ /* 0x000fec0000041864 */
[----:B--2---:R-:W-:Y:S01]  /*f880*/  HMMA.16816.F32.BF16 R100, R4, R28, R56 ;  /* 0x0000001c0464723c */ /* 0x004fe20000041838 */
[----:B------:R-:W2:Y:S05]  /*f890*/  LDSM.16.M88.4 R56, [R219+0x7000] ;  /* 0x00700000db38783b */ /* 0x000eaa0000000200 */
[C---:B------:R-:W-:Y:S01]  /*f8a0*/  HMMA.16816.F32.BF16 R196, R16.reuse, R42, R196 ;  /* 0x0000002a10c4723c */ /* 0x040fe200000418c4 */
[----:B------:R-:W2:Y:S05]  /*f8b0*/  LDSM.16.M88.4 R40, [R219+0x7400] ;  /* 0x00740000db28783b */ /* 0x000eaa0000000200 */
[C---:B------:R-:W-:Y:S01]  /*f8c0*/  HMMA.16816.F32.BF16 R184, R16.reuse, R38, R64 ;  /* 0x0000002610b8723c */ /* 0x040fe20000041840 */
[----:B------:R-:W2:Y:S05]  /*f8d0*/  LDSM.16.M88.4 R36, [R219+0x7800] ;  /* 0x00780000db24783b */ /* 0x000eaa0000000200 */
[C---:B------:R-:W-:Y:S01]  /*f8e0*/  HMMA.16816.F32.BF16 R248, R16.reuse, R32, R60 ;  /* 0x0000002010f8723c */ /* 0x040fe2000004183c */
[----:B------:R-:W2:Y:S05]  /*f8f0*/  LDSM.16.M88.4 R32, [R219+0x7c00] ;  /* 0x007c0000db20783b */ /* 0x000eaa0000000200 */
[C---:B------:R-:W-:Y:S06]  /*f900*/  HMMA.16816.F32.BF16 R236, R16.reuse, R44, R192 ;  /* 0x0000002c10ec723c */ /* 0x040fec00000418c0 */
[----:B------:R-:W-:Y:S01]  /*f910*/  HMMA.16816.F32.BF16 R200, R16, R46, R200 ;  /* 0x0000002e10c8723c */ /* 0x000fe200000418c8 */
[----:B------:R-:W2:Y:S05]  /*f920*/  LDSM.16.M88.4 R16, [R221+0x2000] ;  /* 0x00200000dd10783b */ /* 0x000eaa0000000200 */
[C---:B---3--:R-:W-:Y:S06]  /*f930*/  HMMA.16816.F32.BF16 R60, R4.reuse, R24, R52 ;  /* 0x00000018043c723c */ /* 0x048fec0000041834 */
[C---:B------:R-:W-:Y:S06]  /*f940*/  HMMA.16816.F32.BF16 R52, R4.reuse, R26, R188 ;  /* 0x0000001a0434723c */ /* 0x040fec00000418bc */
[C---:B------:R-:W-:Y:S06]  /*f950*/  HMMA.16816.F32.BF16 R64, R4.reuse, R30, R180 ;  /* 0x0000001e0440723c */ /* 0x040fec00000418b4 */
[C---:B----4-:R-:W-:Y:S06]  /*f960*/  HMMA.16816.F32.BF16 R44, R4.reuse, R20, R104 ;  /* 0x00000014042c723c */ /* 0x050fec0000041868 */
[C---:B------:R-:W-:Y:S06]  /*f970*/  HMMA.16816.F32.BF16 R192, R4.reuse, R48, R176 ;  /* 0x0000003004c0723c */ /* 0x040fec00000418b0 */
        /* <DEDUP_REMOVED lines=11> */
[----:B------:R-:W1:Y:S04]  /*fa30*/  LDSM.16.M88.4 R8, [R217+0x8000] ;  /* 0x00800000d908783b */ /* 0x000e680000000200 */
[----:B------:R-:W-:Y:S01]  /*fa40*/  LDSM.16.M88.4 R48, [R217+0x8800] ;  /* 0x00880000d930783b */ /* 0x000fe20000000200 */
[C---:B--2---:R-:W-:Y:S06]  /*fa50*/  HMMA.16816.F32.BF16 R180, R12.reuse, R56, R100 ;  /* 0x000000380cb4723c */ /* 0x044fec0000041864 */
[C---:B------:R-:W-:Y:S01]  /*fa60*/  HMMA.16816.F32.BF16 R100, R12.reuse, R42, R52 ;  /* 0x0000002a0c64723c */ /* 0x040fe20000041834 */
[----:B------:R-:W2:Y:S05]  /*fa70*/  LDSM.16.M88.4 R52, [R217+0x8400] ;  /* 0x00840000d934783b */ /* 0x000eaa0000000200 */
[C---:B------:R-:W-:Y:S06]  /*fa80*/  HMMA.16816.F32.BF16 R176, R12.reuse, R58, R64 ;  /* 0x0000003a0cb0723c */ /* 0x040fec0000041840 */
[C---:B------:R-:W-:Y:S01]  /*fa90*/  HMMA.16816.F32.BF16 R64, R12.reuse, R36, R44 ;  /* 0x000000240c40723c */ /* 0x040fe2000004182c */
[----:B------:R-:W3:Y:S05]  /*faa0*/  LDSM.16.M88.4 R44, [R217+0x8c00] ;  /* 0x008c0000d92c783b */ /* 0x000eea0000000200 */
        /* <DEDUP_REMOVED lines=14> */
[C---:B-1----:R-:W-:Y:S06]  /*fb90*/  HMMA.16816.F32.BF16 R188, R4.reuse, R8, R180 ;  /* 0x0000000804bc723c */ /* 0x042fec00000418b4 */
[C---:B------:R-:W-:Y:S06]  /*fba0*/  HMMA.16816.F32.BF16 R184, R4.reuse, R10, R176 ;  /* 0x0000000a04b8723c */ /* 0x040fec00000418b0 */
[C---:B--2---:R-:W-:Y:S06]  /*fbb0*/  HMMA.16816.F32.BF16 R180, R4.reuse, R52, R108 ;  /* 0x0000003404b4723c */ /* 0x044fec000004186c */
[C---:B------:R-:W-:Y:S06]  /*fbc0*/  HMMA.16816.F32.BF16 R176, R4.reuse, R54, R100 ;  /* 0x0000003604b0723c */ /* 0x040fec0000041864 */
[C---:B------:R-:W-:Y:S06]  /*fbd0*/  HMMA.16816.F32.BF16 R108, R4.reuse, R48, R64 ;  /* 0x00000030046c723c */ /* 0x040fec0000041840 */
[C---:B------:R-:W-:Y:S06]  /*fbe0*/  HMMA.16816.F32.BF16 R104, R4.reuse, R50, R60 ;  /* 0x000000320468723c */ /* 0x040fec000004183c */
[C---:B---3--:R-:W-:Y:S01]  /*fbf0*/  HMMA.16816.F32.BF16 R100, R4.reuse, R44, R28 ;  /* 0x0000002c0464723c */ /* 0x048fe2000004181c */
[----:B------:R-:W-:Y:S05]  /*fc00*/  LDSM.16.M88.4 R28, [R219+0x8000] ;  /* 0x00800000db1c783b */ /* 0x000fea0000000200 */
[----:B------:R-:W-:Y:S01]  /*fc10*/  HMMA.16816.F32.BF16 R64, R4, R46, R24 ;  /* 0x0000002e0440723c */ /* 0x000fe20000041818 */
[----:B------:R-:W1:Y:S04]  /*fc20*/  LDSM.16.M88.4 R4, [R221+0x5000] ;  /* 0x00500000dd04783b */ /* 0x000e680000000200 */
[----:B------:R-:W2:Y:S01]  /*fc30*/  LDSM.16.M88.4 R24, [R219+0x8400] ;  /* 0x00840000db18783b */ /* 0x000ea20000000200 */
[C---:B----4-:R-:W-:Y:S03]  /*fc40*/  HMMA.16816.F32.BF16 R60, R12.reuse, R8, R20 ;  /* 0x000000080c3c723c */ /* 0x050fe60000041814 */
[----:B------:R-:W3:Y:S03]  /*fc50*/  LDSM.16.M88.4 R20, [R219+0x8800] ;  /* 0x00880000db14783b */ /* 0x000ee60000000200 */
[----:B------:R-:W-:Y:S01]  /*fc60*/  HMMA.16816.F32.BF16 R56, R12, R10, R56 ;  /* 0x0000000a0c38723c */ /* 0x000fe20000041838 */
[----:B------:R-:W4:Y:S01]  /*fc70*/  LDSM.16.M88.4 R8, [R221+0x4000] ;  /* 0x00400000dd08783b */ /* 0x000f220000000200 */
[----:B------:R-:W-:-:S04]  /*fc80*/  DEPBAR.LE SB0, 0x0 ;  /* 0x000080000000791a */ /* 0x000fc80000000000 */
        /* <DEDUP_REMOVED lines=8> */
[C---:B------:R-:W-:Y:S06]  /*fd10*/  HMMA.16816.F32.BF16 R184, R4.reuse, R30, R184 ;  /* 0x0000001e04b8723c */ /* 0x040fec00000418b8 */
[C---:B--2---:R-:W-:Y:S06]  /*fd20*/  HMMA.16816.F32.BF16 R180, R4.reuse, R24, R180 ;  /* 0x0000001804b4723c */ /* 0x044fec00000418b4 */
[C---:B------:R-:W-:Y:S06]  /*fd30*/  HMMA.16816.F32.BF16 R176, R4.reuse, R26, R176 ;  /* 0x0000001a04b0723c */ /* 0x040fec00000418b0 */
[C---:B---3--:R-:W-:Y:S06]  /*fd40*/  HMMA.16816.F32.BF16 R108, R4.reuse, R20, R108 ;  /* 0x00000014046c723c */ /* 0x048fec000004186c */
[C---:B------:R-:W-:Y:S06]  /*fd50*/  HMMA.16816.F32.BF16 R104, R4.reuse, R22, R104 ;  /* 0x000000160468723c */ /* 0x040fec0000041868 */
[----:B------:R-:W-:Y:S06]  /*fd60*/  HMMA.16816.F32.BF16 R100, R4, R16, R100 ;  /* 0x000000100464723c */ /* 0x000fec0000041864 */
[C---:B----4-:R-:W-:Y:S06]  /*fd70*/  HMMA.16816.F32.BF16 R60, R8.reuse, R28, R60 ;  /* 0x0000001c083c723c */ /* 0x050fec000004183c */
[C---:B------:R-:W-:Y:S06]  /*fd80*/  HMMA.16816.F32.BF16 R56, R8.reuse, R30, R56 ;  /* 0x0000001e0838723c */ /* 0x040fec0000041838 */
        /* <DEDUP_REMOVED lines=76> */
.L_x_476:
[----:B------:R-:W-:Y:S05]  /*10250*/  BSYNC B0 ;  /* 0x0000000000007941 */ /* 0x000fea0003800000 */
.L_x_475:
[----:B------:R-:W0:Y:S02]  /*10260*/  LDGDEPBAR ;  /* 0x00000000000079af */ /* 0x000e240000000000 */
.L_x_474:
[----:B------:R-:W3:Y:S04]  /*10270*/  LDL.LU R4, [R1+0x58] ;  /* 0x0000580001047983 */ /* 0x000ee80000300800 */
[----:B------:R-:W4:Y:S04]  /*10280*/  LDL.LU R5, [R1+0x78] ;  /* 0x0000780001057983 */ /* 0x000f280000300800 */
[----:B------:R-:W3:Y:S04]  /*10290*/  LDL R2, [R1+0x48] ;  /* 0x0000480001027983 */ /* 0x000ee80000100800 */
[----:B------:R-:W4:Y:S04]  /*102a0*/  LDL R3, [R1+0x44] ;  /* 0x0000440001037983 */ /* 0x000f280000100800 */
[----:B------:R-:W-:Y:S04]  /*102b0*/  STL [R1+0xd0], R222 ;  /* 0x0000d0de01007387 */ /* 0x000fe80000100800 */
[----:B------:R-:W-:Y:S04]  /*102c0*/  STL [R1+0xcc], R221 ;  /* 0x0000ccdd01007387 */ /* 0x000fe80000100800 */
[----:B------:R4:W-:Y:S04]  /*102d0*/  STL [R1+0xc8], R220 ;  /* 0x0000c8dc01007387 */ /* 0x0009e80000100800 */
[----:B------:R-:W-:Y:S04]  /*102e0*/  STL [R1+0xc4], R219 ;  /* 0x0000c4db01007387 */ /* 0x000fe80000100800 */
[----:B------:R-:W-:Y:S04]  /*102f0*/  STL [R1+0xc0], R217 ;  /* 0x0000c0d901007387 */ /* 0x000fe80000100800 */
[----:B------:R-:W4:Y:S01]  /*10300*/  LDL R27, [R1+0x4c] ;  /* 0x00004c00011b7983 */ /* 0x000f220000100800 */
[----:B-12---:R-:W1:Y:S01]  /*10310*/  S2R R6, SR_TID.X ;  /* 0x0000000000067919 */ /* 0x006e620000002100 */
[----:B------:R-:W-:-:S02]  /*10320*/  IMAD.U32 R0, RZ, RZ, UR17 ;  /* 0x00000011ff007e24 */ /* 0x000fc4000f8e00ff */
[----:B------:R-:W2:Y:S01]  /*10330*/  LDL R7, [R1+0x80] ;  /* 0x0000800001077983 */ /* 0x000ea20000100800 */
[----:B-1----:R-:W-:-:S05]  /*10340*/  IMAD.SHL.U32 R6, R6, 0x2, RZ ;  /* 0x0000000206067824 */ /* 0x002fca00078e00ff */
[----:B------:R-:W-:-:S05]  /*10350*/  LOP3.LUT R6, R6, 0x6, RZ, 0xc0, !PT ;  /* 0x0000000606067812 */ /* 0x000fca00078ec0ff */
[----:B------:R-:W-:-:S05]  /*10360*/  IMAD R0, R0, 0x40, R6 ;  /* 0x0000004000007824 */ /* 0x000fca00078e0206 */
[----:B------:R-:W-:-:S04]  /*10370*/  ISETP.GE.AND P4, PT, R0, R230, PT ;  /* 0x000000e60000720c */ /* 0x000fc80003f86270 */
[C---:B------:R-:W-:Y:S02]  /*10380*/  ISETP.LT.OR P4, PT, R0.reuse, R225, P4 ;  /* 0x000000e10000720c */ /* 0x040fe40002781670 */
[----:B------:R-:W-:Y:S02]  /*10390*/  ISETP.GE.AND P2, PT, R0, R229, PT ;  /* 0x000000e50000720c */ /* 0x000fe40003f46270 */
[----:B------:R-:W-:Y:S02]  /*103a0*/  FSEL R13, R60, -INF , !P4 ;  /* 0xff8000003c0d7808 */ /* 0x000fe40006000000 */
[C---:B------:R-:W-:Y:S02]  /*103b0*/  ISETP.GE.AND P3, PT, R0.reuse, R228, PT ;  /* 0x000000e40000720c */ /* 0x040fe40003f66270 */
[C---:B------:R-:W-:Y:S02]  /*103c0*/  ISETP.GE.AND P4, PT, R0.reuse, R227, PT ;  /* 0x000000e30000720c */ /* 0x040fe40003f86270 */
[----:B------:R-:W-:-:S02]  /*103d0*/  ISETP.LT.OR P2, PT, R0, R224, P2 ;  /* 0x000000e00000720c */ /* 0x000fc40001741670 */
[C---:B------:R-:W-:Y:S02]  /*103e0*/  ISETP.LT.OR P3, PT, R0.reuse, R226, P3 ;  /* 0x000000e20000720c */ /* 0x040fe40001f61670 */
[----:B------:R-:W-:Y:S02]  /*103f0*/  ISETP.LT.OR P4, PT, R0, R223, P4 ;  /* 0x000000df0000720c */ /* 0x000fe40002781670 */
[----:B------:R-:W-:Y:S02]  /*10400*/  FSEL R18, R62, -INF , !P2 ;  /* 0xff8000003e127808 */ /* 0x000fe40005000000 */
[----:B------:R-:W-:Y:S02]  /*10410*/  FSEL R44, R44, -INF , !P3 ;  /* 0xff8000002c2c7808 */ /* 0x000fe40005800000 */
[----:B------:R-:W-:Y:S01]  /*10420*/  FSEL R46, R46, -INF , !P4 ;  /* 0xff8000002e2e7808 */ /* 0x000fe20006000000 */
[----:B---3--:R-:W-:Y:S02]  /*10430*/  IMAD.MOV.U32 R8, RZ, RZ, R2 ;  /* 0x000000ffff087224 */ /* 0x008fe400078e0002 */
[----:B------:R-:W-:-:S05]  /*10440*/  VIADD R2, R0, 0x1 ;  /* 0x0000000100027836 */ /* 0x000fca0000000000 */
[C---:B------:R-:W-:Y:S02]  /*10450*/  ISETP.GE.AND P1, PT, R2.reuse, R230, PT ;  /* 0x000000e60200720c */ /* 0x040fe40003f26270 */
[C---:B------:R-:W-:Y:S02]  /*10460*/  ISETP.GE.AND P6, PT, R2.reuse, R229, PT ;  /* 0x000000e50200720c */ /* 0x040fe40003fc6270 */
[C---:B------:R-:W-:Y:S02]  /*10470*/  ISETP.GE.AND P5, PT, R2.reuse, R228, PT ;  /* 0x000000e40200720c */ /* 0x040fe40003fa6270 */
[C---:B------:R-:W-:Y:S01]  /*10480*/  ISETP.GE.AND P0, PT, R2.reuse, R227, PT ;  /* 0x000000e30200720c */ /* 0x040fe20003f06270 */
[----:B----4-:R-:W-:Y:S01]  /*10490*/  IMAD.MOV.U32 R6, RZ, RZ, R3 ;  /* 0x000000ffff067224 */ /* 0x010fe200078e0003 */
[C---:B------:R-:W-:Y:S02]  /*104a0*/  ISETP.LT.OR P1, PT, R2.reuse, R225, P1 ;  /* 0x000000e10200720c */ /* 0x040fe40000f21670 */
[----:B------:R-:W-:-:S02]  /*104b0*/  ISETP.LT.OR P6, PT, R2, R224, P6 ;  /* 0x000000e00200720c */ /* 0x000fc400037c1670 */
[C---:B------:R-:W-:Y:S02]  /*104c0*/  ISETP.LT.OR P5, PT, R2.reuse, R226, P5 ;  /* 0x000000e20200720c */ /* 0x040fe40002fa1670 */
[----:B------:R-:W-:Y:S01]  /*104d0*/  ISETP.LT.OR P0, PT, R2, R223, P0 ;  /* 0x000000df0200720c */ /* 0x000fe20000701670 */
[C---:B------:R-:W-:Y:S02]  /*104e0*/  VIADD R2, R0.reuse, 0x8 ;  /* 0x0000000800027836 */ /* 0x040fe40000000000 */
[----:B------:R-:W-:Y:S01]  /*104f0*/  VIADD R3, R0, 0x9 ;  /* 0x0000000900037836 */ /* 0x000fe20000000000 */
        /* <DEDUP_REMOVED lines=18> */
[----:B------:R-:W-:Y:S02]  /*10620*/  ISETP.GE.AND P2, PT, R3, R227, PT ;  /* 0x000000e30300720c */ /* 0x000fe40003f46270 */
[----:B------:R-:W-:Y:S02]  /*10630*/  FSEL R17, R58, -INF , !P3 ;  /* 0xff8000003a117808 */ /* 0x000fe40005800000 */
[----:B------:R-:W-:Y:S02]  /*10640*/  FSEL R23, R184, -INF , !P4 ;  /* 0xff800000b8177808 */ /* 0x000fe40006000000 */
[----:B------:R-:W-:-:S02]  /*10650*/  FSEL R29, R186, -INF , !P1 ;  /* 0xff800000ba1d7808 */ /* 0x000fc40004800000 */
[----:B------:R-:W-:Y:S02]  /*10660*/  FSEL R16, R57, -INF , !P0 ;  /* 0xff80000039107808 */ /* 0x000fe40004000000 */
[C---:B------:R-:W-:Y:S02]  /*10670*/  ISETP.GE.AND P3, PT, R2.reuse, R230, PT ;  /* 0x000000e60200720c */ /* 0x040fe40003f66270 */
[C---:B------:R-:W-:Y:S02]  /*10680*/  ISETP.GE.AND P4, PT, R2.reuse, R229, PT ;  /* 0x000000e50200720c */ /* 0x040fe40003f86270 */
[C---:B------:R-:W-:Y:S02]  /*10690*/  ISETP.GE.AND P1, PT, R2.reuse, R228, PT ;  /* 0x000000e40200720c */ /* 0x040fe40003f26270 */
[----:B------:R-:W-:Y:S02]  /*106a0*/  ISETP.GE.AND P0, PT, R2, R227, PT ;  /* 0x000000e30200720c */ /* 0x000fe40003f06270 */
[----:B------:R-:W-:-:S02]  /*106b0*/  ISETP.LT.OR P6, PT, R3, R224, P6 ;  /* 0x000000e00300720c */ /* 0x000fc400037c1670 */
[C---:B------:R-:W-:Y:S02]  /*106c0*/  ISETP.LT.OR P5, PT, R3.reuse, R226, P5 ;  /* 0x000000e20300720c */ /* 0x040fe40002fa1670 */
        /* <DEDUP_REMOVED lines=33> */
[C---:B------:R-:W-:Y:S02]  /*108e0*/  ISETP.GE.AND P3, PT, R3.reuse, R230, PT ;  /* 0x000000e60300720c */ /* 0x040fe40003f66270 */
[C---:B------:R-:W-:Y:S02]  /*108f0*/  ISETP.GE.AND P6, PT, R3.reuse, R229, PT ;  /* 0x000000e50300720c */ /* 0x040fe40003fc6270 */
[C---:B------:R-:W-:Y:S02]  /*10900*/  ISETP.GE.AND P5, PT, R3.reuse, R228, PT ;  /* 0x000000e40300720c */ /* 0x040fe40003fa6270 */
[----:B------:R-:W-:Y:S02]  /*10910*/  ISETP.GE.AND P4, PT, R3, R227, PT ;  /* 0x000000e30300720c */ /* 0x000fe40003f86270 */
[C---:B------:R-:W-:Y:S02]  /*10920*/  ISETP.LT.OR P1, PT, R2.reuse, R224, P1 ;  /* 0x000000e00200720c */ /* 0x040fe40000f21670 */
[----:B------:R-:W-:-:S02]  /*10930*/  ISETP.LT.OR P0, PT, R2, R226, P0 ;  /* 0x000000e20200720c */ /* 0x000fc40000701670 */
[----:B------:R-:W-:Y:S01]  /*10940*/  ISETP.LT.OR P2, PT, R2, R223, P2 ;  /* 0x000000df0200720c */ /* 0x000fe20001741670 */
[C---:B------:R-:W-:Y:S01]  /*10950*/  VIADD R2, R0.reuse, 0x20 ;  /* 0x0000002000027836 */ /* 0x040fe20000000000 */
[C---:B------:R-:W-:Y:S02]  /*10960*/  ISETP.LT.OR P3, PT, R3.reuse, R225, P3 ;  /* 0x000000e10300720c */ /* 0x040fe40001f61670 */
[C---:B------:R-:W-:Y:S02]  /*10970*/  ISETP.LT.OR P6, PT, R3.reuse, R224, P6 ;  /* 0x000000e00300720c */ /* 0x040fe400037c1670 */
[C---:B------:R-:W-:Y:S02]  /*10980*/  ISETP.LT.OR P5, PT, R3.reuse, R226, P5 ;  /* 0x000000e20300720c */ /* 0x040fe40002fa1670 */
[----:B------:R-:W-:Y:S01]  /*10990*/  ISETP.LT.OR P4, PT, R3, R223, P4 ;  /* 0x000000df0300720c */ /* 0x000fe20002781670 */
[----:B------:R-:W-:Y:S01]  /*109a0*/  VIADD R3, R0, 0x21 ;  /* 0x0000002100037836 */ /* 0x000fe20000000000 */
[----:B------:R-:W-:-:S02]  /*109b0*/  FSEL R187, R54, -INF , !P1 ;  /* 0xff80000036bb7808 */ /* 0x000fc40004800000 */
[CC--:B------:R-:W-:Y:S02]  /*109c0*/  ISETP.GE.AND P1, PT, R2.reuse, R230.reuse, PT ;  /* 0x000000e60200720c */ /* 0x0c0fe40003f26270 */
[----:B------:R-:W-:Y:S02]  /*109d0*/  FSEL R183, R55, -INF , !P6 ;  /* 0xff80000037b77808 */ /* 0x000fe40007000000 */
[C---:B------:R-:W-:Y:S02]  /*109e0*/  ISETP.GE.AND P6, PT, R3.reuse, R230, PT ;  /* 0x000000e60300720c */ /* 0x040fe40003fc6270 */
[-C--:B------:R-:W-:Y:S02]  /*109f0*/  ISETP.LT.OR P1, PT, R2, R225.reuse, P1 ;  /* 0x000000e10200720c */ /* 0x080fe40000f21670 */
[----:B------:R-:W-:Y:S02]  /*10a00*/  ISETP.LT.OR P6, PT, R3, R225, P6 ;  /* 0x000000e10300720c */ /* 0x000fe400037c1670 */
[----:B------:R-:W-:-:S02]  /*10a10*/  FSEL R25, R36, -INF , !P1 ;  /* 0xff80000024197808 */ /* 0x000fc40004800000 */
[----:B------:R-:W-:-:S03]  /*10a20*/  FSEL R24, R37, -INF , !P6 ;  /* 0xff80000025187808 */ /* 0x000fc60007000000 */
[----:B------:R-:W-:Y:S04]  /*10a30*/  STL [R1+0x28], R25 ;  /* 0x0000281901007387 */ /* 0x000fe80000100800 */
[----:B------:R-:W-:Y:S04]  /*10a40*/  STL [R1+0x34], R24 ;  /* 0x0000341801007387 */ /* 0x000fe80000100800 */
[----:B------:R-:W3:Y:S01]  /*10a50*/  LDL.LU R21, [R1] ;  /* 0x0000000001157983 */ /* 0x000ee20000300800 */
[----:B------:R-:W-:Y:S02]  /*10a60*/  FSEL R193, R176, -INF , !P0 ;  /* 0xff800000b0c17808 */ /* 0x000fe40004000000 */
[----:B------:R-:W-:-:S02]  /*10a70*/  FSEL R197, R178, -INF , !P2 ;  /* 0xff800000b2c57808 */ /* 0x000fc40005000000 */
[----:B------:R-:W-:Y:S02]  /*10a80*/  FSEL R180, R53, -INF , !P3 ;  /* 0xff80000035b47808 */ /* 0x000fe40005800000 */
[C---:B------:R-:W-:Y:S02]  /*10a90*/  ISETP.GE.AND P0, PT, R2.reuse, R229, PT ;  /* 0x000000e50200720c */ /* 0x040fe40003f06270 */
[C---:B------:R-:W-:Y:S02]  /*10aa0*/  ISETP.GE.AND P2, PT, R2.reuse, R228, PT ;  /* 0x000000e40200720c */ /* 0x040fe40003f46270 */
[C---:B------:R-:W-:Y:S02]  /*10ab0*/  ISETP.GE.AND P3, PT, R2.reuse, R227, PT ;  /* 0x000000e30200720c */ /* 0x040fe40003f66270 */
[C---:B------:R-:W-:Y:S02]  /*10ac0*/  ISETP.LT.OR P0, PT, R2.reuse, R224, P0 ;  /* 0x000000e00200720c */ /* 0x040fe40000701670 */
[----:B------:R-:W-:-:S02]  /*10ad0*/  ISETP.LT.OR P2, PT, R2, R226, P2 ;  /* 0x000000e20200720c */ /* 0x000fc40001741670 */
[----:B------:R-:W-:Y:S01]  /*10ae0*/  ISETP.LT.OR P3, PT, R2, R223, P3 ;  /* 0x000000df0200720c */ /* 0x000fe20001f61670 */
[----:B------:R-:W-:Y:S01]  /*10af0*/  VIADD R2, R0, 0x28 ;  /* 0x0000002800027836 */ /* 0x000fe20000000000 */
[----:B------:R-:W-:Y:S02]  /*10b00*/  FSEL R220, R38, -INF , !P0 ;  /* 0xff80000026dc7808 */ /* 0x000fe40004000000 */
[----:B------:R-:W-:Y:S02]  /*10b10*/  FSEL R204, R108, -INF , !P2 ;  /* 0xff8000006ccc7808 */ /* 0x000fe40005000000 */
[----:B------:R-:W-:Y:S02]  /*10b20*/  FSEL R205, R110, -INF , !P3 ;  /* 0xff8000006ecd7808 */ /* 0x000fe40005800000 */
[----:B------:R-:W-:Y:S02]  /*10b30*/  FSEL R192, R177, -INF , !P5 ;  /* 0xff800000b1c07808 */ /* 0x000fe40006800000 */
[----:B------:R-:W-:-:S02]  /*10b40*/  FSEL R196, R179, -INF , !P4 ;  /* 0xff800000b3c47808 */ /* 0x000fc40006000000 */
[C---:B------:R-:W-:Y:S02]  /*10b50*/  ISETP.GE.AND P0, PT, R2.reuse, R230, PT ;  /* 0x000000e60200720c */ /* 0x040fe40003f06270 */
[C---:B------:R-:W-:Y:S02]  /*10b60*/  ISETP.GE.AND P2, PT, R2.reuse, R229, PT ;  /* 0x000000e50200720c */ /* 0x040fe40003f46270 */
[CC--:B------:R-:W-:Y:S02]  /*10b70*/  ISETP.GE.AND P3, PT, R2.reuse, R228.reuse, PT ;  /* 0x000000e40200720c */ /* 0x0c0fe40003f66270 */
[----:B------:R-:W-:Y:S02]  /*10b80*/  ISETP.GE.AND P6, PT, R2, R227, PT ;  /* 0x000000e30200720c */ /* 0x000fe40003fc6270 */
        /* <DEDUP_REMOVED lines=8> */
[----:B------:R-:W-:-:S02]  /*10c10*/  ISETP.LT.OR P5, PT, R3, R224, P5 ;  /* 0x000000e00300720c */ /* 0x000fc40002fa1670 */
[C---:B------:R-:W-:Y:S02]  /*10c20*/  ISETP.LT.OR P4, PT, R3.reuse, R226, P4 ;  /* 0x000000e20300720c */ /* 0x040fe40002781670 */
[----:B------:R-:W-:Y:S02]  /*10c30*/  ISETP.LT.OR P1, PT, R3, R223, P1 ;  /* 0x000000df0300720c */ /* 0x000fe40000f21670 */
        /* <DEDUP_REMOVED lines=12> */
[----:B------:R-:W-:Y:S02]  /*10d00*/  VIADD R2, R0, 0x30 ;  /* 0x0000003000027836 */ /* 0x000fe40000000000 */
[----:B------:R-:W-:Y:S01]  /*10d10*/  IMAD.WIDE.U32 R250, R8, -0x326172a9, RZ ;  /* 0xcd9e8d5708fa7825 */ /* 0x000fe200078e00ff */
[----:B------:R-:W-:Y:S02]  /*10d20*/  FSEL R236, R50, -INF , !P2 ;  /* 0xff80000032ec7808 */ /* 0x000fe40005000000 */
[----:B------:R-:W-:Y:S02]  /*10d30*/  ISETP.GE.AND P2, PT, R2, R230, PT ;  /* 0x000000e60200720c */ /* 0x000fe40003f46270 */
[----:B------:R-:W-:-:S02]  /*10d40*/  LOP3.LUT R3, R251, R27, RZ, 0x3c, !PT ;  /* 0x0000001bfb037212 */ /* 0x000fc400078e3cff */
[----:B------:R-:W-:-:S03]  /*10d50*/  ISETP.LT.OR P2, PT, R2, R225, P2 ;  /* 0x000000e10200720c */ /* 0x000fc60001741670 */
[----:B------:R-:W-:Y:S01]  /*10d60*/  IMAD.WIDE.U32 R52, R3, -0x2daee0ad, RZ ;  /* 0xd2511f5303347825 */ /* 0x000fe200078e00ff */
[----:B------:R-:W-:-:S04]  /*10d70*/  FSEL R20, R32, -INF , !P2 ;  /* 0xff80000020147808 */ /* 0x000fc80005000000 */
[----:B------:R-:W-:Y:S04]  /*10d80*/  STL [R1+0xe8], R52 ;  /* 0x0000e83401007387 */ /* 0x000fe80000100800 */
[----:B------:R-:W-:Y:S04]  /*10d90*/  STL [R1+0x24], R20 ;  /* 0x0000241401007387 */ /* 0x000fe80000100800 */
[----:B------:R-:W-:Y:S04]  /*10da0*/  STL [R1+0xd4], R230 ;  /* 0x0000d4e601007387 */ /* 0x000fe80000100800 */
[----:B------:R1:W-:Y:S04]  /*10db0*/  STL [R1+0xd8], R229 ;  /* 0x0000d8e501007387 */ /* 0x0003e80000100800 */
[----:B------:R-:W-:Y:S04]  /*10dc0*/  STL [R1+0xdc], R225 ;  /* 0x0000dce101007387 */ /* 0x000fe80000100800 */
[----:B------:R-:W-:Y:S04]  /*10dd0*/  STL [R1+0xe0], R228 ;  /* 0x0000e0e401007387 */ /* 0x000fe80000100800 */
[----:B------:R-:W4:Y:S01]  /*10de0*/  LDL R30, [R1+0x84] ;  /* 0x00008400011e7983 */ /* 0x000f220000100800 */
[----:B------:R-:W-:Y:S01]  /*10df0*/  USHF.L.U32 UR4, UR17, 0x1, URZ ;  /* 0x0000000111047899 */ /* 0x000fe2000800063f */
[----:B--2---:R-:W-:-:S04]  /*10e00*/  IMAD.WIDE.U32 R200, R7, -0x2daee0ad, RZ ;  /* 0xd2511f5307c87825 */ /* 0x004fc800078e00ff */
[----:B------:R-:W-:Y:S02]  /*10e10*/  VIADD R12, R233, 0xbb67ae85 ;  /* 0xbb67ae85e90c7836 */ /* 0x000fe40000000000 */
[----:B------:R-:W-:Y:S01]  /*10e20*/  IMAD.MOV.U32 R11, RZ, RZ, R4 ;  /* 0x000000ffff0b7224 */ /* 0x000fe200078e0004 */
[----:B------:R-:W-:Y:S02]  /*10e30*/  LOP3.LUT R4, R201, UR4, R233, 0x96, !PT ;  /* 0x00000004c9047c12 */ /* 0x000fe4000f8e96e9 */
[----:B------:R-:W-:Y:S01]  /*10e40*/  LOP3.LUT R3, R53, R200, R12, 0x96, !PT ;  /* 0x000000c835037212 */ /* 0x000fe200078e960c */
[----:B------:R-:W-:Y:S02]  /*10e50*/  IMAD.MOV.U32 R10, RZ, RZ, R5 ;  /* 0x000000ffff0a7224 */ /* 0x000fe400078e0005 */
[----:B------:R-:W-:Y:S02]  /*10e60*/  VIADD R209, R232, 0x3c6ef372 ;  /* 0x3c6ef372e8d17836 */ /* 0x000fe40000000000 */
[----:B------:R-:W-:-:S04]  /*10e70*/  IMAD.WIDE.U32 R4, R4, -0x326172a9, RZ ;  /* 0xcd9e8d5704047825 */ /* 0x000fc800078e00ff */
[----:B------:R-:W-:-:S05]  /*10e80*/  IMAD.WIDE.U32 R38, R3, -0x326172a9, RZ ;  /* 0xcd9e8d5703267825 */ /* 0x000fca00078e00ff */
[----:B------:R-:W-:Y:S01]  /*10e90*/  LOP3.LUT R3, R39, R4, R209, 0x96, !PT ;  /* 0x0000000427037212 */ /* 0x000fe200078e96d1 */
[----:B------:R-:W-:Y:S01]  /*10ea0*/  VIADD R206, R232, 0x9e3779b9 ;  /* 0x9e3779b9e8ce7836 */ /* 0x000fe20000000000 */
[----:B------:R-:W-:Y:S02]  /*10eb0*/  FSEL R202, R104, -INF , !P3 ;  /* 0xff80000068ca7808 */ /* 0x000fe40005800000 */
[----:B------:R-:W-:Y:S01]  /*10ec0*/  FSEL R207, R106, -INF , !P6 ;  /* 0xff8000006acf7808 */ /* 0x000fe20007000000 */
[----:B------:R-:W-:Y:S01]  /*10ed0*/  IMAD.WIDE.U32 R8, R3, -0x2daee0ad, RZ ;  /* 0xd2511f5303087825 */ /* 0x000fe200078e00ff */
[----:B------:R-:W-:Y:S02]  /*10ee0*/  FSEL R55, R49, -INF , !P4 ;  /* 0xff80000031377808 */ /* 0x000fe40006000000 */
[C---:B------:R-:W-:Y:S02]  /*10ef0*/  ISETP.GE.AND P3, PT, R2.reuse, R229, PT ;  /* 0x000000e50200720c */ /* 0x040fe40003f66270 */
[----:B------:R-:W-:-:S02]  /*10f00*/  ISETP.GE.AND P6, PT, R2, R228, PT ;  /* 0x000000e40200720c */ /* 0x000fc40003fc6270 */
[C---:B------:R-:W-:Y:S02]  /*10f10*/  ISETP.GE.AND P4, PT, R2.reuse, R227, PT ;  /* 0x000000e30200720c */ /* 0x040fe40003f86270 */
[C---:B------:R-:W-:Y:S02]  /*10f20*/  ISETP.LT.OR P3, PT, R2.reuse, R224, P3 ;  /* 0x000000e00200720c */ /* 0x040fe40001f61670 */
[C---:B------:R-:W-:Y:S02]  /*10f30*/  ISETP.LT.OR P6, PT, R2.reuse, R226, P6 ;  /* 0x000000e20200720c */ /* 0x040fe400037c1670 */
[----:B------:R-:W-:Y:S02]  /*10f40*/  ISETP.LT.OR P4, PT, R2, R223, P4 ;  /* 0x000000df0200720c */ /* 0x000fe40002781670 */
[----:B------:R-:W-:Y:S01]  /*10f50*/  LOP3.LUT R2, R5, R250, R206, 0x96, !PT ;  /* 0x000000fa05027212 */ /* 0x000fe200078e96ce */
[----:B------:R-:W-:Y:S02]  /*10f60*/  IMAD.MOV.U32 R240, RZ, RZ, R6 ;  /* 0x000000fffff07224 */ /* 0x000fe400078e0006 */
[----:B------:R-:W-:-:S02]  /*10f70*/  VIADD R53, R233, 0x76cf5d0a ;  /* 0x76cf5d0ae9357836 */ /* 0x000fc40000000000 */
[----:B------:R-:W-:-:S04]  /*10f80*/  IMAD.WIDE.U32 R6, R2, -0x2daee0ad, RZ ;  /* 0xd2511f5302067825 */ /* 0x000fc800078e00ff */
[----:B------:R-:W-:Y:S02]  /*10f90*/  VIADD R106, R233, 0x32370b8f ;  /* 0x32370b8fe96a7836 */ /* 0x000fe40000000000 */
[----:B------:R-:W-:Y:S01]  /*10fa0*/  VIADD R2, R0, 0x31 ;  /* 0x0000003100027836 */ /* 0x000fe20000000000 */
[----:B------:R-:W-:Y:S02]  /*10fb0*/  LOP3.LUT R7, R7, R52, R53, 0x96, !PT ;  /* 0x0000003407077212 */ /* 0x000fe400078e9635 */
[----:B------:R-:W-:Y:S02]  /*10fc0*/  FSEL R222, R51, -INF , !P5 ;  /* 0xff80000033de7808 */ /* 0x000fe40006800000 */
[----:B------:R-:W-:Y:S02]  /*10fd0*/  FSEL R105, R105, -INF , !P1 ;  /* 0xff80000069697808 */ /* 0x000fe40004800000 */
[----:B------:R-:W-:Y:S02]  /*10fe0*/  FSEL R210, R107, -INF , !P0 ;  /* 0xff8000006bd27808 */ /* 0x000fe40004000000 */
[----:B------:R-:W-:-:S02]  /*10ff0*/  LOP3.LUT R9, R9, R6, R106, 0x96, !PT ;  /* 0x0000000609097212 */ /* 0x000fc400078e966a */
[C---:B------:R-:W-:Y:S02]  /*11000*/  ISETP.GE.AND P1, PT, R2.reuse, R230, PT ;  /* 0x000000e60200720c */ /* 0x040fe40003f26270 */
[C---:B------:R-:W-:Y:S02]  /*11010*/  ISETP.GE.AND P0, PT, R2.reuse, R229, PT ;  /* 0x000000e50200720c */ /* 0x040fe40003f06270 */
[C---:B------:R-:W-:Y:S02]  /*11020*/  ISETP.GE.AND P5, PT, R2.reuse, R228, PT ;  /* 0x000000e40200720c */ /* 0x040fe40003fa6270 */
[----:B------:R-:W-:Y:S01]  /*11030*/  ISETP.GE.AND P2, PT, R2, R227, PT ;  /* 0x000000e30200720c */ /* 0x000fe20003f46270 */
[----:B------:R-:W-:Y:S01]  /*11040*/  VIADD R107, R232, 0xdaa66d2b ;  /* 0xdaa66d2be86b7836 */ /* 0x000fe20000000000 */
[C---:B------:R-:W-:Y:S01]  /*11050*/  ISETP.LT.OR P1, PT, R2.reuse, R225, P1 ;  /* 0x000000e10200720c */ /* 0x040fe20000f21670 */
[----:B------:R-:W-:Y:S01]  /*11060*/  IMAD.WIDE.U32 R6, R7, -0x326172a9, RZ ;  /* 0xcd9e8d5707067825 */ /* 0x000fe200078e00ff */
[----:B------:R-:W-:-:S02]  /*11070*/  ISETP.LT.OR P0, PT, R2, R224, P0 ;  /* 0x000000e00200720c */ /* 0x000fc40000701670 */
[C---:B------:R-:W-:Y:S01]  /*11080*/  ISETP.LT.OR P5, PT, R2.reuse, R226, P5 ;  /* 0x000000e20200720c */ /* 0x040fe20002fa1670 */
[----:B------:R-:W-:Y:S01]  /*11090*/  IMAD.WIDE.U32 R48, R9, -0x326172a9, RZ ;  /* 0xcd9e8d5709307825 */ /* 0x000fe200078e00ff */
[----:B------:R-:W-:-:S03]  /*110a0*/  ISETP.LT.OR P2, PT, R2, R223, P2 ;  /* 0x000000df0200720c */ /* 0x000fc60001741670 */
[----:B------:R-:W-:Y:S02]  /*110b0*/  VIADD R211, R232, 0x78dde6e4 ;  /* 0x78dde6e4e8d37836 */ /* 0x000fe40000000000 */
[----:B------:R-:W-:Y:S01]  /*110c0*/  VIADD R2, R0, 0x38 ;  /* 0x0000003800027836 */ /* 0x000fe20000000000 */
[----:B------:R-:W-:Y:S02]  /*110d0*/  LOP3.LUT R9, R7, R38, R107, 0x96, !PT ;  /* 0x0000002607097212 */ /* 0x000fe400078e966b */
[----:B------:R-:W-:Y:S02]  /*110e0*/  LOP3.LUT R7, R49, R6, R211, 0x96, !PT ;  /* 0x0000000631077212 */ /* 0x000fe400078e96d3 */
[----:B------:R-:W-:Y:S02]  /*110f0*/  FSEL R54, R34, -INF , !P3 ;  /* 0xff80000022367808 */ /* 0x000fe40005800000 */
[----:B------:R-:W-:Y:S02]  /*11100*/  FSEL R221, R100, -INF , !P6 ;  /* 0xff80000064dd7808 */ /* 0x000fe40007000000 */
[----:B------:R-:W-:-:S02]  /*11110*/  FSEL R247, R102, -INF , !P4 ;  /* 0xff80000066f77808 */ /* 0x000fc40006000000 */
[----:B------:R-:W-:Y:S02]  /*11120*/  FSEL R248, R33, -INF , !P1 ;  /* 0xff80000021f87808 */ /* 0x000fe40004800000 */
[C---:B------:R-:W-:Y:S02]  /*11130*/  ISETP.GE.AND P3, PT, R2.reuse, R230, PT ;  /* 0x000000e60200720c */ /* 0x040fe40003f66270 */
[C---:B------:R-:W-:Y:S02]  /*11140*/  ISETP.GE.AND P6, PT, R2.reuse, R229, PT ;  /* 0x000000e50200720c */ /* 0x040fe40003fc6270 */
[C---:B------:R-:W-:Y:S02]  /*11150*/  ISETP.GE.AND P4, PT, R2.reuse, R228, PT ;  /* 0x000000e40200720c */ /* 0x040fe40003f86270 */
[C---:B------:R-:W-:Y:S01]  /*11160*/  ISETP.GE.AND P1, PT, R2.reuse, R227, PT ;  /* 0x000000e30200720c */ /* 0x040fe20003f26270 */
[----:B------:R-:W-:Y:S01]  /*11170*/  VIADD R100, R233, 0xed9eba14 ;  /* 0xed9eba14e9647836 */ /* 0x000fe20000000000 */
[----:B------:R-:W-:-:S02]  /*11180*/  ISETP.LT.OR P3, PT, R2, R225, P3 ;  /* 0x000000e10200720c */ /* 0x000fc40001f61670 */
[C---:B------:R-:W-:Y:S02]  /*11190*/  ISETP.LT.OR P6, PT, R2.reuse, R224, P6 ;  /* 0x000000e00200720c */ /* 0x040fe400037c1670 */
[C---:B------:R-:W-:Y:S02]  /*111a0*/  ISETP.LT.OR P4, PT, R2.reuse, R226, P4 ;  /* 0x000000e20200720c */ /* 0x040fe40002781670 */
[----:B------:R-:W-:Y:S01]  /*111b0*/  ISETP.LT.OR P1, PT, R2, R223, P1 ;  /* 0x000000df0200720c */ /* 0x000fe20000f21670 */
[----:B------:R-:W-:-:S04]  /*111c0*/  IMAD.WIDE.U32 R42, R7, -0x2daee0ad, RZ ;  /* 0xd2511f53072a7825 */ /* 0x000fc800078e00ff */
[----:B------:R-:W-:Y:S01]  /*111d0*/  VIADD R0, R0, 0x39 ;  /* 0x0000003900007836 */ /* 0x000fe20000000000 */
[----:B------:R-:W-:-:S04]  /*111e0*/  FSEL R215, R35, -INF , !P0 ;  /* 0xff80000023d77808 */ /* 0x000fc80004000000 */
[C---:B------:R-:W-:Y:S02]  /*111f0*/  ISETP.GE.AND P0, PT, R0.reuse, R230, PT ;  /* 0x000000e60000720c */ /* 0x040fe40003f06270 */
[----:B------:R-:W-:Y:S02]  /*11200*/  FSEL R244, R101, -INF , !P5 ;  /* 0xff80000065f47808 */ /* 0x000fe40006800000 */
[C---:B------:R-:W-:Y:S02]  /*11210*/  ISETP.LT.OR P0, PT, R0.reuse, R225, P0 ;  /* 0x000000e10000720c */ /* 0x040fe40000701670 */
[----:B------:R-:W-:Y:S02]  /*11220*/  ISETP.GE.AND P5, PT, R0, R229, PT ;  /* 0x000000e50000720c */ /* 0x000fe40003fa6270 */
[----:B---3--:R-:W-:-:S04]  /*11230*/  FMNMX.FTZ R3, R21, R13, !PT ;  /* 0x0000000d15037209 */ /* 0x008fc80007810000 */
[----:B------:R-:W-:-:S04]  /*11240*/  FMNMX.FTZ R3, R14, R3, !PT ;  /* 0x000000030e037209 */ /* 0x000fc80007810000 */
[----:B------:R-:W-:-:S04]  /*11250*/  FMNMX.FTZ R3, R15, R3, !PT ;  /* 0x000000030f037209 */ /* 0x000fc80007810000 */
[----:B------:R-:W-:-:S04]  /*11260*/  FMNMX.FTZ R3, R16, R3, !PT ;  /* 0x0000000310037209 */ /* 0x000fc80007810000 */
[----:B------:R-:W-:-:S04]  /*11270*/  FMNMX.FTZ R3, R184, R3, !PT ;  /* 0x00000003b8037209 */ /* 0x000fc80007810000 */
[----:B------:R-:W-:-:S04]  /*11280*/  FMNMX.FTZ R3, R182, R3, !PT ;  /* 0x00000003b6037209 */ /* 0x000fc80007810000 */
[----:B------:R-:W-:-:S04]  /*11290*/  FMNMX.FTZ R3, R181, R3, !PT ;  /* 0x00000003b5037209 */ /* 0x000fc80007810000 */
[----:B------:R-:W-:Y:S01]  /*112a0*/  FMNMX.FTZ R6, R180, R3, !PT ;  /* 0x00000003b4067209 */ /* 0x000fe20007810000 */
[----:B------:R-:W-:-:S03]  /*112b0*/  IMAD.WIDE.U32 R2, R9, -0x2daee0ad, RZ ;  /* 0xd2511f5309027825 */ /* 0x000fc600078e00ff */
[----:B------:R-:W-:Y:S02]  /*112c0*/  FMNMX.FTZ R6, R25, R6, !PT ;  /* 0x0000000619067209 */ /* 0x000fe40007810000 */
[----:B------:R-:W-:Y:S02]  /*112d0*/  LOP3.LUT R7, R3, R8, R100, 0x96, !PT ;  /* 0x0000000803077212 */ /* 0x000fe400078e9664 */
[----:B------:R-:W-:Y:S02]  /*112e0*/  FMNMX.FTZ R6, R24, R6, !PT ;  /* 0x0000000618067209 */ /* 0x000fe40007810000 */
[----:B------:R-:W-:Y:S02]  /*112f0*/  LOP3.LUT R3, R43, R2, R240, 0x96, !PT ;  /* 0x000000022b037212 */ /* 0x000fe400078e96f0 */
[----:B------:R-:W-:-:S04]  /*11300*/  FMNMX.FTZ R2, R243, R6, !PT ;  /* 0x00000006f3027209 */ /* 0x000fc80007810000 */
[----:B------:R-:W-:-:S04]  /*11310*/  FMNMX.FTZ R2, R55, R2, !PT ;  /* 0x0000000237027209 */ /* 0x000fc80007810000 */
[----:B------:R-:W-:Y:S02]  /*11320*/  FMNMX.FTZ R2, R20, R2, !PT ;  /* 0x0000000214027209 */ /* 0x000fe40007810000 */
[----:B-1----:R-:W-:Y:S02]  /*11330*/  FSEL R229, R64, -INF , !P3 ;  /* 0xff80000040e57808 */ /* 0x002fe40005800000 */
[----:B------:R-:W-:Y:S02]  /*11340*/  FSEL R230, R65, -INF , !P0 ;  /* 0xff80000041e67808 */ /* 0x000fe40004000000 */
[C---:B------:R-:W-:Y:S02]  /*11350*/  ISETP.GE.AND P3, PT, R0.reuse, R228, PT ;  /* 0x000000e40000720c */ /* 0x040fe40003f66270 */
[----:B------:R-:W-:Y:S02]  /*11360*/  ISETP.GE.AND P0, PT, R0, R227, PT ;  /* 0x000000e30000720c */ /* 0x000fe40003f06270 */
[----:B------:R-:W-:Y:S01]  /*11370*/  FMNMX.FTZ R6, R248, R2, !PT ;  /* 0x00000002f8067209 */ /* 0x000fe20007810000 */
[----:B------:R-:W-:Y:S01]  /*11380*/  IMAD.WIDE.U32 R2, R3, -0x326172a9, RZ ;  /* 0xcd9e8d5703027825 */ /* 0x000fe200078e00ff */
[----:B------:R-:W-:-:S02]  /*11390*/  ISETP.LT.OR P5, PT, R0, R224, P5 ;  /* 0x000000e00000720c */ /* 0x000fc40002fa1670 */
[C---:B------:R-:W-:Y:S02]  /*113a0*/  ISETP.LT.OR P3, PT, R0.reuse, R226, P3 ;  /* 0x000000e20000720c */ /* 0x040fe40001f61670 */
[----:B------:R-:W-:Y:S01]  /*113b0*/  ISETP.LT.OR P0, PT, R0, R223, P0 ;  /* 0x000000df0000720c */ /* 0x000fe20000701670 */
[----:B------:R-:W-:Y:S01]  /*113c0*/  IMAD.WIDE.U32 R34, R7, -0x326172a9, RZ ;  /* 0xcd9e8d5707227825 */ /* 0x000fe200078e00ff */
[----:B------:R-:W-:Y:S02]  /*113d0*/  FMNMX.FTZ R0, R229, R6, !PT ;  /* 0x00000006e5007209 */ /* 0x000fe40007810000 */
[----:B------:R-:W-:Y:S02]  /*113e0*/  LOP3.LUT R6, R2, 0xffff, RZ, 0xc0, !PT ;  /* 0x0000ffff02067812 */ /* 0x000fe400078ec0ff */
[----:B------:R-:W-:Y:S01]  /*113f0*/  SHF.R.U32.HI R7, RZ, 0x10, R2 ;  /* 0x00000010ff077819 */ /* 0x000fe20000011602 */
[----:B------:R-:W-:Y:S01]  /*11400*/  VIADD R43, R232, 0xb54cda56 ;  /* 0xb54cda56e82b7836 */ /* 0x000fe20000000000 */
[----:B------:R-:W-:Y:S01]  /*11410*/  SHF.R.U32.HI R8, RZ, 0x8, R6 ;  /* 0x00000008ff087819 */ /* 0x000fe20000011606 */
[----:B------:R-:W-:Y:S01]  /*11420*/  IMAD.MOV.U32 R20, RZ, RZ, R10 ;  /* 0x000000ffff147224 */ /* 0x000fe200078e000a */
[----:B------:R-:W-:-:S02]  /*11430*/  SHF.R.U32.HI R9, RZ, 0x18, R2 ;  /* 0x00000018ff097819 */ /* 0x000fc40000011602 */
[----:B------:R-:W-:Y:S02]  /*11440*/  LOP3.LUT R6, R7, 0xff, RZ, 0xc0, !PT ;  /* 0x000000ff07067812 */ /* 0x000fe400078ec0ff */
[----:B------:R-:W-:Y:S02]  /*11450*/  LOP3.LUT R10, R2, 0xff, RZ, 0xc0, !PT ;  /* 0x000000ff020a7812 */ /* 0x000fe400078ec0ff */
        /* <DEDUP_REMOVED lines=24> */
[----:B------:R-:W-:Y:S01]  /*115e0*/  FSEL R213, R67, -INF , !P5 ;  /* 0xff80000043d57808 */ /* 0x000fe20006800000 */
[----:B------:R-:W-:Y:S01]  /*115f0*/  IMAD.MOV.U32 R67, RZ, RZ, R31 ;  /* 0x000000ffff437224 */ /* 0x000fe200078e001f */
        /* <DEDUP_REMOVED lines=10> */
[----:B------:R-:W-:Y:S01]  /*116a0*/  IMAD.MOV.U32 R24, RZ, RZ, R11 ;  /* 0x000000ffff187224 */ /* 0x000fe200078e000b */
[----:B------:R-:W-:Y:S01]  /*116b0*/  FMNMX.FTZ R3, R207, R3, !PT ;  /* 0x00000003cf037209 */ /* 0x000fe20007810000 */
[----:B------:R-:W1:Y:S01]  /*116c0*/  SHFL.BFLY PT, R11, R0, 0x2, 0x1f ;  /* 0x0c401f00000b7f89 */ /* 0x000e6200000e0000 */
[----:B------:R-:W-:Y:S02]  /*116d0*/  FMNMX.FTZ R6, R222, R6, !PT ;  /* 0x00000006de067209 */ /* 0x000fe40007810000 */
[----:B------:R-:W-:Y:S02]  /*116e0*/  FMNMX.FTZ R3, R210, R3, !PT ;  /* 0x00000003d2037209 */ /* 0x000fe40007810000 */
        /* <DEDUP_REMOVED lines=8> */
[----:B------:R-:W-:Y:S02]  /*11770*/  FMNMX.FTZ R101, R241, R3, !PT ;  /* 0x00000003f1657209 */ /* 0x000fe40007810000 */
[----:B------:R-:W-:Y:S01]  /*11780*/  FMNMX.FTZ R3, R213, R6, !PT ;  /* 0x00000006d5037209 */ /* 0x000fe20007810000 */
[----:B----4-:R-:W-:-:S04]  /*11790*/  IMAD.WIDE.U32 R62, R30, -0x326172a9, RZ ;  /* 0xcd9e8d571e3e7825 */ /* 0x010fc800078e00ff */
[----:B------:R-:W2:Y:S01]  /*117a0*/  SHFL.BFLY PT, R103, R3, 0x2, 0x1f ;  /* 0x0c401f0003677f89 */ /* 0x000ea200000e0000 */
[----:B-1----:R-:W-:Y:S02]  /*117b0*/  FMNMX.FTZ R0, R0, R11, !PT ;  /* 0x0000000b00007209 */ /* 0x002fe40007810000 */
[----:B------:R-:W-:Y:S02]  /*117c0*/  LOP3.LUT R7, R2, 0xffff, RZ, 0xc0, !PT ;  /* 0x0000ffff02077812 */ /* 0x000fe400078ec0ff */
[----:B------:R-:W-:Y:S01]  /*117d0*/  LOP3.LUT R6, R63, R27, RZ, 0x3c, !PT ;  /* 0x0000001b3f067212 */ /* 0x000fe200078e3cff */
[----:B------:R-:W1:Y:S01]  /*117e0*/  SHFL.BFLY PT, R104, R0, 0x1, 0x1f ;  /* 0x0c201f0000687f89 */ /* 0x000e6200000e0000 */
[----:B------:R-:W-:Y:S02]  /*117f0*/  PRMT R25, R10, 0x5410, R8 ;  /* 0x000054100a197816 */ /* 0x000fe40000000008 */
[----:B------:R-:W-:Y:S01]  /*11800*/  SHF.R.U32.HI R8, RZ, 0x8, R7 ;  /* 0x00000008ff087819 */ /* 0x000fe20000011607 */
[----:B------:R-:W-:Y:S01]  /*11810*/  IMAD.WIDE.U32 R40, R6, -0x2daee0ad, RZ ;  /* 0xd2511f5306287825 */ /* 0x000fe200078e00ff */
[----:B------:R-:W-:-:S03]  /*11820*/  LOP3.LUT R7, R2, 0xff, RZ, 0xc0, !PT ;  /* 0x000000ff02077812 */ /* 0x000fc600078ec0ff */
[----:B------:R-:W-:Y:S01]  /*11830*/  IMAD.MOV.U32 R237, RZ, RZ, R20 ;  /* 0x000000ffffed7224 */ /* 0x000fe200078e0014 */
[----:B------:R-:W-:Y:S02]  /*11840*/  PRMT R20, R7, 0x5410, R8 ;  /* 0x0000541007147816 */ /* 0x000fe40000000008 */
[----:B------:R-:W-:Y:S02]  /*11850*/  LOP3.LUT R7, R41, R200, R12, 0x96, !PT ;  /* 0x000000c829077212 */ /* 0x000fe400078e960c */
[----:B------:R-:W-:-:S03]  /*11860*/  SHF.R.U32.HI R6, RZ, 0x10, R2 ;  /* 0x00000010ff067819 */ /* 0x000fc60000011602 */
[----:B------:R-:W-:Y:S01]  /*11870*/  IMAD.WIDE.U32 R36, R7, -0x326172a9, RZ ;  /* 0xcd9e8d5707247825 */ /* 0x000fe200078e00ff */
[----:B------:R-:W-:Y:S02]  /*11880*/  SHF.R.U32.HI R8, RZ, 0x18, R2 ;  /* 0x00000018ff087819 */ /* 0x000fe40000011602 */
[----:B--2---:R-:W-:Y:S02]  /*11890*/  FMNMX.FTZ R103, R3, R103, !PT ;  /* 0x0000006703677209 */ /* 0x004fe40007810000 */
[----:B------:R-:W-:Y:S02]  /*118a0*/  LOP3.LUT R2, R6, 0xff, RZ, 0xc0, !PT ;  /* 0x000000ff06027812 */ /* 0x000fe400078ec0ff */
[----:B------:R-:W-:Y:S02]  /*118b0*/  LOP3.LUT R5, R5, R62, R206, 0x96, !PT ;  /* 0x0000003e05057212 */ /* 0x000fe400078e96ce */
[----:B------:R-:W-:Y:S01]  /*118c0*/  LOP3.LUT R4, R37, R4, R209, 0x96, !PT ;  /* 0x0000000425047212 */ /* 0x000fe200078e96d1 */
[----:B------:R-:W2:Y:S01]  /*118d0*/  SHFL.BFLY PT, R7, R103, 0x1, 0x1f ;  /* 0x0c201f0067077f89 */ /* 0x000ea200000e0000 */
[----:B------:R-:W-:Y:S01]  /*118e0*/  PRMT R12, R2, 0x5410, R8 ;  /* 0x00005410020c7816 */ /* 0x000fe20000000008 */
[----:B------:R-:W-:Y:S01]  /*118f0*/  IMAD.WIDE.U32 R2, R5, -0x2daee0ad, RZ ;  /* 0xd2511f5305027825 */ /* 0x000fe200078e00ff */
[----:B-1----:R-:W-:-:S03]  /*11900*/  FMNMX.FTZ R104, R0, R104, !PT ;  /* 0x0000006800687209 */ /* 0x002fc60007810000 */
[----:B------:R-:W-:Y:S01]  /*11910*/  IMAD.WIDE.U32 R4, R4, -0x2daee0ad, RZ ;  /* 0xd2511f5304047825 */ /* 0x000fe200078e00ff */
[----:B------:R-:W-:Y:S01]  /*11920*/  LOP3.LUT R3, R3, R40, R53, 0x96, !PT ;  /* 0x0000002803037212 */ /* 0x000fe200078e9635 */
[----:B------:R1:W-:Y:S02]  /*11930*/  STL [R1+0xe4], R227 ;  /* 0x0000e4e301007387 */ /* 0x0003e40000100800 */
[----:B------:R-:W-:Y:S01]  /*11940*/  IMAD.MOV.U32 R212, RZ, RZ, R24 ;  /* 0x000000ffffd47224 */ /* 0x000fe200078e0018 */
[----:B------:R-:W-:Y:S01]  /*11950*/  LOP3.LUT R0, R5, R2, R106, 0x96, !PT ;  /* 0x0000000205007212 */ /* 0x000fe200078e966a */
[----:B------:R-:W-:Y:S01]  /*11960*/  FMUL.FTZ R24, R104, UR19 ;  /* 0x0000001368187c20 */ /* 0x000fe20008410000 */
[----:B------:R-:W-:-:S04]  /*11970*/  IMAD.WIDE.U32 R2, R3, -0x326172a9, RZ ;  /* 0xcd9e8d5703027825 */ /* 0x000fc800078e00ff */
[----:B------:R-:W-:Y:S01]  /*11980*/  IMAD.WIDE.U32 R30, R0, -0x326172a9, RZ ;  /* 0xcd9e8d57001e7825 */ /* 0x000fe200078e00ff */
[----:B------:R-:W-:-:S04]  /*11990*/  LOP3.LUT R3, R3, R36, R107, 0x96, !PT ;  /* 0x0000002403037212 */ /* 0x000fc800078e966b */
[----:B------:R-:W-:Y:S02]  /*119a0*/  LOP3.LUT R5, R31, R2, R211, 0x96, !PT ;  /* 0x000000021f057212 */ /* 0x000fe400078e96d3 */
[----:B-1----:R-:W-:Y:S02]  /*119b0*/  FSEL R227, R191, -INF , !P0 ;  /* 0xff800000bfe37808 */ /* 0x002fe40004000000 */
[----:B------:R-:W-:-:S04]  /*119c0*/  FSETP.NEU.FTZ.AND P0, PT, R104, -INF , PT ;  /* 0xff8000006800780b */ /* 0x000fc80003f1d000 */
[----:B------:R-:W-:Y:S01]  /*119d0*/  FSEL R24, R24, RZ, P0 ;  /* 0x000000ff18187208 */ /* 0x000fe20000000000 */
[----:B------:R-:W-:-:S04]  /*119e0*/  IMAD.WIDE.U32 R2, R3, -0x2daee0ad, RZ ;  /* 0xd2511f5303027825 */ /* 0x000fc800078e00ff */
[----:B------:R-:W-:Y:S01]  /*119f0*/  FFMA.FTZ R0, R13, UR19, -R24 ;  /* 0x000000130d007c23 */ /* 0x000fe20008010818 */
[----:B------:R-:W-:Y:S01]  /*11a00*/  IMAD.WIDE.U32 R32, R5, -0x2daee0ad, RZ ;  /* 0xd2511f5305207825 */ /* 0x000fe200078e00ff */
[----:B--2---:R-:W-:Y:S02]  /*11a10*/  FMNMX.FTZ R103, R103, R7, !PT ;  /* 0x0000000767677209 */ /* 0x004fe40007810000 */
[----:B------:R1:W-:Y:S01]  /*11a20*/  MUFU.EX2 R246, R0 ;  /* 0x0000000000f67308 */ /* 0x0003e20000000800 */
[----:B------:R-:W-:Y:S02]  /*11a30*/  LOP3.LUT R4, R3, R4, R100, 0x96, !PT ;  /* 0x0000000403047212 */ /* 0x000fe400078e9664 */
[----:B------:R-:W-:Y:S01]  /*11a40*/  LOP3.LUT R3, R33, R2, R240, 0x96, !PT ;  /* 0x0000000221037212 */ /* 0x000fe200078e96f0 */
[C---:B------:R-:W-:Y:S01]  /*11a50*/  FMUL.FTZ R27, R103.reuse, UR19 ;  /* 0x00000013671b7c20 */ /* 0x040fe20008410000 */
[----:B------:R-:W-:Y:S02]  /*11a60*/  FSEL R2, R104, RZ, P0 ;  /* 0x000000ff68027208 */ /* 0x000fe40000000000 */
[----:B------:R-:W-:Y:S01]  /*11a70*/  FSETP.NEU.FTZ.AND P0, PT, R103, -INF , PT ;  /* 0xff8000006700780b */ /* 0x000fe20003f1d000 */
[----:B-1----:R-:W-:-:S04]  /*11a80*/  FFMA.FTZ R0, R14, UR19, -R24 ;  /* 0x000000130e007c23 */ /* 0x002fc80008010818 */
[----:B------:R1:W-:Y:S01]  /*11a90*/  MUFU.EX2 R59, R0 ;  /* 0x00000000003b7308 */ /* 0x0003e20000000800 */
[----:B------:R-:W-:Y:S01]  /*11aa0*/  FSEL R27, R27, RZ, P0 ;  /* 0x000000ff1b1b7208 */ /* 0x000fe20000000000 */
[----:B-1----:R-:W-:-:S06]  /*11ab0*/  FFMA.FTZ R0, R15, UR19, -R24 ;  /* 0x000000130f007c23 */ /* 0x002fcc0008010818 */
[----:B------:R1:W-:Y:S02]  /*11ac0*/  MUFU.EX2 R60, R0 ;  /* 0x00000000003c7308 */ /* 0x0003e40000000800 */
[----:B-1----:R-:W-:-:S06]  /*11ad0*/  FFMA.FTZ R0, R16, UR19, -R24 ;  /* 0x0000001310007c23 */ /* 0x002fcc0008010818 */
[----:B------:R1:W-:Y:S02]  /*11ae0*/  MUFU.EX2 R58, R0 ;  /* 0x00000000003a7308 */ /* 0x0003e40000000800 */
[----:B-1----:R-:W-:-:S06]  /*11af0*/  FFMA.FTZ R0, R17, UR19, -R27 ;  /* 0x0000001311007c23 */ /* 0x002fcc000801081b */
[----:B------:R-:W1:Y:S01]  /*11b00*/  MUFU.EX2 R0, R0 ;  /* 0x0000000000007308 */ /* 0x000e620000000800 */
[----:B------:R-:W-:Y:S01]  /*11b10*/  PRMT R56, R231, 0x7054, R231 ;  /* 0x00007054e7387816 */ /* 0x000fe200000000e7 */
[----:B-1----:R-:W-:Y:S04]  /*11b20*/  STL [R1+0x40], R0 ;  /* 0x0000400001007387 */ /* 0x002fe80000100800 */
[----:B------:R-:W2:Y:S01]  /*11b30*/  LDL.LU R231, [R1+0x40] ;  /* 0x0000400001e77983 */ /* 0x000ea20000300800 */
[----:B------:R-:W-:-:S04]  /*11b40*/  FMNMX.FTZ R102, R202, R102, !PT ;  /* 0x00000066ca667209 */ /* 0x000fc80007810000 */
[----:B------:R-:W-:-:S04]  /*11b50*/  FMNMX.FTZ R102, R105, R102, !PT ;  /* 0x0000006669667209 */ /* 0x000fc80007810000 */
[----:B------:R-:W-:Y:S02]  /*11b60*/  FMNMX.FTZ R102, R221, R102, !PT ;  /* 0x00000066dd667209 */ /* 0x000fe40007810000 */
[----:B------:R-:W-:Y:S02]  /*11b70*/  FSEL R219, R188, -INF , !P4 ;  /* 0xff800000bcdb7808 */ /* 0x000fe40006000000 */
[----:B------:R-:W-:Y:S02]  /*11b80*/  FMNMX.FTZ R102, R244, R102, !PT ;  /* 0x00000066f4667209 */ /* 0x000fe40007810000 */
[----:B------:R-:W-:Y:S02]  /*11b90*/  FSEL R217, R189, -INF , !P3 ;  /* 0xff800000bdd97808 */ /* 0x000fe40005800000 */
[----:B------:R-:W-:-:S04]  /*11ba0*/  FMNMX.FTZ R102, R219, R102, !PT ;  /* 0x00000066db667209 */ /* 0x000fc80007810000 */
[----:B------:R-:W-:-:S05]  /*11bb0*/  FMNMX.FTZ R102, R217, R102, !PT ;  /* 0x00000066d9667209 */ /* 0x000fca0007810000 */
[----:B------:R-:W1:Y:S01]  /*11bc0*/  SHFL.BFLY PT, R9, R102, 0x2, 0x1f ;  /* 0x0c401f0066097f89 */ /* 0x000e6200000e0000 */
[----:B------:R-:W-:-:S05]  /*11bd0*/  FMNMX.FTZ R101, R227, R101, !PT ;  /* 0x00000065e3657209 */ /* 0x000fca0007810000 */
[----:B------:R-:W3:Y:S01]  /*11be0*/  SHFL.BFLY PT, R10, R101, 0x2, 0x1f ;  /* 0x0c401f00650a7f89 */ /* 0x000ee200000e0000 */
[----:B-1----:R-:W-:-:S05]  /*11bf0*/  FMNMX.FTZ R102, R102, R9, !PT ;  /* 0x0000000966667209 */ /* 0x002fca0007810000 */
[----:B------:R-:W1:Y:S01]  /*11c00*/  SHFL.BFLY PT, R6, R102, 0x1, 0x1f ;  /* 0x0c201f0066067f89 */ /* 0x000e6200000e0000 */
[----:B---3--:R-:W-:-:S05]  /*11c10*/  FMNMX.FTZ R101, R101, R10, !PT ;  /* 0x0000000a65657209 */ /* 0x008fca0007810000 */
[----:B------:R-:W3:Y:S01]  /*11c20*/  SHFL.BFLY PT, R8, R101, 0x1, 0x1f ;  /* 0x0c201f0065087f89 */ /* 0x000ee200000e0000 */
[----:B------:R-:W-:Y:S01]  /*11c30*/  FADD.FTZ R21, R21, -R2 ;  /* 0x8000000215157221 */ /* 0x000fe20000010000 */
[----:B------:R-:W-:Y:S01]  /*11c40*/  FSEL R2, R103, RZ, P0 ;  /* 0x000000ff67027208 */ /* 0x000fe20000000000 */
[----:B------:R-:W-:-:S04]  /*11c50*/  FFMA.FTZ R0, R19, UR19, -R27 ;  /* 0x0000001313007c23 */ /* 0x000fc8000801081b */
[----:B------:R-:W-:Y:S01]  /*11c60*/  FADD.FTZ R15, R252, -R2 ;  /* 0x80000002fc0f7221 */ /* 0x000fe20000010000 */
[----:B-1----:R-:W-:-:S04]  /*11c70*/  FMNMX.FTZ R102, R102, R6, !PT ;  /* 0x0000000666667209 */ /* 0x002fc80007810000 */
[----:B------:R-:W-:-:S04]  /*11c80*/  FSETP.NEU.FTZ.AND P1, PT, R102, -INF , PT ;  /* 0xff8000006600780b */ /* 0x000fc80003f3d000 */
[----:B------:R-:W-:Y:S02]  /*11c90*/  FSEL R2, R102, RZ, P1 ;  /* 0x000000ff66027208 */ /* 0x000fe40000800000 */
[----:B---3--:R-:W-:Y:S01]  /*11ca0*/  FMNMX.FTZ R101, R101, R8, !PT ;  /* 0x0000000865657209 */ /* 0x008fe20007810000 */
[----:B------:R1:W2:Y:S02]  /*11cb0*/  MUFU.EX2 R61, R0 ;  /* 0x00000000003d7308 */ /* 0x0002a40000000800 */
[----:B------:R-:W-:Y:S01]  /*11cc0*/  FADD.FTZ R14, R234, -R2 ;  /* 0x80000002ea0e7221 */ /* 0x000fe20000010000 */
[----:B------:R-:W-:Y:S01]  /*11cd0*/  FFMA.FTZ R2, R18, UR19, -R27 ;  /* 0x0000001312027c23 */ /* 0x000fe2000801081b */
[----:B------:R-:W-:Y:S02]  /*11ce0*/  FSETP.NEU.FTZ.AND P0, PT, R101, -INF , PT ;  /* 0xff8000006500780b */ /* 0x000fe40003f1d000 */
[----:B------:R-:W-:Y:S02]  /*11cf0*/  HSET2.LE.AND R10, R25, R56, PT ;  /* 0x00000038190a7233 */ /* 0x000fe40003803000 */
[----:B------:R3:W-:Y:S01]  /*11d00*/  MUFU.EX2 R249, R2 ;  /* 0x0000000200f97308 */ /* 0x0007e20000000800 */
[----:B------:R-:W-:Y:S01]  /*11d10*/  FMUL.FTZ R25, R102, UR19 ;  /* 0x0000001366197c20 */ /* 0x000fe20008410000 */
[----:B------:R-:W-:-:S02]  /*11d20*/  IMAD.MOV.U32 R64, RZ, RZ, R250 ;  /* 0x000000ffff407224 */ /* 0x000fc400078e00fa */
[----:B------:R-:W-:Y:S01]  /*11d30*/  IMAD.MOV.U32 R250, RZ, RZ, R212 ;  /* 0x000000fffffa7224 */ /* 0x000fe200078e00d4 */
[----:B-1----:R-:W-:Y:S02]  /*11d40*/  FSEL R0, R101, RZ, P0 ;  /* 0x000000ff65007208 */ /* 0x002fe40000000000 */
[----:B------:R-:W-:Y:S01]  /*11d50*/  FSEL R25, R25, RZ, P1 ;  /* 0x000000ff19197208 */ /* 0x000fe20000800000 */
[----:B---3--:R-:W-:Y:S02]  /*11d60*/  FFMA.FTZ R2, R22, UR19, -R27 ;  /* 0x0000001316027c23 */ /* 0x008fe4000801081b */
[----:B------:R-:W-:Y:S01]  /*11d70*/  FADD.FTZ R13, R235, -R0 ;  /* 0x80000000eb0d7221 */ /* 0x000fe20000010000 */
[----:B------:R-:W-:Y:S01]  /*11d80*/  F2FP.BF16.F32.PACK_AB R0, R58, R60 ;  /* 0x0000003c3a00723e */ /* 0x000fe200000010ff */
[----:B------:R1:W3:Y:S01]  /*11d90*/  MUFU.EX2 R212, R2 ;  /* 0x0000000200d47308 */ /* 0x0002e20000000800 */
[----:B------:R-:W-:Y:S02]  /*11da0*/  HSET2.LE.AND R11, R34, R56, PT ;  /* 0x00000038220b7233 */ /* 0x000fe40003803000 */
[----:B------:R-:W-:-:S02]  /*11db0*/  LOP3.LUT R10, R10, R0, RZ, 0xc0, !PT ;  /* 0x000000000a0a7212 */ /* 0x000fc400078ec0ff */
[--C-:B------:R-:W-:Y:S02]  /*11dc0*/  HSET2.LE.AND R8, R20, R56.reuse, PT ;  /* 0x0000003814087233 */ /* 0x100fe40003803000 */
[----:B------:R-:W-:Y:S01]  /*11dd0*/  HSET2.LE.AND R9, R12, R56, PT ;  /* 0x000000380c097233 */ /* 0x000fe20003803000 */
[----:B-1----:R-:W-:-:S04]  /*11de0*/  FFMA.FTZ R2, R23, UR19, -R25 ;  /* 0x0000001317027c23 */ /* 0x002fc80008010819 */
[----:B------:R1:W-:Y:S02]  /*11df0*/  MUFU.EX2 R225, R2 ;  /* 0x0000000200e17308 */ /* 0x0003e40000000800 */
[----:B-1----:R-:W-:-:S06]  /*11e00*/  FFMA.FTZ R2, R26, UR19, -R25 ;  /* 0x000000131a027c23 */ /* 0x002fcc0008010819 */
[----:B------:R1:W4:Y:S01]  /*11e10*/  MUFU.EX2 R52, R2 ;  /* 0x0000000200347308 */ /* 0x0003220000000800 */
[----:B------:R-:W-:Y:S01]  /*11e20*/  FMUL.FTZ R26, R101, UR19 ;  /* 0x00000013651a7c20 */ /* 0x000fe20008410000 */
[----:B-1----:R-:W-:-:S03]  /*11e30*/  IMAD.WIDE.U32 R2, R3, -0x326172a9, RZ ;  /* 0xcd9e8d5703027825 */ /* 0x002fc600078e00ff */
[----:B------:R-:W-:Y:S01]  /*11e40*/  LOP3.LUT R6, R2, 0xff, RZ, 0xc0, !PT ;  /* 0x000000ff02067812 */ /* 0x000fe200078ec0ff */
[----:B------:R-:W-:Y:S01]  /*11e50*/  IMAD.WIDE.U32 R16, R4, -0x326172a9, RZ ;  /* 0xcd9e8d5704107825 */ /* 0x000fe200078e00ff */
[----:B------:R-:W-:Y:S02]  /*11e60*/  FSEL R26, R26, RZ, P0 ;  /* 0x000000ff1a1a7208 */ /* 0x000fe40000000000 */
[----:B------:R-:W-:Y:S01]  /*11e70*/  SHF.R.U32.HI R7, RZ, 0x10, R2 ;  /* 0x00000010ff077819 */ /* 0x000fe20000011602 */
[----:B------:R-:W-:-:S03]  /*11e80*/  IMAD.MOV.U32 R65, RZ, RZ, R251 ;  /* 0x000000ffff417224 */ /* 0x000fc600078e00fb */
[----:B------:R-:W-:Y:S01]  /*11e90*/  LOP3.LUT R7, R7, 0xff, RZ, 0xc0, !PT ;  /* 0x000000ff07077812 */ /* 0x000fe200078ec0ff */
[----:B------:R-:W-:Y:S01]  /*11ea0*/  FMUL.FTZ R15, R15, UR19 ;  /* 0x000000130f0f7c20 */ /* 0x000fe20008410000 */
[----:B------:R-:W-:Y:S01]  /*11eb0*/  FMUL.FTZ R14, R14, UR19 ;  /* 0x000000130e0e7c20 */ /* 0x000fe20008410000 */
[----:B------:R-:W-:Y:S01]  /*11ec0*/  FMUL.FTZ R13, R13, UR19 ;  /* 0x000000130d0d7c20 */ /* 0x000fe20008410000 */
[----:B--2---:R-:W-:-:S04]  /*11ed0*/  F2FP.BF16.F32.PACK_AB R0, R61, R231 ;  /* 0x000000e73d00723e */ /* 0x004fc800000010ff */
[----:B------:R-:W-:Y:S02]  /*11ee0*/  LOP3.LUT R11, R11, R0, RZ, 0xc0, !PT ;  /* 0x000000000b0b7212 */ /* 0x000fe400078ec0ff */
[----:B------:R-:W-:-:S04]  /*11ef0*/  F2FP.BF16.F32.PACK_AB R0, R59, R246 ;  /* 0x000000f63b00723e */ /* 0x000fc800000010ff */
[----:B------:R-:W-:Y:S02]  /*11f00*/  LOP3.LUT R8, R8, R0, RZ, 0xc0, !PT ;  /* 0x0000000008087212 */ /* 0x000fe400078ec0ff */
[----:B---3--:R-:W-:-:S04]  /*11f10*/  F2FP.BF16.F32.PACK_AB R0, R212, R249 ;  /* 0x000000f9d400723e */ /* 0x008fc800000010ff */
[----:B------:R-:W-:Y:S02]  /*11f20*/  LOP3.LUT R9, R9, R0, RZ, 0xc0, !PT ;  /* 0x0000000009097212 */ /* 0x000fe400078ec0ff */
[----:B------:R-:W-:-:S04]  /*11f30*/  LOP3.LUT R0, R2, 0xffff, RZ, 0xc0, !PT ;  /* 0x0000ffff02007812 */ /* 0x000fc800078ec0ff */
[----:B------:R-:W-:-:S04]  /*11f40*/  SHF.R.U32.HI R0, RZ, 0x8, R0 ;  /* 0x00000008ff007819 */ /* 0x000fc80000011600 */
[----:B------:R-:W-:Y:S02]  /*11f50*/  PRMT R6, R6, 0x5410, R0 ;  /* 0x0000541006067816 */ /* 0x000fe40000000000 */
[----:B----4-:R-:W-:-:S03]  /*11f60*/  F2FP.BF16.F32.PACK_AB R0, R52, R225 ;  /* 0x000000e13400723e */ /* 0x010fc600000010ff */
[----:B------:R-:W-:-:S05]  /*11f70*/  HSET2.LE.AND R6, R6, R56, PT ;  /* 0x0000003806067233 */ /* 0x000fca0003803000 */
[----:B------:R-:W-:Y:S02]  /*11f80*/  LOP3.LUT R6, R6, R0, RZ, 0xc0, !PT ;  /* 0x0000000006067212 */ /* 0x000fe400078ec0ff */
[----:B------:R-:W-:Y:S02]  /*11f90*/  LOP3.LUT R0, R3, R16, R43, 0x96, !PT ;  /* 0x0000001003007212 */ /* 0x000fe400078e962b */
[----:B------:R-:W-:Y:S01]  /*11fa0*/  SHF.R.U32.HI R3, RZ, 0x18, R2 ;  /* 0x00000018ff037819 */ /* 0x000fe20000011602 */
[----:B------:R-:W-:-:S04]  /*11fb0*/  FFMA.FTZ R2, R29, UR19, -R26 ;  /* 0x000000131d027c23 */ /* 0x000fc8000801081a */
[----:B------:R1:W-:Y:S01]  /*11fc0*/  MUFU.EX2 R57, R2 ;  /* 0x0000000200397308 */ /* 0x0003e20000000800 */
[----:B------:R-:W-:Y:S01]  /*11fd0*/  PRMT R7, R7, 0x5410, R3 ;  /* 0x0000541007077816 */ /* 0x000fe20000000003 */
[----:B-1----:R-:W-:-:S06]  /*11fe0*/  FFMA.FTZ R2, R28, UR19, -R26 ;  /* 0x000000131c027c23 */ /* 0x002fcc000801081a */
[----:B------:R-:W1:Y:S01]  /*11ff0*/  MUFU.EX2 R251, R2 ;  /* 0x0000000200fb7308 */ /* 0x000e620000000800 */
        /* <DEDUP_REMOVED lines=13> */
[----:B------:R-:W-:Y:S02]  /*120d0*/  IMAD.MOV.U32 R66, RZ, RZ, R55 ;  /* 0x000000ffff427224 */ /* 0x000fe400078e0037 */
[----:B------:R-:W-:Y:S02]  /*120e0*/  IMAD.MOV.U32 R252, RZ, RZ, R54 ;  /* 0x000000fffffc7224 */ /* 0x000fe400078e0036 */
[----:B------:R-:W2:Y:S01]  /*120f0*/  MUFU.EX2 R51, R15 ;  /* 0x0000000f00337308 */ /* 0x000ea20000000800 */
[----:B-1----:R-:W-:-:S07]  /*12100*/  F2FP.BF16.F32.PACK_AB R2, R228, R239 ;  /* 0x000000efe402723e */ /* 0x002fce00000010ff */
[----:B------:R-:W1:Y:S01]  /*12110*/  MUFU.EX2 R54, R14 ;  /* 0x0000000e00367308 */ /* 0x000e620000000800 */
[----:B------:R-:W-:Y:S02]  /*12120*/  LOP3.LUT R4, R4, R2, RZ, 0xc0, !PT ;  /* 0x0000000204047212 */ /* 0x000fe400078ec0ff */
[----:B------:R-:W-:Y:S02]  /*12130*/  SHF.R.U32.HI R2, RZ, 0x18, R0 ;  /* 0x00000018ff027819 */ /* 0x000fe40000011600 */
[----:B------:R-:W-:-:S03]  /*12140*/  LOP3.LUT R0, R3, 0xff, RZ, 0xc0, !PT ;  /* 0x000000ff03007812 */ /* 0x000fc600078ec0ff */
[----:B------:R3:W-:Y:S01]  /*12150*/  MUFU.EX2 R55, R13 ;  /* 0x0000000d00377308 */ /* 0x0007e20000000800 */
[----:B------:R-:W-:Y:S01]  /*12160*/  PRMT R2, R0, 0x5410, R2 ;  /* 0x0000541000027816 */ /* 0x000fe20000000002 */
[----:B------:R-:W-:Y:S01]  /*12170*/  FFMA.FTZ R0, R46, UR19, -R26 ;  /* 0x000000132e007c23 */ /* 0x000fe2000801081a */
[----:B------:R-:W-:-:S05]  /*12180*/  IMAD.MOV.U32 R238, RZ, RZ, R237 ;  /* 0x000000ffffee7224 */ /* 0x000fca00078e00ed */
[----:B------:R4:W-:Y:S01]  /*12190*/  MUFU.EX2 R237, R0 ;  /* 0x0000000000ed7308 */ /* 0x0009e20000000800 */
[----:B---3--:R-:W3:Y:S01]  /*121a0*/  LDSM.16.MT88.4 R12, [R216+0x9000] ;  /* 0x00900000d80c783b */ /* 0x008ee20000004200 */
[----:B------:R-:W-:Y:S01]  /*121b0*/  FMUL.FTZ R21, R21, UR19 ;  /* 0x0000001315157c20 */ /* 0x000fe20008410000 */
[----:B----4-:R-:W-:-:S05]  /*121c0*/  FFMA.FTZ R0, R47, UR19, -R26 ;  /* 0x000000132f007c23 */ /* 0x010fca000801081a */
[----:B------:R-:W4:Y:S08]  /*121d0*/  MUFU.EX2 R245, R0 ;  /* 0x0000000000f57308 */ /* 0x000f300000000800 */
[----:B------:R-:W3:Y:S01]  /*121e0*/  MUFU.EX2 R50, R21 ;  /* 0x0000001500327308 */ /* 0x000ee20000000800 */
[----:B------:R-:W-:Y:S01]  /*121f0*/  HSET2.LE.AND R5, R2, R56, PT ;  /* 0x0000003802057233 */ /* 0x000fe20003803000 */
[-C--:B--2---:R-:W-:Y:S01]  /*12200*/  FMUL.FTZ R118, R118, R51.reuse ;  /* 0x0000003376767220 */ /* 0x084fe20000410000 */
[----:B------:R-:W-:Y:S01]  /*12210*/  FMUL.FTZ R119, R119, R51 ;  /* 0x0000003377777220 */ /* 0x000fe20000410000 */
[-C--:B-1----:R-:W-:Y:S01]  /*12220*/  FMUL.FTZ R112, R112, R54.reuse ;  /* 0x0000003670707220 */ /* 0x082fe20000410000 */
[----:B------:R-:W-:Y:S01]  /*12230*/  FMUL.FTZ R113, R113, R54 ;  /* 0x0000003671717220 */ /* 0x000fe20000410000 */
[----:B----4-:R-:W-:Y:S01]  /*12240*/  F2FP.BF16.F32.PACK_AB R0, R245, R237 ;  /* 0x000000edf500723e */ /* 0x010fe200000010ff */
[-C--:B------:R-:W-:Y:S01]  /*12250*/  FMUL.FTZ R114, R114, R55.reuse ;  /* 0x0000003772727220 */ /* 0x080fe20000410000 */
[----:B------:R-:W-:Y:S01]  /*12260*/  FMUL.FTZ R115, R115, R55 ;  /* 0x0000003773737220 */ /* 0x000fe20000410000 */
[-C--:B------:R-:W-:Y:S01]  /*12270*/  FMUL.FTZ R122, R122, R51.reuse ;  /* 0x000000337a7a7220 */ /* 0x080fe20000410000 */
[----:B------:R-:W-:Y:S01]  /*12280*/  LOP3.LUT R5, R5, R0, RZ, 0xc0, !PT ;  /* 0x0000000005057212 */ /* 0x000fe200078ec0ff */
[----:B------:R-:W-:Y:S01]  /*12290*/  FMUL.FTZ R123, R123, R51 ;  /* 0x000000337b7b7220 */ /* 0x000fe20000410000 */
[-C--:B------:R-:W-:Y:S01]  /*122a0*/  FMUL.FTZ R124, R124, R54.reuse ;  /* 0x000000367c7c7220 */ /* 0x080fe20000410000 */
[----:B------:R-:W-:Y:S01]  /*122b0*/  FMUL.FTZ R125, R125, R54 ;  /* 0x000000367d7d7220 */ /* 0x000fe20000410000 */
[-C--:B---3--:R-:W-:Y:S01]  /*122c0*/  FMUL.FTZ R116, R116, R50.reuse ;  /* 0x0000003274747220 */ /* 0x088fe20000410000 */
[-C--:B------:R-:W-:Y:S01]  /*122d0*/  FMUL.FTZ R117, R117, R50.reuse ;  /* 0x0000003275757220 */ /* 0x080fe20000410000 */
[-C--:B------:R-:W-:Y:S01]  /*122e0*/  FMUL.FTZ R120, R120, R50.reuse ;  /* 0x0000003278787220 */ /* 0x080fe20000410000 */
[-C--:B------:R-:W-:Y:S01]  /*122f0*/  FMUL.FTZ R121, R121, R50.reuse ;  /* 0x0000003279797220 */ /* 0x080fe20000410000 */
[-C--:B------:R-:W-:Y:S01]  /*12300*/  FMUL.FTZ R126, R126, R55.reuse ;  /* 0x000000377e7e7220 */ /* 0x080fe20000410000 */
[----:B------:R-:W-:Y:S01]  /*12310*/  FMUL.FTZ R127, R127, R55 ;  /* 0x000000377f7f7220 */ /* 0x000fe20000410000 */
[-C--:B------:R-:W-:Y:S06]  /*12320*/  HMMA.16816.F32.BF16 R108, R4, R12.reuse, R112 ;  /* 0x0000000c046c723c */ /* 0x080fec0000041870 */
[----:B------:R-:W-:Y:S06]  /*12330*/  HMMA.16816.F32.BF16 R188, R8, R12, R116 ;  /* 0x0000000c08bc723c */ /* 0x000fec0000041874 */
        /* <DEDUP_REMOVED lines=58> */
[-C--:B------:R-:W-:Y:S01]  /*126e0*/  FMUL.FTZ R173, R173, R54.reuse ;  /* 0x00000036adad7220 */ /* 0x080fe20000410000 */
[-C--:B------:R-:W-:Y:S01]  /*126f0*/  FMUL.FTZ R174, R174, R55.reuse ;  /* 0x00000037aeae7220 */ /* 0x080fe20000410000 */
[-C--:B------:R-:W-:Y:S01]  /*12700*/  FMUL.FTZ R175, R175, R55.reuse ;  /* 0x00000037afaf7220 */ /* 0x080fe20000410000 */
[-C--:B-1----:R-:W-:Y:S06]  /*12710*/  HMMA.16816.F32.BF16 R112, R8, R12.reuse, R164 ;  /* 0x0000000c0870723c */ /* 0x082fec00000418a4 */
[C---:B------:R-:W-:Y:S06]  /*12720*/  HMMA.16816.F32.BF16 R160, R4.reuse, R12, R160 ;  /* 0x0000000c04a0723c */ /* 0x040fec00000418a0 */
[-C--:B------:R-:W-:Y:S06]  /*12730*/  HMMA.16816.F32.BF16 R172, R4, R14.reuse, R172 ;  /* 0x0000000e04ac723c */ /* 0x080fec00000418ac */
[----:B------:R-:W-:Y:S01]  /*12740*/  HMMA.16816.F32.BF16 R168, R8, R14, R168 ;  /* 0x0000000e08a8723c */ /* 0x000fe200000418a8 */
[----:B------:R-:W1:Y:S01]  /*12750*/  LDSM.16.MT88.4 R12, [R216+0xb000] ;  /* 0x00b00000d80c783b */ /* 0x000e620000004200 */
        /* <DEDUP_REMOVED lines=16> */
[----:B------:R-:W-:-:S02]  /*12860*/  IMAD.MOV.U32 R166, RZ, RZ, R67 ;  /* 0x000000ffffa67224 */ /* 0x000fc400078e0043 */
[----:B------:R-:W-:Y:S02]  /*12870*/  IMAD.MOV.U32 R165, RZ, RZ, R66 ;  /* 0x000000ffffa57224 */ /* 0x000fe400078e0042 */
[----:B------:R-:W-:Y:S02]  /*12880*/  IMAD.MOV.U32 R18, RZ, RZ, R64 ;  /* 0x000000ffff127224 */ /* 0x000fe400078e0040 */
[----:B------:R-:W-:Y:S02]  /*12890*/  IMAD.MOV.U32 R19, RZ, RZ, R65 ;  /* 0x000000ffff137224 */ /* 0x000fe400078e0041 */
[----:B------:R-:W-:Y:S02]  /*128a0*/  IMAD.MOV.U32 R234, RZ, RZ, R62 ;  /* 0x000000ffffea7224 */ /* 0x000fe400078e003e */
[----:B------:R-:W-:Y:S01]  /*128b0*/  IMAD.MOV.U32 R235, RZ, RZ, R63 ;  /* 0x000000ffffeb7224 */ /* 0x000fe200078e003f */
[-C--:B-1----:R-:W-:Y:S06]  /*128c0*/  HMMA.16816.F32.BF16 R64, R4, R12.reuse, R72 ;  /* 0x0000000c0440723c */ /* 0x082fec0000041848 */
[----:B------:R-:W-:Y:S01]  /*128d0*/  HMMA.16816.F32.BF16 R152, R8, R12, R68 ;  /* 0x0000000c0898723c */ /* 0x000fe20000041844 */
[----:B------:R-:W-:-:S02]  /*128e0*/  IMAD.MOV.U32 R73, RZ, RZ, R61 ;  /* 0x000000ffff497224 */ /* 0x000fc400078e003d */
[----:B------:R-:W-:-:S03]  /*128f0*/  IMAD.MOV.U32 R72, RZ, RZ, R60 ;  /* 0x000000ffff487224 */ /* 0x000fc600078e003c */
[-C--:B------:R-:W-:Y:S06]  /*12900*/  HMMA.16816.F32.BF16 R60, R4, R14.reuse, R76 ;  /* 0x0000000e043c723c */ /* 0x080fec000004184c */
[----:B------:R-:W-:Y:S01]  /*12910*/  HMMA.16816.F32.BF16 R44, R8, R14, R80 ;  /* 0x0000000e082c723c */ /* 0x000fe20000041850 */
[----:B------:R-:W1:Y:S01]  /*12920*/  LDSM.16.MT88.4 R12, [R218+0xb000] ;  /* 0x00b00000da0c783b */ /* 0x000e620000004200 */
[----:B------:R-:W-:Y:S02]  /*12930*/  VIADD R164, R232, 0x1715609d ;  /* 0x1715609de8a47836 */ /* 0x000fe40000000000 */
        /* <DEDUP_REMOVED lines=14> */
[----:B------:R-:W-:Y:S01]  /*12a20*/  FMUL.FTZ R97, R97, R50 ;  /* 0x0000003261617220 */ /* 0x000fe20000410000 */
[-C--:B------:R-:W-:Y:S01]  /*12a30*/  FMUL.FTZ R98, R98, R51.reuse ;  /* 0x0000003362627220 */ /* 0x080fe20000410000 */
[----:B------:R-:W-:Y:S01]  /*12a40*/  FMUL.FTZ R99, R99, R51 ;  /* 0x0000003363637220 */ /* 0x000fe20000410000 */
[----:B------:R-:W-:-:S02]  /*12a50*/  IMAD.MOV.U32 R76, RZ, RZ, R246 ;  /* 0x000000ffff4c7224 */ /* 0x000fc400078e00f6 */
[----:B------:R-:W-:-:S04]  /*12a60*/  IMAD.WIDE.U32 R2, R2, -0x2daee0ad, RZ ;  /* 0xd2511f5302027825 */ /* 0x000fc800078e00ff */
[----:B------:R-:W-:Y:S02]  /*12a70*/  VIADD R246, R233, 0x646e171e ;  /* 0x646e171ee9f67836 */ /* 0x000fe40000000000 */
[----:B------:R-:W-:Y:S01]  /*12a80*/  FFMA.FTZ R0, R184, UR19, -R24 ;  /* 0x00000013b8007c23 */ /* 0x000fe20008010818 */
[----:B-1----:R-:W-:Y:S06]  /*12a90*/  HMMA.16816.F32.BF16 R124, R8, R12, R84 ;  /* 0x0000000c087c723c */ /* 0x002fec0000041854 */
[----:B------:R-:W-:Y:S01]  /*12aa0*/  HMMA.16816.F32.BF16 R92, R4, R14, R92 ;  /* 0x0000000e045c723c */ /* 0x000fe2000004185c */
[----:B------:R-:W-:-:S02]  /*12ab0*/  IMAD.MOV.U32 R87, RZ, RZ, R59 ;  /* 0x000000ffff577224 */ /* 0x000fc400078e003b */
[----:B------:R-:W-:Y:S02]  /*12ac0*/  IMAD.MOV.U32 R86, RZ, RZ, R58 ;  /* 0x000000ffff567224 */ /* 0x000fe400078e003a */
[----:B------:R-:W-:Y:S02]  /*12ad0*/  IMAD.MOV.U32 R85, RZ, RZ, R57 ;  /* 0x000000ffff557224 */ /* 0x000fe400078e0039 */
[----:B------:R-:W-:Y:S02]  /*12ae0*/  IMAD.MOV.U32 R84, RZ, RZ, R56 ;  /* 0x000000ffff547224 */ /* 0x000fe400078e0038 */
[----:B------:R-:W-:Y:S07]  /*12af0*/  HMMA.16816.F32.BF16 R56, R4, R12, R88 ;  /* 0x0000000c0438723c */ /* 0x000fee0000041858 */
[----:B------:R-:W-:Y:S01]  /*12b00*/  LOP3.LUT R5, R17, R30, R164, 0x96, !PT ;  /* 0x0000001e11057212 */ /* 0x000fe200078e96a4 */
[----:B------:R-:W-:Y:S01]  /*12b10*/  HMMA.16816.F32.BF16 R116, R8, R14, R96 ;  /* 0x0000000e0874723c */ /* 0x000fe20000041860 */
[----:B------:R-:W-:-:S02]  /*12b20*/  LOP3.LUT R4, R3, R42, R246, 0x96, !PT ;  /* 0x0000002a03047212 */ /* 0x000fc400078e96f6 */
[C---:B------:R-:W-:Y:S02]  /*12b30*/  LOP3.LUT R7, R2.reuse, 0xffff, RZ, 0xc0, !PT ;  /* 0x0000ffff02077812 */ /* 0x040fe400078ec0ff */
[----:B------:R-:W-:Y:S02]  /*12b40*/  LOP3.LUT R13, R2, 0xff, RZ, 0xc0, !PT ;  /* 0x000000ff020d7812 */ /* 0x000fe400078ec0ff */
[--C-:B------:R-:W-:Y:S02]  /*12b50*/  SHF.R.U32.HI R12, RZ, 0x10, R2.reuse ;  /* 0x00000010ff0c7819 */ /* 0x100fe40000011602 */
[----:B------:R-:W-:Y:S01]  /*12b60*/  SHF.R.U32.HI R11, RZ, 0x18, R2 ;  /* 0x00000018ff0b7819 */ /* 0x000fe20000011602 */
[----:B------:R-:W-:Y:S01]  /*12b70*/  IMAD.WIDE.U32 R2, R5, -0x2daee0ad, RZ ;  /* 0xd2511f5305027825 */ /* 0x000fe200078e00ff */
[----:B------:R1:W-:Y:S02]  /*12b80*/  MUFU.EX2 R49, R0 ;  /* 0x0000000000317308 */ /* 0x0003e40000000800 */
[----:B------:R-:W-:-:S02]  /*12b90*/  LOP3.LUT R6, R2, 0xffff, RZ, 0xc0, !PT ;  /* 0x0000ffff02067812 */ /* 0x000fc400078ec0ff */
[----:B------:R-:W-:Y:S02]  /*12ba0*/  LOP3.LUT R10, R2, 0xff, RZ, 0xc0, !PT ;  /* 0x000000ff020a7812 */ /* 0x000fe400078ec0ff */
[--C-:B------:R-:W-:Y:S02]  /*12bb0*/  SHF.R.U32.HI R9, RZ, 0x10, R2.reuse ;  /* 0x00000010ff097819 */ /* 0x100fe40000011602 */
[----:B------:R-:W-:Y:S02]  /*12bc0*/  SHF.R.U32.HI R8, RZ, 0x18, R2 ;  /* 0x00000018ff087819 */ /* 0x000fe40000011602 */
[----:B------:R-:W-:Y:S01]  /*12bd0*/  SHF.R.U32.HI R2, RZ, 0x8, R7 ;  /* 0x00000008ff027819 */ /* 0x000fe20000011607 */
[----:B------:R-:W-:Y:S01]  /*12be0*/  IMAD.MOV.U32 R167, RZ, RZ, R252 ;  /* 0x000000ffffa77224 */ /* 0x000fe200078e00fc */
[----:B-1----:R-:W-:Y:S01]  /*12bf0*/  LOP3.LUT R0, R3, R32, R246, 0x96, !PT ;  /* 0x0000002003007212 */ /* 0x002fe200078e96f6 */
[----:B------:R-:W-:Y:S01]  /*12c00*/  FFMA.FTZ R3, R181, UR19, -R24 ;  /* 0x00000013b5037c23 */ /* 0x000fe20008010818 */
[----:B------:R-:W-:-:S02]  /*12c10*/  PRMT R13, R13, 0x5410, R2 ;  /* 0x000054100d0d7816 */ /* 0x000fc40000000002 */
[----:B------:R-:W-:Y:S01]  /*12c20*/  LOP3.LUT R2, R12, 0xff, RZ, 0xc0, !PT ;  /* 0x000000ff0c027812 */ /* 0x000fe200078ec0ff */
[----:B------:R1:W-:Y:S01]  /*12c30*/  MUFU.EX2 R252, R3 ;  /* 0x0000000300fc7308 */ /* 0x0003e20000000800 */
[----:B------:R-:W-:Y:S02]  /*12c40*/  IMAD.MOV.U32 R77, RZ, RZ, R251 ;  /* 0x000000ffff4d7224 */ /* 0x000fe400078e00fb */
[----:B------:R-:W-:Y:S02]  /*12c50*/  PRMT R7, R2, 0x5410, R11 ;  /* 0x0000541002077816 */ /* 0x000fe4000000000b */
[----:B------:R-:W-:Y:S01]  /*12c60*/  SHF.R.U32.HI R2, RZ, 0x8, R6 ;  /* 0x00000008ff027819 */ /* 0x000fe20000011606 */
[----:B------:R-:W-:-:S03]  /*12c70*/  IMAD.MOV.U32 R74, RZ, RZ, R250 ;  /* 0x000000ffff4a7224 */ /* 0x000fc600078e00fa */
[----:B------:R-:W-:Y:S01]  /*12c80*/  PRMT R15, R10, 0x5410, R2 ;  /* 0x000054100a0f7816 */ /* 0x000fe20000000002 */
[----:B-1----:R-:W-:-:S04]  /*12c90*/  FFMA.FTZ R3, R180, UR19, -R24 ;  /* 0x00000013b4037c23 */ /* 0x002fc80008010818 */
[----:B------:R1:W2:Y:S01]  /*12ca0*/  MUFU.EX2 R251, R3 ;  /* 0x0000000300fb7308 */ /* 0x0002a20000000800 */
[----:B------:R-:W-:Y:S01]  /*12cb0*/  LOP3.LUT R2, R9, 0xff, RZ, 0xc0, !PT ;  /* 0x000000ff09027812 */ /* 0x000fe200078ec0ff */
[----:B------:R-:W-:Y:S01]  /*12cc0*/  FFMA.FTZ R5, R182, UR19, -R24 ;  /* 0x00000013b6057c23 */ /* 0x000fe20008010818 */
[----:B------:R-:W-:Y:S02]  /*12cd0*/  IMAD.MOV.U32 R75, RZ, RZ, R249 ;  /* 0x000000ffff4b7224 */ /* 0x000fe400078e00f9 */
        /* <DEDUP_REMOVED lines=8> */
[----:B---3--:R-:W-:Y:S01]  /*12d60*/  SHF.R.U32.HI R5, RZ, 0x18, R4 ;  /* 0x00000018ff057819 */ /* 0x008fe20000011604 */
[----:B------:R-:W-:Y:S01]  /*12d70*/  IMAD.MOV.U32 R68, RZ, RZ, R248 ;  /* 0x000000ffff447224 */ /* 0x000fe200078e00f8 */
[----:B-1----:R-:W-:Y:S02]  /*12d80*/  SHF.R.U32.HI R3, RZ, 0x10, R4 ;  /* 0x00000010ff037819 */ /* 0x002fe40000011604 */
[----:B------:R-:W-:Y:S02]  /*12d90*/  SHF.R.U32.HI R4, RZ, 0x8, R2 ;  /* 0x00000008ff047819 */ /* 0x000fe40000011602 */
[----:B------:R-:W-:Y:S01]  /*12da0*/  LOP3.LUT R2, R3, 0xff, RZ, 0xc0, !PT ;  /* 0x000000ff03027812 */ /* 0x000fe200078ec0ff */
[----:B------:R-:W-:-:S03]  /*12db0*/  FFMA.FTZ R3, R187, UR19, -R27 ;  /* 0x00000013bb037c23 */ /* 0x000fc6000801081b */
[----:B------:R-:W-:Y:S01]  /*12dc0*/  PRMT R5, R2, 0x5410, R5 ;  /* 0x0000541002057816 */ /* 0x000fe20000000005 */
[----:B------:R1:W-:Y:S01]  /*12dd0*/  MUFU.EX2 R248, R3 ;  /* 0x0000000300f87308 */ /* 0x0003e20000000800 */
[----:B------:R-:W-:Y:S01]  /*12de0*/  LOP3.LUT R2, R0, 0xffff, RZ, 0xc0, !PT ;  /* 0x0000ffff00027812 */ /* 0x000fe200078ec0ff */
[----:B------:R-:W-:Y:S01]  /*12df0*/  IMAD.MOV.U32 R69, RZ, RZ, R247 ;  /* 0x000000ffff457224 */ /* 0x000fe200078e00f7 */
[----:B------:R-:W-:Y:S01]  /*12e00*/  PRMT R6, R6, 0x5410, R4 ;  /* 0x0000541006067816 */ /* 0x000fe20000000004 */
[----:B------:R-:W-:Y:S01]  /*12e10*/  FFMA.FTZ R4, R195, UR19, -R25 ;  /* 0x00000013c3047c23 */ /* 0x000fe20008010819 */
[----:B------:R-:W-:-:S03]  /*12e20*/  IMAD.MOV.U32 R81, RZ, RZ, R245 ;  /* 0x000000ffff517224 */ /* 0x000fc600078e00f5 */
[----:B------:R-:W-:Y:S01]  /*12e30*/  MUFU.EX2 R245, R4 ;  /* 0x0000000400f57308 */ /* 0x000fe20000000800 */
[----:B-1----:R-:W-:-:S07]  /*12e40*/  FFMA.FTZ R3, R183, UR19, -R27 ;  /* 0x00000013b7037c23 */ /* 0x002fce000801081b */
[----:B------:R1:W3:Y:S01]  /*12e50*/  MUFU.EX2 R247, R3 ;  /* 0x0000000300f77308 */ /* 0x0002e20000000800 */
[----:B------:R-:W-:Y:S01]  /*12e60*/  IMAD.MOV.U32 R70, RZ, RZ, R244 ;  /* 0x000000ffff467224 */ /* 0x000fe200078e00f4 */
[----:B-1----:R-:W-:Y:S02]  /*12e70*/  SHF.R.U32.HI R3, RZ, 0x8, R2 ;  /* 0x00000008ff037819 */ /* 0x002fe40000011602 */
[----:B------:R-:W-:-:S04]  /*12e80*/  LOP3.LUT R2, R0, 0xff, RZ, 0xc0, !PT ;  /* 0x000000ff00027812 */ /* 0x000fc800078ec0ff */
[----:B------:R-:W-:Y:S01]  /*12e90*/  PRMT R4, R2, 0x5410, R3 ;  /* 0x0000541002047816 */ /* 0x000fe20000000003 */
[----:B------:R-:W-:Y:S01]  /*12ea0*/  FFMA.FTZ R2, R194, UR19, -R25 ;  /* 0x00000013c2027c23 */ /* 0x000fe20008010819 */
[----:B------:R-:W-:-:S03]  /*12eb0*/  SHF.R.U32.HI R3, RZ, 0x10, R0 ;  /* 0x00000010ff037819 */ /* 0x000fc60000011600 */
[----:B------:R1:W-:Y:S01]  /*12ec0*/  MUFU.EX2 R244, R2 ;  /* 0x0000000200f47308 */ /* 0x0003e20000000800 */
[----:B------:R-:W-:Y:S02]  /*12ed0*/  IMAD.MOV.U32 R80, RZ, RZ, R243 ;  /* 0x000000ffff507224 */ /* 0x000fe400078e00f3 */
[----:B------:R-:W-:Y:S01]  /*12ee0*/  IMAD.MOV.U32 R71, RZ, RZ, R242 ;  /* 0x000000ffff477224 */ /* 0x000fe200078e00f2 */
[----:B-1----:R-:W-:Y:S02]  /*12ef0*/  SHF.R.U32.HI R2, RZ, 0x18, R0 ;  /* 0x00000018ff027819 */ /* 0x002fe40000011600 */
[----:B------:R-:W-:Y:S01]  /*12f00*/  LOP3.LUT R0, R3, 0xff, RZ, 0xc0, !PT ;  /* 0x000000ff03007812 */ /* 0x000fe200078ec0ff */
[----:B------:R-:W-:-:S03]  /*12f10*/  FFMA.FTZ R3, R193, UR19, -R25 ;  /* 0x00000013c1037c23 */ /* 0x000fc60008010819 */
[----:B------:R-:W-:Y:S01]  /*12f20*/  PRMT R12, R0, 0x5410, R2 ;  /* 0x00005410000c7816 */ /* 0x000fe20000000002 */
[----:B------:R1:W-:Y:S01]  /*12f30*/  MUFU.EX2 R243, R3 ;  /* 0x0000000300f37308 */ /* 0x0003e20000000800 */
[----:B------:R-:W-:Y:S02]  /*12f40*/  HSET2.LE.AND R0, R13, R84, PT ;  /* 0x000000540d007233 */ /* 0x000fe40003803000 */
[----:B--2---:R-:W-:Y:S01]  /*12f50*/  F2FP.BF16.F32.PACK_AB R2, R251, R252 ;  /* 0x000000fcfb02723e */ /* 0x004fe200000010ff */
[----:B------:R-:W-:-:S03]  /*12f60*/  IMAD.MOV.U32 R79, RZ, RZ, R235 ;  /* 0x000000ffff4f7224 */ /* 0x000fc600078e00eb */
[----:B------:R-:W-:Y:S02]  /*12f70*/  LOP3.LUT R10, R0, R2, RZ, 0xc0, !PT ;  /* 0x00000002000a7212 */ /* 0x000fe400078ec0ff */
[----:B------:R-:W-:Y:S01]  /*12f80*/  HSET2.LE.AND R0, R7, R84, PT ;  /* 0x0000005407007233 */ /* 0x000fe20003803000 */
[----:B-1----:R-:W-:-:S04]  /*12f90*/  FFMA.FTZ R3, R192, UR19, -R25 ;  /* 0x00000013c0037c23 */ /* 0x002fc80008010819 */
[----:B------:R1:W2:Y:S01]  /*12fa0*/  MUFU.EX2 R242, R3 ;  /* 0x0000000300f27308 */ /* 0x0002a20000000800 */
[----:B---3--:R-:W-:Y:S01]  /*12fb0*/  F2FP.BF16.F32.PACK_AB R2, R247, R248 ;  /* 0x000000f8f702723e */ /* 0x008fe200000010ff */
[----:B------:R-:W-:-:S03]  /*12fc0*/  IMAD.MOV.U32 R28, RZ, RZ, R241 ;  /* 0x000000ffff1c7224 */ /* 0x000fc600078e00f1 */
[----:B------:R-:W-:Y:S02]  /*12fd0*/  LOP3.LUT R11, R0, R2, RZ, 0xc0, !PT ;  /* 0x00000002000b7212 */ /* 0x000fe400078ec0ff */
[----:B------:R-:W-:Y:S01]  /*12fe0*/  HSET2.LE.AND R0, R6, R84, PT ;  /* 0x0000005406007233 */ /* 0x000fe20003803000 */
[----:B-1----:R-:W-:-:S04]  /*12ff0*/  FFMA.FTZ R3, R198, UR19, -R26 ;  /* 0x00000013c6037c23 */ /* 0x002fc8000801081a */
[----:B------:R1:W-:Y:S01]  /*13000*/  MUFU.EX2 R235, R3 ;  /* 0x0000000300eb7308 */ /* 0x0003e20000000800 */
[----:B------:R-:W-:Y:S01]  /*13010*/  F2FP.BF16.F32.PACK_AB R2, R34, R49 ;  /* 0x000000312202723e */ /* 0x000fe200000010ff */
[----:B------:R-:W-:-:S03]  /*13020*/  IMAD.MOV.U32 R29, RZ, RZ, R240 ;  /* 0x000000ffff1d7224 */ /* 0x000fc600078e00f0 */
        /* <DEDUP_REMOVED lines=9> */
[----:B------:R-:W-:Y:S01]  /*130c0*/  IMAD.MOV.U32 R78, RZ, RZ, R234 ;  /* 0x000000ffff4e7224 */ /* 0x000fe200078e00ea */
[----:B------:R-:W-:-:S06]  /*130d0*/  HSET2.LE.AND R0, R15, R84, PT ;  /* 0x000000540f007233 */ /* 0x000fcc0003803000 */
[----:B------:R2:W3:Y:S02]  /*130e0*/  MUFU.EX2 R234, R2 ;  /* 0x0000000200ea7308 */ /* 0x0004e40000000800 */
[----:B--2---:R-:W-:-:S04]  /*130f0*/  F2FP.BF16.F32.PACK_AB R2, R242, R243 ;  /* 0x000000f3f202723e */ /* 0x004fc800000010ff */
[----:B------:R-:W-:Y:S02]  /*13100*/  LOP3.LUT R6, R0, R2, RZ, 0xc0, !PT ;  /* 0x0000000200067212 */ /* 0x000fe400078ec0ff */
[----:B------:R-:W-:Y:S02]  /*13110*/  HSET2.LE.AND R0, R14, R84, PT ;  /* 0x000000540e007233 */ /* 0x000fe40003803000 */
[----:B-1----:R-:W-:-:S04]  /*13120*/  F2FP.BF16.F32.PACK_AB R2, R240, R241 ;  /* 0x000000f1f002723e */ /* 0x002fc800000010ff */
[----:B------:R-:W-:Y:S02]  /*13130*/  LOP3.LUT R7, R0, R2, RZ, 0xc0, !PT ;  /* 0x0000000200077212 */ /* 0x000fe400078ec0ff */
[----:B------:R-:W-:Y:S02]  /*13140*/  HSET2.LE.AND R0, R4, R84, PT ;  /* 0x0000005404007233 */ /* 0x000fe40003803000 */
[----:B------:R-:W-:Y:S01]  /*13150*/  F2FP.BF16.F32.PACK_AB R2, R244, R245 ;  /* 0x000000f5f402723e */ /* 0x000fe200000010ff */
[----:B------:R-:W-:-:S03]  /*13160*/  UIADD3 UR4, UR4, 0x1, URZ ;  /* 0x0000000104047890 */ /* 0x000fc6000fffe03f */
[----:B------:R-:W-:Y:S02]  /*13170*/  LOP3.LUT R4, R0, R2, RZ, 0xc0, !PT ;  /* 0x0000000200047212 */ /* 0x000fe400078ec0ff */
[----:B------:R-:W-:Y:S02]  /*13180*/  HSET2.LE.AND R0, R12, R84, PT ;  /* 0x000000540c007233 */ /* 0x000fe40003803000 */
[----:B---3--:R-:W-:Y:S01]  /*13190*/  F2FP.BF16.F32.PACK_AB R2, R234, R235 ;  /* 0x000000ebea02723e */ /* 0x008fe200000010ff */
[----:B------:R-:W-:Y:S01]  /*131a0*/  IMAD.MOV.U32 R82, RZ, RZ, R18 ;  /* 0x000000ffff527224 */ /* 0x000fe200078e0012 */
[----:B------:R-:W-:Y:S02]  /*131b0*/  LDSM.16.MT88.4 R12, [R218+0x9400] ;  /* 0x00940000da0c783b */ /* 0x000fe40000004200 */
[----:B------:R-:W-:Y:S02]  /*131c0*/  LOP3.LUT R5, R0, R2, RZ, 0xc0, !PT ;  /* 0x0000000200057212 */ /* 0x000fe400078ec0ff */
[----:B------:R-:W-:Y:S01]  /*131d0*/  LOP3.LUT R2, R201, UR4, R233, 0x96, !PT ;  /* 0x00000004c9027c12 */ /* 0x000fe2000f8e96e9 */
[----:B------:R-:W-:-:S02]  /*131e0*/  IMAD.MOV.U32 R192, RZ, RZ, R82 ;  /* 0x000000ffffc07224 */ /* 0x000fc400078e0052 */
[----:B------:R-:W-:Y:S02]  /*131f0*/  IMAD.MOV.U32 R194, RZ, RZ, R78 ;  /* 0x000000ffffc27224 */ /* 0x000fe400078e004e */
[----:B------:R-:W-:-:S05]  /*13200*/  IMAD.WIDE.U32 R2, R2, -0x326172a9, RZ ;  /* 0xcd9e8d5702027825 */ /* 0x000fca00078e00ff */
[C-C-:B------:R-:W-:Y:S02]  /*13210*/  LOP3.LUT R0, R3.reuse, R192, R206.reuse, 0x96, !PT ;  /* 0x000000c003007212 */ /* 0x140fe400078e96ce */
[----:B------:R-:W-:Y:S01]  /*13220*/  LOP3.LUT R3, R3, R194, R206, 0x96, !PT ;  /* 0x000000c203037212 */ /* 0x000fe200078e96ce */
[----:B------:R-:W-:Y:S02]  /*13230*/  IMAD.MOV.U32 R206, RZ, RZ, R52 ;  /* 0x000000ffffce7224 */ /* 0x000fe400078e0034 */
[----:B------:R-:W2:Y:S01]  /*13240*/  LDL.LU R52, [R1+0xe8] ;  /* 0x0000e80001347983 */ /* 0x000ea20000300800 */
[----:B------:R-:W-:-:S03]  /*13250*/  IMAD.MOV.U32 R83, RZ, RZ, R19 ;  /* 0x000000ffff537224 */ /* 0x000fc600078e0013 */
[----:B------:R-:W1:Y:S01]  /*13260*/  LDSM.16.MT88.4 R16, [R216+0x9400] ;  /* 0x00940000d810783b */ /* 0x000e620000004200 */
[----:B------:R-:W-:Y:S02]  /*13270*/  IMAD.MOV.U32 R30, RZ, RZ, R80 ;  /* 0x000000ffff1e7224 */ /* 0x000fe400078e0050 */
[----:B------:R-:W-:Y:S02]  /*13280*/  IMAD.MOV.U32 R33, RZ, RZ, R81 ;  /* 0x000000ffff217224 */ /* 0x000fe400078e0051 */
[----:B------:R-:W-:Y:S02]  /*13290*/  IMAD.MOV.U32 R193, RZ, RZ, R83 ;  /* 0x000000ffffc17224 */ /* 0x000fe400078e0053 */
[----:B------:R-:W-:Y:S02]  /*132a0*/  IMAD.MOV.U32 R42, RZ, RZ, R76 ;  /* 0x000000ffff2a7224 */ /* 0x000fe400078e004c */
[----:B------:R-:W-:Y:S02]  /*132b0*/  IMAD.MOV.U32 R80, RZ, RZ, R77 ;  /* 0x000000ffff507224 */ /* 0x000fe400078e004d */
        /* <DEDUP_REMOVED lines=12> */
[----:B------:R-:W-:Y:S01]  /*13380*/  IMAD.MOV.U32 R73, RZ, RZ, R212 ;  /* 0x000000ffff497224 */ /* 0x000fe200078e00d4 */
[-C--:B-1----:R-:W-:Y:S06]  /*13390*/  HMMA.16816.F32.BF16 R236, R8, R16.reuse, R188 ;  /* 0x0000001008ec723c */ /* 0x082fec00000418bc */
[C---:B------:R-:W-:Y:S06]  /*133a0*/  HMMA.16816.F32.BF16 R108, R4.reuse, R16, R108 ;  /* 0x00000010046c723c */ /* 0x040fec000004186c */
[-C--:B------:R-:W-:Y:S06]  /*133b0*/  HMMA.16816.F32.BF16 R96, R4, R18.reuse, R176 ;  /* 0x000000120460723c */ /* 0x080fec00000418b0 */
[----:B------:R-:W-:Y:S01]  /*133c0*/  HMMA.16816.F32.BF16 R212, R8, R18, R20 ;  /* 0x0000001208d4723c */ /* 0x000fe20000041814 */
[----:B------:R-:W1:Y:S01]  /*133d0*/  LDSM.16.MT88.4 R16, [R216+0xa400] ;  /* 0x00a40000d810783b */ /* 0x000e620000004200 */
[----:B------:R-:W-:-:S02]  /*133e0*/  IMAD.MOV.U32 R35, RZ, RZ, R86 ;  /* 0x000000ffff237224 */ /* 0x000fc400078e0056 */
[----:B------:R-:W-:Y:S01]  /*133f0*/  IMAD.MOV.U32 R31, RZ, RZ, R87 ;  /* 0x000000ffff1f7224 */ /* 0x000fe200078e0057 */
[----:B------:R-:W-:Y:S01]  /*13400*/  LDSM.16.MT88.4 R20, [R218+0xa400] ;  /* 0x00a40000da14783b */ /* 0x000fe20000004200 */
[----:B------:R-:W-:Y:S02]  /*13410*/  IMAD.MOV.U32 R48, RZ, RZ, R85 ;  /* 0x000000ffff307224 */ /* 0x000fe400078e0055 */
[----:B------:R-:W-:Y:S01]  /*13420*/  HMMA.16816.F32.BF16 R84, R4, R14, R140 ;  /* 0x0000000e0454723c */ /* 0x000fe2000004188c */
[----:B------:R-:W-:Y:S02]  /*13430*/  IMAD.MOV.U32 R199, RZ, RZ, R83 ;  /* 0x000000ffffc77224 */ /* 0x000fe400078e0053 */
[----:B------:R-:W-:Y:S02]  /*13440*/  IMAD.MOV.U32 R201, RZ, RZ, R31 ;  /* 0x000000ffffc97224 */ /* 0x000fe400078e001f */
[----:B------:R-:W-:Y:S01]  /*13450*/  IMAD.MOV.U32 R200, RZ, RZ, R34 ;  /* 0x000000ffffc87224 */ /* 0x000fe200078e0022 */
[----:B------:R-:W-:Y:S01]  /*13460*/  HMMA.16816.F32.BF16 R180, R8, R12, R132 ;  /* 0x0000000c08b4723c */ /* 0x000fe20000041884 */
[----:B------:R-:W-:-:S02]  /*13470*/  IMAD.MOV.U32 R140, RZ, RZ, R80 ;  /* 0x000000ffff8c7224 */ /* 0x000fc400078e0050 */
[----:B------:R-:W-:-:S03]  /*13480*/  IMAD.MOV.U32 R143, RZ, RZ, R35 ;  /* 0x000000ffff8f7224 */ /* 0x000fc600078e0023 */
[----:B------:R-:W-:Y:S01]  /*13490*/  HMMA.16816.F32.BF16 R88, R4, R12, R128 ;  /* 0x0000000c0458723c */ /* 0x000fe20000041880 */
[----:B------:R-:W-:-:S06]  /*134a0*/  IMAD.MOV.U32 R135, RZ, RZ, R32 ;  /* 0x000000ffff877224 */ /* 0x000fcc00078e0020 */
[----:B------:R-:W-:Y:S02]  /*134b0*/  IMAD.MOV.U32 R129, RZ, RZ, R33 ;  /* 0x000000ffff817224 */ /* 0x000fe400078e0021 */
[----:B------:R-:W-:Y:S01]  /*134c0*/  IMAD.MOV.U32 R128, RZ, RZ, R30 ;  /* 0x000000ffff807224 */ /* 0x000fe200078e001e */
[----:B------:R-:W3:Y:S01]  /*134d0*/  LDSM.16.MT88.4 R32, [R218+0xb400] ;  /* 0x00b40000da20783b */ /* 0x000ee20000004200 */
[----:B-1----:R-:W-:Y:S07]  /*134e0*/  HMMA.16816.F32.BF16 R188, R8, R16, R148 ;  /* 0x0000001008bc723c */ /* 0x002fee0000041894 */
[----:B------:R-:W-:-:S02]  /*134f0*/  IMAD.MOV.U32 R151, RZ, RZ, R81 ;  /* 0x000000ffff977224 */ /* 0x000fc400078e0051 */
[----:B------:R-:W-:Y:S02]  /*13500*/  IMAD.MOV.U32 R150, RZ, RZ, R82 ;  /* 0x000000ffff967224 */ /* 0x000fe400078e0052 */
[----:B------:R-:W-:Y:S07]  /*13510*/  HMMA.16816.F32.BF16 R80, R4, R16, R144 ;  /* 0x000000100450723c */ /* 0x000fee0000041890 */
[----:B------:R-:W-:Y:S02]  /*13520*/  IMAD.MOV.U32 R146, RZ, RZ, R28 ;  /* 0x000000ffff927224 */ /* 0x000fe400078e001c */
[----:B------:R-:W-:-:S02]  /*13530*/  IMAD.MOV.U32 R145, RZ, RZ, R29 ;  /* 0x000000ffff917224 */ /* 0x000fc400078e001d */
[----:B------:R-:W1:Y:S01]  /*13540*/  LDSM.16.MT88.4 R28, [R216+0xb400] ;  /* 0x00b40000d81c783b */ /* 0x000e620000004200 */
[----:B------:R-:W-:Y:S01]  /*13550*/  HMMA.16816.F32.BF16 R184, R8, R14, R136 ;  /* 0x0000000e08b8723c */ /* 0x000fe20000041888 */
[-C--:B------:R-:W-:Y:S01]  /*13560*/  LOP3.LUT R12, R37, R2.reuse, R209, 0x96, !PT ;  /* 0x00000002250c7212 */ /* 0x080fe200078e96d1 */
[----:B------:R-:W-:Y:S02]  /*13570*/  IMAD.MOV.U32 R133, RZ, RZ, R76 ;  /* 0x000000ffff857224 */ /* 0x000fe400078e004c */
[----:B------:R-:W-:Y:S02]  /*13580*/  IMAD.MOV.U32 R132, RZ, RZ, R77 ;  /* 0x000000ffff847224 */ /* 0x000fe400078e004d */
[----:B------:R-:W-:Y:S01]  /*13590*/  IMAD.MOV.U32 R131, RZ, RZ, R78 ;  /* 0x000000ffff837224 */ /* 0x000fe200078e004e */
[----:B------:R-:W-:Y:S01]  /*135a0*/  LOP3.LUT R14, R39, R2, R209, 0x96, !PT ;  /* 0x00000002270e7212 */ /* 0x000fe200078e96d1 */
[----:B------:R-:W-:Y:S01]  /*135b0*/  IMAD.MOV.U32 R130, RZ, RZ, R79 ;  /* 0x000000ffff827224 */ /* 0x000fe200078e004f */
[----:B---3--:R-:W-:Y:S01]  /*135c0*/  HMMA.16816.F32.BF16 R56, R4, R32, R56 ;  /* 0x000000200438723c */ /* 0x008fe20000041838 */
        /* <DEDUP_REMOVED lines=9> */
[----:B------:R-:W-:-:S03]  /*13660*/  IMAD.MOV.U32 R147, RZ, RZ, R71 ;  /* 0x000000ffff937224 */ /* 0x000fc600078e0047 */
[----:B------:R-:W-:Y:S01]  /*13670*/  HMMA.16816.F32.BF16 R68, R4, R22, R172 ;  /* 0x000000160444723c */ /* 0x000fe200000418ac */
[----:B------:R-:W-:-:S05]  /*13680*/  IMAD.WIDE.U32 R14, R14, -0x2daee0ad, RZ ;  /* 0xd2511f530e0e7825 */ /* 0x000fca00078e00ff */
[C---:B------:R-:W-:Y:S06]  /*13690*/  HMMA.16816.F32.BF16 R92, R4.reuse, R34, R92 ;  /* 0x00000022045c723c */ /* 0x040fec000004185c */
[C---:B-1----:R-:W-:Y:S06]  /*136a0*/  HMMA.16816.F32.BF16 R64, R4.reuse, R28, R64 ;  /* 0x0000001c0440723c */ /* 0x042fec0000041840 */
[----:B------:R-:W-:Y:S07]  /*136b0*/  HMMA.16816.F32.BF16 R60, R4, R30, R60 ;  /* 0x0000001e043c723c */ /* 0x000fee000004183c */
[----:B------:R-:W-:-:S03]  /*136c0*/  IMAD.WIDE.U32 R4, R0, -0x2daee0ad, RZ ;  /* 0xd2511f5300047825 */ /* 0x000fc600078e00ff */
[----:B------:R-:W-:Y:S01]  /*136d0*/  LOP3.LUT R6, R15, R4, R106, 0x96, !PT ;  /* 0x000000040f067212 */ /* 0x000fe200078e966a */
[----:B------:R-:W-:-:S04]  /*136e0*/  IMAD.WIDE.U32 R2, R3, -0x2daee0ad, RZ ;  /* 0xd2511f5303027825 */ /* 0x000fc800078e00ff */
[----:B------:R-:W-:Y:S01]  /*136f0*/  IMAD.WIDE.U32 R6, R6, -0x326172a9, RZ ;  /* 0xcd9e8d5706067825 */ /* 0x000fe200078e00ff */
[----:B------:R-:W-:-:S03]  /*13700*/  LOP3.LUT R3, R3, R40, R53, 0x96, !PT ;  /* 0x0000002803037212 */ /* 0x000fc600078e9635 */
[----:B------:R-:W-:-:S05]  /*13710*/  IMAD.WIDE.U32 R12, R12, -0x2daee0ad, RZ ;  /* 0xd2511f530c0c7825 */ /* 0x000fca00078e00ff */
[----:B------:R-:W-:Y:S01]  /*13720*/  LOP3.LUT R13, R13, R2, R106, 0x96, !PT ;  /* 0x000000020d0d7212 */ /* 0x000fe200078e966a */
[----:B------:R-:W-:-:S04]  /*13730*/  IMAD.WIDE.U32 R2, R3, -0x326172a9, RZ ;  /* 0xcd9e8d5703027825 */ /* 0x000fc800078e00ff */
[----:B------:R-:W-:Y:S02]  /*13740*/  IMAD.MOV.U32 R142, RZ, RZ, R48 ;  /* 0x000000ffff8e7224 */ /* 0x000fe400078e0030 */
[----:B------:R-:W-:Y:S02]  /*13750*/  IMAD.MOV.U32 R141, RZ, RZ, R49 ;  /* 0x000000ffff8d7224 */ /* 0x000fe400078e0031 */
[----:B------:R-:W-:Y:S01]  /*13760*/  IMAD.WIDE.U32 R48, R13, -0x326172a9, RZ ;  /* 0xcd9e8d570d307825 */ /* 0x000fe200078e00ff */
[----:B------:R-:W-:-:S04]  /*13770*/  LOP3.LUT R3, R3, R36, R107, 0x96, !PT ;  /* 0x0000002403037212 */ /* 0x000fc800078e966b */
[----:B------:R-:W-:Y:S01]  /*13780*/  LOP3.LUT R13, R49, R2, R211, 0x96, !PT ;  /* 0x00000002310d7212 */ /* 0x000fe200078e96d3 */
[----:B------:R-:W-:Y:S01]  /*13790*/  IMAD.WIDE.U32 R2, R3, -0x2daee0ad, RZ ;  /* 0xd2511f5303027825 */ /* 0x000fe200078e00ff */
[----:B------:R-:W-:Y:S07]  /*137a0*/  HMMA.16816.F32.BF16 R136, R8, R30, R44 ;  /* 0x0000001e0888723c */ /* 0x000fee000004182c */
[----:B------:R-:W-:-:S05]  /*137b0*/  IMAD.WIDE.U32 R46, R13, -0x2daee0ad, RZ ;  /* 0xd2511f530d2e7825 */ /* 0x000fca00078e00ff */
[----:B------:R-:W-:Y:S01]  /*137c0*/  LOP3.LUT R2, R47, R2, R145, 0x96, !PT ;  /* 0x000000022f027212 */ /* 0x000fe200078e9691 */
[----:B------:R-:W-:Y:S02]  /*137d0*/  IMAD.MOV.U32 R161, RZ, RZ, R146 ;  /* 0x000000ffffa17224 */ /* 0x000fe400078e0092 */
[----:B------:R-:W-:Y:S02]  /*137e0*/  IMAD.MOV.U32 R49, RZ, RZ, R147 ;  /* 0x000000ffff317224 */ /* 0x000fe400078e0093 */
[----:B------:R-:W-:Y:S02]  /*137f0*/  IMAD.MOV.U32 R146, RZ, RZ, R150 ;  /* 0x000000ffff927224 */ /* 0x000fe400078e0096 */
[----:B------:R-:W-:Y:S02]  /*13800*/  IMAD.MOV.U32 R147, RZ, RZ, R151 ;  /* 0x000000ffff937224 */ /* 0x000fe400078e0097 */
[----:B------:R-:W-:Y:S01]  /*13810*/  IMAD.MOV.U32 R150, RZ, RZ, R142 ;  /* 0x000000ffff967224 */ /* 0x000fe200078e008e */
[----:B------:R-:W-:Y:S01]  /*13820*/  HMMA.16816.F32.BF16 R120, R8, R18, R120 ;  /* 0x000000120878723c */ /* 0x000fe20000041878 */
[----:B------:R-:W-:Y:S01]  /*13830*/  IMAD.MOV.U32 R142, RZ, RZ, R128 ;  /* 0x000000ffff8e7224 */ /* 0x000fe200078e0080 */
[----:B------:R-:W-:Y:S01]  /*13840*/  LDSM.16.MT88.4 R16, [R218+0x9800] ;  /* 0x00980000da10783b */ /* 0x000fe20000004200 */
[----:B------:R-:W-:-:S03]  /*13850*/  IMAD.MOV.U32 R151, RZ, RZ, R131 ;  /* 0x000000ffff977224 */ /* 0x000fc600078e0083 */
[C---:B------:R-:W-:Y:S06]  /*13860*/  HMMA.16816.F32.BF16 R112, R8.reuse, R20, R112 ;  /* 0x000000140870723c */ /* 0x040fec0000041870 */
[----:B------:R-:W-:Y:S01]  /*13870*/  HMMA.16816.F32.BF16 R176, R8, R22, R168 ;  /* 0x0000001608b0723c */ /* 0x000fe200000418a8 */
[----:B--2---:R-:W-:-:S05]  /*13880*/  LOP3.LUT R0, R5, R52, R53, 0x96, !PT ;  /* 0x0000003405007212 */ /* 0x004fca00078e9635 */
[C---:B------:R-:W-:Y:S06]  /*13890*/  HMMA.16816.F32.BF16 R152, R8.reuse, R28, R152 ;  /* 0x0000001c0898723c */ /* 0x040fec0000041898 */
[----:B------:R-:W-:Y:S01]  /*138a0*/  HMMA.16816.F32.BF16 R124, R8, R32, R124 ;  /* 0x00000020087c723c */ /* 0x000fe2000004187c */
[----:B------:R-:W-:Y:S01]  /*138b0*/  IMAD.WIDE.U32 R4, R0, -0x326172a9, RZ ;  /* 0xcd9e8d5700047825 */ /* 0x000fe200078e00ff */
[----:B------:R-:W1:Y:S04]  /*138c0*/  LDSM.16.MT88.4 R28, [R216+0x9800] ;  /* 0x00980000d81c783b */ /* 0x000e680000004200 */
[----:B------:R-:W-:Y:S01]  /*138d0*/  LOP3.LUT R0, R5, R38, R107, 0x96, !PT ;  /* 0x0000002605007212 */ /* 0x000fe200078e966b */
[----:B------:R-:W-:Y:S01]  /*138e0*/  IMAD.MOV.U32 R47, RZ, RZ, R149 ;  /* 0x000000ffff2f7224 */ /* 0x000fe200078e0095 */
[----:B------:R-:W-:Y:S01]  /*138f0*/  LOP3.LUT R15, R7, R4, R211, 0x96, !PT ;  /* 0x00000004070f7212 */ /* 0x000fe200078e96d3 */
[----:B------:R-:W2:Y:S02]  /*13900*/  LDSM.16.MT88.4 R20, [R216+0xa800] ;  /* 0x00a80000d814783b */ /* 0x000ea40000004200 */
[----:B------:R-:W-:-:S04]  /*13910*/  IMAD.WIDE.U32 R4, R0, -0x2daee0ad, RZ ;  /* 0xd2511f5300047825 */ /* 0x000fc800078e00ff */
[----:B------:R-:W-:Y:S01]  /*13920*/  FFMA.FTZ R0, R204, UR19, -R25 ;  /* 0x00000013cc007c23 */ /* 0x000fe20008010819 */
[----:B------:R-:W-:Y:S03]  /*13930*/  LDSM.16.MT88.4 R36, [R216+0xb800] ;  /* 0x00b80000d824783b */ /* 0x000fe60000004200 */
[----:B------:R3:W-:Y:S01]  /*13940*/  MUFU.EX2 R192, R0 ;  /* 0x0000000000c07308 */ /* 0x0007e20000000800 */
[----:B------:R-:W-:Y:S01]  /*13950*/  IMAD.WIDE.U32 R52, R15, -0x2daee0ad, RZ ;  /* 0xd2511f530f347825 */ /* 0x000fe200078e00ff */
[----:B------:R-:W-:-:S03]  /*13960*/  LOP3.LUT R7, R3, R12, R100, 0x96, !PT ;  /* 0x0000000c03077212 */ /* 0x000fc600078e9664 */
[----:B---3--:R-:W-:-:S04]  /*13970*/  FFMA.FTZ R0, R203, UR19, -R25 ;  /* 0x00000013cb007c23 */ /* 0x008fc80008010819 */
[----:B------:R3:W-:Y:S01]  /*13980*/  MUFU.EX2 R193, R0 ;  /* 0x0000000000c17308 */ /* 0x0007e20000000800 */
[----:B------:R-:W-:Y:S02]  /*13990*/  LOP3.LUT R3, R53, R4, R145, 0x96, !PT ;  /* 0x0000000435037212 */ /* 0x000fe400078e9691 */
[----:B------:R-:W-:Y:S01]  /*139a0*/  LOP3.LUT R5, R5, R14, R100, 0x96, !PT ;  /* 0x0000000e05057212 */ /* 0x000fe200078e9664 */
[----:B---3--:R-:W-:-:S04]  /*139b0*/  FFMA.FTZ R0, R202, UR19, -R25 ;  /* 0x00000013ca007c23 */ /* 0x008fc80008010819 */
[----:B------:R3:W-:Y:S01]  /*139c0*/  MUFU.EX2 R195, R0 ;  /* 0x0000000000c37308 */ /* 0x0007e20000000800 */
[----:B------:R-:W-:-:S04]  /*139d0*/  IMAD.WIDE.U32 R12, R3, -0x326172a9, RZ ;  /* 0xcd9e8d57030c7825 */ /* 0x000fc800078e00ff */
[----:B------:R-:W-:-:S04]  /*139e0*/  IMAD.WIDE.U32 R44, R7, -0x326172a9, RZ ;  /* 0xcd9e8d57072c7825 */ /* 0x000fc800078e00ff */
[----:B---3--:R-:W-:-:S04]  /*139f0*/  FFMA.FTZ R0, R105, UR19, -R25 ;  /* 0x0000001369007c23 */ /* 0x008fc80008010819 */
[----:B------:R3:W4:Y:S01]  /*13a00*/  MUFU.EX2 R194, R0 ;  /* 0x0000000000c27308 */ /* 0x0007220000000800 */
[----:B------:R-:W-:-:S04]  /*13a10*/  IMAD.WIDE.U32 R2, R2, -0x326172a9, RZ ;  /* 0xcd9e8d5702027825 */ /* 0x000fc800078e00ff */
[----:B------:R-:W-:-:S04]  /*13a20*/  IMAD.WIDE.U32 R4, R5, -0x326172a9, RZ ;  /* 0xcd9e8d5705047825 */ /* 0x000fc800078e00ff */
[----:B---3--:R-:W-:-:S04]  /*13a30*/  FFMA.FTZ R0, R205, UR19, -R26 ;  /* 0x00000013cd007c23 */ /* 0x008fc8000801081a */
[----:B------:R3:W-:Y:S01]  /*13a40*/  MUFU.EX2 R107, R0 ;  /* 0x00000000006b7308 */ /* 0x0007e20000000800 */
[----:B------:R-:W-:Y:S01]  /*13a50*/  IMAD.MOV.U32 R15, RZ, RZ, R209 ;  /* 0x000000ffff0f7224 */ /* 0x000fe200078e00d1 */
[----:B------:R-:W-:Y:S01]  /*13a60*/  LOP3.LUT R156, R5, R6, R164, 0x96, !PT ;  /* 0x00000006059c7212 */ /* 0x000fe200078e96a4 */
[----:B------:R-:W-:Y:S01]  /*13a70*/  IMAD.MOV.U32 R209, RZ, RZ, R206 ;  /* 0x000000ffffd17224 */ /* 0x000fe200078e00ce */
[----:B------:R-:W-:Y:S01]  /*13a80*/  LOP3.LUT R14, R13, R4, R43, 0x96, !PT ;  /* 0x000000040d0e7212 */ /* 0x000fe200078e962b */
[--C-:B------:R-:W-:Y:S01]  /*13a90*/  FFMA.FTZ R5, R207, UR19, -R26.reuse ;  /* 0x00000013cf057c23 */ /* 0x100fe2000801081a */
[----:B------:R-:W-:Y:S02]  /*13aa0*/  IMAD.MOV.U32 R206, RZ, RZ, R143 ;  /* 0x000000ffffce7224 */ /* 0x000fe400078e008f */
[----:B---3--:R-:W-:-:S04]  /*13ab0*/  FFMA.FTZ R0, R208, UR19, -R26 ;  /* 0x00000013d0007c23 */ /* 0x008fc8000801081a */
[----:B------:R3:W1:Y:S01]  /*13ac0*/  MUFU.EX2 R106, R0 ;  /* 0x00000000006a7308 */ /* 0x0006620000000800 */
[----:B------:R-:W-:Y:S01]  /*13ad0*/  IMAD.MOV.U32 R143, RZ, RZ, R129 ;  /* 0x000000ffff8f7224 */ /* 0x000fe200078e0081 */
[----:B------:R-:W-:-:S06]  /*13ae0*/  SHF.R.U32.HI R6, RZ, 0x10, R2 ;  /* 0x00000010ff067819 */ /* 0x000fcc0000011602 */
[----:B------:R2:W-:Y:S01]  /*13af0*/  MUFU.EX2 R105, R5 ;  /* 0x0000000500697308 */ /* 0x0005e20000000800 */
[----:B---3--:R-:W-:Y:S01]  /*13b00*/  LOP3.LUT R0, R3, R44, R43, 0x96, !PT ;  /* 0x0000002c03007212 */ /* 0x008fe200078e962b */
[----:B------:R-:W-:-:S03]  /*13b10*/  IMAD.MOV.U32 R44, RZ, RZ, R130 ;  /* 0x000000ffff2c7224 */ /* 0x000fc600078e0082 */
[C---:B------:R-:W-:Y:S01]  /*13b20*/  LOP3.LUT R4, R0.reuse, 0xffff, RZ, 0xc0, !PT ;  /* 0x0000ffff00047812 */ /* 0x040fe200078ec0ff */
[----:B------:R-:W-:Y:S01]  /*13b30*/  HMMA.16816.F32.BF16 R128, R8, R34, R116 ;  /* 0x000000220880723c */ /* 0x000fe20000041874 */
[----:B------:R-:W-:Y:S01]  /*13b40*/  IMAD.MOV.U32 R53, RZ, RZ, R148 ;  /* 0x000000ffff357224 */ /* 0x000fe200078e0094 */
[----:B------:R-:W3:Y:S01]  /*13b50*/  LDSM.16.MT88.4 R32, [R218+0xa800] ;  /* 0x00a80000da20783b */ /* 0x000ee20000004200 */
[----:B--2---:R-:W-:-:S04]  /*13b60*/  LOP3.LUT R5, R0, 0xff, RZ, 0xc0, !PT ;  /* 0x000000ff00057812 */ /* 0x004fc800078ec0ff */
[----:B------:R-:W-:Y:S02]  /*13b70*/  LOP3.LUT R8, R2, 0xffff, RZ, 0xc0, !PT ;  /* 0x0000ffff02087812 */ /* 0x000fe400078ec0ff */
[----:B------:R-:W-:Y:S01]  /*13b80*/  SHF.R.U32.HI R3, RZ, 0x8, R4 ;  /* 0x00000008ff037819 */ /* 0x000fe20000011604 */
[----:B------:R-:W-:Y:S01]  /*13b90*/  FFMA.FTZ R4, R210, UR19, -R26 ;  /* 0x00000013d2047c23 */ /* 0x000fe2000801081a */
[----:B------:R-:W-:Y:S02]  /*13ba0*/  LOP3.LUT R10, R2, 0xff, RZ, 0xc0, !PT ;  /* 0x000000ff020a7812 */ /* 0x000fe400078ec0ff */
[----:B------:R-:W-:Y:S01]  /*13bb0*/  SHF.R.U32.HI R9, RZ, 0x18, R2 ;  /* 0x00000018ff097819 */ /* 0x000fe20000011602 */
[----:B------:R2:W1:Y:S01]  /*13bc0*/  MUFU.EX2 R100, R4 ;  /* 0x0000000400647308 */ /* 0x0004620000000800 */
[----:B------:R-:W-:Y:S02]  /*13bd0*/  PRMT R2, R5, 0x5410, R3 ;  /* 0x0000541005027816 */ /* 0x000fe40000000003 */
[----:B------:R-:W-:Y:S01]  /*13be0*/  SHF.R.U32.HI R3, RZ, 0x10, R0 ;  /* 0x00000010ff037819 */ /* 0x000fe20000011600 */
[----:B------:R-:W-:-:S02]  /*13bf0*/  IMAD.MOV.U32 R148, RZ, RZ, R140 ;  /* 0x000000ffff947224 */ /* 0x000fc400078e008c */
[----:B------:R-:W-:Y:S01]  /*13c00*/  IMAD.MOV.U32 R11, RZ, RZ, R198 ;  /* 0x000000ffff0b7224 */ /* 0x000fe200078e00c6 */
[----:B------:R-:W-:Y:S01]  /*13c10*/  LOP3.LUT R5, R3, 0xff, RZ, 0xc0, !PT ;  /* 0x000000ff03057812 */ /* 0x000fe200078ec0ff */
[----:B------:R-:W-:Y:S02]  /*13c20*/  IMAD.MOV.U32 R140, RZ, RZ, R200 ;  /* 0x000000ffff8c7224 */ /* 0x000fe400078e00c8 */
[----:B------:R-:W-:Y:S02]  /*13c30*/  IMAD.MOV.U32 R200, RZ, RZ, R135 ;  /* 0x000000ffffc87224 */ /* 0x000fe400078e0087 */
[----:B------:R-:W3:Y:S01]  /*13c40*/  LDL.LU R135, [R1+0x34] ;  /* 0x0000340001877983 */ /* 0x000ee20000300800 */
[----:B--2---:R-:W-:-:S04]  /*13c50*/  SHF.R.U32.HI R4, RZ, 0x8, R8 ;  /* 0x00000008ff047819 */ /* 0x004fc80000011608 */
[----:B------:R-:W-:Y:S01]  /*13c60*/  PRMT R3, R10, 0x5410, R4 ;  /* 0x000054100a037816 */ /* 0x000fe20000000004 */
[----:B------:R-:W-:Y:S02]  /*13c70*/  IMAD.MOV.U32 R10, RZ, RZ, R42 ;  /* 0x000000ffff0a7224 */ /* 0x000fe400078e002a */
[----:B------:R-:W-:Y:S01]  /*13c80*/  IMAD.MOV.U32 R149, RZ, RZ, R141 ;  /* 0x000000ffff957224 */ /* 0x000fe200078e008d */
[----:B------:R-:W2:Y:S01]  /*13c90*/  LDSM.16.MT88.4 R40, [R218+0xb800] ;  /* 0x00b80000da28783b */ /* 0x000ea20000004200 */
[----:B------:R-:W-:-:S03]  /*13ca0*/  FFMA.FTZ R50, R11, R50, R10 ;  /* 0x000000320b327223 */ /* 0x000fc6000001000a */
[----:B------:R-:W2:Y:S01]  /*13cb0*/  LDL.LU R11, [R1+0x28] ;  /* 0x00002800010b7983 */ /* 0x000ea20000300800 */
[----:B------:R-:W-:Y:S02]  /*13cc0*/  IMAD.MOV.U32 R141, RZ, RZ, R201 ;  /* 0x000000ffff8d7224 */ /* 0x000fe400078e00c9 */
[----:B------:R-:W-:Y:S02]  /*13cd0*/  IMAD.MOV.U32 R201, RZ, RZ, R231 ;  /* 0x000000ffffc97224 */ /* 0x000fe400078e00e7 */
[----:B------:R-:W1:Y:S01]  /*13ce0*/  LDC.U8 R231, c[0x0][0x388] ;  /* 0x0000e200ffe77b82 */ /* 0x000e620000000000 */
[----:B------:R-:W-:Y:S02]  /*13cf0*/  SHF.R.U32.HI R7, RZ, 0x18, R0 ;  /* 0x00000018ff077819 */ /* 0x000fe40000011600 */
[----:B------:R-:W-:Y:S02]  /*13d00*/  LOP3.LUT R6, R6, 0xff, RZ, 0xc0, !PT ;  /* 0x000000ff06067812 */ /* 0x000fe400078ec0ff */
[----:B------:R-:W-:-:S02]  /*13d10*/  PRMT R5, R5, 0x5410, R7 ;  /* 0x0000541005057816 */ /* 0x000fc40000000007 */
[----:B------:R-:W-:Y:S02]  /*13d20*/  PRMT R8, R6, 0x5410, R9 ;  /* 0x0000541006087816 */ /* 0x000fe40000000009 */
[----:B----4-:R-:W-:Y:S02]  /*13d30*/  F2FP.BF16.F32.PACK_AB R6, R194, R195 ;  /* 0x000000c3c206723e */ /* 0x010fe400000010ff */
[----:B-1----:R-:W-:-:S05]  /*13d40*/  PRMT R117, R231, 0x7054, R231 ;  /* 0x00007054e7757816 */ /* 0x002fca00000000e7 */
[--C-:B------:R-:W-:Y:S02]  /*13d50*/  HSET2.LE.AND R0, R2, R117.reuse, PT ;  /* 0x0000007502007233 */ /* 0x100fe40003803000 */
[----:B------:R-:W-:Y:S02]  /*13d60*/  F2FP.BF16.F32.PACK_AB R2, R193, R192 ;  /* 0x000000c0c102723e */ /* 0x000fe400000010ff */
[--C-:B------:R-:W-:Y:S02]  /*13d70*/  HSET2.LE.AND R3, R3, R117.reuse, PT ;  /* 0x0000007503037233 */ /* 0x100fe40003803000 */
[----:B------:R-:W-:Y:S02]  /*13d80*/  LOP3.LUT R4, R0, R2, RZ, 0xc0, !PT ;  /* 0x0000000200047212 */ /* 0x000fe400078ec0ff */
[--C-:B------:R-:W-:Y:S02]  /*13d90*/  HSET2.LE.AND R0, R5, R117.reuse, PT ;  /* 0x0000007505007233 */ /* 0x100fe40003803000 */
[----:B------:R-:W-:-:S02]  /*13da0*/  HSET2.LE.AND R7, R8, R117, PT ;  /* 0x0000007508077233 */ /* 0x000fc40003803000 */
[----:B------:R-:W-:Y:S02]  /*13db0*/  F2FP.BF16.F32.PACK_AB R2, R106, R107 ;  /* 0x0000006b6a02723e */ /* 0x000fe400000010ff */
[----:B------:R-:W-:Y:S02]  /*13dc0*/  F2FP.BF16.F32.PACK_AB R8, R100, R105 ;  /* 0x000000696408723e */ /* 0x000fe400000010ff */
[----:B------:R-:W-:Y:S02]  /*13dd0*/  LOP3.LUT R5, R0, R2, RZ, 0xc0, !PT ;  /* 0x0000000200057212 */ /* 0x000fe400078ec0ff */
[----:B------:R-:W-:Y:S02]  /*13de0*/  LOP3.LUT R6, R3, R6, RZ, 0xc0, !PT ;  /* 0x0000000603067212 */ /* 0x000fe400078ec0ff */
[----:B------:R-:W-:Y:S01]  /*13df0*/  LOP3.LUT R7, R7, R8, RZ, 0xc0, !PT ;  /* 0x0000000807077212 */ /* 0x000fe200078ec0ff */
[----:B------:R-:W-:Y:S01]  /*13e00*/  IMAD.MOV.U32 R118, RZ, RZ, R142 ;  /* 0x000000ffff767224 */ /* 0x000fe200078e008e */
[----:B------:R-:W-:Y:S01]  /*13e10*/  LOP3.LUT R0, R12, 0xffff, RZ, 0xc0, !PT ;  /* 0x0000ffff0c007812 */ /* 0x000fe200078ec0ff */
        /* <DEDUP_REMOVED lines=17> */
[----:B------:R-:W-:Y:S01]  /*13f30*/  IMAD.MOV.U32 R159, RZ, RZ, R197 ;  /* 0x000000ffff9f7224 */ /* 0x000fe200078e00c5 */
[----:B------:R-:W-:Y:S02]  /*13f40*/  SHF.R.U32.HI R0, RZ, 0x8, R0 ;  /* 0x00000008ff007819 */ /* 0x000fe40000011600 */
[C---:B------:R-:W-:Y:S06]  /*13f50*/  HMMA.16816.F32.BF16 R144, R4.reuse, R20, R80 ;  /* 0x000000140490723c */ /* 0x040fec0000041850 */
[C---:B------:R-:W-:Y:S06]  /*13f60*/  HMMA.16816.F32.BF16 R76, R4.reuse, R22, R76 ;  /* 0x00000016044c723c */ /* 0x040fec000004184c */
[C---:B---3--:R-:W-:Y:S06]  /*13f70*/  HMMA.16816.F32.BF16 R72, R4.reuse, R32, R72 ;  /* 0x000000200448723c */ /* 0x048fec0000041848 */
[C---:B------:R-:W-:Y:S06]  /*13f80*/  HMMA.16816.F32.BF16 R172, R4.reuse, R34, R68 ;  /* 0x0000002204ac723c */ /* 0x040fec0000041844 */
[C---:B------:R-:W-:Y:S06]  /*13f90*/  HMMA.16816.F32.BF16 R204, R4.reuse, R38, R60 ;  /* 0x0000002604cc723c */ /* 0x040fec000004183c */
[C---:B--2---:R-:W-:Y:S06]  /*13fa0*/  HMMA.16816.F32.BF16 R208, R4.reuse, R40, R56 ;  /* 0x0000002804d0723c */ /* 0x044fec0000041838 */
[----:B------:R-:W-:Y:S01]  /*13fb0*/  HMMA.16816.F32.BF16 R200, R4, R42, R92 ;  /* 0x0000002a04c8723c */ /* 0x000fe2000004185c */
[----:B------:R-:W-:Y:S01]  /*13fc0*/  SHF.R.U32.HI R3, RZ, 0x18, R12 ;  /* 0x00000018ff037819 */ /* 0x000fe2000001160c */
[----:B------:R-:W-:-:S02]  /*13fd0*/  IMAD.MOV.U32 R116, RZ, RZ, R135 ;  /* 0x000000ffff747224 */ /* 0x000fc400078e0087 */
[----:B------:R-:W-:Y:S02]  /*13fe0*/  IMAD.MOV.U32 R135, RZ, RZ, R196 ;  /* 0x000000ffff877224 */ /* 0x000fe400078e00c4 */
[----:B------:R-:W-:Y:S07]  /*13ff0*/  HMMA.16816.F32.BF16 R196, R4, R36, R64 ;  /* 0x0000002404c4723c */ /* 0x000fee0000041840 */
[----:B------:R-:W-:Y:S01]  /*14000*/  LOP3.LUT R5, R12, 0xff, RZ, 0xc0, !PT ;  /* 0x000000ff0c057812 */ /* 0x000fe200078ec0ff */
[----:B------:R-:W-:Y:S01]  /*14010*/  FFMA.FTZ R2, R11, UR19, -R24 ;  /* 0x000000130b027c23 */ /* 0x000fe20008010818 */
[----:B------:R-:W-:-:S02]  /*14020*/  IMAD.MOV.U32 R11, RZ, RZ, R116 ;  /* 0x000000ffff0b7224 */ /* 0x000fc400078e0074 */
[----:B------:R-:W-:Y:S01]  /*14030*/  IMAD.MOV.U32 R116, RZ, RZ, R118 ;  /* 0x000000ffff747224 */ /* 0x000fe200078e0076 */
[----:B------:R1:W-:Y:S01]  /*14040*/  MUFU.EX2 R65, R2 ;  /* 0x0000000200417308 */ /* 0x0003e20000000800 */
[----:B------:R-:W-:Y:S01]  /*14050*/  SHF.R.U32.HI R4, RZ, 0x10, R12 ;  /* 0x00000010ff047819 */ /* 0x000fe2000001160c */
[----:B------:R-:W-:Y:S01]  /*14060*/  IMAD.MOV.U32 R118, RZ, RZ, R119 ;  /* 0x000000ffff767224 */ /* 0x000fe200078e0077 */
[----:B------:R-:W-:Y:S01]  /*14070*/  PRMT R6, R5, 0x5410, R0 ;  /* 0x0000541005067816 */ /* 0x000fe20000000000 */
[----:B------:R-:W-:Y:S01]  /*14080*/  IMAD.MOV.U32 R119, RZ, RZ, R44 ;  /* 0x000000ffff777224 */ /* 0x000fe200078e002c */
[----:B------:R-:W-:Y:S01]  /*14090*/  LOP3.LUT R0, R4, 0xff, RZ, 0xc0, !PT ;  /* 0x000000ff04007812 */ /* 0x000fe200078ec0ff */
[----:B------:R-:W-:Y:S02]  /*140a0*/  IMAD.MOV.U32 R44, RZ, RZ, R53 ;  /* 0x000000ffff2c7224 */ /* 0x000fe400078e0035 */
[----:B------:R-:W-:Y:S02]  /*140b0*/  IMAD.MOV.U32 R53, RZ, RZ, R15 ;  /* 0x000000ffff357224 */ /* 0x000fe400078e000f */
[----:B------:R-:W-:-:S02]  /*140c0*/  IMAD.MOV.U32 R15, RZ, RZ, R49 ;  /* 0x000000ffff0f7224 */ /* 0x000fc400078e0031 */
[----:B-1----:R-:W-:Y:S01]  /*140d0*/  FFMA.FTZ R2, R11, UR19, -R24 ;  /* 0x000000130b027c23 */ /* 0x002fe20008010818 */
[----:B------:R-:W-:-:S03]  /*140e0*/  IMAD.MOV.U32 R11, RZ, RZ, R116 ;  /* 0x000000ffff0b7224 */ /* 0x000fc600078e0074 */
[----:B------:R1:W-:Y:S01]  /*140f0*/  MUFU.EX2 R64, R2 ;  /* 0x0000000200407308 */ /* 0x0003e20000000800 */
[----:B------:R-:W-:Y:S01]  /*14100*/  IMAD.MOV.U32 R116, RZ, RZ, R118 ;  /* 0x000000ffff747224 */ /* 0x000fe200078e0076 */
[----:B------:R-:W-:Y:S01]  /*14110*/  PRMT R7, R0, 0x5410, R3 ;  /* 0x0000541000077816 */ /* 0x000fe20000000003 */
[----:B------:R-:W-:Y:S02]  /*14120*/  IMAD.MOV.U32 R49, RZ, RZ, R161 ;  /* 0x000000ffff317224 */ /* 0x000fe400078e00a1 */
[----:B------:R-:W-:Y:S01]  /*14130*/  IMAD.MOV.U32 R118, RZ, RZ, R119 ;  /* 0x000000ffff767224 */ /* 0x000fe200078e0077 */
[----:B------:R-:W-:Y:S01]  /*14140*/  LOP3.LUT R0, R14, 0xffff, RZ, 0xc0, !PT ;  /* 0x0000ffff0e007812 */ /* 0x000fe200078ec0ff */
[----:B------:R-:W-:Y:S02]  /*14150*/  IMAD.MOV.U32 R161, RZ, RZ, R227 ;  /* 0x000000ffffa17224 */ /* 0x000fe400078e00e3 */
[----:B------:R-:W-:Y:S02]  /*14160*/  IMAD.MOV.U32 R119, RZ, RZ, R44 ;  /* 0x000000ffff777224 */ /* 0x000fe400078e002c */
[----:B-1----:R-:W-:Y:S01]  /*14170*/  FFMA.FTZ R2, R11, UR19, -R24 ;  /* 0x000000130b027c23 */ /* 0x002fe20008010818 */
[----:B------:R-:W-:Y:S01]  /*14180*/  IMAD.MOV.U32 R44, RZ, RZ, R53 ;  /* 0x000000ffff2c7224 */ /* 0x000fe200078e0035 */
[----:B------:R-:W-:Y:S01]  /*14190*/  SHF.R.U32.HI R3, RZ, 0x8, R0 ;  /* 0x00000008ff037819 */ /* 0x000fe20000011600 */
[----:B------:R-:W-:Y:S01]  /*141a0*/  IMAD.MOV.U32 R53, RZ, RZ, R15 ;  /* 0x000000ffff357224 */ /* 0x000fe200078e000f */
[----:B------:R1:W-:Y:S01]  /*141b0*/  MUFU.EX2 R63, R2 ;  /* 0x00000002003f7308 */ /* 0x0003e20000000800 */
[----:B------:R-:W-:Y:S01]  /*141c0*/  IMAD.MOV.U32 R15, RZ, RZ, R49 ;  /* 0x000000ffff0f7224 */ /* 0x000fe200078e0031 */
[----:B------:R2:W5:Y:S01]  /*141d0*/  LDL.LU R227, [R1+0xe4] ;  /* 0x0000e40001e37983 */ /* 0x0005620000300800 */
[----:B------:R-:W-:-:S02]  /*141e0*/  IMAD.MOV.U32 R11, RZ, RZ, R116 ;  /* 0x000000ffff0b7224 */ /* 0x000fc400078e0074 */
[----:B------:R-:W-:Y:S02]  /*141f0*/  IMAD.MOV.U32 R49, RZ, RZ, R161 ;  /* 0x000000ffff317224 */ /* 0x000fe400078e00a1 */
[----:B------:R-:W-:Y:S02]  /*14200*/  IMAD.MOV.U32 R116, RZ, RZ, R118 ;  /* 0x000000ffff747224 */ /* 0x000fe400078e0076 */
[----:B------:R-:W-:Y:S02]  /*14210*/  IMAD.MOV.U32 R161, RZ, RZ, R158 ;  /* 0x000000ffffa17224 */ /* 0x000fe400078e009e */
[----:B------:R-:W-:Y:S02]  /*14220*/  IMAD.MOV.U32 R118, RZ, RZ, R119 ;  /* 0x000000ffff767224 */ /* 0x000fe400078e0077 */
[----:B------:R-:W-:Y:S01]  /*14230*/  IMAD.MOV.U32 R119, RZ, RZ, R44 ;  /* 0x000000ffff777224 */ /* 0x000fe200078e002c */
[----:B-1----:R-:W-:Y:S01]  /*14240*/  SHF.R.U32.HI R2, RZ, 0x10, R14 ;  /* 0x00000010ff027819 */ /* 0x002fe2000001160e */
[----:B------:R-:W-:-:S03]  /*14250*/  IMAD.MOV.U32 R44, RZ, RZ, R53 ;  /* 0x000000ffff2c7224 */ /* 0x000fc600078e0035 */
[----:B------:R-:W-:Y:S01]  /*14260*/  LOP3.LUT R0, R2, 0xff, RZ, 0xc0, !PT ;  /* 0x000000ff02007812 */ /* 0x000fe200078ec0ff */
[----:B------:R-:W-:Y:S01]  /*14270*/  FFMA.FTZ R2, R11, UR19, -R24 ;  /* 0x000000130b027c23 */ /* 0x000fe20008010818 */
        /* <DEDUP_REMOVED lines=9> */
[----:B------:R-:W-:Y:S01]  /*14310*/  IMAD.MOV.U32 R49, RZ, RZ, R148 ;  /* 0x000000ffff317224 */ /* 0x000fe200078e0094 */
[----:B------:R2:W5:Y:S01]  /*14320*/  LDL.LU R228, [R1+0xe0] ;  /* 0x0000e00001e47983 */ /* 0x0005620000300800 */
[----:B------:R-:W-:-:S02]  /*14330*/  IMAD.MOV.U32 R161, RZ, RZ, R225 ;  /* 0x000000ffffa17224 */ /* 0x000fc400078e00e1 */
[----:B------:R-:W-:Y:S01]  /*14340*/  IMAD.MOV.U32 R148, RZ, RZ, R149 ;  /* 0x000000ffff947224 */ /* 0x000fe200078e0095 */
[----:B------:R2:W5:Y:S01]  /*14350*/  LDL.LU R225, [R1+0xdc] ;  /* 0x0000dc0001e17983 */ /* 0x0005620000300800 */
[----:B------:R-:W-:-:S03]  /*14360*/  IMAD.MOV.U32 R149, RZ, RZ, R150 ;  /* 0x000000ffff957224 */ /* 0x000fc600078e0096 */
[----:B------:R-:W3:Y:S01]  /*14370*/  LDL.LU R150, [R1+0x74] ;  /* 0x0000740001967983 */ /* 0x000ee20000300800 */
[----:B------:R-:W-:Y:S02]  /*14380*/  LOP3.LUT R5, R14, 0xff, RZ, 0xc0, !PT ;  /* 0x000000ff0e057812 */ /* 0x000fe400078ec0ff */
[----:B------:R-:W-:Y:S02]  /*14390*/  SHF.R.U32.HI R4, RZ, 0x18, R14 ;  /* 0x00000018ff047819 */ /* 0x000fe4000001160e */
[----:B------:R-:W-:Y:S02]  /*143a0*/  PRMT R5, R5, 0x5410, R3 ;  /* 0x0000541005057816 */ /* 0x000fe40000000003 */
[----:B------:R-:W-:Y:S01]  /*143b0*/  PRMT R3, R0, 0x5410, R4 ;  /* 0x0000541000037816 */ /* 0x000fe20000000004 */
[----:B------:R-:W-:Y:S01]  /*143c0*/  FFMA.FTZ R0, R11, UR19, -R27 ;  /* 0x000000130b007c23 */ /* 0x000fe2000801081b */
[----:B------:R-:W-:Y:S02]  /*143d0*/  IMAD.MOV.U32 R11, RZ, RZ, R116 ;  /* 0x000000ffff0b7224 */ /* 0x000fe400078e0074 */
[----:B------:R-:W-:-:S02]  /*143e0*/  IMAD.MOV.U32 R116, RZ, RZ, R118 ;  /* 0x000000ffff747224 */ /* 0x000fc400078e0076 */
[----:B------:R-:W-:Y:S02]  /*143f0*/  IMAD.MOV.U32 R118, RZ, RZ, R119 ;  /* 0x000000ffff767224 */ /* 0x000fe400078e0077 */
[----:B------:R-:W-:Y:S02]  /*14400*/  IMAD.MOV.U32 R119, RZ, RZ, R44 ;  /* 0x000000ffff777224 */ /* 0x000fe400078e002c */
[----:B------:R-:W-:Y:S01]  /*14410*/  IMAD.MOV.U32 R10, RZ, RZ, R116 ;  /* 0x000000ffff0a7224 */ /* 0x000fe200078e0074 */
[----:B------:R-:W4:Y:S01]  /*14420*/  LDL.LU R44, [R1+0x24] ;  /* 0x00002400012c7983 */ /* 0x000f220000300800 */
        /* <DEDUP_REMOVED lines=15> */
[----:B------:R-:W-:Y:S01]  /*14520*/  IMAD.MOV.U32 R87, RZ, RZ, R9 ;  /* 0x000000ffff577224 */ /* 0x000fe200078e0009 */
[----:B------:R-:W1:Y:S01]  /*14530*/  MUFU.EX2 R62, R2 ;  /* 0x00000002003e7308 */ /* 0x000e620000000800 */
[----:B------:R-:W-:Y:S02]  /*14540*/  IMAD.MOV.U32 R9, RZ, RZ, R220 ;  /* 0x000000ffff097224 */ /* 0x000fe400078e00dc */
[----:B---3--:R-:W-:Y:S02]  /*14550*/  IMAD.MOV.U32 R149, RZ, RZ, R150 ;  /* 0x000000ffff957224 */ /* 0x008fe400078e0096 */
[----:B------:R-:W-:Y:S02]  /*14560*/  IMAD.MOV.U32 R150, RZ, RZ, R151 ;  /* 0x000000ffff967224 */ /* 0x000fe400078e0097 */
[----:B------:R-:W-:Y:S02]  /*14570*/  IMAD.MOV.U32 R151, RZ, RZ, R132 ;  /* 0x000000ffff977224 */ /* 0x000fe400078e0084 */
[----:B------:R-:W-:-:S02]  /*14580*/  IMAD.MOV.U32 R132, RZ, RZ, R133 ;  /* 0x000000ffff847224 */ /* 0x000fc400078e0085 */
[----:B------:R-:W3:Y:S01]  /*14590*/  LDL.LU R133, [R1+0x70] ;  /* 0x0000700001857983 */ /* 0x000ee20000300800 */
[----:B------:R2:W-:Y:S01]  /*145a0*/  MUFU.EX2 R60, R0 ;  /* 0x00000000003c7308 */ /* 0x0005e20000000800 */
[----:B------:R-:W-:Y:S02]  /*145b0*/  IMAD.MOV.U32 R85, RZ, RZ, R9 ;  /* 0x000000ffff557224 */ /* 0x000fe400078e0009 */
[----:B------:R-:W-:Y:S02]  /*145c0*/  IMAD.MOV.U32 R118, RZ, RZ, R119 ;  /* 0x000000ffff767224 */ /* 0x000fe400078e0077 */
[----:B------:R-:W-:Y:S02]  /*145d0*/  IMAD.MOV.U32 R84, RZ, RZ, R85 ;  /* 0x000000ffff547224 */ /* 0x000fe400078e0055 */
[----:B------:R-:W-:Y:S02]  /*145e0*/  IMAD.MOV.U32 R116, RZ, RZ, R118 ;  /* 0x000000ffff747224 */ /* 0x000fe400078e0076 */
[----:B--2---:R-:W-:-:S04]  /*145f0*/  FFMA.FTZ R0, R222, UR19, -R27 ;  /* 0x00000013de007c23 */ /* 0x004fc8000801081b */
[----:B------:R2:W4:Y:S01]  /*14600*/  MUFU.EX2 R61, R0 ;  /* 0x00000000003d7308 */ /* 0x0005220000000800 */
[----:B------:R-:W-:-:S07]  /*14610*/  FFMA.FTZ R2, R116, UR19, -R27 ;  /* 0x0000001374027c23 */ /* 0x000fce000801081b */
[----:B------:R1:W-:Y:S01]  /*14620*/  MUFU.EX2 R59, R2 ;  /* 0x00000002003b7308 */ /* 0x0003e20000000800 */
[----:B--2---:R-:W-:-:S07]  /*14630*/  FFMA.FTZ R0, R84, UR19, -R27 ;  /* 0x0000001354007c23 */ /* 0x004fce000801081b */
[----:B------:R2:W4:Y:S01]  /*14640*/  MUFU.EX2 R58, R0 ;  /* 0x00000000003a7308 */ /* 0x0005220000000800 */
[----:B-1----:R-:W-:Y:S02]  /*14650*/  F2FP.BF16.F32.PACK_AB R2, R62, R63 ;  /* 0x0000003f3e02723e */ /* 0x002fe400000010ff */
[----:B--2---:R-:W-:-:S05]  /*14660*/  HSET2.LE.AND R0, R6, R117, PT ;  /* 0x0000007506007233 */ /* 0x004fca0003803000 */
        /* <DEDUP_REMOVED lines=8> */
[----:B------:R-:W-:-:S04]  /*146f0*/  F2FP.BF16.F32.PACK_AB R2, R59, R58 ;  /* 0x0000003a3b02723e */ /* 0x000fc800000010ff */
[----:B------:R-:W-:Y:S02]  /*14700*/  LOP3.LUT R5, R0, R2, RZ, 0xc0, !PT ;  /* 0x0000000200057212 */ /* 0x000fe400078ec0ff */
[----:B------:R-:W-:Y:S01]  /*14710*/  LOP3.LUT R2, R45, R48, R164, 0x96, !PT ;  /* 0x000000302d027212 */ /* 0x000fe200078e96a4 */
[----:B------:R-:W-:-:S04]  /*14720*/  FFMA.FTZ R8, R8, UR19, -R25 ;  /* 0x0000001308087c23 */ /* 0x000fc80008010819 */
[----:B------:R-:W-:-:S04]  /*14730*/  IMAD.WIDE.U32 R2, R2, -0x2daee0ad, RZ ;  /* 0xd2511f5302027825 */ /* 0x000fc800078e00ff */
[----:B------:R-:W-:Y:S01]  /*14740*/  FFMA.FTZ R9, R219, UR19, -R25 ;  /* 0x00000013db097c23 */ /* 0x000fe20008010819 */
[----:B------:R-:W-:Y:S01]  /*14750*/  IMAD.MOV.U32 R85, RZ, RZ, R11 ;  /* 0x000000ffff557224 */ /* 0x000fe200078e000b */
[----:B------:R-:W-:Y:S01]  /*14760*/  LOP3.LUT R0, R2, 0xffff, RZ, 0xc0, !PT ;  /* 0x0000ffff02007812 */ /* 0x000fe200078ec0ff */
[--C-:B------:R-:W-:Y:S01]  /*14770*/  FFMA.FTZ R10, R221, UR19, -R25.reuse ;  /* 0x00000013dd0a7c23 */ /* 0x100fe20008010819 */
[--C-:B------:R-:W-:Y:S01]  /*14780*/  FFMA.FTZ R14, R86, UR19, -R26.reuse ;  /* 0x00000013560e7c23 */ /* 0x100fe2000801081a */
[----:B------:R-:W-:Y:S01]  /*14790*/  FFMA.FTZ R12, R85, UR19, -R26 ;  /* 0x00000013550c7c23 */ /* 0x000fe2000801081a */
[----:B------:R1:W-:Y:S01]  /*147a0*/  MUFU.EX2 R57, R8 ;  /* 0x0000000800397308 */ /* 0x0003e20000000800 */
[----:B------:R-:W-:Y:S02]  /*147b0*/  IMAD.MOV.U32 R81, RZ, RZ, R132 ;  /* 0x000000ffff517224 */ /* 0x000fe400078e0084 */
[----:B------:R-:W-:Y:S01]  /*147c0*/  FFMA.FTZ R11, R217, UR19, -R25 ;  /* 0x00000013d90b7c23 */ /* 0x000fe20008010819 */
[----:B------:R-:W-:-:S02]  /*147d0*/  IMAD.MOV.U32 R67, RZ, RZ, R134 ;  /* 0x000000ffff437224 */ /* 0x000fc400078e0086 */
[----:B------:R-:W-:Y:S02]  /*147e0*/  IMAD.MOV.U32 R66, RZ, RZ, R135 ;  /* 0x000000ffff427224 */ /* 0x000fe400078e0087 */
[----:B------:R-:W-:Y:S01]  /*147f0*/  IMAD.MOV.U32 R95, RZ, RZ, R165 ;  /* 0x000000ffff5f7224 */ /* 0x000fe200078e00a5 */
[----:B------:R2:W-:Y:S01]  /*14800*/  MUFU.EX2 R48, R9 ;  /* 0x0000000900307308 */ /* 0x0005e20000000800 */
[----:B------:R-:W-:Y:S02]  /*14810*/  IMAD.MOV.U32 R94, RZ, RZ, R166 ;  /* 0x000000ffff5e7224 */ /* 0x000fe400078e00a6 */
[----:B------:R-:W-:Y:S02]  /*14820*/  IMAD.MOV.U32 R93, RZ, RZ, R167 ;  /* 0x000000ffff5d7224 */ /* 0x000fe400078e00a7 */
[----:B------:R-:W-:Y:S01]  /*14830*/  HMMA.16816.F32.BF16 R164, R4, R32, R112 ;  /* 0x0000002004a4723c */ /* 0x000fe20000041870 */
[----:B-1----:R-:W-:Y:S02]  /*14840*/  SHF.R.U32.HI R8, RZ, 0x8, R0 ;  /* 0x00000008ff087819 */ /* 0x002fe40000011600 */
[----:B------:R-:W-:Y:S01]  /*14850*/  LOP3.LUT R0, R3, R46, R246, 0x96, !PT ;  /* 0x0000002e03007212 */ /* 0x000fe200078e96f6 */
[----:B------:R1:W4:Y:S01]  /*14860*/  MUFU.EX2 R56, R10 ;  /* 0x0000000a00387308 */ /* 0x0003220000000800 */
[----:B--2---:R-:W-:-:S07]  /*14870*/  LOP3.LUT R9, R2, 0xff, RZ, 0xc0, !PT ;  /* 0x000000ff02097812 */ /* 0x004fce00078ec0ff */
[----:B------:R2:W-:Y:S01]  /*14880*/  MUFU.EX2 R32, R12 ;  /* 0x0000000c00207308 */ /* 0x0005e20000000800 */
[----:B------:R-:W-:Y:S02]  /*14890*/  PRMT R13, R9, 0x5410, R8 ;  /* 0x00005410090d7816 */ /* 0x000fe40000000008 */
[--C-:B------:R-:W-:Y:S02]  /*148a0*/  SHF.R.U32.HI R3, RZ, 0x10, R0.reuse ;  /* 0x00000010ff037819 */ /* 0x100fe40000011600 */
[----:B------:R-:W-:Y:S02]  /*148b0*/  SHF.R.U32.HI R9, RZ, 0x18, R0 ;  /* 0x00000018ff097819 */ /* 0x000fe40000011600 */
[--C-:B-1----:R-:W-:Y:S01]  /*148c0*/  SHF.R.U32.HI R10, RZ, 0x10, R2.reuse ;  /* 0x00000010ff0a7819 */ /* 0x102fe20000011602 */
[----:B------:R1:W4:Y:S01]  /*148d0*/  MUFU.EX2 R45, R11 ;  /* 0x0000000b002d7308 */ /* 0x0003220000000800 */
[----:B------:R-:W-:Y:S01]  /*148e0*/  IMAD.MOV.U32 R119, RZ, RZ, R53 ;  /* 0x000000ffff777224 */ /* 0x000fe200078e0035 */
[----:B--2---:R-:W-:-:S02]  /*148f0*/  SHF.R.U32.HI R12, RZ, 0x18, R2 ;  /* 0x00000018ff0c7819 */ /* 0x004fc40000011602 */
[----:B------:R-:W-:Y:S01]  /*14900*/  LOP3.LUT R2, R0, 0xffff, RZ, 0xc0, !PT ;  /* 0x0000ffff00027812 */ /* 0x000fe200078ec0ff */
[----:B------:R-:W-:-:S03]  /*14910*/  IMAD.MOV.U32 R53, RZ, RZ, R49 ;  /* 0x000000ffff357224 */ /* 0x000fc600078e0031 */
[----:B------:R-:W-:Y:S02]  /*14920*/  SHF.R.U32.HI R8, RZ, 0x8, R2 ;  /* 0x00000008ff087819 */ /* 0x000fe40000011602 */
[----:B-1----:R-:W-:Y:S02]  /*14930*/  LOP3.LUT R11, R0, 0xff, RZ, 0xc0, !PT ;  /* 0x000000ff000b7812 */ /* 0x002fe400078ec0ff */
[----:B------:R-:W-:Y:S02]  /*14940*/  LOP3.LUT R0, R10, 0xff, RZ, 0xc0, !PT ;  /* 0x000000ff0a007812 */ /* 0x000fe400078ec0ff */
[----:B------:R-:W-:Y:S02]  /*14950*/  LOP3.LUT R2, R3, 0xff, RZ, 0xc0, !PT ;  /* 0x000000ff03027812 */ /* 0x000fe400078ec0ff */
[----:B------:R-:W-:Y:S02]  /*14960*/  PRMT R0, R0, 0x5410, R12 ;  /* 0x0000541000007816 */ /* 0x000fe4000000000c */
[----:B------:R-:W-:Y:S01]  /*14970*/  PRMT R46, R231, 0x7054, R231 ;  /* 0x00007054e72e7816 */ /* 0x000fe200000000e7 */
[----:B------:R-:W-:Y:S01]  /*14980*/  IMAD.MOV.U32 R118, RZ, RZ, R119 ;  /* 0x000000ffff767224 */ /* 0x000fe200078e0077 */
[----:B------:R-:W-:Y:S01]  /*14990*/  PRMT R3, R11, 0x5410, R8 ;  /* 0x000054100b037816 */ /* 0x000fe20000000008 */
[----:B------:R-:W-:Y:S01]  /*149a0*/  IMAD.MOV.U32 R119, RZ, RZ, R53 ;  /* 0x000000ffff777224 */ /* 0x000fe200078e0035 */
[----:B------:R-:W-:Y:S01]  /*149b0*/  PRMT R2, R2, 0x5410, R9 ;  /* 0x0000541002027816 */ /* 0x000fe20000000009 */
[----:B------:R-:W-:-:S02]  /*149c0*/  IMAD.MOV.U32 R85, RZ, RZ, R148 ;  /* 0x000000ffff557224 */ /* 0x000fc400078e0094 */
[----:B------:R-:W-:Y:S01]  /*149d0*/  FFMA.FTZ R15, R15, UR19, -R26 ;  /* 0x000000130f0f7c23 */ /* 0x000fe2000801081a */
[----:B------:R-:W-:Y:S02]  /*149e0*/  IMAD.MOV.U32 R84, RZ, RZ, R149 ;  /* 0x000000ffff547224 */ /* 0x000fe400078e0095 */
[----:B------:R-:W-:Y:S02]  /*149f0*/  IMAD.MOV.U32 R83, RZ, RZ, R150 ;  /* 0x000000ffff537224 */ /* 0x000fe400078e0096 */
[----:B------:R-:W-:Y:S02]  /*14a00*/  IMAD.MOV.U32 R82, RZ, RZ, R151 ;  /* 0x000000ffff527224 */ /* 0x000fe400078e0097 */
[----:B------:R-:W-:Y:S01]  /*14a10*/  FFMA.FTZ R26, R87, UR19, -R26 ;  /* 0x00000013571a7c23 */ /* 0x000fe2000801081a */
[----:B------:R-:W-:Y:S01]  /*14a20*/  HMMA.16816.F32.BF16 R148, R4, R16, R180 ;  /* 0x000000100494723c */ /* 0x000fe200000418b4 */
[--C-:B------:R-:W-:Y:S01]  /*14a30*/  HSET2.LE.AND R11, R0, R46.reuse, PT ;  /* 0x0000002e000b7233 */ /* 0x100fe20003803000 */
[----:B------:R-:W-:Y:S01]  /*14a40*/  IMAD.MOV.U32 R87, RZ, RZ, R118 ;  /* 0x000000ffff577224 */ /* 0x000fe200078e0076 */
[----:B------:R-:W-:Y:S01]  /*14a50*/  HSET2.LE.AND R0, R3, R46, PT ;  /* 0x0000002e03007233 */ /* 0x000fe20003803000 */
[----:B------:R-:W-:-:S02]  /*14a60*/  IMAD.MOV.U32 R86, RZ, RZ, R119 ;  /* 0x000000ffff567224 */ /* 0x000fc400078e0077 */
[C---:B------:R-:W-:Y:S01]  /*14a70*/  HMMA.16816.F32.BF16 R180, R4.reuse, R22, R120 ;  /* 0x0000001604b4723c */ /* 0x040fe20000041878 */
[----:B------:R-:W1:Y:S01]  /*14a80*/  LDSM.16.MT88.4 R120, [R216+0x9c00] ;  /* 0x009c0000d878783b */ /* 0x000e620000004200 */
[--C-:B------:R-:W-:Y:S02]  /*14a90*/  HSET2.LE.AND R3, R2, R46.reuse, PT ;  /* 0x0000002e02037233 */ /* 0x100fe40003803000 */
[----:B----4-:R-:W-:Y:S02]  /*14aa0*/  F2FP.BF16.F32.PACK_AB R2, R57, R56 ;  /* 0x000000383902723e */ /* 0x010fe400000010ff */
[C---:B------:R-:W-:Y:S01]  /*14ab0*/  HMMA.16816.F32.BF16 R116, R4.reuse, R28, R236 ;  /* 0x0000001c0474723c */ /* 0x040fe200000418ec */
[----:B------:R-:W-:Y:S01]  /*14ac0*/  MUFU.EX2 R29, R26 ;  /* 0x0000001a001d7308 */ /* 0x000fe20000000800 */
[----:B------:R-:W-:Y:S01]  /*14ad0*/  LOP3.LUT R92, R0, R2, RZ, 0xc0, !PT ;  /* 0x00000002005c7212 */ /* 0x000fe200078ec0ff */
[--C-:B------:R-:W-:Y:S01]  /*14ae0*/  FFMA.FTZ R44, R44, UR19, -R24.reuse ;  /* 0x000000132c2c7c23 */ /* 0x100fe20008010818 */
[--C-:B------:R-:W-:Y:S01]  /*14af0*/  FFMA.FTZ R47, R47, UR19, -R24.reuse ;  /* 0x000000132f2f7c23 */ /* 0x100fe20008010818 */
[--C-:B------:R-:W-:Y:S01]  /*14b00*/  FFMA.FTZ R49, R229, UR19, -R24.reuse ;  /* 0x00000013e5317c23 */ /* 0x100fe20008010818 */
[----:B------:R-:W-:Y:S01]  /*14b10*/  FFMA.FTZ R53, R230, UR19, -R24 ;  /* 0x00000013e6357c23 */ /* 0x000fe20008010818 */
[----:B------:R-:W-:Y:S01]  /*14b20*/  FFMA.FTZ R24, R84, R55, R83 ;  /* 0x0000003754187223 */ /* 0x000fe20000010053 */
[----:B------:R-:W-:Y:S01]  /*14b30*/  FADD.FTZ R25, R85, R50 ;  /* 0x0000003255197221 */ /* 0x000fe20000010000 */
[----:B------:R-:W-:Y:S01]  /*14b40*/  IMAD.MOV.U32 R236, RZ, RZ, R87 ;  /* 0x000000ffffec7224 */ /* 0x000fe200078e0057 */
[C---:B------:R-:W-:Y:S06]  /*14b50*/  HMMA.16816.F32.BF16 R68, R4.reuse, R36, R152 ;  /* 0x000000240444723c */ /* 0x040fec0000041898 */
[C---:B------:R-:W-:Y:S06]  /*14b60*/  HMMA.16816.F32.BF16 R184, R4.reuse, R18, R184 ;  /* 0x0000001204b8723c */ /* 0x040fec00000418b8 */
[C---:B------:R-:W-:Y:S06]  /*14b70*/  HMMA.16816.F32.BF16 R188, R4.reuse, R20, R188 ;  /* 0x0000001404bc723c */ /* 0x040fec00000418bc */
[----:B------:R-:W-:Y:S01]  /*14b80*/  HMMA.16816.F32.BF16 R176, R4, R34, R176 ;  /* 0x0000002204b0723c */ /* 0x000fe200000418b0 */
[----:B------:R-:W-:-:S02]  /*14b90*/  HSET2.LE.AND R9, R13, R46, PT ;  /* 0x0000002e0d097233 */ /* 0x000fc40003803000 */
[----:B------:R-:W-:Y:S01]  /*14ba0*/  F2FP.BF16.F32.PACK_AB R10, R45, R48 ;  /* 0x000000302d0a723e */ /* 0x000fe200000010ff */
[--C-:B------:R-:W-:Y:S01]  /*14bb0*/  FFMA.FTZ R16, R66, UR19, -R27.reuse ;  /* 0x0000001342107c23 */ /* 0x100fe2000801081b */
[----:B------:R-:W-:Y:S01]  /*14bc0*/  MUFU.EX2 R28, R44 ;  /* 0x0000002c001c7308 */ /* 0x000fe20000000800 */
[----:B------:R-:W-:Y:S01]  /*14bd0*/  HMMA.16816.F32.BF16 R36, R4, R38, R136 ;  /* 0x000000260424723c */ /* 0x000fe20000041888 */
[----:B------:R-:W-:Y:S01]  /*14be0*/  FFMA.FTZ R19, R94, UR19, -R27 ;  /* 0x000000135e137c23 */ /* 0x000fe2000801081b */
[----:B------:R-:W-:Y:S01]  /*14bf0*/  LOP3.LUT R94, R9, R10, RZ, 0xc0, !PT ;  /* 0x0000000a095e7212 */ /* 0x000fe200078ec0ff */
[----:B------:R-:W-:Y:S01]  /*14c00*/  IMAD.MOV.U32 R33, RZ, RZ, R157 ;  /* 0x000000ffff217224 */ /* 0x000fe200078e009d */
[----:B------:R2:W5:Y:S03]  /*14c10*/  LDL.LU R229, [R1+0xd8] ;  /* 0x0000d80001e57983 */ /* 0x0005660000300800 */
[----:B------:R-:W-:Y:S08]  /*14c20*/  MUFU.EX2 R13, R49 ;  /* 0x00000031000d7308 */ /* 0x000ff00000000800 */
[----:B------:R-:W-:Y:S01]  /*14c30*/  MUFU.EX2 R26, R53 ;  /* 0x00000035001a7308 */ /* 0x000fe20000000800 */
[----:B------:R-:W-:Y:S01]  /*14c40*/  FFMA.FTZ R18, R82, R54, R81 ;  /* 0x0000003652127223 */ /* 0x000fe20000010051 */
[----:B---3--:R-:W-:-:S06]  /*14c50*/  IMAD.MOV.U32 R80, RZ, RZ, R133 ;  /* 0x000000ffff507224 */ /* 0x008fcc00078e0085 */
[----:B------:R-:W-:Y:S01]  /*14c60*/  MUFU.EX2 R10, R19 ;  /* 0x00000013000a7308 */ /* 0x000fe20000000800 */
[C---:B------:R-:W-:Y:S01]  /*14c70*/  HMMA.16816.F32.BF16 R132, R4.reuse, R30, R212 ;  /* 0x0000001e0484723c */ /* 0x040fe200000418d4 */
[----:B------:R-:W-:Y:S01]  /*14c80*/  IMAD.MOV.U32 R237, RZ, RZ, R160 ;  /* 0x000000ffffed7224 */ /* 0x000fe200078e00a0 */
[----:B------:R-:W-:Y:S01]  /*14c90*/  LDSM.16.MT88.4 R136, [R218+0x9c00] ;  /* 0x009c0000da88783b */ /* 0x000fe20000004200 */
[----:B------:R-:W-:Y:S02]  /*14ca0*/  IMAD.MOV.U32 R238, RZ, RZ, R171 ;  /* 0x000000ffffee7224 */ /* 0x000fe400078e00ab */
[----:B------:R-:W-:Y:S01]  /*14cb0*/  IMAD.MOV.U32 R239, RZ, RZ, R170 ;  /* 0x000000ffffef7224 */ /* 0x000fe200078e00aa */
[----:B------:R-:W3:Y:S01]  /*14cc0*/  LDSM.16.MT88.4 R152, [R216+0xac00] ;  /* 0x00ac0000d898783b */ /* 0x000ee20000004200 */
[----:B------:R-:W4:Y:S01]  /*14cd0*/  MUFU.EX2 R31, R14 ;  /* 0x0000000e001f7308 */ /* 0x000f220000000800 */
[----:B------:R-:W-:Y:S01]  /*14ce0*/  FFMA.FTZ R17, R80, R51, R67 ;  /* 0x0000003350117223 */ /* 0x000fe20000010043 */
[----:B------:R-:W-:Y:S01]  /*14cf0*/  IMAD.MOV.U32 R66, RZ, RZ, R169 ;  /* 0x000000ffff427224 */ /* 0x000fe200078e00a9 */
[----:B------:R-:W-:Y:S04]  /*14d00*/  LDSM.16.MT88.4 R80, [R216+0xbc00] ;  /* 0x00bc0000d850783b */ /* 0x000fe80000004200 */
[----:B------:R-:W-:Y:S01]  /*14d10*/  LDSM.16.MT88.4 R20, [R218+0xbc00] ;  /* 0x00bc0000da14783b */ /* 0x000fe20000004200 */
[----:B------:R1:W2:Y:S03]  /*14d20*/  MUFU.EX2 R30, R15 ;  /* 0x0000000f001e7308 */ /* 0x0002a60000000800 */
[----:B------:R3:W5:Y:S01]  /*14d30*/  LDL.LU R230, [R1+0xd4] ;  /* 0x0000d40001e67983 */ /* 0x0007620000300800 */
[----:B----4-:R-:W-:Y:S01]  /*14d40*/  F2FP.BF16.F32.PACK_AB R8, R31, R32 ;  /* 0x000000201f08723e */ /* 0x010fe200000010ff */
[--C-:B------:R-:W-:Y:S01]  /*14d50*/  FFMA.FTZ R14, R93, UR19, -R27.reuse ;  /* 0x000000135d0e7c23 */ /* 0x100fe2000801081b */
[----:B------:R-:W-:Y:S01]  /*14d60*/  IMAD.MOV.U32 R67, RZ, RZ, R86 ;  /* 0x000000ffff437224 */ /* 0x000fe200078e0056 */
[----:B------:R4:W5:Y:S01]  /*14d70*/  LDL.LU R222, [R1+0xd0] ;  /* 0x0000d00001de7983 */ /* 0x0009620000300800 */
[----:B------:R-:W-:Y:S01]  /*14d80*/  LOP3.LUT R93, R3, R8, RZ, 0xc0, !PT ;  /* 0x00000008035d7212 */ /* 0x000fe200078ec0ff */
[----:B------:R-:W-:Y:S01]  /*14d90*/  IMAD.WIDE.U32 R2, R156, -0x2daee0ad, RZ ;  /* 0xd2511f539c027825 */ /* 0x000fe200078e00ff */
[C---:B------:R-:W-:Y:S01]  /*14da0*/  HMMA.16816.F32.BF16 R84, R4.reuse, R40, R124 ;  /* 0x000000280454723c */ /* 0x040fe2000004187c */
[----:B------:R4:W5:Y:S03]  /*14db0*/  LDL.LU R221, [R1+0xcc] ;  /* 0x0000cc0001dd7983 */ /* 0x0009660000300800 */
[----:B------:R-:W-:Y:S01]  /*14dc0*/  LOP3.LUT R0, R3, R52, R246, 0x96, !PT ;  /* 0x0000003403007212 */ /* 0x000fe200078e96f6 */
[----:B-1----:R-:W-:Y:S01]  /*14dd0*/  FFMA.FTZ R15, R95, UR19, -R27 ;  /* 0x000000135f0f7c23 */ /* 0x002fe2000801081b */
[----:B------:R-:W-:Y:S01]  /*14de0*/  HMMA.16816.F32.BF16 R40, R4, R42, R128 ;  /* 0x0000002a0428723c */ /* 0x000fe20000041880 */
[----:B------:R-:W-:Y:S01]  /*14df0*/  LOP3.LUT R3, R2, 0xffff, RZ, 0xc0, !PT ;  /* 0x0000ffff02037812 */ /* 0x000fe200078ec0ff */
[----:B------:R-:W-:Y:S01]  /*14e00*/  IMAD.MOV.U32 R212, RZ, RZ, R163 ;  /* 0x000000ffffd47224 */ /* 0x000fe200078e00a3 */
[----:B--2---:R-:W-:Y:S01]  /*14e10*/  F2FP.BF16.F32.PACK_AB R12, R29, R30 ;  /* 0x0000001e1d0c723e */ /* 0x004fe200000010ff */
[----:B------:R-:W-:Y:S01]  /*14e20*/  IMAD.MOV.U32 R214, RZ, RZ, R161 ;  /* 0x000000ffffd67224 */ /* 0x000fe200078e00a1 */
[----:B------:R4:W5:Y:S02]  /*14e30*/  LDL.LU R220, [R1+0xc8] ;  /* 0x0000c80001dc7983 */ /* 0x0009640000300800 */
[----:B------:R-:W-:-:S02]  /*14e40*/  SHF.R.U32.HI R4, RZ, 0x10, R2 ;  /* 0x00000010ff047819 */ /* 0x000fc40000011602 */
[----:B------:R-:W-:Y:S02]  /*14e50*/  LOP3.LUT R5, R2, 0xff, RZ, 0xc0, !PT ;  /* 0x000000ff02057812 */ /* 0x000fe400078ec0ff */
[----:B------:R-:W-:Y:S02]  /*14e60*/  SHF.R.U32.HI R6, RZ, 0x18, R2 ;  /* 0x00000018ff067819 */ /* 0x000fe40000011602 */
[----:B------:R-:W-:Y:S01]  /*14e70*/  SHF.R.U32.HI R3, RZ, 0x8, R3 ;  /* 0x00000008ff037819 */ /* 0x000fe20000011603 */
[----:B------:R-:W-:Y:S01]  /*14e80*/  MUFU.EX2 R27, R47 ;  /* 0x0000002f001b7308 */ /* 0x000fe20000000800 */
[----:B------:R-:W-:-:S07]  /*14e90*/  LOP3.LUT R2, R4, 0xff, RZ, 0xc0, !PT ;  /* 0x000000ff04027812 */ /* 0x000fce00078ec0ff */
[----:B------:R-:W-:Y:S01]  /*14ea0*/  MUFU.EX2 R15, R15 ;  /* 0x0000000f000f7308 */ /* 0x000fe20000000800 */
[----:B------:R-:W-:Y:S01]  /*14eb0*/  PRMT R8, R5, 0x5410, R3 ;  /* 0x0000541005087816 */ /* 0x000fe20000000003 */
[----:B------:R-:W-:Y:S01]  /*14ec0*/  IMAD.MOV.U32 R163, RZ, RZ, R158 ;  /* 0x000000ffffa37224 */ /* 0x000fe200078e009e */
[----:B------:R-:W-:Y:S01]  /*14ed0*/  PRMT R5, R2, 0x5410, R6 ;  /* 0x0000541002057816 */ /* 0x000fe20000000006 */
[----:B------:R-:W-:Y:S01]  /*14ee0*/  IMAD.MOV.U32 R213, RZ, RZ, R162 ;  /* 0x000000ffffd57224 */ /* 0x000fe200078e00a2 */
[----:B------:R-:W-:Y:S01]  /*14ef0*/  LOP3.LUT R2, R0, 0xffff, RZ, 0xc0, !PT ;  /* 0x0000ffff00027812 */ /* 0x000fe200078ec0ff */
[----:B------:R-:W-:Y:S01]  /*14f00*/  FADD.FTZ R7, R159, R17 ;  /* 0x000000119f077221 */ /* 0x000fe20000010000 */
[----:B------:R-:W-:Y:S01]  /*14f10*/  LOP3.LUT R95, R11, R12, RZ, 0xc0, !PT ;  /* 0x0000000c0b5f7212 */ /* 0x000fe200078ec0ff */
[----:B------:R-:W-:Y:S01]  /*14f20*/  IMAD.MOV.U32 R215, RZ, RZ, R168 ;  /* 0x000000ffffd77224 */ /* 0x000fe200078e00a8 */
[----:B------:R-:W1:Y:S01]  /*14f30*/  MUFU.EX2 R11, R14 ;  /* 0x0000000e000b7308 */ /* 0x000e620000000800 */
[----:B------:R-:W-:Y:S01]  /*14f40*/  SHF.R.U32.HI R3, RZ, 0x10, R0 ;  /* 0x00000010ff037819 */ /* 0x000fe20000011600 */
[----:B------:R-:W-:Y:S01]  /*14f50*/  FADD.FTZ R9, R212, R25 ;  /* 0x00000019d4097221 */ /* 0x000fe20000010000 */
[----:B------:R-:W-:Y:S01]  /*14f60*/  LOP3.LUT R4, R0, 0xff, RZ, 0xc0, !PT ;  /* 0x000000ff00047812 */ /* 0x000fe200078ec0ff */
[----:B------:R-:W2:Y:S01]  /*14f70*/  LDSM.16.MT88.4 R168, [R218+0xac00] ;  /* 0x00ac0000daa8783b */ /* 0x000ea20000004200 */
[----:B------:R-:W-:-:S03]  /*14f80*/  SHF.R.U32.HI R2, RZ, 0x8, R2 ;  /* 0x00000008ff027819 */ /* 0x000fc60000011602 */
[----:B------:R3:W4:Y:S01]  /*14f90*/  MUFU.EX2 R12, R16 ;  /* 0x00000010000c7308 */ /* 0x0007220000000800 */
[----:B------:R-:W-:Y:S01]  /*14fa0*/  SHF.R.U32.HI R0, RZ, 0x18, R0 ;  /* 0x00000018ff007819 */ /* 0x000fe20000011600 */
[----:B------:R2:W5:Y:S01]  /*14fb0*/  LDL.LU R219, [R1+0xc4] ;  /* 0x0000c40001db7983 */ /* 0x0005620000300800 */
[----:B------:R-:W-:Y:S02]  /*14fc0*/  LOP3.LUT R3, R3, 0xff, RZ, 0xc0, !PT ;  /* 0x000000ff03037812 */ /* 0x000fe400078ec0ff */
[----:B------:R-:W-:Y:S01]  /*14fd0*/  PRMT R2, R4, 0x5410, R2 ;  /* 0x0000541004027816 */ /* 0x000fe20000000002 */
[----:B------:R-:W-:Y:S01]  /*14fe0*/  HMMA.16816.F32.BF16 R124, R92, R122, R96 ;  /* 0x0000007a5c7c723c */ /* 0x000fe20000041860 */
[----:B------:R-:W-:Y:S01]  /*14ff0*/  PRMT R6, R3, 0x5410, R0 ;  /* 0x0000541003067816 */ /* 0x000fe20000000000 */
[----:B------:R-:W-:Y:S01]  /*15000*/  FADD.FTZ R9, R236, R9 ;  /* 0x00000009ec097221 */ /* 0x000fe20000010000 */
[--C-:B------:R-:W-:Y:S01]  /*15010*/  HSET2.LE.AND R3, R5, R46.reuse, PT ;  /* 0x0000002e05037233 */ /* 0x100fe20003803000 */
[----:B------:R2:W5:Y:S01]  /*15020*/  LDL.LU R217, [R1+0xc0] ;  /* 0x0000c00001d97983 */ /* 0x0005620000300800 */
[----:B------:R-:W-:-:S02]  /*15030*/  HSET2.LE.AND R0, R8, R46, PT ;  /* 0x0000002e08007233 */ /* 0x000fc40003803000 */
[--C-:B------:R-:W-:Y:S02]  /*15040*/  HSET2.LE.AND R5, R2, R46.reuse, PT ;  /* 0x0000002e02057233 */ /* 0x100fe40003803000 */
[----:B------:R-:W-:Y:S01]  /*15050*/  F2FP.BF16.F32.PACK_AB R2, R26, R13 ;  /* 0x0000000d1a02723e */ /* 0x000fe200000010ff */
[----:B------:R-:W-:Y:S01]  /*15060*/  FADD.FTZ R4, R163, R18 ;  /* 0x00000012a3047221 */ /* 0x000fe20000010000 */
[----:B------:R-:W-:Y:S01]  /*15070*/  HSET2.LE.AND R6, R6, R46, PT ;  /* 0x0000002e06067233 */ /* 0x000fe20003803000 */
[----:B------:R-:W-:Y:S01]  /*15080*/  FADD.FTZ R8, R33, R24 ;  /* 0x0000001821087221 */ /* 0x000fe20000010000 */
[----:B------:R-:W-:Y:S01]  /*15090*/  LOP3.LUT R98, R0, R2, RZ, 0xc0, !PT ;  /* 0x0000000200627212 */ /* 0x000fe200078ec0ff */
[----:B---3--:R-:W-:Y:S01]  /*150a0*/  FADD.FTZ R16, R213, R7 ;  /* 0x00000007d5107221 */ /* 0x008fe20000010000 */
[----:B-1----:R-:W-:Y:S01]  /*150b0*/  F2FP.BF16.F32.PACK_AB R2, R10, R11 ;  /* 0x0000000b0a02723e */ /* 0x002fe200000010ff */
[----:B------:R-:W-:Y:S01]  /*150c0*/  FADD.FTZ R14, R214, R4 ;  /* 0x00000004d60e7221 */ /* 0x000fe20000010000 */
[----:B------:R-:W-:Y:S01]  /*150d0*/  F2FP.BF16.F32.PACK_AB R0, R27, R28 ;  /* 0x0000001c1b00723e */ /* 0x000fe200000010ff */
[----:B------:R-:W-:Y:S01]  /*150e0*/  FADD.FTZ R7, R215, R8 ;  /* 0x00000008d7077221 */ /* 0x000fe20000010000 */
[----:B----4-:R-:W-:-:S02]  /*150f0*/  F2FP.BF16.F32.PACK_AB R4, R12, R15 ;  /* 0x0000000f0c04723e */ /* 0x010fc400000010ff */
        /* <DEDUP_REMOVED lines=54> */
[-C--:B------:R-:W-:Y:S01]  /*15460*/  HMMA.16816.F32.BF16 R112, R92, R120.reuse, R108 ;  /* 0x000000785c70723c */ /* 0x080fe2000004186c */
[----:B------:R1:W-:Y:S04]  /*15470*/  STL [R1+0x58], R4 ;  /* 0x0000580401007387 */ /* 0x0003e80000100800 */
[----:B------:R1:W-:Y:S01]  /*15480*/  STL [R1+0x70], R3 ;  /* 0x0000700301007387 */ /* 0x0003e20000100800 */
[C---:B------:R-:W-:Y:S03]  /*15490*/  HMMA.16816.F32.BF16 R116, R96.reuse, R120, R116 ;  /* 0x000000786074723c */ /* 0x040fe60000041874 */
[----:B------:R1:W-:Y:S03]  /*154a0*/  STL [R1+0x78], R2 ;  /* 0x0000780201007387 */ /* 0x0003e60000100800 */
[----:B------:R-:W-:Y:S01]  /*154b0*/  HMMA.16816.F32.BF16 R120, R96, R122, R132 ;  /* 0x0000007a6078723c */ /* 0x000fe20000041884 */
[----:B------:R1:W-:Y:S05]  /*154c0*/  STL [R1+0x74], R0 ;  /* 0x0000740001007387 */ /* 0x0003ea0000100800 */
[C---:B------:R-:W-:Y:S06]  /*154d0*/  HMMA.16816.F32.BF16 R156, R92.reuse, R154, R76 ;  /* 0x0000009a5c9c723c */ /* 0x040fec000004184c */
[----:B--2---:R-:W-:Y:S06]  /*154e0*/  HMMA.16816.F32.BF16 R160, R92, R168, R72 ;  /* 0x000000a85ca0723c */ /* 0x004fec0000041848 */
[-C--:B------:R-:W-:Y:S06]  /*154f0*/  HMMA.16816.F32.BF16 R132, R96, R136.reuse, R148 ;  /* 0x000000886084723c */ /* 0x080fec0000041894 */
        /* <DEDUP_REMOVED lines=18> */
.L_x_470:
[----:B------:R-:W-:-:S06]  /*15620*/  UISETP.GT.AND UP0, UPT, UR17, UR12, UPT ;  /* 0x0000000c1100728c */ /* 0x000fcc000bf04270 */
[----:B------:R-:W-:-:S13]  /*15630*/  PLOP3.LUT P0, PT, PT, PT, UP0, 0x80, 0x0 ;  /* 0x000000000000781c */ /* 0x000fda0003f0f008 */
[----:B------:R-:W-:Y:S05]  /*15640*/  @!P0 BRA `(.L_x_477) ;  /* 0x0000005c00ec8947 */ /* 0x000fea0003800000 */
[----:B------:R-:W2:Y:S01]  /*15650*/  LDL.64 R6, [R1+0xa0] ;  /* 0x0000a00001067983 */ /* 0x000ea20000100a00 */
[----:B------:R-:W-:Y:S01]  /*15660*/  ULDC UR4, c[0x0][0x2d0] ;  /* 0x0000b40000047ab9 */ /* 0x000fe20000000800 */
[----:B------:R-:W-:Y:S01]  /*15670*/  PRMT R5, R231, 0x7054, R231 ;  /* 0x00007054e7057816 */ /* 0x000fe200000000e7 */
[----:B------:R-:W-:Y:S01]  /*15680*/  IMAD.MOV.U32 R106, RZ, RZ, R102 ;  /* 0x000000ffff6a7224 */ /* 0x000fe200078e0066 */
[----:B------:R-:W3:Y:S01]  /*15690*/  LDL.LU R4, [R1+0x48] ;  /* 0x0000480001047983 */ /* 0x000ee20000300800 */
[----:B------:R-:W-:Y:S01]  /*156a0*/  MOV R100, R103 ;  /* 0x0000006700647202 */ /* 0x000fe20000000f00 */
[----:B------:R-:W-:Y:S01]  /*156b0*/  ULDC UR9, c[0x0][0x2d0] ;  /* 0x0000b40000097ab9 */ /* 0x000fe20000000800 */
[----:B------:R-:W-:Y:S01]  /*156c0*/  MOV R108, R104 ;  /* 0x00000068006c7202 */ /* 0x000fe20000000f00 */
[----:B------:R-:W4:Y:S01]  /*156d0*/  LDL.LU R0, [R1+0x84] ;  /* 0x0000840001007983 */ /* 0x000f220000300800 */
[----:B------:R-:W-:Y:S01]  /*156e0*/  MOV R107, R101 ;  /* 0x00000065006b7202 */ /* 0x000fe20000000f00 */
[----:B------:R-:W-:-:S02]  /*156f0*/  ULDC.64 UR6, c[0x0][0x248] ;  /* 0x0000920000067ab9 */ /* 0x000fc40000000a00 */
[----:B------:R-:W4:Y:S04]  /*15700*/  LDL.LU R2, [R1+0x4c] ;  /* 0x00004c0001027983 */ /* 0x000f280000300800 */
[----:B------:R-:W4:Y:S01]  /*15710*/  LDL.LU R3, [R1+0x80] ;  /* 0x0000800001037983 */ /* 0x000f220000300800 */
[----:B--2---:R-:W-:Y:S01]  /*15720*/  ISETP.GE.AND P4, PT, R6, UR4, PT ;  /* 0x0000000406007c0c */ /* 0x004fe2000bf86270 */
[----:B------:R-:W-:-:S12]  /*15730*/  ULDC UR4, c[0x0][0x2ec] ;  /* 0x0000bb0000047ab9 */ /* 0x000fd80000000800 */
[----:B------:R-:W1:Y:S08]  /*15740*/  @!P4 LDC.64 R8, c[0x0][0x220] ;  /* 0x00008800ff08cb82 */ /* 0x000e700000000a00 */
[----:B------:R-:W2:Y:S01]  /*15750*/  @!P4 LDC.64 R6, c[0x0][0x220] ;  /* 0x00008800ff06cb82 */ /* 0x000ea20000000a00 */
[----:B-1----:R-:W-:Y:S04]  /*15760*/  @!P4 STL.64 [R1+0x90], R8 ;  /* 0x000090080100c387 */ /* 0x002fe80000100a00 */
[----:B--2---:R3:W-:Y:S02]  /*15770*/  @!P4 STL.64 [R1+0x88], R6 ;  /* 0x000088060100c387 */ /* 0x0047e40000100a00 */
[----:B---3--:R-:W-:-:S04]  /*15780*/  IMAD.WIDE.U32 R6, R4, -0x326172a9, RZ ;  /* 0xcd9e8d5704067825 */ /* 0x008fc800078e00ff */
[----:B----4-:R-:W-:Y:S01]  /*15790*/  IMAD.WIDE.U32 R4, R0, -0x326172a9, RZ ;  /* 0xcd9e8d5700047825 */ /* 0x010fe200078e00ff */
[----:B------:R-:W-:Y:S01]  /*157a0*/  STL.64 [R1+0x68], R6 ;  /* 0x0000680601007387 */ /* 0x000fe20000100a00 */
[----:B------:R-:W-:-:S03]  /*157b0*/  LOP3.LUT R0, R7, R2, RZ, 0x3c, !PT ;  /* 0x0000000207007212 */ /* 0x000fc600078e3cff */
[----:B------:R1:W-:Y:S01]  /*157c0*/  STL.64 [R1+0x60], R4 ;  /* 0x0000600401007387 */ /* 0x0003e20000100a00 */
[----:B------:R-:W-:Y:S01]  /*157d0*/  LOP3.LUT R2, R5, R2, RZ, 0x3c, !PT ;  /* 0x0000000205027212 */ /* 0x000fe200078e3cff */
[----:B-1----:R-:W-:-:S05]  /*157e0*/  IMAD.WIDE.U32 R4, R3, -0x2daee0ad, RZ ;  /* 0xd2511f5303047825 */ /* 0x002fca00078e00ff */
[----:B------:R1:W-:Y:S04]  /*157f0*/  STL.64 [R1+0x20], R4 ;  /* 0x0000200401007387 */ /* 0x0003e80000100a00 */
[----:B------:R-:W2:Y:S04]  /*15800*/  LDL.LU.64 R6, [R1+0x50] ;  /* 0x0000500001067983 */ /* 0x000ea80000300a00 */
[----:B-1----:R-:W3:Y:S01]  /*15810*/  LDL.LU.64 R4, [R1+0xb8] ;  /* 0x0000b80001047983 */ /* 0x002ee20000300a00 */
[----:B------:R-:W-:-:S04]  /*15820*/  IMAD.WIDE.U32 R8, R0, -0x2daee0ad, RZ ;  /* 0xd2511f5300087825 */ /* 0x000fc800078e00ff */
[----:B------:R-:W-:Y:S01]  /*15830*/  IMAD.WIDE.U32 R2, R2, -0x2daee0ad, RZ ;  /* 0xd2511f5302027825 */ /* 0x000fe200078e00ff */
[----:B------:R-:W-:Y:S04]  /*15840*/  STL.64 [R1+0x30], R8 ;  /* 0x0000300801007387 */ /* 0x000fe80000100a00 */
[----:B------:R2:W-:Y:S02]  /*15850*/  STL.64 [R1+0x38], R2 ;  /* 0x0000380201007387 */ /* 0x0005e40000100a00 */
[----:B--2---:R-:W-:Y:S01]  /*15860*/  IMAD.MOV.U32 R3, RZ, RZ, R7 ;  /* 0x000000ffff037224 */ /* 0x004fe200078e0007 */
[----:B---3--:R-:W-:-:S05]  /*15870*/  MOV R2, R4 ;  /* 0x0000000400027202 */ /* 0x008fca0000000f00 */
[----:B------:R1:W-:Y:S01]  /*15880*/  STL.64 [R1+0x80], R2 ;  /* 0x0000800201007387 */ /* 0x0003e20000100a00 */
[----:B------:R-:W-:Y:S05]  /*15890*/  BRA `(.L_x_478) ;  /* 0x00000004000c7947 */ /* 0x000fea0003800000 */
.L_x_480:
        /* <DEDUP_REMOVED lines=17> */
[----:B--2---:R-:W-:Y:S02]  /*159b0*/  LEA R4, P1, R4, R12, 0x6 ;  /* 0x0000000c04047211 */ /* 0x004fe400078230ff */
[----:B------:R-:W2:Y:S02]  /*159c0*/  @!P4 LDC.64 R12, c[0x0][0x218] ;  /* 0x00008600ff0ccb82 */ /* 0x000ea40000000a00 */
[----:B---3--:R-:W-:Y:S02]  /*159d0*/  LEA.HI.X R5, R8, R21, R5, 0x6, P1 ;  /* 0x0000001508057211 */ /* 0x008fe400008f3405 */
[C---:B-1----:R-:W-:Y:S04]  /*159e0*/  @!P4 LEA R6, P1, R4.reuse, R6, 0x1 ;  /* 0x000000060406c211 */ /* 0x042fe800078208ff */
[C-C-:B------:R-:W-:Y:S01]  /*159f0*/  @!P4 LEA.HI.X R7, R4.reuse, R7, R5.reuse, 0x1, P1 ;  /* 0x000000070407c211 */ /* 0x140fe200008f0c05 */
[----:B------:R-:W1:Y:S01]  /*15a00*/  @!P6 LDC.64 R8, c[0x0][0x218] ;  /* 0x00008600ff08eb82 */ /* 0x000e620000000a00 */
[C---:B-----5:R-:W-:Y:S03]  /*15a10*/  @!P6 LEA R16, P1, R4.reuse, R16, 0x1 ;  /* 0x000000100410e211 */ /* 0x060fe600078208ff */
[----:B------:R-:W-:Y:S01]  /*15a20*/  @!PT LDS RZ, [RZ] ;  /* 0x00000000fffff984 */ /* 0x000fe20000000800 */
[----:B------:R-:W-:Y:S01]  /*15a30*/  @!PT LDS RZ, [RZ] ;  /* 0x00000000fffff984 */ /* 0x000fe20000000800 */
[----:B------:R-:W-:Y:S01]  /*15a40*/  @!PT LDS RZ, [RZ] ;  /* 0x00000000fffff984 */ /* 0x000fe20000000800 */
[----:B------:R3:W-:Y:S01]  /*15a50*/  @!P4 LDGSTS.E.BYPASS.LTC128B.128 [R222+0x6000], desc[UR22][R6.64] ;  /* 0x0600000006decfae */ /* 0x0007e2000b901d56 */
[C-C-:B------:R-:W-:Y:S02]  /*15a60*/  @!P6 LEA.HI.X R17, R4.reuse, R17, R5.reuse, 0x1, P1 ;  /* 0x000000110411e211 */ /* 0x140fe400008f0c05 */
[C---:B----4-:R-:W-:Y:S01]  /*15a70*/  @!P2 LEA R14, P1, R4.reuse, R14, 0x1 ;  /* 0x0000000e040ea211 */ /* 0x050fe200078208ff */
[----:B------:R4:W-:Y:S01]  /*15a80*/  @P6 STS.128 [R222+0x7000], RZ ;  /* 0x007000ffde006388 */ /* 0x0009e20000000c00 */
[----:B------:R-:W3:Y:S02]  /*15a90*/  @!P2 LDC.64 R20, c[0x0][0x218] ;  /* 0x00008600ff14ab82 */ /* 0x000ee40000000a00 */
        /* <DEDUP_REMOVED lines=8> */
[C---:B--2---:R-:W-:Y:S01]  /*15b20*/  @!P4 LEA R12, P1, R4.reuse, R12, 0x1 ;  /* 0x0000000c040cc211 */ /* 0x044fe200078208ff */
        /* <DEDUP_REMOVED lines=11> */
[C-C-:B------:R-:W-:Y:S03]  /*15be0*/  @!P6 LEA.HI.X R9, R4.reuse, R9, R5.reuse, 0x1, P1 ;  /* 0x000000090409e211 */ /* 0x140fe600008f0c05 */
[----:B------:R4:W-:Y:S01]  /*15bf0*/  @P6 STS.128 [R222+0x7800], RZ ;  /* 0x007800ffde006388 */ /* 0x0009e20000000c00 */
[C---:B---3--:R-:W-:Y:S03]  /*15c00*/  @!P2 LEA R6, P1, R4.reuse, R20, 0x1 ;  /* 0x000000140406a211 */ /* 0x048fe600078208ff */
[----:B------:R-:W-:Y:S01]  /*15c10*/  @!PT LDS RZ, [RZ] ;  /* 0x00000000fffff984 */ /* 0x000fe20000000800 */
[----:B------:R-:W-:Y:S01]  /*15c20*/  @!PT LDS RZ, [RZ] ;  /* 0x00000000fffff984 */ /* 0x000fe20000000800 */
[----:B------:R-:W-:Y:S01]  /*15c30*/  @!PT LDS RZ, [RZ] ;  /* 0x00000000fffff984 */ /* 0x000fe20000000800 */
[----:B------:R4:W-:Y:S01]  /*15c40*/  @!P6 LDGSTS.E.BYPASS.LTC128B.128 [R222+0x7800], desc[UR22][R8.64+0x40] ;  /* 0x0780004008deefae */ /* 0x0009e2000b901d56 */
[----:B------:R-:W-:Y:S03]  /*15c50*/  @!P2 LEA.HI.X R7, R4, R21, R5, 0x1, P1 ;  /* 0x000000150407a211 */ /* 0x000fe600008f0c05 */
[----:B------:R4:W-:Y:S04]  /*15c60*/  @P2 STS.128 [R222+0x8800], RZ ;  /* 0x008800ffde002388 */ /* 0x0009e80000000c00 */
[----:B------:R-:W-:Y:S01]  /*15c70*/  @!PT LDS RZ, [RZ] ;  /* 0x00000000fffff984 */ /* 0x000fe20000000800 */
[----:B------:R-:W-:Y:S01]  /*15c80*/  @!PT LDS RZ, [RZ] ;  /* 0x00000000fffff984 */ /* 0x000fe20000000800 */
[----:B------:R-:W-:Y:S01]  /*15c90*/  @!PT LDS RZ, [RZ] ;  /* 0x00000000fffff984 */ /* 0x000fe20000000800 */
[----:B------:R4:W-:Y:S04]  /*15ca0*/  @!P2 LDGSTS.E.BYPASS.LTC128B.128 [R222+0x8800], desc[UR22][R6.64+0x80] ;  /* 0x0880008006deafae */ /* 0x0009e8000b901d56 */
[----:B------:R-:W0:Y:S01]  /*15cb0*/  LDGDEPBAR ;  /* 0x00000000000079af */ /* 0x000e220000000000 */
[----:B------:R-:W-:Y:S05]  /*15cc0*/  BRA `(.L_x_479) ;  /* 0x0000001800947947 */ /* 0x000fea0003800000 */
.L_x_478:
        /* <DEDUP_REMOVED lines=14> */
[----:B-----5:R-:W-:Y:S06]  /*15db0*/  @P4 STS [R222+0x9000], RZ ;  /* 0x009000ffde004388 */ /* 0x020fec0000000800 */
[----:B------:R-:W-:Y:S06]  /*15dc0*/  @P4 STS [R222+0x9004], RZ ;  /* 0x009004ffde004388 */ /* 0x000fec0000000800 */
[----:B------:R-:W-:Y:S01]  /*15dd0*/  @P4 STS.64 [R222+0x9008], RZ ;  /* 0x009008ffde004388 */ /* 0x000fe20000000a00 */
[----:B------:R-:W1:Y:S02]  /*15de0*/  S2R R101, SR_TID.X ;  /* 0x0000000000657919 */ /* 0x000e640000002100 */
[----:B-1----:R-:W-:Y:S05]  /*15df0*/  IMAD.SHL.U32 R101, R101, 0x2, RZ ;  /* 0x0000000265657824 */ /* 0x002fea00078e00ff */
[----:B------:R-:W-:Y:S02]  /*15e00*/  LOP3.LUT R101, R101, 0x6, RZ, 0xc0, !PT ;  /* 0x0000000665657812 */ /* 0x000fe400078ec0ff */
[----:B--2---:R-:W-:Y:S02]  /*15e10*/  ISETP.GE.AND P6, PT, R3, UR9, PT ;  /* 0x0000000903007c0c */ /* 0x004fe4000bfc6270 */
[----:B---3--:R-:W-:Y:S01]  /*15e20*/  ISETP.GE.AND P2, PT, R2, UR9, PT ;  /* 0x0000000902007c0c */ /* 0x008fe2000bf46270 */
[----:B------:R-:W-:Y:S04]  /*15e30*/  IMAD.U32 R2, RZ, RZ, UR8 ;  /* 0x00000008ff027e24 */ /* 0x000fe8000f8e00ff */
[----:B----4-:R-:W-:Y:S06]  /*15e40*/  IMAD.WIDE.U32 R2, R2, UR28, R18 ;  /* 0x0000001c02027c25 */ /* 0x010fec000f8e0012 */
[----:B------:R-:W1:Y:S01]  /*15e50*/  @!P6 LDC.64 R10, c[0x0][0x220] ;  /* 0x00008800ff0aeb82 */ /* 0x000e620000000a00 */
[----:B------:R-:W-:Y:S01]  /*15e60*/  VIADD R3, R3, UR10 ;  /* 0x0000000a03037c36 */ /* 0x000fe20008000000 */
[C---:B------:R-:W-:Y:S01]  /*15e70*/  @!P4 LEA R4, P0, R2.reuse, R4, 0x1 ;  /* 0x000000040204c211 */ /* 0x040fe200078008ff */
[----:B------:R-:W-:Y:S03]  /*15e80*/  USHF.L.U32 UR10, UR8, 0x1, URZ ;  /* 0x00000001080a7899 */ /* 0x000fe6000800063f */
        /* <DEDUP_REMOVED lines=43> */
[C---:B------:R-:W-:Y:S05]  /*16140*/  ISETP.GE.AND P5, PT, R0.reuse, R225, PT ;  /* 0x000000e10000720c */ /* 0x040fea0003fa6270 */
[----:B------:R-:W-:Y:S01]  /*16150*/  @!PT LDS RZ, [RZ] ;  /* 0x00000000fffff984 */ /* 0x000fe20000000800 */
[----:B------:R-:W-:Y:S01]  /*16160*/  @!PT LDS RZ, [RZ] ;  /* 0x00000000fffff984 */ /* 0x000fe20000000800 */
[----:B------:R-:W-:Y:S01]  /*16170*/  @!PT LDS RZ, [RZ] ;  /* 0x00000000fffff984 */ /* 0x000fe20000000800 */
[----:B------:R1:W-:Y:S01]  /*16180*/  @!P2 LDGSTS.E.BYPASS.LTC128B.128 [R222+0xb800], desc[UR22][R2.64+0x80] ;  /* 0x0b80008002deafae */ /* 0x0003e2000b901d56 */
[C---:B------:R-:W-:Y:S02]  /*16190*/  ISETP.GE.AND P1, PT, R0.reuse, R224, PT ;  /* 0x000000e00000720c */ /* 0x040fe40003f26270 */
[C---:B------:R-:W-:Y:S03]  /*161a0*/  ISETP.GE.OR P5, PT, R0.reuse, R230, !P5 ;  /* 0x000000e60000720c */ /* 0x040fe60006fa6670 */
[----:B------:R-:W-:Y:S01]  /*161b0*/  LDSM.16.M88.4 R64, [R220] ;  /* 0x00000000dc40783b */ /* 0x000fe20000000200 */
[C---:B------:R-:W-:Y:S05]  /*161c0*/  ISETP.GE.OR P1, PT, R0.reuse, R229, !P1 ;  /* 0x000000e50000720c */ /* 0x040fea0004f26670 */
[----:B------:R-:W2:Y:S06]  /*161d0*/  LDSM.16.M88.4 R16, [R217+0x6000] ;  /* 0x00600000d910783b */ /* 0x000eac0000000200 */
[----:B------:R-:W3:Y:S06]  /*161e0*/  LDSM.16.M88.4 R60, [R220+0x1000] ;  /* 0x00100000dc3c783b */ /* 0x000eec0000000200 */
[----:B------:R-:W4:Y:S01]  /*161f0*/  LDSM.16.M88.4 R32, [R217+0x6400] ;  /* 0x00640000d920783b */ /* 0x000f220000000200 */
[C---:B-1----:R-:W-:Y:S05]  /*16200*/  VIADD R2, R0.reuse, 0x1 ;  /* 0x0000000100027836 */ /* 0x042fea0000000000 */
[----:B------:R-:W0:Y:S01]  /*16210*/  LDGDEPBAR ;  /* 0x00000000000079af */ /* 0x000e220000000000 */
[----:B------:R-:W-:Y:S05]  /*16220*/  VIADD R3, R0, 0x8 ;  /* 0x0000000800037836 */ /* 0x000fea0000000000 */
[----:B------:R-:W1:Y:S01]  /*16230*/  LDSM.16.M88.4 R48, [R217+0x6800] ;  /* 0x00680000d930783b */ /* 0x000e620000000200 */
[C---:B------:R-:W-:Y:S02]  /*16240*/  ISETP.GE.AND P3, PT, R2.reuse, R225, PT ;  /* 0x000000e10200720c */ /* 0x040fe40003f66270 */
[C---:B------:R-:W-:Y:S02]  /*16250*/  ISETP.GE.AND P0, PT, R2.reuse, R224, PT ;  /* 0x000000e00200720c */ /* 0x040fe40003f06270 */
[C---:B------:R-:W-:Y:S01]  /*16260*/  ISETP.GE.OR P3, PT, R2.reuse, R230, !P3 ;  /* 0x000000e60200720c */ /* 0x040fe20005f66670 */
[----:B------:R-:W1:Y:S01]  /*16270*/  LDSM.16.M88.4 R176, [R217+0x6c00] ;  /* 0x006c0000d9b0783b */ /* 0x000e620000000200 */
[C---:B------:R-:W-:Y:S05]  /*16280*/  ISETP.GE.OR P0, PT, R2.reuse, R229, !P0 ;  /* 0x000000e50200720c */ /* 0x040fea0004706670 */
[----:B------:R-:W-:Y:S01]  /*16290*/  LDSM.16.M88.4 R180, [R221] ;  /* 0x00000000ddb4783b */ /* 0x000fe20000000200 */
[-C--:B--2---:R-:W-:Y:S05]  /*162a0*/  HMMA.16816.F32.BF16 R4, R64, R16.reuse, RZ ;  /* 0x000000104004723c */ /* 0x084fea00000418ff */
[----:B------:R-:W2:Y:S01]  /*162b0*/  LDSM.16.M88.4 R184, [R219+0x6000] ;  /* 0x00600000dbb8783b */ /* 0x000ea20000000200 */
        /* <DEDUP_REMOVED lines=11> */
[----:B------:R-:W4:Y:S01]  /*16370*/  LDSM.16.M88.4 R208, [R217+0x7000] ;  /* 0x00700000d9d0783b */ /* 0x000f220000000200 */
[C---:B------:R-:W-:Y:S05]  /*16380*/  HMMA.16816.F32.BF16 R32, R64.reuse, R34, RZ ;  /* 0x000000224020723c */ /* 0x040fea00000418ff */
[----:B------:R-:W4:Y:S01]  /*16390*/  LDSM.16.M88.4 R212, [R220+0x3000] ;  /* 0x00300000dcd4783b */ /* 0x000f220000000200 */
[-C--:B-1----:R-:W-:Y:S06]  /*163a0*/  HMMA.16816.F32.BF16 R36, R64, R48.reuse, RZ ;  /* 0x000000304024723c */ /* 0x082fec00000418ff */
[C---:B------:R-:W-:Y:S06]  /*163b0*/  HMMA.16816.F32.BF16 R40, R60.reuse, R48, RZ ;  /* 0x000000303c28723c */ /* 0x040fec00000418ff */
[-C--:B------:R-:W-:Y:S06]  /*163c0*/  HMMA.16816.F32.BF16 R44, R60, R50.reuse, RZ ;  /* 0x000000323c2c723c */ /* 0x080fec00000418ff */
[C---:B------:R-:W-:Y:S06]  /*163d0*/  HMMA.16816.F32.BF16 R48, R64.reuse, R50, RZ ;  /* 0x000000324030723c */ /* 0x040fec00000418ff */
[-C--:B------:R-:W-:Y:S06]  /*163e0*/  HMMA.16816.F32.BF16 R52, R64, R176.reuse, RZ ;  /* 0x000000b04034723c */ /* 0x080fec00000418ff */
[C---:B------:R-:W-:Y:S06]  /*163f0*/  HMMA.16816.F32.BF16 R56, R60.reuse, R176, RZ ;  /* 0x000000b03c38723c */ /* 0x040fec00000418ff */
[-C--:B------:R-:W-:Y:S06]  /*16400*/  HMMA.16816.F32.BF16 R60, R60, R178.reuse, RZ ;  /* 0x000000b23c3c723c */ /* 0x080fec00000418ff */
[----:B------:R-:W-:Y:S01]  /*16410*/  HMMA.16816.F32.BF16 R64, R64, R178, RZ ;  /* 0x000000b24040723c */ /* 0x000fe200000418ff */
[----:B------:R-:W1:Y:S05]  /*16420*/  LDSM.16.M88.4 R176, [R217+0x7400] ;  /* 0x00740000d9b0783b */ /* 0x000e6a0000000200 */
[-C--:B--2---:R-:W-:Y:S06]  /*16430*/  HMMA.16816.F32.BF16 R4, R180, R184.reuse, R4 ;  /* 0x000000b8b404723c */ /* 0x084fec0000041804 */
[C---:B---3--:R-:W-:Y:S06]  /*16440*/  HMMA.16816.F32.BF16 R8, R188.reuse, R184, R8 ;  /* 0x000000b8bc08723c */ /* 0x048fec0000041808 */
        /* <DEDUP_REMOVED lines=18> */
[----:B------:R-:W3:Y:S05]  /*16570*/  LDSM.16.M88.4 R180, [R217+0x7c00] ;  /* 0x007c0000d9b4783b */ /* 0x000eea0000000200 */
[-C--:B------:R-:W-:Y:S01]  /*16580*/  HMMA.16816.F32.BF16 R4, R204, R208.reuse, R4 ;  /* 0x000000d0cc04723c */ /* 0x080fe20000041804 */
[----:B------:R-:W4:Y:S05]  /*16590*/  LDSM.16.M88.4 R200, [R219+0x7400] ;  /* 0x00740000dbc8783b */ /* 0x000f2a0000000200 */
        /* <DEDUP_REMOVED lines=21> */
[----:B------:R-:W-:Y:S05]  /*166f0*/  LDSM.16.M88.4 R204, [R217+0x8800] ;  /* 0x00880000d9cc783b */ /* 0x000fea0000000200 */
        /* <DEDUP_REMOVED lines=13> */
[----:B------:R-:W4:Y:S05]  /*167d0*/  LDSM.16.M88.4 R208, [R217+0x8c00] ;  /* 0x008c0000d9d0783b */ /* 0x000f2a0000000200 */
[-C--:B-1----:R-:W-:Y:S06]  /*167e0*/  HMMA.16816.F32.BF16 R52, R188, R176.reuse, R52 ;  /* 0x000000b0bc34723c */ /* 0x082fec0000041834 */
[C---:B------:R-:W-:Y:S06]  /*167f0*/  HMMA.16816.F32.BF16 R56, R196.reuse, R176, R56 ;  /* 0x000000b0c438723c */ /* 0x040fec0000041838 */
[-C--:B------:R-:W-:Y:S01]  /*16800*/  HMMA.16816.F32.BF16 R60, R196, R178.reuse, R60 ;  /* 0x000000b2c43c723c */ /* 0x080fe2000004183c */
[----:B------:R-:W1:Y:S05]  /*16810*/  LDSM.16.M88.4 R196, [R221+0x4000] ;  /* 0x00400000ddc4783b */ /* 0x000e6a0000000200 */
[----:B------:R-:W-:Y:S01]  /*16820*/  HMMA.16816.F32.BF16 R64, R188, R178, R64 ;  /* 0x000000b2bc40723c */ /* 0x000fe20000041840 */
[----:B------:R-:W1:Y:S05]  /*16830*/  LDSM.16.M88.4 R176, [R221+0x5000] ;  /* 0x00500000ddb0783b */ /* 0x000e6a0000000200 */
[-C--:B--2---:R-:W-:Y:S06]  /*16840*/  HMMA.16816.F32.BF16 R4, R180, R184.reuse, R4 ;  /* 0x000000b8b404723c */ /* 0x084fec0000041804 */
[C---:B---3--:R-:W-:Y:S06]  /*16850*/  HMMA.16816.F32.BF16 R8, R192.reuse, R184, R8 ;  /* 0x000000b8c008723c */ /* 0x048fec0000041808 */
        /* <DEDUP_REMOVED lines=13> */
[----:B------:R-:W-:Y:S01]  /*16930*/  HMMA.16816.F32.BF16 R64, R180, R210, R64 ;  /* 0x000000d2b440723c */ /* 0x000fe20000041840 */
[----:B------:R-:W2:Y:S05]  /*16940*/  LDSM.16.M88.4 R180, [R219+0x8400] ;  /* 0x00840000dbb4783b */ /* 0x000eaa0000000200 */
[-C--:B-1----:R-:W-:Y:S06]  /*16950*/  HMMA.16816.F32.BF16 R4, R196, R212.reuse, R4 ;  /* 0x000000d4c404723c */ /* 0x082fec0000041804 */
[C---:B------:R-:W-:Y:S06]  /*16960*/  HMMA.16816.F32.BF16 R8, R176.reuse, R212, R8 ;  /* 0x000000d4b008723c */ /* 0x040fec0000041808 */
[-C--:B------:R-:W-:Y:S06]  /*16970*/  HMMA.16816.F32.BF16 R12, R176, R214.reuse, R12 ;  /* 0x000000d6b00c723c */ /* 0x080fec000004180c */
[C---:B------:R-:W-:Y:S06]  /*16980*/  HMMA.16816.F32.BF16 R16, R196.reuse, R214, R16 ;  /* 0x000000d6c410723c */ /* 0x040fec0000041810 */
[----:B------:R-:W-:Y:S02]  /*16990*/  FSEL R187, R5, -INF , !P3 ;  /* 0xff80000005bb7808 */ /* 0x000fe40005800000 */
[----:B------:R-:W-:Y:S02]  /*169a0*/  FSEL R189, R7, -INF , !P0 ;  /* 0xff80000007bd7808 */ /* 0x000fe40004000000 */
[CC--:B------:R-:W-:Y:S02]  /*169b0*/  ISETP.GE.AND P3, PT, R2.reuse, R226.reuse, PT ;  /* 0x000000e20200720c */ /* 0x0c0fe40003f66270 */
[-C--:B------:R-:W-:Y:S02]  /*169c0*/  ISETP.GE.AND P0, PT, R2, R223.reuse, PT ;  /* 0x000000df0200720c */ /* 0x080fe40003f06270 */
[----:B------:R-:W-:Y:S02]  /*169d0*/  FSEL R184, R4, -INF , !P5 ;  /* 0xff80000004b87808 */ /* 0x000fe40006800000 */
[----:B------:R-:W-:Y:S01]  /*169e0*/  FSEL R186, R6, -INF , !P1 ;  /* 0xff80000006ba7808 */ /* 0x000fe20004800000 */
[-C--:B--2---:R-:W-:Y:S01]  /*169f0*/  HMMA.16816.F32.BF16 R20, R196, R180.reuse, R20 ;  /* 0x000000b4c414723c */ /* 0x084fe20000041814 */
[----:B------:R-:W1:Y:S02]  /*16a00*/  LDSM.16.M88.4 R4, [R219+0x8800] ;  /* 0x00880000db04783b */ /* 0x000e640000000200 */
[C---:B------:R-:W-:Y:S02]  /*16a10*/  ISETP.GE.AND P5, PT, R0.reuse, R226, PT ;  /* 0x000000e20000720c */ /* 0x040fe40003fa6270 */
[----:B------:R-:W-:Y:S01]  /*16a20*/  ISETP.GE.AND P1, PT, R0, R223, PT ;  /* 0x000000df0000720c */ /* 0x000fe20003f26270 */
[C---:B------:R-:W-:Y:S04]  /*16a30*/  HMMA.16816.F32.BF16 R24, R176.reuse, R180, R24 ;  /* 0x000000b4b018723c */ /* 0x040fe80000041818 */
[CC--:B------:R-:W-:Y:S02]  /*16a40*/  ISETP.GE.OR P3, PT, R2.reuse, R228.reuse, !P3 ;  /* 0x000000e40200720c */ /* 0x0c0fe40005f66670 */
[-C--:B------:R-:W-:Y:S01]  /*16a50*/  ISETP.GE.OR P0, PT, R2, R227.reuse, !P0 ;  /* 0x000000e30200720c */ /* 0x080fe20004706670 */
[C---:B------:R-:W-:Y:S01]  /*16a60*/  VIADD R2, R0.reuse, 0x9 ;  /* 0x0000000900027836 */ /* 0x040fe20000000000 */
[C---:B------:R-:W-:Y:S01]  /*16a70*/  ISETP.GE.OR P5, PT, R0.reuse, R228, !P5 ;  /* 0x000000e40000720c */ /* 0x040fe20006fa6670 */
[-C--:B------:R-:W-:Y:S03]  /*16a80*/  HMMA.16816.F32.BF16 R28, R176, R182.reuse, R28 ;  /* 0x000000b6b01c723c */ /* 0x080fe6000004181c */
[----:B------:R-:W-:Y:S02]  /*16a90*/  ISETP.GE.OR P1, PT, R0, R227, !P1 ;  /* 0x000000e30000720c */ /* 0x000fe40004f26670 */
[----:B------:R-:W-:Y:S01]  /*16aa0*/  FSEL R191, R9, -INF , !P3 ;  /* 0xff80000009bf7808 */ /* 0x000fe20005800000 */
[C---:B------:R-:W-:Y:S04]  /*16ab0*/  HMMA.16816.F32.BF16 R32, R196.reuse, R182, R32 ;  /* 0x000000b6c420723c */ /* 0x040fe80000041820 */
[C---:B------:R-:W-:Y:S02]  /*16ac0*/  ISETP.GE.AND P3, PT, R2.reuse, R226, PT ;  /* 0x000000e20200720c */ /* 0x040fe40003f66270 */
[----:B------:R-:W-:Y:S02]  /*16ad0*/  FSEL R193, R11, -INF , !P0 ;  /* 0xff8000000bc17808 */ /* 0x000fe40004000000 */
[CC--:B------:R-:W-:Y:S02]  /*16ae0*/  ISETP.GE.AND P0, PT, R2.reuse, R223.reuse, PT ;  /* 0x000000df0200720c */ /* 0x0c0fe40003f06270 */
[----:B------:R-:W-:Y:S02]  /*16af0*/  ISETP.GE.OR P3, PT, R2, R228, !P3 ;  /* 0x000000e40200720c */ /* 0x000fe40005f66670 */
[----:B------:R-:W-:Y:S02]  /*16b00*/  FSEL R188, R8, -INF , !P5 ;  /* 0xff80000008bc7808 */ /* 0x000fe40006800000 */
[C---:B------:R-:W-:Y:S02]  /*16b10*/  ISETP.GE.AND P5, PT, R3.reuse, R226, PT ;  /* 0x000000e20300720c */ /* 0x040fe40003fa6270 */
[----:B------:R-:W-:Y:S02]  /*16b20*/  FSEL R190, R10, -INF , !P1 ;  /* 0xff8000000abe7808 */ /* 0x000fe40004800000 */
[C---:B------:R-:W-:Y:S01]  /*16b30*/  ISETP.GE.AND P1, PT, R3.reuse, R223, PT ;  /* 0x000000df0300720c */ /* 0x040fe20003f26270 */
[----:B------:R-:W2:Y:S01]  /*16b40*/  LDSM.16.M88.4 R8, [R219+0x8c00] ;  /* 0x008c0000db08783b */ /* 0x000ea20000000200 */
[CC--:B------:R-:W-:Y:S01]  /*16b50*/  ISETP.GE.OR P0, PT, R2.reuse, R227.reuse, !P0 ;  /* 0x000000e30200720c */ /* 0x0c0fe20004706670 */
[----:B------:R-:W-:Y:S04]  /*16b60*/  DEPBAR.LE SB0, 0x0 ;  /* 0x000080000000791a */ /* 0x000fe80000000000 */
[----:B------:R-:W-:Y:S01]  /*16b70*/  BAR.SYNC.DEFER_BLOCKING 0x0 ;  /* 0x0000000000007b1d */ /* 0x000fe20000010000 */
[C---:B------:R-:W-:Y:S01]  /*16b80*/  ISETP.GE.OR P5, PT, R3.reuse, R228, !P5 ;  /* 0x000000e40300720c */ /* 0x040fe20006fa6670 */
[-C--:B-1----:R-:W-:Y:S05]  /*16b90*/  HMMA.16816.F32.BF16 R36, R196, R4.reuse, R36 ;  /* 0x00000004c424723c */ /* 0x082fea0000041824 */
[----:B------:R-:W-:Y:S01]  /*16ba0*/  ISETP.GE.OR P1, PT, R3, R227, !P1 ;  /* 0x000000e30300720c */ /* 0x000fe20004f26670 */
[C---:B------:R-:W-:Y:S05]  /*16bb0*/  HMMA.16816.F32.BF16 R40, R176.reuse, R4, R40 ;  /* 0x00000004b028723c */ /* 0x040fea0000041828 */
[----:B------:R-:W-:Y:S01]  /*16bc0*/  FSEL R194, R13, -INF , !P3 ;  /* 0xff8000000dc27808 */ /* 0x000fe20005800000 */
[-C--:B------:R-:W-:Y:S03]  /*16bd0*/  HMMA.16816.F32.BF16 R44, R176, R6.reuse, R44 ;  /* 0x00000006b02c723c */ /* 0x080fe6000004182c */
[CC--:B------:R-:W-:Y:S02]  /*16be0*/  ISETP.GE.AND P3, PT, R2.reuse, R225.reuse, PT ;  /* 0x000000e10200720c */ /* 0x0c0fe40003f66270 */
[----:B------:R-:W-:Y:S01]  /*16bf0*/  FSEL R200, R15, -INF , !P0 ;  /* 0xff8000000fc87808 */ /* 0x000fe20004000000 */
[C---:B------:R-:W-:Y:S04]  /*16c00*/  HMMA.16816.F32.BF16 R48, R196.reuse, R6, R48 ;  /* 0x00000006c430723c */ /* 0x040fe80000041830 */
[-C--:B------:R-:W-:Y:S01]  /*16c10*/  ISETP.GE.AND P0, PT, R2, R224.reuse, PT ;  /* 0x000000e00200720c */ /* 0x080fe20003f06270 */
[----:B------:R-:W-:Y:S01]  /*16c20*/  VIADD R4, R0, 0x30 ;  /* 0x0000003000047836 */ /* 0x000fe20000000000 */
[----:B------:R-:W-:Y:S02]  /*16c30*/  FSEL R192, R12, -INF , !P5 ;  /* 0xff8000000cc07808 */ /* 0x000fe40006800000 */
[----:B------:R-:W-:Y:S02]  /*16c40*/  FSEL R195, R14, -INF , !P1 ;  /* 0xff8000000ec37808 */ /* 0x000fe40004800000 */
[C---:B------:R-:W-:Y:S02]  /*16c50*/  ISETP.GE.AND P5, PT, R3.reuse, R225, PT ;  /* 0x000000e10300720c */ /* 0x040fe40003fa6270 */
[C---:B------:R-:W-:Y:S02]  /*16c60*/  ISETP.GE.AND P1, PT, R3.reuse, R224, PT ;  /* 0x000000e00300720c */ /* 0x040fe40003f26270 */
[CC--:B------:R-:W-:Y:S01]  /*16c70*/  ISETP.GE.OR P3, PT, R2.reuse, R230.reuse, !P3 ;  /* 0x000000e60200720c */ /* 0x0c0fe20005f66670 */
[-C--:B--2---:R-:W-:Y:S03]  /*16c80*/  HMMA.16816.F32.BF16 R52, R196, R8.reuse, R52 ;  /* 0x00000008c434723c */ /* 0x084fe60000041834 */
[-C--:B------:R-:W-:Y:S01]  /*16c90*/  ISETP.GE.OR P0, PT, R2, R229.reuse, !P0 ;  /* 0x000000e50200720c */ /* 0x080fe20004706670 */
[C---:B------:R-:W-:Y:S01]  /*16ca0*/  VIADD R2, R0.reuse, 0x11 ;  /* 0x0000001100027836 */ /* 0x040fe20000000000 */
[C---:B------:R-:W-:Y:S01]  /*16cb0*/  ISETP.GE.OR P5, PT, R3.reuse, R230, !P5 ;  /* 0x000000e60300720c */ /* 0x040fe20006fa6670 */
[C---:B------:R-:W-:Y:S04]  /*16cc0*/  HMMA.16816.F32.BF16 R56, R176.reuse, R8, R56 ;  /* 0x00000008b038723c */ /* 0x040fe80000041838 */
[----:B------:R-:W-:Y:S01]  /*16cd0*/  ISETP.GE.OR P1, PT, R3, R229, !P1 ;  /* 0x000000e50300720c */ /* 0x000fe20004f26670 */
[----:B------:R-:W-:Y:S01]  /*16ce0*/  VIADD R3, R0, 0x10 ;  /* 0x0000001000037836 */ /* 0x000fe20000000000 */
[----:B------:R-:W-:Y:S01]  /*16cf0*/  FSEL R109, R17, -INF , !P3 ;  /* 0xff800000116d7808 */ /* 0x000fe20005800000 */
[-C--:B------:R-:W-:Y:S01]  /*16d00*/  HMMA.16816.F32.BF16 R60, R176, R10.reuse, R60 ;  /* 0x0000000ab03c723c */ /* 0x080fe2000004183c */
[----:B------:R-:W2:Y:S02]  /*16d10*/  LDL.64 R178, [R1+0x20] ;  /* 0x0000200001b27983 */ /* 0x000ea40000100a00 */
[CC--:B------:R-:W-:Y:S02]  /*16d20*/  ISETP.GE.AND P3, PT, R2.reuse, R225.reuse, PT ;  /* 0x000000e10200720c */ /* 0x0c0fe40003f66270 */
[----:B------:R-:W-:Y:S01]  /*16d30*/  FSEL R111, R19, -INF , !P0 ;  /* 0xff800000136f7808 */ /* 0x000fe20004000000 */
[----:B------:R-:W-:Y:S04]  /*16d40*/  HMMA.16816.F32.BF16 R64, R196, R10, R64 ;  /* 0x0000000ac440723c */ /* 0x000fe80000041840 */
[-C--:B------:R-:W-:Y:S02]  /*16d50*/  ISETP.GE.AND P0, PT, R2, R224.reuse, PT ;  /* 0x000000e00200720c */ /* 0x080fe40003f06270 */
[----:B------:R-:W-:Y:S02]  /*16d60*/  FSEL R101, R16, -INF , !P5 ;  /* 0xff80000010657808 */ /* 0x000fe40006800000 */
[----:B------:R-:W-:Y:S02]  /*16d70*/  FSEL R110, R18, -INF , !P1 ;  /* 0xff800000126e7808 */ /* 0x000fe40004800000 */
[C---:B------:R-:W-:Y:S02]  /*16d80*/  ISETP.GE.AND P5, PT, R3.reuse, R225, PT ;  /* 0x000000e10300720c */ /* 0x040fe40003fa6270 */
[C---:B------:R-:W-:Y:S02]  /*16d90*/  ISETP.GE.AND P1, PT, R3.reuse, R224, PT ;  /* 0x000000e00300720c */ /* 0x040fe40003f26270 */
[CC--:B------:R-:W-:Y:S02]  /*16da0*/  ISETP.GE.OR P3, PT, R2.reuse, R230.reuse, !P3 ;  /* 0x000000e60200720c */ /* 0x0c0fe40005f66670 */
[-C--:B------:R-:W-:Y:S02]  /*16db0*/  ISETP.GE.OR P0, PT, R2, R229.reuse, !P0 ;  /* 0x000000e50200720c */ /* 0x080fe40004706670 */
[C---:B------:R-:W-:Y:S02]  /*16dc0*/  ISETP.GE.OR P5, PT, R3.reuse, R230, !P5 ;  /* 0x000000e60300720c */ /* 0x040fe40006fa6670 */
[----:B------:R-:W-:Y:S02]  /*16dd0*/  ISETP.GE.OR P1, PT, R3, R229, !P1 ;  /* 0x000000e50300720c */ /* 0x000fe40004f26670 */
[----:B------:R-:W-:Y:S02]  /*16de0*/  FSEL R242, R21, -INF , !P3 ;  /* 0xff80000015f27808 */ /* 0x000fe40005800000 */
[----:B------:R-:W-:Y:S02]  /*16df0*/  FSEL R246, R23, -INF , !P0 ;  /* 0xff80000017f67808 */ /* 0x000fe40004000000 */
[----:B------:R-:W-:Y:S02]  /*16e00*/  FSEL R243, R20, -INF , !P5 ;  /* 0xff80000014f37808 */ /* 0x000fe40006800000 */
[----:B------:R-:W-:Y:S01]  /*16e10*/  FSEL R241, R22, -INF , !P1 ;  /* 0xff80000016f17808 */ /* 0x000fe20004800000 */
[----:B------:R-:W-:Y:S01]  /*16e20*/  VIADD R22, R232, 0x9e3779b9 ;  /* 0x9e3779b9e8167836 */ /* 0x000fe20000000000 */
[CC--:B------:R-:W-:Y:S02]  /*16e30*/  ISETP.GE.AND P3, PT, R2.reuse, R226.reuse, PT ;  /* 0x000000e20200720c */ /* 0x0c0fe40003f66270 */
[CC--:B------:R-:W-:Y:S02]  /*16e40*/  ISETP.GE.AND P0, PT, R2.reuse, R223.reuse, PT ;  /* 0x000000df0200720c */ /* 0x0c0fe40003f06270 */
[C---:B------:R-:W-:Y:S02]  /*16e50*/  ISETP.GE.AND P5, PT, R3.reuse, R226, PT ;  /* 0x000000e20300720c */ /* 0x040fe40003fa6270 */
[C---:B------:R-:W-:Y:S02]  /*16e60*/  ISETP.GE.AND P1, PT, R3.reuse, R223, PT ;  /* 0x000000df0300720c */ /* 0x040fe40003f26270 */
[CC--:B------:R-:W-:Y:S02]  /*16e70*/  ISETP.GE.OR P3, PT, R2.reuse, R228.reuse, !P3 ;  /* 0x000000e40200720c */ /* 0x0c0fe40005f66670 */
[-C--:B------:R-:W-:Y:S01]  /*16e80*/  ISETP.GE.OR P0, PT, R2, R227.reuse, !P0 ;  /* 0x000000e30200720c */ /* 0x080fe20004706670 */
[C---:B------:R-:W-:Y:S01]  /*16e90*/  VIADD R2, R0.reuse, 0x19 ;  /* 0x0000001900027836 */ /* 0x040fe20000000000 */
[C---:B------:R-:W-:Y:S02]  /*16ea0*/  ISETP.GE.OR P5, PT, R3.reuse, R228, !P5 ;  /* 0x000000e40300720c */ /* 0x040fe40006fa6670 */
[----:B------:R-:W-:Y:S01]  /*16eb0*/  ISETP.GE.OR P1, PT, R3, R227, !P1 ;  /* 0x000000e30300720c */ /* 0x000fe20004f26670 */
[----:B------:R-:W-:Y:S01]  /*16ec0*/  VIADD R3, R0, 0x18 ;  /* 0x0000001800037836 */ /* 0x000fe20000000000 */
[----:B------:R-:W-:Y:S02]  /*16ed0*/  FSEL R248, R25, -INF , !P3 ;  /* 0xff80000019f87808 */ /* 0x000fe40005800000 */
[----:B------:R-:W-:Y:S02]  /*16ee0*/  FSEL R252, R27, -INF , !P0 ;  /* 0xff8000001bfc7808 */ /* 0x000fe40004000000 */
[----:B------:R-:W-:Y:S01]  /*16ef0*/  FSEL R247, R24, -INF , !P5 ;  /* 0xff80000018f77808 */ /* 0x000fe20006800000 */
[----:B------:R-:W-:Y:S01]  /*16f00*/  VIADD R24, R232, 0x3c6ef372 ;  /* 0x3c6ef372e8187836 */ /* 0x000fe20000000000 */
[----:B------:R-:W-:Y:S02]  /*16f10*/  FSEL R251, R26, -INF , !P1 ;  /* 0xff8000001afb7808 */ /* 0x000fe40004800000 */
[CC--:B------:R-:W-:Y:S02]  /*16f20*/  ISETP.GE.AND P3, PT, R2.reuse, R226.reuse, PT ;  /* 0x000000e20200720c */ /* 0x0c0fe40003f66270 */
[CC--:B------:R-:W-:Y:S02]  /*16f30*/  ISETP.GE.AND P0, PT, R2.reuse, R223.reuse, PT ;  /* 0x000000df0200720c */ /* 0x0c0fe40003f06270 */
        /* <DEDUP_REMOVED lines=9> */
[----:B------:R-:W-:Y:S02]  /*16fd0*/  FSEL R244, R30, -INF , !P1 ;  /* 0xff8000001ef47808 */ /* 0x000fe40004800000 */
        /* <DEDUP_REMOVED lines=12> */
[----:B------:R-:W-:Y:S02]  /*170a0*/  FSEL R231, R34, -INF , !P1 ;  /* 0xff80000022e77808 */ /* 0x000fe40004800000 */
[CC--:B------:R-:W-:Y:S02]  /*170b0*/  ISETP.GE.AND P3, PT, R2.reuse, R225.reuse, PT ;  /* 0x000000e10200720c */ /* 0x0c0fe40003f66270 */
[-C--:B------:R-:W-:Y:S02]  /*170c0*/  ISETP.GE.AND P0, PT, R2, R224.reuse, PT ;  /* 0x000000e00200720c */ /* 0x080fe40003f06270 */
[C---:B------:R-:W-:Y:S02]  /*170d0*/  ISETP.GE.AND P1, PT, R3.reuse, R224, PT ;  /* 0x000000e00300720c */ /* 0x040fe40003f26270 */
[----:B------:R-:W-:Y:S02]  /*170e0*/  FSEL R235, R32, -INF , !P5 ;  /* 0xff80000020eb7808 */ /* 0x000fe40006800000 */
        /* <DEDUP_REMOVED lines=20> */
[CC--:B------:R-:W-:Y:S02]  /*17230*/  ISETP.GE.AND P1, PT, R2.reuse, R223.reuse, PT ;  /* 0x000000df0200720c */ /* 0x0c0fe40003f26270 */
[----:B------:R-:W-:Y:S02]  /*17240*/  FSEL R207, R41, -INF , !P3 ;  /* 0xff80000029cf7808 */ /* 0x000fe40005800000 */
[----:B------:R-:W-:Y:S02]  /*17250*/  FSEL R104, R43, -INF , !P0 ;  /* 0xff8000002b687808 */ /* 0x000fe40004000000 */
[C---:B------:R-:W-:Y:S02]  /*17260*/  ISETP.GE.AND P3, PT, R3.reuse, R226, PT ;  /* 0x000000e20300720c */ /* 0x040fe40003f66270 */
[C---:B------:R-:W-:Y:S02]  /*17270*/  ISETP.GE.AND P0, PT, R3.reuse, R223, PT ;  /* 0x000000df0300720c */ /* 0x040fe40003f06270 */
[-C--:B------:R-:W-:Y:S02]  /*17280*/  ISETP.GE.OR P1, PT, R2, R227.reuse, !P1 ;  /* 0x000000e30200720c */ /* 0x080fe40004f26670 */
[C---:B------:R-:W-:Y:S02]  /*17290*/  ISETP.GE.OR P3, PT, R3.reuse, R228, !P3 ;  /* 0x000000e40300720c */ /* 0x040fe40005f66670 */
[----:B------:R-:W-:Y:S02]  /*172a0*/  ISETP.GE.OR P0, PT, R3, R227, !P0 ;  /* 0x000000e30300720c */ /* 0x000fe40004706670 */
[----:B------:R-:W-:Y:S02]  /*172b0*/  FSEL R103, R46, -INF , !P1 ;  /* 0xff8000002e677808 */ /* 0x000fe40004800000 */
[----:B------:R-:W-:Y:S02]  /*172c0*/  ISETP.GE.AND P1, PT, R2, R224, PT ;  /* 0x000000e00200720c */ /* 0x000fe40003f26270 */
[----:B------:R-:W-:Y:S02]  /*172d0*/  FSEL R208, R40, -INF , !P5 ;  /* 0xff80000028d07808 */ /* 0x000fe40006800000 */
[C---:B------:R-:W-:Y:S02]  /*172e0*/  ISETP.GE.AND P5, PT, R2.reuse, R226, PT ;  /* 0x000000e20200720c */ /* 0x040fe40003fa6270 */
[----:B------:R-:W-:Y:S02]  /*172f0*/  FSEL R102, R45, -INF , !P3 ;  /* 0xff8000002d667808 */ /* 0x000fe40005800000 */
[----:B------:R-:W-:Y:S02]  /*17300*/  FSEL R185, R47, -INF , !P0 ;  /* 0xff8000002fb97808 */ /* 0x000fe40004000000 */
[C---:B------:R-:W-:Y:S02]  /*17310*/  ISETP.GE.AND P3, PT, R3.reuse, R225, PT ;  /* 0x000000e10300720c */ /* 0x040fe40003f66270 */
[C---:B------:R-:W-:Y:S02]  /*17320*/  ISETP.GE.AND P0, PT, R3.reuse, R224, PT ;  /* 0x000000e00300720c */ /* 0x040fe40003f06270 */
[CC--:B------:R-:W-:Y:S02]  /*17330*/  ISETP.GE.OR P1, PT, R2.reuse, R229.reuse, !P1 ;  /* 0x000000e50200720c */ /* 0x0c0fe40004f26670 */
[----:B------:R-:W-:Y:S02]  /*17340*/  ISETP.GE.OR P5, PT, R2, R228, !P5 ;  /* 0x000000e40200720c */ /* 0x000fe40006fa6670 */
[CC--:B------:R-:W-:Y:S02]  /*17350*/  ISETP.GE.OR P3, PT, R3.reuse, R230.reuse, !P3 ;  /* 0x000000e60300720c */ /* 0x0c0fe40005f66670 */
[----:B------:R-:W-:Y:S02]  /*17360*/  ISETP.GE.OR P0, PT, R3, R229, !P0 ;  /* 0x000000e50300720c */ /* 0x000fe40004706670 */
[----:B------:R-:W-:Y:S02]  /*17370*/  FSEL R3, R50, -INF , !P1 ;  /* 0xff80000032037808 */ /* 0x000fe40004800000 */
[----:B------:R-:W-:Y:S02]  /*17380*/  FSEL R33, R44, -INF , !P5 ;  /* 0xff8000002c217808 */ /* 0x000fe40006800000 */
[CC--:B------:R-:W-:Y:S01]  /*17390*/  ISETP.GE.AND P5, PT, R2.reuse, R225.reuse, PT ;  /* 0x000000e10200720c */ /* 0x0c0fe20003fa6270 */
[----:B------:R1:W-:Y:S01]  /*173a0*/  STL [R1+0xc], R3 ;  /* 0x00000c0301007387 */ /* 0x0003e20000100800 */
[----:B------:R-:W-:Y:S02]  /*173b0*/  FSEL R213, R49, -INF , !P3 ;  /* 0xff80000031d57808 */ /* 0x000fe40005800000 */
[----:B------:R-:W-:Y:S03]  /*173c0*/  ISETP.GE.OR P5, PT, R2, R230, !P5 ;  /* 0x000000e60200720c */ /* 0x000fe60006fa6670 */
[----:B------:R-:W3:Y:S01]  /*173d0*/  LDL.64 R202, [R1+0x30] ;  /* 0x0000300001ca7983 */ /* 0x000ee20000100a00 */
[----:B------:R-:W-:Y:S02]  /*173e0*/  FSEL R2, R51, -INF , !P0 ;  /* 0xff80000033027808 */ /* 0x000fe40004000000 */
[----:B------:R-:W-:Y:S02]  /*173f0*/  FSEL R214, R48, -INF , !P5 ;  /* 0xff80000030d67808 */ /* 0x000fe40006800000 */
[C---:B------:R-:W-:Y:S01]  /*17400*/  ISETP.GE.AND P5, PT, R4.reuse, R225, PT ;  /* 0x000000e10400720c */ /* 0x040fe20003fa6270 */
[----:B------:R4:W-:Y:S01]  /*17410*/  STL [R1+0x8], R2 ;  /* 0x0000080201007387 */ /* 0x0009e20000100800 */
[C---:B------:R-:W-:Y:S02]  /*17420*/  ISETP.GE.AND P1, PT, R4.reuse, R224, PT ;  /* 0x000000e00400720c */ /* 0x040fe40003f26270 */
[C---:B------:R-:W-:Y:S03]  /*17430*/  ISETP.GE.OR P5, PT, R4.reuse, R230, !P5 ;  /* 0x000000e60400720c */ /* 0x040fe60006fa6670 */
[----:B------:R-:W3:Y:S01]  /*17440*/  LDL.64 R36, [R1+0x38] ;  /* 0x0000380001247983 */ /* 0x000ee20000100a00 */
[----:B------:R-:W-:Y:S02]  /*17450*/  ISETP.GE.OR P1, PT, R4, R229, !P1 ;  /* 0x000000e50400720c */ /* 0x000fe40004f26670 */
[----:B------:R-:W-:Y:S03]  /*17460*/  FSEL R210, R52, -INF , !P5 ;  /* 0xff80000034d27808 */ /* 0x000fe60006800000 */
[----:B------:R-:W3:Y:S01]  /*17470*/  LDL.64 R38, [R1+0x60] ;  /* 0x0000600001267983 */ /* 0x000ee20000100a00 */
[----:B------:R-:W-:Y:S02]  /*17480*/  FSEL R49, R54, -INF , !P1 ;  /* 0xff80000036317808 */ /* 0x000fe40004800000 */
[----:B------:R-:W-:Y:S03]  /*17490*/  FMNMX.FTZ R23, R184, R108, !PT ;  /* 0x0000006cb8177209 */ /* 0x000fe60007810000 */
[----:B------:R-:W3:Y:S01]  /*174a0*/  LDL.64 R198, [R1+0x68] ;  /* 0x0000680001c67983 */ /* 0x000ee20000100a00 */
[C---:B-1----:R-:W-:Y:S05]  /*174b0*/  VIADD R3, R0.reuse, 0x31 ;  /* 0x0000003100037836 */ /* 0x042fea0000000000 */
[C---:B------:R-:W-:Y:S02]  /*174c0*/  ISETP.GE.AND P3, PT, R3.reuse, R225, PT ;  /* 0x000000e10300720c */ /* 0x040fe40003f66270 */
[C---:B------:R-:W-:Y:S02]  /*174d0*/  ISETP.GE.AND P0, PT, R3.reuse, R224, PT ;  /* 0x000000e00300720c */ /* 0x040fe40003f06270 */
[CC--:B------:R-:W-:Y:S01]  /*174e0*/  ISETP.GE.OR P3, PT, R3.reuse, R230.reuse, !P3 ;  /* 0x000000e60300720c */ /* 0x0c0fe20005f66670 */
[C---:B----4-:R-:W-:Y:S01]  /*174f0*/  VIADD R2, R0.reuse, 0x38 ;  /* 0x0000003800027836 */ /* 0x050fe20000000000 */
[----:B------:R-:W-:Y:S01]  /*17500*/  ISETP.GE.OR P0, PT, R3, R229, !P0 ;  /* 0x000000e50300720c */ /* 0x000fe20004706670 */
[----:B------:R-:W-:Y:S01]  /*17510*/  VIADD R0, R0, 0x39 ;  /* 0x0000003900007836 */ /* 0x000fe20000000000 */
[----:B------:R-:W-:Y:S02]  /*17520*/  FSEL R209, R53, -INF , !P3 ;  /* 0xff80000035d17808 */ /* 0x000fe40005800000 */
[-C--:B------:R-:W-:Y:S02]  /*17530*/  ISETP.GE.AND P5, PT, R2, R225.reuse, PT ;  /* 0x000000e10200720c */ /* 0x080fe40003fa6270 */
[----:B------:R-:W-:Y:S02]  /*17540*/  ISETP.GE.AND P3, PT, R0, R225, PT ;  /* 0x000000e10000720c */ /* 0x000fe40003f66270 */
[-C--:B------:R-:W-:Y:S02]  /*17550*/  ISETP.GE.OR P5, PT, R2, R230.reuse, !P5 ;  /* 0x000000e60200720c */ /* 0x080fe40006fa6670 */
[----:B------:R-:W-:Y:S02]  /*17560*/  ISETP.GE.OR P3, PT, R0, R230, !P3 ;  /* 0x000000e60000720c */ /* 0x000fe40005f66670 */
[----:B------:R-:W-:Y:S02]  /*17570*/  ISETP.GE.AND P1, PT, R2, R224, PT ;  /* 0x000000e00200720c */ /* 0x000fe40003f26270 */
[----:B------:R-:W-:Y:S02]  /*17580*/  FSEL R205, R64, -INF , !P5 ;  /* 0xff80000040cd7808 */ /* 0x000fe40006800000 */
[----:B------:R-:W-:Y:S02]  /*17590*/  FSEL R204, R65, -INF , !P3 ;  /* 0xff80000041cc7808 */ /* 0x000fe40005800000 */
[C---:B------:R-:W-:Y:S02]  /*175a0*/  ISETP.GE.AND P5, PT, R4.reuse, R226, PT ;  /* 0x000000e20400720c */ /* 0x040fe40003fa6270 */
[----:B------:R-:W-:Y:S02]  /*175b0*/  ISETP.GE.AND P3, PT, R4, R223, PT ;  /* 0x000000df0400720c */ /* 0x000fe40003f66270 */
[----:B------:R-:W-:Y:S02]  /*175c0*/  ISETP.GE.OR P1, PT, R2, R229, !P1 ;  /* 0x000000e50200720c */ /* 0x000fe40004f26670 */
[C---:B------:R-:W-:Y:S02]  /*175d0*/  ISETP.GE.OR P5, PT, R4.reuse, R228, !P5 ;  /* 0x000000e40400720c */ /* 0x040fe40006fa6670 */
[----:B------:R-:W-:Y:S01]  /*175e0*/  ISETP.GE.OR P3, PT, R4, R227, !P3 ;  /* 0x000000e30400720c */ /* 0x000fe20005f66670 */
[----:B------:R-:W-:Y:S01]  /*175f0*/  VIADD R4, R233, 0xbb67ae85 ;  /* 0xbb67ae85e9047836 */ /* 0x000fe20000000000 */
[----:B------:R-:W-:Y:S02]  /*17600*/  FSEL R47, R66, -INF , !P1 ;  /* 0xff800000422f7808 */ /* 0x000fe40004800000 */
[----:B------:R-:W-:Y:S02]  /*17610*/  PLOP3.LUT P1, PT, PT, PT, UP0, 0x80, 0x0 ;  /* 0x000000000000781c */ /* 0x000fe40003f2f008 */
[----:B------:R-:W-:Y:S02]  /*17620*/  FSEL R41, R55, -INF , !P0 ;  /* 0xff80000037297808 */ /* 0x000fe40004000000 */
[C---:B------:R-:W-:Y:S04]  /*17630*/  ISETP.GE.AND P0, PT, R0.reuse, R224, PT ;  /* 0x000000e00000720c */ /* 0x040fe80003f06270 */
[----:B------:R-:W-:Y:S04]  /*17640*/  ISETP.GE.OR P0, PT, R0, R229, !P0 ;  /* 0x000000e50000720c */ /* 0x000fe80004706670 */
[----:B------:R-:W-:Y:S02]  /*17650*/  FSEL R48, R67, -INF , !P0 ;  /* 0xff80000043307808 */ /* 0x000fe40004000000 */
[----:B------:R-:W-:Y:S02]  /*17660*/  ISETP.GE.AND P0, PT, R3, R226, PT ;  /* 0x000000e20300720c */ /* 0x000fe40003f06270 */
[----:B--2---:R-:W-:Y:S02]  /*17670*/  LOP3.LUT R5, R179, UR10, R233, 0x96, !PT ;  /* 0x0000000ab3057c12 */ /* 0x004fe4000f8e96e9 */
[-CC-:B---3--:R-:W-:Y:S05]  /*17680*/  LOP3.LUT R10, R203, R178.reuse, R4.reuse, 0x96, !PT ;  /* 0x000000b2cb0a7212 */ /* 0x188fea00078e9604 */
[----:B------:R-:W-:Y:S01]  /*17690*/  IMAD.WIDE.U32 R10, R10, -0x326172a9, RZ ;  /* 0xcd9e8d570a0a7825 */ /* 0x000fe200078e00ff */
[----:B------:R-:W-:Y:S03]  /*176a0*/  LOP3.LUT R6, R37, R178, R4, 0x96, !PT ;  /* 0x000000b225067212 */ /* 0x000fe600078e9604 */
[----:B------:R-:W-:Y:S04]  /*176b0*/  IMAD.WIDE.U32 R4, R5, -0x326172a9, RZ ;  /* 0xcd9e8d5705047825 */ /* 0x000fe800078e00ff */
[----:B------:R-:W-:Y:S01]  /*176c0*/  IMAD.WIDE.U32 R18, R6, -0x326172a9, RZ ;  /* 0xcd9e8d5706127825 */ /* 0x000fe200078e00ff */
[C-C-:B------:R-:W-:Y:S02]  /*176d0*/  LOP3.LUT R25, R5.reuse, R38, R22.reuse, 0x96, !PT ;  /* 0x0000002605197212 */ /* 0x140fe400078e9616 */
[----:B------:R-:W-:Y:S02]  /*176e0*/  LOP3.LUT R28, R5, R198, R22, 0x96, !PT ;  /* 0x000000c6051c7212 */ /* 0x000fe400078e9616 */
[-CC-:B------:R-:W-:Y:S02]  /*176f0*/  LOP3.LUT R26, R19, R4.reuse, R24.reuse, 0x96, !PT ;  /* 0x00000004131a7212 */ /* 0x180fe400078e9618 */
[----:B------:R-:W-:Y:S01]  /*17700*/  LOP3.LUT R27, R11, R4, R24, 0x96, !PT ;  /* 0x000000040b1b7212 */ /* 0x000fe200078e9618 */
[----:B------:R-:W-:Y:S06]  /*17710*/  @P1 BRA `(.L_x_480) ;  /* 0xffffffe000601947 */ /* 0x000fec000383ffff */
.L_x_479:
[----:B------:R-:W-:Y:S01]  /*17720*/  FMNMX.FTZ R4, R187, R23, !PT ;  /* 0x00000017bb047209 */ /* 0x000fe20007810000 */
[----:B------:R-:W2:Y:S01]  /*17730*/  LDL R34, [R1+0x44] ;  /* 0x0000440001227983 */ /* 0x000ea20000100800 */
[-C--:B------:R-:W-:Y:S01]  /*17740*/  ISETP.GE.AND P2, PT, R3, R223.reuse, PT ;  /* 0x000000df0300720c */ /* 0x080fe20003f46270 */
[----:B------:R-:W-:Y:S01]  /*17750*/  VIADD R31, R233, 0x76cf5d0a ;  /* 0x76cf5d0ae91f7836 */ /* 0x000fe20000000000 */
[C---:B------:R-:W-:Y:S01]  /*17760*/  ISETP.GE.AND P6, PT, R2.reuse, R226, PT ;  /* 0x000000e20200720c */ /* 0x040fe20003fc6270 */
[----:B------:R1:W-:Y:S01]  /*17770*/  STL [R1+0xc4], R219 ;  /* 0x0000c4db01007387 */ /* 0x0003e20000100800 */
[----:B------:R-:W-:Y:S01]  /*17780*/  ISETP.GE.AND P1, PT, R2, R223, PT ;  /* 0x000000df0200720c */ /* 0x000fe20003f26270 */
[----:B------:R-:W-:Y:S01]  /*17790*/  IMAD.MOV.U32 R64, RZ, RZ, R104 ;  /* 0x000000ffff407224 */ /* 0x000fe200078e0068 */
[----:B------:R-:W-:Y:S01]  /*177a0*/  FMNMX.FTZ R4, R101, R4, !PT ;  /* 0x0000000465047209 */ /* 0x000fe20007810000 */
[----:B------:R-:W-:Y:S01]  /*177b0*/  IMAD.MOV.U32 R65, RZ, RZ, R103 ;  /* 0x000000ffff417224 */ /* 0x000fe200078e0067 */
[CC--:B------:R-:W-:Y:S01]  /*177c0*/  ISETP.GE.OR P0, PT, R3.reuse, R228.reuse, !P0 ;  /* 0x000000e40300720c */ /* 0x0c0fe20004706670 */
[----:B------:R-:W-:Y:S01]  /*177d0*/  IMAD.MOV.U32 R66, RZ, RZ, R102 ;  /* 0x000000ffff427224 */ /* 0x000fe200078e0066 */
[-C--:B------:R-:W-:Y:S01]  /*177e0*/  ISETP.GE.OR P2, PT, R3, R227.reuse, !P2 ;  /* 0x000000e30300720c */ /* 0x080fe20005746670 */
[----:B------:R-:W-:Y:S01]  /*177f0*/  VIADD R35, R232, 0x1715609d ;  /* 0x1715609de8237836 */ /* 0x000fe20000000000 */
[C---:B------:R-:W-:Y:S01]  /*17800*/  ISETP.GE.OR P6, PT, R2.reuse, R228, !P6 ;  /* 0x000000e40200720c */ /* 0x040fe200077c6670 */
[----:B------:R-:W-:Y:S01]  /*17810*/  IMAD.MOV.U32 R50, RZ, RZ, R185 ;  /* 0x000000ffff327224 */ /* 0x000fe200078e00b9 */
[----:B------:R-:W-:Y:S01]  /*17820*/  ISETP.GE.OR P1, PT, R2, R227, !P1 ;  /* 0x000000e30200720c */ /* 0x000fe20004f26670 */
[----:B------:R-:W-:Y:S01]  /*17830*/  VIADD R44, R233, 0x646e171e ;  /* 0x646e171ee92c7836 */ /* 0x000fe20000000000 */
[----:B------:R-:W-:Y:S01]  /*17840*/  FMNMX.FTZ R3, R109, R4, !PT ;  /* 0x000000046d037209 */ /* 0x000fe20007810000 */
[----:B------:R-:W-:Y:S01]  /*17850*/  IMAD.WIDE.U32 R4, R25, -0x2daee0ad, RZ ;  /* 0xd2511f5319047825 */ /* 0x000fe200078e00ff */
[----:B------:R-:W-:Y:S01]  /*17860*/  FMNMX.FTZ R2, R186, R100, !PT ;  /* 0x00000064ba027209 */ /* 0x000fe20007810000 */
[----:B------:R-:W-:Y:S01]  /*17870*/  UIADD3 UR10, UR10, 0x1, URZ ;  /* 0x000000010a0a7890 */ /* 0x000fe2000fffe03f */
[----:B------:R-:W-:Y:S01]  /*17880*/  FSEL R250, R56, -INF , !P5 ;  /* 0xff80000038fa7808 */ /* 0x000fe20006800000 */
[----:B------:R-:W-:Y:S01]  /*17890*/  VIADD R32, R233, 0x32370b8f ;  /* 0x32370b8fe9207836 */ /* 0x000fe20000000000 */
[----:B------:R-:W-:Y:S01]  /*178a0*/  FSEL R249, R57, -INF , !P0 ;  /* 0xff80000039f97808 */ /* 0x000fe20004000000 */
[----:B------:R-:W-:Y:S01]  /*178b0*/  IMAD.MOV.U32 R45, RZ, RZ, R206 ;  /* 0x000000ffff2d7224 */ /* 0x000fe200078e00ce */
[----:B------:R-:W-:Y:S01]  /*178c0*/  ISETP.GE.AND P5, PT, R0, R226, PT ;  /* 0x000000e20000720c */ /* 0x000fe20003fa6270 */
[----:B------:R-:W-:Y:S01]  /*178d0*/  IMAD.MOV.U32 R46, RZ, RZ, R201 ;  /* 0x000000ffff2e7224 */ /* 0x000fe200078e00c9 */
[----:B------:R-:W-:Y:S01]  /*178e0*/  FMNMX.FTZ R3, R243, R3, !PT ;  /* 0x00000003f3037209 */ /* 0x000fe20007810000 */
[----:B------:R-:W-:Y:S01]  /*178f0*/  VIADD R30, R232, 0x78dde6e4 ;  /* 0x78dde6e4e81e7836 */ /* 0x000fe20000000000 */
[----:B------:R-:W-:Y:S01]  /*17900*/  ISETP.GE.AND P0, PT, R0, R223, PT ;  /* 0x000000df0000720c */ /* 0x000fe20003f06270 */
[----:B-1----:R-:W3:Y:S01]  /*17910*/  LDL.LU R219, [R1+0xc] ;  /* 0x00000c0001db7983 */ /* 0x002ee20000300800 */
[----:B------:R-:W-:Y:S01]  /*17920*/  FMNMX.FTZ R2, R189, R2, !PT ;  /* 0x00000002bd027209 */ /* 0x000fe20007810000 */
[----:B------:R-:W-:Y:S01]  /*17930*/  IMAD.MOV.U32 R42, RZ, RZ, R208 ;  /* 0x000000ffff2a7224 */ /* 0x000fe200078e00d0 */
[----:B------:R-:W-:Y:S01]  /*17940*/  FMNMX.FTZ R3, R242, R3, !PT ;  /* 0x00000003f2037209 */ /* 0x000fe20007810000 */
[----:B------:R1:W-:Y:S01]  /*17950*/  STL [R1+0xc0], R217 ;  /* 0x0000c0d901007387 */ /* 0x0003e20000100800 */
[C---:B------:R-:W-:Y:S01]  /*17960*/  ISETP.GE.OR P5, PT, R0.reuse, R228, !P5 ;  /* 0x000000e40000720c */ /* 0x040fe20006fa6670 */
[----:B------:R-:W-:Y:S01]  /*17970*/  IMAD.MOV.U32 R43, RZ, RZ, R207 ;  /* 0x000000ffff2b7224 */ /* 0x000fe200078e00cf */
[----:B------:R-:W-:Y:S01]  /*17980*/  ISETP.GE.OR P0, PT, R0, R227, !P0 ;  /* 0x000000e30000720c */ /* 0x000fe20004706670 */
[----:B----4-:R-:W-:Y:S01]  /*17990*/  IMAD.WIDE.U32 R8, R28, -0x2daee0ad, RZ ;  /* 0xd2511f531c087825 */ /* 0x010fe200078e00ff */
[----:B------:R-:W-:Y:S01]  /*179a0*/  FMNMX.FTZ R0, R110, R2, !PT ;  /* 0x000000026e007209 */ /* 0x000fe20007810000 */
[----:B------:R-:W-:Y:S01]  /*179b0*/  UISETP.GT.AND UP0, UPT, UR8, UR12, UPT ;  /* 0x0000000c0800728c */ /* 0x000fe2000bf04270 */
[----:B------:R-:W-:Y:S01]  /*179c0*/  FMNMX.FTZ R2, R235, R3, !PT ;  /* 0x00000003eb027209 */ /* 0x000fe20007810000 */
[----:B------:R-:W-:Y:S01]  /*179d0*/  VIADD R28, R233, 0xed9eba14 ;  /* 0xed9eba14e91c7836 */ /* 0x000fe20000000000 */
[----:B------:R-:W-:Y:S01]  /*179e0*/  FMNMX.FTZ R6, R111, R0, !PT ;  /* 0x000000006f067209 */ /* 0x000fe20007810000 */
[----:B------:R-:W-:Y:S01]  /*179f0*/  UMOV UR17, UR8 ;  /* 0x0000000800117c82 */ /* 0x000fe20008000000 */
[----:B------:R-:W-:Y:S01]  /*17a00*/  FMNMX.FTZ R0, R234, R2, !PT ;  /* 0x00000002ea007209 */ /* 0x000fe20007810000 */
[----:B------:R-:W-:Y:S01]  /*17a10*/  IMAD.WIDE.U32 R2, R26, -0x2daee0ad, RZ ;  /* 0xd2511f531a027825 */ /* 0x000fe200078e00ff */
[----:B------:R-:W-:Y:S02]  /*17a20*/  FMNMX.FTZ R12, R241, R6, !PT ;  /* 0x00000006f10c7209 */ /* 0x000fe40007810000 */
[----:B------:R-:W-:Y:S01]  /*17a30*/  FMNMX.FTZ R13, R238, R0, !PT ;  /* 0x00000000ee0d7209 */ /* 0x000fe20007810000 */
[----:B------:R-:W-:Y:S01]  /*17a40*/  IMAD.WIDE.U32 R6, R27, -0x2daee0ad, RZ ;  /* 0xd2511f531b067825 */ /* 0x000fe200078e00ff */
[----:B------:R-:W-:Y:S02]  /*17a50*/  FMNMX.FTZ R0, R246, R12, !PT ;  /* 0x0000000cf6007209 */ /* 0x000fe40007810000 */
[----:B------:R-:W-:Y:S02]  /*17a60*/  FMNMX.FTZ R12, R237, R13, !PT ;  /* 0x0000000ded0c7209 */ /* 0x000fe40007810000 */
[----:B------:R-:W-:Y:S02]  /*17a70*/  FMNMX.FTZ R0, R231, R0, !PT ;  /* 0x00000000e7007209 */ /* 0x000fe40007810000 */
[--C-:B------:R-:W-:Y:S02]  /*17a80*/  LOP3.LUT R4, R3, R4, R32.reuse, 0x96, !PT ;  /* 0x0000000403047212 */ /* 0x100fe400078e9620 */
[----:B------:R-:W-:Y:S01]  /*17a90*/  FMNMX.FTZ R0, R215, R0, !PT ;  /* 0x00000000d7007209 */ /* 0x000fe20007810000 */
[----:B-1----:R-:W4:Y:S01]  /*17aa0*/  LDL.LU R217, [R1+0x8] ;  /* 0x0000080001d97983 */ /* 0x002f220000300800 */
[----:B------:R-:W-:Y:S02]  /*17ab0*/  FMNMX.FTZ R3, R214, R12, !PT ;  /* 0x0000000cd6037209 */ /* 0x000fe40007810000 */
[----:B------:R-:W-:Y:S02]  /*17ac0*/  FMNMX.FTZ R0, R45, R0, !PT ;  /* 0x000000002d007209 */ /* 0x000fe40007810000 */
[----:B------:R-:W-:Y:S02]  /*17ad0*/  FMNMX.FTZ R3, R213, R3, !PT ;  /* 0x00000003d5037209 */ /* 0x000fe40007810000 */
[----:B------:R-:W-:Y:S02]  /*17ae0*/  LOP3.LUT R5, R5, R36, R31, 0x96, !PT ;  /* 0x0000002405057212 */ /* 0x000fe400078e961f */
[----:B------:R-:W-:Y:S02]  /*17af0*/  FMNMX.FTZ R0, R46, R0, !PT ;  /* 0x000000002e007209 */ /* 0x000fe40007810000 */
[----:B------:R-:W-:Y:S01]  /*17b00*/  FMNMX.FTZ R3, R210, R3, !PT ;  /* 0x00000003d2037209 */ /* 0x000fe20007810000 */
[----:B------:R-:W-:Y:S01]  /*17b10*/  IMAD.WIDE.U32 R12, R5, -0x326172a9, RZ ;  /* 0xcd9e8d57050c7825 */ /* 0x000fe200078e00ff */
[----:B------:R-:W-:Y:S02]  /*17b20*/  IADD3 R29, R232, -0x255992d5, RZ ;  /* 0xdaa66d2be81d7810 */ /* 0x000fe40007ffe0ff */
[----:B------:R-:W-:Y:S01]  /*17b30*/  FMNMX.FTZ R104, R209, R3, !PT ;  /* 0x00000003d1687209 */ /* 0x000fe20007810000 */
[----:B------:R-:W-:Y:S01]  /*17b40*/  IMAD.WIDE.U32 R4, R4, -0x326172a9, RZ ;  /* 0xcd9e8d5704047825 */ /* 0x000fe200078e00ff */
[----:B------:R-:W-:Y:S02]  /*17b50*/  LOP3.LUT R16, R7, R8, R32, 0x96, !PT ;  /* 0x0000000807107212 */ /* 0x000fe400078e9620 */
[----:B------:R-:W-:Y:S02]  /*17b60*/  LOP3.LUT R7, R13, R18, R29, 0x96, !PT ;  /* 0x000000120d077212 */ /* 0x000fe400078e961d */
[----:B------:R-:W-:Y:S01]  /*17b70*/  FMNMX.FTZ R104, R205, R104, !PT ;  /* 0x00000068cd687209 */ /* 0x000fe20007810000 */
[----:B------:R-:W-:Y:S01]  /*17b80*/  IMAD.WIDE.U32 R16, R16, -0x326172a9, RZ ;  /* 0xcd9e8d5710107825 */ /* 0x000fe200078e00ff */
[----:B------:R-:W-:Y:S02]  /*17b90*/  LOP3.LUT R9, R9, R202, R31, 0x96, !PT ;  /* 0x000000ca09097212 */ /* 0x000fe400078e961f */
[----:B------:R-:W-:Y:S01]  /*17ba0*/  FMNMX.FTZ R104, R204, R104, !PT ;  /* 0x00000068cc687209 */ /* 0x000fe20007810000 */
[----:B------:R-:W-:Y:S01]  /*17bb0*/  IMAD.WIDE.U32 R26, R7, -0x2daee0ad, RZ ;  /* 0xd2511f53071a7825 */ /* 0x000fe200078e00ff */
[----:B------:R-:W-:Y:S02]  /*17bc0*/  LOP3.LUT R12, R5, R12, R30, 0x96, !PT ;  /* 0x0000000c050c7212 */ /* 0x000fe400078e961e */
[----:B------:R-:W-:Y:S01]  /*17bd0*/  MOV R53, R105 ;  /* 0x0000006900357202 */ /* 0x000fe20000000f00 */
[----:B------:R-:W-:Y:S01]  /*17be0*/  IMAD.WIDE.U32 R14, R9, -0x326172a9, RZ ;  /* 0xcd9e8d57090e7825 */ /* 0x000fe200078e00ff */
[----:B------:R-:W-:Y:S01]  /*17bf0*/  LOP3.LUT R9, R27, R2, R28, 0x96, !PT ;  /* 0x000000021b097212 */ /* 0x000fe200078e961c */
[----:B------:R-:W1:Y:S01]  /*17c00*/  SHFL.BFLY PT, R8, R104, 0x2, 0x1f ;  /* 0x0c401f0068087f89 */ /* 0x000e6200000e0000 */
[----:B------:R-:W-:Y:S01]  /*17c10*/  FSEL R208, R60, -INF , !P6 ;  /* 0xff8000003cd07808 */ /* 0x000fe20007000000 */
[----:B------:R-:W-:Y:S01]  /*17c20*/  IMAD.WIDE.U32 R12, R12, -0x2daee0ad, RZ ;  /* 0xd2511f530c0c7825 */ /* 0x000fe200078e00ff */
[----:B------:R-:W-:Y:S02]  /*17c30*/  LOP3.LUT R7, R15, R10, R29, 0x96, !PT ;  /* 0x0000000a0f077212 */ /* 0x000fe400078e961d */
[----:B------:R-:W-:Y:S01]  /*17c40*/  FSEL R206, R61, -INF , !P5 ;  /* 0xff8000003dce7808 */ /* 0x000fe20006800000 */
[----:B------:R-:W-:Y:S01]  /*17c50*/  VIADD R27, R232, 0xb54cda56 ;  /* 0xb54cda56e81b7836 */ /* 0x000fe20000000000 */
[----:B------:R-:W-:Y:S01]  /*17c60*/  LOP3.LUT R14, R17, R14, R30, 0x96, !PT ;  /* 0x0000000e110e7212 */ /* 0x000fe200078e961e */
[----:B------:R-:W-:Y:S01]  /*17c70*/  IMAD.WIDE.U32 R20, R7, -0x2daee0ad, RZ ;  /* 0xd2511f5307147825 */ /* 0x000fe200078e00ff */
[----:B------:R-:W-:Y:S02]  /*17c80*/  FSEL R212, R58, -INF , !P3 ;  /* 0xff8000003ad47808 */ /* 0x000fe40005800000 */
[----:B------:R-:W-:Y:S01]  /*17c90*/  FSEL R211, R59, -INF , !P2 ;  /* 0xff8000003bd37808 */ /* 0x000fe20005000000 */
[----:B------:R-:W-:Y:S01]  /*17ca0*/  IMAD.WIDE.U32 R14, R14, -0x2daee0ad, RZ ;  /* 0xd2511f530e0e7825 */ /* 0x000fe200078e00ff */
[----:B------:R-:W-:Y:S02]  /*17cb0*/  LOP3.LUT R23, R21, R6, R28, 0x96, !PT ;  /* 0x0000000615177212 */ /* 0x000fe400078e961c */
[----:B------:R-:W-:Y:S02]  /*17cc0*/  FSEL R207, R62, -INF , !P1 ;  /* 0xff8000003ecf7808 */ /* 0x000fe40004800000 */
[----:B------:R-:W-:Y:S02]  /*17cd0*/  FSEL R105, R63, -INF , !P0 ;  /* 0xff8000003f697808 */ /* 0x000fe40004000000 */
[----:B-1----:R-:W-:Y:S01]  /*17ce0*/  FMNMX.FTZ R104, R104, R8, !PT ;  /* 0x0000000868687209 */ /* 0x002fe20007810000 */
[----:B------:R-:W-:Y:S05]  /*17cf0*/  IMAD.WIDE.U32 R8, R9, -0x326172a9, RZ ;  /* 0xcd9e8d5709087825 */ /* 0x000fea00078e00ff */
[----:B------:R-:W-:Y:S02]  /*17d00*/  LOP3.LUT R9, R9, R4, R35, 0x96, !PT ;  /* 0x0000000409097212 */ /* 0x000fe400078e9623 */
[--C-:B--2---:R-:W-:Y:S02]  /*17d10*/  LOP3.LUT R7, R13, R26, R34.reuse, 0x96, !PT ;  /* 0x0000001a0d077212 */ /* 0x104fe400078e9622 */
[----:B------:R-:W-:Y:S01]  /*17d20*/  LOP3.LUT R20, R15, R20, R34, 0x96, !PT ;  /* 0x000000140f147212 */ /* 0x000fe200078e9622 */
[----:B------:R-:W1:Y:S02]  /*17d30*/  SHFL.BFLY PT, R13, R104, 0x1, 0x1f ;  /* 0x0c201f00680d7f89 */ /* 0x000e6400000e0000 */
[----:B-1----:R-:W-:Y:S02]  /*17d40*/  FMNMX.FTZ R104, R104, R13, !PT ;  /* 0x0000000d68687209 */ /* 0x002fe40007810000 */
[----:B---3--:R-:W-:Y:S02]  /*17d50*/  FMNMX.FTZ R0, R219, R0, !PT ;  /* 0x00000000db007209 */ /* 0x008fe40007810000 */
[C---:B------:R-:W-:Y:S01]  /*17d60*/  FSETP.NEU.FTZ.AND P3, PT, R104.reuse, -INF , PT ;  /* 0xff8000006800780b */ /* 0x040fe20003f7d000 */
[----:B------:R-:W-:Y:S05]  /*17d70*/  FMUL.FTZ R180, R104, UR4 ;  /* 0x0000000468b47c20 */ /* 0x000fea0008410000 */
[----:B------:R-:W-:Y:S02]  /*17d80*/  FSEL R180, R180, RZ, P3 ;  /* 0x000000ffb4b47208 */ /* 0x000fe40001800000 */
[----:B----4-:R-:W-:Y:S02]  /*17d90*/  FMNMX.FTZ R3, R217, R0, !PT ;  /* 0x00000000d9037209 */ /* 0x010fe40007810000 */
        /* <DEDUP_REMOVED lines=12> */
[----:B------:R-:W1:Y:S01]  /*17e60*/  SHFL.BFLY PT, R103, R0, 0x2, 0x1f ;  /* 0x0c401f0000677f89 */ /* 0x000e6200000e0000 */
[----:B------:R-:W-:Y:S02]  /*17e70*/  FMNMX.FTZ R3, R195, R3, !PT ;  /* 0x00000003c3037209 */ /* 0x000fe40007810000 */
[----:B------:R-:W-:Y:S02]  /*17e80*/  FMNMX.FTZ R2, R236, R2, !PT ;  /* 0x00000002ec027209 */ /* 0x000fe40007810000 */
[----:B------:R-:W-:Y:S02]  /*17e90*/  FMNMX.FTZ R3, R200, R3, !PT ;  /* 0x00000003c8037209 */ /* 0x000fe40007810000 */
[----:B------:R-:W-:Y:S02]  /*17ea0*/  FMNMX.FTZ R2, R239, R2, !PT ;  /* 0x00000002ef027209 */ /* 0x000fe40007810000 */
[----:B------:R-:W-:Y:S02]  /*17eb0*/  FMNMX.FTZ R3, R251, R3, !PT ;  /* 0x00000003fb037209 */ /* 0x000fe40007810000 */
[----:B------:R-:W-:Y:S02]  /*17ec0*/  FMNMX.FTZ R6, R42, R2, !PT ;  /* 0x000000022a067209 */ /* 0x000fe40007810000 */
[----:B------:R-:W-:Y:S01]  /*17ed0*/  FMNMX.FTZ R5, R252, R3, !PT ;  /* 0x00000003fc057209 */ /* 0x000fe20007810000 */
[----:B------:R-:W-:Y:S01]  /*17ee0*/  IMAD.WIDE.U32 R2, R7, -0x326172a9, RZ ;  /* 0xcd9e8d5707027825 */ /* 0x000fe200078e00ff */
[----:B------:R-:W-:Y:S02]  /*17ef0*/  FMNMX.FTZ R6, R43, R6, !PT ;  /* 0x000000062b067209 */ /* 0x000fe40007810000 */
[----:B------:R-:W-:Y:S02]  /*17f00*/  FMNMX.FTZ R7, R244, R5, !PT ;  /* 0x00000005f4077209 */ /* 0x000fe40007810000 */
[----:B------:R-:W-:Y:S02]  /*17f10*/  FMNMX.FTZ R5, R33, R6, !PT ;  /* 0x0000000621057209 */ /* 0x000fe40007810000 */
[----:B------:R-:W-:Y:S01]  /*17f20*/  FMNMX.FTZ R4, R245, R7, !PT ;  /* 0x00000007f5047209 */ /* 0x000fe20007810000 */
[----:B------:R-:W-:Y:S01]  /*17f30*/  IMAD.WIDE.U32 R6, R20, -0x326172a9, RZ ;  /* 0xcd9e8d5714067825 */ /* 0x000fe200078e00ff */
[----:B------:R-:W-:Y:S02]  /*17f40*/  FMNMX.FTZ R5, R66, R5, !PT ;  /* 0x0000000542057209 */ /* 0x000fe40007810000 */
[----:B-1----:R-:W-:Y:S02]  /*17f50*/  FMNMX.FTZ R103, R0, R103, !PT ;  /* 0x0000006700677209 */ /* 0x002fe40007810000 */
[----:B------:R-:W-:Y:S02]  /*17f60*/  FMNMX.FTZ R5, R250, R5, !PT ;  /* 0x00000005fa057209 */ /* 0x000fe40007810000 */
[----:B------:R-:W-:Y:S02]  /*17f70*/  FMNMX.FTZ R0, R53, R4, !PT ;  /* 0x0000000435007209 */ /* 0x000fe40007810000 */
[----:B------:R-:W-:Y:S01]  /*17f80*/  FMNMX.FTZ R102, R249, R5, !PT ;  /* 0x00000005f9667209 */ /* 0x000fe20007810000 */
[----:B------:R-:W1:Y:S01]  /*17f90*/  SHFL.BFLY PT, R4, R103, 0x1, 0x1f ;  /* 0x0c201f0067047f89 */ /* 0x000e6200000e0000 */
[----:B------:R-:W-:Y:S02]  /*17fa0*/  LOP3.LUT R8, R3, R8, R27, 0x96, !PT ;  /* 0x0000000803087212 */ /* 0x000fe400078e961b */
[----:B------:R-:W-:Y:S02]  /*17fb0*/  FMNMX.FTZ R102, R208, R102, !PT ;  /* 0x00000066d0667209 */ /* 0x000fe40007810000 */
[----:B------:R-:W-:Y:S02]  /*17fc0*/  LOP3.LUT R17, R2, 0xffff, RZ, 0xc0, !PT ;  /* 0x0000ffff02117812 */ /* 0x000fe400078ec0ff */
[----:B------:R-:W-:Y:S02]  /*17fd0*/  FMNMX.FTZ R102, R206, R102, !PT ;  /* 0x00000066ce667209 */ /* 0x000fe40007810000 */
[--C-:B------:R-:W-:Y:S02]  /*17fe0*/  SHF.R.U32.HI R21, RZ, 0x10, R2.reuse ;  /* 0x00000010ff157819 */ /* 0x100fe40000011602 */
[----:B------:R-:W-:Y:S01]  /*17ff0*/  LOP3.LUT R25, R2, 0xff, RZ, 0xc0, !PT ;  /* 0x000000ff02197812 */ /* 0x000fe200078ec0ff */
[----:B------:R-:W2:Y:S01]  /*18000*/  SHFL.BFLY PT, R13, R102, 0x2, 0x1f ;  /* 0x0c401f00660d7f89 */ /* 0x000ea200000e0000 */
[----:B------:R-:W-:Y:S02]  /*18010*/  FMNMX.FTZ R0, R64, R0, !PT ;  /* 0x0000000040007209 */ /* 0x000fe40007810000 */
[----:B------:R-:W-:Y:S01]  /*18020*/  SHF.R.U32.HI R15, RZ, 0x18, R2 ;  /* 0x00000018ff0f7819 */ /* 0x000fe20000011602 */
[----:B------:R-:W-:Y:S01]  /*18030*/  IMAD.WIDE.U32 R2, R23, -0x326172a9, RZ ;  /* 0xcd9e8d5717027825 */ /* 0x000fe200078e00ff */
[----:B------:R-:W-:Y:S04]  /*18040*/  FMNMX.FTZ R0, R65, R0, !PT ;  /* 0x0000000041007209 */ /* 0x000fe80007810000 */
[----:B------:R-:W-:Y:S02]  /*18050*/  LOP3.LUT R16, R3, R16, R35, 0x96, !PT ;  /* 0x0000001003107212 */ /* 0x000fe400078e9623 */
[----:B------:R-:W-:Y:S01]  /*18060*/  LOP3.LUT R3, R7, R2, R27, 0x96, !PT ;  /* 0x0000000207037212 */ /* 0x000fe200078e961b */
[----:B------:R-:W-:Y:S01]  /*18070*/  FFMA.FTZ R2, R101, UR4, -R180 ;  /* 0x0000000465027c23 */ /* 0x000fe200080108b4 */
[----:B-1----:R-:W-:Y:S01]  /*18080*/  FMNMX.FTZ R103, R103, R4, !PT ;  /* 0x0000000467677209 */ /* 0x002fe20007810000 */
[----:B------:R-:W-:Y:S01]  /*18090*/  IMAD.WIDE.U32 R4, R9, -0x2daee0ad, RZ ;  /* 0xd2511f5309047825 */ /* 0x000fe200078e00ff */
[----:B------:R-:W-:Y:S01]  /*180a0*/  FMNMX.FTZ R0, R50, R0, !PT ;  /* 0x0000000032007209 */ /* 0x000fe20007810000 */
[----:B------:R1:W-:Y:S01]  /*180b0*/  MUFU.EX2 R58, R2 ;  /* 0x00000002003a7308 */ /* 0x0003e20000000800 */
[C---:B------:R-:W-:Y:S01]  /*180c0*/  FSETP.NEU.FTZ.AND P2, PT, R103.reuse, -INF , PT ;  /* 0xff8000006700780b */ /* 0x040fe20003f5d000 */
[----:B------:R-:W-:Y:S01]  /*180d0*/  FMUL.FTZ R182, R103, UR4 ;  /* 0x0000000467b67c20 */ /* 0x000fe20008410000 */
[----:B------:R-:W-:Y:S01]  /*180e0*/  LOP3.LUT R185, R5, R12, R44, 0x96, !PT ;  /* 0x0000000c05b97212 */ /* 0x000fe200078e962c */
[----:B------:R-:W-:Y:S01]  /*180f0*/  FFMA.FTZ R9, R109, UR4, -R180 ;  /* 0x000000046d097c23 */ /* 0x000fe200080108b4 */
[----:B------:R-:W-:Y:S02]  /*18100*/  FMNMX.FTZ R0, R212, R0, !PT ;  /* 0x00000000d4007209 */ /* 0x000fe40007810000 */
[----:B------:R-:W-:Y:S03]  /*18110*/  FSEL R182, R182, RZ, P2 ;  /* 0x000000ffb6b67208 */ /* 0x000fe60001000000 */
[----:B------:R3:W-:Y:S01]  /*18120*/  MUFU.EX2 R62, R9 ;  /* 0x00000009003e7308 */ /* 0x0007e20000000800 */
[----:B--2---:R-:W-:Y:S02]  /*18130*/  FMNMX.FTZ R102, R102, R13, !PT ;  /* 0x0000000d66667209 */ /* 0x004fe40007810000 */
[----:B------:R-:W-:Y:S01]  /*18140*/  LOP3.LUT R13, R4, 0xffff, RZ, 0xc0, !PT ;  /* 0x0000ffff040d7812 */ /* 0x000fe200078ec0ff */
[----:B------:R-:W-:Y:S01]  /*18150*/  FFMA.FTZ R5, R110, UR4, -R182 ;  /* 0x000000046e057c23 */ /* 0x000fe200080108b6 */
[----:B------:R-:W-:Y:S01]  /*18160*/  FMNMX.FTZ R0, R211, R0, !PT ;  /* 0x00000000d3007209 */ /* 0x000fe20007810000 */
[----:B------:R-:W2:Y:S01]  /*18170*/  SHFL.BFLY PT, R12, R102, 0x1, 0x1f ;  /* 0x0c201f00660c7f89 */ /* 0x000ea200000e0000 */
[--C-:B------:R-:W-:Y:S03]  /*18180*/  SHF.R.U32.HI R23, RZ, 0x10, R4.reuse ;  /* 0x00000010ff177819 */ /* 0x100fe60000011604 */
[----:B------:R4:W-:Y:S01]  /*18190*/  MUFU.EX2 R59, R5 ;  /* 0x00000005003b7308 */ /* 0x0009e20000000800 */
[----:B------:R-:W-:Y:S02]  /*181a0*/  FMNMX.FTZ R0, R207, R0, !PT ;  /* 0x00000000cf007209 */ /* 0x000fe40007810000 */
[----:B------:R-:W-:Y:S02]  /*181b0*/  SHF.R.U32.HI R20, RZ, 0x18, R4 ;  /* 0x00000018ff147819 */ /* 0x000fe40000011604 */
[----:B------:R-:W-:Y:S02]  /*181c0*/  FMNMX.FTZ R0, R105, R0, !PT ;  /* 0x0000000069007209 */ /* 0x000fe40007810000 */
[----:B------:R-:W-:Y:S02]  /*181d0*/  LOP3.LUT R26, R4, 0xff, RZ, 0xc0, !PT ;  /* 0x000000ff041a7812 */ /* 0x000fe400078ec0ff */
[C---:B------:R-:W-:Y:S01]  /*181e0*/  LOP3.LUT R4, R6.reuse, 0xffff, RZ, 0xc0, !PT ;  /* 0x0000ffff06047812 */ /* 0x040fe200078ec0ff */
[----:B-1----:R-:W1:Y:S01]  /*181f0*/  SHFL.BFLY PT, R2, R0, 0x2, 0x1f ;  /* 0x0c401f0000027f89 */ /* 0x002e6200000e0000 */
[----:B------:R-:W-:Y:S02]  /*18200*/  LOP3.LUT R7, R6, 0xff, RZ, 0xc0, !PT ;  /* 0x000000ff06077812 */ /* 0x000fe400078ec0ff */
[----:B------:R-:W-:Y:S02]  /*18210*/  SHF.R.U32.HI R4, RZ, 0x8, R4 ;  /* 0x00000008ff047819 */ /* 0x000fe40000011604 */
[----:B---3--:R-:W-:Y:S01]  /*18220*/  SHF.R.U32.HI R9, RZ, 0x18, R6 ;  /* 0x00000018ff097819 */ /* 0x008fe20000011606 */
[----:B----4-:R-:W-:Y:S01]  /*18230*/  FFMA.FTZ R5, R111, UR4, -R182 ;  /* 0x000000046f057c23 */ /* 0x010fe200080108b6 */
[----:B------:R-:W-:Y:S01]  /*18240*/  PRMT R110, R7, 0x5410, R4 ;  /* 0x00005410076e7816 */ /* 0x000fe20000000004 */
[----:B------:R-:W-:Y:S01]  /*18250*/  FFMA.FTZ R7, R187, UR4, -R180 ;  /* 0x00000004bb077c23 */ /* 0x000fe200080108b4 */
[----:B------:R-:W-:Y:S01]  /*18260*/  SHF.R.U32.HI R4, RZ, 0x10, R6 ;  /* 0x00000010ff047819 */ /* 0x000fe20000011606 */
[----:B------:R3:W4:Y:S01]  /*18270*/  MUFU.EX2 R67, R5 ;  /* 0x0000000500437308 */ /* 0x0007220000000800 */
[----:B--2---:R-:W-:Y:S02]  /*18280*/  FMNMX.FTZ R102, R102, R12, !PT ;  /* 0x0000000c66667209 */ /* 0x004fe40007810000 */
[----:B------:R-:W-:Y:S02]  /*18290*/  LOP3.LUT R6, R4, 0xff, RZ, 0xc0, !PT ;  /* 0x000000ff04067812 */ /* 0x000fe400078ec0ff */
[----:B------:R-:W-:Y:S01]  /*182a0*/  LOP3.LUT R4, R21, 0xff, RZ, 0xc0, !PT ;  /* 0x000000ff15047812 */ /* 0x000fe200078ec0ff */
[C---:B------:R-:W-:Y:S01]  /*182b0*/  FMUL.FTZ R181, R102.reuse, UR4 ;  /* 0x0000000466b57c20 */ /* 0x040fe20008410000 */
[----:B------:R-:W-:Y:S03]  /*182c0*/  FSETP.NEU.FTZ.AND P1, PT, R102, -INF , PT ;  /* 0xff8000006600780b */ /* 0x000fe60003f3d000 */
[----:B------:R2:W-:Y:S01]  /*182d0*/  MUFU.EX2 R35, R7 ;  /* 0x0000000700237308 */ /* 0x0005e20000000800 */
[----:B------:R-:W-:Y:S01]  /*182e0*/  PRMT R15, R4, 0x5410, R15 ;  /* 0x00005410040f7816 */ /* 0x000fe2000000000f */
[----:B------:R-:W-:Y:S01]  /*182f0*/  FFMA.FTZ R4, R186, UR4, -R182 ;  /* 0x00000004ba047c23 */ /* 0x000fe200080108b6 */
[----:B------:R-:W-:Y:S02]  /*18300*/  FSEL R181, R181, RZ, P1 ;  /* 0x000000ffb5b57208 */ /* 0x000fe40000800000 */
[----:B-1----:R-:W-:Y:S02]  /*18310*/  FMNMX.FTZ R0, R0, R2, !PT ;  /* 0x0000000200007209 */ /* 0x002fe40007810000 */
[----:B------:R-:W-:Y:S03]  /*18320*/  PRMT R111, R6, 0x5410, R9 ;  /* 0x00005410066f7816 */ /* 0x000fe60000000009 */
[----:B------:R-:W-:Y:S01]  /*18330*/  MUFU.EX2 R40, R4 ;  /* 0x0000000400287308 */ /* 0x000fe20000000800 */
[----:B---3--:R-:W-:Y:S01]  /*18340*/  FFMA.FTZ R5, R184, UR4, -R180 ;  /* 0x00000004b8057c23 */ /* 0x008fe200080108b4 */
[----:B------:R-:W1:Y:S01]  /*18350*/  SHFL.BFLY PT, R2, R0, 0x1, 0x1f ;  /* 0x0c201f0000027f89 */ /* 0x000e6200000e0000 */
[C---:B------:R-:W-:Y:S02]  /*18360*/  LOP3.LUT R6, R8.reuse, 0xffff, RZ, 0xc0, !PT ;  /* 0x0000ffff08067812 */ /* 0x040fe400078ec0ff */
[----:B------:R-:W-:Y:S02]  /*18370*/  LOP3.LUT R12, R8, 0xff, RZ, 0xc0, !PT ;  /* 0x000000ff080c7812 */ /* 0x000fe400078ec0ff */
[----:B------:R-:W-:Y:S03]  /*18380*/  SHF.R.U32.HI R6, RZ, 0x8, R6 ;  /* 0x00000008ff067819 */ /* 0x000fe60000011606 */
[----:B------:R3:W-:Y:S01]  /*18390*/  MUFU.EX2 R54, R5 ;  /* 0x0000000500367308 */ /* 0x0007e20000000800 */
[----:B--2---:R-:W-:Y:S01]  /*183a0*/  FFMA.FTZ R7, R189, UR4, -R182 ;  /* 0x00000004bd077c23 */ /* 0x004fe200080108b6 */
[----:B------:R-:W-:Y:S02]  /*183b0*/  SHF.R.U32.HI R9, RZ, 0x10, R8 ;  /* 0x00000010ff097819 */ /* 0x000fe40000011608 */
[----:B------:R-:W-:Y:S01]  /*183c0*/  PRMT R12, R12, 0x5410, R6 ;  /* 0x000054100c0c7816 */ /* 0x000fe20000000006 */
[----:B------:R-:W-:Y:S01]  /*183d0*/  FFMA.FTZ R6, R188, UR4, -R181 ;  /* 0x00000004bc067c23 */ /* 0x000fe200080108b5 */
[----:B------:R-:W-:Y:S04]  /*183e0*/  SHF.R.U32.HI R8, RZ, 0x18, R8 ;  /* 0x00000018ff087819 */ /* 0x000fe80000011608 */
[----:B------:R2:W4:Y:S10]  /*183f0*/  MUFU.EX2 R63, R7 ;  /* 0x00000007003f7308 */ /* 0x0005340000000800 */
[----:B------:R4:W-:Y:S01]  /*18400*/  MUFU.EX2 R52, R6 ;  /* 0x0000000600347308 */ /* 0x0009e20000000800 */
[----:B---3--:R-:W-:Y:S02]  /*18410*/  SHF.R.U32.HI R5, RZ, 0x8, R17 ;  /* 0x00000008ff057819 */ /* 0x008fe40000011611 */
[----:B-1----:R-:W-:Y:S01]  /*18420*/  FMNMX.FTZ R101, R0, R2, !PT ;  /* 0x0000000200657209 */ /* 0x002fe20007810000 */
[----:B------:R-:W1:Y:S01]  /*18430*/  LDC.U8 R17, c[0x0][0x388] ;  /* 0x0000e200ff117b82 */ /* 0x000e620000000000 */
[----:B------:R-:W-:Y:S01]  /*18440*/  PRMT R25, R25, 0x5410, R5 ;  /* 0x0000541019197816 */ /* 0x000fe20000000005 */
[----:B------:R-:W-:Y:S01]  /*18450*/  IMAD.WIDE.U32 R4, R16, -0x2daee0ad, RZ ;  /* 0xd2511f5310047825 */ /* 0x000fe200078e00ff */
[C---:B------:R-:W-:Y:S05]  /*18460*/  FSETP.NEU.FTZ.AND P0, PT, R101.reuse, -INF , PT ;  /* 0xff8000006500780b */ /* 0x040fea0003f1d000 */
[----:B------:R-:W1:Y:S01]  /*18470*/  LDC.U8 R16, c[0x0][0x388] ;  /* 0x0000e200ff107b82 */ /* 0x000e620000000000 */
[----:B------:R-:W-:Y:S01]  /*18480*/  FMUL.FTZ R183, R101, UR4 ;  /* 0x0000000465b77c20 */ /* 0x000fe20008410000 */
[----:B--2---:R-:W-:Y:S02]  /*18490*/  LOP3.LUT R7, R9, 0xff, RZ, 0xc0, !PT ;  /* 0x000000ff09077812 */ /* 0x004fe400078ec0ff */
[----:B------:R-:W-:Y:S02]  /*184a0*/  LOP3.LUT R184, R5, R14, R44, 0x96, !PT ;  /* 0x0000000e05b87212 */ /* 0x000fe400078e962c */
[C---:B------:R-:W-:Y:S01]  /*184b0*/  LOP3.LUT R0, R4.reuse, 0xffff, RZ, 0xc0, !PT ;  /* 0x0000ffff04007812 */ /* 0x040fe200078ec0ff */
[----:B------:R-:W-:Y:S01]  /*184c0*/  FFMA.FTZ R5, R191, UR4, -R181 ;  /* 0x00000004bf057c23 */ /* 0x000fe200080108b5 */
[----:B------:R-:W-:Y:S02]  /*184d0*/  LOP3.LUT R2, R4, 0xff, RZ, 0xc0, !PT ;  /* 0x000000ff04027812 */ /* 0x000fe400078ec0ff */
[----:B------:R-:W-:Y:S01]  /*184e0*/  FSEL R183, R183, RZ, P0 ;  /* 0x000000ffb7b77208 */ /* 0x000fe20000000000 */
[----:B------:R2:W3:Y:S01]  /*184f0*/  MUFU.EX2 R61, R5 ;  /* 0x00000005003d7308 */ /* 0x0004e20000000800 */
[----:B------:R-:W-:Y:S02]  /*18500*/  SHF.R.U32.HI R0, RZ, 0x8, R0 ;  /* 0x00000008ff007819 */ /* 0x000fe40000011600 */
[----:B------:R-:W-:Y:S02]  /*18510*/  PRMT R177, R7, 0x5410, R8 ;  /* 0x0000541007b17816 */ /* 0x000fe40000000008 */
[----:B------:R-:W-:Y:S01]  /*18520*/  PRMT R240, R2, 0x5410, R0 ;  /* 0x0000541002f07816 */ /* 0x000fe20000000000 */
[--C-:B------:R-:W-:Y:S01]  /*18530*/  FFMA.FTZ R2, R190, UR4, -R183.reuse ;  /* 0x00000004be027c23 */ /* 0x100fe200080108b7 */
[C---:B------:R-:W-:Y:S02]  /*18540*/  LOP3.LUT R0, R3.reuse, 0xffff, RZ, 0xc0, !PT ;  /* 0x0000ffff03007812 */ /* 0x040fe400078ec0ff */
[--C-:B------:R-:W-:Y:S01]  /*18550*/  SHF.R.U32.HI R8, RZ, 0x10, R4.reuse ;  /* 0x00000010ff087819 */ /* 0x100fe20000011604 */
[----:B------:R3:W-:Y:S01]  /*18560*/  MUFU.EX2 R51, R2 ;  /* 0x0000000200337308 */ /* 0x0007e20000000800 */
[----:B------:R-:W-:Y:S02]  /*18570*/  SHF.R.U32.HI R7, RZ, 0x18, R4 ;  /* 0x00000018ff077819 */ /* 0x000fe40000011604 */
[----:B------:R-:W-:Y:S02]  /*18580*/  SHF.R.U32.HI R4, RZ, 0x8, R0 ;  /* 0x00000008ff047819 */ /* 0x000fe40000011600 */
[----:B----4-:R-:W-:Y:S01]  /*18590*/  LOP3.LUT R6, R3, 0xff, RZ, 0xc0, !PT ;  /* 0x000000ff03067812 */ /* 0x010fe200078ec0ff */
[----:B--2---:R-:W-:Y:S01]  /*185a0*/  FFMA.FTZ R5, R193, UR4, -R183 ;  /* 0x00000004c1057c23 */ /* 0x004fe200080108b7 */
[----:B------:R-:W-:Y:S02]  /*185b0*/  SHF.R.U32.HI R0, RZ, 0x8, R13 ;  /* 0x00000008ff007819 */ /* 0x000fe4000001160d */
[----:B-1----:R-:W-:Y:S01]  /*185c0*/  PRMT R16, R16, 0x7054, R17 ;  /* 0x0000705410107816 */ /* 0x002fe20000000011 */
[----:B------:R1:W-:Y:S01]  /*185d0*/  MUFU.EX2 R60, R5 ;  /* 0x00000005003c7308 */ /* 0x0003e20000000800 */
[----:B------:R-:W-:Y:S02]  /*185e0*/  PRMT R193, R26, 0x5410, R0 ;  /* 0x000054101ac17816 */ /* 0x000fe40000000000 */
[----:B------:R-:W-:Y:S02]  /*185f0*/  SHF.R.U32.HI R0, RZ, 0x10, R3 ;  /* 0x00000010ff007819 */ /* 0x000fe40000011603 */
[--C-:B------:R-:W-:Y:S02]  /*18600*/  HSET2.LE.AND R110, R110, R16.reuse, PT ;  /* 0x000000106e6e7233 */ /* 0x100fe40003803000 */
[----:B---3--:R-:W-:Y:S02]  /*18610*/  LOP3.LUT R2, R8, 0xff, RZ, 0xc0, !PT ;  /* 0x000000ff08027812 */ /* 0x008fe400078ec0ff */
[----:B------:R-:W-:Y:S02]  /*18620*/  PRMT R8, R6, 0x5410, R4 ;  /* 0x0000541006087816 */ /* 0x000fe40000000004 */
[----:B------:R-:W-:Y:S02]  /*18630*/  LOP3.LUT R4, R23, 0xff, RZ, 0xc0, !PT ;  /* 0x000000ff17047812 */ /* 0x000fe400078ec0ff */
[----:B------:R-:W-:Y:S01]  /*18640*/  PRMT R190, R2, 0x5410, R7 ;  /* 0x0000541002be7816 */ /* 0x000fe20000000007 */
[----:B------:R-:W-:Y:S01]  /*18650*/  FFMA.FTZ R2, R192, UR4, -R181 ;  /* 0x00000004c0027c23 */ /* 0x000fe200080108b5 */
[----:B------:R-:W-:Y:S01]  /*18660*/  PRMT R191, R4, 0x5410, R20 ;  /* 0x0000541004bf7816 */ /* 0x000fe20000000014 */
[----:B------:R-:W-:Y:S01]  /*18670*/  FFMA.FTZ R7, R195, UR4, -R183 ;  /* 0x00000004c3077c23 */ /* 0x000fe200080108b7 */
[----:B-1----:R-:W-:Y:S01]  /*18680*/  SHF.R.U32.HI R5, RZ, 0x18, R3 ;  /* 0x00000018ff057819 */ /* 0x002fe20000011603 */
[----:B------:R1:W-:Y:S01]  /*18690*/  MUFU.EX2 R44, R2 ;  /* 0x00000002002c7308 */ /* 0x0003e20000000800 */
[----:B------:R-:W-:Y:S02]  /*186a0*/  LOP3.LUT R4, R0, 0xff, RZ, 0xc0, !PT ;  /* 0x000000ff00047812 */ /* 0x000fe400078ec0ff */
[--C-:B------:R-:W-:Y:S02]  /*186b0*/  HSET2.LE.AND R111, R111, R16.reuse, PT ;  /* 0x000000106f6f7233 */ /* 0x100fe40003803000 */
[----:B------:R-:W-:Y:S01]  /*186c0*/  PRMT R109, R4, 0x5410, R5 ;  /* 0x00005410046d7816 */ /* 0x000fe20000000005 */
[----:B------:R-:W-:Y:S01]  /*186d0*/  FFMA.FTZ R5, R194, UR4, -R181 ;  /* 0x00000004c2057c23 */ /* 0x000fe200080108b5 */
[--C-:B------:R-:W-:Y:S03]  /*186e0*/  HSET2.LE.AND R176, R12, R16.reuse, PT ;  /* 0x000000100cb07233 */ /* 0x100fe60003803000 */
[----:B------:R2:W-:Y:S01]  /*186f0*/  MUFU.EX2 R194, R7 ;  /* 0x0000000700c27308 */ /* 0x0005e20000000800 */
[----:B------:R-:W-:Y:S02]  /*18700*/  F2FP.BF16.F32.PACK_AB R6, R67, R59 ;  /* 0x0000003b4306723e */ /* 0x000fe400000010ff */
[--C-:B------:R-:W-:Y:S02]  /*18710*/  HSET2.LE.AND R109, R109, R16.reuse, PT ;  /* 0x000000106d6d7233 */ /* 0x100fe40003803000 */
[----:B------:R-:W-:Y:S02]  /*18720*/  LOP3.LUT R111, R111, R6, RZ, 0xc0, !PT ;  /* 0x000000066f6f7212 */ /* 0x000fe400078ec0ff */
[----:B------:R-:W-:Y:S03]  /*18730*/  FSEL R3, R104, RZ, P3 ;  /* 0x000000ff68037208 */ /* 0x000fe60001800000 */
[----:B------:R3:W4:Y:S01]  /*18740*/  MUFU.EX2 R192, R5 ;  /* 0x0000000500c07308 */ /* 0x0007220000000800 */
[----:B------:R-:W-:Y:S02]  /*18750*/  F2FP.BF16.F32.PACK_AB R6, R63, R40 ;  /* 0x000000283f06723e */ /* 0x000fe400000010ff */
[----:B-1----:R-:W-:Y:S01]  /*18760*/  FSEL R2, R103, RZ, P2 ;  /* 0x000000ff67027208 */ /* 0x002fe20001000000 */
[----:B------:R-:W-:Y:S01]  /*18770*/  FADD.FTZ R4, -R3, R108 ;  /* 0x0000006c03047221 */ /* 0x000fe20000010100 */
[----:B------:R-:W-:Y:S02]  /*18780*/  FSEL R0, R102, RZ, P1 ;  /* 0x000000ff66007208 */ /* 0x000fe40000800000 */
[----:B------:R-:W-:Y:S01]  /*18790*/  LOP3.LUT R109, R109, R6, RZ, 0xc0, !PT ;  /* 0x000000066d6d7212 */ /* 0x000fe200078ec0ff */
[----:B------:R-:W-:Y:S01]  /*187a0*/  FADD.FTZ R3, -R2, R100 ;  /* 0x0000006402037221 */ /* 0x000fe20000010100 */
[----:B--2---:R-:W-:Y:S01]  /*187b0*/  F2FP.BF16.F32.PACK_AB R7, R61, R52 ;  /* 0x000000343d07723e */ /* 0x004fe200000010ff */
[----:B------:R-:W-:Y:S01]  /*187c0*/  FADD.FTZ R2, -R0, R106 ;  /* 0x0000006a00027221 */ /* 0x000fe20000010100 */
[--C-:B------:R-:W-:Y:S01]  /*187d0*/  HSET2.LE.AND R178, R25, R16.reuse, PT ;  /* 0x0000001019b27233 */ /* 0x100fe20003803000 */
[----:B------:R-:W-:Y:S01]  /*187e0*/  FMUL.FTZ R3, R3, UR4 ;  /* 0x0000000403037c20 */ /* 0x000fe20008410000 */
[----:B------:R-:W-:Y:S01]  /*187f0*/  LOP3.LUT R176, R176, R7, RZ, 0xc0, !PT ;  /* 0x00000007b0b07212 */ /* 0x000fe200078ec0ff */
[----:B------:R-:W-:Y:S01]  /*18800*/  FMUL.FTZ R4, R4, UR4 ;  /* 0x0000000404047c20 */ /* 0x000fe20008410000 */
[----:B------:R-:W-:Y:S01]  /*18810*/  LOP3.LUT R7, R179, UR10, R233, 0x96, !PT ;  /* 0x0000000ab3077c12 */ /* 0x000fe2000f8e96e9 */
[----:B------:R-:W-:Y:S01]  /*18820*/  FMUL.FTZ R2, R2, UR4 ;  /* 0x0000000402027c20 */ /* 0x000fe20008410000 */
[----:B---3--:R-:W-:Y:S01]  /*18830*/  F2FP.BF16.F32.PACK_AB R5, R62, R58 ;  /* 0x0000003a3e05723e */ /* 0x008fe200000010ff */
[----:B------:R-:W1:Y:S01]  /*18840*/  MUFU.EX2 R100, R4 ;  /* 0x0000000400647308 */ /* 0x000e620000000800 */
[----:B----4-:R-:W-:Y:S01]  /*18850*/  F2FP.BF16.F32.PACK_AB R6, R192, R44 ;  /* 0x0000002cc006723e */ /* 0x010fe200000010ff */
[----:B------:R-:W-:Y:S01]  /*18860*/  IMAD.WIDE.U32 R12, R7, -0x326172a9, RZ ;  /* 0xcd9e8d57070c7825 */ /* 0x000fe200078e00ff */
[----:B------:R-:W-:Y:S03]  /*18870*/  LOP3.LUT R110, R110, R5, RZ, 0xc0, !PT ;  /* 0x000000056e6e7212 */ /* 0x000fe600078ec0ff */
[----:B------:R-:W-:Y:S01]  /*18880*/  FFMA.FTZ R5, R200, UR4, -R183 ;  /* 0x00000004c8057c23 */ /* 0x000fe200080108b7 */
[----:B------:R-:W-:Y:S02]  /*18890*/  MOV R106, R35 ;  /* 0x00000023006a7202 */ /* 0x000fe40000000f00 */
[----:B------:R-:W-:Y:S01]  /*188a0*/  LOP3.LUT R178, R178, R6, RZ, 0xc0, !PT ;  /* 0x00000006b2b27212 */ /* 0x000fe200078ec0ff */
[----:B------:R2:W3:Y:S01]  /*188b0*/  MUFU.EX2 R57, R5 ;  /* 0x0000000500397308 */ /* 0x0004e20000000800 */
[----:B------:R-:W-:Y:S02]  /*188c0*/  LOP3.LUT R6, R13, R198, R22, 0x96, !PT ;  /* 0x000000c60d067212 */ /* 0x000fe400078e9616 */
[--C-:B------:R-:W-:Y:S02]  /*188d0*/  HSET2.LE.AND R108, R8, R16.reuse, PT ;  /* 0x00000010086c7233 */ /* 0x100fe40003803000 */
[--C-:B------:R-:W-:Y:S01]  /*188e0*/  HSET2.LE.AND R177, R177, R16.reuse, PT ;  /* 0x00000010b1b17233 */ /* 0x100fe20003803000 */
[----:B------:R-:W-:Y:S01]  /*188f0*/  IMAD.WIDE.U32 R6, R6, -0x2daee0ad, RZ ;  /* 0xd2511f5306067825 */ /* 0x000fe200078e00ff */
[----:B------:R-:W-:Y:S03]  /*18900*/  HSET2.LE.AND R179, R15, R16, PT ;  /* 0x000000100fb37233 */ /* 0x000fe60003803000 */
[----:B------:R-:W4:Y:S01]  /*18910*/  MUFU.EX2 R3, R3 ;  /* 0x0000000300037308 */ /* 0x000f220000000800 */
[----:B------:R-:W-:Y:S01]  /*18920*/  FSEL R0, R101, RZ, P0 ;  /* 0x000000ff65007208 */ /* 0x000fe20000000000 */
[C---:B-1----:R-:W-:Y:S01]  /*18930*/  FMUL.FTZ R4, R100.reuse, R116 ;  /* 0x0000007464047220 */ /* 0x042fe20000410000 */
[----:B------:R-:W-:Y:S01]  /*18940*/  LOP3.LUT R8, R7, R202, R31, 0x96, !PT ;  /* 0x000000ca07087212 */ /* 0x000fe200078e961f */
[----:B------:R-:W-:Y:S01]  /*18950*/  FMUL.FTZ R17, R100, R121 ;  /* 0x0000007964117220 */ /* 0x000fe20000410000 */
[----:B------:R-:W-:Y:S02]  /*18960*/  IMAD.MOV.U32 R116, RZ, RZ, R41 ;  /* 0x000000ffff747224 */ /* 0x000fe400078e0029 */
[----:B------:R-:W-:Y:S01]  /*18970*/  FADD.FTZ R0, -R0, R107 ;  /* 0x0000006b00007221 */ /* 0x000fe20000010100 */
[----:B------:R-:W-:Y:S02]  /*18980*/  IMAD.MOV.U32 R107, RZ, RZ, R33 ;  /* 0x000000ffff6b7224 */ /* 0x000fe400078e0021 */
[----:B------:R-:W1:Y:S01]  /*18990*/  MUFU.EX2 R2, R2 ;  /* 0x0000000200027308 */ /* 0x000e620000000800 */
[----:B--2---:R-:W-:Y:S01]  /*189a0*/  F2FP.BF16.F32.PACK_AB R5, R106, R54 ;  /* 0x000000366a05723e */ /* 0x004fe200000010ff */
[----:B------:R-:W-:Y:S04]  /*189b0*/  IMAD.WIDE.U32 R8, R8, -0x326172a9, RZ ;  /* 0xcd9e8d5708087825 */ /* 0x000fe800078e00ff */
[----:B------:R-:W-:Y:S01]  /*189c0*/  FMUL.FTZ R0, R0, UR4 ;  /* 0x0000000400007c20 */ /* 0x000fe20008410000 */
[----:B------:R-:W-:Y:S01]  /*189d0*/  PLOP3.LUT P0, PT, PT, PT, UP0, 0x80, 0x0 ;  /* 0x000000000000781c */ /* 0x000fe20003f0f008 */
[----:B------:R-:W-:Y:S01]  /*189e0*/  FMUL.FTZ R33, R100, R137 ;  /* 0x0000008964217220 */ /* 0x000fe20000410000 */
[----:B------:R-:W-:Y:S01]  /*189f0*/  LOP3.LUT R108, R108, R5, RZ, 0xc0, !PT ;  /* 0x000000056c6c7212 */ /* 0x000fe200078ec0ff */
[----:B---3--:R-:W-:Y:S01]  /*18a00*/  IMAD.MOV.U32 R137, RZ, RZ, R57 ;  /* 0x000000ffff897224 */ /* 0x008fe200078e0039 */
[----:B------:R-:W-:Y:S01]  /*18a10*/  F2FP.BF16.F32.PACK_AB R5, R60, R51 ;  /* 0x000000333c05723e */ /* 0x000fe200000010ff */
[----:B------:R-:W2:Y:S01]  /*18a20*/  MUFU.EX2 R0, R0 ;  /* 0x0000000000007308 */ /* 0x000ea20000000800 */
[----:B------:R-:W-:Y:S01]  /*18a30*/  LOP3.LUT R7, R9, R10, R29, 0x96, !PT ;  /* 0x0000000a09077212 */ /* 0x000fe200078e961d */
[----:B----4-:R-:W-:Y:S01]  /*18a40*/  FMUL.FTZ R35, R3, R139 ;  /* 0x0000008b03237220 */ /* 0x010fe20000410000 */
[----:B------:R-:W-:Y:S01]  /*18a50*/  LOP3.LUT R177, R177, R5, RZ, 0xc0, !PT ;  /* 0x00000005b1b17212 */ /* 0x000fe200078ec0ff */
[----:B------:R-:W-:Y:S01]  /*18a60*/  IMAD.MOV.U32 R121, RZ, RZ, R67 ;  /* 0x000000ffff797224 */ /* 0x000fe200078e0043 */
[----:B------:R-:W-:Y:S01]  /*18a70*/  F2FP.BF16.F32.PACK_AB R5, R57, R194 ;  /* 0x000000c23905723e */ /* 0x000fe200000010ff */
[----:B------:R-:W-:Y:S01]  /*18a80*/  FMUL.FTZ R67, R3, R171 ;  /* 0x000000ab03437220 */ /* 0x000fe20000410000 */
[----:B------:R-:W-:Y:S01]  /*18a90*/  FMUL.FTZ R68, R100, R68 ;  /* 0x0000004464447220 */ /* 0x000fe20000410000 */
[C---:B-1----:R-:W-:Y:S01]  /*18aa0*/  FMUL.FTZ R25, R2.reuse, R129 ;  /* 0x0000008102197220 */ /* 0x042fe20000410000 */
[----:B------:R-:W-:Y:S01]  /*18ab0*/  LOP3.LUT R179, R179, R5, RZ, 0xc0, !PT ;  /* 0x00000005b3b37212 */ /* 0x000fe200078ec0ff */
[----:B------:R-:W-:Y:S01]  /*18ac0*/  FMUL.FTZ R41, R2, R145 ;  /* 0x0000009102297220 */ /* 0x000fe20000410000 */
[----:B------:R-:W-:Y:S01]  /*18ad0*/  LOP3.LUT R5, R11, R12, R24, 0x96, !PT ;  /* 0x0000000c0b057212 */ /* 0x000fe200078e9618 */
[----:B------:R-:W-:Y:S02]  /*18ae0*/  IMAD.MOV.U32 R129, RZ, RZ, R49 ;  /* 0x000000ffff817224 */ /* 0x000fe400078e0031 */
[----:B------:R-:W-:Y:S01]  /*18af0*/  FMUL.FTZ R49, R100, R153 ;  /* 0x0000009964317220 */ /* 0x000fe20000410000 */
[----:B------:R-:W-:Y:S01]  /*18b00*/  FMUL.FTZ R57, R2, R161 ;  /* 0x000000a102397220 */ /* 0x000fe20000410000 */
[----:B------:R-:W-:Y:S01]  /*18b10*/  FMUL.FTZ R69, R100, R69 ;  /* 0x0000004564457220 */ /* 0x000fe20000410000 */
[----:B------:R-:W-:Y:S04]  /*18b20*/  IMAD.WIDE.U32 R10, R5, -0x2daee0ad, RZ ;  /* 0xd2511f53050a7825 */ /* 0x000fe800078e00ff */
[C---:B--2---:R-:W-:Y:S01]  /*18b30*/  FMUL.FTZ R14, R0.reuse, R126 ;  /* 0x0000007e000e7220 */ /* 0x044fe20000410000 */
[C---:B------:R-:W-:Y:S01]  /*18b40*/  FMUL.FTZ R15, R0.reuse, R127 ;  /* 0x0000007f000f7220 */ /* 0x040fe20000410000 */
[C---:B------:R-:W-:Y:S01]  /*18b50*/  FMUL.FTZ R26, R0.reuse, R130 ;  /* 0x00000082001a7220 */ /* 0x040fe20000410000 */
[----:B------:R-:W-:Y:S01]  /*18b60*/  LOP3.LUT R5, R11, R6, R32, 0x96, !PT ;  /* 0x000000060b057212 */ /* 0x000fe200078e9620 */
[----:B------:R-:W-:Y:S01]  /*18b70*/  IMAD.WIDE.U32 R6, R7, -0x2daee0ad, RZ ;  /* 0xd2511f5307067825 */ /* 0x000fe200078e00ff */
[----:B------:R-:W-:Y:S03]  /*18b80*/  MOV R126, R50 ;  /* 0x00000032007e7202 */ /* 0x000fe60000000f00 */
[----:B------:R-:W-:Y:S01]  /*18b90*/  FMUL.FTZ R50, R3, R154 ;  /* 0x0000009a03327220 */ /* 0x000fe20000410000 */
[----:B------:R-:W-:Y:S01]  /*18ba0*/  IMAD.WIDE.U32 R200, R5, -0x326172a9, RZ ;  /* 0xcd9e8d5705c87825 */ /* 0x000fe200078e00ff */
[----:B------:R-:W-:Y:S03]  /*18bb0*/  LOP3.LUT R9, R7, R10, R28, 0x96, !PT ;  /* 0x0000000a07097212 */ /* 0x000fe600078e961c */
[----:B------:R-:W-:Y:S01]  /*18bc0*/  FMUL.FTZ R70, R3, R70 ;  /* 0x0000004603467220 */ /* 0x000fe20000410000 */
[----:B------:R-:W-:Y:S01]  /*18bd0*/  IMAD.MOV.U32 R130, RZ, RZ, R42 ;  /* 0x000000ffff827224 */ /* 0x000fe200078e002a */
[----:B------:R-:W-:Y:S01]  /*18be0*/  LOP3.LUT R8, R201, R8, R30, 0x96, !PT ;  /* 0x00000008c9087212 */ /* 0x000fe200078e961e */
[----:B------:R-:W-:Y:S04]  /*18bf0*/  IMAD.WIDE.U32 R188, R9, -0x326172a9, RZ ;  /* 0xcd9e8d5709bc7825 */ /* 0x000fe800078e00ff */
[----:B------:R-:W-:Y:S01]  /*18c00*/  FMUL.FTZ R42, R0, R146 ;  /* 0x00000092002a7220 */ /* 0x000fe20000410000 */
[----:B------:R-:W-:Y:S01]  /*18c10*/  FMUL.FTZ R71, R3, R71 ;  /* 0x0000004703477220 */ /* 0x000fe20000410000 */
[----:B------:R-:W-:Y:S04]  /*18c20*/  IMAD.WIDE.U32 R202, R8, -0x2daee0ad, RZ ;  /* 0xd2511f5308ca7825 */ /* 0x000fe800078e00ff */
[C---:B------:R-:W-:Y:S01]  /*18c30*/  FMUL.FTZ R72, R2.reuse, R72 ;  /* 0x0000004802487220 */ /* 0x040fe20000410000 */
[----:B------:R-:W-:Y:S01]  /*18c40*/  FMUL.FTZ R73, R2, R73 ;  /* 0x0000004902497220 */ /* 0x000fe20000410000 */
[----:B------:R-:W-:Y:S01]  /*18c50*/  IMAD.MOV.U32 R127, RZ, RZ, R51 ;  /* 0x000000ffff7f7224 */ /* 0x000fe200078e0033 */
[----:B------:R-:W-:Y:S01]  /*18c60*/  LOP3.LUT R6, R203, R6, R34, 0x96, !PT ;  /* 0x00000006cb067212 */ /* 0x000fe200078e9622 */
[C---:B------:R-:W-:Y:S01]  /*18c70*/  FMUL.FTZ R51, R3.reuse, R155 ;  /* 0x0000009b03337220 */ /* 0x040fe20000410000 */
[C---:B------:R-:W-:Y:S01]  /*18c80*/  FMUL.FTZ R74, R0.reuse, R74 ;  /* 0x0000004a004a7220 */ /* 0x040fe20000410000 */
[----:B------:R-:W-:Y:S01]  /*18c90*/  FMUL.FTZ R75, R0, R75 ;  /* 0x0000004b004b7220 */ /* 0x000fe20000410000 */
[----:B------:R-:W-:Y:S01]  /*18ca0*/  FMUL.FTZ R76, R2, R76 ;  /* 0x0000004c024c7220 */ /* 0x000fe20000410000 */
[----:B------:R-:W-:Y:S04]  /*18cb0*/  IMAD.WIDE.U32 R6, R6, -0x326172a9, RZ ;  /* 0xcd9e8d5706067825 */ /* 0x000fe800078e00ff */
[----:B------:R-:W-:Y:S01]  /*18cc0*/  FMUL.FTZ R77, R2, R77 ;  /* 0x0000004d024d7220 */ /* 0x000fe20000410000 */
[C---:B------:R-:W-:Y:S01]  /*18cd0*/  FMUL.FTZ R78, R0.reuse, R78 ;  /* 0x0000004e004e7220 */ /* 0x040fe20000410000 */
[----:B------:R-:W-:Y:S01]  /*18ce0*/  FMUL.FTZ R79, R0, R79 ;  /* 0x0000004f004f7220 */ /* 0x000fe20000410000 */
[----:B------:R-:W-:Y:S01]  /*18cf0*/  LOP3.LUT R5, R6, 0xffff, RZ, 0xc0, !PT ;  /* 0x0000ffff06057812 */ /* 0x000fe200078ec0ff */
[C---:B------:R-:W-:Y:S01]  /*18d00*/  FMUL.FTZ R80, R100.reuse, R80 ;  /* 0x0000005064507220 */ /* 0x040fe20000410000 */
[----:B------:R-:W-:Y:S01]  /*18d10*/  FMUL.FTZ R81, R100, R81 ;  /* 0x0000005164517220 */ /* 0x000fe20000410000 */
[C---:B------:R-:W-:Y:S01]  /*18d20*/  FMUL.FTZ R82, R3.reuse, R82 ;  /* 0x0000005203527220 */ /* 0x040fe20000410000 */
[----:B------:R-:W-:Y:S01]  /*18d30*/  SHF.R.U32.HI R8, RZ, 0x8, R5 ;  /* 0x00000008ff087819 */ /* 0x000fe20000011605 */
[C---:B------:R-:W-:Y:S01]  /*18d40*/  FMUL.FTZ R83, R3.reuse, R83 ;  /* 0x0000005303537220 */ /* 0x040fe20000410000 */
[----:B------:R-:W-:Y:S01]  /*18d50*/  LOP3.LUT R5, R6, 0xff, RZ, 0xc0, !PT ;  /* 0x000000ff06057812 */ /* 0x000fe200078ec0ff */
[C---:B------:R-:W-:Y:S01]  /*18d60*/  FMUL.FTZ R84, R100.reuse, R84 ;  /* 0x0000005464547220 */ /* 0x040fe20000410000 */
[----:B------:R-:W-:Y:S01]  /*18d70*/  FMUL.FTZ R85, R100, R85 ;  /* 0x0000005564557220 */ /* 0x000fe20000410000 */
[----:B------:R-:W-:Y:S01]  /*18d80*/  FMUL.FTZ R86, R3, R86 ;  /* 0x0000005603567220 */ /* 0x000fe20000410000 */
[----:B------:R-:W-:Y:S01]  /*18d90*/  PRMT R203, R5, 0x5410, R8 ;  /* 0x0000541005cb7816 */ /* 0x000fe20000000008 */
[----:B------:R-:W-:Y:S01]  /*18da0*/  FMUL.FTZ R87, R3, R87 ;  /* 0x0000005703577220 */ /* 0x000fe20000410000 */
[----:B------:R-:W-:Y:S01]  /*18db0*/  SHF.R.U32.HI R8, RZ, 0x10, R6 ;  /* 0x00000010ff087819 */ /* 0x000fe20000011606 */
[----:B------:R-:W-:Y:S01]  /*18dc0*/  FMUL.FTZ R88, R2, R88 ;  /* 0x0000005802587220 */ /* 0x000fe20000410000 */
[----:B------:R-:W-:Y:S01]  /*18dd0*/  LOP3.LUT R5, R7, R188, R27, 0x96, !PT ;  /* 0x000000bc07057212 */ /* 0x000fe200078e961b */
[----:B------:R-:W-:Y:S01]  /*18de0*/  IMAD.MOV.U32 R188, RZ, RZ, R16 ;  /* 0x000000ffffbc7224 */ /* 0x000fe200078e0010 */
[----:B------:R-:W-:Y:S01]  /*18df0*/  SHF.R.U32.HI R7, RZ, 0x18, R6 ;  /* 0x00000018ff077819 */ /* 0x000fe20000011606 */
[----:B------:R-:W-:Y:S01]  /*18e00*/  FMUL.FTZ R16, R100, R120 ;  /* 0x0000007864107220 */ /* 0x000fe20000410000 */
[----:B------:R-:W-:Y:S01]  /*18e10*/  LOP3.LUT R6, R8, 0xff, RZ, 0xc0, !PT ;  /* 0x000000ff08067812 */ /* 0x000fe200078ec0ff */
[----:B------:R-:W-:Y:S01]  /*18e20*/  IMAD.MOV.U32 R120, RZ, RZ, R43 ;  /* 0x000000ffff787224 */ /* 0x000fe200078e002b */
[----:B------:R-:W-:Y:S01]  /*18e30*/  LOP3.LUT R8, R13, R38, R22, 0x96, !PT ;  /* 0x000000260d087212 */ /* 0x000fe200078e9616 */
[----:B------:R-:W-:Y:S01]  /*18e40*/  FMUL.FTZ R13, R2, R125 ;  /* 0x0000007d020d7220 */ /* 0x000fe20000410000 */
[----:B------:R-:W-:Y:S01]  /*18e50*/  PRMT R201, R6, 0x5410, R7 ;  /* 0x0000541006c97816 */ /* 0x000fe20000000007 */
[----:B------:R-:W1:Y:S01]  /*18e60*/  LDSM.16.MT88.4 R20, [R216+0x9000] ;  /* 0x00900000d814783b */ /* 0x000e620000004200 */
[C---:B------:R-:W-:Y:S01]  /*18e70*/  LOP3.LUT R6, R5.reuse, 0xffff, RZ, 0xc0, !PT ;  /* 0x0000ffff05067812 */ /* 0x040fe200078ec0ff */
[----:B------:R-:W-:Y:S04]  /*18e80*/  IMAD.WIDE.U32 R8, R8, -0x2daee0ad, RZ ;  /* 0xd2511f5308087825 */ /* 0x000fe800078e00ff */
[C---:B------:R-:W-:Y:S01]  /*18e90*/  FMUL.FTZ R43, R0.reuse, R147 ;  /* 0x00000093002b7220 */ /* 0x040fe20000410000 */
[----:B------:R-:W-:Y:S01]  /*18ea0*/  SHF.R.U32.HI R7, RZ, 0x8, R6 ;  /* 0x00000008ff077819 */ /* 0x000fe20000011606 */
[----:B------:R-:W-:Y:S01]  /*18eb0*/  IMAD.MOV.U32 R125, RZ, RZ, R62 ;  /* 0x000000ffff7d7224 */ /* 0x000fe200078e003e */
[----:B------:R-:W-:Y:S01]  /*18ec0*/  LOP3.LUT R6, R5, 0xff, RZ, 0xc0, !PT ;  /* 0x000000ff05067812 */ /* 0x000fe200078ec0ff */
[----:B------:R-:W-:Y:S01]  /*18ed0*/  FMUL.FTZ R62, R0, R174 ;  /* 0x000000ae003e7220 */ /* 0x000fe20000410000 */
[----:B------:R-:W-:Y:S01]  /*18ee0*/  FMUL.FTZ R89, R2, R89 ;  /* 0x0000005902597220 */ /* 0x000fe20000410000 */
[----:B------:R-:W-:Y:S01]  /*18ef0*/  FMUL.FTZ R90, R0, R90 ;  /* 0x0000005a005a7220 */ /* 0x000fe20000410000 */
[----:B------:R-:W-:Y:S01]  /*18f00*/  PRMT R56, R6, 0x5410, R7 ;  /* 0x0000541006387816 */ /* 0x000fe20000000007 */
[----:B------:R-:W-:Y:S01]  /*18f10*/  FMUL.FTZ R91, R0, R91 ;  /* 0x0000005b005b7220 */ /* 0x000fe20000410000 */
[--C-:B------:R-:W-:Y:S01]  /*18f20*/  SHF.R.U32.HI R7, RZ, 0x10, R5.reuse ;  /* 0x00000010ff077819 */ /* 0x100fe20000011605 */
[C---:B------:R-:W-:Y:S01]  /*18f30*/  FMUL.FTZ R92, R2.reuse, R92 ;  /* 0x0000005c025c7220 */ /* 0x040fe20000410000 */
[----:B------:R-:W-:Y:S01]  /*18f40*/  SHF.R.U32.HI R6, RZ, 0x18, R5 ;  /* 0x00000018ff067819 */ /* 0x000fe20000011605 */
[----:B------:R-:W-:Y:S01]  /*18f50*/  FMUL.FTZ R93, R2, R93 ;  /* 0x0000005d025d7220 */ /* 0x000fe20000410000 */
[----:B------:R-:W-:Y:S01]  /*18f60*/  LOP3.LUT R5, R7, 0xff, RZ, 0xc0, !PT ;  /* 0x000000ff07057812 */ /* 0x000fe200078ec0ff */
[C---:B------:R-:W-:Y:S01]  /*18f70*/  FMUL.FTZ R94, R0.reuse, R94 ;  /* 0x0000005e005e7220 */ /* 0x040fe20000410000 */
[----:B------:R-:W-:Y:S01]  /*18f80*/  FMUL.FTZ R95, R0, R95 ;  /* 0x0000005f005f7220 */ /* 0x000fe20000410000 */
[C---:B------:R-:W-:Y:S01]  /*18f90*/  FMUL.FTZ R96, R100.reuse, R96 ;  /* 0x0000006064607220 */ /* 0x040fe20000410000 */
[----:B------:R-:W-:Y:S01]  /*18fa0*/  PRMT R55, R5, 0x5410, R6 ;  /* 0x0000541005377816 */ /* 0x000fe20000000006 */
[----:B------:R-:W-:Y:S01]  /*18fb0*/  FMUL.FTZ R97, R100, R97 ;  /* 0x0000006164617220 */ /* 0x000fe20000410000 */
[----:B------:R-:W-:Y:S01]  /*18fc0*/  LOP3.LUT R5, R19, R12, R24, 0x96, !PT ;  /* 0x0000000c13057212 */ /* 0x000fe200078e9618 */
[C---:B------:R-:W-:Y:S01]  /*18fd0*/  FMUL.FTZ R12, R2.reuse, R124 ;  /* 0x0000007c020c7220 */ /* 0x040fe20000410000 */
[----:B------:R-:W-:Y:S01]  /*18fe0*/  LOP3.LUT R6, R9, R36, R31, 0x96, !PT ;  /* 0x0000002409067212 */ /* 0x000fe200078e961f */
[----:B------:R-:W-:Y:S01]  /*18ff0*/  FMUL.FTZ R19, R3, R123 ;  /* 0x0000007b03137220 */ /* 0x000fe20000410000 */
[----:B------:R-:W2:Y:S01]  /*19000*/  LDSM.16.MT88.4 R36, [R218+0x9000] ;  /* 0x00900000da24783b */ /* 0x000ea20000004200 */
[----:B------:R-:W-:Y:S01]  /*19010*/  IMAD.WIDE.U32 R10, R5, -0x2daee0ad, RZ ;  /* 0xd2511f53050a7825 */ /* 0x000fe200078e00ff */
[----:B------:R-:W-:Y:S03]  /*19020*/  MOV R139, R55 ;  /* 0x00000037008b7202 */ /* 0x000fe60000000f00 */
[----:B------:R-:W-:Y:S01]  /*19030*/  FMUL.FTZ R24, R2, R128 ;  /* 0x0000008002187220 */ /* 0x000fe20000410000 */
[----:B------:R-:W-:Y:S01]  /*19040*/  IMAD.WIDE.U32 R6, R6, -0x326172a9, RZ ;  /* 0xcd9e8d5706067825 */ /* 0x000fe200078e00ff */
[----:B------:R-:W-:Y:S03]  /*19050*/  LOP3.LUT R8, R11, R8, R32, 0x96, !PT ;  /* 0x000000080b087212 */ /* 0x000fe600078e9620 */
[C---:B------:R-:W-:Y:S01]  /*19060*/  FMUL.FTZ R11, R0.reuse, R115 ;  /* 0x00000073000b7220 */ /* 0x040fe20000410000 */
[----:B------:R-:W-:Y:S01]  /*19070*/  FMUL.FTZ R31, R0, R143 ;  /* 0x0000008f001f7220 */ /* 0x000fe20000410000 */
[----:B------:R-:W-:Y:S01]  /*19080*/  LOP3.LUT R7, R7, R18, R29, 0x96, !PT ;  /* 0x0000001207077212 */ /* 0x000fe200078e961d */
[----:B------:R-:W-:Y:S04]  /*19090*/  IMAD.WIDE.U32 R196, R8, -0x326172a9, RZ ;  /* 0xcd9e8d5708c47825 */ /* 0x000fe800078e00ff */
[----:B------:R-:W-:Y:S01]  /*190a0*/  FMUL.FTZ R18, R3, R122 ;  /* 0x0000007a03127220 */ /* 0x000fe20000410000 */
[C---:B------:R-:W-:Y:S01]  /*190b0*/  FMUL.FTZ R29, R2.reuse, R141 ;  /* 0x0000008d021d7220 */ /* 0x040fe20000410000 */
[----:B------:R-:W-:Y:S01]  /*190c0*/  IMAD.MOV.U32 R141, RZ, RZ, R40 ;  /* 0x000000ffff8d7224 */ /* 0x000fe200078e0028 */
[----:B------:R-:W-:Y:S01]  /*190d0*/  LOP3.LUT R5, R197, R6, R30, 0x96, !PT ;  /* 0x00000006c5057212 */ /* 0x000fe200078e961e */
[----:B------:R-:W-:Y:S04]  /*190e0*/  IMAD.WIDE.U32 R6, R7, -0x2daee0ad, RZ ;  /* 0xd2511f5307067825 */ /* 0x000fe800078e00ff */
[----:B------:R-:W-:Y:S01]  /*190f0*/  FMUL.FTZ R40, R2, R144 ;  /* 0x0000009002287220 */ /* 0x000fe20000410000 */
[C---:B------:R-:W-:Y:S01]  /*19100*/  FMUL.FTZ R30, R0.reuse, R142 ;  /* 0x0000008e001e7220 */ /* 0x040fe20000410000 */
[----:B------:R-:W-:Y:S01]  /*19110*/  IMAD.WIDE.U32 R198, R5, -0x2daee0ad, RZ ;  /* 0xd2511f5305c67825 */ /* 0x000fe200078e00ff */
[----:B------:R-:W-:Y:S03]  /*19120*/  LOP3.LUT R7, R7, R10, R28, 0x96, !PT ;  /* 0x0000000a07077212 */ /* 0x000fe600078e961c */
[----:B------:R-:W-:Y:S01]  /*19130*/  FMUL.FTZ R10, R0, R114 ;  /* 0x00000072000a7220 */ /* 0x000fe20000410000 */
[----:B------:R-:W-:Y:S01]  /*19140*/  FMUL.FTZ R28, R2, R140 ;  /* 0x0000008c021c7220 */ /* 0x000fe20000410000 */
[----:B------:R-:W-:Y:S01]  /*19150*/  LOP3.LUT R6, R199, R6, R34, 0x96, !PT ;  /* 0x00000006c7067212 */ /* 0x000fe200078e9622 */
[----:B------:R-:W-:Y:S04]  /*19160*/  IMAD.WIDE.U32 R186, R7, -0x326172a9, RZ ;  /* 0xcd9e8d5707ba7825 */ /* 0x000fe800078e00ff */
[----:B------:R-:W-:Y:S01]  /*19170*/  FMUL.FTZ R32, R100, R136 ;  /* 0x0000008864207220 */ /* 0x000fe20000410000 */
[----:B------:R-:W-:Y:S01]  /*19180*/  FMUL.FTZ R34, R3, R138 ;  /* 0x0000008a03227220 */ /* 0x000fe20000410000 */
[----:B------:R-:W-:Y:S01]  /*19190*/  IMAD.WIDE.U32 R6, R6, -0x326172a9, RZ ;  /* 0xcd9e8d5706067825 */ /* 0x000fe200078e00ff */
[----:B------:R-:W-:Y:S03]  /*191a0*/  MOV R142, R63 ;  /* 0x0000003f008e7202 */ /* 0x000fe60000000f00 */
[C---:B------:R-:W-:Y:S01]  /*191b0*/  FMUL.FTZ R63, R0.reuse, R175 ;  /* 0x000000af003f7220 */ /* 0x040fe20000410000 */
[----:B------:R-:W-:Y:S01]  /*191c0*/  IMAD.MOV.U32 R140, RZ, RZ, R54 ;  /* 0x000000ffff8c7224 */ /* 0x000fe200078e0036 */
[----:B------:R-:W-:Y:S01]  /*191d0*/  LOP3.LUT R5, R7, R186, R27, 0x96, !PT ;  /* 0x000000ba07057212 */ /* 0x000fe200078e961b */
[----:B------:R-:W-:Y:S02]  /*191e0*/  IMAD.MOV.U32 R144, RZ, RZ, R53 ;  /* 0x000000ffff907224 */ /* 0x000fe400078e0035 */
[----:B------:R-:W-:Y:S01]  /*191f0*/  FMUL.FTZ R27, R0, R131 ;  /* 0x00000083001b7220 */ /* 0x000fe20000410000 */
[----:B------:R-:W-:Y:S01]  /*19200*/  IMAD.MOV.U32 R122, RZ, RZ, R46 ;  /* 0x000000ffff7a7224 */ /* 0x000fe200078e002e */
[C---:B------:R-:W-:Y:S01]  /*19210*/  LOP3.LUT R8, R5.reuse, 0xffff, RZ, 0xc0, !PT ;  /* 0x0000ffff05087812 */ /* 0x040fe200078ec0ff */
[----:B------:R-:W-:Y:S02]  /*19220*/  IMAD.MOV.U32 R123, RZ, RZ, R45 ;  /* 0x000000ffff7b7224 */ /* 0x000fe400078e002d */
[----:B------:R-:W-:Y:S01]  /*19230*/  FMUL.FTZ R45, R2, R157 ;  /* 0x0000009d022d7220 */ /* 0x000fe20000410000 */
[----:B------:R-:W-:Y:S01]  /*19240*/  FMUL.FTZ R46, R0, R158 ;  /* 0x0000009e002e7220 */ /* 0x000fe20000410000 */
[----:B------:R-:W-:Y:S01]  /*19250*/  SHF.R.U32.HI R9, RZ, 0x8, R8 ;  /* 0x00000008ff097819 */ /* 0x000fe20000011608 */
[----:B------:R-:W-:Y:S01]  /*19260*/  IMAD.MOV.U32 R128, RZ, RZ, R48 ;  /* 0x000000ffff807224 */ /* 0x000fe200078e0030 */
[----:B------:R-:W-:Y:S01]  /*19270*/  LOP3.LUT R8, R5, 0xff, RZ, 0xc0, !PT ;  /* 0x000000ff05087812 */ /* 0x000fe200078ec0ff */
[----:B------:R-:W-:Y:S01]  /*19280*/  FMUL.FTZ R48, R100, R152 ;  /* 0x0000009864307220 */ /* 0x000fe20000410000 */
[----:B------:R-:W-:Y:S02]  /*19290*/  IMAD.MOV.U32 R138, RZ, RZ, R56 ;  /* 0x000000ffff8a7224 */ /* 0x000fe400078e0038 */
[----:B------:R-:W-:Y:S01]  /*192a0*/  FMUL.FTZ R56, R2, R160 ;  /* 0x000000a002387220 */ /* 0x000fe20000410000 */
[----:B------:R-:W-:Y:S01]  /*192b0*/  PRMT R195, R8, 0x5410, R9 ;  /* 0x0000541008c37816 */ /* 0x000fe20000000009 */
[----:B------:R-:W-:Y:S01]  /*192c0*/  IMAD.MOV.U32 R136, RZ, RZ, R64 ;  /* 0x000000ffff887224 */ /* 0x000fe200078e0040 */
[--C-:B------:R-:W-:Y:S01]  /*192d0*/  SHF.R.U32.HI R9, RZ, 0x10, R5.reuse ;  /* 0x00000010ff097819 */ /* 0x100fe20000011605 */
[----:B------:R-:W-:Y:S01]  /*192e0*/  FMUL.FTZ R64, R100, R168 ;  /* 0x000000a864407220 */ /* 0x000fe20000410000 */
[----:B------:R-:W-:Y:S01]  /*192f0*/  SHF.R.U32.HI R8, RZ, 0x18, R5 ;  /* 0x00000018ff087819 */ /* 0x000fe20000011605 */
[----:B------:R-:W-:Y:S01]  /*19300*/  IMAD.MOV.U32 R131, RZ, RZ, R106 ;  /* 0x000000ffff837224 */ /* 0x000fe200078e006a */
[----:B------:R-:W-:Y:S01]  /*19310*/  LOP3.LUT R5, R9, 0xff, RZ, 0xc0, !PT ;  /* 0x000000ff09057812 */ /* 0x000fe200078ec0ff */
[----:B------:R-:W-:Y:S01]  /*19320*/  FMUL.FTZ R9, R2, R113 ;  /* 0x0000007102097220 */ /* 0x000fe20000410000 */
[----:B------:R-:W-:Y:S01]  /*19330*/  MOV R143, R65 ;  /* 0x00000041008f7202 */ /* 0x000fe20000000f00 */
[----:B------:R-:W-:Y:S01]  /*19340*/  FMUL.FTZ R65, R100, R169 ;  /* 0x000000a964417220 */ /* 0x000fe20000410000 */
[----:B------:R-:W-:Y:S01]  /*19350*/  PRMT R199, R5, 0x5410, R8 ;  /* 0x0000541005c77816 */ /* 0x000fe20000000008 */
[----:B------:R-:W-:Y:S01]  /*19360*/  FMUL.FTZ R8, R2, R112 ;  /* 0x0000007002087220 */ /* 0x000fe20000410000 */
[----:B------:R-:W-:Y:S01]  /*19370*/  LOP3.LUT R5, R6, 0xffff, RZ, 0xc0, !PT ;  /* 0x0000ffff06057812 */ /* 0x000fe200078ec0ff */
[----:B------:R-:W-:Y:S01]  /*19380*/  LDSM.16.MT88.4 R112, [R218+0xa000] ;  /* 0x00a00000da70783b */ /* 0x000fe20000004200 */
[--C-:B------:R-:W-:Y:S01]  /*19390*/  FFMA.FTZ R106, R235, UR4, -R180.reuse ;  /* 0x00000004eb6a7c23 */ /* 0x100fe200080108b4 */
[----:B------:R-:W-:Y:S01]  /*193a0*/  IMAD.MOV.U32 R124, RZ, RZ, R107 ;  /* 0x000000ffff7c7224 */ /* 0x000fe200078e006b */
[----:B------:R-:W-:Y:S01]  /*193b0*/  SHF.R.U32.HI R7, RZ, 0x8, R5 ;  /* 0x00000008ff077819 */ /* 0x000fe20000011605 */
[----:B------:R-:W-:Y:S01]  /*193c0*/  FFMA.FTZ R107, R242, UR4, -R180 ;  /* 0x00000004f26b7c23 */ /* 0x000fe200080108b4 */
[----:B------:R-:W-:Y:S01]  /*193d0*/  LOP3.LUT R5, R6, 0xff, RZ, 0xc0, !PT ;  /* 0x000000ff06057812 */ /* 0x000fe200078ec0ff */
[----:B------:R3:W-:Y:S01]  /*193e0*/  MUFU.EX2 R155, R106 ;  /* 0x0000006a009b7308 */ /* 0x0007e20000000800 */
[C---:B------:R-:W-:Y:S01]  /*193f0*/  FMUL.FTZ R98, R3.reuse, R98 ;  /* 0x0000006203627220 */ /* 0x040fe20000410000 */
[----:B------:R-:W-:Y:S01]  /*19400*/  FMUL.FTZ R99, R3, R99 ;  /* 0x0000006303637220 */ /* 0x000fe20000410000 */
[----:B------:R-:W-:Y:S01]  /*19410*/  PRMT R197, R5, 0x5410, R7 ;  /* 0x0000541005c57816 */ /* 0x000fe20000000007 */
[----:B------:R-:W-:Y:S01]  /*19420*/  FMUL.FTZ R7, R3, R119 ;  /* 0x0000007703077220 */ /* 0x000fe20000410000 */
[--C-:B------:R-:W-:Y:S01]  /*19430*/  SHF.R.U32.HI R5, RZ, 0x10, R6.reuse ;  /* 0x00000010ff057819 */ /* 0x100fe20000011606 */
[----:B------:R-:W-:Y:S01]  /*19440*/  IMAD.MOV.U32 R119, RZ, RZ, R61 ;  /* 0x000000ffff777224 */ /* 0x000fe200078e003d */
[----:B------:R-:W-:Y:S01]  /*19450*/  SHF.R.U32.HI R6, RZ, 0x18, R6 ;  /* 0x00000018ff067819 */ /* 0x000fe20000011606 */
[----:B------:R-:W-:Y:S01]  /*19460*/  FMUL.FTZ R61, R2, R173 ;  /* 0x000000ad023d7220 */ /* 0x000fe20000410000 */
[----:B------:R-:W-:Y:S01]  /*19470*/  LOP3.LUT R5, R5, 0xff, RZ, 0xc0, !PT ;  /* 0x000000ff05057812 */ /* 0x000fe200078ec0ff */
[--C-:B------:R-:W-:Y:S01]  /*19480*/  FFMA.FTZ R123, R123, UR4, -R182.reuse ;  /* 0x000000047b7b7c23 */ /* 0x100fe200080108b6 */
[----:B------:R-:W-:Y:S01]  /*19490*/  FFMA.FTZ R122, R122, UR4, -R182 ;  /* 0x000000047a7a7c23 */ /* 0x000fe200080108b6 */
[----:B------:R-:W-:Y:S01]  /*194a0*/  FFMA.FTZ R124, R124, UR4, -R181 ;  /* 0x000000047c7c7c23 */ /* 0x000fe200080108b5 */
[----:B------:R-:W-:Y:S01]  /*194b0*/  PRMT R186, R5, 0x5410, R6 ;  /* 0x0000541005ba7816 */ /* 0x000fe20000000006 */
[----:B------:R-:W-:Y:S01]  /*194c0*/  FMUL.FTZ R5, R100, R117 ;  /* 0x0000007564057220 */ /* 0x000fe20000410000 */
[C---:B------:R-:W-:Y:S01]  /*194d0*/  FMUL.FTZ R6, R3.reuse, R118 ;  /* 0x0000007603067220 */ /* 0x040fe20000410000 */
[----:B------:R-:W-:Y:S01]  /*194e0*/  MUFU.EX2 R235, R124 ;  /* 0x0000007c00eb7308 */ /* 0x000fe20000000800 */
[----:B------:R-:W-:Y:S02]  /*194f0*/  IMAD.MOV.U32 R118, RZ, RZ, R66 ;  /* 0x000000ffff767224 */ /* 0x000fe400078e0042 */
[C---:B------:R-:W-:Y:S01]  /*19500*/  FMUL.FTZ R66, R3.reuse, R170 ;  /* 0x000000aa03427220 */ /* 0x040fe20000410000 */
[----:B---3--:R-:W-:Y:S01]  /*19510*/  FFMA.FTZ R106, R234, UR4, -R180 ;  /* 0x00000004ea6a7c23 */ /* 0x008fe200080108b4 */
[----:B------:R-:W-:Y:S01]  /*19520*/  LDSM.16.MT88.4 R168, [R218+0xac00] ;  /* 0x00ac0000daa8783b */ /* 0x000fe20000004200 */
[----:B------:R-:W-:Y:S01]  /*19530*/  VIADD R160, R232, 0x1715609d ;  /* 0x1715609de8a07836 */ /* 0x000fe20000000000 */
[-C--:B-1----:R-:W-:Y:S03]  /*19540*/  HMMA.16816.F32.BF16 R4, R108, R20.reuse, R4 ;  /* 0x000000146c04723c */ /* 0x082fe60000041804 */
[----:B------:R1:W-:Y:S02]  /*19550*/  MUFU.EX2 R146, R106 ;  /* 0x0000006a00927308 */ /* 0x0003e40000000800 */
[----:B------:R-:W-:Y:S01]  /*19560*/  MOV R117, R44 ;  /* 0x0000002c00757202 */ /* 0x000fe20000000f00 */
[C---:B------:R-:W-:Y:S05]  /*19570*/  HMMA.16816.F32.BF16 R8, R176.reuse, R20, R8 ;  /* 0x00000014b008723c */ /* 0x040fea0000041808 */
[----:B------:R-:W-:Y:S01]  /*19580*/  FMUL.FTZ R44, R2, R156 ;  /* 0x0000009c022c7220 */ /* 0x000fe20000410000 */
[-C--:B------:R-:W-:Y:S05]  /*19590*/  HMMA.16816.F32.BF16 R12, R176, R22.reuse, R12 ;  /* 0x00000016b00c723c */ /* 0x080fea000004180c */
[C---:B------:R-:W-:Y:S01]  /*195a0*/  FMUL.FTZ R21, R100.reuse, R133 ;  /* 0x0000008564157220 */ /* 0x040fe20000410000 */
[C---:B------:R-:W-:Y:S05]  /*195b0*/  HMMA.16816.F32.BF16 R16, R108.reuse, R22, R16 ;  /* 0x000000166c10723c */ /* 0x040fea0000041810 */
[----:B------:R-:W-:Y:S02]  /*195c0*/  IMAD.MOV.U32 R133, RZ, RZ, R52 ;  /* 0x000000ffff857224 */ /* 0x000fe400078e0034 */
[----:B------:R-:W-:Y:S01]  /*195d0*/  FMUL.FTZ R20, R100, R132 ;  /* 0x0000008464147220 */ /* 0x000fe20000410000 */
[----:B------:R-:W3:Y:S03]  /*195e0*/  LDSM.16.MT88.4 R52, [R216+0xa000] ;  /* 0x00a00000d834783b */ /* 0x000ee60000004200 */
[C---:B------:R-:W-:Y:S01]  /*195f0*/  FMUL.FTZ R22, R3.reuse, R134 ;  /* 0x0000008603167220 */ /* 0x040fe20000410000 */
[----:B------:R-:W-:Y:S01]  /*19600*/  FMUL.FTZ R23, R3, R135 ;  /* 0x0000008703177220 */ /* 0x000fe20000410000 */
[----:B------:R-:W-:Y:S02]  /*19610*/  IMAD.MOV.U32 R134, RZ, RZ, R59 ;  /* 0x000000ffff867224 */ /* 0x000fe400078e003b */
[C---:B------:R-:W-:Y:S01]  /*19620*/  FMUL.FTZ R59, R0.reuse, R163 ;  /* 0x000000a3003b7220 */ /* 0x040fe20000410000 */
[----:B------:R-:W-:Y:S02]  /*19630*/  IMAD.MOV.U32 R135, RZ, RZ, R58 ;  /* 0x000000ffff877224 */ /* 0x000fe400078e003a */
[C---:B------:R-:W-:Y:S01]  /*19640*/  FMUL.FTZ R58, R0.reuse, R162 ;  /* 0x000000a2003a7220 */ /* 0x040fe20000410000 */
[----:B-1----:R-:W-:Y:S01]  /*19650*/  FFMA.FTZ R106, R231, UR4, -R182 ;  /* 0x00000004e76a7c23 */ /* 0x002fe200080108b6 */
[----:B------:R-:W-:Y:S01]  /*19660*/  IMAD.MOV.U32 R132, RZ, RZ, R47 ;  /* 0x000000ffff847224 */ /* 0x000fe200078e002f */
[-C--:B--2---:R-:W-:Y:S01]  /*19670*/  HMMA.16816.F32.BF16 R20, R108, R36.reuse, R20 ;  /* 0x000000246c14723c */ /* 0x084fe20000041814 */
[----:B------:R-:W-:Y:S02]  /*19680*/  MUFU.EX2 R231, R122 ;  /* 0x0000007a00e77308 */ /* 0x000fe40000000800 */
[----:B------:R-:W-:Y:S03]  /*19690*/  FMUL.FTZ R47, R0, R159 ;  /* 0x0000009f002f7220 */ /* 0x000fe60000410000 */
[C---:B------:R-:W-:Y:S05]  /*196a0*/  HMMA.16816.F32.BF16 R24, R176.reuse, R36, R24 ;  /* 0x00000024b018723c */ /* 0x040fea0000041818 */
[----:B------:R1:W-:Y:S01]  /*196b0*/  MUFU.EX2 R156, R106 ;  /* 0x0000006a009c7308 */ /* 0x0003e20000000800 */
[-C--:B------:R-:W-:Y:S05]  /*196c0*/  HMMA.16816.F32.BF16 R28, R176, R38.reuse, R28 ;  /* 0x00000026b01c723c */ /* 0x080fea000004181c */
[C---:B------:R-:W-:Y:S01]  /*196d0*/  FMUL.FTZ R36, R100.reuse, R148 ;  /* 0x0000009464247220 */ /* 0x040fe20000410000 */
[C---:B------:R-:W-:Y:S05]  /*196e0*/  HMMA.16816.F32.BF16 R32, R108.reuse, R38, R32 ;  /* 0x000000266c20723c */ /* 0x040fea0000041820 */
[----:B------:R-:W-:Y:S02]  /*196f0*/  FMUL.FTZ R37, R100, R149 ;  /* 0x0000009564257220 */ /* 0x000fe40000410000 */
[C---:B------:R-:W-:Y:S01]  /*19700*/  FMUL.FTZ R38, R3.reuse, R150 ;  /* 0x0000009603267220 */ /* 0x040fe20000410000 */
[----:B------:R-:W-:Y:S02]  /*19710*/  FMUL.FTZ R39, R3, R151 ;  /* 0x0000009703277220 */ /* 0x000fe40000410000 */
[----:B------:R2:W-:Y:S01]  /*19720*/  MUFU.EX2 R151, R107 ;  /* 0x0000006b00977308 */ /* 0x0005e20000000800 */
[----:B------:R-:W-:Y:S02]  /*19730*/  IMAD.MOV.U32 R150, RZ, RZ, R188 ;  /* 0x000000ffff967224 */ /* 0x000fe400078e00bc */
[----:B-1----:R-:W-:Y:S01]  /*19740*/  FFMA.FTZ R106, R215, UR4, -R182 ;  /* 0x00000004d76a7c23 */ /* 0x002fe200080108b6 */
[----:B------:R-:W-:Y:S02]  /*19750*/  IMAD.MOV.U32 R188, RZ, RZ, R60 ;  /* 0x000000ffffbc7224 */ /* 0x000fe400078e003c */
[----:B------:R-:W-:Y:S01]  /*19760*/  FMUL.FTZ R60, R2, R172 ;  /* 0x000000ac023c7220 */ /* 0x000fe20000410000 */
[-C--:B---3--:R-:W-:Y:S03]  /*19770*/  HMMA.16816.F32.BF16 R36, R108, R52.reuse, R36 ;  /* 0x000000346c24723c */ /* 0x088fe60000041824 */
[----:B------:R1:W-:Y:S03]  /*19780*/  MUFU.EX2 R145, R106 ;  /* 0x0000006a00917308 */ /* 0x0003e60000000800 */
[C---:B------:R-:W-:Y:S06]  /*19790*/  HMMA.16816.F32.BF16 R40, R176.reuse, R52, R40 ;  /* 0x00000034b028723c */ /* 0x040fec0000041828 */
[-C--:B------:R-:W-:Y:S05]  /*197a0*/  HMMA.16816.F32.BF16 R44, R176, R54.reuse, R44 ;  /* 0x00000036b02c723c */ /* 0x080fea000004182c */
[----:B--2---:R-:W-:Y:S01]  /*197b0*/  SHF.R.U32.HI R107, RZ, 0x10, R184 ;  /* 0x00000010ff6b7819 */ /* 0x004fe200000116b8 */
[C---:B------:R-:W-:Y:S05]  /*197c0*/  HMMA.16816.F32.BF16 R48, R108.reuse, R54, R48 ;  /* 0x000000366c30723c */ /* 0x040fea0000041830 */
[C---:B------:R-:W-:Y:S01]  /*197d0*/  FMUL.FTZ R52, R100.reuse, R164 ;  /* 0x000000a464347220 */ /* 0x040fe20000410000 */
[----:B------:R-:W-:Y:S01]  /*197e0*/  FMUL.FTZ R53, R100, R165 ;  /* 0x000000a564357220 */ /* 0x000fe20000410000 */
[C---:B------:R-:W-:Y:S01]  /*197f0*/  FMUL.FTZ R54, R3.reuse, R166 ;  /* 0x000000a603367220 */ /* 0x040fe20000410000 */
[----:B------:R-:W-:Y:S03]  /*19800*/  FMUL.FTZ R55, R3, R167 ;  /* 0x000000a703377220 */ /* 0x000fe60000410000 */
[--C-:B-1----:R-:W-:Y:S01]  /*19810*/  FFMA.FTZ R106, R241, UR4, -R182.reuse ;  /* 0x00000004f16a7c23 */ /* 0x102fe200080108b6 */
[----:B------:R-:W-:Y:S03]  /*19820*/  LOP3.LUT R107, R107, 0xff, RZ, 0xc0, !PT ;  /* 0x000000ff6b6b7812 */ /* 0x000fe600078ec0ff */
[-C--:B------:R-:W-:Y:S01]  /*19830*/  HMMA.16816.F32.BF16 R52, R108, R112.reuse, R52 ;  /* 0x000000706c34723c */ /* 0x080fe20000041834 */
[----:B------:R1:W-:Y:S05]  /*19840*/  MUFU.EX2 R148, R106 ;  /* 0x0000006a00947308 */ /* 0x0003ea0000000800 */
[C---:B------:R-:W-:Y:S06]  /*19850*/  HMMA.16816.F32.BF16 R56, R176.reuse, R112, R56 ;  /* 0x00000070b038723c */ /* 0x040fec0000041838 */
[-C--:B------:R-:W-:Y:S06]  /*19860*/  HMMA.16816.F32.BF16 R60, R176, R114.reuse, R60 ;  /* 0x00000072b03c723c */ /* 0x080fec000004183c */
[C---:B------:R-:W-:Y:S01]  /*19870*/  HMMA.16816.F32.BF16 R64, R108.reuse, R114, R64 ;  /* 0x000000726c40723c */ /* 0x040fe20000041840 */
[----:B------:R-:W2:Y:S04]  /*19880*/  LDSM.16.MT88.4 R112, [R216+0xb000] ;  /* 0x00b00000d870783b */ /* 0x000ea80000004200 */
[----:B-1----:R-:W-:Y:S04]  /*19890*/  FFMA.FTZ R106, R246, UR4, -R182 ;  /* 0x00000004f66a7c23 */ /* 0x002fe800080108b6 */
[----:B------:R1:W-:Y:S02]  /*198a0*/  MUFU.EX2 R164, R106 ;  /* 0x0000006a00a47308 */ /* 0x0003e40000000800 */
[----:B-1----:R-:W-:Y:S04]  /*198b0*/  LOP3.LUT R106, R184, 0xffff, RZ, 0xc0, !PT ;  /* 0x0000ffffb86a7812 */ /* 0x002fe800078ec0ff */
[----:B------:R-:W-:Y:S01]  /*198c0*/  SHF.R.U32.HI R106, RZ, 0x8, R106 ;  /* 0x00000008ff6a7819 */ /* 0x000fe2000001166a */
[-C--:B--2---:R-:W-:Y:S06]  /*198d0*/  HMMA.16816.F32.BF16 R68, R108, R112.reuse, R68 ;  /* 0x000000706c44723c */ /* 0x084fec0000041844 */
[C---:B------:R-:W-:Y:S06]  /*198e0*/  HMMA.16816.F32.BF16 R72, R176.reuse, R112, R72 ;  /* 0x00000070b048723c */ /* 0x040fec0000041848 */
[-C--:B------:R-:W-:Y:S06]  /*198f0*/  HMMA.16816.F32.BF16 R76, R176, R114.reuse, R76 ;  /* 0x00000072b04c723c */ /* 0x080fec000004184c */
[C---:B------:R-:W-:Y:S01]  /*19900*/  HMMA.16816.F32.BF16 R80, R108.reuse, R114, R80 ;  /* 0x000000726c50723c */ /* 0x040fe20000041850 */
[----:B------:R-:W1:Y:S05]  /*19910*/  LDSM.16.MT88.4 R112, [R218+0xb000] ;  /* 0x00b00000da70783b */ /* 0x000e6a0000004200 */
[-C--:B-1----:R-:W-:Y:S06]  /*19920*/  HMMA.16816.F32.BF16 R84, R108, R112.reuse, R84 ;  /* 0x000000706c54723c */ /* 0x082fec0000041854 */
[C---:B------:R-:W-:Y:S06]  /*19930*/  HMMA.16816.F32.BF16 R88, R176.reuse, R112, R88 ;  /* 0x00000070b058723c */ /* 0x040fec0000041858 */
[-C--:B------:R-:W-:Y:S05]  /*19940*/  HMMA.16816.F32.BF16 R92, R176, R114.reuse, R92 ;  /* 0x00000072b05c723c */ /* 0x080fea000004185c */
[----:B------:R-:W-:Y:S01]  /*19950*/  FFMA.FTZ R112, R243, UR4, -R180 ;  /* 0x00000004f3707c23 */ /* 0x000fe200080108b4 */
[----:B------:R-:W-:Y:S03]  /*19960*/  HMMA.16816.F32.BF16 R96, R108, R114, R96 ;  /* 0x000000726c60723c */ /* 0x000fe60000041860 */
[----:B------:R1:W-:Y:S04]  /*19970*/  MUFU.EX2 R149, R112 ;  /* 0x0000007000957308 */ /* 0x0003e80000000800 */
[----:B------:R-:W-:Y:S01]  /*19980*/  SHF.R.U32.HI R109, RZ, 0x18, R184 ;  /* 0x00000018ff6d7819 */ /* 0x000fe200000116b8 */
[----:B------:R-:W-:Y:S03]  /*19990*/  FFMA.FTZ R108, R239, UR4, -R181 ;  /* 0x00000004ef6c7c23 */ /* 0x000fe600080108b5 */
[----:B------:R-:W-:Y:S01]  /*199a0*/  PRMT R109, R107, 0x5410, R109 ;  /* 0x000054106b6d7816 */ /* 0x000fe2000000006d */
[----:B------:R-:W-:Y:S01]  /*199b0*/  FFMA.FTZ R107, R244, UR4, -R183 ;  /* 0x00000004f46b7c23 */ /* 0x000fe200080108b7 */
[----:B------:R2:W3:Y:S01]  /*199c0*/  MUFU.EX2 R147, R108 ;  /* 0x0000006c00937308 */ /* 0x0004e20000000800 */
[----:B------:R-:W-:Y:S02]  /*199d0*/  LOP3.LUT R110, R184, 0xff, RZ, 0xc0, !PT ;  /* 0x000000ffb86e7812 */ /* 0x000fe400078ec0ff */
[--C-:B------:R-:W-:Y:S01]  /*199e0*/  HSET2.LE.AND R111, R190, R150.reuse, PT ;  /* 0x00000096be6f7233 */ /* 0x100fe20003803000 */
[--C-:B------:R-:W-:Y:S01]  /*199f0*/  FFMA.FTZ R190, R208, UR4, -R181.reuse ;  /* 0x00000004d0be7c23 */ /* 0x100fe200080108b5 */
[--C-:B------:R-:W-:Y:S01]  /*19a00*/  HSET2.LE.AND R109, R109, R150.reuse, PT ;  /* 0x000000966d6d7233 */ /* 0x100fe20003803000 */
[----:B-1----:R-:W-:Y:S04]  /*19a10*/  FFMA.FTZ R112, R236, UR4, -R181 ;  /* 0x00000004ec707c23 */ /* 0x002fe800080108b5 */
[----:B------:R1:W-:Y:S10]  /*19a20*/  MUFU.EX2 R242, R107 ;  /* 0x0000006b00f27308 */ /* 0x0003f40000000800 */
[----:B------:R4:W4:Y:S01]  /*19a30*/  MUFU.EX2 R246, R112 ;  /* 0x0000007000f67308 */ /* 0x0009220000000800 */
[----:B--2---:R-:W-:Y:S01]  /*19a40*/  LOP3.LUT R108, R185, 0xff, RZ, 0xc0, !PT ;  /* 0x000000ffb96c7812 */ /* 0x004fe200078ec0ff */
[----:B---3--:R-:W-:Y:S08]  /*19a50*/  IMAD.MOV.U32 R244, RZ, RZ, R147 ;  /* 0x000000fffff47224 */ /* 0x008ff000078e0093 */
[----:B------:R-:W-:Y:S01]  /*19a60*/  MUFU.EX2 R208, R123 ;  /* 0x0000007b00d07308 */ /* 0x000fe20000000800 */
[----:B-1----:R-:W-:Y:S01]  /*19a70*/  FFMA.FTZ R107, R245, UR4, -R183 ;  /* 0x00000004f56b7c23 */ /* 0x002fe200080108b7 */
[----:B------:R-:W-:Y:S01]  /*19a80*/  IMAD.MOV.U32 R245, RZ, RZ, R145 ;  /* 0x000000fffff57224 */ /* 0x000fe200078e0091 */
[----:B------:R-:W-:Y:S01]  /*19a90*/  MOV R145, R144 ;  /* 0x0000009000917202 */ /* 0x000fe20000000f00 */
[----:B------:R-:W-:Y:S02]  /*19aa0*/  IMAD.MOV.U32 R144, RZ, RZ, R139 ;  /* 0x000000ffff907224 */ /* 0x000fe400078e008b */
[----:B------:R-:W-:Y:S04]  /*19ab0*/  IMAD.MOV.U32 R139, RZ, RZ, R138 ;  /* 0x000000ffff8b7224 */ /* 0x000fe800078e008a */
[----:B------:R1:W2:Y:S01]  /*19ac0*/  MUFU.EX2 R243, R107 ;  /* 0x0000006b00f37308 */ /* 0x0002a20000000800 */
[----:B----4-:R-:W-:Y:S01]  /*19ad0*/  PRMT R112, R110, 0x5410, R106 ;  /* 0x000054106e707816 */ /* 0x010fe2000000006a */
[----:B------:R-:W-:Y:S01]  /*19ae0*/  IMAD.MOV.U32 R138, RZ, RZ, R137 ;  /* 0x000000ffff8a7224 */ /* 0x000fe200078e0089 */
[----:B------:R-:W-:Y:S01]  /*19af0*/  LOP3.LUT R106, R185, 0xffff, RZ, 0xc0, !PT ;  /* 0x0000ffffb96a7812 */ /* 0x000fe200078ec0ff */
[----:B------:R-:W-:Y:S01]  /*19b00*/  IMAD.MOV.U32 R137, RZ, RZ, R136 ;  /* 0x000000ffff897224 */ /* 0x000fe200078e0088 */
[----:B------:R-:W-:Y:S01]  /*19b10*/  MOV R136, R143 ;  /* 0x0000008f00887202 */ /* 0x000fe20000000f00 */
[----:B------:R-:W-:Y:S01]  /*19b20*/  IMAD.MOV.U32 R143, RZ, RZ, R131 ;  /* 0x000000ffff8f7224 */ /* 0x000fe200078e0083 */
[----:B------:R-:W-:Y:S01]  /*19b30*/  SHF.R.U32.HI R106, RZ, 0x8, R106 ;  /* 0x00000008ff6a7819 */ /* 0x000fe2000001166a */
[----:B------:R-:W-:Y:S01]  /*19b40*/  IMAD.MOV.U32 R131, RZ, RZ, R130 ;  /* 0x000000ffff837224 */ /* 0x000fe200078e0082 */
[--C-:B------:R-:W-:Y:S01]  /*19b50*/  HSET2.LE.AND R110, R240, R150.reuse, PT ;  /* 0x00000096f06e7233 */ /* 0x100fe20003803000 */
[----:B------:R-:W-:Y:S01]  /*19b60*/  IMAD.MOV.U32 R130, RZ, RZ, R116 ;  /* 0x000000ffff827224 */ /* 0x000fe200078e0074 */
[----:B------:R-:W-:Y:S01]  /*19b70*/  PRMT R116, R108, 0x5410, R106 ;  /* 0x000054106c747816 */ /* 0x000fe2000000006a */
[----:B------:R-:W-:Y:S01]  /*19b80*/  MUFU.EX2 R190, R190 ;  /* 0x000000be00be7308 */ /* 0x000fe20000000800 */
[--C-:B------:R-:W-:Y:S02]  /*19b90*/  SHF.R.U32.HI R106, RZ, 0x10, R185.reuse ;  /* 0x00000010ff6a7819 */ /* 0x100fe400000116b9 */
[----:B------:R-:W-:Y:S01]  /*19ba0*/  SHF.R.U32.HI R108, RZ, 0x18, R185 ;  /* 0x00000018ff6c7819 */ /* 0x000fe200000116b9 */
[----:B-1----:R-:W-:Y:S01]  /*19bb0*/  FFMA.FTZ R107, R247, UR4, -R181 ;  /* 0x00000004f76b7c23 */ /* 0x002fe200080108b5 */
[----:B------:R-:W-:Y:S01]  /*19bc0*/  IMAD.MOV.U32 R247, RZ, RZ, R146 ;  /* 0x000000fffff77224 */ /* 0x000fe200078e0092 */
[----:B------:R-:W-:Y:S01]  /*19bd0*/  MOV R146, R145 ;  /* 0x0000009100927202 */ /* 0x000fe20000000f00 */
[----:B------:R-:W-:Y:S01]  /*19be0*/  IMAD.MOV.U32 R145, RZ, RZ, R144 ;  /* 0x000000ffff917224 */ /* 0x000fe200078e0090 */
[----:B------:R-:W-:Y:S01]  /*19bf0*/  LOP3.LUT R106, R106, 0xff, RZ, 0xc0, !PT ;  /* 0x000000ff6a6a7812 */ /* 0x000fe200078ec0ff */
[----:B------:R-:W-:Y:S01]  /*19c00*/  IMAD.MOV.U32 R144, RZ, RZ, R139 ;  /* 0x000000ffff907224 */ /* 0x000fe200078e008b */
[----:B------:R1:W-:Y:S01]  /*19c10*/  MUFU.EX2 R147, R107 ;  /* 0x0000006b00937308 */ /* 0x0003e20000000800 */
[----:B------:R-:W-:Y:S01]  /*19c20*/  IMAD.MOV.U32 R139, RZ, RZ, R138 ;  /* 0x000000ffff8b7224 */ /* 0x000fe200078e008a */
[--C-:B------:R-:W-:Y:S01]  /*19c30*/  HSET2.LE.AND R116, R116, R150.reuse, PT ;  /* 0x0000009674747233 */ /* 0x100fe20003803000 */
[----:B------:R-:W-:Y:S01]  /*19c40*/  IMAD.MOV.U32 R138, RZ, RZ, R137 ;  /* 0x000000ffff8a7224 */ /* 0x000fe200078e0089 */
[----:B------:R-:W-:Y:S01]  /*19c50*/  MOV R137, R136 ;  /* 0x0000008800897202 */ /* 0x000fe20000000f00 */
[----:B------:R-:W-:Y:S01]  /*19c60*/  IMAD.MOV.U32 R136, RZ, RZ, R143 ;  /* 0x000000ffff887224 */ /* 0x000fe200078e008f */
[----:B------:R-:W-:Y:S01]  /*19c70*/  MOV R158, R144 ;  /* 0x00000090009e7202 */ /* 0x000fe20000000f00 */
[----:B------:R-:W-:Y:S02]  /*19c80*/  IMAD.MOV.U32 R143, RZ, RZ, R131 ;  /* 0x000000ffff8f7224 */ /* 0x000fe400078e0083 */
[----:B------:R-:W-:Y:S01]  /*19c90*/  FFMA.FTZ R144, R204, UR4, -R180 ;  /* 0x00000004cc907c23 */ /* 0x000fe200080108b4 */
[----:B------:R-:W-:Y:S02]  /*19ca0*/  IMAD.MOV.U32 R131, RZ, RZ, R130 ;  /* 0x000000ffff837224 */ /* 0x000fe400078e0082 */
[----:B------:R-:W-:Y:S01]  /*19cb0*/  IMAD.MOV.U32 R130, RZ, RZ, R129 ;  /* 0x000000ffff827224 */ /* 0x000fe200078e0081 */
[----:B------:R-:W-:Y:S01]  /*19cc0*/  MOV R129, R128 ;  /* 0x0000008000817202 */ /* 0x000fe20000000f00 */
[----:B------:R-:W-:Y:S01]  /*19cd0*/  IMAD.MOV.U32 R128, RZ, RZ, R132 ;  /* 0x000000ffff807224 */ /* 0x000fe200078e0084 */
[----:B------:R-:W-:Y:S01]  /*19ce0*/  MOV R154, R143 ;  /* 0x0000008f009a7202 */ /* 0x000fe20000000f00 */
[----:B------:R-:W-:Y:S01]  /*19cf0*/  IMAD.MOV.U32 R132, RZ, RZ, R117 ;  /* 0x000000ffff847224 */ /* 0x000fe200078e0075 */
[----:B------:R-:W-:Y:S01]  /*19d00*/  PRMT R117, R106, 0x5410, R108 ;  /* 0x000054106a757816 */ /* 0x000fe2000000006c */
[----:B------:R-:W-:Y:S01]  /*19d10*/  FFMA.FTZ R106, R248, UR4, -R181 ;  /* 0x00000004f86a7c23 */ /* 0x000fe200080108b5 */
[----:B------:R-:W-:Y:S02]  /*19d20*/  IMAD.MOV.U32 R152, RZ, RZ, R137 ;  /* 0x000000ffff987224 */ /* 0x000fe400078e0089 */
[----:B-1----:R-:W-:Y:S01]  /*19d30*/  FFMA.FTZ R107, R251, UR4, -R183 ;  /* 0x00000004fb6b7c23 */ /* 0x002fe200080108b7 */
[----:B------:R-:W-:Y:S01]  /*19d40*/  IMAD.MOV.U32 R153, RZ, RZ, R131 ;  /* 0x000000ffff997224 */ /* 0x000fe200078e0083 */
[----:B------:R1:W3:Y:S01]  /*19d50*/  MUFU.EX2 R241, R106 ;  /* 0x0000006a00f17308 */ /* 0x0002e20000000800 */
[----:B------:R-:W-:Y:S01]  /*19d60*/  IMAD.MOV.U32 R159, RZ, RZ, R138 ;  /* 0x000000ffff9f7224 */ /* 0x000fe200078e008a */
[--C-:B------:R-:W-:Y:S01]  /*19d70*/  HSET2.LE.AND R108, R112, R150.reuse, PT ;  /* 0x00000096706c7233 */ /* 0x100fe20003803000 */
[----:B------:R-:W-:Y:S01]  /*19d80*/  IMAD.MOV.U32 R251, RZ, RZ, R155 ;  /* 0x000000fffffb7224 */ /* 0x000fe200078e009b */
[----:B------:R-:W4:Y:S01]  /*19d90*/  LDSM.16.MT88.4 R112, [R216+0x9400] ;  /* 0x00940000d870783b */ /* 0x000f220000004200 */
[----:B------:R-:W-:Y:S01]  /*19da0*/  IMAD.MOV.U32 R155, RZ, RZ, R154 ;  /* 0x000000ffff9b7224 */ /* 0x000fe200078e009a */
[--C-:B------:R-:W-:Y:S01]  /*19db0*/  HSET2.LE.AND R117, R117, R150.reuse, PT ;  /* 0x0000009675757233 */ /* 0x100fe20003803000 */
[----:B------:R-:W-:Y:S02]  /*19dc0*/  IMAD.MOV.U32 R157, RZ, RZ, R145 ;  /* 0x000000ffff9d7224 */ /* 0x000fe400078e0091 */
[----:B------:R-:W-:Y:S01]  /*19dd0*/  FFMA.FTZ R145, R210, UR4, -R180 ;  /* 0x00000004d2917c23 */ /* 0x000fe200080108b4 */
[----:B------:R-:W-:Y:S01]  /*19de0*/  IMAD.MOV.U32 R154, RZ, RZ, R153 ;  /* 0x000000ffff9a7224 */ /* 0x000fe200078e0099 */
[----:B------:R-:W-:Y:S01]  /*19df0*/  MOV R153, R152 ;  /* 0x0000009800997202 */ /* 0x000fe20000000f00 */
[----:B------:R-:W-:Y:S01]  /*19e00*/  IMAD.MOV.U32 R152, RZ, RZ, R159 ;  /* 0x000000ffff987224 */ /* 0x000fe200078e009f */
[----:B------:R-:W-:Y:S01]  /*19e10*/  MUFU.EX2 R204, R144 ;  /* 0x0000009000cc7308 */ /* 0x000fe20000000800 */
[----:B------:R-:W-:Y:S02]  /*19e20*/  IMAD.MOV.U32 R159, RZ, RZ, R158 ;  /* 0x000000ffff9f7224 */ /* 0x000fe400078e009e */
[----:B------:R-:W-:Y:S01]  /*19e30*/  FFMA.FTZ R143, R205, UR4, -R180 ;  /* 0x00000004cd8f7c23 */ /* 0x000fe200080108b4 */
[----:B------:R-:W-:Y:S01]  /*19e40*/  IMAD.MOV.U32 R158, RZ, RZ, R157 ;  /* 0x000000ffff9e7224 */ /* 0x000fe200078e009d */
[----:B-1----:R-:W-:Y:S01]  /*19e50*/  F2FP.BF16.F32.PACK_AB R106, R247, R251 ;  /* 0x000000fbf76a723e */ /* 0x002fe200000010ff */
[----:B------:R-:W-:Y:S04]  /*19e60*/  IMAD.MOV.U32 R157, RZ, RZ, R146 ;  /* 0x000000ffff9d7224 */ /* 0x000fe800078e0092 */
[----:B------:R1:W-:Y:S01]  /*19e70*/  MUFU.EX2 R146, R107 ;  /* 0x0000006b00927308 */ /* 0x0003e20000000800 */
[----:B------:R-:W-:Y:S01]  /*19e80*/  LOP3.LUT R110, R110, R106, RZ, 0xc0, !PT ;  /* 0x0000006a6e6e7212 */ /* 0x000fe200078ec0ff */
[----:B------:R-:W-:Y:S01]  /*19e90*/  FFMA.FTZ R106, R252, UR4, -R183 ;  /* 0x00000004fc6a7c23 */ /* 0x000fe200080108b7 */
[----:B------:R-:W-:Y:S01]  /*19ea0*/  IMAD.MOV.U32 R248, RZ, RZ, R156 ;  /* 0x000000fffff87224 */ /* 0x000fe200078e009c */
[----:B------:R-:W-:Y:S01]  /*19eb0*/  MOV R252, R164 ;  /* 0x000000a400fc7202 */ /* 0x000fe20000000f00 */
[----:B------:R-:W-:Y:S01]  /*19ec0*/  IMAD.MOV.U32 R164, RZ, RZ, R157 ;  /* 0x000000ffffa47224 */ /* 0x000fe200078e009d */
[----:B------:R-:W-:Y:S01]  /*19ed0*/  MOV R157, R121 ;  /* 0x00000079009d7202 */ /* 0x000fe20000000f00 */
[----:B------:R-:W-:Y:S03]  /*19ee0*/  IMAD.MOV.U32 R121, RZ, RZ, R219 ;  /* 0x000000ffff797224 */ /* 0x000fe600078e00db */
[----:B------:R2:W3:Y:S01]  /*19ef0*/  MUFU.EX2 R240, R106 ;  /* 0x0000006a00f07308 */ /* 0x0004e20000000800 */
[----:B------:R-:W-:Y:S01]  /*19f00*/  IMAD.MOV.U32 R166, RZ, RZ, R154 ;  /* 0x000000ffffa67224 */ /* 0x000fe200078e009a */
[----:B------:R3:W5:Y:S01]  /*19f10*/  LDL.LU R219, [R1+0xc4] ;  /* 0x0000c40001db7983 */ /* 0x0007620000300800 */
[----:B------:R-:W-:Y:S02]  /*19f20*/  IMAD.MOV.U32 R165, RZ, RZ, R155 ;  /* 0x000000ffffa57224 */ /* 0x000fe400078e009b */
[----:B------:R-:W-:Y:S01]  /*19f30*/  FFMA.FTZ R121, R121, UR4, -R182 ;  /* 0x0000000479797c23 */ /* 0x000fe200080108b6 */
[----:B------:R-:W-:Y:S01]  /*19f40*/  IMAD.MOV.U32 R156, RZ, RZ, R139 ;  /* 0x000000ffff9c7224 */ /* 0x000fe200078e008b */
[----:B------:R-:W-:Y:S01]  /*19f50*/  MOV R167, R166 ;  /* 0x000000a600a77202 */ /* 0x000fe20000000f00 */
[----:B------:R-:W-:Y:S02]  /*19f60*/  IMAD.MOV.U32 R139, RZ, RZ, R136 ;  /* 0x000000ffff8b7224 */ /* 0x000fe400078e0088 */
[----:B------:R3:W-:Y:S01]  /*19f70*/  MUFU.EX2 R236, R121 ;  /* 0x0000007900ec7308 */ /* 0x0007e20000000800 */
[----:B-1----:R-:W-:Y:S01]  /*19f80*/  F2FP.BF16.F32.PACK_AB R107, R245, R248 ;  /* 0x000000f8f56b723e */ /* 0x002fe200000010ff */
[----:B------:R-:W-:Y:S01]  /*19f90*/  IMAD.MOV.U32 R154, RZ, RZ, R153 ;  /* 0x000000ffff9a7224 */ /* 0x000fe200078e0099 */
[----:B------:R-:W-:Y:S01]  /*19fa0*/  MOV R153, R159 ;  /* 0x0000009f00997202 */ /* 0x000fe20000000f00 */
[----:B------:R-:W-:Y:S01]  /*19fb0*/  IMAD.MOV.U32 R166, RZ, RZ, R165 ;  /* 0x000000ffffa67224 */ /* 0x000fe200078e00a5 */
[----:B------:R-:W-:Y:S01]  /*19fc0*/  LOP3.LUT R111, R111, R107, RZ, 0xc0, !PT ;  /* 0x0000006b6f6f7212 */ /* 0x000fe200078ec0ff */
[----:B------:R-:W-:Y:S01]  /*19fd0*/  IMAD.MOV.U32 R165, RZ, RZ, R120 ;  /* 0x000000ffffa57224 */ /* 0x000fe200078e0078 */
[----:B------:R-:W-:Y:S01]  /*19fe0*/  F2FP.BF16.F32.PACK_AB R107, R252, R148 ;  /* 0x00000094fc6b723e */ /* 0x000fe200000010ff */
[----:B------:R-:W-:Y:S01]  /*19ff0*/  IMAD.MOV.U32 R155, RZ, RZ, R152 ;  /* 0x000000ffff9b7224 */ /* 0x000fe200078e0098 */
[----:B--2---:R-:W-:Y:S01]  /*1a000*/  F2FP.BF16.F32.PACK_AB R106, R151, R149 ;  /* 0x00000095976a723e */ /* 0x004fe200000010ff */
[----:B------:R-:W-:Y:S01]  /*1a010*/  FFMA.FTZ R120, R217, UR4, -R182 ;  /* 0x00000004d9787c23 */ /* 0x000fe200080108b6 */
[----:B------:R-:W-:Y:S01]  /*1a020*/  IMAD.MOV.U32 R152, RZ, RZ, R158 ;  /* 0x000000ffff987224 */ /* 0x000fe200078e009e */
[----:B------:R-:W-:Y:S01]  /*1a030*/  LOP3.LUT R109, R109, R107, RZ, 0xc0, !PT ;  /* 0x0000006b6d6d7212 */ /* 0x000fe200078ec0ff */
[----:B------:R-:W-:Y:S01]  /*1a040*/  IMAD.MOV.U32 R159, RZ, RZ, R139 ;  /* 0x000000ffff9f7224 */ /* 0x000fe200078e008b */
[----:B------:R-:W-:Y:S01]  /*1a050*/  LOP3.LUT R108, R108, R106, RZ, 0xc0, !PT ;  /* 0x0000006a6c6c7212 */ /* 0x000fe200078ec0ff */
[----:B------:R-:W-:Y:S02]  /*1a060*/  IMAD.MOV.U32 R137, RZ, RZ, R129 ;  /* 0x000000ffff897224 */ /* 0x000fe400078e0081 */
[----:B------:R-:W-:Y:S01]  /*1a070*/  FFMA.FTZ R129, R238, UR4, -R180 ;  /* 0x00000004ee817c23 */ /* 0x000fe200080108b4 */
[----:B------:R-:W-:Y:S01]  /*1a080*/  IMAD.MOV.U32 R139, RZ, RZ, R125 ;  /* 0x000000ffff8b7224 */ /* 0x000fe200078e007d */
[----:B------:R1:W2:Y:S01]  /*1a090*/  MUFU.EX2 R238, R120 ;  /* 0x0000007800ee7308 */ /* 0x0002a20000000800 */
[----:B------:R-:W-:Y:S01]  /*1a0a0*/  IMAD.MOV.U32 R158, RZ, RZ, R142 ;  /* 0x000000ffff9e7224 */ /* 0x000fe200078e008e */
[----:B------:R-:W-:Y:S01]  /*1a0b0*/  F2FP.BF16.F32.PACK_AB R106, R244, R246 ;  /* 0x000000f6f46a723e */ /* 0x000fe200000010ff */
[-C--:B----4-:R-:W-:Y:S01]  /*1a0c0*/  HMMA.16816.F32.BF16 R4, R108, R112.reuse, R4 ;  /* 0x000000706c04723c */ /* 0x090fe20000041804 */
[----:B------:R4:W5:Y:S02]  /*1a0d0*/  LDL.LU R217, [R1+0xc0] ;  /* 0x0000c00001d97983 */ /* 0x0009640000300800 */
[----:B------:R-:W-:Y:S01]  /*1a0e0*/  IMAD.MOV.U32 R142, RZ, RZ, R119 ;  /* 0x000000ffff8e7224 */ /* 0x000fe200078e0077 */
[--C-:B------:R-:W-:Y:S01]  /*1a0f0*/  HSET2.LE.AND R119, R191, R150.reuse, PT ;  /* 0x00000096bf777233 */ /* 0x100fe20003803000 */
[----:B------:R-:W-:Y:S01]  /*1a100*/  IMAD.MOV.U32 R125, RZ, RZ, R118 ;  /* 0x000000ffff7d7224 */ /* 0x000fe200078e0076 */
[--C-:B------:R-:W-:Y:S01]  /*1a110*/  HSET2.LE.AND R118, R193, R150.reuse, PT ;  /* 0x00000096c1767233 */ /* 0x100fe20003803000 */
[----:B------:R-:W2:Y:S01]  /*1a120*/  LDL.LU R123, [R1+0x58] ;  /* 0x00005800017b7983 */ /* 0x000ea20000300800 */
[----:B------:R-:W-:Y:S01]  /*1a130*/  F2FP.BF16.F32.PACK_AB R107, R243, R242 ;  /* 0x000000f2f36b723e */ /* 0x000fe200000010ff */
[----:B------:R-:W-:Y:S02]  /*1a140*/  MUFU.EX2 R210, R129 ;  /* 0x0000008100d27308 */ /* 0x000fe40000000800 */
[----:B------:R-:W-:Y:S01]  /*1a150*/  LOP3.LUT R118, R118, R106, RZ, 0xc0, !PT ;  /* 0x0000006a76767212 */ /* 0x000fe200078ec0ff */
[----:B------:R-:W4:Y:S01]  /*1a160*/  LDL.LU R122, [R1+0x70] ;  /* 0x00007000017a7983 */ /* 0x000f220000300800 */
[----:B------:R-:W-:Y:S01]  /*1a170*/  LOP3.LUT R119, R119, R107, RZ, 0xc0, !PT ;  /* 0x0000006b77777212 */ /* 0x000fe200078ec0ff */
[----:B------:R-:W-:Y:S01]  /*1a180*/  IMAD.MOV.U32 R138, RZ, RZ, R130 ;  /* 0x000000ffff8a7224 */ /* 0x000fe200078e0082 */
[----:B---3--:R-:W-:Y:S01]  /*1a190*/  F2FP.BF16.F32.PACK_AB R106, R241, R147 ;  /* 0x00000093f16a723e */ /* 0x008fe200000010ff */
[----:B------:R-:W3:Y:S01]  /*1a1a0*/  LDL.LU R121, [R1+0x78] ;  /* 0x0000780001797983 */ /* 0x000ee20000300800 */
[----:B------:R-:W-:Y:S01]  /*1a1b0*/  F2FP.BF16.F32.PACK_AB R107, R240, R146 ;  /* 0x00000092f06b723e */ /* 0x000fe200000010ff */
[--C-:B------:R-:W-:Y:S01]  /*1a1c0*/  FFMA.FTZ R125, R125, UR4, -R181.reuse ;  /* 0x000000047d7d7c23 */ /* 0x100fe200080108b5 */
[----:B------:R-:W-:Y:S01]  /*1a1d0*/  LOP3.LUT R116, R116, R106, RZ, 0xc0, !PT ;  /* 0x0000006a74747212 */ /* 0x000fe200078ec0ff */
[----:B-1----:R-:W3:Y:S01]  /*1a1e0*/  LDL.LU R120, [R1+0x74] ;  /* 0x0000740001787983 */ /* 0x002ee20000300800 */
[----:B------:R-:W-:Y:S01]  /*1a1f0*/  LOP3.LUT R117, R117, R107, RZ, 0xc0, !PT ;  /* 0x0000006b75757212 */ /* 0x000fe200078ec0ff */
[----:B------:R-:W-:Y:S01]  /*1a200*/  FFMA.FTZ R137, R137, UR4, -R182 ;  /* 0x0000000489897c23 */ /* 0x000fe200080108b6 */
[----:B------:R-:W-:Y:S01]  /*1a210*/  MOV R130, R127 ;  /* 0x0000007f00827202 */ /* 0x000fe20000000f00 */
[----:B------:R-:W-:Y:S01]  /*1a220*/  FFMA.FTZ R127, R214, UR4, -R180 ;  /* 0x00000004d67f7c23 */ /* 0x000fe200080108b4 */
[----:B------:R-:W-:Y:S01]  /*1a230*/  FFMA.FTZ R138, R138, UR4, -R182 ;  /* 0x000000048a8a7c23 */ /* 0x000fe200080108b6 */
[----:B------:R-:W-:Y:S02]  /*1a240*/  IMAD.MOV.U32 R131, RZ, RZ, R126 ;  /* 0x000000ffff837224 */ /* 0x000fe400078e007e */
[----:B------:R-:W-:Y:S01]  /*1a250*/  FFMA.FTZ R126, R213, UR4, -R180 ;  /* 0x00000004d57e7c23 */ /* 0x000fe200080108b4 */
[C---:B------:R-:W-:Y:S01]  /*1a260*/  HMMA.16816.F32.BF16 R8, R116.reuse, R112, R8 ;  /* 0x000000707408723c */ /* 0x040fe20000041808 */
[----:B------:R-:W-:Y:S03]  /*1a270*/  MUFU.EX2 R205, R143 ;  /* 0x0000008f00cd7308 */ /* 0x000fe60000000800 */
[----:B------:R-:W-:Y:S02]  /*1a280*/  IMAD.MOV.U32 R136, RZ, RZ, R128 ;  /* 0x000000ffff887224 */ /* 0x000fe400078e0080 */
[----:B------:R-:W-:Y:S01]  /*1a290*/  FFMA.FTZ R128, R237, UR4, -R180 ;  /* 0x00000004ed807c23 */ /* 0x000fe200080108b4 */
[-C--:B------:R-:W-:Y:S04]  /*1a2a0*/  HMMA.16816.F32.BF16 R12, R116, R114.reuse, R12 ;  /* 0x00000072740c723c */ /* 0x080fe8000004180c */
[----:B------:R-:W-:Y:S01]  /*1a2b0*/  MUFU.EX2 R237, R127 ;  /* 0x0000007f00ed7308 */ /* 0x000fe20000000800 */
[--C-:B------:R-:W-:Y:S01]  /*1a2c0*/  FFMA.FTZ R136, R136, UR4, -R182.reuse ;  /* 0x0000000488887c23 */ /* 0x100fe200080108b6 */
[C---:B------:R-:W-:Y:S01]  /*1a2d0*/  HMMA.16816.F32.BF16 R16, R108.reuse, R114, R16 ;  /* 0x000000726c10723c */ /* 0x040fe20000041810 */
[----:B------:R-:W1:Y:S07]  /*1a2e0*/  LDSM.16.MT88.4 R112, [R218+0x9400] ;  /* 0x00940000da70783b */ /* 0x000e6e0000004200 */
[----:B------:R-:W3:Y:S03]  /*1a2f0*/  MUFU.EX2 R239, R126 ;  /* 0x0000007e00ef7308 */ /* 0x000ee60000000800 */
[--C-:B------:R-:W-:Y:S01]  /*1a300*/  FFMA.FTZ R107, R166, UR4, -R181.reuse ;  /* 0x00000004a66b7c23 */ /* 0x100fe200080108b5 */
[----:B------:R-:W-:Y:S01]  /*1a310*/  FFMA.FTZ R182, R167, UR4, -R182 ;  /* 0x00000004a7b67c23 */ /* 0x000fe200080108b6 */
[----:B------:R-:W-:Y:S01]  /*1a320*/  FFMA.FTZ R106, R165, UR4, -R181 ;  /* 0x00000004a56a7c23 */ /* 0x000fe200080108b5 */
[----:B------:R-:W-:Y:S02]  /*1a330*/  IMAD.MOV.U32 R165, RZ, RZ, R164 ;  /* 0x000000ffffa57224 */ /* 0x000fe400078e00a4 */
[----:B------:R-:W-:Y:S02]  /*1a340*/  FFMA.FTZ R180, R209, UR4, -R180 ;  /* 0x00000004d1b47c23 */ /* 0x000fe400080108b4 */
[----:B------:R-:W3:Y:S01]  /*1a350*/  MUFU.EX2 R234, R128 ;  /* 0x0000008000ea7308 */ /* 0x000ee20000000800 */
[----:B------:R-:W-:Y:S01]  /*1a360*/  IMAD.MOV.U32 R164, RZ, RZ, R155 ;  /* 0x000000ffffa47224 */ /* 0x000fe200078e009b */
[----:B------:R-:W-:Y:S01]  /*1a370*/  MOV R155, R154 ;  /* 0x0000009a009b7202 */ /* 0x000fe20000000f00 */
[----:B------:R-:W-:Y:S02]  /*1a380*/  IMAD.MOV.U32 R154, RZ, RZ, R131 ;  /* 0x000000ffff9a7224 */ /* 0x000fe400078e0083 */
[----:B------:R-:W-:Y:S01]  /*1a390*/  FFMA.FTZ R193, R249, UR4, -R181 ;  /* 0x00000004f9c17c23 */ /* 0x000fe200080108b5 */
[----:B------:R-:W-:Y:S02]  /*1a3a0*/  IMAD.MOV.U32 R131, RZ, RZ, R133 ;  /* 0x000000ffff837224 */ /* 0x000fe400078e0085 */
[----:B------:R-:W-:Y:S01]  /*1a3b0*/  FFMA.FTZ R191, R212, UR4, -R183 ;  /* 0x00000004d4bf7c23 */ /* 0x000fe200080108b7 */
[----:B------:R-:W-:Y:S01]  /*1a3c0*/  IMAD.MOV.U32 R133, RZ, RZ, R132 ;  /* 0x000000ffff857224 */ /* 0x000fe200078e0084 */
[----:B------:R1:W-:Y:S01]  /*1a3d0*/  MUFU.EX2 R214, R106 ;  /* 0x0000006a00d67308 */ /* 0x0003e20000000800 */
[----:B------:R-:W-:Y:S02]  /*1a3e0*/  IMAD.MOV.U32 R132, RZ, RZ, R194 ;  /* 0x000000ffff847224 */ /* 0x000fe400078e00c2 */
[--C-:B------:R-:W-:Y:S01]  /*1a3f0*/  FFMA.FTZ R194, R250, UR4, -R181.reuse ;  /* 0x00000004fac27c23 */ /* 0x100fe200080108b5 */
[----:B------:R-:W-:Y:S01]  /*1a400*/  FFMA.FTZ R181, R206, UR4, -R181 ;  /* 0x00000004ceb57c23 */ /* 0x000fe200080108b5 */
[----:B------:R-:W-:Y:S05]  /*1a410*/  IMAD.MOV.U32 R250, RZ, RZ, R151 ;  /* 0x000000fffffa7224 */ /* 0x000fea00078e0097 */
[----:B------:R1:W3:Y:S10]  /*1a420*/  MUFU.EX2 R213, R107 ;  /* 0x0000006b00d57308 */ /* 0x0002f40000000800 */
[----:B------:R-:W-:Y:S01]  /*1a430*/  MUFU.EX2 R193, R193 ;  /* 0x000000c100c17308 */ /* 0x000fe20000000800 */
[--C-:B-1----:R-:W-:Y:S01]  /*1a440*/  FFMA.FTZ R106, R165, UR4, -R183.reuse ;  /* 0x00000004a56a7c23 */ /* 0x102fe200080108b7 */
[----:B------:R-:W-:Y:S01]  /*1a450*/  MOV R165, R153 ;  /* 0x0000009900a57202 */ /* 0x000fe20000000f00 */
[----:B------:R-:W-:Y:S01]  /*1a460*/  IMAD.MOV.U32 R153, RZ, RZ, R142 ;  /* 0x000000ffff997224 */ /* 0x000fe200078e008e */
[-C--:B------:R-:W-:Y:S06]  /*1a470*/  HMMA.16816.F32.BF16 R20, R108, R112.reuse, R20 ;  /* 0x000000706c14723c */ /* 0x080fec0000041814 */
[----:B------:R1:W-:Y:S01]  /*1a480*/  MUFU.EX2 R209, R106 ;  /* 0x0000006a00d17308 */ /* 0x0003e20000000800 */
[--C-:B------:R-:W-:Y:S01]  /*1a490*/  FFMA.FTZ R107, R154, UR4, -R183.reuse ;  /* 0x000000049a6b7c23 */ /* 0x100fe200080108b7 */
[C---:B------:R-:W-:Y:S04]  /*1a4a0*/  HMMA.16816.F32.BF16 R24, R116.reuse, R112, R24 ;  /* 0x000000707418723c */ /* 0x040fe80000041818 */
[----:B------:R-:W-:Y:S02]  /*1a4b0*/  IMAD.MOV.U32 R154, RZ, RZ, R158 ;  /* 0x000000ffff9a7224 */ /* 0x000fe400078e009e */
[-C--:B------:R-:W-:Y:S02]  /*1a4c0*/  HMMA.16816.F32.BF16 R28, R116, R114.reuse, R28 ;  /* 0x00000072741c723c */ /* 0x080fe4000004181c */
[----:B------:R-:W-:Y:S03]  /*1a4d0*/  MUFU.EX2 R206, R107 ;  /* 0x0000006b00ce7308 */ /* 0x000fe60000000800 */
[----:B------:R-:W-:Y:S01]  /*1a4e0*/  MOV R166, R154 ;  /* 0x0000009a00a67202 */ /* 0x000fe20000000f00 */
[C---:B------:R-:W-:Y:S01]  /*1a4f0*/  HMMA.16816.F32.BF16 R32, R108.reuse, R114, R32 ;  /* 0x000000726c20723c */ /* 0x040fe20000041820 */
[----:B------:R-:W1:Y:S05]  /*1a500*/  LDSM.16.MT88.4 R112, [R216+0xa400] ;  /* 0x00a40000d870783b */ /* 0x000e6a0000004200 */
[----:B------:R-:W-:Y:S01]  /*1a510*/  MUFU.EX2 R191, R191 ;  /* 0x000000bf00bf7308 */ /* 0x000fe20000000800 */
[----:B------:R-:W-:Y:S04]  /*1a520*/  IMAD.MOV.U32 R154, RZ, RZ, R134 ;  /* 0x000000ffff9a7224 */ /* 0x000fe800078e0086 */
[--C-:B-1----:R-:W-:Y:S01]  /*1a530*/  FFMA.FTZ R106, R164, UR4, -R183.reuse ;  /* 0x00000004a46a7c23 */ /* 0x102fe200080108b7 */
[----:B------:R-:W-:Y:S02]  /*1a540*/  IMAD.MOV.U32 R164, RZ, RZ, R152 ;  /* 0x000000ffffa47224 */ /* 0x000fe400078e0098 */
[----:B------:R-:W-:Y:S02]  /*1a550*/  IMAD.MOV.U32 R152, RZ, RZ, R188 ;  /* 0x000000ffff987224 */ /* 0x000fe400078e00bc */
[----:B------:R1:W3:Y:S01]  /*1a560*/  MUFU.EX2 R215, R106 ;  /* 0x0000006a00d77308 */ /* 0x0002e20000000800 */
[----:B------:R-:W-:Y:S01]  /*1a570*/  FFMA.FTZ R188, R207, UR4, -R183 ;  /* 0x00000004cfbc7c23 */ /* 0x000fe200080108b7 */
[----:B------:R-:W-:Y:S02]  /*1a580*/  IMAD.MOV.U32 R158, RZ, RZ, R157 ;  /* 0x000000ffff9e7224 */ /* 0x000fe400078e009d */
[----:B------:R-:W-:Y:S02]  /*1a590*/  IMAD.MOV.U32 R157, RZ, RZ, R192 ;  /* 0x000000ffff9d7224 */ /* 0x000fe400078e00c0 */
[--C-:B------:R-:W-:Y:S04]  /*1a5a0*/  FFMA.FTZ R192, R211, UR4, -R183.reuse ;  /* 0x00000004d3c07c23 */ /* 0x100fe800080108b7 */
[----:B------:R1:W3:Y:S10]  /*1a5b0*/  MUFU.EX2 R211, R125 ;  /* 0x0000007d00d37308 */ /* 0x0002f40000000800 */
[----:B------:R-:W-:Y:S01]  /*1a5c0*/  MUFU.EX2 R188, R188 ;  /* 0x000000bc00bc7308 */ /* 0x000fe20000000800 */
[----:B-1----:R-:W-:Y:S01]  /*1a5d0*/  FFMA.FTZ R106, R155, UR4, -R183 ;  /* 0x000000049b6a7c23 */ /* 0x002fe200080108b7 */
[----:B------:R-:W-:Y:S01]  /*1a5e0*/  IMAD.MOV.U32 R155, RZ, RZ, R159 ;  /* 0x000000ffff9b7224 */ /* 0x000fe200078e009f */
[----:B------:R-:W-:Y:S01]  /*1a5f0*/  MOV R159, R139 ;  /* 0x0000008b009f7202 */ /* 0x000fe20000000f00 */
[----:B------:R-:W-:Y:S02]  /*1a600*/  FFMA.FTZ R183, R105, UR4, -R183 ;  /* 0x0000000469b77c23 */ /* 0x000fe400080108b7 */
[----:B------:R-:W-:Y:S02]  /*1a610*/  IMAD.MOV.U32 R167, RZ, RZ, R155 ;  /* 0x000000ffffa77224 */ /* 0x000fe400078e009b */
[----:B------:R-:W-:Y:S01]  /*1a620*/  IMAD.MOV.U32 R155, RZ, RZ, R135 ;  /* 0x000000ffff9b7224 */ /* 0x000fe200078e0087 */
[----:B------:R-:W-:Y:S01]  /*1a630*/  LDSM.16.MT88.4 R124, [R216+0x9800] ;  /* 0x00980000d87c783b */ /* 0x000fe20000004200 */
[----:B------:R1:W3:Y:S01]  /*1a640*/  MUFU.EX2 R207, R106 ;  /* 0x0000006a00cf7308 */ /* 0x0002e20000000800 */
[-C--:B------:R-:W-:Y:S09]  /*1a650*/  HMMA.16816.F32.BF16 R36, R108, R112.reuse, R36 ;  /* 0x000000706c24723c */ /* 0x080ff20000041824 */
[----:B------:R-:W-:Y:S01]  /*1a660*/  MUFU.EX2 R192, R192 ;  /* 0x000000c000c07308 */ /* 0x000fe20000000800 */
[C---:B------:R-:W-:Y:S06]  /*1a670*/  HMMA.16816.F32.BF16 R40, R116.reuse, R112, R40 ;  /* 0x000000707428723c */ /* 0x040fec0000041828 */
[-C--:B------:R-:W-:Y:S03]  /*1a680*/  HMMA.16816.F32.BF16 R44, R116, R114.reuse, R44 ;  /* 0x00000072742c723c */ /* 0x080fe6000004182c */
[----:B------:R-:W-:Y:S02]  /*1a690*/  MUFU.EX2 R194, R194 ;  /* 0x000000c200c27308 */ /* 0x000fe40000000800 */
[----:B-1----:R-:W-:Y:S01]  /*1a6a0*/  LOP3.LUT R106, R187, R196, R160, 0x96, !PT ;  /* 0x000000c4bb6a7212 */ /* 0x002fe200078e96a0 */
[C---:B------:R-:W-:Y:S01]  /*1a6b0*/  HMMA.16816.F32.BF16 R48, R108.reuse, R114, R48 ;  /* 0x000000726c30723c */ /* 0x040fe20000041830 */
[----:B------:R-:W1:Y:S06]  /*1a6c0*/  LDSM.16.MT88.4 R112, [R218+0xa400] ;  /* 0x00a40000da70783b */ /* 0x000e6c0000004200 */
[----:B------:R3:W-:Y:S04]  /*1a6d0*/  MUFU.EX2 R196, R182 ;  /* 0x000000b600c47308 */ /* 0x0007e80000000800 */
[----:B------:R-:W-:Y:S01]  /*1a6e0*/  IMAD.WIDE.U32 R106, R106, -0x2daee0ad, RZ ;  /* 0xd2511f536a6a7825 */ /* 0x000fe200078e00ff */
[-C--:B-1----:R-:W-:Y:S06]  /*1a6f0*/  HMMA.16816.F32.BF16 R52, R108, R112.reuse, R52 ;  /* 0x000000706c34723c */ /* 0x082fec0000041834 */
[C---:B------:R-:W-:Y:S06]  /*1a700*/  HMMA.16816.F32.BF16 R56, R116.reuse, R112, R56 ;  /* 0x000000707438723c */ /* 0x040fec0000041838 */
[-C--:B------:R-:W-:Y:S06]  /*1a710*/  HMMA.16816.F32.BF16 R60, R116, R114.reuse, R60 ;  /* 0x00000072743c723c */ /* 0x080fec000004183c */
[C---:B------:R-:W-:Y:S01]  /*1a720*/  HMMA.16816.F32.BF16 R64, R108.reuse, R114, R64 ;  /* 0x000000726c40723c */ /* 0x040fe20000041840 */
[----:B------:R-:W1:Y:S05]  /*1a730*/  LDSM.16.MT88.4 R112, [R216+0xb400] ;  /* 0x00b40000d870783b */ /* 0x000e6a0000004200 */
[-C--:B-1----:R-:W-:Y:S06]  /*1a740*/  HMMA.16816.F32.BF16 R68, R108, R112.reuse, R68 ;  /* 0x000000706c44723c */ /* 0x082fec0000041844 */
[C---:B------:R-:W-:Y:S06]  /*1a750*/  HMMA.16816.F32.BF16 R72, R116.reuse, R112, R72 ;  /* 0x000000707448723c */ /* 0x040fec0000041848 */
[-C--:B------:R-:W-:Y:S06]  /*1a760*/  HMMA.16816.F32.BF16 R76, R116, R114.reuse, R76 ;  /* 0x00000072744c723c */ /* 0x080fec000004184c */
[C---:B------:R-:W-:Y:S01]  /*1a770*/  HMMA.16816.F32.BF16 R80, R108.reuse, R114, R80 ;  /* 0x000000726c50723c */ /* 0x040fe20000041850 */
[----:B------:R-:W1:Y:S04]  /*1a780*/  LDSM.16.MT88.4 R112, [R218+0xb400] ;  /* 0x00b40000da70783b */ /* 0x000e680000004200 */
[----:B--2---:R-:W-:Y:S01]  /*1a790*/  FFMA.FTZ R140, R100, R123, R140 ;  /* 0x0000007b648c7223 */ /* 0x004fe2000001008c */
[--C-:B------:R-:W-:Y:S02]  /*1a7a0*/  HSET2.LE.AND R123, R201, R150.reuse, PT ;  /* 0x00000096c97b7233 */ /* 0x100fe40003803000 */
[----:B------:R-:W-:Y:S03]  /*1a7b0*/  MUFU.EX2 R201, R137 ;  /* 0x0000008900c97308 */ /* 0x000fe60000000800 */
[----:B------:R-:W-:Y:S01]  /*1a7c0*/  F2FP.BF16.F32.PACK_AB R100, R238, R236 ;  /* 0x000000ecee64723e */ /* 0x000fe200000010ff */
[----:B----4-:R-:W-:Y:S01]  /*1a7d0*/  FFMA.FTZ R139, R3, R122, R141 ;  /* 0x0000007a038b7223 */ /* 0x010fe2000001008d */
[--C-:B------:R-:W-:Y:S02]  /*1a7e0*/  HSET2.LE.AND R122, R203, R150.reuse, PT ;  /* 0x00000096cb7a7233 */ /* 0x100fe40003803000 */
[----:B------:R-:W-:Y:S01]  /*1a7f0*/  LOP3.LUT R123, R123, R100, RZ, 0xc0, !PT ;  /* 0x000000647b7b7212 */ /* 0x000fe200078ec0ff */
[----:B---3--:R-:W-:Y:S01]  /*1a800*/  FFMA.FTZ R142, R2, R121, R131 ;  /* 0x00000079028e7223 */ /* 0x008fe20000010083 */
[-C--:B-1----:R-:W-:Y:S01]  /*1a810*/  HMMA.16816.F32.BF16 R84, R108, R112.reuse, R84 ;  /* 0x000000706c54723c */ /* 0x082fe20000041854 */
[----:B------:R-:W1:Y:S02]  /*1a820*/  MUFU.EX2 R203, R136 ;  /* 0x0000008800cb7308 */ /* 0x000e640000000800 */
[----:B------:R-:W-:Y:S01]  /*1a830*/  FFMA.FTZ R141, R0, R120, R130 ;  /* 0x00000078008d7223 */ /* 0x000fe20000010082 */
[----:B------:R-:W-:Y:S01]  /*1a840*/  F2FP.BF16.F32.PACK_AB R3, R239, R237 ;  /* 0x000000edef03723e */ /* 0x000fe200000010ff */
[----:B------:R-:W2:Y:S01]  /*1a850*/  LDSM.16.MT88.4 R128, [R218+0x9800] ;  /* 0x00980000da80783b */ /* 0x000ea20000004200 */
[C---:B------:R-:W-:Y:S05]  /*1a860*/  HMMA.16816.F32.BF16 R88, R116.reuse, R112, R88 ;  /* 0x000000707458723c */ /* 0x040fea0000041858 */
[----:B------:R-:W-:Y:S01]  /*1a870*/  LOP3.LUT R122, R122, R3, RZ, 0xc0, !PT ;  /* 0x000000037a7a7212 */ /* 0x000fe200078ec0ff */
[-C--:B------:R-:W-:Y:S05]  /*1a880*/  HMMA.16816.F32.BF16 R92, R116, R114.reuse, R92 ;  /* 0x00000072745c723c */ /* 0x080fea000004185c */
[--C-:B------:R-:W-:Y:S01]  /*1a890*/  HSET2.LE.AND R120, R165, R150.reuse, PT ;  /* 0x00000096a5787233 */ /* 0x100fe20003803000 */
[----:B------:R-:W-:Y:S01]  /*1a8a0*/  HMMA.16816.F32.BF16 R96, R108, R114, R96 ;  /* 0x000000726c60723c */ /* 0x000fe20000041860 */
[----:B------:R-:W-:Y:S04]  /*1a8b0*/  LDSM.16.MT88.4 R108, [R218+0xa800] ;  /* 0x00a80000da6c783b */ /* 0x000fe80000004200 */
[--C-:B------:R-:W-:Y:S01]  /*1a8c0*/  HSET2.LE.AND R121, R164, R150.reuse, PT ;  /* 0x00000096a4797233 */ /* 0x100fe20003803000 */
[----:B------:R-:W-:Y:S01]  /*1a8d0*/  IMAD.MOV.U32 R165, RZ, RZ, R153 ;  /* 0x000000ffffa57224 */ /* 0x000fe200078e0099 */
[--C-:B------:R-:W-:Y:S01]  /*1a8e0*/  HSET2.LE.AND R116, R195, R150.reuse, PT ;  /* 0x00000096c3747233 */ /* 0x100fe20003803000 */
[----:B------:R-:W-:Y:S01]  /*1a8f0*/  IMAD.MOV.U32 R164, RZ, RZ, R152 ;  /* 0x000000ffffa47224 */ /* 0x000fe200078e0098 */
[----:B------:R-:W-:Y:S02]  /*1a900*/  LDSM.16.MT88.4 R112, [R216+0xb800] ;  /* 0x00b80000d870783b */ /* 0x000fe40000004200 */
[----:B------:R-:W-:Y:S01]  /*1a910*/  F2FP.BF16.F32.PACK_AB R0, R234, R210 ;  /* 0x000000d2ea00723e */ /* 0x000fe200000010ff */
[----:B------:R-:W-:Y:S01]  /*1a920*/  IMAD.MOV.U32 R152, RZ, RZ, R132 ;  /* 0x000000ffff987224 */ /* 0x000fe200078e0084 */
[----:B------:R-:W-:Y:S02]  /*1a930*/  F2FP.BF16.F32.PACK_AB R2, R231, R208 ;  /* 0x000000d0e702723e */ /* 0x000fe400000010ff */
[----:B------:R-:W-:Y:S02]  /*1a940*/  F2FP.BF16.F32.PACK_AB R3, R214, R213 ;  /* 0x000000d5d603723e */ /* 0x000fe400000010ff */
[----:B------:R-:W-:Y:S02]  /*1a950*/  LOP3.LUT R120, R120, R0, RZ, 0xc0, !PT ;  /* 0x0000000078787212 */ /* 0x000fe400078ec0ff */
[----:B------:R-:W-:Y:S02]  /*1a960*/  LOP3.LUT R121, R121, R2, RZ, 0xc0, !PT ;  /* 0x0000000279797212 */ /* 0x000fe400078ec0ff */
[--C-:B------:R-:W-:Y:S02]  /*1a970*/  HSET2.LE.AND R119, R186, R150.reuse, PT ;  /* 0x00000096ba777233 */ /* 0x100fe40003803000 */
[----:B------:R-:W-:Y:S01]  /*1a980*/  LOP3.LUT R116, R116, R3, RZ, 0xc0, !PT ;  /* 0x0000000374747212 */ /* 0x000fe200078ec0ff */
[----:B------:R-:W-:Y:S01]  /*1a990*/  LDSM.16.MT88.4 R184, [R216+0xbc00] ;  /* 0x00bc0000d8b8783b */ /* 0x000fe20000004200 */
[--C-:B------:R-:W-:Y:S01]  /*1a9a0*/  HSET2.LE.AND R118, R197, R150.reuse, PT ;  /* 0x00000096c5767233 */ /* 0x100fe20003803000 */
[-C--:B------:R-:W-:Y:S01]  /*1a9b0*/  HMMA.16816.F32.BF16 R4, R120, R124.reuse, R4 ;  /* 0x0000007c7804723c */ /* 0x080fe20000041804 */
[----:B------:R3:W-:Y:S04]  /*1a9c0*/  MUFU.EX2 R197, R138 ;  /* 0x0000008a00c57308 */ /* 0x0007e80000000800 */
[--C-:B------:R-:W-:Y:S02]  /*1a9d0*/  HSET2.LE.AND R117, R199, R150.reuse, PT ;  /* 0x00000096c7757233 */ /* 0x100fe40003803000 */
[----:B------:R-:W-:Y:S04]  /*1a9e0*/  F2FP.BF16.F32.PACK_AB R0, R215, R209 ;  /* 0x000000d1d700723e */ /* 0x000fe800000010ff */
[----:B------:R4:W-:Y:S01]  /*1a9f0*/  MUFU.EX2 R199, R180 ;  /* 0x000000b400c77308 */ /* 0x0009e20000000800 */
[----:B------:R-:W-:Y:S02]  /*1aa00*/  F2FP.BF16.F32.PACK_AB R2, R211, R235 ;  /* 0x000000ebd302723e */ /* 0x000fe400000010ff */
[----:B------:R-:W-:Y:S02]  /*1aa10*/  F2FP.BF16.F32.PACK_AB R3, R206, R207 ;  /* 0x000000cfce03723e */ /* 0x000fe400000010ff */
[----:B------:R-:W-:Y:S02]  /*1aa20*/  LOP3.LUT R117, R117, R0, RZ, 0xc0, !PT ;  /* 0x0000000075757212 */ /* 0x000fe400078ec0ff */
[----:B------:R-:W-:Y:S02]  /*1aa30*/  LOP3.LUT R118, R118, R2, RZ, 0xc0, !PT ;  /* 0x0000000276767212 */ /* 0x000fe400078ec0ff */
[----:B------:R-:W-:Y:S02]  /*1aa40*/  LOP3.LUT R119, R119, R3, RZ, 0xc0, !PT ;  /* 0x0000000377777212 */ /* 0x000fe400078ec0ff */
[----:B------:R-:W-:Y:S02]  /*1aa50*/  MOV R153, R133 ;  /* 0x0000008500997202 */ /* 0x000fe40000000f00 */
[----:B------:R-:W1:Y:S01]  /*1aa60*/  LDSM.16.MT88.4 R132, [R216+0xa800] ;  /* 0x00a80000d884783b */ /* 0x000e620000004200 */
[----:B------:R-:W-:Y:S01]  /*1aa70*/  LOP3.LUT R2, R189, R200, R160, 0x96, !PT ;  /* 0x000000c8bd027212 */ /* 0x000fe200078e96a0 */
[----:B------:R-:W-:Y:S01]  /*1aa80*/  VIADD R160, R233, 0x646e171e ;  /* 0x646e171ee9a07836 */ /* 0x000fe20000000000 */
[C---:B------:R-:W-:Y:S01]  /*1aa90*/  HMMA.16816.F32.BF16 R8, R116.reuse, R124, R8 ;  /* 0x0000007c7408723c */ /* 0x040fe20000041808 */
[----:B------:R-:W-:Y:S03]  /*1aaa0*/  MUFU.EX2 R189, R181 ;  /* 0x000000b500bd7308 */ /* 0x000fe60000000800 */
[----:B------:R-:W-:Y:S01]  /*1aab0*/  IMAD.WIDE.U32 R2, R2, -0x2daee0ad, RZ ;  /* 0xd2511f5302027825 */ /* 0x000fe200078e00ff */
[--C-:B------:R-:W-:Y:S01]  /*1aac0*/  LOP3.LUT R100, R107, R198, R160.reuse, 0x96, !PT ;  /* 0x000000c66b647212 */ /* 0x100fe200078e96a0 */
[-C--:B------:R-:W-:Y:S05]  /*1aad0*/  HMMA.16816.F32.BF16 R12, R116, R126.reuse, R12 ;  /* 0x0000007e740c723c */ /* 0x080fea000004180c */
[----:B------:R-:W4:Y:S01]  /*1aae0*/  MUFU.EX2 R200, R145 ;  /* 0x0000009100c87308 */ /* 0x000f220000000800 */
[----:B------:R-:W-:Y:S01]  /*1aaf0*/  LOP3.LUT R124, R106, 0xff, RZ, 0xc0, !PT ;  /* 0x000000ff6a7c7812 */ /* 0x000fe200078ec0ff */
[C---:B------:R-:W-:Y:S04]  /*1ab00*/  HMMA.16816.F32.BF16 R16, R120.reuse, R126, R16 ;  /* 0x0000007e7810723c */ /* 0x040fe80000041810 */
[----:B------:R-:W-:Y:S02]  /*1ab10*/  LOP3.LUT R0, R3, R202, R160, 0x96, !PT ;  /* 0x000000ca03007212 */ /* 0x000fe400078e96a0 */
[-C--:B--2---:R-:W-:Y:S05]  /*1ab20*/  HMMA.16816.F32.BF16 R20, R120, R128.reuse, R20 ;  /* 0x000000807814723c */ /* 0x084fea0000041814 */
[C---:B------:R-:W-:Y:S01]  /*1ab30*/  LOP3.LUT R3, R2.reuse, 0xffff, RZ, 0xc0, !PT ;  /* 0x0000ffff02037812 */ /* 0x040fe200078ec0ff */
[C---:B------:R-:W-:Y:S05]  /*1ab40*/  HMMA.16816.F32.BF16 R24, R116.reuse, R128, R24 ;  /* 0x000000807418723c */ /* 0x040fea0000041818 */
[--C-:B------:R-:W-:Y:S01]  /*1ab50*/  SHF.R.U32.HI R126, RZ, 0x10, R106.reuse ;  /* 0x00000010ff7e7819 */ /* 0x100fe2000001166a */
[-C--:B------:R-:W-:Y:S05]  /*1ab60*/  HMMA.16816.F32.BF16 R28, R116, R130.reuse, R28 ;  /* 0x00000082741c723c */ /* 0x080fea000004181c */
[----:B------:R-:W-:Y:S01]  /*1ab70*/  LOP3.LUT R128, R2, 0xff, RZ, 0xc0, !PT ;  /* 0x000000ff02807812 */ /* 0x000fe200078ec0ff */
[C---:B------:R-:W-:Y:S05]  /*1ab80*/  HMMA.16816.F32.BF16 R32, R120.reuse, R130, R32 ;  /* 0x000000827820723c */ /* 0x040fea0000041820 */
[----:B------:R-:W-:Y:S01]  /*1ab90*/  SHF.R.U32.HI R125, RZ, 0x18, R106 ;  /* 0x00000018ff7d7819 */ /* 0x000fe2000001166a */
[-C--:B-1----:R-:W-:Y:S05]  /*1aba0*/  HMMA.16816.F32.BF16 R36, R120, R132.reuse, R36 ;  /* 0x000000847824723c */ /* 0x082fea0000041824 */
[--C-:B------:R-:W-:Y:S01]  /*1abb0*/  SHF.R.U32.HI R105, RZ, 0x10, R2.reuse ;  /* 0x00000010ff697819 */ /* 0x100fe20000011602 */
[C---:B------:R-:W-:Y:S05]  /*1abc0*/  HMMA.16816.F32.BF16 R40, R116.reuse, R132, R40 ;  /* 0x000000847428723c */ /* 0x040fea0000041828 */
[----:B------:R-:W-:Y:S01]  /*1abd0*/  SHF.R.U32.HI R127, RZ, 0x18, R2 ;  /* 0x00000018ff7f7819 */ /* 0x000fe20000011602 */
[-C--:B------:R-:W-:Y:S05]  /*1abe0*/  HMMA.16816.F32.BF16 R44, R116, R134.reuse, R44 ;  /* 0x00000086742c723c */ /* 0x080fea000004182c */
[----:B------:R-:W-:Y:S01]  /*1abf0*/  LOP3.LUT R2, R106, 0xffff, RZ, 0xc0, !PT ;  /* 0x0000ffff6a027812 */ /* 0x000fe200078ec0ff */
[C---:B------:R-:W-:Y:S05]  /*1ac00*/  HMMA.16816.F32.BF16 R48, R120.reuse, R134, R48 ;  /* 0x000000867830723c */ /* 0x040fea0000041830 */
[----:B------:R-:W-:Y:S01]  /*1ac10*/  SHF.R.U32.HI R107, RZ, 0x8, R3 ;  /* 0x00000008ff6b7819 */ /* 0x000fe20000011603 */
[-C--:B------:R-:W-:Y:S05]  /*1ac20*/  HMMA.16816.F32.BF16 R52, R120, R108.reuse, R52 ;  /* 0x0000006c7834723c */ /* 0x080fea0000041834 */
[----:B------:R-:W-:Y:S01]  /*1ac30*/  PRMT R128, R128, 0x5410, R107 ;  /* 0x0000541080807816 */ /* 0x000fe2000000006b */
[C---:B------:R-:W-:Y:S05]  /*1ac40*/  HMMA.16816.F32.BF16 R56, R116.reuse, R108, R56 ;  /* 0x0000006c7438723c */ /* 0x040fea0000041838 */
[--C-:B------:R-:W-:Y:S01]  /*1ac50*/  HSET2.LE.AND R178, R128, R150.reuse, PT ;  /* 0x0000009680b27233 */ /* 0x100fe20003803000 */
[-C--:B------:R-:W-:Y:S01]  /*1ac60*/  HMMA.16816.F32.BF16 R60, R116, R110.reuse, R60 ;  /* 0x0000006e743c723c */ /* 0x080fe2000004183c */
[----:B------:R-:W-:Y:S04]  /*1ac70*/  LDSM.16.MT88.4 R128, [R216+0x9c00] ;  /* 0x009c0000d880783b */ /* 0x000fe80000004200 */
[----:B------:R-:W-:Y:S01]  /*1ac80*/  LOP3.LUT R106, R0, 0xff, RZ, 0xc0, !PT ;  /* 0x000000ff006a7812 */ /* 0x000fe200078ec0ff */
[C---:B------:R-:W-:Y:S03]  /*1ac90*/  HMMA.16816.F32.BF16 R64, R120.reuse, R110, R64 ;  /* 0x0000006e7840723c */ /* 0x040fe60000041840 */
[----:B------:R-:W1:Y:S02]  /*1aca0*/  LDSM.16.MT88.4 R108, [R218+0xb800] ;  /* 0x00b80000da6c783b */ /* 0x000e640000004200 */
        /* <DEDUP_REMOVED lines=8> */
[----:B------:R-:W-:Y:S01]  /*1ad30*/  LOP3.LUT R2, R0, 0xffff, RZ, 0xc0, !PT ;  /* 0x0000ffff00027812 */ /* 0x000fe200078ec0ff */
[----:B------:R-:W-:Y:S01]  /*1ad40*/  FADD.FTZ R107, R167, R140 ;  /* 0x0000008ca76b7221 */ /* 0x000fe20000010000 */
[----:B------:R-:W-:Y:S04]  /*1ad50*/  SHF.R.U32.HI R0, RZ, 0x18, R0 ;  /* 0x00000018ff007819 */ /* 0x000fe80000011600 */
[----:B------:R-:W-:Y:S01]  /*1ad60*/  LOP3.LUT R105, R105, 0xff, RZ, 0xc0, !PT ;  /* 0x000000ff69697812 */ /* 0x000fe200078ec0ff */
[----:B------:R-:W-:Y:S01]  /*1ad70*/  FADD.FTZ R107, R155, R107 ;  /* 0x0000006b9b6b7221 */ /* 0x000fe20000010000 */
[----:B------:R-:W-:Y:S02]  /*1ad80*/  PRMT R127, R3, 0x5410, R127 ;  /* 0x00005410037f7816 */ /* 0x000fe4000000007f */
[----:B------:R-:W-:Y:S01]  /*1ad90*/  LOP3.LUT R3, R126, 0xff, RZ, 0xc0, !PT ;  /* 0x000000ff7e037812 */ /* 0x000fe200078ec0ff */
[----:B------:R-:W-:Y:S01]  /*1ada0*/  FADD.FTZ R107, R159, R107 ;  /* 0x0000006b9f6b7221 */ /* 0x000fe20000010000 */
[----:B------:R-:W-:Y:S01]  /*1adb0*/  PRMT R177, R105, 0x5410, R0 ;  /* 0x0000541069b17816 */ /* 0x000fe20000000000 */
[-C--:B-1----:R-:W-:Y:S03]  /*1adc0*/  HMMA.16816.F32.BF16 R84, R120, R108.reuse, R84 ;  /* 0x0000006c7854723c */ /* 0x082fe60000041854 */
[C---:B------:R-:W-:Y:S01]  /*1add0*/  LOP3.LUT R0, R100.reuse, 0xffff, RZ, 0xc0, !PT ;  /* 0x0000ffff64007812 */ /* 0x040fe200078ec0ff */
[----:B------:R-:W-:Y:S01]  /*1ade0*/  FADD.FTZ R195, R149, R107 ;  /* 0x0000006b95c37221 */ /* 0x000fe20000010000 */
[----:B------:R-:W-:Y:S01]  /*1adf0*/  SHF.R.U32.HI R2, RZ, 0x8, R2 ;  /* 0x00000008ff027819 */ /* 0x000fe20000011602 */
[C---:B------:R-:W-:Y:S05]  /*1ae00*/  HMMA.16816.F32.BF16 R88, R116.reuse, R108, R88 ;  /* 0x0000006c7458723c */ /* 0x040fea0000041858 */
[----:B------:R-:W-:Y:S01]  /*1ae10*/  PRMT R126, R3, 0x5410, R125 ;  /* 0x00005410037e7816 */ /* 0x000fe2000000007d */
[-C--:B------:R-:W-:Y:S05]  /*1ae20*/  HMMA.16816.F32.BF16 R92, R116, R110.reuse, R92 ;  /* 0x0000006e745c723c */ /* 0x080fea000004185c */
[----:B------:R-:W-:Y:S01]  /*1ae30*/  LOP3.LUT R105, R100, 0xff, RZ, 0xc0, !PT ;  /* 0x000000ff64697812 */ /* 0x000fe200078ec0ff */
[----:B------:R-:W-:Y:S05]  /*1ae40*/  HMMA.16816.F32.BF16 R96, R120, R110, R96 ;  /* 0x0000006e7860723c */ /* 0x000fea0000041860 */
[----:B------:R-:W-:Y:S01]  /*1ae50*/  SHF.R.U32.HI R3, RZ, 0x8, R0 ;  /* 0x00000008ff037819 */ /* 0x000fe20000011600 */
[----:B------:R-:W-:Y:S01]  /*1ae60*/  IMAD.MOV.U32 R108, RZ, RZ, R104 ;  /* 0x000000ffff6c7224 */ /* 0x000fe200078e0068 */
[----:B------:R-:W-:Y:S01]  /*1ae70*/  PRMT R176, R106, 0x5410, R2 ;  /* 0x000054106ab07816 */ /* 0x000fe20000000002 */
[----:B------:R-:W-:Y:S02]  /*1ae80*/  FADD.FTZ R106, R166, R139 ;  /* 0x0000008ba66a7221 */ /* 0x000fe40000010000 */
[----:B---3--:R-:W1:Y:S01]  /*1ae90*/  LDSM.16.MT88.4 R136, [R218+0x9c00] ;  /* 0x009c0000da88783b */ /* 0x008e620000004200 */
[----:B------:R-:W-:Y:S01]  /*1aea0*/  SHF.R.U32.HI R2, RZ, 0x10, R100 ;  /* 0x00000010ff027819 */ /* 0x000fe20000011664 */
[----:B------:R-:W-:Y:S01]  /*1aeb0*/  FADD.FTZ R106, R154, R106 ;  /* 0x0000006a9a6a7221 */ /* 0x000fe20000010000 */
[----:B------:R-:W-:Y:S02]  /*1aec0*/  F2FP.BF16.F32.PACK_AB R0, R204, R205 ;  /* 0x000000cdcc00723e */ /* 0x000fe400000010ff */
[----:B------:R-:W-:Y:S01]  /*1aed0*/  PRMT R105, R105, 0x5410, R3 ;  /* 0x0000541069697816 */ /* 0x000fe20000000003 */
[----:B------:R-:W-:Y:S01]  /*1aee0*/  FADD.FTZ R106, R158, R106 ;  /* 0x0000006a9e6a7221 */ /* 0x000fe20000010000 */
[----:B------:R-:W-:Y:S02]  /*1aef0*/  SHF.R.U32.HI R100, RZ, 0x18, R100 ;  /* 0x00000018ff647819 */ /* 0x000fe40000011664 */
[----:B------:R-:W-:Y:S01]  /*1af00*/  LOP3.LUT R178, R178, R0, RZ, 0xc0, !PT ;  /* 0x00000000b2b27212 */ /* 0x000fe200078ec0ff */
[----:B------:R-:W-:Y:S01]  /*1af10*/  FADD.FTZ R0, R164, R141 ;  /* 0x0000008da4007221 */ /* 0x000fe20000010000 */
[----:B------:R-:W-:Y:S01]  /*1af20*/  LOP3.LUT R2, R2, 0xff, RZ, 0xc0, !PT ;  /* 0x000000ff02027812 */ /* 0x000fe200078ec0ff */
[----:B------:R-:W-:Y:S01]  /*1af30*/  FADD.FTZ R107, R148, R106 ;  /* 0x0000006a946b7221 */ /* 0x000fe20000010000 */
[--C-:B----4-:R-:W-:Y:S02]  /*1af40*/  HSET2.LE.AND R180, R105, R150.reuse, PT ;  /* 0x0000009669b47233 */ /* 0x110fe40003803000 */
[----:B------:R2:W3:Y:S01]  /*1af50*/  MUFU.EX2 R105, R183 ;  /* 0x000000b700697308 */ /* 0x0004e20000000800 */
[----:B------:R-:W-:Y:S01]  /*1af60*/  PRMT R125, R2, 0x5410, R100 ;  /* 0x00005410027d7816 */ /* 0x000fe20000000064 */
[----:B------:R-:W-:Y:S01]  /*1af70*/  FADD.FTZ R100, R152, R0 ;  /* 0x0000000098647221 */ /* 0x000fe20000010000 */
[--C-:B------:R-:W-:Y:S01]  /*1af80*/  HSET2.LE.AND R179, R127, R150.reuse, PT ;  /* 0x000000967fb37233 */ /* 0x100fe20003803000 */
[----:B------:R-:W-:Y:S01]  /*1af90*/  FADD.FTZ R2, R165, R142 ;  /* 0x0000008ea5027221 */ /* 0x000fe20000010000 */
[----:B------:R-:W-:Y:S02]  /*1afa0*/  F2FP.BF16.F32.PACK_AB R0, R201, R203 ;  /* 0x000000cbc900723e */ /* 0x000fe400000010ff */
[--C-:B------:R-:W-:Y:S01]  /*1afb0*/  HSET2.LE.AND R176, R176, R150.reuse, PT ;  /* 0x00000096b0b07233 */ /* 0x100fe20003803000 */
[----:B------:R-:W-:Y:S01]  /*1afc0*/  FADD.FTZ R124, R153, R2 ;  /* 0x00000002997c7221 */ /* 0x000fe20000010000 */
[----:B------:R-:W-:Y:S01]  /*1afd0*/  LOP3.LUT R179, R179, R0, RZ, 0xc0, !PT ;  /* 0x00000000b3b37212 */ /* 0x000fe200078ec0ff */
[----:B------:R-:W4:Y:S01]  /*1afe0*/  LDSM.16.MT88.4 R152, [R216+0xac00] ;  /* 0x00ac0000d898783b */ /* 0x000f220000004200 */
[----:B------:R-:W-:Y:S02]  /*1aff0*/  F2FP.BF16.F32.PACK_AB R2, R199, R200 ;  /* 0x000000c8c702723e */ /* 0x000fe400000010ff */
[----:B------:R-:W-:Y:S02]  /*1b000*/  F2FP.BF16.F32.PACK_AB R0, R193, R194 ;  /* 0x000000c2c100723e */ /* 0x000fe400000010ff */
[--C-:B------:R-:W-:Y:S02]  /*1b010*/  HSET2.LE.AND R177, R177, R150.reuse, PT ;  /* 0x00000096b1b17233 */ /* 0x100fe40003803000 */
[----:B------:R-:W-:Y:S01]  /*1b020*/  LOP3.LUT R176, R176, R2, RZ, 0xc0, !PT ;  /* 0x00000002b0b07212 */ /* 0x000fe200078ec0ff */
[----:B------:R-:W-:Y:S01]  /*1b030*/  FADD.FTZ R2, R157, R124 ;  /* 0x0000007c9d027221 */ /* 0x000fe20000010000 */
[----:B------:R-:W-:Y:S02]  /*1b040*/  F2FP.BF16.F32.PACK_AB R3, R196, R197 ;  /* 0x000000c5c403723e */ /* 0x000fe400000010ff */
[----:B------:R-:W-:Y:S01]  /*1b050*/  LOP3.LUT R180, R180, R0, RZ, 0xc0, !PT ;  /* 0x00000000b4b47212 */ /* 0x000fe200078ec0ff */
[----:B------:R-:W-:Y:S01]  /*1b060*/  FADD.FTZ R0, R156, R100 ;  /* 0x000000649c007221 */ /* 0x000fe20000010000 */
[----:B------:R-:W-:Y:S01]  /*1b070*/  LOP3.LUT R177, R177, R3, RZ, 0xc0, !PT ;  /* 0x00000003b1b17212 */ /* 0x000fe200078ec0ff */
[----:B------:R-:W-:Y:S01]  /*1b080*/  FADD.FTZ R106, R147, R2 ;  /* 0x00000002936a7221 */ /* 0x000fe20000010000 */
[--C-:B------:R-:W-:Y:S01]  /*1b090*/  HSET2.LE.AND R182, R182, R150.reuse, PT ;  /* 0x00000096b6b67233 */ /* 0x100fe20003803000 */
[----:B------:R-:W-:Y:S01]  /*1b0a0*/  FADD.FTZ R100, R146, R0 ;  /* 0x0000000092647221 */ /* 0x000fe20000010000 */
[--C-:B------:R-:W-:Y:S02]  /*1b0b0*/  HSET2.LE.AND R181, R125, R150.reuse, PT ;  /* 0x000000967db57233 */ /* 0x100fe40003803000 */
[----:B--2---:R-:W-:Y:S01]  /*1b0c0*/  HSET2.LE.AND R183, R126, R150, PT ;  /* 0x000000967eb77233 */ /* 0x004fe20003803000 */
[-C--:B------:R-:W-:Y:S01]  /*1b0d0*/  HMMA.16816.F32.BF16 R116, R176, R128.reuse, R4 ;  /* 0x00000080b074723c */ /* 0x080fe20000041804 */
[----:B------:R-:W2:Y:S04]  /*1b0e0*/  LDSM.16.MT88.4 R4, [R218+0xbc00] ;  /* 0x00bc0000da04783b */ /* 0x000ea80000004200 */
[----:B------:R-:W-:Y:S02]  /*1b0f0*/  F2FP.BF16.F32.PACK_AB R0, R192, R191 ;  /* 0x000000bfc000723e */ /* 0x000fe400000010ff */
[----:B------:R-:W-:Y:S04]  /*1b100*/  F2FP.BF16.F32.PACK_AB R2, R189, R190 ;  /* 0x000000bebd02723e */ /* 0x000fe800000010ff */
[----:B---3--:R-:W-:Y:S02]  /*1b110*/  F2FP.BF16.F32.PACK_AB R3, R105, R188 ;  /* 0x000000bc6903723e */ /* 0x008fe400000010ff */
        /* <DEDUP_REMOVED lines=8> */
[----:B------:R-:W-:Y:S01]  /*1b1a0*/  MOV R107, R101 ;  /* 0x00000065006b7202 */ /* 0x000fe20000000f00 */
[----:B------:R-:W-:Y:S01]  /*1b1b0*/  FADD.FTZ R3, R246, R3 ;  /* 0x00000003f6037221 */ /* 0x000fe20000010000 */
[----:B------:R-:W-:Y:S01]  /*1b1c0*/  IMAD.MOV.U32 R106, RZ, RZ, R102 ;  /* 0x000000ffff6a7224 */ /* 0x000fe200078e0066 */
        /* <DEDUP_REMOVED lines=46> */
[----:B------:R-:W-:Y:S03]  /*1b4b0*/  IMAD.MOV.U32 R100, RZ, RZ, R103 ;  /* 0x000000ffff647224 */ /* 0x000fe600078e0067 */
[----:B------:R-:W-:Y:S03]  /*1b4c0*/  FADD.FTZ R5, R200, R0 ;  /* 0x00000000c8057221 */ /* 0x000fe60000010000 */
        /* <DEDUP_REMOVED lines=13> */
[----:B------:R2:W-:Y:S01]  /*1b5a0*/  STL [R1+0x58], R4 ;  /* 0x0000580401007387 */ /* 0x0005e20000100800 */
[----:B------:R-:W-:Y:S03]  /*1b5b0*/  FADD.FTZ R2, R189, R2 ;  /* 0x00000002bd027221 */ /* 0x000fe60000010000 */
[----:B------:R2:W-:Y:S04]  /*1b5c0*/  STL [R1+0x70], R3 ;  /* 0x0000700301007387 */ /* 0x0005e80000100800 */
[----:B------:R2:W-:Y:S04]  /*1b5d0*/  STL [R1+0x78], R2 ;  /* 0x0000780201007387 */ /* 0x0005e80000100800 */
[----:B------:R2:W-:Y:S01]  /*1b5e0*/  STL [R1+0x74], R0 ;  /* 0x0000740001007387 */ /* 0x0005e20000100800 */
[----:B------:R-:W-:Y:S05]  /*1b5f0*/  @P0 BRA `(.L_x_478) ;  /* 0xffffffa400b40947 */ /* 0x000fea000383ffff */
.L_x_477:
[----:B--2---:R-:W2:Y:S01]  /*1b600*/  LDL.LU R4, [R1+0x58] ;  /* 0x0000580001047983 */ /* 0x004ea20000300800 */
[----:B------:R-:W-:-:S03]  /*1b610*/  ULDC UR4, c[0x0][0x38c] ;  /* 0x0000e30000047ab9 */ /* 0x000fc60000000800 */
[----:B------:R-:W3:Y:S04]  /*1b620*/  LDL.LU R3, [R1+0x70] ;  /* 0x0000700001037983 */ /* 0x000ee80000300800 */
[----:B------:R-:W4:Y:S04]  /*1b630*/  LDL.LU R8, [R1+0x78] ;  /* 0x0000780001087983 */ /* 0x000f280000300800 */
[----:B------:R-:W4:Y:S01]  /*1b640*/  LDL.LU R7, [R1+0x74] ;  /* 0x0000740001077983 */ /* 0x000f220000300800 */
[----:B------:R-:W-:Y:S01]  /*1b650*/  UMOV UR6, 0x400 ;  /* 0x0000040000067882 */ /* 0x000fe20000000000 */
[----:B------:R-:W-:Y:S01]  /*1b660*/  UISETP.NE.AND UP0, UPT, UR13, -0x1, UPT ;  /* 0xffffffff0d00788c */ /* 0x000fe2000bf05270 */
[----:B------:R-:W1:Y:S02]  /*1b670*/  S2R R45, SR_TID.X ;  /* 0x00000000002d7919 */ /* 0x000e640000002100 */
[----:B-1----:R-:W-:Y:S01]  /*1b680*/  SHF.R.S32.HI R43, RZ, 0x1f, R45 ;  /* 0x0000001fff2b7819 */ /* 0x002fe2000001142d */
[----:B--2---:R-:W1:Y:S04]  /*1b690*/  SHFL.BFLY PT, R2, R4, 0x2, 0x1f ;  /* 0x0c401f0004027f89 */ /* 0x004e6800000e0000 */
[----:B---3--:R-:W2:Y:S04]  /*1b6a0*/  SHFL.BFLY PT, R0, R3, 0x2, 0x1f ;  /* 0x0c401f0003007f89 */ /* 0x008ea800000e0000 */
[----:B----4-:R-:W-:Y:S01]  /*1b6b0*/  SHFL.BFLY PT, R5, R7, 0x2, 0x1f ;  /* 0x0c401f0007057f89 */ /* 0x010fe200000e0000 */
[----:B-1----:R-:W-:-:S03]  /*1b6c0*/  FADD.FTZ R2, R2, R4 ;  /* 0x0000000402027221 */ /* 0x002fc60000010000 */
[----:B------:R-:W1:Y:S01]  /*1b6d0*/  SHFL.BFLY PT, R4, R8, 0x2, 0x1f ;  /* 0x0c401f0008047f89 */ /* 0x000e6200000e0000 */
[----:B--2---:R-:W-:-:S03]  /*1b6e0*/  FADD.FTZ R0, R0, R3 ;  /* 0x0000000300007221 */ /* 0x004fc60000010000 */
[----:B------:R-:W2:Y:S04]  /*1b6f0*/  SHFL.BFLY PT, R3, R2, 0x1, 0x1f ;  /* 0x0c201f0002037f89 */ /* 0x000ea800000e0000 */
[----:B------:R-:W3:Y:S01]  /*1b700*/  SHFL.BFLY PT, R6, R0, 0x1, 0x1f ;  /* 0x0c201f0000067f89 */ /* 0x000ee200000e0000 */
[----:B-1----:R-:W-:Y:S01]  /*1b710*/  FADD.FTZ R4, R4, R8 ;  /* 0x0000000804047221 */ /* 0x002fe20000010000 */
[----:B--2---:R-:W-:Y:S01]  /*1b720*/  FADD.FTZ R39, R2, R3 ;  /* 0x0000000302277221 */ /* 0x004fe20000010000 */
[----:B------:R-:W-:Y:S01]  /*1b730*/  FADD.FTZ R2, R5, R7 ;  /* 0x0000000705027221 */ /* 0x000fe20000010000 */
[----:B------:R-:W-:Y:S02]  /*1b740*/  MOV R3, 0x3f800000 ;  /* 0x3f80000000037802 */ /* 0x000fe40000000f00 */
[----:B------:R-:W1:Y:S01]  /*1b750*/  SHFL.BFLY PT, R5, R4, 0x1, 0x1f ;  /* 0x0c201f0004057f89 */ /* 0x000e6200000e0000 */
[----:B---3--:R-:W-:Y:S01]  /*1b760*/  FADD.FTZ R40, R0, R6 ;  /* 0x0000000600287221 */ /* 0x008fe20000010000 */
[----:B------:R-:W-:-:S02]  /*1b770*/  FSETP.NE.FTZ.AND P5, PT, R39, RZ, PT ;  /* 0x000000ff2700720b */ /* 0x000fc40003fb5000 */
[----:B------:R-:W2:Y:S01]  /*1b780*/  SHFL.BFLY PT, R6, R2, 0x1, 0x1f ;  /* 0x0c201f0002067f89 */ /* 0x000ea200000e0000 */
[----:B------:R-:W-:Y:S02]  /*1b790*/  MOV R0, 0x3f800000 ;  /* 0x3f80000000007802 */ /* 0x000fe40000000f00 */
[----:B------:R-:W-:-:S08]  /*1b7a0*/  FSETP.NE.FTZ.AND P4, PT, R40, RZ, PT ;  /* 0x000000ff2800720b */ /* 0x000fd00003f95000 */
[----:B------:R-:W3:Y:S08]  /*1b7b0*/  @P5 MUFU.RCP R0, R39 ;  /* 0x0000002700005308 */ /* 0x000ef00000001000 */
[----:B------:R-:W4:Y:S01]  /*1b7c0*/  @P4 MUFU.RCP R3, R40 ;  /* 0x0000002800034308 */ /* 0x000f220000001000 */
[----:B-1----:R-:W-:Y:S01]  /*1b7d0*/  FADD.FTZ R41, R4, R5 ;  /* 0x0000000504297221 */ /* 0x002fe20000010000 */
[----:B--2---:R-:W-:-:S04]  /*1b7e0*/  FADD.FTZ R42, R2, R6 ;  /* 0x00000006022a7221 */ /* 0x004fc80000010000 */
[----:B------:R-:W-:Y:S02]  /*1b7f0*/  FSETP.NE.FTZ.AND P3, PT, R41, RZ, PT ;  /* 0x000000ff2900720b */ /* 0x000fe40003f75000 */
[----:B------:R-:W-:Y:S01]  /*1b800*/  MOV R2, 0x3f800000 ;  /* 0x3f80000000027802 */ /* 0x000fe20000000f00 */
[----:B---3--:R-:W-:Y:S01]  /*1b810*/  FMUL.FTZ R0, R0, UR4 ;  /* 0x0000000400007c20 */ /* 0x008fe20008410000 */
[----:B------:R-:W-:-:S03]  /*1b820*/  FSETP.NE.FTZ.AND P2, PT, R42, RZ, PT ;  /* 0x000000ff2a00720b */ /* 0x000fc60003f55000 */
        /* <DEDUP_REMOVED lines=25> */
[----:B----4-:R-:W-:Y:S01]  /*1b9c0*/  FMUL.FTZ R3, R3, UR4 ;  /* 0x0000000403037c20 */ /* 0x010fe20008410000 */
[----:B------:R-:W-:Y:S01]  /*1b9d0*/  MOV R0, 0x3f800000 ;  /* 0x3f80000000007802 */ /* 0x000fe20000000f00 */
[----:B-1----:R-:W-:Y:S01]  /*1b9e0*/  FMUL.FTZ R2, R2, UR4 ;  /* 0x0000000402027c20 */ /* 0x002fe20008410000 */
        /* <DEDUP_REMOVED lines=25> */
[----:B------:R-:W-:Y:S01]  /*1bb80*/  LEA.HI R3, R43, R45, RZ, 0x2 ;  /* 0x0000002d2b037211 */ /* 0x000fe200078f10ff */
[----:B------:R-:W1:Y:S01]  /*1bb90*/  @P2 MUFU.RCP R0, R42 ;  /* 0x0000002a00002308 */ /* 0x000e620000001000 */
[C---:B------:R-:W-:Y:S01]  /*1bba0*/  FMUL.FTZ R112, R2.reuse, R112 ;  /* 0x0000007002707220 */ /* 0x040fe20000410000 */
[C---:B------:R-:W-:Y:S01]  /*1bbb0*/  FMUL.FTZ R37, R2.reuse, R113 ;  /* 0x0000007102257220 */ /* 0x040fe20000410000 */
[----:B------:R-:W-:Y:S01]  /*1bbc0*/  SHF.R.S32.HI R44, RZ, 0x2, R3 ;  /* 0x00000002ff2c7819 */ /* 0x000fe20000011403 */
        /* <DEDUP_REMOVED lines=23> */
[----:B-1----:R-:W-:Y:S01]  /*1bd40*/  FMUL.FTZ R0, R0, UR4 ;  /* 0x0000000400007c20 */ /* 0x002fe20008410000 */
[----:B------:R-:W1:Y:S01]  /*1bd50*/  S2UR UR4, SR_CgaCtaId ;  /* 0x00000000000479c3 */ /* 0x000e620000008800 */
[----:B------:R-:W-:-:S02]  /*1bd60*/  LOP3.LUT R3, R3, 0xfffffffc, RZ, 0xc0, !PT ;  /* 0xfffffffc03037812 */ /* 0x000fc400078ec0ff */
[----:B------:R-:W-:Y:S01]  /*1bd70*/  LEA.HI R2, R2, R44, RZ, 0x3 ;  /* 0x0000002c02027211 */ /* 0x000fe200078f18ff */
[C---:B------:R-:W-:Y:S01]  /*1bd80*/  FMUL.FTZ R114, R0.reuse, R114 ;  /* 0x0000007200727220 */ /* 0x040fe20000410000 */
[C---:B------:R-:W-:Y:S01]  /*1bd90*/  FMUL.FTZ R115, R0.reuse, R115 ;  /* 0x0000007300737220 */ /* 0x040fe20000410000 */
[----:B------:R-:W-:Y:S01]  /*1bda0*/  FMUL.FTZ R126, R0, R126 ;  /* 0x0000007e007e7220 */ /* 0x000fe20000410000 */
[----:B------:R-:W-:Y:S01]  /*1bdb0*/  LOP3.LUT R2, R2, 0xfffffff8, RZ, 0xc0, !PT ;  /* 0xfffffff802027812 */ /* 0x000fe200078ec0ff */
[C---:B------:R-:W-:Y:S01]  /*1bdc0*/  FMUL.FTZ R127, R0.reuse, R127 ;  /* 0x0000007f007f7220 */ /* 0x040fe20000410000 */
[C---:B------:R-:W-:Y:S01]  /*1bdd0*/  FMUL.FTZ R130, R0.reuse, R130 ;  /* 0x0000008200827220 */ /* 0x040fe20000410000 */
[----:B------:R-:W-:Y:S01]  /*1bde0*/  FMUL.FTZ R131, R0, R131 ;  /* 0x0000008300837220 */ /* 0x000fe20000410000 */
[----:B------:R-:W-:Y:S01]  /*1bdf0*/  IADD3 R2, R44, -R2, RZ ;  /* 0x800000022c027210 */ /* 0x000fe20007ffe0ff */
        /* <DEDUP_REMOVED lines=19> */
[----:B-1----:R-:W-:Y:S01]  /*1bf30*/  ULEA UR4, UR4, UR6, 0x18 ;  /* 0x0000000604047291 */ /* 0x002fe2000f8ec03f */
[----:B------:R-:W-:-:S02]  /*1bf40*/  LEA.HI R43, R43, R45, RZ, 0x5 ;  /* 0x0000002d2b2b7211 */ /* 0x000fc400078f28ff */
[----:B------:R-:W-:Y:S01]  /*1bf50*/  SHF.R.S32.HI R11, RZ, 0x1, R0 ;  /* 0x00000001ff0b7819 */ /* 0x000fe20000011400 */
[----:B------:R-:W-:Y:S01]  /*1bf60*/  @UP0 ULDC.64 UR6, c[0x0][0x298] ;  /* 0x0000a60000060ab9 */ /* 0x000fe20000000a00 */
[----:B------:R-:W-:Y:S01]  /*1bf70*/  LOP3.LUT R4, R0, 0x3fffffe, RZ, 0xc0, !PT ;  /* 0x03fffffe00047812 */ /* 0x000fe200078ec0ff */
[----:B------:R-:W-:Y:S01]  /*1bf80*/  @UP0 UIMAD.WIDE.U32 UR10, UR13, UR6, URZ ;  /* 0x000000060d0a02a5 */ /* 0x000fe2000f8e003f */
[----:B------:R-:W-:Y:S02]  /*1bf90*/  IADD3 R0, -R3, R45, RZ ;  /* 0x0000002d03007210 */ /* 0x000fe40007ffe1ff */
[----:B------:R-:W-:Y:S02]  /*1bfa0*/  SHF.R.S32.HI R38, RZ, 0x5, R43 ;  /* 0x00000005ff267819 */ /* 0x000fe4000001142b */
[----:B------:R-:W-:Y:S02]  /*1bfb0*/  SHF.L.U32 R3, R11, 0x6, RZ ;  /* 0x000000060b037819 */ /* 0x000fe400000006ff */
[----:B------:R-:W-:-:S02]  /*1bfc0*/  IADD3 R2, R2, -R4, RZ ;  /* 0x8000000402027210 */ /* 0x000fc40007ffe0ff */
[----:B------:R-:W-:Y:S02]  /*1bfd0*/  LEA R0, R38, R0, 0x8 ;  /* 0x0000000026007211 */ /* 0x000fe400078e40ff */
[----:B------:R-:W-:Y:S02]  /*1bfe0*/  LOP3.LUT R4, R3, 0xc0, RZ, 0xc0, !PT ;  /* 0x000000c003047812 */ /* 0x000fe400078ec0ff */
[----:B------:R-:W-:Y:S02]  /*1bff0*/  LOP3.LUT R3, R11, 0x1, RZ, 0xc0, !PT ;  /* 0x000000010b037812 */ /* 0x000fe400078ec0ff */
[----:B------:R-:W-:Y:S02]  /*1c000*/  LEA R0, R2, R0, 0x4 ;  /* 0x0000000002007211 */ /* 0x000fe400078e20ff */
[----:B------:R-:W-:Y:S02]  /*1c010*/  LEA.HI R2, R4, R4, RZ, 0x1d ;  /* 0x0000000404027211 */ /* 0x000fe400078fe8ff */
[----:B------:R-:W-:-:S02]  /*1c020*/  ISETP.NE.U32.AND P1, PT, R3, 0x1, PT ;  /* 0x000000010300780c */ /* 0x000fc40003f25070 */
[----:B------:R-:W-:Y:S02]  /*1c030*/  LEA R0, R0, R2, 0x1 ;  /* 0x0000000200007211 */ /* 0x000fe400078e08ff */
[----:B------:R-:W-:Y:S02]  /*1c040*/  LOP3.LUT P0, RZ, R11, 0x2, RZ, 0xc0, !PT ;  /* 0x000000020bff7812 */ /* 0x000fe4000780c0ff */
[----:B------:R-:W-:Y:S01]  /*1c050*/  LEA R0, R0, UR4, 0x1 ;  /* 0x0000000400007c11 */ /* 0x000fe2000f8e08ff */
[----:B------:R-:W-:Y:S01]  /*1c060*/  @UP0 UIMAD UR4, UR13, UR7, UR11 ;  /* 0x000000070d0402a4 */ /* 0x000fe2000f8e020b */
[----:B------:R-:W-:Y:S02]  /*1c070*/  MOV R3, 0x20 ;  /* 0x0000002000037802 */ /* 0x000fe40000000f00 */
[----:B------:R-:W-:Y:S01]  /*1c080*/  F2FP.BF16.F32.PACK_AB R34, R34, R118 ;  /* 0x000000762222723e */ /* 0x000fe200000010ff */
[----:B------:R-:W-:Y:S01]  /*1c090*/  STS [R0], R35 ;  /* 0x0000002300007388 */ /* 0x000fe20000000800 */
[----:B------:R-:W-:-:S02]  /*1c0a0*/  IADD3 R2, R0, -0x10, RZ ;  /* 0xfffffff000027810 */ /* 0x000fc40007ffe0ff */
[----:B------:R-:W-:Y:S01]  /*1c0b0*/  SEL R3, R3, 0xffffffe0, !P0 ;  /* 0xffffffe003037807 */ /* 0x000fe20004000000 */
[----:B------:R-:W-:Y:S01]  /*1c0c0*/  STS [R0+0x200], R34 ;  /* 0x0002002200007388 */ /* 0x000fe20000000800 */
[----:B------:R-:W-:Y:S02]  /*1c0d0*/  F2FP.BF16.F32.PACK_AB R33, R33, R120 ;  /* 0x000000782121723e */ /* 0x000fe400000010ff */
[----:B------:R-:W-:Y:S02]  /*1c0e0*/  F2FP.BF16.F32.PACK_AB R32, R32, R122 ;  /* 0x0000007a2020723e */ /* 0x000fe400000010ff */
[----:B------:R-:W-:Y:S02]  /*1c0f0*/  @P1 IADD3 R2, R0, 0x10, RZ ;  /* 0x0000001000021810 */ /* 0x000fe40007ffe0ff */
[----:B------:R-:W-:Y:S02]  /*1c100*/  F2FP.BF16.F32.PACK_AB R37, R37, R112 ;  /* 0x000000702525723e */ /* 0x000fe400000010ff */
        /* <DEDUP_REMOVED lines=8> */
[----:B------:R-:W-:Y:S02]  /*1c190*/  IADD3 R4, R0, R3, RZ ;  /* 0x0000000300047210 */ /* 0x000fe40007ffe0ff */
[----:B------:R-:W-:Y:S01]  /*1c1a0*/  F2FP.BF16.F32.PACK_AB R28, R28, R136 ;  /* 0x000000881c1c723e */ /* 0x000fe200000010ff */
[----:B------:R-:W-:Y:S01]  /*1c1b0*/  STS [R0+0x1200], R114 ;  /* 0x0012007200007388 */ /* 0x000fe20000000800 */
[----:B------:R-:W-:-:S02]  /*1c1c0*/  F2FP.BF16.F32.PACK_AB R27, R27, R138 ;  /* 0x0000008a1b1b723e */ /* 0x000fc400000010ff */
[----:B------:R-:W-:Y:S01]  /*1c1d0*/  IADD3 R3, R3, R2, RZ ;  /* 0x0000000203037210 */ /* 0x000fe20007ffe0ff */
[----:B------:R-:W-:Y:S01]  /*1c1e0*/  STS [R2+0x1000], R36 ;  /* 0x0010002402007388 */ /* 0x000fe20000000800 */
[----:B------:R-:W-:Y:S02]  /*1c1f0*/  F2FP.BF16.F32.PACK_AB R29, R29, R128 ;  /* 0x000000801d1d723e */ /* 0x000fe400000010ff */
[----:B------:R-:W-:Y:S01]  /*1c200*/  F2FP.BF16.F32.PACK_AB R130, R131, R130 ;  /* 0x000000828382723e */ /* 0x000fe200000010ff */
[----:B------:R-:W-:Y:S01]  /*1c210*/  STS [R2+0x1200], R126 ;  /* 0x0012007e02007388 */ /* 0x000fe20000000800 */
[----:B------:R-:W-:Y:S02]  /*1c220*/  F2FP.BF16.F32.PACK_AB R26, R26, R140 ;  /* 0x0000008c1a1a723e */ /* 0x000fe400000010ff */
[----:B------:R-:W-:Y:S01]  /*1c230*/  F2FP.BF16.F32.PACK_AB R25, R25, R142 ;  /* 0x0000008e1919723e */ /* 0x000fe200000010ff */
[----:B------:R-:W-:Y:S01]  /*1c240*/  STS [R4], R31 ;  /* 0x0000001f04007388 */ /* 0x000fe20000000800 */
[----:B------:R-:W-:-:S02]  /*1c250*/  F2FP.BF16.F32.PACK_AB R24, R24, R148 ;  /* 0x000000941818723e */ /* 0x000fc400000010ff */
[----:B------:R-:W-:Y:S01]  /*1c260*/  F2FP.BF16.F32.PACK_AB R23, R23, R150 ;  /* 0x000000961717723e */ /* 0x000fe200000010ff */
[----:B------:R-:W-:Y:S01]  /*1c270*/  STS [R4+0x200], R30 ;  /* 0x0002001e04007388 */ /* 0x000fe20000000800 */
[----:B------:R-:W-:Y:S02]  /*1c280*/  F2FP.BF16.F32.PACK_AB R20, R20, R152 ;  /* 0x000000981414723e */ /* 0x000fe400000010ff */
[----:B------:R-:W-:Y:S01]  /*1c290*/  PLOP3.LUT P0, PT, PT, PT, UP0, 0x80, 0x0 ;  /* 0x000000000000781c */ /* 0x000fe20003f0f008 */
[----:B------:R-:W-:Y:S01]  /*1c2a0*/  STS [R3], R28 ;  /* 0x0000001c03007388 */ /* 0x000fe20000000800 */
        /* <DEDUP_REMOVED lines=23> */
[----:B------:R1:W-:Y:S01]  /*1c420*/  STS [R2+0x2000], R20 ;  /* 0x0020001402007388 */ /* 0x0003e20000000800 */
[----:B------:R-:W-:-:S03]  /*1c430*/  F2FP.BF16.F32.PACK_AB R11, R79, R78 ;  /* 0x0000004e4f0b723e */ /* 0x000fc600000010ff */
[----:B------:R2:W-:Y:S04]  /*1c440*/  STS [R2+0x2200], R17 ;  /* 0x0022001102007388 */ /* 0x0005e80000000800 */
[----:B------:R-:W-:Y:S04]  /*1c450*/  STS [R0+0x3000], R22 ;  /* 0x0030001600007388 */ /* 0x000fe80000000800 */
[----:B------:R-:W-:Y:S04]  /*1c460*/  STS [R0+0x3200], R21 ;  /* 0x0032001500007388 */ /* 0x000fe80000000800 */
[----:B------:R3:W-:Y:S04]  /*1c470*/  STS [R2+0x3000], R16 ;  /* 0x0030001002007388 */ /* 0x0007e80000000800 */
[----:B------:R4:W-:Y:S04]  /*1c480*/  STS [R2+0x3200], R15 ;  /* 0x0032000f02007388 */ /* 0x0009e80000000800 */
[----:B------:R4:W-:Y:S01]  /*1c490*/  STS [R4+0x2000], R14 ;  /* 0x0020000e04007388 */ /* 0x0009e20000000800 */
[----:B-1----:R-:W1:Y:S01]  /*1c4a0*/  S2R R20, SR_TID.X ;  /* 0x0000000000147919 */ /* 0x002e620000002100 */
[----:B--2---:R-:W-:-:S02]  /*1c4b0*/  F2FP.BF16.F32.PACK_AB R17, R93, R92 ;  /* 0x0000005c5d11723e */ /* 0x004fc400000010ff */
[----:B------:R2:W-:Y:S04]  /*1c4c0*/  STS [R4+0x2200], R13 ;  /* 0x0022000d04007388 */ /* 0x0005e80000000800 */
[----:B------:R1:W-:Y:S04]  /*1c4d0*/  STS [R3+0x2000], R9 ;  /* 0x0020000903007388 */ /* 0x0003e80000000800 */
[----:B------:R1:W-:Y:S01]  /*1c4e0*/  STS [R3+0x2200], R8 ;  /* 0x0022000803007388 */ /* 0x0003e20000000800 */
[----:B---3--:R-:W-:-:S03]  /*1c4f0*/  F2FP.BF16.F32.PACK_AB R16, R95, R94 ;  /* 0x0000005e5f10723e */ /* 0x008fc600000010ff */
[----:B------:R3:W-:Y:S01]  /*1c500*/  STS [R4+0x3000], R12 ;  /* 0x0030000c04007388 */ /* 0x0007e20000000800 */
[----:B----4-:R-:W-:-:S03]  /*1c510*/  F2FP.BF16.F32.PACK_AB R15, R75, R74 ;  /* 0x0000004a4b0f723e */ /* 0x010fc600000010ff */
[----:B------:R4:W-:Y:S01]  /*1c520*/  STS [R4+0x3200], R10 ;  /* 0x0032000a04007388 */ /* 0x0009e20000000800 */
[----:B------:R-:W-:-:S03]  /*1c530*/  F2FP.BF16.F32.PACK_AB R14, R81, R80 ;  /* 0x00000050510e723e */ /* 0x000fc600000010ff */
[----:B------:R4:W-:Y:S04]  /*1c540*/  STS [R3+0x3000], R7 ;  /* 0x0030000703007388 */ /* 0x0009e80000000800 */
[----:B------:R4:W-:Y:S01]  /*1c550*/  STS [R3+0x3200], R6 ;  /* 0x0032000603007388 */ /* 0x0009e20000000800 */
[----:B--2---:R-:W-:-:S03]  /*1c560*/  F2FP.BF16.F32.PACK_AB R13, R83, R82 ;  /* 0x00000052530d723e */ /* 0x004fc600000010ff */
[----:B------:R2:W-:Y:S01]  /*1c570*/  STS [R0+0x4000], R5 ;  /* 0x0040000500007388 */ /* 0x0005e20000000800 */
[----:B-1----:R-:W-:Y:S02]  /*1c580*/  F2FP.BF16.F32.PACK_AB R9, R87, R86 ;  /* 0x000000565709723e */ /* 0x002fe400000010ff */
[----:B------:R-:W-:Y:S02]  /*1c590*/  F2FP.BF16.F32.PACK_AB R8, R89, R88 ;  /* 0x000000585908723e */ /* 0x000fe400000010ff */
[----:B---3--:R-:W-:Y:S02]  /*1c5a0*/  F2FP.BF16.F32.PACK_AB R12, R77, R76 ;  /* 0x0000004c4d0c723e */ /* 0x008fe400000010ff */
[----:B----4-:R-:W-:Y:S02]  /*1c5b0*/  F2FP.BF16.F32.PACK_AB R10, R85, R84 ;  /* 0x00000054550a723e */ /* 0x010fe400000010ff */
[----:B------:R-:W-:Y:S02]  /*1c5c0*/  F2FP.BF16.F32.PACK_AB R7, R91, R90 ;  /* 0x0000005a5b07723e */ /* 0x000fe400000010ff */
[----:B------:R-:W-:-:S02]  /*1c5d0*/  F2FP.BF16.F32.PACK_AB R6, R97, R96 ;  /* 0x000000606106723e */ /* 0x000fc400000010ff */
[----:B--2---:R-:W-:Y:S01]  /*1c5e0*/  F2FP.BF16.F32.PACK_AB R5, R99, R98 ;  /* 0x000000626305723e */ /* 0x004fe200000010ff */
[----:B------:R-:W-:Y:S06]  /*1c5f0*/  @P0 BRA `(.L_x_481) ;  /* 0x00000000001c0947 */ /* 0x000fec0003800000 */
[----:B------:R-:W1:Y:S01]  /*1c600*/  S2UR UR8, SR_CTAID.Y ;  /* 0x00000000000879c3 */ /* 0x000e620000002600 */
[----:B------:R-:W-:Y:S01]  /*1c610*/  ULDC.64 UR6, c[0x0][0x290] ;  /* 0x0000a40000067ab9 */ /* 0x000fe20000000a00 */
[----:B-1----:R-:W-:Y:S02]  /*1c620*/  USHF.R.S32.HI UR4, URZ, 0x1f, UR8 ;  /* 0x0000001f3f047899 */ /* 0x002fe40008011408 */
[----:B------:R-:W-:Y:S02]  /*1c630*/  UIMAD.WIDE.U32 UR10, UR8, UR6, URZ ;  /* 0x00000006080a72a5 */ /* 0x000fe4000f8e003f */
[----:B------:R-:W-:-:S04]  /*1c640*/  UIMAD UR4, UR4, UR6, URZ ;  /* 0x00000006040472a4 */ /* 0x000fc8000f8e023f */
[----:B------:R-:W-:-:S04]  /*1c650*/  UIMAD UR4, UR8, UR7, UR4 ;  /* 0x00000007080472a4 */ /* 0x000fc8000f8e0204 */
[----:B------:R-:W-:-:S12]  /*1c660*/  UIADD3 UR4, UR11, UR4, URZ ;  /* 0x000000040b047290 */ /* 0x000fd8000fffe03f */
.L_x_481:
[----:B------:R-:W-:Y:S01]  /*1c670*/  ULDC.U8 UR7, c[0x0][0x3d9] ;  /* 0x0000f64000077ab9 */ /* 0x000fe20000000000 */
[----:B------:R-:W-:Y:S01]  /*1c680*/  STS [R0+0x4200], R19 ;  /* 0x0042001300007388 */ /* 0x000fe20000000800 */
[----:B------:R-:W-:Y:S01]  /*1c690*/  ISETP.NE.AND P1, PT, RZ, UR7, PT ;  /* 0x00000007ff007c0c */ /* 0x000fe2000bf25270 */
[----:B------:R-:W-:Y:S01]  /*1c6a0*/  ULDC.U8 UR9, c[0x0][0x3d8] ;  /* 0x0000f60000097ab9 */ /* 0x000fe20000000000 */
[----:B------:R-:W1:Y:S01]  /*1c6b0*/  S2UR UR6, SR_CTAID.X ;  /* 0x00000000000679c3 */ /* 0x000e620000002500 */
[----:B------:R-:W-:Y:S01]  /*1c6c0*/  STS [R2+0x4000], R14 ;  /* 0x0040000e02007388 */ /* 0x000fe20000000800 */
[----:B------:R-:W-:-:S03]  /*1c6d0*/  ISETP.NE.AND P0, PT, RZ, UR9, PT ;  /* 0x00000009ff007c0c */ /* 0x000fc6000bf05270 */
[----:B------:R2:W-:Y:S01]  /*1c6e0*/  STS [R2+0x4200], R13 ;  /* 0x0042000d02007388 */ /* 0x0005e20000000800 */
[----:B------:R-:W-:-:S03]  /*1c6f0*/  ISETP.EQ.AND P0, PT, RZ, UR7, P0 ;  /* 0x00000007ff007c0c */ /* 0x000fc60008702270 */
[----:B------:R-:W-:Y:S04]  /*1c700*/  STS [R0+0x5000], R18 ;  /* 0x0050001200007388 */ /* 0x000fe80000000800 */
[----:B------:R-:W-:Y:S04]  /*1c710*/  STS [R0+0x5200], R15 ;  /* 0x0052000f00007388 */ /* 0x000fe80000000800 */
[----:B------:R3:W-:Y:S02]  /*1c720*/  STS [R2+0x5000], R12 ;  /* 0x0050000c02007388 */ /* 0x0007e40000000800 */
[----:B------:R-:W-:-:S02]  /*1c730*/  @!P0 PLOP3.LUT P6, PT, PT, PT, PT, 0x8, 0x0 ;  /* 0x000000000000881c */ /* 0x000fc40003fce170 */
[----:B------:R4:W-:Y:S04]  /*1c740*/  STS [R2+0x5200], R11 ;  /* 0x0052000b02007388 */ /* 0x0009e80000000800 */
[----:B------:R1:W-:Y:S04]  /*1c750*/  STS [R4+0x4000], R10 ;  /* 0x0040000a04007388 */ /* 0x0003e80000000800 */
[----:B------:R-:W-:Y:S01]  /*1c760*/  STS [R4+0x4200], R9 ;  /* 0x0042000904007388 */ /* 0x000fe20000000800 */
[----:B--2---:R-:W2:Y:S03]  /*1c770*/  @P4 LDC R13, c[0x0][0x2e8] ;  /* 0x0000ba00ff0d4b82 */ /* 0x004ea60000000800 */
[----:B------:R1:W-:Y:S04]  /*1c780*/  STS [R3+0x4000], R6 ;  /* 0x0040000603007388 */ /* 0x0003e80000000800 */
[----:B------:R-:W-:Y:S04]  /*1c790*/  STS [R3+0x4200], R5 ;  /* 0x0042000503007388 */ /* 0x000fe80000000800 */
[----:B------:R-:W-:Y:S01]  /*1c7a0*/  STS [R4+0x5000], R8 ;  /* 0x0050000804007388 */ /* 0x000fe20000000800 */
[----:B---3--:R-:W-:-:S03]  /*1c7b0*/  SHF.R.S32.HI R12, RZ, 0x1f, R20 ;  /* 0x0000001fff0c7819 */ /* 0x008fc60000011414 */
[----:B------:R3:W-:Y:S01]  /*1c7c0*/  STS [R4+0x5200], R7 ;  /* 0x0052000704007388 */ /* 0x0007e20000000800 */
[----:B----4-:R-:W4:Y:S01]  /*1c7d0*/  @P1 LDC R11, c[0x0][0x2c0] ;  /* 0x0000b000ff0b1b82 */ /* 0x010f220000000800 */
[----:B------:R-:W-:Y:S01]  /*1c7e0*/  LEA.HI R12, R12, R20, RZ, 0x2 ;  /* 0x000000140c0c7211 */ /* 0x000fe200078f10ff */
[----:B------:R-:W2:Y:S03]  /*1c7f0*/  S2R R14, SR_CTAID.Y ;  /* 0x00000000000e7919 */ /* 0x000ea60000002600 */
[----:B------:R-:W-:Y:S01]  /*1c800*/  SHF.R.S32.HI R12, RZ, 0x2, R12 ;  /* 0x00000002ff0c7819 */ /* 0x000fe2000001140c */
[----:B------:R-:W2:Y:S02]  /*1c810*/  S2R R26, SR_CTAID.Z ;  /* 0x00000000001a7919 */ /* 0x000ea40000002700 */
[----:B-1----:R-:W1:Y:S01]  /*1c820*/  @P5 LDC R10, c[0x0][0x2e8] ;  /* 0x0000ba00ff0a5b82 */ /* 0x002e620000000800 */
[----:B------:R-:W-:Y:S01]  /*1c830*/  STS [R3+0x5000], R17 ;  /* 0x0050001103007388 */ /* 0x000fe20000000800 */
[----:B------:R1:W1:Y:S03]  /*1c840*/  @P5 MUFU.LG2 R6, R39 ;  /* 0x0000002700065308 */ /* 0x0002660000000c00 */
[----:B------:R2:W-:Y:S03]  /*1c850*/  STS [R3+0x5200], R16 ;  /* 0x0052001003007388 */ /* 0x0005e60000000800 */
[----:B---3--:R-:W3:Y:S02]  /*1c860*/  @P1 LDC.64 R4, c[0x0][0x2c0] ;  /* 0x0000b000ff041b82 */ /* 0x008ee40000000a00 */
[----:B------:R1:W1:Y:S01]  /*1c870*/  @P4 MUFU.LG2 R7, R40 ;  /* 0x0000002800074308 */ /* 0x0002620000000c00 */
[----:B--2---:R-:W-:Y:S01]  /*1c880*/  @!P0 CS2R R2, SRZ ;  /* 0x0000000000028805 */ /* 0x004fe2000001ff00 */
[----:B---3--:R-:W-:Y:S01]  /*1c890*/  @P1 IMAD R0, R5, R4, RZ ;  /* 0x0000000405001224 */ /* 0x008fe200078e02ff */
[----:B------:R-:W-:Y:S01]  /*1c8a0*/  LOP3.LUT R5, R43, 0xffffffe0, RZ, 0xc0, !PT ;  /* 0xffffffe02b057812 */ /* 0x000fe200078ec0ff */
[----:B------:R-:W-:Y:S01]  /*1c8b0*/  @P1 IMAD.MOV.U32 R4, RZ, RZ, 0x1 ;  /* 0x00000001ff041424 */ /* 0x000fe200078e00ff */
[----:B-1--4-:R-:W-:Y:S06]  /*1c8c0*/  @!P0 BRA `(.L_x_482) ;  /* 0x00000000001c8947 */ /* 0x012fec0003800000 */
[----:B------:R-:W1:Y:S01]  /*1c8d0*/  S2UR UR8, SR_CTAID.Y ;  /* 0x00000000000879c3 */ /* 0x000e620000002600 */
[----:B------:R-:W-:Y:S01]  /*1c8e0*/  ULDC UR7, c[0x0][0x2c4] ;  /* 0x0000b10000077ab9 */ /* 0x000fe20000000800 */
[----:B------:R-:W-:Y:S01]  /*1c8f0*/  PLOP3.LUT P6, PT, PT, PT, PT, 0x80, 0x0 ;  /* 0x000000000000781c */ /* 0x000fe20003fcf070 */
[----:B-1----:R-:W-:-:S04]  /*1c900*/  @!UP0 UIMAD UR13, UR8, UR7, URZ ;  /* 0x00000007080d82a4 */ /* 0x002fc8000f8e023f */
[----:B------:R-:W-:Y:S02]  /*1c910*/  USHF.R.S32.HI UR7, URZ, 0x1f, UR13 ;  /* 0x0000001f3f077899 */ /* 0x000fe4000801140d */
[----:B------:R-:W-:-:S04]  /*1c920*/  IMAD.U32 R2, RZ, RZ, UR13 ;  /* 0x0000000dff027e24 */ /* 0x000fc8000f8e00ff */
[----:B------:R-:W-:Y:S02]  /*1c930*/  MOV R3, UR7 ;  /* 0x0000000700037c02 */ /* 0x000fe40008000f00 */
.L_x_482:
[----:B------:R-:W-:Y:S05]  /*1c940*/  @P1 BRA `(.L_x_483) ;  /* 0x0000000000181947 */ /* 0x000fea0003800000 */
[----:B------:R-:W1:Y:S01]  /*1c950*/  LDC R0, c[0x0][0x2c4] ;  /* 0x0000b100ff007b82 */ /* 0x000e620000000800 */
[----:B------:R-:W-:Y:S02]  /*1c960*/  ISETP.NE.AND P0, PT, RZ, UR9, PT ;  /* 0x00000009ff007c0c */ /* 0x000fe4000bf05270 */
[----:B------:R-:W-:-:S05]  /*1c970*/  MOV R11, 0x1 ;  /* 0x00000001000b7802 */ /* 0x000fca0000000f00 */
[----:B------:R-:W2:Y:S08]  /*1c980*/  LDC R4, c[0x0][0x270] ;  /* 0x00009c00ff047b82 */ /* 0x000eb00000000800 */
[----:B-1----:R-:W2:Y:S02]  /*1c990*/  @P0 LDC R0, c[0x0][0x2e4] ;  /* 0x0000b900ff000b82 */ /* 0x002ea40000000800 */
[----:B--2---:R-:W-:-:S07]  /*1c9a0*/  IMAD R4, R0, R4, RZ ;  /* 0x0000000400047224 */ /* 0x004fce00078e02ff */
.L_x_483:
[----:B------:R-:W-:Y:S01]  /*1c9b0*/  BAR.SYNC.DEFER_BLOCKING 0x0 ;  /* 0x0000000000007b1d */ /* 0x000fe20000010000 */
[----:B------:R-:W-:Y:S01]  /*1c9c0*/  IADD3 R8, -R5, R45, RZ ;  /* 0x0000002d05087210 */ /* 0x000fe20007ffe1ff */
[----:B------:R-:W-:Y:S01]  /*1c9d0*/  IMAD R4, R14, R4, RZ ;  /* 0x000000040e047224 */ /* 0x000fe200078e02ff */
[----:B------:R-:W-:Y:S01]  /*1c9e0*/  IADD3 R5, R12, 0x20, RZ ;  /* 0x000000200c057810 */ /* 0x000fe20007ffe0ff */
[----:B------:R-:W-:Y:S01]  /*1c9f0*/  @P4 FMUL.FTZ R7, R7, 0.69314718246459960938 ;  /* 0x3f31721807074820 */ /* 0x000fe20000410000 */
[----:B------:R-:W-:-:S03]  /*1ca00*/  LOP3.LUT P1, RZ, R8, 0x3, RZ, 0xc0, !PT ;  /* 0x0000000308ff7812 */ /* 0x000fc6000782c0ff */
[----:B------:R-:W1:Y:S01]  /*1ca10*/  @P3 LDC R16, c[0x0][0x2e8] ;  /* 0x0000ba00ff103b82 */ /* 0x000e620000000800 */
[----:B------:R-:W2:Y:S01]  /*1ca20*/  @P3 MUFU.LG2 R9, R41 ;  /* 0x0000002900093308 */ /* 0x000ea20000000c00 */
[----:B------:R-:W-:Y:S01]  /*1ca30*/  ISETP.GE.AND P0, PT, R5, UR5, PT ;  /* 0x0000000505007c0c */ /* 0x000fe2000bf06270 */
[----:B------:R-:W-:Y:S01]  /*1ca40*/  @P5 FMUL.FTZ R5, R6, 0.69314718246459960938 ;  /* 0x3f31721806055820 */ /* 0x000fe20000410000 */
[----:B------:R-:W-:Y:S01]  /*1ca50*/  MOV R24, 0x7f800000 ;  /* 0x7f80000000187802 */ /* 0x000fe20000000f00 */
[----:B------:R-:W-:Y:S01]  /*1ca60*/  IMAD.MOV.U32 R25, RZ, RZ, 0x7f800000 ;  /* 0x7f800000ff197424 */ /* 0x000fe200078e00ff */
[----:B------:R-:W-:Y:S01]  /*1ca70*/  SEL R4, R4, RZ, !P6 ;  /* 0x000000ff04047207 */ /* 0x000fe20007000000 */
[----:B------:R-:W-:Y:S01]  /*1ca80*/  @P5 FFMA.FTZ R24, R104, R10, R5 ;  /* 0x0000000a68185223 */ /* 0x000fe20000010005 */
[----:B------:R-:W3:Y:S01]  /*1ca90*/  @P2 LDC R15, c[0x0][0x2e8] ;  /* 0x0000ba00ff0f2b82 */ /* 0x000ee20000000800 */
[----:B------:R-:W4:Y:S01]  /*1caa0*/  @P2 MUFU.LG2 R8, R42 ;  /* 0x0000002a00082308 */ /* 0x000f220000000c00 */
[----:B------:R-:W-:Y:S01]  /*1cab0*/  IMAD R5, R11, UR6, RZ ;  /* 0x000000060b057c24 */ /* 0x000fe2000f8e02ff */
[----:B------:R-:W-:Y:S01]  /*1cac0*/  IADD3 R6, R12, 0x40, RZ ;  /* 0x000000400c067810 */ /* 0x000fe20007ffe0ff */
[----:B------:R-:W-:-:S02]  /*1cad0*/  IMAD R4, R26, R0, R4 ;  /* 0x000000001a047224 */ /* 0x000fc400078e0204 */
[----:B------:R-:W-:Y:S01]  /*1cae0*/  @P4 FFMA.FTZ R25, R103, R13, R7 ;  /* 0x0000000d67194223 */ /* 0x000fe20000010007 */
[----:B------:R-:W-:Y:S01]  /*1caf0*/  BSSY B0, `(.L_x_484) ;  /* 0x0000040000007945 */ /* 0x000fe20003800000 */
[----:B------:R-:W-:Y:S01]  /*1cb00*/  SHF.L.U32 R0, R5, 0x7, RZ ;  /* 0x0000000705007819 */ /* 0x000fe200000006ff */
[----:B------:R-:W-:Y:S01]  /*1cb10*/  IMAD.MOV.U32 R23, RZ, RZ, 0x7f800000 ;  /* 0x7f800000ff177424 */ /* 0x000fe200078e00ff */
[----:B------:R-:W-:Y:S01]  /*1cb20*/  ISETP.GE.AND P5, PT, R6, UR5, PT ;  /* 0x0000000506007c0c */ /* 0x000fe2000bfa6270 */
[----:B-----5:R1:W3:Y:S01]  /*1cb30*/  LDS.128 R32, [R222+0x1800] ;  /* 0x00180000de207984 */ /* 0x0202e20000000c00 */
[----:B------:R-:W-:Y:S01]  /*1cb40*/  SHF.R.S32.HI R5, RZ, 0x1f, R0 ;  /* 0x0000001fff057819 */ /* 0x000fe20000011400 */
[----:B--2---:R-:W-:Y:S01]  /*1cb50*/  @P3 FMUL.FTZ R7, R9, 0.69314718246459960938 ;  /* 0x3f31721809073820 */ /* 0x004fe20000410000 */
[--C-:B------:R-:W-:Y:S01]  /*1cb60*/  IADD3 R14, P6, P4, R0, R2, R4.reuse ;  /* 0x00000002000e7210 */ /* 0x100fe20007cde004 */
[----:B------:R2:W2:Y:S01]  /*1cb70*/  LDS.128 R28, [R222+0x3800] ;  /* 0x00380000de1c7984 */ /* 0x0004a20000000c00 */
[----:B------:R-:W-:Y:S01]  /*1cb80*/  SHF.R.S32.HI R0, RZ, 0x1f, R4 ;  /* 0x0000001fff007819 */ /* 0x000fe20000011404 */
[----:B-1----:R-:W-:Y:S01]  /*1cb90*/  @P3 FFMA.FTZ R23, R102, R16, R7 ;  /* 0x0000001066173223 */ /* 0x002fe20000010007 */
[----:B------:R-:W-:Y:S01]  /*1cba0*/  MOV R22, 0x7f800000 ;  /* 0x7f80000000167802 */ /* 0x000fe20000000f00 */
[----:B----4-:R-:W-:Y:S01]  /*1cbb0*/  @P2 FMUL.FTZ R6, R8, 0.69314718246459960938 ;  /* 0x3f31721808062820 */ /* 0x010fe20000410000 */
[----:B------:R-:W-:-:S03]  /*1cbc0*/  IADD3.X R10, R5, R3, R0, P6, P4 ;  /* 0x00000003050a7210 */ /* 0x000fc600037e8400 */
[----:B---3--:R-:W-:Y:S01]  /*1cbd0*/  @P2 FFMA.FTZ R22, R101, R15, R6 ;  /* 0x0000000f65162223 */ /* 0x008fe20000010006 */
        /* <DEDUP_REMOVED lines=25> */
[----:B------:R-:W3:Y:S02]  /*1cd70*/  @!P4 LDC.64 R16, c[0x0][0x2b0] ;  /* 0x0000ac00ff10cb82 */ /* 0x000ee40000000a00 */
[----:B------:R-:W-:-:S06]  /*1cd80*/  @!P6 LEA.HI.X.SX32 R0, R0, R10, 0x1, P1 ;  /* 0x0000000a0000e211 */ /* 0x000fcc00008f0eff */
[----:B------:R-:W4:Y:S01]  /*1cd90*/  @!P3 LDC.64 R20, c[0x0][0x2b0] ;  /* 0x0000ac00ff14bb82 */ /* 0x000f220000000a00 */
[----:B-1----:R-:W-:-:S07]  /*1cda0*/  @!P6 LEA R8, P1, R2, R6, 0x2 ;  /* 0x000000060208e211 */ /* 0x002fce00078210ff */
[----:B------:R-:W1:Y:S01]  /*1cdb0*/  @!P2 LDC.64 R18, c[0x0][0x2b0] ;  /* 0x0000ac00ff12ab82 */ /* 0x000e620000000a00 */
[----:B------:R-:W-:Y:S01]  /*1cdc0*/  @!P6 LEA.HI.X R9, R2, R7, R0, 0x2, P1 ;  /* 0x000000070209e211 */ /* 0x000fe200008f1400 */
[----:B------:R-:W-:Y:S01]  /*1cdd0*/  @!P3 IMAD R2, R4, R11, RZ ;  /* 0x0000000b0402b224 */ /* 0x000fe200078e02ff */
[----:B------:R-:W-:-:S03]  /*1cde0*/  @!P4 IADD3 R0, P1, R3, R14, RZ ;  /* 0x0000000e0300c210 */ /* 0x000fc60007f3e0ff */
[----:B------:R1:W-:Y:S01]  /*1cdf0*/  @!P6 STG.E desc[UR22][R8.64], R24 ;  /* 0x000000180800e986 */ /* 0x0003e2000c101916 */
[----:B------:R-:W-:Y:S02]  /*1ce00*/  @!P4 LEA.HI.X.SX32 R3, R3, R10, 0x1, P1 ;  /* 0x0000000a0303c211 */ /* 0x000fe400008f0eff */
[----:B---3--:R-:W-:-:S04]  /*1ce10*/  @!P4 LEA R6, P1, R0, R16, 0x2 ;  /* 0x000000100006c211 */ /* 0x008fc800078210ff */
[----:B------:R-:W-:Y:S01]  /*1ce20*/  @!P4 LEA.HI.X R7, R0, R17, R3, 0x2, P1 ;  /* 0x000000110007c211 */ /* 0x000fe200008f1403 */
[----:B------:R-:W-:Y:S01]  /*1ce30*/  @!P2 IMAD R3, R5, R11, RZ ;  /* 0x0000000b0503a224 */ /* 0x000fe200078e02ff */
[----:B------:R-:W-:-:S03]  /*1ce40*/  @!P3 IADD3 R0, P1, R2, R14, RZ ;  /* 0x0000000e0200b210 */ /* 0x000fc60007f3e0ff */
[----:B------:R3:W-:Y:S01]  /*1ce50*/  @!P4 STG.E desc[UR22][R6.64], R25 ;  /* 0x000000190600c986 */ /* 0x0007e2000c101916 */
[----:B------:R-:W-:Y:S02]  /*1ce60*/  @!P3 LEA.HI.X.SX32 R2, R2, R10, 0x1, P1 ;  /* 0x0000000a0202b211 */ /* 0x000fe400008f0eff */
[----:B----4-:R-:W-:-:S04]  /*1ce70*/  @!P3 LEA R4, P1, R0, R20, 0x2 ;  /* 0x000000140004b211 */ /* 0x010fc800078210ff */
[----:B------:R-:W-:Y:S02]  /*1ce80*/  @!P3 LEA.HI.X R5, R0, R21, R2, 0x2, P1 ;  /* 0x000000150005b211 */ /* 0x000fe400008f1402 */
[----:B------:R-:W-:-:S03]  /*1ce90*/  @!P2 IADD3 R0, P1, R3, R14, RZ ;  /* 0x0000000e0300a210 */ /* 0x000fc60007f3e0ff */
[----:B------:R3:W-:Y:S01]  /*1cea0*/  @!P3 STG.E desc[UR22][R4.64], R23 ;  /* 0x000000170400b986 */ /* 0x0007e2000c101916 */
[----:B------:R-:W-:Y:S02]  /*1ceb0*/  @!P2 LEA.HI.X.SX32 R3, R3, R10, 0x1, P1 ;  /* 0x0000000a0303a211 */ /* 0x000fe400008f0eff */
[----:B-1----:R-:W-:-:S04]  /*1cec0*/  @!P2 LEA R2, P1, R0, R18, 0x2 ;  /* 0x000000120002a211 */ /* 0x002fc800078210ff */
[----:B------:R-:W-:-:S05]  /*1ced0*/  @!P2 LEA.HI.X R3, R0, R19, R3, 0x2, P1 ;  /* 0x000000130003a211 */ /* 0x000fca00008f1403 */
[----:B------:R3:W-:Y:S04]  /*1cee0*/  @!P2 STG.E desc[UR22][R2.64], R22 ;  /* 0x000000160200a986 */ /* 0x0007e8000c101916 */
.L_x_485:
[----:B------:R-:W-:Y:S05]  /*1cef0*/  BSYNC B0 ;  /* 0x0000000000007941 */ /* 0x000fea0003800000 */
.L_x_484:
[----:B---3--:R-:W3:Y:S04]  /*1cf00*/  LDL R2, [R1+0x7c] ;  /* 0x00007c0001027983 */ /* 0x008ee80000100800 */
[----:B------:R-:W4:Y:S04]  /*1cf10*/  LDL R0, [R1+0x98] ;  /* 0x0000980001007983 */ /* 0x000f280000100800 */
[----:B------:R-:W5:Y:S01]  /*1cf20*/  LDL.64 R36, [R1+0xa0] ;  /* 0x0000a00001247983 */ /* 0x000f620000100a00 */
[----:B------:R-:W-:Y:S01]  /*1cf30*/  SHF.R.S32.HI R4, RZ, 0x1f, R26 ;  /* 0x0000001fff047819 */ /* 0x000fe2000001141a */
[----:B------:R-:W-:Y:S01]  /*1cf40*/  UIMAD UR15, UR6, -0x80, UR15 ;  /* 0xffffff80060f78a4 */ /* 0x000fe2000f8e020f */
[----:B------:R-:W-:Y:S01]  /*1cf50*/  SHF.R.S32.HI R13, RZ, 0x1f, R12 ;  /* 0x0000001fff0d7819 */ /* 0x000fe2000001140c */
[----:B------:R1:W1:Y:S01]  /*1cf60*/  LDS.128 R20, [R222] ;  /* 0x00000000de147984 */ /* 0x0002620000000c00 */
[----:B------:R-:W-:Y:S01]  /*1cf70*/  ULDC.64 UR6, c[0x0][0x2a0] ;  /* 0x0000a80000067ab9 */ /* 0x000fe20000000a00 */
[----:B------:R-:W-:Y:S02]  /*1cf80*/  BSSY B0, `(.L_x_486) ;  /* 0x0000022000007945 */ /* 0x000fe40003800000 */
[----:B------:R1:W1:Y:S01]  /*1cf90*/  LDS.128 R16, [R222+0x2000] ;  /* 0x00200000de107984 */ /* 0x0002620000000c00 */
[----:B---3--:R-:W-:-:S02]  /*1cfa0*/  IMAD.MOV.U32 R25, RZ, RZ, R2 ;  /* 0x000000ffff197224 */ /* 0x008fc400078e0002 */
[----:B----4-:R-:W-:Y:S01]  /*1cfb0*/  IMAD.MOV.U32 R24, RZ, RZ, R0 ;  /* 0x000000ffff187224 */ /* 0x010fe200078e0000 */
[----:B------:R-:W-:Y:S02]  /*1cfc0*/  IADD3 R0, R12, 0x60, RZ ;  /* 0x000000600c007810 */ /* 0x000fe40007ffe0ff */
[----:B-----5:R-:W-:Y:S02]  /*1cfd0*/  SHF.R.S32.HI R3, RZ, 0x1f, R36 ;  /* 0x0000001fff037819 */ /* 0x020fe40000011424 */
[----:B------:R-:W-:Y:S02]  /*1cfe0*/  IADD3 R2, P2, R36, UR10, RZ ;  /* 0x0000000a24027c10 */ /* 0x000fe4000ff5e0ff */
[----:B------:R-:W-:Y:S01]  /*1cff0*/  ISETP.GE.AND P1, PT, R0, UR5, PT ;  /* 0x0000000500007c0c */ /* 0x000fe2000bf26270 */
[----:B------:R-:W-:Y:S01]  /*1d000*/  IMAD R0, R4, UR6, RZ ;  /* 0x0000000604007c24 */ /* 0x000fe2000f8e02ff */
[----:B------:R-:W-:Y:S01]  /*1d010*/  IADD3.X R3, R3, UR4, RZ, P2, !PT ;  /* 0x0000000403037c10 */ /* 0x000fe200097fe4ff */
[----:B------:R-:W-:Y:S01]  /*1d020*/  IMAD.U32 R4, RZ, RZ, UR14 ;  /* 0x0000000eff047e24 */ /* 0x000fe2000f8e00ff */
[----:B------:R-:W-:Y:S01]  /*1d030*/  ISETP.GE.AND P2, PT, R44, UR15, PT ;  /* 0x0000000f2c007c0c */ /* 0x000fe2000bf46270 */
[----:B------:R-:W-:-:S02]  /*1d040*/  IMAD R0, R26, UR7, R0 ;  /* 0x000000071a007c24 */ /* 0x000fc4000f8e0200 */
[----:B------:R-:W-:-:S04]  /*1d050*/  IMAD.WIDE.U32 R10, R26, UR6, R2 ;  /* 0x000000061a0a7c25 */ /* 0x000fc8000f8e0002 */
[----:B------:R-:W-:Y:S01]  /*1d060*/  IMAD.WIDE R2, R4, 0x80, R12 ;  /* 0x0000008004027825 */ /* 0x000fe200078e020c */
[----:B------:R-:W-:Y:S01]  /*1d070*/  IADD3 R9, R0, R11, RZ ;  /* 0x0000000b00097210 */ /* 0x000fe20007ffe0ff */
[----:B------:R3:W4:Y:S04]  /*1d080*/  LDS.128 R12, [R222+0x4000] ;  /* 0x00400000de0c7984 */ /* 0x0007280000000c00 */
[----:B-1----:R-:W-:Y:S05]  /*1d090*/  @P2 BRA `(.L_x_487) ;  /* 0x0000000000402947 */ /* 0x002fea0003800000 */
        /* <DEDUP_REMOVED lines=15> */
[----:B----4-:R1:W-:Y:S02]  /*1d190*/  @!P2 STG.E.128 desc[UR22][R4.64+0x80], R12 ;  /* 0x0000800c0400a986 */ /* 0x0103e4000c101d16 */
.L_x_487:
[----:B------:R-:W-:Y:S05]  /*1d1a0*/  BSYNC B0 ;  /* 0x0000000000007941 */ /* 0x000fea0003800000 */
.L_x_486:
[----:B-1----:R1:W1:Y:S01]  /*1d1b0*/  LDS.128 R20, [R222+0x800] ;  /* 0x00080000de147984 */ /* 0x0022620000000c00 */
[----:B------:R-:W-:Y:S03]  /*1d1c0*/  BSSY B0, `(.L_x_488) ;  /* 0x0000017000007945 */ /* 0x000fe60003800000 */
[----:B------:R1:W1:Y:S04]  /*1d1d0*/  LDS.128 R16, [R222+0x2800] ;  /* 0x00280000de107984 */ /* 0x0002680000000c00 */
[----:B----4-:R4:W1:Y:S01]  /*1d1e0*/  LDS.128 R12, [R222+0x4800] ;  /* 0x00480000de0c7984 */ /* 0x0108620000000c00 */
        /* <DEDUP_REMOVED lines=19> */
[----:B------:R1:W-:Y:S02]  /*1d320*/  @!P0 STG.E.128 desc[UR22][R4.64+0x80], R12 ;  /* 0x0000800c04008986 */ /* 0x0003e4000c101d16 */
.L_x_489:
[----:B------:R-:W-:Y:S05]  /*1d330*/  BSYNC B0 ;  /* 0x0000000000007941 */ /* 0x000fea0003800000 */
.L_x_488:
[----:B-1----:R1:W1:Y:S01]  /*1d340*/  LDS.128 R20, [R222+0x1000] ;  /* 0x00100000de147984 */ /* 0x0022620000000c00 */
[----:B------:R-:W-:Y:S03]  /*1d350*/  BSSY B0, `(.L_x_490) ;  /* 0x0000017000007945 */ /* 0x000fe60003800000 */
[----:B------:R1:W1:Y:S04]  /*1d360*/  LDS.128 R16, [R222+0x3000] ;  /* 0x00300000de107984 */ /* 0x0002680000000c00 */
        /* <DEDUP_REMOVED lines=21> */
.L_x_491:
[----:B------:R-:W-:Y:S05]  /*1d4c0*/  BSYNC B0 ;  /* 0x0000000000007941 */ /* 0x000fea0003800000 */
.L_x_490:
[----:B-1234-:R-:W1:Y:S01]  /*1d4d0*/  LDS.128 R220, [R222+0x5800] ;  /* 0x00580000dedc7984 */ /* 0x01ee620000000c00 */
        /* <DEDUP_REMOVED lines=22> */
.L_x_492:
        /* <DEDUP_REMOVED lines=12> */
.L_x_1215:


//--------------------- .text._ZN5flash16flash_fwd_kernelI23Flash_fwd_kernel_traitsILi96ELi128ELi64ELi4ELb0ELb0EN7cutlass10bfloat16_tE19Flash_kernel_traitsILi96ELi128ELi64ELi4ES3_EELb1ELb0ELb0ELb0ELb1ELb1ELb0ELb0EEEvNS_16Flash_fwd_paramsE --------------------------
	.section	.text._ZN5flash16flash_fwd_kernelI23Flash_fwd_kernel_traitsILi96ELi128ELi64ELi4ELb0ELb0EN7cutlass10bfloat16_tE19Flash_kernel_traitsILi96ELi128ELi64ELi4ES3_EELb1ELb0ELb0ELb0ELb1ELb1ELb0ELb0EEEvNS_16Flash_fwd_paramsE,"ax",@progbits
	.align	128
        .global         _ZN5flash16flash_fwd_kernelI23Flash_fwd_kernel_traitsILi96ELi128ELi64ELi4ELb0ELb0EN7cutlass10bfloat16_tE19Flash_kernel_traitsILi96ELi128ELi64ELi4ES3_EELb1ELb0ELb0ELb0ELb1ELb1ELb0ELb0EEEvNS_16Flash_fwd_paramsE
        .type           _ZN5flash16flash_fwd_kernelI23Flash_fwd_kernel_traitsILi96ELi128ELi64ELi4ELb0ELb0EN7cutlass10bfloat16_tE19Flash_kernel_traitsILi96ELi128ELi64ELi4ES3_EELb1ELb0ELb0ELb0ELb1ELb1ELb0ELb0EEEvNS_16Flash_fwd_paramsE,@function
        .size           _ZN5flash16flash_fwd_kernelI23Flash_fwd_kernel_traitsILi96ELi128ELi64ELi4ELb0ELb0EN7cutlass10bfloat16_tE19Flash_kernel_traitsILi96ELi128ELi64ELi4ES3_EELb1ELb0ELb0ELb0ELb1ELb1ELb0ELb0EEEvNS_16Flash_fwd_paramsE,(.L_x_1216 - _ZN5flash16flash_fwd_kernelI23Flash_fwd_kernel_traitsILi96ELi128ELi64ELi4ELb0ELb0EN7cutlass10bfloat16_tE19Flash_kernel_traitsILi96ELi128ELi64ELi4ES3_EELb1ELb0ELb0ELb0ELb1ELb1ELb0ELb0EEEvNS_16Flash_fwd_paramsE)
        .other          _ZN5flash16flash_fwd_kernelI23Flash_fwd_kernel_traitsILi96ELi128ELi64ELi4ELb0ELb0EN7cutlass10bfloat16_tE19Flash_kernel_traitsILi96ELi128ELi64ELi4ES3_EELb1ELb0ELb0ELb0ELb1ELb1ELb0ELb0EEEvNS_16Flash_fwd_paramsE,@"STO_CUDA_ENTRY STV_DEFAULT"
_ZN5flash16flash_fwd_kernelI23Flash_fwd_kernel_traitsILi96ELi128ELi64ELi4ELb0ELb0EN7cutlass10bfloat16_tE19Flash_kernel_traitsILi96ELi128ELi64ELi4ES3_EELb1ELb0ELb0ELb0ELb1ELb1ELb0ELb0EEEvNS_16Flash_fwd_paramsE:
.text._ZN5flash16flash_fwd_kernelI23Flash_fwd_kernel_traitsILi96ELi128ELi64ELi4ELb0ELb0EN7cutlass10bfloat16_tE19Flash_kernel_traitsILi96ELi128ELi64ELi4ES3_EELb1ELb0ELb0ELb0ELb1ELb1ELb0ELb0EEEvNS_16Flash_fwd_paramsE:
[----:B------:R-:W-:Y:S08]  /*0000*/  LDC R1, c[0x0][0x28] ;  /* 0x00000a00ff017b82 */ /* 0x000ff00000000800 */
[----:B------:R-:W1:Y:S01]  /*0010*/  LDC R127, c[0x0][0x3a8] ;  /* 0x0000ea00ff7f7b82 */ /* 0x000e620000000800 */
[----:B------:R-:W-:Y:S01]  /*0020*/  ULDC.U8 UR4, c[0x0][0x3b4] ;  /* 0x0000ed0000047ab9 */ /* 0x000fe20000000000 */
[----:B------:R-:W-:Y:S01]  /*0030*/  ULDC.64 UR32, c[0x0][0x3a0] ;  /* 0x0000e80000207ab9 */ /* 0x000fe20000000a00 */
[----:B------:R-:W-:Y:S01]  /*0040*/  ISETP.NE.AND P3, PT, RZ, UR4, PT ;  /* 0x00000004ff007c0c */ /* 0x000fe2000bf65270 */
[----:B------:R-:W-:Y:S01]  /*0050*/  IMAD.U32 R6, RZ, RZ, UR32 ;  /* 0x00000020ff067e24 */ /* 0x000fe2000f8e00ff */
[----:B------:R-:W-:Y:S01]  /*0060*/  ULDC.64 UR30, c[0x0][0x208] ;  /* 0x00008200001e7ab9 */ /* 0x000fe20000000a00 */
[----:B------:R-:W-:-:S02]  /*0070*/  IMAD.U32 R7, RZ, RZ, UR33 ;  /* 0x00000021ff077e24 */ /* 0x000fc4000f8e00ff */
[----:B------:R-:W2:Y:S01]  /*0080*/  LDC R126, c[0x0][0x3ac] ;  /* 0x0000eb00ff7e7b82 */ /* 0x000ea20000000800 */
[----:B------:R-:W3:Y:S01]  /*0090*/  S2R R124, SR_CTAID.X ;  /* 0x00000000007c7919 */ /* 0x000ee20000002500 */
[----:B------:R-:W3:Y:S01]  /*00a0*/  S2R R130, SR_CTAID.Y ;  /* 0x0000000000827919 */ /* 0x000ee20000002600 */
[----:B------:R-:W3:Y:S01]  /*00b0*/  S2R R129, SR_CTAID.Z ;  /* 0x0000000000817919 */ /* 0x000ee20000002700 */
[----:B------:R-:W4:Y:S01]  /*00c0*/  S2R R128, SR_TID.X ;  /* 0x0000000000807919 */ /* 0x000f220000002100 */
[----:B------:R-:W-:Y:S01]  /*00d0*/  IMAD.MOV.U32 R13, RZ, RZ, RZ ;  /* 0x000000ffff0d7224 */ /* 0x000fe200078e00ff */
[----:B------:R-:W-:Y:S02]  /*00e0*/  ULDC UR4, c[0x0][0x2c4] ;  /* 0x0000b10000047ab9 */ /* 0x000fe40000000800 */
[----:B------:R-:W4:Y:S01]  /*00f0*/  @P3 LDG.E.64 R6, desc[UR30][R6.64] ;  /* 0x0000001e06063981 */ /* 0x000f22000c1e1b00 */
[----:B-1----:R-:W-:Y:S02]  /*0100*/  @P3 IMAD.MOV.U32 R2, RZ, RZ, R127 ;  /* 0x000000ffff023224 */ /* 0x002fe400078e007f */
[----:B--2---:R-:W-:-:S05]  /*0110*/  @P3 IMAD.MOV.U32 R3, RZ, RZ, R126 ;  /* 0x000000ffff033224 */ /* 0x004fca00078e007e */
[----:B------:R1:W2:Y:S01]  /*0120*/  @P3 LDG.E.64 R4, desc[UR30][R2.64] ;  /* 0x0000001e02043981 */ /* 0x0002a2000c1e1b00 */
[----:B---3--:R-:W-:-:S04]  /*0130*/  LOP3.LUT R0, R129, R124, R130, 0xfe, !PT ;  /* 0x0000007c81007212 */ /* 0x008fc800078efe82 */
[----:B----4-:R-:W-:Y:S02]  /*0140*/  LOP3.LUT P4, RZ, R0, R128, RZ, 0xfc, !PT ;  /* 0x0000008000ff7212 */ /* 0x010fe4000788fcff */
[----:B------:R-:W2:Y:S08]  /*0150*/  @P3 LDC R0, c[0x0][0x3b0] ;  /* 0x0000ec00ff003b82 */ /* 0x000eb00000000800 */
[----:B-1----:R-:W1:Y:S08]  /*0160*/  LDC.64 R2, c[0x0][0x300] ;  /* 0x0000c000ff027b82 */ /* 0x002e700000000a00 */
[----:B------:R-:W3:Y:S01]  /*0170*/  @!P4 LDC.64 R10, c[0x0][0x3b8] ;  /* 0x0000ee00ff0acb82 */ /* 0x000ee20000000a00 */
[----:B-1----:R-:W-:-:S04]  /*0180*/  ISETP.NE.U32.AND P2, PT, R2, RZ, PT ;  /* 0x000000ff0200720c */ /* 0x002fc80003f45070 */
[----:B------:R-:W-:-:S03]  /*0190*/  ISETP.NE.AND.EX P2, PT, R3, RZ, PT, P2 ;  /* 0x000000ff0300720c */ /* 0x000fc60003f45320 */
[----:B------:R-:W1:Y:S10]  /*01a0*/  LDC.64 R2, c[0x0][0x308] ;  /* 0x0000c200ff027b82 */ /* 0x000e740000000a00 */
[----:B------:R-:W4:Y:S01]  /*01b0*/  @P2 LDC.64 R8, c[0x0][0x300] ;  /* 0x0000c000ff082b82 */ /* 0x000f220000000a00 */
[----:B-1----:R-:W-:-:S04]  /*01c0*/  ISETP.NE.U32.AND P0, PT, R2, RZ, PT ;  /* 0x000000ff0200720c */ /* 0x002fc80003f05070 */
[----:B------:R-:W-:Y:S01]  /*01d0*/  ISETP.NE.AND.EX P0, PT, R3, RZ, PT, P0 ;  /* 0x000000ff0300720c */ /* 0x000fe20003f05300 */
[----:B----4-:R-:W-:Y:S01]  /*01e0*/  @P2 IMAD.WIDE R8, R130, 0x4, R8 ;  /* 0x0000000482082825 */ /* 0x010fe200078e0208 */
[----:B------:R-:W-:Y:S02]  /*01f0*/  @P3 R2UR UR32, R6 ;  /* 0x00000000062032ca */ /* 0x000fe400000e0000 */
[----:B------:R-:W-:Y:S02]  /*0200*/  @P3 R2UR UR33, R7 ;  /* 0x00000000072132ca */ /* 0x000fe400000e0000 */
[----:B--2---:R-:W-:-:S09]  /*0210*/  @P3 IADD3 R127, P1, R4, R0, RZ ;  /* 0x00000000047f3210 */ /* 0x004fd20007f3e0ff */
[----:B------:R-:W-:Y:S02]  /*0220*/  IMAD.U32 R2, RZ, RZ, UR32 ;  /* 0x00000020ff027e24 */ /* 0x000fe4000f8e00ff */
[----:B------:R-:W-:Y:S01]  /*0230*/  MOV R3, UR33 ;  /* 0x0000002100037c02 */ /* 0x000fe20008000f00 */
[----:B------:R-:W-:-:S04]  /*0240*/  @P3 IMAD.X R126, RZ, RZ, R5, P1 ;  /* 0x000000ffff7e3224 */ /* 0x000fc800008e0605 */
[----:B---3--:R1:W-:Y:S02]  /*0250*/  @!P4 STG.E.64 desc[UR30][R10.64], R2 ;  /* 0x000000020a00c986 */ /* 0x0083e4000c101b1e */
[----:B-1----:R-:W-:Y:S01]  /*0260*/  @!P4 IMAD.MOV.U32 R2, RZ, RZ, R127 ;  /* 0x000000ffff02c224 */ /* 0x002fe200078e007f */
[----:B------:R-:W-:-:S05]  /*0270*/  @!P4 MOV R3, R126 ;  /* 0x0000007e0003c202 */ /* 0x000fca0000000f00 */
[----:B------:R1:W-:Y:S04]  /*0280*/  @!P4 STG.E.64 desc[UR30][R10.64+0x8], R2 ;  /* 0x000008020a00c986 */ /* 0x0003e8000c101b1e */
[----:B------:R2:W5:Y:S01]  /*0290*/  @P2 LDG.E R13, desc[UR30][R8.64] ;  /* 0x0000001e080d2981 */ /* 0x000562000c1e1900 */
[----:B-1----:R-:W1:Y:S02]  /*02a0*/  @P0 LDC.64 R2, c[0x0][0x308] ;  /* 0x0000c200ff020b82 */ /* 0x002e640000000a00 */
[----:B-1----:R-:W-:-:S05]  /*02b0*/  @P0 IMAD.WIDE R2, R130, 0x4, R2 ;  /* 0x0000000482020825 */ /* 0x002fca00078e0202 */
[----:B------:R2:W5:Y:S01]  /*02c0*/  @P0 LDG.E R123, desc[UR30][R2.64] ;  /* 0x0000001e027b0981 */ /* 0x000562000c1e1900 */
[----:B------:R-:W-:-:S05]  /*02d0*/  IMAD.SHL.U32 R0, R124, 0x80, RZ ;  /* 0x000000807c007824 */ /* 0x000fca00078e00ff */
[----:B------:R-:W-:-:S13]  /*02e0*/  ISETP.GE.AND P1, PT, R0, UR4, PT ;  /* 0x0000000400007c0c */ /* 0x000fda000bf26270 */
[----:B------:R-:W-:Y:S05]  /*02f0*/  @P1 EXIT ;  /* 0x000000000000194d */ /* 0x000fea0003800000 */
[----:B--2---:R-:W1:Y:S01]  /*0300*/  LDC R3, c[0x0][0x278] ;  /* 0x00009e00ff037b82 */ /* 0x004e620000000800 */
[----:B------:R-:W-:Y:S01]  /*0310*/  SHF.R.S32.HI R131, RZ, 0x1f, R128 ;  /* 0x0000001fff837819 */ /* 0x000fe20000011480 */
[----:B------:R-:W-:Y:S01]  /*0320*/  ULDC.64 UR4, c[0x0][0x228] ;  /* 0x00008a0000047ab9 */ /* 0x000fe20000000a00 */
[----:B------:R-:W-:Y:S01]  /*0330*/  SHF.R.S32.HI R11, RZ, 0x1f, R130 ;  /* 0x0000001fff0b7819 */ /* 0x000fe20000011482 */
[----:B------:R-:W-:Y:S01]  /*0340*/  ULDC.64 UR6, c[0x0][0x240] ;  /* 0x0000900000067ab9 */ /* 0x000fe20000000a00 */
[CC--:B------:R-:W-:Y:S01]  /*0350*/  LEA.HI R10, R131.reuse, R128.reuse, RZ, 0x4 ;  /* 0x00000080830a7211 */ /* 0x0c0fe200078f20ff */
[----:B------:R-:W-:Y:S01]  /*0360*/  ULDC.64 UR8, c[0x0][0x210] ;  /* 0x0000840000087ab9 */ /* 0x000fe20000000a00 */
[-C--:B------:R-:W-:Y:S01]  /*0370*/  LEA.HI R223, R131, R128.reuse, RZ, 0x2 ;  /* 0x0000008083df7211 */ /* 0x080fe200078f10ff */
[----:B------:R-:W-:Y:S01]  /*0380*/  USHF.L.U32 UR15, UR6, 0x6, URZ ;  /* 0x00000006060f7899 */ /* 0x000fe2000800063f */
[----:B------:R-:W-:Y:S01]  /*0390*/  LOP3.LUT R4, R10, 0xfffffff0, RZ, 0xc0, !PT ;  /* 0xfffffff00a047812 */ /* 0x000fe200078ec0ff */
[----:B-----5:R-:W-:Y:S01]  /*03a0*/  @P0 IMAD.IADD R123, R123, 0x1, -R13 ;  /* 0x000000017b7b0824 */ /* 0x020fe200078e0a0d */
[----:B------:R-:W-:Y:S01]  /*03b0*/  LEA.HI R5, R131, R128, RZ, 0x3 ;  /* 0x0000008083057211 */ /* 0x000fe200078f18ff */
[----:B------:R-:W-:Y:S01]  /*03c0*/  ULDC.64 UR10, c[0x0][0x250] ;  /* 0x00009400000a7ab9 */ /* 0x000fe20000000a00 */
[----:B------:R-:W-:Y:S01]  /*03d0*/  LOP3.LUT R18, R223, 0xfffffffc, RZ, 0xc0, !PT ;  /* 0xfffffffcdf127812 */ /* 0x000fe200078ec0ff */
[C---:B------:R-:W-:Y:S01]  /*03e0*/  IMAD.IADD R4, R128.reuse, 0x1, -R4 ;  /* 0x0000000180047824 */ /* 0x040fe200078e0a04 */
[----:B------:R-:W-:Y:S01]  /*03f0*/  SHF.R.S32.HI R2, RZ, 0x3, R5 ;  /* 0x00000003ff027819 */ /* 0x000fe20000011405 */
[----:B------:R-:W-:Y:S01]  /*0400*/  ULDC.64 UR12, c[0x0][0x260] ;  /* 0x00009800000c7ab9 */ /* 0x000fe20000000a00 */
[----:B------:R-:W-:Y:S01]  /*0410*/  SHF.R.S32.HI R22, RZ, 0x2, R223 ;  /* 0x00000002ff167819 */ /* 0x000fe200000114df */
[----:B------:R-:W-:Y:S01]  /*0420*/  IMAD.IADD R18, R128, 0x1, -R18 ;  /* 0x0000000180127824 */ /* 0x000fe200078e0a12 */
[-C--:B------:R-:W-:Y:S01]  /*0430*/  LEA.HI R0, R4, R4.reuse, RZ, 0x1 ;  /* 0x0000000404007211 */ /* 0x080fe200078f08ff */
[----:B------:R-:W-:Y:S01]  /*0440*/  IMAD.SHL.U32 R2, R2, 0x40, RZ ;  /* 0x0000004002027824 */ /* 0x000fe200078e00ff */
[----:B------:R-:W-:Y:S01]  /*0450*/  SHF.R.S32.HI R8, RZ, 0x1f, R4 ;  /* 0x0000001fff087819 */ /* 0x000fe20000011404 */
[----:B------:R-:W-:Y:S01]  /*0460*/  IMAD.SHL.U32 R18, R18, 0x8, RZ ;  /* 0x0000000812127824 */ /* 0x000fe200078e00ff */
[----:B------:R-:W-:Y:S01]  /*0470*/  LOP3.LUT R122, R0, 0x7fffffe, RZ, 0xc0, !PT ;  /* 0x07fffffe007a7812 */ /* 0x000fe200078ec0ff */
[----:B------:R-:W-:Y:S01]  /*0480*/  USHF.L.U32 UR17, UR10, 0x6, URZ ;  /* 0x000000060a117899 */ /* 0x000fe2000800063f */
[----:B-1----:R-:W-:Y:S01]  /*0490*/  IABS R14, R3 ;  /* 0x00000003000e7213 */ /* 0x002fe20000000000 */
[----:B------:R-:W-:Y:S01]  /*04a0*/  USHF.L.U64.HI UR16, UR10, 0x6, UR11 ;  /* 0x000000060a107899 */ /* 0x000fe2000801020b */
[----:B------:R-:W-:Y:S01]  /*04b0*/  LEA.HI R8, R8, R4, RZ, 0x3 ;  /* 0x0000000408087211 */ /* 0x000fe200078f18ff */
[----:B------:R-:W-:Y:S01]  /*04c0*/  IMAD.IADD R122, R4, 0x1, -R122 ;  /* 0x00000001047a7824 */ /* 0x000fe200078e0a7a */
[----:B------:R-:W1:Y:S01]  /*04d0*/  I2F.RP R20, R14 ;  /* 0x0000000e00147306 */ /* 0x000e620000209400 */
[----:B------:R-:W-:-:S02]  /*04e0*/  LOP3.LUT R4, R5, 0xfffffff8, RZ, 0xc0, !PT ;  /* 0xfffffff805047812 */ /* 0x000fc400078ec0ff */
[----:B------:R-:W-:Y:S01]  /*04f0*/  LOP3.LUT R2, R2, 0xc0, RZ, 0xc0, !PT ;  /* 0x000000c002027812 */ /* 0x000fe200078ec0ff */
[----:B------:R-:W-:Y:S01]  /*0500*/  IMAD.SHL.U32 R8, R8, 0x20, RZ ;  /* 0x0000002008087824 */ /* 0x000fe200078e00ff */
[----:B------:R-:W-:Y:S01]  /*0510*/  LEA.HI R223, R223, R22, RZ, 0x1 ;  /* 0x00000016dfdf7211 */ /* 0x000fe200078f08ff */
[----:B------:R-:W-:Y:S01]  /*0520*/  IMAD.IADD R4, R128, 0x1, -R4 ;  /* 0x0000000180047824 */ /* 0x000fe200078e0a04 */
[----:B------:R-:W-:Y:S02]  /*0530*/  SHF.R.S32.HI R7, RZ, 0x4, R10 ;  /* 0x00000004ff077819 */ /* 0x000fe4000001140a */
[----:B------:R-:W-:Y:S02]  /*0540*/  LOP3.LUT R6, R2, 0x18, R18, 0xf8, !PT ;  /* 0x0000001802067812 */ /* 0x000fe400078ef812 */
[----:B------:R-:W-:Y:S02]  /*0550*/  SHF.R.U32.HI R2, RZ, 0x3, R2 ;  /* 0x00000003ff027819 */ /* 0x000fe40000011602 */
[----:B------:R-:W-:Y:S01]  /*0560*/  LEA.HI R131, R131, R128, RZ, 0x5 ;  /* 0x0000008083837211 */ /* 0x000fe200078f28ff */
[----:B-1----:R-:W1:Y:S01]  /*0570*/  MUFU.RCP R20, R20 ;  /* 0x0000001400147308 */ /* 0x002e620000001000 */
[----:B------:R-:W-:-:S02]  /*0580*/  LOP3.LUT R223, R223, 0x7fffffe, RZ, 0xc0, !PT ;  /* 0x07fffffedfdf7812 */ /* 0x000fc400078ec0ff */
[----:B------:R-:W-:Y:S02]  /*0590*/  LEA.HI R10, R10, R7, RZ, 0x1 ;  /* 0x000000070a0a7211 */ /* 0x000fe400078f08ff */
[----:B------:R-:W-:Y:S01]  /*05a0*/  LOP3.LUT R2, R6, R2, RZ, 0x3c, !PT ;  /* 0x0000000206027212 */ /* 0x000fe200078e3cff */
[----:B------:R-:W-:Y:S01]  /*05b0*/  IMAD R6, R11, UR4, RZ ;  /* 0x000000040b067c24 */ /* 0x000fe2000f8e02ff */
[----:B------:R-:W-:Y:S01]  /*05c0*/  LEA.HI R12, R4, R4, RZ, 0x1 ;  /* 0x00000004040c7211 */ /* 0x000fe200078f08ff */
[----:B------:R-:W-:Y:S01]  /*05d0*/  IMAD.IADD R223, R22, 0x1, -R223 ;  /* 0x0000000116df7824 */ /* 0x000fe200078e0adf */
[----:B------:R-:W-:Y:S01]  /*05e0*/  SHF.R.S32.HI R19, RZ, 0x1f, R18 ;  /* 0x0000001fff137819 */ /* 0x000fe20000011412 */
[----:B------:R-:W-:Y:S01]  /*05f0*/  IMAD R6, R130, UR5, R6 ;  /* 0x0000000582067c24 */ /* 0x000fe2000f8e0206 */
[----:B------:R-:W-:Y:S02]  /*0600*/  SHF.R.S32.HI R125, RZ, 0x5, R131 ;  /* 0x00000005ff7d7819 */ /* 0x000fe40000011483 */
[----:B------:R-:W-:Y:S01]  /*0610*/  LOP3.LUT R10, R10, 0xfffffffe, RZ, 0xc0, !PT ;  /* 0xfffffffe0a0a7812 */ /* 0x000fe200078ec0ff */
[----:B------:R-:W-:Y:S01]  /*0620*/  IMAD.WIDE.U32 R26, R130, UR4, R18 ;  /* 0x00000004821a7c25 */ /* 0x000fe2000f8e0012 */
[----:B------:R-:W-:Y:S01]  /*0630*/  SHF.R.S32.HI R24, RZ, 0x1f, R129 ;  /* 0x0000001fff187819 */ /* 0x000fe20000011481 */
[----:B------:R-:W-:Y:S01]  /*0640*/  ULDC.64 UR4, c[0x0][0x258] ;  /* 0x0000960000047ab9 */ /* 0x000fe20000000a00 */
[----:B------:R-:W-:Y:S01]  /*0650*/  LOP3.LUT R9, R12, 0x3fffffe, RZ, 0xc0, !PT ;  /* 0x03fffffe0c097812 */ /* 0x000fe200078ec0ff */
[----:B-1----:R-:W-:Y:S01]  /*0660*/  VIADD R20, R20, 0xffffffe ;  /* 0x0ffffffe14147836 */ /* 0x002fe20000000000 */
[----:B------:R-:W-:Y:S01]  /*0670*/  SHF.R.S32.HI R23, RZ, 0x1f, R22 ;  /* 0x0000001fff177819 */ /* 0x000fe20000011416 */
[----:B------:R-:W-:Y:S01]  /*0680*/  IMAD R223, R125, 0x8, R223 ;  /* 0x000000087ddf7824 */ /* 0x000fe200078e02df */
[----:B------:R-:W-:Y:S01]  /*0690*/  IABS R17, R129 ;  /* 0x0000008100117213 */ /* 0x000fe20000000000 */
[----:B------:R-:W1:Y:S01]  /*06a0*/  F2I.FTZ.U32.TRUNC.NTZ R21, R20 ;  /* 0x0000001400157305 */ /* 0x000e62000021f000 */
[----:B------:R-:W-:Y:S01]  /*06b0*/  IMAD.IADD R10, R7, 0x1, -R10 ;  /* 0x00000001070a7824 */ /* 0x000fe200078e0a0a */
[----:B------:R-:W-:Y:S01]  /*06c0*/  SHF.R.S32.HI R12, RZ, 0x1, R12 ;  /* 0x00000001ff0c7819 */ /* 0x000fe2000001140c */
[----:B------:R-:W-:Y:S01]  /*06d0*/  IMAD R24, R24, UR4, RZ ;  /* 0x0000000418187c24 */ /* 0x000fe2000f8e02ff */
[----:B------:R-:W-:Y:S01]  /*06e0*/  LOP3.LUT R121, R8, 0xffffff00, RZ, 0xc0, !PT ;  /* 0xffffff0008797812 */ /* 0x000fe200078ec0ff */
[----:B------:R-:W-:Y:S01]  /*06f0*/  IMAD.IADD R9, R4, 0x1, -R9 ;  /* 0x0000000104097824 */ /* 0x000fe200078e0a09 */
[----:B------:R-:W-:Y:S01]  /*0700*/  SHF.R.S32.HI R4, RZ, 0x1, R0 ;  /* 0x00000001ff047819 */ /* 0x000fe20000011400 */
[----:B------:R-:W-:Y:S01]  /*0710*/  IMAD.IADD R7, R27, 0x1, R6 ;  /* 0x000000011b077824 */ /* 0x000fe200078e0206 */
[----:B------:R-:W-:Y:S01]  /*0720*/  LOP3.LUT R131, R131, 0xffffffe0, RZ, 0xc0, !PT ;  /* 0xffffffe083837812 */ /* 0x000fe200078ec0ff */
[----:B------:R-:W-:Y:S01]  /*0730*/  IMAD.U32 R223, R223, 0x20, R2 ;  /* 0x00000020dfdf7824 */ /* 0x000fe200078e0002 */
[----:B------:R-:W-:Y:S01]  /*0740*/  SHF.R.S32.HI R2, RZ, 0x1f, R0 ;  /* 0x0000001fff027819 */ /* 0x000fe20000011400 */
[----:B------:R-:W-:-:S02]  /*0750*/  IMAD.MOV.U32 R6, RZ, RZ, R26 ;  /* 0x000000ffff067224 */ /* 0x000fc400078e001a */
[----:B------:R-:W-:Y:S01]  /*0760*/  IMAD R24, R129, UR5, R24 ;  /* 0x0000000581187c24 */ /* 0x000fe2000f8e0218 */
[----:B------:R-:W2:Y:S01]  /*0770*/  S2UR UR5, SR_CgaCtaId ;  /* 0x00000000000579c3 */ /* 0x000ea20000008800 */
[----:B-1----:R-:W-:Y:S01]  /*0780*/  IMAD.MOV R16, RZ, RZ, -R21 ;  /* 0x000000ffff107224 */ /* 0x002fe200078e0a15 */
[----:B------:R-:W-:Y:S01]  /*0790*/  LEA.HI R2, R2, R4, RZ, 0x2 ;  /* 0x0000000402027211 */ /* 0x000fe200078f10ff */
[----:B------:R-:W-:Y:S02]  /*07a0*/  IMAD.MOV.U32 R20, RZ, RZ, RZ ;  /* 0x000000ffff147224 */ /* 0x000fe400078e00ff */
[----:B------:R-:W-:Y:S01]  /*07b0*/  IMAD R16, R16, R14, RZ ;  /* 0x0000000e10107224 */ /* 0x000fe200078e02ff */
[----:B------:R-:W-:Y:S01]  /*07c0*/  LOP3.LUT R2, R2, 0xfffffffc, RZ, 0xc0, !PT ;  /* 0xfffffffc02027812 */ /* 0x000fe200078ec0ff */
[----:B------:R-:W-:Y:S02]  /*07d0*/  IMAD R9, R10, 0x8, R9 ;  /* 0x000000080a097824 */ /* 0x000fe400078e0209 */
[----:B------:R-:W-:-:S04]  /*07e0*/  IMAD.HI.U32 R16, R21, R16, R20 ;  /* 0x0000001015107227 */ /* 0x000fc800078e0014 */
[----:B------:R-:W-:Y:S01]  /*07f0*/  IMAD.WIDE.U32 R20, R129, UR4, R6 ;  /* 0x0000000481147c25 */ /* 0x000fe2000f8e0006 */
[----:B------:R-:W-:-:S03]  /*0800*/  UMOV UR4, 0x400 ;  /* 0x0000040000047882 */ /* 0x000fc60000000000 */
[----:B------:R-:W-:-:S04]  /*0810*/  IMAD.WIDE R6, R124, 0x80, R22 ;  /* 0x000000807c067825 */ /* 0x000fc800078e0216 */
[----:B------:R-:W-:Y:S02]  /*0820*/  IMAD.IADD R25, R21, 0x1, R24 ;  /* 0x0000000115197824 */ /* 0x000fe400078e0218 */
[----:B------:R-:W-:Y:S01]  /*0830*/  IMAD R0, R7, UR6, RZ ;  /* 0x0000000607007c24 */ /* 0x000fe2000f8e02ff */
[----:B--2---:R-:W-:Y:S01]  /*0840*/  ULEA UR5, UR5, UR4, 0x18 ;  /* 0x0000000405057291 */ /* 0x004fe2000f8ec03f */
[----:B------:R-:W-:Y:S01]  /*0850*/  IMAD.MOV.U32 R24, RZ, RZ, R20 ;  /* 0x000000ffff187224 */ /* 0x000fe200078e0014 */
[----:B------:R-:W-:Y:S01]  /*0860*/  USHF.L.U64.HI UR4, UR6, 0x6, UR7 ;  /* 0x0000000606047899 */ /* 0x000fe20008010207 */
[----:B------:R-:W-:-:S03]  /*0870*/  IMAD.HI.U32 R16, R16, R17, RZ ;  /* 0x0000001110107227 */ /* 0x000fc600078e00ff */
[----:B------:R-:W-:Y:S01]  /*0880*/  LEA R223, R223, UR5, 0x1 ;  /* 0x00000005dfdf7c11 */ /* 0x000fe2000f8e08ff */
[----:B------:R-:W-:Y:S02]  /*0890*/  IMAD.IADD R2, R4, 0x1, -R2 ;  /* 0x0000000104027824 */ /* 0x000fe400078e0a02 */
[C---:B------:R-:W-:Y:S02]  /*08a0*/  IMAD R0, R6.reuse, UR7, R0 ;  /* 0x0000000706007c24 */ /* 0x040fe4000f8e0200 */
[----:B------:R-:W-:Y:S01]  /*08b0*/  IMAD.WIDE.U32 R24, R6, UR6, R24 ;  /* 0x0000000606187c25 */ /* 0x000fe2000f8e0018 */
[----:B------:R-:W-:Y:S01]  /*08c0*/  ULDC.64 UR6, c[0x0][0x230] ;  /* 0x00008c0000067ab9 */ /* 0x000fe20000000a00 */
[----:B------:R-:W1:Y:S02]  /*08d0*/  @!P0 LDC.64 R6, c[0x0][0x318] ;  /* 0x0000c600ff068b82 */ /* 0x000e640000000a00 */
[----:B------:R-:W-:Y:S01]  /*08e0*/  IMAD.SHL.U32 R4, R12, 0x40, RZ ;  /* 0x000000400c047824 */ /* 0x000fe200078e00ff */
[----:B------:R-:W-:Y:S01]  /*08f0*/  LEA R20, P1, R24, UR8, 0x1 ;  /* 0x0000000818147c11 */ /* 0x000fe2000f8208ff */
[----:B------:R-:W-:-:S02]  /*0900*/  IMAD.MOV R15, RZ, RZ, -R16 ;  /* 0x000000ffff0f7224 */ /* 0x000fc400078e0a10 */
[----:B------:R-:W-:Y:S01]  /*0910*/  IMAD.IADD R0, R25, 0x1, R0 ;  /* 0x0000000119007824 */ /* 0x000fe200078e0200 */
[----:B------:R-:W-:Y:S01]  /*0920*/  LOP3.LUT R4, R4, 0xc0, RZ, 0xc0, !PT ;  /* 0x000000c004047812 */ /* 0x000fe200078ec0ff */
[----:B------:R-:W-:Y:S02]  /*0930*/  IMAD R15, R14, R15, R17 ;  /* 0x0000000f0e0f7224 */ /* 0x000fe400078e0211 */
[----:B------:R-:W-:Y:S01]  /*0940*/  IMAD.SHL.U32 R10, R10, 0x8, RZ ;  /* 0x000000080a0a7824 */ /* 0x000fe200078e00ff */
[----:B------:R-:W-:Y:S01]  /*0950*/  LEA.HI.X R21, R24, UR9, R0, 0x1, P1 ;  /* 0x0000000918157c11 */ /* 0x000fe200088f0c00 */
[----:B------:R-:W-:Y:S01]  /*0960*/  ULDC.64 UR8, c[0x0][0x248] ;  /* 0x0000920000087ab9 */ /* 0x000fe20000000a00 */
[----:B------:R-:W-:Y:S01]  /*0970*/  LOP3.LUT R0, R4, 0x8, R5, 0xf8, !PT ;  /* 0x0000000804007812 */ /* 0x000fe200078ef805 */
[----:B------:R-:W-:Y:S01]  /*0980*/  USHF.L.U64.HI UR14, UR8, 0x6, UR9 ;  /* 0x00000006080e7899 */ /* 0x000fe20008010209 */
[----:B------:R-:W-:Y:S01]  /*0990*/  SHF.R.U32.HI R4, RZ, 0x3, R4 ;  /* 0x00000003ff047819 */ /* 0x000fe20000011604 */
[----:B------:R-:W-:Y:S01]  /*09a0*/  @!PT LDS RZ, [RZ] ;  /* 0x00000000fffff984 */ /* 0x000fe20000000800 */
[----:B------:R-:W-:Y:S01]  /*09b0*/  @!PT LDS RZ, [RZ] ;  /* 0x00000000fffff984 */ /* 0x000fe20000000800 */
[----:B------:R-:W-:Y:S01]  /*09c0*/  @!PT LDS RZ, [RZ] ;  /* 0x00000000fffff984 */ /* 0x000fe20000000800 */
[----:B------:R-:W-:Y:S01]  /*09d0*/  LDGSTS.E.BYPASS.LTC128B.128 [R223], desc[UR30][R20.64] ;  /* 0x0000000014df7fae */ /* 0x000fe2000b901d5e */
[----:B------:R-:W-:Y:S01]  /*09e0*/  ISETP.GT.U32.AND P2, PT, R14, R15, PT ;  /* 0x0000000f0e00720c */ /* 0x000fe20003f44070 */
[----:B------:R-:W-:Y:S01]  /*09f0*/  IMAD.IADD R131, R128, 0x1, -R131 ;  /* 0x0000000180837824 */ /* 0x000fe200078e0a83 */
[----:B------:R-:W-:Y:S01]  /*0a00*/  LOP3.LUT R0, R0, R4, RZ, 0x3c, !PT ;  /* 0x0000000400007212 */ /* 0x000fe200078e3cff */
[----:B------:R-:W-:Y:S01]  /*0a10*/  LDGSTS.E.BYPASS.LTC128B.128 [R223+0x2000], desc[UR30][R20.64+0x40] ;  /* 0x0200004014df7fae */ /* 0x000fe2000b901d5e */
[----:B------:R-:W2:Y:S01]  /*0a20*/  @!P0 LDC.64 R4, c[0x0][0x2c8] ;  /* 0x0000b200ff048b82 */ /* 0x000ea20000000a00 */
[----:B------:R-:W-:Y:S01]  /*0a30*/  IADD3 R17, P1, R22, R13, RZ ;  /* 0x0000000d16117210 */ /* 0x000fe20007f3e0ff */
[----:B------:R-:W-:Y:S01]  /*0a40*/  IMAD R176, R124, 0x8, R125 ;  /* 0x000000087cb07824 */ /* 0x000fe200078e027d */
[----:B------:R3:W-:Y:S01]  /*0a50*/  LDGSTS.E.BYPASS.LTC128B.128 [R223+0x4000], desc[UR30][R20.64+0x80] ;  /* 0x0400008014df7fae */ /* 0x0007e2000b901d5e */
[----:B------:R-:W-:Y:S01]  /*0a60*/  IMAD.U32 R0, R9, 0x20, R0 ;  /* 0x0000002009007824 */ /* 0x000fe200078e0000 */
[----:B------:R-:W-:Y:S01]  /*0a70*/  LEA.HI.X.SX32 R22, R13, R23, 0x1, P1 ;  /* 0x000000170d167211 */ /* 0x000fe200008f0eff */
[----:B------:R-:W-:-:S03]  /*0a80*/  IMAD.WIDE.U32 R24, R17, UR8, R18 ;  /* 0x0000000811187c25 */ /* 0x000fc6000f8e0012 */
[----:B------:R-:W-:Y:S01]  /*0a90*/  LEA R132, R0, UR5, 0x1 ;  /* 0x0000000500847c11 */ /* 0x000fe2000f8e08ff */
[----:B------:R-:W-:Y:S02]  /*0aa0*/  @!P2 IMAD.IADD R15, R15, 0x1, -R14 ;  /* 0x000000010f0fa824 */ /* 0x000fe400078e0a0e */
[----:B------:R-:W-:Y:S01]  /*0ab0*/  @!P2 VIADD R16, R16, 0x1 ;  /* 0x000000011010a836 */ /* 0x000fe20000000000 */
[----:B------:R-:W-:Y:S01]  /*0ac0*/  ISETP.NE.AND P2, PT, R3, RZ, PT ;  /* 0x000000ff0300720c */ /* 0x000fe20003f45270 */
[----:B------:R-:W-:Y:S01]  /*0ad0*/  IMAD.WIDE.U32 R18, R17, UR10, R18 ;  /* 0x0000000a11127c25 */ /* 0x000fe2000f8e0012 */
[----:B------:R-:W-:Y:S02]  /*0ae0*/  ISETP.GE.U32.AND P4, PT, R15, R14, PT ;  /* 0x0000000e0f00720c */ /* 0x000fe40003f86070 */
[----:B------:R-:W-:Y:S01]  /*0af0*/  LOP3.LUT R14, R129, R3, RZ, 0x3c, !PT ;  /* 0x00000003810e7212 */ /* 0x000fe200078e3cff */
[----:B------:R-:W-:-:S03]  /*0b00*/  VIADD R171, R176, 0x4 ;  /* 0x00000004b0ab7836 */ /* 0x000fc60000000000 */
[----:B------:R-:W-:-:S07]  /*0b10*/  ISETP.GE.AND P1, PT, R14, RZ, PT ;  /* 0x000000ff0e00720c */ /* 0x000fce0003f26270 */
[----:B------:R-:W-:Y:S01]  /*0b20*/  @P4 VIADD R16, R16, 0x1 ;  /* 0x0000000110104836 */ /* 0x000fe20000000000 */
[----:B---3--:R-:W-:-:S04]  /*0b30*/  IADD3 R20, P3, R20, UR15, RZ ;  /* 0x0000000f14147c10 */ /* 0x008fc8000ff7e0ff */
[----:B------:R-:W-:Y:S01]  /*0b40*/  IADD3.X R21, R21, UR4, RZ, P3, !PT ;  /* 0x0000000415157c10 */ /* 0x000fe20009ffe4ff */
[----:B------:R-:W-:Y:S01]  /*0b50*/  @!P1 IMAD.MOV R16, RZ, RZ, -R16 ;  /* 0x000000ffff109224 */ /* 0x000fe200078e0a10 */
[----:B-1----:R-:W-:Y:S01]  /*0b60*/  @!P0 ISETP.NE.U32.AND P3, PT, R6, RZ, PT ;  /* 0x000000ff0600820c */ /* 0x002fe20003f65070 */
[C---:B------:R-:W-:Y:S01]  /*0b70*/  IMAD R6, R22.reuse, UR8, RZ ;  /* 0x0000000816067c24 */ /* 0x040fe2000f8e02ff */
[----:B------:R-:W-:Y:S01]  /*0b80*/  @!P2 LOP3.LUT R16, RZ, R3, RZ, 0x33, !PT ;  /* 0x00000003ff10a212 */ /* 0x000fe200078e33ff */
[----:B------:R-:W-:Y:S01]  /*0b90*/  IMAD R22, R22, UR10, RZ ;  /* 0x0000000a16167c24 */ /* 0x000fe2000f8e02ff */
[----:B------:R-:W-:Y:S01]  /*0ba0*/  @!P0 ISETP.NE.AND.EX P3, PT, R7, RZ, PT, P3 ;  /* 0x000000ff0700820c */ /* 0x000fe20003f65330 */
[----:B------:R-:W-:Y:S01]  /*0bb0*/  IMAD R6, R17, UR9, R6 ;  /* 0x0000000911067c24 */ /* 0x000fe2000f8e0206 */
[----:B------:R-:W-:Y:S01]  /*0bc0*/  IADD3 R14, P1, R20, UR15, RZ ;  /* 0x0000000f140e7c10 */ /* 0x000fe2000ff3e0ff */
[----:B------:R-:W-:Y:S01]  /*0bd0*/  IMAD R7, R11, UR6, RZ ;  /* 0x000000060b077c24 */ /* 0x000fe2000f8e02ff */
[----:B--2---:R-:W-:Y:S01]  /*0be0*/  @!P0 SEL R5, R5, RZ, P3 ;  /* 0x000000ff05058207 */ /* 0x004fe20001800000 */
[----:B------:R-:W-:Y:S01]  /*0bf0*/  IMAD.IADD R25, R25, 0x1, R6 ;  /* 0x0000000119197824 */ /* 0x000fe200078e0206 */
[----:B------:R-:W-:Y:S01]  /*0c00*/  IADD3.X R15, R21, UR4, RZ, P1, !PT ;  /* 0x00000004150f7c10 */ /* 0x000fe20008ffe4ff */
[C---:B------:R-:W-:Y:S01]  /*0c10*/  IMAD R7, R130.reuse, UR7, R7 ;  /* 0x0000000782077c24 */ /* 0x040fe2000f8e0207 */
[----:B------:R-:W-:Y:S01]  /*0c20*/  @!P0 IADD3 R123, R5, R4, -R13 ;  /* 0x00000004057b8210 */ /* 0x000fe20007ffe80d */
[----:B------:R-:W-:Y:S01]  /*0c30*/  IMAD.WIDE.U32 R24, R130, UR6, R24 ;  /* 0x0000000682187c25 */ /* 0x000fe2000f8e0018 */
[----:B------:R-:W-:Y:S01]  /*0c40*/  SHF.R.S32.HI R4, RZ, 0x1f, R16 ;  /* 0x0000001fff047819 */ /* 0x000fe20000011410 */
[----:B------:R-:W-:Y:S01]  /*0c50*/  LDGSTS.E.BYPASS.LTC128B.128 [R223+0x800], desc[UR30][R20.64] ;  /* 0x0080000014df7fae */ /* 0x000fe2000b901d5e */
[----:B------:R-:W-:Y:S01]  /*0c60*/  ULDC.64 UR6, c[0x0][0x238] ;  /* 0x00008e0000067ab9 */ /* 0x000fe20000000a00 */
[----:B------:R-:W-:Y:S01]  /*0c70*/  VIADD R3, R123, 0x3f ;  /* 0x0000003f7b037836 */ /* 0x000fe20000000000 */
[----:B------:R-:W-:Y:S01]  /*0c80*/  LOP3.LUT P1, RZ, R2, 0x2, RZ, 0xc0, !PT ;  /* 0x0000000202ff7812 */ /* 0x000fe2000782c0ff */
[----:B------:R-:W-:Y:S01]  /*0c90*/  IMAD.IADD R25, R25, 0x1, R7 ;  /* 0x0000000119197824 */ /* 0x000fe200078e0207 */
[----:B------:R-:W-:Y:S01]  /*0ca0*/  LDGSTS.E.BYPASS.LTC128B.128 [R223+0x2800], desc[UR30][R20.64+0x40] ;  /* 0x0280004014df7fae */ /* 0x000fe2000b901d5e */
[----:B------:R-:W-:Y:S01]  /*0cb0*/  IMAD R228, R4, UR12, RZ ;  /* 0x0000000c04e47c24 */ /* 0x000fe2000f8e02ff */
[----:B------:R-:W-:Y:S01]  /*0cc0*/  SHF.R.S32.HI R5, RZ, 0x1f, R3 ;  /* 0x0000001fff057819 */ /* 0x000fe20000011403 */
[----:B------:R-:W-:Y:S01]  /*0cd0*/  IMAD R6, R17, UR11, R22 ;  /* 0x0000000b11067c24 */ /* 0x000fe2000f8e0216 */
[----:B------:R1:W-:Y:S01]  /*0ce0*/  LDGSTS.E.BYPASS.LTC128B.128 [R223+0x4800], desc[UR30][R20.64+0x80] ;  /* 0x0480008014df7fae */ /* 0x0003e2000b901d5e */
[----:B------:R-:W-:Y:S01]  /*0cf0*/  IMAD.WIDE.U32 R226, R16, UR12, R24 ;  /* 0x0000000c10e27c25 */ /* 0x000fe2000f8e0018 */
[----:B------:R-:W-:-:S02]  /*0d00*/  LEA.HI R3, R5, R3, RZ, 0x6 ;  /* 0x0000000305037211 */ /* 0x000fc400078f30ff */
[----:B------:R-:W-:Y:S01]  /*0d10*/  LDGSTS.E.BYPASS.LTC128B.128 [R223+0x1000], desc[UR30][R14.64] ;  /* 0x010000000edf7fae */ /* 0x000fe2000b901d5e */
[----:B------:R-:W-:Y:S01]  /*0d20*/  IMAD R228, R16, UR13, R228 ;  /* 0x0000000d10e47c24 */ /* 0x000fe2000f8e02e4 */
[----:B------:R-:W-:Y:S01]  /*0d30*/  SHF.R.S32.HI R3, RZ, 0x6, R3 ;  /* 0x00000006ff037819 */ /* 0x000fe20000011403 */
[----:B------:R-:W-:Y:S01]  /*0d40*/  IMAD.IADD R19, R19, 0x1, R6 ;  /* 0x0000000113137824 */ /* 0x000fe200078e0206 */
[----:B------:R-:W-:Y:S01]  /*0d50*/  LDGSTS.E.BYPASS.LTC128B.128 [R223+0x3000], desc[UR30][R14.64+0x40] ;  /* 0x030000400edf7fae */ /* 0x000fe2000b901d5e */
[----:B------:R-:W-:Y:S01]  /*0d60*/  IMAD.IADD R229, R227, 0x1, R228 ;  /* 0x00000001e3e57824 */ /* 0x000fe200078e02e4 */
[----:B------:R-:W-:Y:S01]  /*0d70*/  ULDC.64 UR12, c[0x0][0x268] ;  /* 0x00009a00000c7ab9 */ /* 0x000fe20000000a00 */
[----:B------:R-:W-:Y:S01]  /*0d80*/  VIADD R5, R3, 0xffffffff ;  /* 0xffffffff03057836 */ /* 0x000fe20000000000 */
[----:B------:R2:W-:Y:S01]  /*0d90*/  LDGSTS.E.BYPASS.LTC128B.128 [R223+0x5000], desc[UR30][R14.64+0x80] ;  /* 0x050000800edf7fae */ /* 0x0005e2000b901d5e */
[----:B------:R-:W-:Y:S02]  /*0da0*/  IMAD.MOV.U32 R228, RZ, RZ, R226 ;  /* 0x000000ffffe47224 */ /* 0x000fe400078e00e2 */
[----:B------:R-:W-:Y:S01]  /*0db0*/  IMAD R7, R5, UR14, RZ ;  /* 0x0000000e05077c24 */ /* 0x000fe2000f8e02ff */
[----:B------:R-:W-:Y:S01]  /*0dc0*/  SHF.R.S32.HI R6, RZ, 0x1f, R5 ;  /* 0x0000001fff067819 */ /* 0x000fe20000011405 */
[----:B------:R-:W-:-:S02]  /*0dd0*/  IMAD R11, R11, UR6, RZ ;  /* 0x000000060b0b7c24 */ /* 0x000fc4000f8e02ff */
[----:B------:R-:W-:Y:S02]  /*0de0*/  IMAD R4, R4, UR12, RZ ;  /* 0x0000000c04047c24 */ /* 0x000fe4000f8e02ff */
[----:B------:R-:W-:Y:S02]  /*0df0*/  IMAD R11, R130, UR7, R11 ;  /* 0x00000007820b7c24 */ /* 0x000fe4000f8e020b */
[----:B------:R-:W-:Y:S02]  /*0e00*/  IMAD R4, R16, UR13, R4 ;  /* 0x0000000d10047c24 */ /* 0x000fe4000f8e0204 */
[----:B-1----:R-:W-:Y:S01]  /*0e10*/  IMAD.WIDE.U32 R20, R130, UR6, R18 ;  /* 0x0000000682147c25 */ /* 0x002fe2000f8e0012 */
[----:B------:R-:W-:-:S03]  /*0e20*/  ULDC.64 UR6, c[0x0][0x218] ;  /* 0x0000860000067ab9 */ /* 0x000fc60000000a00 */
[----:B------:R-:W-:Y:S02]  /*0e30*/  IMAD.IADD R21, R21, 0x1, R11 ;  /* 0x0000000115157824 */ /* 0x000fe400078e020b */
[----:B------:R-:W-:Y:S01]  /*0e40*/  IMAD.WIDE.U32 R224, R16, UR12, R20 ;  /* 0x0000000c10e07c25 */ /* 0x000fe2000f8e0014 */
[----:B------:R-:W-:Y:S01]  /*0e50*/  ULDC.64 UR12, c[0x0][0x220] ;  /* 0x00008800000c7ab9 */ /* 0x000fe20000000a00 */
[----:B--2---:R-:W-:Y:S01]  /*0e60*/  IADD3 R14, P0, R14, UR15, RZ ;  /* 0x0000000f0e0e7c10 */ /* 0x004fe2000ff1e0ff */
[----:B------:R-:W-:Y:S01]  /*0e70*/  USHF.L.U32 UR15, UR8, 0x6, URZ ;  /* 0x00000006080f7899 */ /* 0x000fe2000800063f */
[----:B------:R-:W-:Y:S02]  /*0e80*/  IMAD.IADD R222, R225, 0x1, R4 ;  /* 0x00000001e1de7824 */ /* 0x000fe400078e0204 */
[----:B------:R-:W-:Y:S01]  /*0e90*/  IADD3.X R15, R15, UR4, RZ, P0, !PT ;  /* 0x000000040f0f7c10 */ /* 0x000fe200087fe4ff */
[----:B------:R-:W-:Y:S01]  /*0ea0*/  IMAD R4, R125, 0x200, R121 ;  /* 0x000002007d047824 */ /* 0x000fe200078e0279 */
[----:B------:R-:W-:Y:S01]  /*0eb0*/  UIADD3 UR4, UR5, 0x6000, URZ ;  /* 0x0000600005047890 */ /* 0x000fe2000fffe03f */
[----:B------:R-:W-:-:S02]  /*0ec0*/  IMAD R7, R6, UR15, R7 ;  /* 0x0000000f06077c24 */ /* 0x000fc4000f8e0207 */
[----:B------:R-:W-:Y:S01]  /*0ed0*/  IMAD.WIDE.U32 R18, R5, UR15, R228 ;  /* 0x0000000f05127c25 */ /* 0x000fe2000f8e00e4 */
[----:B------:R-:W-:Y:S02]  /*0ee0*/  LDGSTS.E.BYPASS.LTC128B.128 [R223+0x1800], desc[UR30][R14.64] ;  /* 0x018000000edf7fae */ /* 0x000fe4000b901d5e */
[----:B------:R-:W-:Y:S01]  /*0ef0*/  LEA R220, R0, UR4, 0x1 ;  /* 0x0000000400dc7c11 */ /* 0x000fe2000f8e08ff */
[----:B------:R-:W-:Y:S01]  /*0f00*/  IMAD.IADD R7, R19, 0x1, R7 ;  /* 0x0000000113077824 */ /* 0x000fe200078e0207 */
[----:B------:R-:W-:Y:S01]  /*0f10*/  LDGSTS.E.BYPASS.LTC128B.128 [R223+0x3800], desc[UR30][R14.64+0x40] ;  /* 0x038000400edf7fae */ /* 0x000fe2000b901d5e */
[----:B------:R-:W-:Y:S01]  /*0f20*/  IMAD R6, R6, UR10, RZ ;  /* 0x0000000a06067c24 */ /* 0x000fe2000f8e02ff */
[----:B------:R-:W-:Y:S01]  /*0f30*/  ULDC UR4, c[0x0][0x270] ;  /* 0x00009c0000047ab9 */ /* 0x000fe20000000800 */
[----:B------:R-:W-:Y:S01]  /*0f40*/  IMAD R4, R122, 0x20, R4 ;  /* 0x000000207a047824 */ /* 0x000fe200078e0204 */
[----:B------:R1:W-:Y:S01]  /*0f50*/  LDGSTS.E.BYPASS.LTC128B.128 [R223+0x5800], desc[UR30][R14.64+0x80] ;  /* 0x058000800edf7fae */ /* 0x0003e2000b901d5e */
[----:B------:R-:W-:-:S02]  /*0f60*/  IMAD R6, R5, UR11, R6 ;  /* 0x0000000b05067c24 */ /* 0x000fc4000f8e0206 */
[----:B------:R-:W-:-:S04]  /*0f70*/  IMAD R129, R130, UR4, R129 ;  /* 0x0000000482817c24 */ /* 0x000fc8000f8e0281 */
[----:B------:R-:W-:-:S05]  /*0f80*/  IMAD.SHL.U32 R129, R129, 0x20, RZ ;  /* 0x0000002081817824 */ /* 0x000fca00078e00ff */
[----:B------:R-:W-:Y:S02]  /*0f90*/  SHF.R.S32.HI R169, RZ, 0x1f, R129 ;  /* 0x0000001fffa97819 */ /* 0x000fe40000011481 */
[----:B-1----:R-:W-:-:S04]  /*0fa0*/  LEA R14, P0, R18, UR6, 0x1 ;  /* 0x00000006120e7c11 */ /* 0x002fc8000f8008ff */
[----:B------:R-:W-:Y:S01]  /*0fb0*/  LEA.HI.X R15, R18, UR7, R7, 0x1, P0 ;  /* 0x00000007120f7c11 */ /* 0x000fe200080f0c07 */
[----:B------:R-:W-:Y:S01]  /*0fc0*/  IMAD.SHL.U32 R7, R2, 0x40, RZ ;  /* 0x0000004002077824 */ /* 0x000fe200078e00ff */
[----:B------:R-:W-:-:S03]  /*0fd0*/  IADD3 R18, P0, R14, UR15, RZ ;  /* 0x0000000f0e127c10 */ /* 0x000fc6000ff1e0ff */
[----:B------:R-:W-:Y:S01]  /*0fe0*/  LDGSTS.E.BYPASS.LTC128B.128 [R223+0x6000], desc[UR30][R14.64] ;  /* 0x060000000edf7fae */ /* 0x000fe2000b901d5e */
[----:B------:R-:W-:Y:S02]  /*0ff0*/  IADD3.X R19, R15, UR14, RZ, P0, !PT ;  /* 0x0000000e0f137c10 */ /* 0x000fe400087fe4ff */
[----:B------:R-:W-:Y:S01]  /*1000*/  LOP3.LUT R7, R7, 0xc0, RZ, 0xc0, !PT ;  /* 0x000000c007077812 */ /* 0x000fe200078ec0ff */
[----:B------:R-:W-:Y:S03]  /*1010*/  LDGSTS.E.BYPASS.LTC128B.128 [R223+0x7000], desc[UR30][R14.64+0x40] ;  /* 0x070000400edf7fae */ /* 0x000fe6000b901d5e */
[----:B------:R-:W-:Y:S01]  /*1020*/  LOP3.LUT R10, R7, 0x8, R10, 0xf8, !PT ;  /* 0x00000008070a7812 */ /* 0x000fe200078ef80a */
[----:B------:R1:W-:Y:S01]  /*1030*/  LDGSTS.E.BYPASS.LTC128B.128 [R223+0x8000], desc[UR30][R14.64+0x80] ;  /* 0x080000800edf7fae */ /* 0x0003e2000b901d5e */
[----:B------:R-:W-:-:S03]  /*1040*/  SHF.R.U32.HI R120, RZ, 0x3, R7 ;  /* 0x00000003ff787819 */ /* 0x000fc60000011607 */
[----:B------:R-:W-:Y:S01]  /*1050*/  LDGSTS.E.BYPASS.LTC128B.128 [R223+0x6800], desc[UR30][R18.64] ;  /* 0x0680000012df7fae */ /* 0x000fe2000b901d5e */
[----:B------:R-:W-:-:S03]  /*1060*/  LOP3.LUT R120, R10, R120, RZ, 0x3c, !PT ;  /* 0x000000780a787212 */ /* 0x000fc600078e3cff */
[----:B------:R-:W-:Y:S02]  /*1070*/  LDGSTS.E.BYPASS.LTC128B.128 [R223+0x7800], desc[UR30][R18.64+0x40] ;  /* 0x0780004012df7fae */ /* 0x000fe4000b901d5e */
[----:B------:R-:W-:Y:S02]  /*1080*/  IMAD.IADD R221, R120, 0x1, R4 ;  /* 0x0000000178dd7824 */ /* 0x000fe400078e0204 */
[----:B------:R-:W-:Y:S03]  /*1090*/  LDGSTS.E.BYPASS.LTC128B.128 [R223+0x8800], desc[UR30][R18.64+0x80] ;  /* 0x0880008012df7fae */ /* 0x000fe6000b901d5e */
[----:B------:R-:W-:Y:S01]  /*10a0*/  LEA R221, R221, UR5, 0x1 ;  /* 0x00000005dddd7c11 */ /* 0x000fe2000f8e08ff */
[----:B------:R-:W0:Y:S01]  /*10b0*/  LDGDEPBAR ;  /* 0x00000000000079af */ /* 0x000e220000000000 */
[----:B-1----:R-:W-:-:S04]  /*10c0*/  IMAD.WIDE.U32 R14, R5, UR10, RZ ;  /* 0x0000000a050e7c25 */ /* 0x002fc8000f8e00ff */
[----:B------:R-:W-:Y:S01]  /*10d0*/  IMAD.IADD R6, R15, 0x1, R6 ;  /* 0x000000010f067824 */ /* 0x000fe200078e0206 */
[----:B------:R-:W-:-:S04]  /*10e0*/  LEA R5, P0, R14, R224, 0x6 ;  /* 0x000000e00e057211 */ /* 0x000fc800078030ff */
[----:B------:R-:W-:Y:S02]  /*10f0*/  LEA.HI.X R6, R14, R222, R6, 0x6, P0 ;  /* 0x000000de0e067211 */ /* 0x000fe400000f3406 */
[----:B------:R-:W-:Y:S01]  /*1100*/  LEA R14, P0, R5, UR12, 0x1 ;  /* 0x0000000c050e7c11 */ /* 0x000fe2000f8008ff */
[----:B------:R-:W-:-:S04]  /*1110*/  DEPBAR.LE SB0, 0x0 ;  /* 0x000080000000791a */ /* 0x000fc80000000000 */
[----:B------:R-:W-:Y:S01]  /*1120*/  LEA.HI.X R15, R5, UR13, R6, 0x1, P0 ;  /* 0x0000000d050f7c11 */ /* 0x000fe200080f0c06 */
[----:B------:R-:W-:Y:S01]  /*1130*/  BAR.SYNC.DEFER_BLOCKING 0x0 ;  /* 0x0000000000007b1d */ /* 0x000fe20000010000 */
[----:B------:R-:W-:-:S04]  /*1140*/  IADD3 R6, P0, R14, UR17, RZ ;  /* 0x000000110e067c10 */ /* 0x000fc8000ff1e0ff */
[----:B------:R-:W-:Y:S02]  /*1150*/  IADD3.X R7, R15, UR16, RZ, P0, !PT ;  /* 0x000000100f077c10 */ /* 0x000fe400087fe4ff */
[----:B------:R-:W-:Y:S01]  /*1160*/  LOP3.LUT P0, RZ, R12, 0x2, RZ, 0xc0, !PT ;  /* 0x000000020cff7812 */ /* 0x000fe2000780c0ff */
[----:B------:R-:W-:-:S05]  /*1170*/  IMAD.MOV.U32 R12, RZ, RZ, 0x20 ;  /* 0x00000020ff0c7424 */ /* 0x000fca00078e00ff */
[C---:B------:R-:W-:Y:S02]  /*1180*/  SEL R2, R12.reuse, 0xffffffe0, !P0 ;  /* 0xffffffe00c027807 */ /* 0x040fe40004000000 */
[----:B------:R-:W-:Y:S02]  /*1190*/  SEL R0, R12, 0xffffffe0, !P1 ;  /* 0xffffffe00c007807 */ /* 0x000fe40004800000 */
[--C-:B------:R-:W-:Y:S01]  /*11a0*/  IADD3 R170, P1, P0, R129, R127, R131.reuse ;  /* 0x0000007f81aa7210 */ /* 0x100fe2000783e083 */
[----:B------:R-:W-:Y:S01]  /*11b0*/  IMAD.IADD R218, R220, 0x1, R2 ;  /* 0x00000001dcda7824 */ /* 0x000fe200078e0202 */
[----:B------:R-:W-:Y:S01]  /*11c0*/  SHF.R.S32.HI R131, RZ, 0x1f, R131 ;  /* 0x0000001fff837819 */ /* 0x000fe20000011483 */
[----:B------:R-:W-:-:S03]  /*11d0*/  IMAD.IADD R219, R221, 0x1, R0 ;  /* 0x00000001dddb7824 */ /* 0x000fc600078e0200 */
[----:B------:R-:W-:Y:S01]  /*11e0*/  IADD3.X R169, R169, R126, R131, P1, P0 ;  /* 0x0000007ea9a97210 */ /* 0x000fe20000fe0483 */
[----:B------:R-:W-:Y:S01]  /*11f0*/  @!PT LDS RZ, [RZ] ;  /* 0x00000000fffff984 */ /* 0x000fe20000000800 */
[----:B------:R-:W-:Y:S01]  /*1200*/  @!PT LDS RZ, [RZ] ;  /* 0x00000000fffff984 */ /* 0x000fe20000000800 */
[----:B------:R-:W-:Y:S01]  /*1210*/  @!PT LDS RZ, [RZ] ;  /* 0x00000000fffff984 */ /* 0x000fe20000000800 */
[----:B------:R-:W-:Y:S01]  /*1220*/  LDGSTS.E.BYPASS.LTC128B.128 [R223+0x9000], desc[UR30][R14.64] ;  /* 0x090000000edf7fae */ /* 0x000fe2000b901d5e */
[----:B------:R-:W-:-:S03]  /*1230*/  ISETP.GE.AND P0, PT, R123, 0x41, PT ;  /* 0x000000417b00780c */ /* 0x000fc60003f06270 */
[----:B------:R-:W-:Y:S04]  /*1240*/  LDGSTS.E.BYPASS.LTC128B.128 [R223+0xa000], desc[UR30][R14.64+0x40] ;  /* 0x0a0000400edf7fae */ /* 0x000fe8000b901d5e */
[----:B------:R-:W-:Y:S04]  /*1250*/  LDGSTS.E.BYPASS.LTC128B.128 [R223+0xb000], desc[UR30][R14.64+0x80] ;  /* 0x0b0000800edf7fae */ /* 0x000fe8000b901d5e */
[----:B------:R-:W-:Y:S04]  /*1260*/  LDGSTS.E.BYPASS.LTC128B.128 [R223+0x9800], desc[UR30][R6.64] ;  /* 0x0980000006df7fae */ /* 0x000fe8000b901d5e */
[----:B------:R-:W-:Y:S04]  /*1270*/  LDGSTS.E.BYPASS.LTC128B.128 [R223+0xa800], desc[UR30][R6.64+0x40] ;  /* 0x0a80004006df7fae */ /* 0x000fe8000b901d5e */
[----:B------:R1:W-:Y:S04]  /*1280*/  LDGSTS.E.BYPASS.LTC128B.128 [R223+0xb800], desc[UR30][R6.64+0x80] ;  /* 0x0b80008006df7fae */ /* 0x0003e8000b901d5e */
[----:B------:R-:W-:Y:S04]  /*1290*/  LDSM.16.M88.4 R44, [R132+0x6000] ;  /* 0x00600000842c783b */ /* 0x000fe80000000200 */
[----:B------:R-:W2:Y:S04]  /*12a0*/  LDSM.16.M88.4 R20, [R221+0x1000] ;  /* 0x00100000dd14783b */ /* 0x000ea80000000200 */
[----:B------:R-:W3:Y:S04]  /*12b0*/  LDSM.16.M88.4 R172, [R132+0x6400] ;  /* 0x0064000084ac783b */ /* 0x000ee80000000200 */
[----:B------:R-:W4:Y:S04]  /*12c0*/  LDSM.16.M88.4 R8, [R132+0x6800] ;  /* 0x006800008408783b */ /* 0x000f280000000200 */
[----:B------:R-:W-:Y:S04]  /*12d0*/  LDSM.16.M88.4 R84, [R132+0x6c00] ;  /* 0x006c00008454783b */ /* 0x000fe80000000200 */
[----:B------:R-:W-:Y:S04]  /*12e0*/  LDSM.16.M88.4 R104, [R218] ;  /* 0x00000000da68783b */ /* 0x000fe80000000200 */
[----:B-1----:R-:W1:Y:S04]  /*12f0*/  LDSM.16.M88.4 R4, [R221] ;  /* 0x00000000dd04783b */ /* 0x002e680000000200 */
[----:B------:R-:W1:Y:S04]  /*1300*/  LDSM.16.M88.4 R80, [R219+0x1000] ;  /* 0x00100000db50783b */ /* 0x000e680000000200 */
[----:B------:R-:W1:Y:S04]  /*1310*/  LDSM.16.M88.4 R76, [R218+0x400] ;  /* 0x00040000da4c783b */ /* 0x000e680000000200 */
[----:B------:R-:W1:Y:S04]  /*1320*/  LDSM.16.M88.4 R72, [R218+0x800] ;  /* 0x00080000da48783b */ /* 0x000e680000000200 */
[----:B------:R-:W1:Y:S04]  /*1330*/  LDSM.16.M88.4 R64, [R219] ;  /* 0x00000000db40783b */ /* 0x000e680000000200 */
[----:B------:R-:W1:Y:S01]  /*1340*/  LDSM.16.M88.4 R68, [R218+0xc00] ;  /* 0x000c0000da44783b */ /* 0x000e620000000200 */
[C---:B--2---:R-:W-:Y:S03]  /*1350*/  HMMA.16816.F32.BF16 R56, R20.reuse, R44, RZ ;  /* 0x0000002c1438723c */ /* 0x044fe600000418ff */
[----:B------:R-:W-:Y:S03]  /*1360*/  LDSM.16.M88.4 R100, [R221+0x3000] ;  /* 0x00300000dd64783b */ /* 0x000fe60000000200 */
[C---:B------:R-:W-:Y:S01]  /*1370*/  HMMA.16816.F32.BF16 R60, R20.reuse, R46, RZ ;  /* 0x0000002e143c723c */ /* 0x040fe200000418ff */
[----:B------:R-:W2:Y:S04]  /*1380*/  LDSM.16.M88.4 R96, [R132+0x7000] ;  /* 0x007000008460783b */ /* 0x000ea80000000200 */
[----:B------:R-:W2:Y:S01]  /*1390*/  LDSM.16.M88.4 R92, [R132+0x7400] ;  /* 0x00740000845c783b */ /* 0x000ea20000000200 */
[C---:B---3--:R-:W-:Y:S03]  /*13a0*/  HMMA.16816.F32.BF16 R16, R20.reuse, R172, RZ ;  /* 0x000000ac1410723c */ /* 0x048fe600000418ff */
[----:B------:R-:W3:Y:S03]  /*13b0*/  LDSM.16.M88.4 R88, [R132+0x7800] ;  /* 0x007800008458783b */ /* 0x000ee60000000200 */
[C---:B----4-:R-:W-:Y:S01]  /*13c0*/  HMMA.16816.F32.BF16 R40, R20.reuse, R8, RZ ;  /* 0x000000081428723c */ /* 0x050fe200000418ff */
[----:B------:R-:W-:Y:S04]  /*13d0*/  LDSM.16.M88.4 R116, [R218+0x1c00] ;  /* 0x001c0000da74783b */ /* 0x000fe80000000200 */
[----:B------:R-:W-:Y:S01]  /*13e0*/  LDSM.16.M88.4 R108, [R221+0x5000] ;  /* 0x00500000dd6c783b */ /* 0x000fe20000000200 */
[C---:B------:R-:W-:Y:S03]  /*13f0*/  HMMA.16816.F32.BF16 R32, R20.reuse, R174, RZ ;  /* 0x000000ae1420723c */ /* 0x040fe600000418ff */
[----:B------:R-:W-:Y:S03]  /*1400*/  LDSM.16.M88.4 R112, [R219+0x2000] ;  /* 0x00200000db70783b */ /* 0x000fe60000000200 */
[----:B------:R-:W-:Y:S01]  /*1410*/  HMMA.16816.F32.BF16 R24, R20, R10, RZ ;  /* 0x0000000a1418723c */ /* 0x000fe200000418ff */
[----:B------:R-:W0:Y:S05]  /*1420*/  LDGDEPBAR ;  /* 0x00000000000079af */ /* 0x000e2a0000000000 */
[C---:B-1----:R-:W-:Y:S06]  /*1430*/  HMMA.16816.F32.BF16 R12, R4.reuse, R172, RZ ;  /* 0x000000ac040c723c */ /* 0x042fec00000418ff */
[C---:B------:R-:W-:Y:S06]  /*1440*/  HMMA.16816.F32.BF16 R52, R4.reuse, R8, RZ ;  /* 0x000000080434723c */ /* 0x040fec00000418ff */
[C---:B------:R-:W-:Y:S06]  /*1450*/  HMMA.16816.F32.BF16 R172, R4.reuse, R174, RZ ;  /* 0x000000ae04ac723c */ /* 0x040fec00000418ff */
[----:B------:R-:W-:Y:S06]  /*1460*/  HMMA.16816.F32.BF16 R8, R4, R10, RZ ;  /* 0x0000000a0408723c */ /* 0x000fec00000418ff */
[C---:B------:R-:W-:Y:S06]  /*1470*/  HMMA.16816.F32.BF16 R28, R20.reuse, R84, RZ ;  /* 0x00000054141c723c */ /* 0x040fec00000418ff */
[----:B------:R-:W-:Y:S06]  /*1480*/  HMMA.16816.F32.BF16 R20, R20, R86, RZ ;  /* 0x000000561414723c */ /* 0x000fec00000418ff */
[C---:B------:R-:W-:Y:S06]  /*1490*/  HMMA.16816.F32.BF16 R48, R4.reuse, R44, RZ ;  /* 0x0000002c0430723c */ /* 0x040fec00000418ff */
[C---:B------:R-:W-:Y:S06]  /*14a0*/  HMMA.16816.F32.BF16 R44, R4.reuse, R46, RZ ;  /* 0x0000002e042c723c */ /* 0x040fec00000418ff */
[C---:B------:R-:W-:Y:S06]  /*14b0*/  HMMA.16816.F32.BF16 R36, R4.reuse, R84, RZ ;  /* 0x000000540424723c */ /* 0x040fec00000418ff */
[----:B------:R-:W-:Y:S01]  /*14c0*/  HMMA.16816.F32.BF16 R4, R4, R86, RZ ;  /* 0x000000560404723c */ /* 0x000fe200000418ff */
[----:B------:R-:W1:Y:S05]  /*14d0*/  LDSM.16.M88.4 R84, [R132+0x7c00] ;  /* 0x007c00008454783b */ /* 0x000e6a0000000200 */
        /* <DEDUP_REMOVED lines=8> */
[C---:B------:R-:W-:Y:S01]  /*1560*/  HMMA.16816.F32.BF16 R172, R64.reuse, R78, R172 ;  /* 0x0000004e40ac723c */ /* 0x040fe200000418ac */
[----:B------:R-:W-:Y:S05]  /*1570*/  LDSM.16.M88.4 R76, [R219+0x3000] ;  /* 0x00300000db4c783b */ /* 0x000fea0000000200 */
[----:B------:R-:W-:Y:S01]  /*1580*/  HMMA.16816.F32.BF16 R8, R64, R74, R8 ;  /* 0x0000004a4008723c */ /* 0x000fe20000041808 */
[----:B------:R-:W4:Y:S05]  /*1590*/  LDSM.16.M88.4 R72, [R218+0x1000] ;  /* 0x00100000da48783b */ /* 0x000f2a0000000200 */
[C---:B------:R-:W-:Y:S06]  /*15a0*/  HMMA.16816.F32.BF16 R28, R80.reuse, R68, R28 ;  /* 0x00000044501c723c */ /* 0x040fec000004181c */
[----:B------:R-:W-:Y:S01]  /*15b0*/  HMMA.16816.F32.BF16 R20, R80, R70, R20 ;  /* 0x000000465014723c */ /* 0x000fe20000041814 */
[----:B------:R-:W4:Y:S05]  /*15c0*/  LDSM.16.M88.4 R80, [R221+0x2000] ;  /* 0x00200000dd50783b */ /* 0x000f2a0000000200 */
[C---:B------:R-:W-:Y:S06]  /*15d0*/  HMMA.16816.F32.BF16 R36, R64.reuse, R68, R36 ;  /* 0x000000444024723c */ /* 0x040fec0000041824 */
[----:B------:R-:W-:Y:S01]  /*15e0*/  HMMA.16816.F32.BF16 R4, R64, R70, R4 ;  /* 0x000000464004723c */ /* 0x000fe20000041804 */
[----:B------:R-:W4:Y:S05]  /*15f0*/  LDSM.16.M88.4 R68, [R218+0x1400] ;  /* 0x00140000da44783b */ /* 0x000f2a0000000200 */
[----:B--2---:R-:W-:Y:S06]  /*1600*/  HMMA.16816.F32.BF16 R56, R100, R96, R56 ;  /* 0x000000606438723c */ /* 0x004fec0000041838 */
[C---:B------:R-:W-:Y:S06]  /*1610*/  HMMA.16816.F32.BF16 R48, R64.reuse, R104, R48 ;  /* 0x000000684030723c */ /* 0x040fec0000041830 */
[----:B------:R-:W-:Y:S01]  /*1620*/  HMMA.16816.F32.BF16 R44, R64, R106, R44 ;  /* 0x0000006a402c723c */ /* 0x000fe2000004182c */
[----:B------:R-:W2:Y:S04]  /*1630*/  LDSM.16.M88.4 R64, [R218+0x1800] ;  /* 0x00180000da40783b */ /* 0x000ea80000000200 */
[----:B------:R-:W2:Y:S01]  /*1640*/  LDSM.16.M88.4 R104, [R132+0x8000] ;  /* 0x008000008468783b */ /* 0x000ea20000000200 */
[C---:B------:R-:W-:Y:S06]  /*1650*/  HMMA.16816.F32.BF16 R60, R100.reuse, R98, R60 ;  /* 0x00000062643c723c */ /* 0x040fec000004183c */
[C---:B------:R-:W-:Y:S06]  /*1660*/  HMMA.16816.F32.BF16 R16, R100.reuse, R92, R16 ;  /* 0x0000005c6410723c */ /* 0x040fec0000041810 */
[C---:B---3--:R-:W-:Y:S06]  /*1670*/  HMMA.16816.F32.BF16 R40, R100.reuse, R88, R40 ;  /* 0x000000586428723c */ /* 0x048fec0000041828 */
[C---:B-1----:R-:W-:Y:S06]  /*1680*/  HMMA.16816.F32.BF16 R28, R100.reuse, R84, R28 ;  /* 0x00000054641c723c */ /* 0x042fec000004181c */
[C---:B------:R-:W-:Y:S06]  /*1690*/  HMMA.16816.F32.BF16 R32, R100.reuse, R94, R32 ;  /* 0x0000005e6420723c */ /* 0x040fec0000041820 */
[C---:B------:R-:W-:Y:S06]  /*16a0*/  HMMA.16816.F32.BF16 R24, R100.reuse, R90, R24 ;  /* 0x0000005a6418723c */ /* 0x040fec0000041818 */
[----:B------:R-:W-:Y:S01]  /*16b0*/  HMMA.16816.F32.BF16 R20, R100, R86, R20 ;  /* 0x000000566414723c */ /* 0x000fe20000041814 */
[----:B------:R-:W1:Y:S05]  /*16c0*/  LDSM.16.M88.4 R100, [R132+0x8400] ;  /* 0x008400008464783b */ /* 0x000e6a0000000200 */
[C---:B----4-:R-:W-:Y:S06]  /*16d0*/  HMMA.16816.F32.BF16 R56, R76.reuse, R72, R56 ;  /* 0x000000484c38723c */ /* 0x050fec0000041838 */
[----:B------:R-:W-:Y:S06]  /*16e0*/  HMMA.16816.F32.BF16 R60, R76, R74, R60 ;  /* 0x0000004a4c3c723c */ /* 0x000fec000004183c */
[C---:B------:R-:W-:Y:S06]  /*16f0*/  HMMA.16816.F32.BF16 R48, R80.reuse, R96, R48 ;  /* 0x000000605030723c */ /* 0x040fec0000041830 */
[C---:B------:R-:W-:Y:S01]  /*1700*/  HMMA.16816.F32.BF16 R44, R80.reuse, R98, R44 ;  /* 0x00000062502c723c */ /* 0x040fe2000004182c */
[----:B------:R-:W-:Y:S05]  /*1710*/  LDSM.16.M88.4 R96, [R132+0x8800] ;  /* 0x008800008460783b */ /* 0x000fea0000000200 */
        /* <DEDUP_REMOVED lines=9> */
[----:B------:R-:W3:Y:S01]  /*17b0*/  LDSM.16.M88.4 R80, [R218+0x2000] ;  /* 0x00200000da50783b */ /* 0x000ee20000000200 */
        /* <DEDUP_REMOVED lines=9> */
[C---:B------:R-:W-:Y:S06]  /*1850*/  HMMA.16816.F32.BF16 R48, R112.reuse, R72, R48 ;  /* 0x000000487030723c */ /* 0x040fec0000041830 */
[----:B------:R-:W-:Y:S01]  /*1860*/  HMMA.16816.F32.BF16 R44, R112, R74, R44 ;  /* 0x0000004a702c723c */ /* 0x000fe2000004182c */
[----:B------:R-:W4:Y:S05]  /*1870*/  LDSM.16.M88.4 R72, [R218+0x2800] ;  /* 0x00280000da48783b */ /* 0x000f2a0000000200 */
[----:B-1----:R-:W-:Y:S06]  /*1880*/  HMMA.16816.F32.BF16 R16, R108, R100, R16 ;  /* 0x000000646c10723c */ /* 0x002fec0000041810 */
[----:B------:R-:W-:Y:S06]  /*1890*/  HMMA.16816.F32.BF16 R36, R112, R116, R36 ;  /* 0x000000747024723c */ /* 0x000fec0000041824 */
[----:B------:R-:W-:Y:S06]  /*18a0*/  HMMA.16816.F32.BF16 R32, R108, R102, R32 ;  /* 0x000000666c20723c */ /* 0x000fec0000041820 */
[----:B---3--:R-:W-:Y:S06]  /*18b0*/  HMMA.16816.F32.BF16 R56, R84, R80, R56 ;  /* 0x000000505438723c */ /* 0x008fec0000041838 */
[C---:B------:R-:W-:Y:S06]  /*18c0*/  HMMA.16816.F32.BF16 R12, R112.reuse, R68, R12 ;  /* 0x00000044700c723c */ /* 0x040fec000004180c */
[C---:B------:R-:W-:Y:S01]  /*18d0*/  HMMA.16816.F32.BF16 R172, R112.reuse, R70, R172 ;  /* 0x0000004670ac723c */ /* 0x040fe200000418ac */
[----:B------:R-:W1:Y:S05]  /*18e0*/  LDSM.16.M88.4 R68, [R218+0x2c00] ;  /* 0x002c0000da44783b */ /* 0x000e6a0000000200 */
[C---:B------:R-:W-:Y:S06]  /*18f0*/  HMMA.16816.F32.BF16 R52, R112.reuse, R64, R52 ;  /* 0x000000407034723c */ /* 0x040fec0000041834 */
[----:B------:R-:W-:Y:S01]  /*1900*/  HMMA.16816.F32.BF16 R8, R112, R66, R8 ;  /* 0x000000427008723c */ /* 0x000fe20000041808 */
[----:B------:R-:W3:Y:S01]  /*1910*/  LDSM.16.M88.4 R64, [R219+0x4000] ;  /* 0x00400000db40783b */ /* 0x000ee20000000200 */
[----:B------:R-:W-:Y:S01]  /*1920*/  FMNMX.FTZ R2, R56, R57, !PT ;  /* 0x0000003938027209 */ /* 0x000fe20007810000 */
[----:B------:R-:W-:-:S04]  /*1930*/  DEPBAR.LE SB0, 0x0 ;  /* 0x000080000000791a */ /* 0x000fc80000000000 */
[----:B------:R-:W-:Y:S06]  /*1940*/  HMMA.16816.F32.BF16 R4, R112, R118, R4 ;  /* 0x000000767004723c */ /* 0x000fec0000041804 */
[----:B------:R-:W-:Y:S06]  /*1950*/  HMMA.16816.F32.BF16 R40, R108, R96, R40 ;  /* 0x000000606c28723c */ /* 0x000fec0000041828 */
[C---:B------:R-:W-:Y:S06]  /*1960*/  HMMA.16816.F32.BF16 R60, R84.reuse, R82, R60 ;  /* 0x00000052543c723c */ /* 0x040fec000004183c */
[----:B--2---:R-:W-:Y:S06]  /*1970*/  HMMA.16816.F32.BF16 R16, R84, R76, R16 ;  /* 0x0000004c5410723c */ /* 0x004fec0000041810 */
[-C--:B------:R-:W-:Y:S06]  /*1980*/  HMMA.16816.F32.BF16 R28, R108, R92.reuse, R28 ;  /* 0x0000005c6c1c723c */ /* 0x080fec000004181c */
[----:B------:R-:W-:Y:S06]  /*1990*/  HMMA.16816.F32.BF16 R36, R88, R92, R36 ;  /* 0x0000005c5824723c */ /* 0x000fec0000041824 */
[----:B------:R-:W-:Y:S01]  /*19a0*/  HMMA.16816.F32.BF16 R32, R84, R78, R32 ;  /* 0x0000004e5420723c */ /* 0x000fe20000041820 */
[----:B------:R-:W-:-:S04]  /*19b0*/  FMNMX.FTZ R2, R60, R2, !PT ;  /* 0x000000023c027209 */ /* 0x000fc80007810000 */
[----:B------:R-:W-:Y:S01]  /*19c0*/  FMNMX.FTZ R2, R61, R2, !PT ;  /* 0x000000023d027209 */ /* 0x000fe20007810000 */
[----:B------:R-:W-:Y:S03]  /*19d0*/  HMMA.16816.F32.BF16 R48, R88, R104, R48 ;  /* 0x000000685830723c */ /* 0x000fe60000041830 */
[----:B------:R-:W-:-:S03]  /*19e0*/  FMNMX.FTZ R2, R16, R2, !PT ;  /* 0x0000000210027209 */ /* 0x000fc60007810000 */
[----:B------:R-:W-:Y:S01]  /*19f0*/  HMMA.16816.F32.BF16 R44, R88, R106, R44 ;  /* 0x0000006a582c723c */ /* 0x000fe2000004182c */
[----:B------:R-:W-:-:S05]  /*1a00*/  FMNMX.FTZ R2, R17, R2, !PT ;  /* 0x0000000211027209 */ /* 0x000fca0007810000 */
[C---:B------:R-:W-:Y:S06]  /*1a10*/  HMMA.16816.F32.BF16 R12, R88.reuse, R100, R12 ;  /* 0x00000064580c723c */ /* 0x040fec000004180c */
[C---:B------:R-:W-:Y:S06]  /*1a20*/  HMMA.16816.F32.BF16 R172, R88.reuse, R102, R172 ;  /* 0x0000006658ac723c */ /* 0x040fec00000418ac */
[C---:B------:R-:W-:Y:S06]  /*1a30*/  HMMA.16816.F32.BF16 R52, R88.reuse, R96, R52 ;  /* 0x000000605834723c */ /* 0x040fec0000041834 */
[C---:B------:R-:W-:Y:S06]  /*1a40*/  HMMA.16816.F32.BF16 R8, R88.reuse, R98, R8 ;  /* 0x000000625808723c */ /* 0x040fec0000041808 */
[----:B------:R-:W-:Y:S06]  /*1a50*/  HMMA.16816.F32.BF16 R4, R88, R94, R4 ;  /* 0x0000005e5804723c */ /* 0x000fec0000041804 */
[----:B----4-:R-:W-:Y:S06]  /*1a60*/  HMMA.16816.F32.BF16 R40, R84, R72, R40 ;  /* 0x000000485428723c */ /* 0x010fec0000041828 */
[C---:B------:R-:W-:Y:S06]  /*1a70*/  HMMA.16816.F32.BF16 R24, R108.reuse, R98, R24 ;  /* 0x000000626c18723c */ /* 0x040fec0000041818 */
[----:B------:R-:W-:Y:S06]  /*1a80*/  HMMA.16816.F32.BF16 R20, R108, R94, R20 ;  /* 0x0000005e6c14723c */ /* 0x000fec0000041814 */
[-C--:B-1----:R-:W-:Y:S06]  /*1a90*/  HMMA.16816.F32.BF16 R28, R84, R68.reuse, R28 ;  /* 0x00000044541c723c */ /* 0x082fec000004181c */
[C---:B---3--:R-:W-:Y:S06]  /*1aa0*/  HMMA.16816.F32.BF16 R36, R64.reuse, R68, R36 ;  /* 0x000000444024723c */ /* 0x048fec0000041824 */
[----:B------:R-:W-:Y:S01]  /*1ab0*/  HMMA.16816.F32.BF16 R48, R64, R80, R48 ;  /* 0x000000504030723c */ /* 0x000fe20000041830 */
[----:B------:R-:W-:Y:S01]  /*1ac0*/  FMNMX.FTZ R68, R32, R2, !PT ;  /* 0x0000000220447209 */ /* 0x000fe20007810000 */
[----:B------:R-:W-:-:S03]  /*1ad0*/  IMAD R2, R122, 0x20, R121 ;  /* 0x000000207a027824 */ /* 0x000fc600078e0279 */
        /* <DEDUP_REMOVED lines=8> */
[----:B------:R-:W-:Y:S06]  /*1b60*/  HMMA.16816.F32.BF16 R4, R64, R70, R4 ;  /* 0x000000464004723c */ /* 0x000fec0000041804 */
[----:B------:R-:W-:Y:S01]  /*1b70*/  HMMA.16816.F32.BF16 R24, R84, R74, R24 ;  /* 0x0000004a5418723c */ /* 0x000fe20000041818 */
[----:B------:R-:W-:-:S04]  /*1b80*/  FMNMX.FTZ R67, R58, R59, !PT ;  /* 0x0000003b3a437209 */ /* 0x000fc80007810000 */
[----:B------:R-:W-:Y:S01]  /*1b90*/  FMNMX.FTZ R67, R62, R67, !PT ;  /* 0x000000433e437209 */ /* 0x000fe20007810000 */
[----:B------:R-:W-:Y:S01]  /*1ba0*/  HMMA.16816.F32.BF16 R20, R84, R70, R20 ;  /* 0x000000465414723c */ /* 0x000fe20000041814 */
[----:B------:R-:W-:Y:S06]  /*1bb0*/  BAR.SYNC.DEFER_BLOCKING 0x0 ;  /* 0x0000000000007b1d */ /* 0x000fec0000010000 */
[----:B------:R-:W-:-:S02]  /*1bc0*/  NOP ;  /* 0x0000000000007918 */ /* 0x000fc40000000000 */
[----:B------:R-:W-:-:S15]  /*1bd0*/  @!P0 BRA `(.L_x_493) ;  /* 0x0000000000608947 */ /* 0x000fde0003800000 */
[----:B------:R-:W-:Y:S01]  /*1be0*/  VIADD R70, R3, 0xfffffffe ;  /* 0xfffffffe03467836 */ /* 0x000fe20000000000 */
[----:B------:R-:W-:Y:S02]  /*1bf0*/  USHF.L.U32 UR4, UR8, 0x5, URZ ;  /* 0x0000000508047899 */ /* 0x000fe4000800063f */
[----:B------:R-:W-:Y:S01]  /*1c00*/  USHF.L.U64.HI UR8, UR8, 0x5, UR9 ;  /* 0x0000000508087899 */ /* 0x000fe20008010209 */
[C---:B------:R-:W-:Y:S01]  /*1c10*/  IMAD R66, R70.reuse, UR14, RZ ;  /* 0x0000000e46427c24 */ /* 0x040fe2000f8e02ff */
[----:B------:R-:W-:Y:S01]  /*1c20*/  SHF.R.S32.HI R64, RZ, 0x1f, R70 ;  /* 0x0000001fff407819 */ /* 0x000fe20000011446 */
[----:B------:R-:W-:-:S04]  /*1c30*/  IMAD.WIDE.U32 R70, R70, UR15, R228 ;  /* 0x0000000f46467c25 */ /* 0x000fc8000f8e00e4 */
[----:B------:R-:W-:Y:S01]  /*1c40*/  IMAD R66, R64, UR15, R66 ;  /* 0x0000000f40427c24 */ /* 0x000fe2000f8e0242 */
[C---:B------:R-:W-:Y:S01]  /*1c50*/  LEA R72, P2, R70.reuse, UR6, 0x1 ;  /* 0x0000000646487c11 */ /* 0x040fe2000f8408ff */
[----:B------:R-:W-:Y:S02]  /*1c60*/  IMAD.U32 R65, RZ, RZ, UR4 ;  /* 0x00000004ff417e24 */ /* 0x000fe4000f8e00ff */
[----:B------:R-:W-:Y:S01]  /*1c70*/  IMAD.U32 R64, RZ, RZ, UR8 ;  /* 0x00000008ff407e24 */ /* 0x000fe2000f8e00ff */
[----:B------:R-:W-:Y:S02]  /*1c80*/  IADD3 R66, R71, R66, RZ ;  /* 0x0000004247427210 */ /* 0x000fe40007ffe0ff */
        /* <DEDUP_REMOVED lines=13> */
.L_x_493:
[----:B------:R-:W-:Y:S01]  /*1d60*/  FMNMX.FTZ R67, R63, R67, !PT ;  /* 0x000000433f437209 */ /* 0x000fe20007810000 */
[----:B------:R-:W-:Y:S01]  /*1d70*/  IMAD.WIDE.U32 R232, R171, -0x326172a9, RZ ;  /* 0xcd9e8d57abe87825 */ /* 0x000fe200078e00ff */
[----:B------:R-:W-:Y:S01]  /*1d80*/  FMNMX.FTZ R65, R24, R68, !PT ;  /* 0x0000004418417209 */ /* 0x000fe20007810000 */
[----:B------:R-:W-:Y:S01]  /*1d90*/  UIADD3 UR25, UR33, -0x4498517b, URZ ;  /* 0xbb67ae8521197890 */ /* 0x000fe2000fffe03f */
[----:B-1----:R-:W-:Y:S01]  /*1da0*/  FMNMX.FTZ R74, R18, R67, !PT ;  /* 0x00000043124a7209 */ /* 0x002fe20007810000 */
[----:B------:R-:W-:Y:S01]  /*1db0*/  IMAD.WIDE.U32 R206, R170, -0x2daee0ad, RZ ;  /* 0xd2511f53aace7825 */ /* 0x000fe200078e00ff */
[----:B------:R-:W-:Y:S01]  /*1dc0*/  FMNMX.FTZ R65, R25, R65, !PT ;  /* 0x0000004119417209 */ /* 0x000fe20007810000 */
[----:B------:R-:W-:Y:S01]  /*1dd0*/  UIADD3 UR26, UR32, -0x61c88647, URZ ;  /* 0x9e3779b9201a7890 */ /* 0x000fe2000fffe03f */
[----:B------:R-:W-:Y:S01]  /*1de0*/  FMNMX.FTZ R74, R19, R74, !PT ;  /* 0x0000004a134a7209 */ /* 0x000fe20007810000 */
[----:B------:R-:W-:Y:S01]  /*1df0*/  UIADD3 UR24, UR32, 0x3c6ef372, URZ ;  /* 0x3c6ef37220187890 */ /* 0x000fe2000fffe03f */
[----:B------:R-:W-:Y:S01]  /*1e00*/  FMNMX.FTZ R65, R28, R65, !PT ;  /* 0x000000411c417209 */ /* 0x000fe20007810000 */
[----:B------:R-:W-:Y:S01]  /*1e10*/  UIADD3 UR23, UR33, 0x76cf5d0a, URZ ;  /* 0x76cf5d0a21177890 */ /* 0x000fe2000fffe03f */
[----:B------:R-:W-:Y:S01]  /*1e20*/  FMNMX.FTZ R74, R34, R74, !PT ;  /* 0x0000004a224a7209 */ /* 0x000fe20007810000 */
[----:B------:R-:W-:Y:S01]  /*1e30*/  UIADD3 UR21, UR33, 0x32370b8f, URZ ;  /* 0x32370b8f21157890 */ /* 0x000fe2000fffe03f */
[----:B------:R-:W-:Y:S01]  /*1e40*/  FMNMX.FTZ R65, R29, R65, !PT ;  /* 0x000000411d417209 */ /* 0x000fe20007810000 */
[----:B------:R-:W-:Y:S01]  /*1e50*/  IMAD.WIDE.U32 R210, R176, -0x326172a9, RZ ;  /* 0xcd9e8d57b0d27825 */ /* 0x000fe200078e00ff */
[----:B------:R-:W-:Y:S01]  /*1e60*/  FMNMX.FTZ R72, R48, R49, !PT ;  /* 0x0000003130487209 */ /* 0x000fe20007810000 */
[----:B------:R-:W-:Y:S01]  /*1e70*/  UIADD3 UR22, UR32, -0x255992d5, URZ ;  /* 0xdaa66d2b20167890 */ /* 0x000fe2000fffe03f */
[----:B------:R-:W-:Y:S01]  /*1e80*/  FMNMX.FTZ R74, R35, R74, !PT ;  /* 0x0000004a234a7209 */ /* 0x000fe20007810000 */
[----:B------:R-:W-:Y:S01]  /*1e90*/  UIADD3 UR20, UR32, 0x78dde6e4, URZ ;  /* 0x78dde6e420147890 */ /* 0x000fe2000fffe03f */
[----:B------:R-:W-:Y:S01]  /*1ea0*/  FMNMX.FTZ R65, R20, R65, !PT ;  /* 0x0000004114417209 */ /* 0x000fe20007810000 */
[----:B------:R-:W-:Y:S01]  /*1eb0*/  UIADD3 UR19, UR33, -0x126145ec, URZ ;  /* 0xed9eba1421137890 */ /* 0x000fe2000fffe03f */
[----:B------:R-:W-:Y:S01]  /*1ec0*/  FMNMX.FTZ R72, R44, R72, !PT ;  /* 0x000000482c487209 */ /* 0x000fe20007810000 */
[----:B------:R-:W-:Y:S01]  /*1ed0*/  UIADD3 UR18, UR33, -0x56f99767, URZ ;  /* 0xa906689921127890 */ /* 0x000fe2000fffe03f */
[----:B------:R-:W-:Y:S01]  /*1ee0*/  FMNMX.FTZ R74, R42, R74, !PT ;  /* 0x0000004a2a4a7209 */ /* 0x000fe20007810000 */
[----:B------:R-:W-:Y:S01]  /*1ef0*/  ULDC UR4, c[0x0][0x2ec] ;  /* 0x0000bb0000047ab9 */ /* 0x000fe20000000800 */
[----:B------:R-:W-:Y:S01]  /*1f00*/  FMNMX.FTZ R65, R21, R65, !PT ;  /* 0x0000004115417209 */ /* 0x000fe20007810000 */
[----:B------:R-:W-:Y:S01]  /*1f10*/  UIADD3 UR27, UR32, -0x4ab325aa, URZ ;  /* 0xb54cda56201b7890 */ /* 0x000fe2000fffe03f */
[----:B------:R-:W-:Y:S01]  /*1f20*/  FMNMX.FTZ R72, R45, R72, !PT ;  /* 0x000000482d487209 */ /* 0x000fe20007810000 */
[----:B------:R-:W-:Y:S01]  /*1f30*/  IMAD.IADD R2, R120, 0x1, R2 ;  /* 0x0000000178027824 */ /* 0x000fe200078e0202 */
[----:B------:R-:W-:Y:S01]  /*1f40*/  FMNMX.FTZ R74, R43, R74, !PT ;  /* 0x0000004a2b4a7209 */ /* 0x000fe20007810000 */
[----:B------:R-:W1:Y:S01]  /*1f50*/  SHFL.BFLY PT, R68, R65, 0x2, 0x1f ;  /* 0x0c401f0041447f89 */ /* 0x000e6200000e0000 */
[----:B------:R-:W-:Y:S01]  /*1f60*/  FMNMX.FTZ R72, R12, R72, !PT ;  /* 0x000000480c487209 */ /* 0x000fe20007810000 */
[----:B------:R-:W-:Y:S01]  /*1f70*/  ULDC.U8 UR28, c[0x0][0x388] ;  /* 0x0000e200001c7ab9 */ /* 0x000fe20000000000 */
[----:B------:R-:W-:Y:S01]  /*1f80*/  FMNMX.FTZ R74, R26, R74, !PT ;  /* 0x0000004a1a4a7209 */ /* 0x000fe20007810000 */
[----:B------:R-:W-:Y:S01]  /*1f90*/  IMAD.U32 R200, RZ, RZ, UR28 ;  /* 0x0000001cffc87e24 */ /* 0x000fe2000f8e00ff */
[----:B------:R-:W-:Y:S01]  /*1fa0*/  LOP3.LUT R169, R169, UR32, RZ, 0x3c, !PT ;  /* 0x00000020a9a97c12 */ /* 0x000fe2000f8e3cff */
[----:B------:R-:W-:Y:S01]  /*1fb0*/  UIADD3 UR29, UR33, 0x646e171e, URZ ;  /* 0x646e171e211d7890 */ /* 0x000fe2000fffe03f */
[----:B------:R-:W-:-:S02]  /*1fc0*/  FMNMX.FTZ R72, R13, R72, !PT ;  /* 0x000000480d487209 */ /* 0x000fc40007810000 */
[----:B------:R-:W-:Y:S02]  /*1fd0*/  FMNMX.FTZ R74, R27, R74, !PT ;  /* 0x0000004a1b4a7209 */ /* 0x000fe40007810000 */
[----:B------:R-:W-:Y:S02]  /*1fe0*/  LOP3.LUT R230, R233, R169, RZ, 0x3c, !PT ;  /* 0x000000a9e9e67212 */ /* 0x000fe400078e3cff */
[----:B------:R-:W-:Y:S02]  /*1ff0*/  FMNMX.FTZ R72, R172, R72, !PT ;  /* 0x00000048ac487209 */ /* 0x000fe40007810000 */
[----:B------:R-:W-:Y:S01]  /*2000*/  FMNMX.FTZ R74, R30, R74, !PT ;  /* 0x0000004a1e4a7209 */ /* 0x000fe20007810000 */
[----:B------:R-:W-:Y:S01]  /*2010*/  IMAD.WIDE.U32 R230, R230, -0x2daee0ad, RZ ;  /* 0xd2511f53e6e67825 */ /* 0x000fe200078e00ff */
[----:B------:R-:W-:Y:S02]  /*2020*/  LEA R201, R3, 0xfffffffe, 0x1 ;  /* 0xfffffffe03c97811 */ /* 0x000fe400078e08ff */
[----:B------:R-:W-:-:S02]  /*2030*/  FMNMX.FTZ R72, R173, R72, !PT ;  /* 0x00000048ad487209 */ /* 0x000fc40007810000 */
[----:B------:R-:W-:Y:S02]  /*2040*/  FMNMX.FTZ R74, R31, R74, !PT ;  /* 0x0000004a1f4a7209 */ /* 0x000fe40007810000 */
[----:B------:R-:W-:Y:S02]  /*2050*/  FMNMX.FTZ R71, R50, R51, !PT ;  /* 0x0000003332477209 */ /* 0x000fe40007810000 */
[----:B------:R-:W-:Y:S01]  /*2060*/  LOP3.LUT R78, R207, UR33, R201, 0x96, !PT ;  /* 0x00000021cf4e7c12 */ /* 0x000fe2000f8e96c9 */
[----:B------:R-:W-:Y:S01]  /*2070*/  VIADD R201, R201, 0x1 ;  /* 0x00000001c9c97836 */ /* 0x000fe20000000000 */
[----:B------:R-:W-:Y:S02]  /*2080*/  FMNMX.FTZ R72, R52, R72, !PT ;  /* 0x0000004834487209 */ /* 0x000fe40007810000 */
[----:B------:R-:W-:Y:S01]  /*2090*/  LOP3.LUT R212, R231, UR25, R206, 0x96, !PT ;  /* 0x00000019e7d47c12 */ /* 0x000fe2000f8e96ce */
[----:B------:R-:W-:Y:S01]  /*20a0*/  IMAD.WIDE.U32 R78, R78, -0x326172a9, RZ ;  /* 0xcd9e8d574e4e7825 */ /* 0x000fe200078e00ff */
[----:B------:R-:W-:-:S02]  /*20b0*/  FMNMX.FTZ R74, R22, R74, !PT ;  /* 0x0000004a164a7209 */ /* 0x000fc40007810000 */
[----:B------:R-:W-:Y:S01]  /*20c0*/  FMNMX.FTZ R71, R46, R71, !PT ;  /* 0x000000472e477209 */ /* 0x000fe20007810000 */
[----:B------:R-:W-:Y:S01]  /*20d0*/  IMAD.WIDE.U32 R212, R212, -0x326172a9, RZ ;  /* 0xcd9e8d57d4d47825 */ /* 0x000fe200078e00ff */
[----:B------:R-:W-:Y:S02]  /*20e0*/  FMNMX.FTZ R72, R53, R72, !PT ;  /* 0x0000004835487209 */ /* 0x000fe40007810000 */
[----:B------:R-:W-:Y:S02]  /*20f0*/  FMNMX.FTZ R74, R23, R74, !PT ;  /* 0x0000004a174a7209 */ /* 0x000fe40007810000 */
[----:B------:R-:W-:Y:S02]  /*2100*/  FMNMX.FTZ R71, R47, R71, !PT ;  /* 0x000000472f477209 */ /* 0x000fe40007810000 */
[----:B-1----:R-:W-:Y:S01]  /*2110*/  FMNMX.FTZ R68, R65, R68, !PT ;  /* 0x0000004441447209 */ /* 0x002fe20007810000 */
[----:B------:R-:W1:Y:S01]  /*2120*/  SHFL.BFLY PT, R73, R74, 0x2, 0x1f ;  /* 0x0c401f004a497f89 */ /* 0x000e6200000e0000 */
[----:B------:R-:W-:-:S02]  /*2130*/  FMNMX.FTZ R72, R8, R72, !PT ;  /* 0x0000004808487209 */ /* 0x000fc40007810000 */
[----:B------:R-:W-:Y:S01]  /*2140*/  FMNMX.FTZ R71, R14, R71, !PT ;  /* 0x000000470e477209 */ /* 0x000fe20007810000 */
[----:B------:R-:W2:Y:S01]  /*2150*/  SHFL.BFLY PT, R166, R68, 0x1, 0x1f ;  /* 0x0c201f0044a67f89 */ /* 0x000ea200000e0000 */
[----:B------:R-:W-:Y:S02]  /*2160*/  LOP3.LUT R64, R79, UR26, R232, 0x96, !PT ;  /* 0x0000001a4f407c12 */ /* 0x000fe4000f8e96e8 */
[----:B------:R-:W-:Y:S02]  /*2170*/  LOP3.LUT R76, R213, UR24, R78, 0x96, !PT ;  /* 0x00000018d54c7c12 */ /* 0x000fe4000f8e964e */
[----:B------:R-:W-:Y:S01]  /*2180*/  FMNMX.FTZ R72, R9, R72, !PT ;  /* 0x0000004809487209 */ /* 0x000fe20007810000 */
[----:B------:R-:W-:Y:S01]  /*2190*/  IMAD.WIDE.U32 R66, R64, -0x2daee0ad, RZ ;  /* 0xd2511f5340427825 */ /* 0x000fe200078e00ff */
[----:B------:R-:W-:Y:S02]  /*21a0*/  FMNMX.FTZ R71, R15, R71, !PT ;  /* 0x000000470f477209 */ /* 0x000fe40007810000 */
[----:B------:R-:W-:Y:S01]  /*21b0*/  FMNMX.FTZ R72, R36, R72, !PT ;  /* 0x0000004824487209 */ /* 0x000fe20007810000 */
[----:B------:R-:W-:Y:S01]  /*21c0*/  IMAD.WIDE.U32 R76, R76, -0x2daee0ad, RZ ;  /* 0xd2511f534c4c7825 */ /* 0x000fe200078e00ff */
[----:B------:R-:W-:-:S02]  /*21d0*/  FMNMX.FTZ R71, R174, R71, !PT ;  /* 0x00000047ae477209 */ /* 0x000fc40007810000 */
[----:B------:R-:W-:Y:S02]  /*21e0*/  LOP3.LUT R64, R67, UR23, R230, 0x96, !PT ;  /* 0x0000001743407c12 */ /* 0x000fe4000f8e96e6 */
[----:B------:R-:W-:Y:S02]  /*21f0*/  FMNMX.FTZ R72, R37, R72, !PT ;  /* 0x0000004825487209 */ /* 0x000fe40007810000 */
[----:B------:R-:W-:Y:S01]  /*2200*/  LOP3.LUT R66, R77, UR21, R66, 0x96, !PT ;  /* 0x000000154d427c12 */ /* 0x000fe2000f8e9642 */
[----:B------:R-:W-:Y:S01]  /*2210*/  IMAD.WIDE.U32 R64, R64, -0x326172a9, RZ ;  /* 0xcd9e8d5740407825 */ /* 0x000fe200078e00ff */
[----:B------:R-:W-:Y:S02]  /*2220*/  FMNMX.FTZ R71, R175, R71, !PT ;  /* 0x00000047af477209 */ /* 0x000fe40007810000 */
[----:B------:R-:W-:Y:S01]  /*2230*/  FMNMX.FTZ R72, R4, R72, !PT ;  /* 0x0000004804487209 */ /* 0x000fe20007810000 */
[----:B------:R-:W-:Y:S01]  /*2240*/  IMAD.WIDE.U32 R66, R66, -0x326172a9, RZ ;  /* 0xcd9e8d5742427825 */ /* 0x000fe200078e00ff */
[----:B------:R-:W-:-:S02]  /*2250*/  FMNMX.FTZ R71, R54, R71, !PT ;  /* 0x0000004736477209 */ /* 0x000fc40007810000 */
[----:B------:R-:W-:Y:S02]  /*2260*/  FMNMX.FTZ R72, R5, R72, !PT ;  /* 0x0000004805487209 */ /* 0x000fe40007810000 */
[----:B------:R-:W-:Y:S02]  /*2270*/  LOP3.LUT R208, R211, R169, RZ, 0x3c, !PT ;  /* 0x000000a9d3d07212 */ /* 0x000fe400078e3cff */
[----:B------:R-:W-:Y:S01]  /*2280*/  FMNMX.FTZ R71, R55, R71, !PT ;  /* 0x0000004737477209 */ /* 0x000fe20007810000 */
[----:B------:R-:W3:Y:S01]  /*2290*/  SHFL.BFLY PT, R168, R72, 0x2, 0x1f ;  /* 0x0c401f0048a87f89 */ /* 0x000ee200000e0000 */
[----:B------:R-:W-:Y:S01]  /*22a0*/  LOP3.LUT R65, R65, UR22, R212, 0x96, !PT ;  /* 0x0000001641417c12 */ /* 0x000fe2000f8e96d4 */
[----:B------:R-:W-:Y:S01]  /*22b0*/  IMAD.WIDE.U32 R208, R208, -0x2daee0ad, RZ ;  /* 0xd2511f53d0d07825 */ /* 0x000fe200078e00ff */
[----:B------:R-:W-:Y:S02]  /*22c0*/  LOP3.LUT R64, R67, UR20, R64, 0x96, !PT ;  /* 0x0000001443407c12 */ /* 0x000fe4000f8e9640 */
[----:B------:R-:W-:-:S02]  /*22d0*/  FMNMX.FTZ R71, R10, R71, !PT ;  /* 0x000000470a477209 */ /* 0x000fc40007810000 */
[----:B-1----:R-:W-:Y:S01]  /*22e0*/  FMNMX.FTZ R67, R74, R73, !PT ;  /* 0x000000494a437209 */ /* 0x002fe20007810000 */
[----:B------:R-:W-:Y:S01]  /*22f0*/  IMAD.WIDE.U32 R74, R65, -0x2daee0ad, RZ ;  /* 0xd2511f53414a7825 */ /* 0x000fe200078e00ff */
[----:B--2---:R-:W-:Y:S02]  /*2300*/  FMNMX.FTZ R166, R68, R166, !PT ;  /* 0x000000a644a67209 */ /* 0x004fe40007810000 */
[----:B------:R-:W-:Y:S01]  /*2310*/  FMNMX.FTZ R71, R11, R71, !PT ;  /* 0x000000470b477209 */ /* 0x000fe20007810000 */
[----:B------:R-:W-:Y:S01]  /*2320*/  IMAD.WIDE.U32 R64, R64, -0x2daee0ad, RZ ;  /* 0xd2511f5340407825 */ /* 0x000fe200078e00ff */
[----:B------:R-:W-:-:S03]  /*2330*/  LOP3.LUT R214, R209, UR25, R206, 0x96, !PT ;  /* 0x00000019d1d67c12 */ /* 0x000fc6000f8e96ce */
[----:B------:R-:W-:Y:S01]  /*2340*/  FMUL.FTZ R206, R166, UR4 ;  /* 0x00000004a6ce7c20 */ /* 0x000fe20008410000 */
[----:B------:R-:W-:Y:S01]  /*2350*/  LOP3.LUT R69, R79, UR26, R210, 0x96, !PT ;  /* 0x0000001a4f457c12 */ /* 0x000fe2000f8e96d2 */
[----:B------:R-:W1:Y:S01]  /*2360*/  SHFL.BFLY PT, R165, R67, 0x1, 0x1f ;  /* 0x0c201f0043a57f89 */ /* 0x000e6200000e0000 */
[----:B------:R-:W-:Y:S01]  /*2370*/  FMNMX.FTZ R71, R38, R71, !PT ;  /* 0x0000004726477209 */ /* 0x000fe20007810000 */
[----:B------:R-:W-:Y:S01]  /*2380*/  IMAD.WIDE.U32 R214, R214, -0x326172a9, RZ ;  /* 0xcd9e8d57d6d67825 */ /* 0x000fe200078e00ff */
[----:B------:R-:W-:Y:S02]  /*2390*/  FSETP.NEU.FTZ.AND P1, PT, R166, -INF , PT ;  /* 0xff800000a600780b */ /* 0x000fe40003f3d000 */
[----:B------:R-:W-:Y:S01]  /*23a0*/  LOP3.LUT R68, R75, UR19, R76, 0x96, !PT ;  /* 0x000000134b447c12 */ /* 0x000fe2000f8e964c */
[----:B------:R-:W-:Y:S01]  /*23b0*/  IMAD.WIDE.U32 R202, R69, -0x2daee0ad, RZ ;  /* 0xd2511f5345ca7825 */ /* 0x000fe200078e00ff */
[----:B------:R-:W-:Y:S02]  /*23c0*/  LOP3.LUT R73, R65, UR18, R74, 0x96, !PT ;  /* 0x0000001241497c12 */ /* 0x000fe4000f8e964a */
[----:B------:R-:W-:Y:S01]  /*23d0*/  FMNMX.FTZ R71, R39, R71, !PT ;  /* 0x0000004727477209 */ /* 0x000fe20007810000 */
[----:B------:R-:W-:Y:S01]  /*23e0*/  IMAD.WIDE.U32 R68, R68, -0x326172a9, RZ ;  /* 0xcd9e8d5744447825 */ /* 0x000fe200078e00ff */
[----:B------:R-:W-:-:S02]  /*23f0*/  FSEL R206, R206, RZ, P1 ;  /* 0x000000ffcece7208 */ /* 0x000fc40000800000 */
[----:B------:R-:W-:Y:S01]  /*2400*/  FMNMX.FTZ R65, R6, R71, !PT ;  /* 0x0000004706417209 */ /* 0x000fe20007810000 */
[----:B------:R-:W-:Y:S01]  /*2410*/  IMAD.WIDE.U32 R74, R73, -0x326172a9, RZ ;  /* 0xcd9e8d57494a7825 */ /* 0x000fe200078e00ff */
[----:B---3--:R-:W-:-:S03]  /*2420*/  FMNMX.FTZ R168, R72, R168, !PT ;  /* 0x000000a848a87209 */ /* 0x008fc60007810000 */
[--C-:B------:R-:W-:Y:S01]  /*2430*/  FFMA.FTZ R184, R57, UR4, -R206.reuse ;  /* 0x0000000439b87c23 */ /* 0x100fe200080108ce */
[----:B------:R-:W-:Y:S01]  /*2440*/  FMNMX.FTZ R65, R7, R65, !PT ;  /* 0x0000004107417209 */ /* 0x000fe20007810000 */
[----:B------:R-:W-:Y:S01]  /*2450*/  FFMA.FTZ R178, R60, UR4, -R206 ;  /* 0x000000043cb27c23 */ /* 0x000fe200080108ce */
[----:B------:R-:W-:Y:S01]  /*2460*/  LOP3.LUT R57, R75, UR27, R68, 0x96, !PT ;  /* 0x0000001b4b397c12 */ /* 0x000fe2000f8e9644 */
[----:B------:R-:W-:Y:S01]  /*2470*/  FFMA.FTZ R185, R56, UR4, -R206 ;  /* 0x0000000438b97c23 */ /* 0x000fe200080108ce */
[C---:B------:R-:W-:Y:S01]  /*2480*/  LOP3.LUT R68, R74.reuse, 0xffff, RZ, 0xc0, !PT ;  /* 0x0000ffff4a447812 */ /* 0x040fe200078ec0ff */
[----:B------:R-:W2:Y:S01]  /*2490*/  SHFL.BFLY PT, R167, R65, 0x2, 0x1f ;  /* 0x0c401f0041a77f89 */ /* 0x000ea200000e0000 */
[----:B------:R-:W-:Y:S01]  /*24a0*/  LOP3.LUT R134, R74, 0xff, RZ, 0xc0, !PT ;  /* 0x000000ff4a867812 */ /* 0x000fe200078ec0ff */
[----:B------:R-:W-:Y:S01]  /*24b0*/  MUFU.EX2 R184, R184 ;  /* 0x000000b800b87308 */ /* 0x000fe20000000800 */
[----:B------:R-:W-:Y:S01]  /*24c0*/  SHF.R.U32.HI R60, RZ, 0x8, R68 ;  /* 0x00000008ff3c7819 */ /* 0x000fe20000011644 */
[--C-:B------:R-:W-:Y:S01]  /*24d0*/  FFMA.FTZ R164, R61, UR4, -R206.reuse ;  /* 0x000000043da47c23 */ /* 0x100fe200080108ce */
[----:B-1----:R-:W-:Y:S01]  /*24e0*/  FMNMX.FTZ R165, R67, R165, !PT ;  /* 0x000000a543a57209 */ /* 0x002fe20007810000 */
[----:B------:R-:W-:Y:S01]  /*24f0*/  FFMA.FTZ R183, R16, UR4, -R206 ;  /* 0x0000000410b77c23 */ /* 0x000fe200080108ce */
[----:B------:R-:W-:Y:S01]  /*2500*/  PRMT R134, R134, 0x5410, R60 ;  /* 0x0000541086867816 */ /* 0x000fe2000000003c */
[--C-:B------:R-:W-:Y:S01]  /*2510*/  FFMA.FTZ R182, R32, UR4, -R206.reuse ;  /* 0x0000000420b67c23 */ /* 0x100fe200080108ce */
[----:B------:R-:W1:Y:S01]  /*2520*/  SHFL.BFLY PT, R60, R168, 0x1, 0x1f ;  /* 0x0c201f00a83c7f89 */ /* 0x000e6200000e0000 */
[C---:B------:R-:W-:Y:S01]  /*2530*/  FMUL.FTZ R205, R165.reuse, UR4 ;  /* 0x00000004a5cd7c20 */ /* 0x040fe20008410000 */
[----:B------:R-:W-:Y:S01]  /*2540*/  FSETP.NEU.FTZ.AND P1, PT, R165, -INF , PT ;  /* 0xff800000a500780b */ /* 0x000fe20003f3d000 */
[----:B------:R-:W3:Y:S01]  /*2550*/  MUFU.EX2 R185, R185 ;  /* 0x000000b900b97308 */ /* 0x000ee20000000800 */
[----:B------:R-:W-:Y:S01]  /*2560*/  SHF.R.U32.HI R133, RZ, 0x10, R57 ;  /* 0x00000010ff857819 */ /* 0x000fe20000011639 */
[--C-:B------:R-:W-:Y:S01]  /*2570*/  FFMA.FTZ R188, R33, UR4, -R206.reuse ;  /* 0x0000000421bc7c23 */ /* 0x100fe200080108ce */
[----:B------:R-:W-:Y:S01]  /*2580*/  FSEL R205, R205, RZ, P1 ;  /* 0x000000ffcdcd7208 */ /* 0x000fe20000800000 */
[----:B------:R-:W-:Y:S01]  /*2590*/  FFMA.FTZ R24, R24, UR4, -R206 ;  /* 0x0000000418187c23 */ /* 0x000fe200080108ce */
[----:B------:R-:W-:-:S02]  /*25a0*/  LOP3.LUT R132, R57, 0xff, RZ, 0xc0, !PT ;  /* 0x000000ff39847812 */ /* 0x000fc400078ec0ff */
[----:B------:R-:W-:Y:S01]  /*25b0*/  SHF.R.U32.HI R61, RZ, 0x18, R57 ;  /* 0x00000018ff3d7819 */ /* 0x000fe20000011639 */
[--C-:B------:R-:W-:Y:S01]  /*25c0*/  FFMA.FTZ R177, R62, UR4, -R205.reuse ;  /* 0x000000043eb17c23 */ /* 0x100fe200080108cd */
[----:B------:R-:W-:Y:S01]  /*25d0*/  LOP3.LUT R62, R57, 0xffff, RZ, 0xc0, !PT ;  /* 0x0000ffff393e7812 */ /* 0x000fe200078ec0ff */
[--C-:B------:R-:W-:Y:S01]  /*25e0*/  FFMA.FTZ R63, R63, UR4, -R205.reuse ;  /* 0x000000043f3f7c23 */ /* 0x100fe200080108cd */
[----:B------:R-:W-:Y:S01]  /*25f0*/  LOP3.LUT R70, R215, UR24, R78, 0x96, !PT ;  /* 0x00000018d7467c12 */ /* 0x000fe2000f8e964e */
[--C-:B------:R-:W-:Y:S01]  /*2600*/  FFMA.FTZ R187, R58, UR4, -R205.reuse ;  /* 0x000000043abb7c23 */ /* 0x100fe200080108cd */
[----:B--2---:R-:W-:Y:S01]  /*2610*/  FMNMX.FTZ R167, R65, R167, !PT ;  /* 0x000000a741a77209 */ /* 0x004fe20007810000 */
[----:B------:R-:W-:Y:S01]  /*2620*/  FFMA.FTZ R186, R59, UR4, -R205 ;  /* 0x000000043bba7c23 */ /* 0x000fe200080108cd */
[----:B------:R-:W-:Y:S01]  /*2630*/  SHF.R.U32.HI R62, RZ, 0x8, R62 ;  /* 0x00000008ff3e7819 */ /* 0x000fe2000001163e */
[----:B------:R-:W-:Y:S01]  /*2640*/  IMAD.WIDE.U32 R70, R70, -0x2daee0ad, RZ ;  /* 0xd2511f5346467825 */ /* 0x000fe200078e00ff */
[----:B------:R-:W-:Y:S01]  /*2650*/  LEA R217, R2, UR5, 0x1 ;  /* 0x0000000502d97c11 */ /* 0x000fe2000f8e08ff */
[----:B------:R-:W2:Y:S01]  /*2660*/  SHFL.BFLY PT, R57, R167, 0x1, 0x1f ;  /* 0x0c201f00a7397f89 */ /* 0x000ea200000e0000 */
[----:B------:R-:W-:Y:S01]  /*2670*/  MUFU.EX2 R177, R177 ;  /* 0x000000b100b17308 */ /* 0x000fe20000000800 */
[----:B------:R-:W-:Y:S01]  /*2680*/  PRMT R132, R132, 0x5410, R62 ;  /* 0x0000541084847816 */ /* 0x000fe2000000003e */
[----:B------:R-:W-:Y:S01]  /*2690*/  UIADD3 UR5, UR32, 0x1715609d, URZ ;  /* 0x1715609d20057890 */ /* 0x000fe2000fffe03f */
[----:B-1----:R-:W-:Y:S01]  /*26a0*/  FMNMX.FTZ R168, R168, R60, !PT ;  /* 0x0000003ca8a87209 */ /* 0x002fe20007810000 */
[----:B------:R-:W-:Y:S01]  /*26b0*/  IMAD.IADD R216, R0, 0x1, R217 ;  /* 0x0000000100d87824 */ /* 0x000fe200078e02d9 */
[----:B------:R-:W-:Y:S01]  /*26c0*/  LEA R200, R200, UR28, 0x10 ;  /* 0x0000001cc8c87c11 */ /* 0x000fe2000f8e80ff */
[----:B------:R-:W1:Y:S01]  /*26d0*/  LDSM.16.MT88.4 R148, [R217+0x9000] ;  /* 0x00900000d994783b */ /* 0x000e620000004200 */
[C---:B------:R-:W-:Y:S01]  /*26e0*/  FSETP.NEU.FTZ.AND P1, PT, R168.reuse, -INF , PT ;  /* 0xff800000a800780b */ /* 0x040fe20003f3d000 */
[----:B------:R-:W-:Y:S01]  /*26f0*/  FMUL.FTZ R204, R168, UR4 ;  /* 0x00000004a8cc7c20 */ /* 0x000fe20008410000 */
[----:B------:R-:W4:Y:S01]  /*2700*/  MUFU.EX2 R2, R63 ;  /* 0x0000003f00027308 */ /* 0x000f220000000800 */
[----:B------:R-:W-:Y:S01]  /*2710*/  LOP3.LUT R56, R203, UR23, R208, 0x96, !PT ;  /* 0x00000017cb387c12 */ /* 0x000fe2000f8e96d0 */
[----:B------:R-:W5:Y:S01]  /*2720*/  LDSM.16.MT88.4 R80, [R216+0x9000] ;  /* 0x00900000d850783b */ /* 0x000f620000004200 */
[----:B------:R-:W-:Y:S01]  /*2730*/  LOP3.LUT R202, R71, UR21, R202, 0x96, !PT ;  /* 0x0000001547ca7c12 */ /* 0x000fe2000f8e96ca */
[----:B------:R-:W-:Y:S01]  /*2740*/  FFMA.FTZ R194, R34, UR4, -R205 ;  /* 0x0000000422c27c23 */ /* 0x000fe200080108cd */
[----:B------:R-:W-:Y:S01]  /*2750*/  FSEL R204, R204, RZ, P1 ;  /* 0x000000ffcccc7208 */ /* 0x000fe20000800000 */
[----:B------:R-:W-:Y:S01]  /*2760*/  IMAD.WIDE.U32 R234, R56, -0x326172a9, RZ ;  /* 0xcd9e8d5738ea7825 */ /* 0x000fe200078e00ff */
[--C-:B------:R-:W-:Y:S01]  /*2770*/  SHF.R.U32.HI R135, RZ, 0x10, R74.reuse ;  /* 0x00000010ff877819 */ /* 0x100fe2000001164a */
[----:B------:R-:W-:Y:S01]  /*2780*/  MUFU.EX2 R187, R187 ;  /* 0x000000bb00bb7308 */ /* 0x000fe20000000800 */
[----:B------:R-:W-:Y:S01]  /*2790*/  SHF.R.U32.HI R67, RZ, 0x18, R74 ;  /* 0x00000018ff437819 */ /* 0x000fe2000001164a */
[----:B------:R-:W-:Y:S01]  /*27a0*/  FFMA.FTZ R193, R48, UR4, -R204 ;  /* 0x0000000430c17c23 */ /* 0x000fe200080108cc */
[----:B------:R-:W-:Y:S01]  /*27b0*/  LOP3.LUT R135, R135, 0xff, RZ, 0xc0, !PT ;  /* 0x000000ff87877812 */ /* 0x000fe200078ec0ff */
[----:B------:R-:W-:Y:S01]  /*27c0*/  IMAD.WIDE.U32 R202, R202, -0x326172a9, RZ ;  /* 0xcd9e8d57caca7825 */ /* 0x000fe200078e00ff */
[----:B------:R-:W-:-:S03]  /*27d0*/  HSET2.LE.AND R132, R132, R200, PT ;  /* 0x000000c884847233 */ /* 0x000fc60003803000 */
[--C-:B------:R-:W-:Y:S01]  /*27e0*/  FFMA.FTZ R192, R49, UR4, -R204.reuse ;  /* 0x0000000431c07c23 */ /* 0x100fe200080108cc */
[----:B---3--:R-:W-:Y:S01]  /*27f0*/  F2FP.BF16.F32.PACK_AB R48, R184, R185 ;  /* 0x000000b9b830723e */ /* 0x008fe200000010ff */
[----:B------:R-:W3:Y:S01]  /*2800*/  MUFU.EX2 R186, R186 ;  /* 0x000000ba00ba7308 */ /* 0x000ee20000000800 */
[----:B------:R-:W-:Y:S01]  /*2810*/  PRMT R135, R135, 0x5410, R67 ;  /* 0x0000541087877816 */ /* 0x000fe20000000043 */
[--C-:B------:R-:W-:Y:S01]  /*2820*/  FFMA.FTZ R181, R45, UR4, -R204.reuse ;  /* 0x000000042db57c23 */ /* 0x100fe200080108cc */
[----:B------:R-:W-:Y:S01]  /*2830*/  LOP3.LUT R133, R133, 0xff, RZ, 0xc0, !PT ;  /* 0x000000ff85857812 */ /* 0x000fe200078ec0ff */
[----:B------:R-:W-:Y:S01]  /*2840*/  FFMA.FTZ R191, R44, UR4, -R204 ;  /* 0x000000042cbf7c23 */ /* 0x000fe200080108cc */
[----:B------:R-:W-:Y:S01]  /*2850*/  LOP3.LUT R132, R132, R48, RZ, 0xc0, !PT ;  /* 0x0000003084847212 */ /* 0x000fe200078ec0ff */
[----:B------:R-:W5:Y:S01]  /*2860*/  LDSM.16.MT88.4 R96, [R217+0xa000] ;  /* 0x00a00000d960783b */ /* 0x000f620000004200 */
[----:B------:R-:W-:Y:S01]  /*2870*/  LOP3.LUT R48, R235, UR22, R214, 0x96, !PT ;  /* 0x00000016eb307c12 */ /* 0x000fe2000f8e96d6 */
[----:B------:R-:W-:Y:S01]  /*2880*/  MUFU.EX2 R178, R178 ;  /* 0x000000b200b27308 */ /* 0x000fe20000000800 */
[----:B------:R-:W-:Y:S01]  /*2890*/  LOP3.LUT R234, R203, UR20, R234, 0x96, !PT ;  /* 0x00000014cbea7c12 */ /* 0x000fe2000f8e96ea */
[----:B------:R-:W5:Y:S01]  /*28a0*/  LDSM.16.MT88.4 R108, [R216+0xa000] ;  /* 0x00a00000d86c783b */ /* 0x000f620000004200 */
[----:B------:R-:W-:Y:S01]  /*28b0*/  PRMT R133, R133, 0x5410, R61 ;  /* 0x0000541085857816 */ /* 0x000fe2000000003d */
[----:B------:R-:W-:Y:S01]  /*28c0*/  IMAD.WIDE.U32 R48, R48, -0x2daee0ad, RZ ;  /* 0xd2511f5330307825 */ /* 0x000fe200078e00ff */
[--C-:B------:R-:W-:Y:S01]  /*28d0*/  HSET2.LE.AND R135, R135, R200.reuse, PT ;  /* 0x000000c887877233 */ /* 0x100fe20003803000 */
[----:B------:R-:W5:Y:S01]  /*28e0*/  LDSM.16.MT88.4 R120, [R217+0xb000] ;  /* 0x00b00000d978783b */ /* 0x000f620000004200 */
[----:B----4-:R-:W-:Y:S01]  /*28f0*/  F2FP.BF16.F32.PACK_AB R0, R2, R177 ;  /* 0x000000b10200723e */ /* 0x010fe200000010ff */
[----:B------:R-:W-:Y:S01]  /*2900*/  IMAD.WIDE.U32 R234, R234, -0x2daee0ad, RZ ;  /* 0xd2511f53eaea7825 */ /* 0x000fe200078e00ff */
[----:B--2---:R-:W-:Y:S01]  /*2910*/  FMNMX.FTZ R167, R167, R57, !PT ;  /* 0x00000039a7a77209 */ /* 0x004fe20007810000 */
[----:B------:R-:W2:Y:S01]  /*2920*/  MUFU.EX2 R164, R164 ;  /* 0x000000a400a47308 */ /* 0x000ea20000000800 */
[----:B------:R-:W-:Y:S01]  /*2930*/  LOP3.LUT R135, R135, R0, RZ, 0xc0, !PT ;  /* 0x0000000087877212 */ /* 0x000fe200078ec0ff */
[--C-:B------:R-:W-:Y:S01]  /*2940*/  FFMA.FTZ R195, R35, UR4, -R205.reuse ;  /* 0x0000000423c37c23 */ /* 0x100fe200080108cd */
[----:B------:R-:W-:Y:S01]  /*2950*/  HSET2.LE.AND R133, R133, R200, PT ;  /* 0x000000c885857233 */ /* 0x000fe20003803000 */
[C---:B------:R-:W-:Y:S01]  /*2960*/  FMUL.FTZ R203, R167.reuse, UR4 ;  /* 0x00000004a7cb7c20 */ /* 0x040fe20008410000 */
[----:B---3--:R-:W-:Y:S01]  /*2970*/  F2FP.BF16.F32.PACK_AB R0, R186, R187 ;  /* 0x000000bbba00723e */ /* 0x008fe200000010ff */
[--C-:B------:R-:W-:Y:S01]  /*2980*/  FFMA.FTZ R196, R18, UR4, -R205.reuse ;  /* 0x0000000412c47c23 */ /* 0x100fe200080108cd */
[----:B------:R-:W-:Y:S01]  /*2990*/  FSETP.NEU.FTZ.AND P1, PT, R167, -INF , PT ;  /* 0xff800000a700780b */ /* 0x000fe20003f3d000 */
[----:B------:R-:W-:Y:S01]  /*29a0*/  MUFU.EX2 R193, R193 ;  /* 0x000000c100c17308 */ /* 0x000fe20000000800 */
[----:B------:R-:W-:Y:S01]  /*29b0*/  LOP3.LUT R48, R235, UR18, R48, 0x96, !PT ;  /* 0x00000012eb307c12 */ /* 0x000fe2000f8e9630 */
[----:B------:R-:W-:Y:S01]  /*29c0*/  FFMA.FTZ R197, R19, UR4, -R205 ;  /* 0x0000000413c57c23 */ /* 0x000fe200080108cd */
[----:B------:R-:W-:Y:S01]  /*29d0*/  LOP3.LUT R133, R133, R0, RZ, 0xc0, !PT ;  /* 0x0000000085857212 */ /* 0x000fe200078ec0ff */
[----:B------:R-:W-:Y:S01]  /*29e0*/  FFMA.FTZ R199, R12, UR4, -R204 ;  /* 0x000000040cc77c23 */ /* 0x000fe200080108cc */
[----:B------:R-:W-:Y:S01]  /*29f0*/  FSEL R203, R203, RZ, P1 ;  /* 0x000000ffcbcb7208 */ /* 0x000fe20000800000 */
[----:B------:R-:W-:Y:S01]  /*2a00*/  LDSM.16.MT88.4 R60, [R217+0x9400] ;  /* 0x00940000d93c783b */ /* 0x000fe20000004200 */
[----:B------:R-:W-:Y:S01]  /*2a10*/  LOP3.LUT R0, R49, UR19, R70, 0x96, !PT ;  /* 0x0000001331007c12 */ /* 0x000fe2000f8e9646 */
[----:B------:R-:W-:Y:S01]  /*2a20*/  IMAD.WIDE.U32 R48, R48, -0x326172a9, RZ ;  /* 0xcd9e8d5730307825 */ /* 0x000fe200078e00ff */
[----:B------:R-:W3:Y:S03]  /*2a30*/  MUFU.EX2 R192, R192 ;  /* 0x000000c000c07308 */ /* 0x000ee60000000800 */
[--C-:B------:R-:W-:Y:S01]  /*2a40*/  FFMA.FTZ R180, R46, UR4, -R203.reuse ;  /* 0x000000042eb47c23 */ /* 0x100fe200080108cb */
[----:B------:R-:W-:Y:S01]  /*2a50*/  FFMA.FTZ R179, R47, UR4, -R203 ;  /* 0x000000042fb37c23 */ /* 0x000fe200080108cb */
[----:B------:R-:W-:Y:S01]  /*2a60*/  IMAD.WIDE.U32 R46, R0, -0x326172a9, RZ ;  /* 0xcd9e8d57002e7825 */ /* 0x000fe200078e00ff */
[----:B------:R-:W-:-:S03]  /*2a70*/  LOP3.LUT R45, R48, 0xffff, RZ, 0xc0, !PT ;  /* 0x0000ffff302d7812 */ /* 0x000fc600078ec0ff */
[--C-:B------:R-:W-:Y:S01]  /*2a80*/  FFMA.FTZ R190, R50, UR4, -R203.reuse ;  /* 0x0000000432be7c23 */ /* 0x100fe200080108cb */
[----:B------:R-:W-:Y:S01]  /*2a90*/  LOP3.LUT R130, R48, 0xff, RZ, 0xc0, !PT ;  /* 0x000000ff30827812 */ /* 0x000fe200078ec0ff */
[----:B------:R-:W-:Y:S01]  /*2aa0*/  FFMA.FTZ R189, R51, UR4, -R203 ;  /* 0x0000000433bd7c23 */ /* 0x000fe200080108cb */
[----:B------:R-:W-:Y:S01]  /*2ab0*/  SHF.R.U32.HI R45, RZ, 0x8, R45 ;  /* 0x00000008ff2d7819 */ /* 0x000fe2000001162d */
[----:B------:R-:W-:Y:S01]  /*2ac0*/  MUFU.EX2 R191, R191 ;  /* 0x000000bf00bf7308 */ /* 0x000fe20000000800 */
[----:B------:R-:W-:Y:S01]  /*2ad0*/  LOP3.LUT R44, R49, UR27, R46, 0x96, !PT ;  /* 0x0000001b312c7c12 */ /* 0x000fe2000f8e962e */
[--C-:B------:R-:W-:Y:S01]  /*2ae0*/  FFMA.FTZ R172, R172, UR4, -R204.reuse ;  /* 0x00000004acac7c23 */ /* 0x100fe200080108cc */
[----:B------:R-:W-:Y:S01]  /*2af0*/  PRMT R130, R130, 0x5410, R45 ;  /* 0x0000541082827816 */ /* 0x000fe2000000002d */
[--C-:B------:R-:W-:Y:S01]  /*2b00*/  FFMA.FTZ R173, R173, UR4, -R204.reuse ;  /* 0x00000004adad7c23 */ /* 0x100fe200080108cc */
[----:B------:R-:W-:Y:S01]  /*2b10*/  LOP3.LUT R45, R44, 0xffff, RZ, 0xc0, !PT ;  /* 0x0000ffff2c2d7812 */ /* 0x000fe200078ec0ff */
[--C-:B------:R-:W-:Y:S01]  /*2b20*/  FFMA.FTZ R174, R174, UR4, -R203.reuse ;  /* 0x00000004aeae7c23 */ /* 0x100fe200080108cb */
[--C-:B------:R-:W-:Y:S01]  /*2b30*/  HSET2.LE.AND R134, R134, R200.reuse, PT ;  /* 0x000000c886867233 */ /* 0x100fe20003803000 */
[----:B------:R-:W4:Y:S01]  /*2b40*/  MUFU.EX2 R181, R181 ;  /* 0x000000b500b57308 */ /* 0x000f220000000800 */
[----:B--2---:R-:W-:Y:S01]  /*2b50*/  F2FP.BF16.F32.PACK_AB R58, R164, R178 ;  /* 0x000000b2a43a723e */ /* 0x004fe200000010ff */
[----:B------:R-:W-:Y:S01]  /*2b60*/  FFMA.FTZ R175, R175, UR4, -R203 ;  /* 0x00000004afaf7c23 */ /* 0x000fe200080108cb */
[----:B------:R-:W-:Y:S01]  /*2b70*/  LOP3.LUT R128, R44, 0xff, RZ, 0xc0, !PT ;  /* 0x000000ff2c807812 */ /* 0x000fe200078ec0ff */
[--C-:B------:R-:W-:Y:S01]  /*2b80*/  FFMA.FTZ R52, R52, UR4, -R204.reuse ;  /* 0x0000000434347c23 */ /* 0x100fe200080108cc */
[----:B------:R-:W-:Y:S01]  /*2b90*/  SHF.R.U32.HI R45, RZ, 0x8, R45 ;  /* 0x00000008ff2d7819 */ /* 0x000fe2000001162d */
[----:B------:R-:W-:Y:S01]  /*2ba0*/  FFMA.FTZ R53, R53, UR4, -R204 ;  /* 0x0000000435357c23 */ /* 0x000fe200080108cc */
[----:B------:R-:W-:Y:S01]  /*2bb0*/  SHF.R.U32.HI R131, RZ, 0x10, R48 ;  /* 0x00000010ff837819 */ /* 0x000fe20000011630 */
[----:B------:R-:W-:Y:S01]  /*2bc0*/  MUFU.EX2 R180, R180 ;  /* 0x000000b400b47308 */ /* 0x000fe20000000800 */
[----:B------:R-:W-:Y:S01]  /*2bd0*/  SHF.R.U32.HI R129, RZ, 0x10, R44 ;  /* 0x00000010ff817819 */ /* 0x000fe2000001162c */
[----:B------:R-:W-:Y:S01]  /*2be0*/  FFMA.FTZ R54, R54, UR4, -R203 ;  /* 0x0000000436367c23 */ /* 0x000fe200080108cb */
[----:B------:R-:W-:Y:S01]  /*2bf0*/  PRMT R128, R128, 0x5410, R45 ;  /* 0x0000541080807816 */ /* 0x000fe2000000002d */
[----:B------:R-:W-:Y:S01]  /*2c00*/  FFMA.FTZ R55, R55, UR4, -R203 ;  /* 0x0000000437377c23 */ /* 0x000fe200080108cb */
[----:B------:R-:W-:Y:S01]  /*2c10*/  LOP3.LUT R134, R134, R58, RZ, 0xc0, !PT ;  /* 0x0000003a86867212 */ /* 0x000fe200078ec0ff */
[----:B------:R-:W-:Y:S01]  /*2c20*/  FADD.FTZ R184, R185, R184 ;  /* 0x000000b8b9b87221 */ /* 0x000fe20000010000 */
[----:B------:R-:W-:Y:S01]  /*2c30*/  SHF.R.U32.HI R0, RZ, 0x18, R48 ;  /* 0x00000018ff007819 */ /* 0x000fe20000011630 */
[----:B------:R-:W2:Y:S01]  /*2c40*/  MUFU.EX2 R179, R179 ;  /* 0x000000b300b37308 */ /* 0x000ea20000000800 */
[----:B------:R-:W-:Y:S01]  /*2c50*/  LOP3.LUT R131, R131, 0xff, RZ, 0xc0, !PT ;  /* 0x000000ff83837812 */ /* 0x000fe200078ec0ff */
[----:B------:R-:W2:Y:S01]  /*2c60*/  LDSM.16.MT88.4 R56, [R216+0xb000] ;  /* 0x00b00000d838783b */ /* 0x000ea20000004200 */
[----:B------:R-:W-:Y:S01]  /*2c70*/  SHF.R.U32.HI R44, RZ, 0x18, R44 ;  /* 0x00000018ff2c7819 */ /* 0x000fe2000001162c */
[C---:B-1----:R-:W-:Y:S01]  /*2c80*/  HMMA.16816.F32.BF16 R156, R132.reuse, R148, RZ ;  /* 0x00000094849c723c */ /* 0x042fe200000418ff */
[----:B------:R-:W-:Y:S01]  /*2c90*/  LOP3.LUT R129, R129, 0xff, RZ, 0xc0, !PT ;  /* 0x000000ff81817812 */ /* 0x000fe200078ec0ff */
[----:B------:R-:W1:Y:S01]  /*2ca0*/  LDSM.16.MT88.4 R48, [R216+0x9400] ;  /* 0x00940000d830783b */ /* 0x000e620000004200 */
[----:B------:R-:W-:Y:S01]  /*2cb0*/  PRMT R131, R131, 0x5410, R0 ;  /* 0x0000541083837816 */ /* 0x000fe20000000000 */
[----:B------:R-:W-:Y:S01]  /*2cc0*/  MUFU.EX2 R190, R190 ;  /* 0x000000be00be7308 */ /* 0x000fe20000000800 */
[----:B------:R-:W-:Y:S01]  /*2cd0*/  PRMT R129, R129, 0x5410, R44 ;  /* 0x0000541081817816 */ /* 0x000fe2000000002c */
[C---:B-----5:R-:W-:Y:S01]  /*2ce0*/  HMMA.16816.F32.BF16 R72, R132.reuse, R80, RZ ;  /* 0x000000508448723c */ /* 0x060fe200000418ff */
[--C-:B------:R-:W-:Y:S01]  /*2cf0*/  HSET2.LE.AND R128, R128, R200.reuse, PT ;  /* 0x000000c880807233 */ /* 0x100fe20003803000 */
[----:B------:R-:W-:Y:S01]  /*2d00*/  FADD.FTZ R186, R187, R186 ;  /* 0x000000babbba7221 */ /* 0x000fe20000010000 */
[----:B---3--:R-:W-:Y:S01]  /*2d10*/  F2FP.BF16.F32.PACK_AB R44, R192, R193 ;  /* 0x000000c1c02c723e */ /* 0x008fe200000010ff */
[----:B------:R-:W-:Y:S01]  /*2d20*/  FADD.FTZ R192, R193, R192 ;  /* 0x000000c0c1c07221 */ /* 0x000fe20000010000 */
[--C-:B------:R-:W-:Y:S01]  /*2d30*/  HSET2.LE.AND R130, R130, R200.reuse, PT ;  /* 0x000000c882827233 */ /* 0x100fe20003803000 */
[----:B------:R-:W3:Y:S01]  /*2d40*/  MUFU.EX2 R189, R189 ;  /* 0x000000bd00bd7308 */ /* 0x000ee20000000800 */
[----:B----4-:R-:W-:Y:S01]  /*2d50*/  F2FP.BF16.F32.PACK_AB R0, R181, R191 ;  /* 0x000000bfb500723e */ /* 0x010fe200000010ff */
[C---:B------:R-:W-:Y:S01]  /*2d60*/  HMMA.16816.F32.BF16 R88, R132.reuse, R96, RZ ;  /* 0x000000608458723c */ /* 0x040fe200000418ff */
[--C-:B------:R-:W-:Y:S01]  /*2d70*/  HSET2.LE.AND R131, R131, R200.reuse, PT ;  /* 0x000000c883837233 */ /* 0x100fe20003803000 */
[----:B------:R-:W-:Y:S01]  /*2d80*/  FADD.FTZ R192, R191, R192 ;  /* 0x000000c0bfc07221 */ /* 0x000fe20000010000 */
[----:B------:R-:W-:Y:S01]  /*2d90*/  LOP3.LUT R128, R128, R44, RZ, 0xc0, !PT ;  /* 0x0000002c80807212 */ /* 0x000fe200078ec0ff */
[----:B------:R-:W-:Y:S01]  /*2da0*/  FADD.FTZ R184, R178, R184 ;  /* 0x000000b8b2b87221 */ /* 0x000fe20000010000 */
[----:B--2---:R-:W-:Y:S01]  /*2db0*/  F2FP.BF16.F32.PACK_AB R45, R179, R180 ;  /* 0x000000b4b32d723e */ /* 0x004fe200000010ff */
[----:B------:R-:W2:Y:S01]  /*2dc0*/  MUFU.EX2 R183, R183 ;  /* 0x000000b700b77308 */ /* 0x000ea20000000800 */
[----:B------:R-:W-:Y:S01]  /*2dd0*/  LOP3.LUT R44, R69, UR5, R66, 0x96, !PT ;  /* 0x00000005452c7c12 */ /* 0x000fe2000f8e9642 */
[C---:B------:R-:W-:Y:S01]  /*2de0*/  HMMA.16816.F32.BF16 R104, R132.reuse, R108, RZ ;  /* 0x0000006c8468723c */ /* 0x040fe200000418ff */
[----:B------:R-:W-:Y:S01]  /*2df0*/  LOP3.LUT R130, R130, R0, RZ, 0xc0, !PT ;  /* 0x0000000082827212 */ /* 0x000fe200078ec0ff */
[----:B------:R-:W-:Y:S01]  /*2e00*/  FADD.FTZ R186, R177, R186 ;  /* 0x000000bab1ba7221 */ /* 0x000fe20000010000 */
[--C-:B------:R-:W-:Y:S01]  /*2e10*/  HSET2.LE.AND R129, R129, R200.reuse, PT ;  /* 0x000000c881817233 */ /* 0x100fe20003803000 */
[----:B------:R-:W-:Y:S01]  /*2e20*/  FADD.FTZ R192, R181, R192 ;  /* 0x000000c0b5c07221 */ /* 0x000fe20000010000 */
[----:B------:R-:W-:Y:S01]  /*2e30*/  LOP3.LUT R131, R131, R45, RZ, 0xc0, !PT ;  /* 0x0000002d83837212 */ /* 0x000fe200078ec0ff */
[----:B------:R-:W-:Y:S01]  /*2e40*/  IMAD.WIDE.U32 R44, R44, -0x2daee0ad, RZ ;  /* 0xd2511f532c2c7825 */ /* 0x000fe200078e00ff */
[----:B---3--:R-:W-:Y:S01]  /*2e50*/  F2FP.BF16.F32.PACK_AB R0, R189, R190 ;  /* 0x000000bebd00723e */ /* 0x008fe200000010ff */
[----:B------:R-:W-:Y:S01]  /*2e60*/  MUFU.EX2 R182, R182 ;  /* 0x000000b600b67308 */ /* 0x000fe20000000800 */
[C---:B------:R-:W-:Y:S01]  /*2e70*/  HMMA.16816.F32.BF16 R116, R132.reuse, R120, RZ ;  /* 0x000000788474723c */ /* 0x040fe200000418ff */
[----:B------:R-:W-:Y:S01]  /*2e80*/  LOP3.LUT R202, R47, UR5, R202, 0x96, !PT ;  /* 0x000000052fca7c12 */ /* 0x000fe2000f8e96ca */
[----:B------:R-:W-:Y:S01]  /*2e90*/  FADD.FTZ R189, R190, R189 ;  /* 0x000000bdbebd7221 */ /* 0x000fe20000010000 */
[----:B------:R-:W-:Y:S01]  /*2ea0*/  LOP3.LUT R129, R129, R0, RZ, 0xc0, !PT ;  /* 0x0000000081817212 */ /* 0x000fe200078ec0ff */
[----:B------:R-:W-:Y:S01]  /*2eb0*/  FFMA.FTZ R0, R17, UR4, -R206 ;  /* 0x0000000411007c23 */ /* 0x000fe200080108ce */
[--C-:B------:R-:W-:Y:S01]  /*2ec0*/  SHF.R.U32.HI R17, RZ, 0x10, R44.reuse ;  /* 0x00000010ff117819 */ /* 0x100fe2000001162c */
[C---:B------:R-:W-:Y:S01]  /*2ed0*/  HMMA.16816.F32.BF16 R152, R132.reuse, R150, RZ ;  /* 0x000000968498723c */ /* 0x040fe200000418ff */
[----:B------:R-:W-:Y:S01]  /*2ee0*/  SHF.R.U32.HI R67, RZ, 0x18, R44 ;  /* 0x00000018ff437819 */ /* 0x000fe2000001162c */
[----:B------:R-:W3:Y:S01]  /*2ef0*/  MUFU.EX2 R188, R188 ;  /* 0x000000bc00bc7308 */ /* 0x000ee20000000800 */
[----:B------:R-:W-:Y:S01]  /*2f00*/  LOP3.LUT R17, R17, 0xff, RZ, 0xc0, !PT ;  /* 0x000000ff11117812 */ /* 0x000fe200078ec0ff */
[----:B------:R-:W-:Y:S01]  /*2f10*/  FADD.FTZ R189, R180, R189 ;  /* 0x000000bdb4bd7221 */ /* 0x000fe20000010000 */
[----:B------:R-:W-:Y:S01]  /*2f20*/  LOP3.LUT R16, R45, UR29, R64, 0x96, !PT ;  /* 0x0000001d2d107c12 */ /* 0x000fe2000f8e9640 */
[-C--:B------:R-:W-:Y:S01]  /*2f30*/  HMMA.16816.F32.BF16 R124, R132, R56.reuse, RZ ;  /* 0x00000038847c723c */ /* 0x080fe200000418ff */
[----:B------:R-:W-:Y:S01]  /*2f40*/  PRMT R67, R17, 0x5410, R67 ;  /* 0x0000541011437816 */ /* 0x000fe20000000043 */
[----:B------:R-:W-:Y:S01]  /*2f50*/  FADD.FTZ R189, R179, R189 ;  /* 0x000000bdb3bd7221 */ /* 0x000fe20000010000 */
[----:B------:R-:W-:Y:S01]  /*2f60*/  LOP3.LUT R32, R44, 0xffff, RZ, 0xc0, !PT ;  /* 0x0000ffff2c207812 */ /* 0x000fe200078ec0ff */
[----:B------:R-:W4:Y:S01]  /*2f70*/  MUFU.EX2 R0, R0 ;  /* 0x0000000000007308 */ /* 0x000f220000000800 */
[----:B------:R-:W-:Y:S01]  /*2f80*/  LOP3.LUT R17, R16, 0xffff, RZ, 0xc0, !PT ;  /* 0x0000ffff10117812 */ /* 0x000fe200078ec0ff */
[----:B------:R-:W-:Y:S01]  /*2f90*/  HMMA.16816.F32.BF16 R136, R128, R56, RZ ;  /* 0x000000388088723c */ /* 0x000fe200000418ff */
[----:B------:R-:W-:Y:S01]  /*2fa0*/  LOP3.LUT R66, R44, 0xff, RZ, 0xc0, !PT ;  /* 0x000000ff2c427812 */ /* 0x000fe200078ec0ff */
[----:B------:R-:W-:Y:S01]  /*2fb0*/  FADD.FTZ R184, R164, R184 ;  /* 0x000000b8a4b87221 */ /* 0x000fe20000010000 */
[----:B------:R-:W-:Y:S01]  /*2fc0*/  SHF.R.U32.HI R32, RZ, 0x8, R32 ;  /* 0x00000008ff207819 */ /* 0x000fe20000011620 */
[----:B------:R-:W5:Y:S01]  /*2fd0*/  LDSM.16.MT88.4 R44, [R217+0xa400] ;  /* 0x00a40000d92c783b */ /* 0x000f620000004200 */
[----:B------:R-:W-:Y:S01]  /*2fe0*/  LOP3.LUT R64, R16, 0xff, RZ, 0xc0, !PT ;  /* 0x000000ff10407812 */ /* 0x000fe200078ec0ff */
[----:B------:R-:W-:Y:S01]  /*2ff0*/  MUFU.EX2 R194, R194 ;  /* 0x000000c200c27308 */ /* 0x000fe20000000800 */
[----:B------:R-:W-:Y:S01]  /*3000*/  SHF.R.U32.HI R65, RZ, 0x10, R16 ;  /* 0x00000010ff417819 */ /* 0x000fe20000011610 */
[C---:B------:R-:W-:Y:S01]  /*3010*/  HMMA.16816.F32.BF16 R76, R132.reuse, R82, RZ ;  /* 0x00000052844c723c */ /* 0x040fe200000418ff */
[----:B------:R-:W-:Y:S01]  /*3020*/  SHF.R.U32.HI R17, RZ, 0x8, R17 ;  /* 0x00000008ff117819 */ /* 0x000fe20000011611 */
[----:B------:R-:W-:Y:S01]  /*3030*/  FADD.FTZ R186, R2, R186 ;  /* 0x000000ba02ba7221 */ /* 0x000fe20000010000 */
[----:B------:R-:W-:Y:S01]  /*3040*/  PRMT R66, R66, 0x5410, R32 ;  /* 0x0000541042427816 */ /* 0x000fe20000000020 */
[----:B--2---:R-:W-:Y:S01]  /*3050*/  FADD.FTZ R184, R183, R184 ;  /* 0x000000b8b7b87221 */ /* 0x004fe20000010000 */
[----:B------:R-:W-:Y:S01]  /*3060*/  SHF.R.U32.HI R16, RZ, 0x18, R16 ;  /* 0x00000018ff107819 */ /* 0x000fe20000011610 */
[----:B------:R-:W2:Y:S01]  /*3070*/  MUFU.EX2 R195, R195 ;  /* 0x000000c300c37308 */ /* 0x000ea20000000800 */
[----:B------:R-:W-:Y:S01]  /*3080*/  LOP3.LUT R65, R65, 0xff, RZ, 0xc0, !PT ;  /* 0x000000ff41417812 */ /* 0x000fe200078ec0ff */
[C---:B------:R-:W-:Y:S01]  /*3090*/  HMMA.16816.F32.BF16 R92, R132.reuse, R98, RZ ;  /* 0x00000062845c723c */ /* 0x040fe200000418ff */
[----:B------:R-:W-:Y:S01]  /*30a0*/  PRMT R64, R64, 0x5410, R17 ;  /* 0x0000541040407816 */ /* 0x000fe20000000011 */
[----:B------:R-:W5:Y:S01]  /*30b0*/  LDSM.16.MT88.4 R32, [R216+0xa400] ;  /* 0x00a40000d820783b */ /* 0x000f620000004200 */
[----:B------:R-:W-:Y:S01]  /*30c0*/  PRMT R65, R65, 0x5410, R16 ;  /* 0x0000541041417816 */ /* 0x000fe20000000010 */
[----:B------:R-:W-:Y:S01]  /*30d0*/  FFMA.FTZ R237, R5, UR4, -R204 ;  /* 0x0000000405ed7c23 */ /* 0x000fe200080108cc */
[--C-:B------:R-:W-:Y:S01]  /*30e0*/  HSET2.LE.AND R66, R66, R200.reuse, PT ;  /* 0x000000c842427233 */ /* 0x100fe20003803000 */
[----:B------:R-:W1:Y:S01]  /*30f0*/  MUFU.EX2 R196, R196 ;  /* 0x000000c400c47308 */ /* 0x000e620000000800 */
[--C-:B------:R-:W-:Y:S01]  /*3100*/  HSET2.LE.AND R64, R64, R200.reuse, PT ;  /* 0x000000c840407233 */ /* 0x100fe20003803000 */
[C---:B------:R-:W-:Y:S01]  /*3110*/  HMMA.16816.F32.BF16 R144, R132.reuse, R110, RZ ;  /* 0x0000006e8490723c */ /* 0x040fe200000418ff */
[----:B---3--:R-:W-:Y:S01]  /*3120*/  F2FP.BF16.F32.PACK_AB R16, R188, R182 ;  /* 0x000000b6bc10723e */ /* 0x008fe200000010ff */
[C---:B----4-:R-:W-:Y:S01]  /*3130*/  FADD.FTZ R184, R0.reuse, R184 ;  /* 0x000000b800b87221 */ /* 0x050fe20000010000 */
[----:B------:R-:W-:Y:S01]  /*3140*/  F2FP.BF16.F32.PACK_AB R56, R0, R183 ;  /* 0x000000b70038723e */ /* 0x000fe200000010ff */
[--C-:B------:R-:W-:Y:S01]  /*3150*/  FFMA.FTZ R36, R36, UR4, -R204.reuse ;  /* 0x0000000424247c23 */ /* 0x100fe200080108cc */
[--C-:B------:R-:W-:Y:S01]  /*3160*/  HSET2.LE.AND R67, R67, R200.reuse, PT ;  /* 0x000000c843437233 */ /* 0x100fe20003803000 */
[----:B------:R-:W3:Y:S01]  /*3170*/  MUFU.EX2 R197, R197 ;  /* 0x000000c500c57308 */ /* 0x000ee20000000800 */
[----:B------:R-:W-:Y:S01]  /*3180*/  HMMA.16816.F32.BF16 R140, R132, R122, RZ ;  /* 0x0000007a848c723c */ /* 0x000fe200000418ff */
[----:B--2---:R-:W-:Y:S01]  /*3190*/  F2FP.BF16.F32.PACK_AB R198, R195, R194 ;  /* 0x000000c2c3c6723e */ /* 0x004fe200000010ff */
[--C-:B------:R-:W-:Y:S01]  /*31a0*/  FFMA.FTZ R37, R37, UR4, -R204.reuse ;  /* 0x0000000425257c23 */ /* 0x100fe200080108cc */
[----:B------:R-:W-:Y:S01]  /*31b0*/  HSET2.LE.AND R65, R65, R200, PT ;  /* 0x000000c841417233 */ /* 0x000fe20003803000 */
[----:B------:R-:W-:Y:S01]  /*31c0*/  FFMA.FTZ R38, R38, UR4, -R203 ;  /* 0x0000000426267c23 */ /* 0x000fe200080108cb */
[----:B------:R-:W-:Y:S01]  /*31d0*/  LOP3.LUT R66, R66, R16, RZ, 0xc0, !PT ;  /* 0x0000001042427212 */ /* 0x000fe200078ec0ff */
[C---:B------:R-:W-:Y:S01]  /*31e0*/  HMMA.16816.F32.BF16 R160, R128.reuse, R148, RZ ;  /* 0x0000009480a0723c */ /* 0x040fe200000418ff */
[----:B------:R-:W-:Y:S01]  /*31f0*/  LOP3.LUT R64, R64, R56, RZ, 0xc0, !PT ;  /* 0x0000003840407212 */ /* 0x000fe200078ec0ff */
[----:B------:R-:W2:Y:S01]  /*3200*/  LDSM.16.MT88.4 R16, [R217+0xb400] ;  /* 0x00b40000d910783b */ /* 0x000ea20000004200 */
[----:B------:R-:W-:Y:S01]  /*3210*/  LOP3.LUT R67, R67, R198, RZ, 0xc0, !PT ;  /* 0x000000c643437212 */ /* 0x000fe200078ec0ff */
[----:B------:R-:W-:Y:S01]  /*3220*/  FFMA.FTZ R198, R13, UR4, -R204 ;  /* 0x000000040dc67c23 */ /* 0x000fe200080108cc */
[----:B------:R-:W-:Y:S01]  /*3230*/  LOP3.LUT R207, R207, UR33, R201, 0x96, !PT ;  /* 0x00000021cfcf7c12 */ /* 0x000fe2000f8e96c9 */
[C---:B------:R-:W-:Y:S01]  /*3240*/  HMMA.16816.F32.BF16 R68, R128.reuse, R80, RZ ;  /* 0x000000508044723c */ /* 0x040fe200000418ff */
[----:B------:R-:W-:Y:S01]  /*3250*/  MUFU.EX2 R172, R172 ;  /* 0x000000ac00ac7308 */ /* 0x000fe20000000800 */
[----:B-1----:R-:W-:Y:S01]  /*3260*/  FADD.FTZ R186, R196, R186 ;  /* 0x000000bac4ba7221 */ /* 0x002fe20000010000 */
[--C-:B------:R-:W-:Y:S01]  /*3270*/  FFMA.FTZ R236, R7, UR4, -R203.reuse ;  /* 0x0000000407ec7c23 */ /* 0x100fe200080108cb */
[----:B---3--:R-:W-:Y:S01]  /*3280*/  F2FP.BF16.F32.PACK_AB R12, R197, R196 ;  /* 0x000000c4c50c723e */ /* 0x008fe200000010ff */
[----:B------:R-:W-:Y:S01]  /*3290*/  FFMA.FTZ R39, R39, UR4, -R203 ;  /* 0x0000000427277c23 */ /* 0x000fe200080108cb */
[C---:B------:R-:W-:Y:S01]  /*32a0*/  HMMA.16816.F32.BF16 R84, R128.reuse, R96, RZ ;  /* 0x000000608054723c */ /* 0x040fe200000418ff */
[----:B------:R-:W-:Y:S01]  /*32b0*/  FADD.FTZ R186, R197, R186 ;  /* 0x000000bac5ba7221 */ /* 0x000fe20000010000 */
[----:B------:R-:W-:Y:S01]  /*32c0*/  LOP3.LUT R65, R65, R12, RZ, 0xc0, !PT ;  /* 0x0000000c41417212 */ /* 0x000fe200078ec0ff */
[----:B------:R-:W-:Y:S01]  /*32d0*/  IMAD.WIDE.U32 R12, R202, -0x2daee0ad, RZ ;  /* 0xd2511f53ca0c7825 */ /* 0x000fe200078e00ff */
[----:B------:R-:W1:Y:S03]  /*32e0*/  MUFU.EX2 R173, R173 ;  /* 0x000000ad00ad7308 */ /* 0x000e660000000800 */
[----:B------:R-:W-:Y:S01]  /*32f0*/  FADD.FTZ R184, R182, R184 ;  /* 0x000000b8b6b87221 */ /* 0x000fe20000010000 */
[C---:B------:R-:W-:Y:S01]  /*3300*/  HMMA.16816.F32.BF16 R100, R128.reuse, R108, RZ ;  /* 0x0000006c8064723c */ /* 0x040fe200000418ff */
[----:B------:R-:W-:Y:S01]  /*3310*/  FADD.FTZ R186, R194, R186 ;  /* 0x000000bac2ba7221 */ /* 0x000fe20000010000 */
[----:B------:R-:W-:Y:S01]  /*3320*/  LOP3.LUT R234, R13, UR29, R234, 0x96, !PT ;  /* 0x0000001d0dea7c12 */ /* 0x000fe2000f8e96ea */
[----:B------:R-:W-:Y:S01]  /*3330*/  FADD.FTZ R184, R188, R184 ;  /* 0x000000b8bcb87221 */ /* 0x000fe20000010000 */
[----:B------:R-:W-:Y:S01]  /*3340*/  LOP3.LUT R13, R12, 0xffff, RZ, 0xc0, !PT ;  /* 0x0000ffff0c0d7812 */ /* 0x000fe200078ec0ff */
[----:B------:R-:W-:Y:S01]  /*3350*/  FADD.FTZ R186, R195, R186 ;  /* 0x000000bac3ba7221 */ /* 0x000fe20000010000 */
[----:B------:R-:W-:Y:S01]  /*3360*/  HMMA.16816.F32.BF16 R112, R128, R120, RZ ;  /* 0x000000788070723c */ /* 0x000fe200000418ff */
[----:B------:R-:W-:Y:S01]  /*3370*/  SHF.R.U32.HI R201, RZ, 0x10, R12 ;  /* 0x00000010ffc97819 */ /* 0x000fe2000001160c */
[----:B------:R-:W-:Y:S01]  /*3380*/  MUFU.EX2 R174, R174 ;  /* 0x000000ae00ae7308 */ /* 0x000fe20000000800 */
[----:B------:R-:W-:-:S02]  /*3390*/  SHF.R.U32.HI R13, RZ, 0x8, R13 ;  /* 0x00000008ff0d7819 */ /* 0x000fc4000001160d */
[----:B------:R-:W-:Y:S01]  /*33a0*/  LOP3.LUT R209, R12, 0xff, RZ, 0xc0, !PT ;  /* 0x000000ff0cd17812 */ /* 0x000fe200078ec0ff */
[C---:B------:R-:W-:Y:S01]  /*33b0*/  HMMA.16816.F32.BF16 R148, R128.reuse, R150, RZ ;  /* 0x000000968094723c */ /* 0x040fe200000418ff */
[----:B------:R-:W-:Y:S02]  /*33c0*/  SHF.R.U32.HI R202, RZ, 0x18, R12 ;  /* 0x00000018ffca7819 */ /* 0x000fe4000001160c */
[----:B------:R-:W-:Y:S01]  /*33d0*/  LOP3.LUT R201, R201, 0xff, RZ, 0xc0, !PT ;  /* 0x000000ffc9c97812 */ /* 0x000fe200078ec0ff */
[----:B------:R-:W-:Y:S01]  /*33e0*/  MUFU.EX2 R175, R175 ;  /* 0x000000af00af7308 */ /* 0x000fe20000000800 */
[----:B------:R-:W-:Y:S01]  /*33f0*/  PRMT R12, R209, 0x5410, R13 ;  /* 0x00005410d10c7816 */ /* 0x000fe2000000000d */
[----:B------:R-:W-:Y:S01]  /*3400*/  HMMA.16816.F32.BF16 R80, R128, R82, RZ ;  /* 0x000000528050723c */ /* 0x000fe200000418ff */
[----:B------:R-:W-:Y:S01]  /*3410*/  PRMT R13, R201, 0x5410, R202 ;  /* 0x00005410c90d7816 */ /* 0x000fe200000000ca */
[--C-:B------:R-:W-:Y:S01]  /*3420*/  FFMA.FTZ R202, R15, UR4, -R203.reuse ;  /* 0x000000040fca7c23 */ /* 0x100fe200080108cb */
[----:B------:R-:W-:Y:S01]  /*3430*/  FFMA.FTZ R209, R14, UR4, -R203 ;  /* 0x000000040ed17c23 */ /* 0x000fe200080108cb */
[----:B------:R-:W-:-:S02]  /*3440*/  LOP3.LUT R14, R234, 0xffff, RZ, 0xc0, !PT ;  /* 0x0000ffffea0e7812 */ /* 0x000fc400078ec0ff */
[C---:B------:R-:W-:Y:S01]  /*3450*/  HMMA.16816.F32.BF16 R96, R128.reuse, R98, RZ ;  /* 0x000000628060723c */ /* 0x040fe200000418ff */
[----:B------:R3:W4:Y:S01]  /*3460*/  MUFU.EX2 R201, R209 ;  /* 0x000000d100c97308 */ /* 0x0007220000000800 */
[----:B------:R-:W-:Y:S02]  /*3470*/  LOP3.LUT R211, R234, 0xff, RZ, 0xc0, !PT ;  /* 0x000000ffead37812 */ /* 0x000fe400078ec0ff */
[----:B------:R-:W-:Y:S02]  /*3480*/  SHF.R.U32.HI R14, RZ, 0x8, R14 ;  /* 0x00000008ff0e7819 */ /* 0x000fe4000001160e */
[----:B------:R-:W-:Y:S01]  /*3490*/  HMMA.16816.F32.BF16 R108, R128, R110, RZ ;  /* 0x0000006e806c723c */ /* 0x000fe200000418ff */
[----:B------:R-:W-:Y:S02]  /*34a0*/  HSET2.LE.AND R12, R12, R200, PT ;  /* 0x000000c80c0c7233 */ /* 0x000fe40003803000 */
[----:B------:R-:W5:Y:S01]  /*34b0*/  MUFU.EX2 R199, R199 ;  /* 0x000000c700c77308 */ /* 0x000f620000000800 */
[----:B------:R-:W-:-:S02]  /*34c0*/  PRMT R211, R211, 0x5410, R14 ;  /* 0x00005410d3d37816 */ /* 0x000fc4000000000e */
[----:B------:R-:W-:Y:S01]  /*34d0*/  HMMA.16816.F32.BF16 R120, R128, R122, RZ ;  /* 0x0000007a8078723c */ /* 0x000fe200000418ff */
[--C-:B------:R-:W-:Y:S02]  /*34e0*/  HSET2.LE.AND R13, R13, R200.reuse, PT ;  /* 0x000000c80d0d7233 */ /* 0x100fe40003803000 */
[----:B-1----:R-:W-:Y:S02]  /*34f0*/  F2FP.BF16.F32.PACK_AB R14, R173, R172 ;  /* 0x000000acad0e723e */ /* 0x002fe400000010ff */
[----:B------:R-:W1:Y:S01]  /*3500*/  MUFU.EX2 R198, R198 ;  /* 0x000000c600c67308 */ /* 0x000e620000000800 */
[-C--:B------:R-:W-:Y:S01]  /*3510*/  HMMA.16816.F32.BF16 R132, R132, R58.reuse, RZ ;  /* 0x0000003a8484723c */ /* 0x080fe200000418ff */
[--C-:B---3--:R-:W-:Y:S01]  /*3520*/  SHF.R.U32.HI R209, RZ, 0x10, R234.reuse ;  /* 0x00000010ffd17819 */ /* 0x108fe200000116ea */
[----:B----4-:R-:W-:Y:S01]  /*3530*/  FADD.FTZ R189, R201, R189 ;  /* 0x000000bdc9bd7221 */ /* 0x010fe20000010000 */
[----:B------:R-:W-:Y:S02]  /*3540*/  SHF.R.U32.HI R234, RZ, 0x18, R234 ;  /* 0x00000018ffea7819 */ /* 0x000fe400000116ea */
[----:B------:R-:W-:Y:S01]  /*3550*/  LOP3.LUT R209, R209, 0xff, RZ, 0xc0, !PT ;  /* 0x000000ffd1d17812 */ /* 0x000fe200078ec0ff */
[----:B------:R-:W-:Y:S01]  /*3560*/  HMMA.16816.F32.BF16 R128, R128, R58, RZ ;  /* 0x0000003a8080723c */ /* 0x000fe200000418ff */
[----:B------:R-:W3:Y:S01]  /*3570*/  LDSM.16.MT88.4 R56, [R216+0xb400] ;  /* 0x00b40000d838783b */ /* 0x000ee20000004200 */
[----:B------:R-:W4:Y:S01]  /*3580*/  MUFU.EX2 R202, R202 ;  /* 0x000000ca00ca7308 */ /* 0x000f220000000800 */
[----:B------:R-:W-:Y:S01]  /*3590*/  PRMT R209, R209, 0x5410, R234 ;  /* 0x00005410d1d17816 */ /* 0x000fe200000000ea */
[----:B------:R-:W-:Y:S01]  /*35a0*/  IMAD.WIDE.U32 R234, R207, -0x326172a9, RZ ;  /* 0xcd9e8d57cfea7825 */ /* 0x000fe200078e00ff */
[----:B------:R-:W-:Y:S01]  /*35b0*/  F2FP.BF16.F32.PACK_AB R15, R175, R174 ;  /* 0x000000aeaf0f723e */ /* 0x000fe200000010ff */
[C---:B------:R-:W-:Y:S01]  /*35c0*/  HMMA.16816.F32.BF16 R156, R64.reuse, R60, R156 ;  /* 0x0000003c409c723c */ /* 0x040fe2000004189c */
[----:B------:R-:W-:Y:S01]  /*35d0*/  LOP3.LUT R14, R12, R14, RZ, 0xc0, !PT ;  /* 0x0000000e0c0e7212 */ /* 0x000fe200078ec0ff */
[----:B-----5:R-:W-:Y:S01]  /*35e0*/  FADD.FTZ R192, R199, R192 ;  /* 0x000000c0c7c07221 */ /* 0x020fe20000010000 */
[----:B------:R-:W-:Y:S01]  /*35f0*/  LOP3.LUT R232, R235, UR26, R232, 0x96, !PT ;  /* 0x0000001aebe87c12 */ /* 0x000fe2000f8e96e8 */
[----:B------:R-:W5:Y:S01]  /*3600*/  MUFU.EX2 R52, R52 ;  /* 0x0000003400347308 */ /* 0x000f620000000800 */
[----:B------:R-:W-:Y:S01]  /*3610*/  LOP3.LUT R15, R13, R15, RZ, 0xc0, !PT ;  /* 0x0000000f0d0f7212 */ /* 0x000fe200078ec0ff */
[----:B------:R-:W-:Y:S01]  /*3620*/  HMMA.16816.F32.BF16 R72, R64, R48, R72 ;  /* 0x000000304048723c */ /* 0x000fe20000041848 */
[--C-:B------:R-:W-:Y:S01]  /*3630*/  HSET2.LE.AND R12, R211, R200.reuse, PT ;  /* 0x000000c8d30c7233 */ /* 0x100fe20003803000 */
[----:B------:R-:W-:Y:S01]  /*3640*/  IMAD.WIDE.U32 R232, R232, -0x2daee0ad, RZ ;  /* 0xd2511f53e8e87825 */ /* 0x000fe200078e00ff */
[----:B------:R-:W-:-:S03]  /*3650*/  HSET2.LE.AND R13, R209, R200, PT ;  /* 0x000000c8d10d7233 */ /* 0x000fc60003803000 */
[C---:B-1----:R-:W-:Y:S01]  /*3660*/  FADD.FTZ R192, R198.reuse, R192 ;  /* 0x000000c0c6c07221 */ /* 0x042fe20000010000 */
[----:B------:R-:W-:Y:S01]  /*3670*/  F2FP.BF16.F32.PACK_AB R211, R198, R199 ;  /* 0x000000c7c6d3723e */ /* 0x000fe200000010ff */
[C---:B------:R-:W-:Y:S01]  /*3680*/  HMMA.16816.F32.BF16 R88, R64.reuse, R44, R88 ;  /* 0x0000002c4058723c */ /* 0x040fe20000041858 */
[----:B----4-:R-:W-:Y:S01]  /*3690*/  F2FP.BF16.F32.PACK_AB R209, R202, R201 ;  /* 0x000000c9cad1723e */ /* 0x010fe200000010ff */
[----:B------:R-:W1:Y:S01]  /*36a0*/  MUFU.EX2 R53, R53 ;  /* 0x0000003500357308 */ /* 0x000e620000000800 */
[----:B------:R-:W-:Y:S01]  /*36b0*/  LOP3.LUT R12, R12, R211, RZ, 0xc0, !PT ;  /* 0x000000d30c0c7212 */ /* 0x000fe200078ec0ff */
[----:B------:R-:W-:Y:S01]  /*36c0*/  FADD.FTZ R189, R202, R189 ;  /* 0x000000bdcabd7221 */ /* 0x000fe20000010000 */
[----:B------:R-:W-:Y:S01]  /*36d0*/  LOP3.LUT R13, R13, R209, RZ, 0xc0, !PT ;  /* 0x000000d10d0d7212 */ /* 0x000fe200078ec0ff */
[C---:B------:R-:W-:Y:S01]  /*36e0*/  HMMA.16816.F32.BF16 R104, R64.reuse, R32, R104 ;  /* 0x000000204068723c */ /* 0x040fe20000041868 */
[----:B------:R-:W-:Y:S01]  /*36f0*/  LOP3.LUT R230, R233, UR23, R230, 0x96, !PT ;  /* 0x00000017e9e67c12 */ /* 0x000fe2000f8e96e6 */
[----:B------:R-:W-:Y:S01]  /*3700*/  FADD.FTZ R192, R172, R192 ;  /* 0x000000c0acc07221 */ /* 0x000fe20000010000 */
[----:B------:R-:W-:Y:S01]  /*3710*/  FADD.FTZ R189, R174, R189 ;  /* 0x000000bdaebd7221 */ /* 0x000fe20000010000 */
[----:B------:R-:W4:Y:S02]  /*3720*/  MUFU.EX2 R54, R54 ;  /* 0x0000003600367308 */ /* 0x000f240000000800 */
[----:B--2---:R-:W-:Y:S01]  /*3730*/  HMMA.16816.F32.BF16 R116, R64, R16, R116 ;  /* 0x000000104074723c */ /* 0x004fe20000041874 */
[----:B------:R-:W-:-:S04]  /*3740*/  IMAD.WIDE.U32 R230, R230, -0x326172a9, RZ ;  /* 0xcd9e8d57e6e67825 */ /* 0x000fc800078e00ff */
[----:B------:R-:W-:Y:S01]  /*3750*/  FADD.FTZ R192, R173, R192 ;  /* 0x000000c0adc07221 */ /* 0x000fe20000010000 */
[----:B------:R-:W-:Y:S01]  /*3760*/  FADD.FTZ R189, R175, R189 ;  /* 0x000000bdafbd7221 */ /* 0x000fe20000010000 */
[----:B------:R-:W-:Y:S01]  /*3770*/  HMMA.16816.F32.BF16 R152, R64, R62, R152 ;  /* 0x0000003e4098723c */ /* 0x000fe20000041898 */
[----:B------:R-:W2:Y:S01]  /*3780*/  MUFU.EX2 R55, R55 ;  /* 0x0000003700377308 */ /* 0x000ea20000000800 */
[----:B-----5:R-:W-:-:S04]  /*3790*/  FADD.FTZ R192, R52, R192 ;  /* 0x000000c034c07221 */ /* 0x020fc80000010000 */
[C---:B---3--:R-:W-:Y:S01]  /*37a0*/  HMMA.16816.F32.BF16 R124, R64.reuse, R56, R124 ;  /* 0x00000038407c723c */ /* 0x048fe2000004187c */
[----:B-1----:R-:W-:Y:S02]  /*37b0*/  FADD.FTZ R192, R53, R192 ;  /* 0x000000c035c07221 */ /* 0x002fe40000010000 */
[----:B------:R-:W-:Y:S01]  /*37c0*/  MUFU.EX2 R237, R237 ;  /* 0x000000ed00ed7308 */ /* 0x000fe20000000800 */
[----:B----4-:R-:W-:Y:S02]  /*37d0*/  FADD.FTZ R189, R54, R189 ;  /* 0x000000bd36bd7221 */ /* 0x010fe40000010000 */
[C---:B------:R-:W-:Y:S05]  /*37e0*/  HMMA.16816.F32.BF16 R76, R64.reuse, R50, R76 ;  /* 0x00000032404c723c */ /* 0x040fea000004184c */
[----:B------:R-:W-:Y:S01]  /*37f0*/  MUFU.EX2 R36, R36 ;  /* 0x0000002400247308 */ /* 0x000fe20000000800 */
[----:B------:R-:W-:Y:S01]  /*3800*/  HMMA.16816.F32.BF16 R92, R64, R46, R92 ;  /* 0x0000002e405c723c */ /* 0x000fe2000004185c */
[----:B--2---:R-:W-:-:S05]  /*3810*/  FADD.FTZ R189, R55, R189 ;  /* 0x000000bd37bd7221 */ /* 0x004fca0000010000 */
[C---:B------:R-:W-:Y:S01]  /*3820*/  HMMA.16816.F32.BF16 R144, R64.reuse, R34, R144 ;  /* 0x000000224090723c */ /* 0x040fe20000041890 */
[----:B------:R-:W-:Y:S05]  /*3830*/  MUFU.EX2 R37, R37 ;  /* 0x0000002500257308 */ /* 0x000fea0000000800 */
[C---:B------:R-:W-:Y:S03]  /*3840*/  HMMA.16816.F32.BF16 R140, R64.reuse, R18, R140 ;  /* 0x00000012408c723c */ /* 0x040fe6000004188c */
[----:B------:R-:W-:Y:S03]  /*3850*/  MUFU.EX2 R38, R38 ;  /* 0x0000002600267308 */ /* 0x000fe60000000800 */
[----:B------:R-:W-:Y:S05]  /*3860*/  HMMA.16816.F32.BF16 R132, R64, R58, R132 ;  /* 0x0000003a4084723c */ /* 0x000fea0000041884 */
[----:B------:R-:W-:Y:S01]  /*3870*/  MUFU.EX2 R236, R236 ;  /* 0x000000ec00ec7308 */ /* 0x000fe20000000800 */
[----:B------:R-:W-:Y:S01]  /*3880*/  HMMA.16816.F32.BF16 R68, R12, R48, R68 ;  /* 0x000000300c44723c */ /* 0x000fe20000041844 */
[----:B------:R-:W-:-:S02]  /*3890*/  LOP3.LUT R64, R213, UR24, R234, 0x96, !PT ;  /* 0x00000018d5407c12 */ /* 0x000fc4000f8e96ea */
[----:B------:R-:W-:Y:S02]  /*38a0*/  LOP3.LUT R213, R231, UR22, R212, 0x96, !PT ;  /* 0x00000016e7d57c12 */ /* 0x000fe4000f8e96d4 */
[----:B------:R-:W-:Y:S01]  /*38b0*/  LOP3.LUT R66, R215, UR24, R234, 0x96, !PT ;  /* 0x00000018d7427c12 */ /* 0x000fe2000f8e96ea */
[----:B------:R-:W-:Y:S01]  /*38c0*/  IMAD.WIDE.U32 R64, R64, -0x2daee0ad, RZ ;  /* 0xd2511f5340407825 */ /* 0x000fe200078e00ff */
[----:B------:R-:W-:Y:S01]  /*38d0*/  LOP3.LUT R48, R235, UR26, R210, 0x96, !PT ;  /* 0x0000001aeb307c12 */ /* 0x000fe2000f8e96d2 */
[----:B------:R-:W-:Y:S01]  /*38e0*/  HMMA.16816.F32.BF16 R100, R12, R32, R100 ;  /* 0x000000200c64723c */ /* 0x000fe20000041864 */
[----:B------:R-:W-:Y:S01]  /*38f0*/  MUFU.EX2 R39, R39 ;  /* 0x0000002700277308 */ /* 0x000fe20000000800 */
[----:B------:R-:W-:Y:S01]  /*3900*/  IMAD.WIDE.U32 R66, R66, -0x2daee0ad, RZ ;  /* 0xd2511f5342427825 */ /* 0x000fe200078e00ff */
[----:B------:R-:W-:-:S03]  /*3910*/  LOP3.LUT R211, R65, UR21, R232, 0x96, !PT ;  /* 0x0000001541d37c12 */ /* 0x000fc6000f8e96e8 */
[----:B------:R-:W-:Y:S01]  /*3920*/  FFMA.FTZ R65, R27, UR4, -R205 ;  /* 0x000000041b417c23 */ /* 0x000fe200080108cd */
[----:B------:R-:W-:Y:S01]  /*3930*/  IMAD.WIDE.U32 R48, R48, -0x2daee0ad, RZ ;  /* 0xd2511f5330307825 */ /* 0x000fe200078e00ff */
[C---:B------:R-:W-:Y:S03]  /*3940*/  HMMA.16816.F32.BF16 R112, R12.reuse, R16, R112 ;  /* 0x000000100c70723c */ /* 0x040fe60000041870 */
[----:B------:R-:W-:Y:S01]  /*3950*/  IMAD.WIDE.U32 R210, R211, -0x326172a9, RZ ;  /* 0xcd9e8d57d3d27825 */ /* 0x000fe200078e00ff */
[----:B------:R-:W-:Y:S01]  /*3960*/  LOP3.LUT R208, R49, UR23, R208, 0x96, !PT ;  /* 0x0000001731d07c12 */ /* 0x000fe2000f8e96d0 */
[----:B------:R-:W-:Y:S01]  /*3970*/  MUFU.EX2 R65, R65 ;  /* 0x0000004100417308 */ /* 0x000fe20000000800 */
[----:B------:R-:W-:Y:S01]  /*3980*/  LOP3.LUT R209, R67, UR21, R48, 0x96, !PT ;  /* 0x0000001543d17c12 */ /* 0x000fe2000f8e9630 */
[----:B------:R-:W-:Y:S01]  /*3990*/  IMAD.WIDE.U32 R32, R213, -0x2daee0ad, RZ ;  /* 0xd2511f53d5207825 */ /* 0x000fe200078e00ff */
[----:B------:R-:W-:Y:S01]  /*39a0*/  LOP3.LUT R212, R211, UR20, R230, 0x96, !PT ;  /* 0x00000014d3d47c12 */ /* 0x000fe2000f8e96e6 */
[C---:B------:R-:W-:Y:S03]  /*39b0*/  HMMA.16816.F32.BF16 R136, R12.reuse, R56, R136 ;  /* 0x000000380c88723c */ /* 0x040fe60000041888 */
[----:B------:R-:W-:Y:S01]  /*39c0*/  LOP3.LUT R230, R33, UR19, R64, 0x96, !PT ;  /* 0x0000001321e67c12 */ /* 0x000fe2000f8e9640 */
[----:B------:R-:W-:Y:S01]  /*39d0*/  IMAD.WIDE.U32 R212, R212, -0x2daee0ad, RZ ;  /* 0xd2511f53d4d47825 */ /* 0x000fe200078e00ff */
[----:B------:R1:W-:Y:S01]  /*39e0*/  MUFU.EX2 R64, R24 ;  /* 0x0000001800407308 */ /* 0x0003e20000000800 */
[----:B------:R-:W-:Y:S02]  /*39f0*/  HMMA.16816.F32.BF16 R160, R12, R60, R160 ;  /* 0x0000003c0ca0723c */ /* 0x000fe400000418a0 */
[----:B------:R-:W-:Y:S01]  /*3a00*/  FFMA.FTZ R56, R25, UR4, -R206 ;  /* 0x0000000419387c23 */ /* 0x000fe200080108ce */
[----:B------:R-:W-:Y:S01]  /*3a10*/  IMAD.WIDE.U32 R230, R230, -0x326172a9, RZ ;  /* 0xcd9e8d57e6e67825 */ /* 0x000fe200078e00ff */
[----:B------:R-:W-:-:S03]  /*3a20*/  LOP3.LUT R16, R213, UR18, R32, 0x96, !PT ;  /* 0x00000012d5107c12 */ /* 0x000fc6000f8e9620 */
[----:B------:R-:W-:Y:S01]  /*3a30*/  FFMA.FTZ R57, R42, UR4, -R205 ;  /* 0x000000042a397c23 */ /* 0x000fe200080108cd */
[----:B------:R-:W-:-:S04]  /*3a40*/  IMAD.WIDE.U32 R32, R208, -0x326172a9, RZ ;  /* 0xcd9e8d57d0207825 */ /* 0x000fc800078e00ff */
[--C-:B------:R-:W-:Y:S01]  /*3a50*/  FFMA.FTZ R60, R40, UR4, -R206.reuse ;  /* 0x00000004283c7c23 */ /* 0x100fe200080108ce */
[----:B------:R-:W-:Y:S01]  /*3a60*/  FFMA.FTZ R61, R41, UR4, -R206 ;  /* 0x00000004293d7c23 */ /* 0x000fe200080108ce */
[----:B------:R-:W-:Y:S01]  /*3a70*/  HMMA.16816.F32.BF16 R148, R12, R62, R148 ;  /* 0x0000003e0c94723c */ /* 0x000fe20000041894 */
[----:B------:R-:W-:Y:S01]  /*3a80*/  IMAD.WIDE.U32 R208, R209, -0x326172a9, RZ ;  /* 0xcd9e8d57d1d07825 */ /* 0x000fe200078e00ff */
[----:B------:R-:W-:Y:S01]  /*3a90*/  LOP3.LUT R215, R33, UR22, R214, 0x96, !PT ;  /* 0x0000001621d77c12 */ /* 0x000fe2000f8e96d6 */
[----:B------:R-:W-:Y:S01]  /*3aa0*/  MUFU.EX2 R56, R56 ;  /* 0x0000003800387308 */ /* 0x000fe20000000800 */
[----:B------:R-:W-:Y:S02]  /*3ab0*/  LOP3.LUT R210, R231, UR5, R210, 0x96, !PT ;  /* 0x00000005e7d27c12 */ /* 0x000fe4000f8e96d2 */
[----:B------:R-:W-:Y:S01]  /*3ac0*/  LOP3.LUT R214, R209, UR20, R32, 0x96, !PT ;  /* 0x00000014d1d67c12 */ /* 0x000fe2000f8e9620 */
[----:B-1----:R-:W-:-:S04]  /*3ad0*/  IMAD.WIDE.U32 R24, R16, -0x326172a9, RZ ;  /* 0xcd9e8d5710187825 */ /* 0x002fc800078e00ff */
[--C-:B------:R-:W-:Y:S01]  /*3ae0*/  FFMA.FTZ R62, R43, UR4, -R205.reuse ;  /* 0x000000042b3e7c23 */ /* 0x100fe200080108cd */
[----:B------:R-:W-:Y:S01]  /*3af0*/  FFMA.FTZ R63, R26, UR4, -R205 ;  /* 0x000000041a3f7c23 */ /* 0x000fe200080108cd */
[C---:B------:R-:W-:Y:S01]  /*3b00*/  HMMA.16816.F32.BF16 R80, R12.reuse, R50, R80 ;  /* 0x000000320c50723c */ /* 0x040fe20000041850 */
[----:B------:R-:W1:Y:S01]  /*3b10*/  MUFU.EX2 R60, R60 ;  /* 0x0000003c003c7308 */ /* 0x000e620000000800 */
[----:B------:R-:W-:Y:S01]  /*3b20*/  LOP3.LUT R17, R25, UR27, R230, 0x96, !PT ;  /* 0x0000001b19117c12 */ /* 0x000fe2000f8e96e6 */
[----:B------:R-:W-:Y:S01]  /*3b30*/  IMAD.WIDE.U32 R232, R215, -0x2daee0ad, RZ ;  /* 0xd2511f53d7e87825 */ /* 0x000fe200078e00ff */
[----:B------:R-:W-:Y:S02]  /*3b40*/  LOP3.LUT R25, R24, 0xffff, RZ, 0xc0, !PT ;  /* 0x0000ffff18197812 */ /* 0x000fe400078ec0ff */
[--C-:B------:R-:W-:Y:S01]  /*3b50*/  SHF.R.U32.HI R32, RZ, 0x10, R24.reuse ;  /* 0x00000010ff207819 */ /* 0x100fe20000011618 */
[----:B------:R-:W-:Y:S01]  /*3b60*/  IMAD.WIDE.U32 R214, R214, -0x2daee0ad, RZ ;  /* 0xd2511f53d6d67825 */ /* 0x000fe200078e00ff */
[----:B------:R-:W-:Y:S01]  /*3b70*/  LOP3.LUT R40, R17, 0xffff, RZ, 0xc0, !PT ;  /* 0x0000ffff11287812 */ /* 0x000fe200078ec0ff */
[----:B------:R-:W2:Y:S01]  /*3b80*/  MUFU.EX2 R61, R61 ;  /* 0x0000003d003d7308 */ /* 0x000ea20000000800 */
[----:B------:R-:W-:Y:S01]  /*3b90*/  LOP3.LUT R16, R24, 0xff, RZ, 0xc0, !PT ;  /* 0x000000ff18107812 */ /* 0x000fe200078ec0ff */
[----:B------:R-:W-:Y:S01]  /*3ba0*/  HMMA.16816.F32.BF16 R84, R12, R44, R84 ;  /* 0x0000002c0c54723c */ /* 0x000fe20000041854 */
[----:B------:R-:W-:-:S02]  /*3bb0*/  SHF.R.U32.HI R24, RZ, 0x18, R24 ;  /* 0x00000018ff187819 */ /* 0x000fc40000011618 */
[----:B------:R-:W-:Y:S02]  /*3bc0*/  SHF.R.U32.HI R33, RZ, 0x8, R25 ;  /* 0x00000008ff217819 */ /* 0x000fe40000011619 */
[----:B------:R-:W-:Y:S01]  /*3bd0*/  LOP3.LUT R51, R32, 0xff, RZ, 0xc0, !PT ;  /* 0x000000ff20337812 */ /* 0x000fe200078ec0ff */
[----:B------:R-:W-:Y:S01]  /*3be0*/  MUFU.EX2 R57, R57 ;  /* 0x0000003900397308 */ /* 0x000fe20000000800 */
[----:B------:R-:W-:Y:S01]  /*3bf0*/  LOP3.LUT R25, R17, 0xff, RZ, 0xc0, !PT ;  /* 0x000000ff11197812 */ /* 0x000fe200078ec0ff */
[C---:B------:R-:W-:Y:S01]  /*3c00*/  HMMA.16816.F32.BF16 R96, R12.reuse, R46, R96 ;  /* 0x0000002e0c60723c */ /* 0x040fe20000041860 */
[----:B------:R-:W-:Y:S01]  /*3c10*/  SHF.R.U32.HI R32, RZ, 0x8, R40 ;  /* 0x00000008ff207819 */ /* 0x000fe20000011628 */
[----:B------:R-:W3:Y:S01]  /*3c20*/  LDSM.16.MT88.4 R44, [R217+0x9800] ;  /* 0x00980000d92c783b */ /* 0x000ee20000004200 */
[--C-:B------:R-:W-:Y:S01]  /*3c30*/  SHF.R.U32.HI R26, RZ, 0x10, R17.reuse ;  /* 0x00000010ff1a7819 */ /* 0x100fe20000011611 */
[----:B-1----:R-:W-:Y:S01]  /*3c40*/  FADD.FTZ R184, R60, R184 ;  /* 0x000000b83cb87221 */ /* 0x002fe20000010000 */
[----:B------:R-:W-:Y:S01]  /*3c50*/  PRMT R51, R51, 0x5410, R24 ;  /* 0x0000541033337816 */ /* 0x000fe20000000018 */
[----:B------:R-:W1:Y:S01]  /*3c60*/  MUFU.EX2 R62, R62 ;  /* 0x0000003e003e7308 */ /* 0x000e620000000800 */
[----:B------:R-:W-:Y:S01]  /*3c70*/  PRMT R24, R25, 0x5410, R32 ;  /* 0x0000541019187816 */ /* 0x000fe20000000020 */
[----:B------:R-:W-:Y:S01]  /*3c80*/  HMMA.16816.F32.BF16 R128, R12, R58, R128 ;  /* 0x0000003a0c80723c */ /* 0x000fe20000041880 */
[----:B------:R-:W-:Y:S01]  /*3c90*/  SHF.R.U32.HI R25, RZ, 0x18, R17 ;  /* 0x00000018ff197819 */ /* 0x000fe20000011611 */
[----:B------:R-:W4:Y:S01]  /*3ca0*/  LDSM.16.MT88.4 R40, [R216+0x9800] ;  /* 0x00980000d828783b */ /* 0x000f220000004200 */
[----:B------:R-:W-:Y:S01]  /*3cb0*/  LOP3.LUT R17, R26, 0xff, RZ, 0xc0, !PT ;  /* 0x000000ff1a117812 */ /* 0x000fe200078ec0ff */
[----:B--2---:R-:W-:Y:S01]  /*3cc0*/  FADD.FTZ R184, R61, R184 ;  /* 0x000000b83db87221 */ /* 0x004fe20000010000 */
[----:B------:R-:W-:Y:S01]  /*3cd0*/  LOP3.LUT R234, R215, UR18, R232, 0x96, !PT ;  /* 0x00000012d7ea7c12 */ /* 0x000fe2000f8e96e8 */
[----:B------:R-:W2:Y:S01]  /*3ce0*/  MUFU.EX2 R63, R63 ;  /* 0x0000003f003f7308 */ /* 0x000ea20000000800 */
[----:B------:R-:W-:Y:S01]  /*3cf0*/  PRMT R16, R16, 0x5410, R33 ;  /* 0x0000541010107816 */ /* 0x000fe20000000021 */
[----:B------:R-:W-:Y:S01]  /*3d00*/  FFMA.FTZ R58, R8, UR4, -R204 ;  /* 0x00000004083a7c23 */ /* 0x000fe200080108cc */
[----:B------:R-:W-:Y:S01]  /*3d10*/  PRMT R17, R17, 0x5410, R25 ;  /* 0x0000541011117816 */ /* 0x000fe20000000019 */
[----:B------:R-:W-:Y:S01]  /*3d20*/  IMAD.WIDE.U32 R234, R234, -0x326172a9, RZ ;  /* 0xcd9e8d57eaea7825 */ /* 0x000fe200078e00ff */
[----:B------:R-:W-:-:S03]  /*3d30*/  LOP3.LUT R232, R233, UR19, R66, 0x96, !PT ;  /* 0x00000013e9e87c12 */ /* 0x000fc6000f8e9642 */
[----:B------:R-:W-:Y:S01]  /*3d40*/  FFMA.FTZ R59, R9, UR4, -R204 ;  /* 0x00000004093b7c23 */ /* 0x000fe200080108cc */
[--C-:B------:R-:W-:Y:S01]  /*3d50*/  HSET2.LE.AND R24, R24, R200.reuse, PT ;  /* 0x000000c818187233 */ /* 0x100fe20003803000 */
[--C-:B------:R-:W-:Y:S01]  /*3d60*/  FFMA.FTZ R66, R10, UR4, -R203.reuse ;  /* 0x000000040a427c23 */ /* 0x100fe200080108cb */
[----:B------:R-:W-:Y:S01]  /*3d70*/  F2FP.BF16.F32.PACK_AB R48, R61, R60 ;  /* 0x0000003c3d30723e */ /* 0x000fe200000010ff */
[----:B------:R-:W-:Y:S01]  /*3d80*/  IMAD.WIDE.U32 R232, R232, -0x326172a9, RZ ;  /* 0xcd9e8d57e8e87825 */ /* 0x000fe200078e00ff */
[--C-:B------:R-:W-:Y:S01]  /*3d90*/  HSET2.LE.AND R50, R16, R200.reuse, PT ;  /* 0x000000c810327233 */ /* 0x100fe20003803000 */
[----:B------:R-:W5:Y:S01]  /*3da0*/  MUFU.EX2 R58, R58 ;  /* 0x0000003a003a7308 */ /* 0x000f620000000800 */
[--C-:B------:R-:W-:Y:S01]  /*3db0*/  HSET2.LE.AND R49, R17, R200.reuse, PT ;  /* 0x000000c811317233 */ /* 0x100fe20003803000 */
[C---:B------:R-:W-:Y:S01]  /*3dc0*/  HMMA.16816.F32.BF16 R120, R12.reuse, R18, R120 ;  /* 0x000000120c78723c */ /* 0x040fe20000041878 */
[--C-:B------:R-:W-:Y:S01]  /*3dd0*/  HSET2.LE.AND R51, R51, R200.reuse, PT ;  /* 0x000000c833337233 */ /* 0x100fe20003803000 */
[----:B------:R-:W4:Y:S01]  /*3de0*/  LDSM.16.MT88.4 R16, [R217+0xb800] ;  /* 0x00b80000d910783b */ /* 0x000f220000004200 */
[----:B-1----:R-:W-:Y:S01]  /*3df0*/  F2FP.BF16.F32.PACK_AB R207, R62, R57 ;  /* 0x000000393ecf723e */ /* 0x002fe200000010ff */
[----:B------:R-:W-:Y:S01]  /*3e00*/  FADD.FTZ R186, R57, R186 ;  /* 0x000000ba39ba7221 */ /* 0x000fe20000010000 */
[----:B------:R-:W-:Y:S01]  /*3e10*/  F2FP.BF16.F32.PACK_AB R67, R56, R64 ;  /* 0x000000403843723e */ /* 0x000fe200000010ff */
[----:B------:R-:W-:Y:S01]  /*3e20*/  MUFU.EX2 R59, R59 ;  /* 0x0000003b003b7308 */ /* 0x000fe20000000800 */
[----:B--2---:R-:W-:Y:S01]  /*3e30*/  F2FP.BF16.F32.PACK_AB R8, R65, R63 ;  /* 0x0000003f4108723e */ /* 0x004fe200000010ff */
[----:B------:R-:W-:Y:S01]  /*3e40*/  HMMA.16816.F32.BF16 R108, R12, R34, R108 ;  /* 0x000000220c6c723c */ /* 0x000fe2000004186c */
[----:B------:R-:W-:Y:S01]  /*3e50*/  LOP3.LUT R209, R234, 0xffff, RZ, 0xc0, !PT ;  /* 0x0000ffffead17812 */ /* 0x000fe200078ec0ff */
[----:B------:R-:W-:Y:S01]  /*3e60*/  LDSM.16.MT88.4 R32, [R217+0xa800] ;  /* 0x00a80000d920783b */ /* 0x000fe20000004200 */
[----:B------:R-:W-:Y:S01]  /*3e70*/  LOP3.LUT R48, R24, R48, RZ, 0xc0, !PT ;  /* 0x0000003018307212 */ /* 0x000fe200078ec0ff */
[----:B------:R-:W-:Y:S01]  /*3e80*/  FADD.FTZ R186, R62, R186 ;  /* 0x000000ba3eba7221 */ /* 0x000fe20000010000 */
[----:B------:R-:W-:Y:S01]  /*3e90*/  LOP3.LUT R49, R49, R207, RZ, 0xc0, !PT ;  /* 0x000000cf31317212 */ /* 0x000fe200078ec0ff */
[----:B------:R-:W1:Y:S01]  /*3ea0*/  LDSM.16.MT88.4 R24, [R216+0xa800] ;  /* 0x00a80000d818783b */ /* 0x000e620000004200 */
[----:B------:R-:W-:Y:S01]  /*3eb0*/  LOP3.LUT R50, R50, R67, RZ, 0xc0, !PT ;  /* 0x0000004332327212 */ /* 0x000fe200078ec0ff */
[----:B------:R-:W-:Y:S01]  /*3ec0*/  FFMA.FTZ R67, R11, UR4, -R203 ;  /* 0x000000040b437c23 */ /* 0x000fe200080108cb */
[----:B------:R-:W-:Y:S01]  /*3ed0*/  LOP3.LUT R51, R51, R8, RZ, 0xc0, !PT ;  /* 0x0000000833337212 */ /* 0x000fe200078ec0ff */
[----:B------:R-:W2:Y:S01]  /*3ee0*/  MUFU.EX2 R66, R66 ;  /* 0x0000004200427308 */ /* 0x000ea20000000800 */
[----:B------:R-:W-:Y:S01]  /*3ef0*/  LOP3.LUT R9, R234, 0xff, RZ, 0xc0, !PT ;  /* 0x000000ffea097812 */ /* 0x000fe200078ec0ff */
[----:B------:R-:W1:Y:S01]  /*3f00*/  LDSM.16.MT88.4 R12, [R216+0xb800] ;  /* 0x00b80000d80c783b */ /* 0x000e620000004200 */
[----:B------:R-:W-:Y:S01]  /*3f10*/  SHF.R.U32.HI R209, RZ, 0x8, R209 ;  /* 0x00000008ffd17819 */ /* 0x000fe200000116d1 */
[----:B-----5:R-:W-:Y:S01]  /*3f20*/  FADD.FTZ R192, R58, R192 ;  /* 0x000000c03ac07221 */ /* 0x020fe20000010000 */
[----:B------:R-:W-:Y:S01]  /*3f30*/  LOP3.LUT R8, R235, UR27, R232, 0x96, !PT ;  /* 0x0000001beb087c12 */ /* 0x000fe2000f8e96e8 */
[C---:B---3--:R-:W-:Y:S01]  /*3f40*/  HMMA.16816.F32.BF16 R156, R48.reuse, R44, R156 ;  /* 0x0000002c309c723c */ /* 0x048fe2000004189c */
[----:B------:R-:W-:Y:S01]  /*3f50*/  SHF.R.U32.HI R207, RZ, 0x10, R234 ;  /* 0x00000010ffcf7819 */ /* 0x000fe200000116ea */
[----:B------:R-:W3:Y:S01]  /*3f60*/  MUFU.EX2 R67, R67 ;  /* 0x0000004300437308 */ /* 0x000ee20000000800 */
[----:B------:R-:W-:Y:S01]  /*3f70*/  PRMT R9, R9, 0x5410, R209 ;  /* 0x0000541009097816 */ /* 0x000fe200000000d1 */
[----:B------:R-:W-:Y:S01]  /*3f80*/  FFMA.FTZ R235, R21, UR4, -R206 ;  /* 0x0000000415eb7c23 */ /* 0x000fe200080108ce */
[----:B------:R-:W-:Y:S01]  /*3f90*/  SHF.R.U32.HI R10, RZ, 0x18, R234 ;  /* 0x00000018ff0a7819 */ /* 0x000fe200000116ea */
[C---:B----4-:R-:W-:Y:S01]  /*3fa0*/  HMMA.16816.F32.BF16 R72, R48.reuse, R40, R72 ;  /* 0x000000283048723c */ /* 0x050fe20000041848 */
[C---:B------:R-:W-:Y:S01]  /*3fb0*/  LOP3.LUT R209, R8.reuse, 0xffff, RZ, 0xc0, !PT ;  /* 0x0000ffff08d17812 */ /* 0x040fe200078ec0ff */
[----:B------:R-:W-:Y:S01]  /*3fc0*/  FFMA.FTZ R234, R23, UR4, -R205 ;  /* 0x0000000417ea7c23 */ /* 0x000fe200080108cd */
[----:B------:R-:W-:Y:S01]  /*3fd0*/  LOP3.LUT R11, R207, 0xff, RZ, 0xc0, !PT ;  /* 0x000000ffcf0b7812 */ /* 0x000fe200078ec0ff */
[----:B------:R-:W-:Y:S01]  /*3fe0*/  MUFU.EX2 R235, R235 ;  /* 0x000000eb00eb7308 */ /* 0x000fe20000000800 */
[----:B------:R-:W-:Y:S01]  /*3ff0*/  LOP3.LUT R207, R8, 0xff, RZ, 0xc0, !PT ;  /* 0x000000ff08cf7812 */ /* 0x000fe200078ec0ff */
[C---:B------:R-:W-:Y:S01]  /*4000*/  HMMA.16816.F32.BF16 R76, R48.reuse, R42, R76 ;  /* 0x0000002a304c723c */ /* 0x040fe2000004184c */
[----:B------:R-:W-:Y:S01]  /*4010*/  SHF.R.U32.HI R209, RZ, 0x8, R209 ;  /* 0x00000008ffd17819 */ /* 0x000fe200000116d1 */
[----:B--2---:R-:W-:Y:S01]  /*4020*/  FADD.FTZ R189, R66, R189 ;  /* 0x000000bd42bd7221 */ /* 0x004fe20000010000 */
[----:B------:R-:W-:Y:S01]  /*4030*/  PRMT R11, R11, 0x5410, R10 ;  /* 0x000054100b0b7816 */ /* 0x000fe2000000000a */
[----:B------:R-:W-:Y:S01]  /*4040*/  FADD.FTZ R184, R64, R184 ;  /* 0x000000b840b87221 */ /* 0x000fe20000010000 */
[--C-:B------:R-:W-:Y:S01]  /*4050*/  SHF.R.U32.HI R10, RZ, 0x10, R8.reuse ;  /* 0x00000010ff0a7819 */ /* 0x100fe20000011608 */
[----:B------:R-:W-:Y:S01]  /*4060*/  MUFU.EX2 R234, R234 ;  /* 0x000000ea00ea7308 */ /* 0x000fe20000000800 */
[----:B------:R-:W-:Y:S01]  /*4070*/  PRMT R207, R207, 0x5410, R209 ;  /* 0x00005410cfcf7816 */ /* 0x000fe200000000d1 */
[C---:B------:R-:W-:Y:S01]  /*4080*/  HMMA.16816.F32.BF16 R116, R48.reuse, R16, R116 ;  /* 0x000000103074723c */ /* 0x040fe20000041874 */
[----:B------:R-:W-:Y:S01]  /*4090*/  SHF.R.U32.HI R8, RZ, 0x18, R8 ;  /* 0x00000018ff087819 */ /* 0x000fe20000011608 */
[----:B------:R-:W-:Y:S01]  /*40a0*/  FADD.FTZ R186, R63, R186 ;  /* 0x000000ba3fba7221 */ /* 0x000fe20000010000 */
[----:B------:R-:W-:Y:S01]  /*40b0*/  LOP3.LUT R209, R10, 0xff, RZ, 0xc0, !PT ;  /* 0x000000ff0ad17812 */ /* 0x000fe200078ec0ff */
[----:B------:R-:W-:Y:S01]  /*40c0*/  FADD.FTZ R192, R59, R192 ;  /* 0x000000c03bc07221 */ /* 0x000fe20000010000 */
[--C-:B------:R-:W-:Y:S01]  /*40d0*/  HSET2.LE.AND R10, R9, R200.reuse, PT ;  /* 0x000000c8090a7233 */ /* 0x100fe20003803000 */
[C---:B------:R-:W-:Y:S01]  /*40e0*/  HMMA.16816.F32.BF16 R140, R48.reuse, R18, R140 ;  /* 0x00000012308c723c */ /* 0x040fe2000004188c */
[----:B------:R-:W-:Y:S01]  /*40f0*/  PRMT R9, R209, 0x5410, R8 ;  /* 0x00005410d1097816 */ /* 0x000fe20000000008 */
[----:B---3--:R-:W-:Y:S01]  /*4100*/  FADD.FTZ R189, R67, R189 ;  /* 0x000000bd43bd7221 */ /* 0x008fe20000010000 */
[----:B------:R-:W-:Y:S01]  /*4110*/  F2FP.BF16.F32.PACK_AB R211, R59, R58 ;  /* 0x0000003a3bd3723e */ /* 0x000fe200000010ff */
[----:B------:R-:W-:Y:S01]  /*4120*/  FADD.FTZ R184, R56, R184 ;  /* 0x000000b838b87221 */ /* 0x000fe20000010000 */
[--C-:B------:R-:W-:Y:S01]  /*4130*/  HSET2.LE.AND R11, R11, R200.reuse, PT ;  /* 0x000000c80b0b7233 */ /* 0x100fe20003803000 */
[C---:B-1----:R-:W-:Y:S01]  /*4140*/  HMMA.16816.F32.BF16 R144, R48.reuse, R26, R144 ;  /* 0x0000001a3090723c */ /* 0x042fe20000041890 */
[----:B------:R-:W-:Y:S01]  /*4150*/  LOP3.LUT R10, R10, R211, RZ, 0xc0, !PT ;  /* 0x000000d30a0a7212 */ /* 0x000fe200078ec0ff */
[----:B------:R-:W-:Y:S01]  /*4160*/  FADD.FTZ R186, R65, R186 ;  /* 0x000000ba41ba7221 */ /* 0x000fe20000010000 */
[--C-:B------:R-:W-:Y:S01]  /*4170*/  HSET2.LE.AND R8, R207, R200.reuse, PT ;  /* 0x000000c8cf087233 */ /* 0x100fe20003803000 */
[----:B------:R-:W-:Y:S01]  /*4180*/  FADD.FTZ R192, R36, R192 ;  /* 0x000000c024c07221 */ /* 0x000fe20000010000 */
[----:B------:R-:W-:Y:S01]  /*4190*/  HSET2.LE.AND R9, R9, R200, PT ;  /* 0x000000c809097233 */ /* 0x000fe20003803000 */
[C---:B------:R-:W-:Y:S01]  /*41a0*/  HMMA.16816.F32.BF16 R104, R48.reuse, R24, R104 ;  /* 0x000000183068723c */ /* 0x040fe20000041868 */
[----:B------:R-:W-:Y:S01]  /*41b0*/  F2FP.BF16.F32.PACK_AB R209, R67, R66 ;  /* 0x0000004243d1723e */ /* 0x000fe200000010ff */
[----:B------:R-:W-:Y:S01]  /*41c0*/  FADD.FTZ R189, R38, R189 ;  /* 0x000000bd26bd7221 */ /* 0x000fe20000010000 */
[----:B------:R-:W-:Y:S01]  /*41d0*/  F2FP.BF16.F32.PACK_AB R211, R53, R52 ;  /* 0x0000003435d3723e */ /* 0x000fe200000010ff */
[----:B------:R-:W-:Y:S01]  /*41e0*/  FADD.FTZ R192, R37, R192 ;  /* 0x000000c025c07221 */ /* 0x000fe20000010000 */
[----:B------:R-:W-:Y:S01]  /*41f0*/  F2FP.BF16.F32.PACK_AB R207, R55, R54 ;  /* 0x0000003637cf723e */ /* 0x000fe200000010ff */
[C---:B------:R-:W-:Y:S01]  /*4200*/  HMMA.16816.F32.BF16 R88, R48.reuse, R32, R88 ;  /* 0x000000203058723c */ /* 0x040fe20000041858 */
[----:B------:R-:W-:Y:S01]  /*4210*/  LOP3.LUT R11, R11, R209, RZ, 0xc0, !PT ;  /* 0x000000d10b0b7212 */ /* 0x000fe200078ec0ff */
[----:B------:R-:W-:Y:S01]  /*4220*/  FADD.FTZ R189, R39, R189 ;  /* 0x000000bd27bd7221 */ /* 0x000fe20000010000 */
[----:B------:R-:W-:Y:S01]  /*4230*/  LOP3.LUT R8, R8, R211, RZ, 0xc0, !PT ;  /* 0x000000d308087212 */ /* 0x000fe200078ec0ff */
[----:B------:R-:W-:Y:S01]  /*4240*/  IMAD.WIDE.U32 R210, R210, -0x2daee0ad, RZ ;  /* 0xd2511f53d2d27825 */ /* 0x000fe200078e00ff */
[----:B------:R-:W-:Y:S01]  /*4250*/  LOP3.LUT R9, R9, R207, RZ, 0xc0, !PT ;  /* 0x000000cf09097212 */ /* 0x000fe200078ec0ff */
[----:B------:R-:W-:Y:S03]  /*4260*/  HMMA.16816.F32.BF16 R124, R48, R12, R124 ;  /* 0x0000000c307c723c */ /* 0x000fe6000004187c */
[----:B------:R-:W-:-:S02]  /*4270*/  LOP3.LUT R212, R211, UR29, R212, 0x96, !PT ;  /* 0x0000001dd3d47c12 */ /* 0x000fc4000f8e96d4 */
[----:B------:R-:W-:Y:S01]  /*4280*/  SHF.R.U32.HI R21, RZ, 0x18, R210 ;  /* 0x00000018ff157819 */ /* 0x000fe200000116d2 */
[C---:B------:R-:W-:Y:S06]  /*4290*/  HMMA.16816.F32.BF16 R160, R8.reuse, R44, R160 ;  /* 0x0000002c08a0723c */ /* 0x040fec00000418a0 */
[----:B------:R-:W-:Y:S01]  /*42a0*/  HMMA.16816.F32.BF16 R68, R8, R40, R68 ;  /* 0x000000280844723c */ /* 0x000fe20000041844 */
[----:B------:R-:W-:Y:S01]  /*42b0*/  FFMA.FTZ R44, R28, UR4, -R206 ;  /* 0x000000041c2c7c23 */ /* 0x000fe200080108ce */
[----:B------:R-:W-:-:S04]  /*42c0*/  FFMA.FTZ R45, R22, UR4, -R205 ;  /* 0x00000004162d7c23 */ /* 0x000fc800080108cd */
[C---:B------:R-:W-:Y:S01]  /*42d0*/  HMMA.16816.F32.BF16 R80, R8.reuse, R42, R80 ;  /* 0x0000002a0850723c */ /* 0x040fe20000041850 */
[--C-:B------:R-:W-:Y:S01]  /*42e0*/  FFMA.FTZ R40, R29, UR4, -R206.reuse ;  /* 0x000000041d287c23 */ /* 0x100fe200080108ce */
[----:B------:R-:W-:Y:S01]  /*42f0*/  FFMA.FTZ R41, R20, UR4, -R206 ;  /* 0x0000000414297c23 */ /* 0x000fe200080108ce */
[----:B------:R-:W1:Y:S01]  /*4300*/  MUFU.EX2 R44, R44 ;  /* 0x0000002c002c7308 */ /* 0x000e620000000800 */
[----:B------:R-:W-:Y:S02]  /*4310*/  LOP3.LUT R20, R210, 0xffff, RZ, 0xc0, !PT ;  /* 0x0000ffffd2147812 */ /* 0x000fe400078ec0ff */
[C---:B------:R-:W-:Y:S01]  /*4320*/  HMMA.16816.F32.BF16 R108, R8.reuse, R26, R108 ;  /* 0x0000001a086c723c */ /* 0x040fe2000004186c */
[--C-:B------:R-:W-:Y:S01]  /*4330*/  FFMA.FTZ R42, R30, UR4, -R205.reuse ;  /* 0x000000041e2a7c23 */ /* 0x100fe200080108cd */
[----:B------:R-:W-:Y:S01]  /*4340*/  FFMA.FTZ R43, R31, UR4, -R205 ;  /* 0x000000041f2b7c23 */ /* 0x000fe200080108cd */
[----:B------:R-:W-:Y:S01]  /*4350*/  SHF.R.U32.HI R20, RZ, 0x8, R20 ;  /* 0x00000008ff147819 */ /* 0x000fe20000011614 */
[----:B------:R-:W2:Y:S01]  /*4360*/  LDSM.16.MT88.4 R28, [R217+0x9c00] ;  /* 0x009c0000d91c783b */ /* 0x000ea20000004200 */
[----:B------:R-:W3:Y:S01]  /*4370*/  MUFU.EX2 R40, R40 ;  /* 0x0000002800287308 */ /* 0x000ee20000000800 */
[----:B------:R-:W-:Y:S01]  /*4380*/  HMMA.16816.F32.BF16 R100, R8, R24, R100 ;  /* 0x000000180864723c */ /* 0x000fe20000041864 */
[----:B------:R-:W-:-:S02]  /*4390*/  LOP3.LUT R26, R212, 0xffff, RZ, 0xc0, !PT ;  /* 0x0000ffffd41a7812 */ /* 0x000fc400078ec0ff */
[----:B------:R-:W-:Y:S02]  /*43a0*/  LOP3.LUT R27, R210, 0xff, RZ, 0xc0, !PT ;  /* 0x000000ffd21b7812 */ /* 0x000fe400078ec0ff */
[----:B------:R-:W-:Y:S01]  /*43b0*/  SHF.R.U32.HI R26, RZ, 0x8, R26 ;  /* 0x00000008ff1a7819 */ /* 0x000fe2000001161a */
[C---:B------:R-:W-:Y:S01]  /*43c0*/  HMMA.16816.F32.BF16 R112, R8.reuse, R16, R112 ;  /* 0x000000100870723c */ /* 0x040fe20000041870 */
[----:B------:R-:W4:Y:S01]  /*43d0*/  MUFU.EX2 R41, R41 ;  /* 0x0000002900297308 */ /* 0x000f220000000800 */
[----:B------:R-:W-:Y:S01]  /*43e0*/  LOP3.LUT R25, R212, 0xff, RZ, 0xc0, !PT ;  /* 0x000000ffd4197812 */ /* 0x000fe200078ec0ff */
[----:B-1----:R-:W-:Y:S01]  /*43f0*/  FADD.FTZ R184, R44, R184 ;  /* 0x000000b82cb87221 */ /* 0x002fe20000010000 */
[----:B------:R-:W-:Y:S02]  /*4400*/  SHF.R.U32.HI R24, RZ, 0x10, R210 ;  /* 0x00000010ff187819 */ /* 0x000fe400000116d2 */
[----:B------:R-:W-:Y:S01]  /*4410*/  HMMA.16816.F32.BF16 R120, R8, R18, R120 ;  /* 0x000000120878723c */ /* 0x000fe20000041878 */
[----:B------:R-:W-:-:S02]  /*4420*/  SHF.R.U32.HI R17, RZ, 0x10, R212 ;  /* 0x00000010ff117819 */ /* 0x000fc400000116d4 */
[----:B------:R-:W-:Y:S01]  /*4430*/  MUFU.EX2 R45, R45 ;  /* 0x0000002d002d7308 */ /* 0x000fe20000000800 */
[----:B------:R-:W-:Y:S01]  /*4440*/  PRMT R16, R25, 0x5410, R26 ;  /* 0x0000541019107816 */ /* 0x000fe2000000001a */
[----:B---3--:R-:W-:Y:S01]  /*4450*/  FADD.FTZ R184, R40, R184 ;  /* 0x000000b828b87221 */ /* 0x008fe20000010000 */
[----:B------:R-:W-:Y:S01]  /*4460*/  SHF.R.U32.HI R212, RZ, 0x18, R212 ;  /* 0x00000018ffd47819 */ /* 0x000fe200000116d4 */
[----:B------:R-:W-:Y:S01]  /*4470*/  HMMA.16816.F32.BF16 R84, R8, R32, R84 ;  /* 0x000000200854723c */ /* 0x000fe20000041854 */
[----:B------:R-:W-:Y:S02]  /*4480*/  LOP3.LUT R18, R24, 0xff, RZ, 0xc0, !PT ;  /* 0x000000ff18127812 */ /* 0x000fe400078ec0ff */
[----:B------:R-:W-:Y:S01]  /*4490*/  LOP3.LUT R17, R17, 0xff, RZ, 0xc0, !PT ;  /* 0x000000ff11117812 */ /* 0x000fe200078ec0ff */
[----:B------:R-:W1:Y:S01]  /*44a0*/  MUFU.EX2 R42, R42 ;  /* 0x0000002a002a7308 */ /* 0x000e620000000800 */
[----:B------:R-:W-:Y:S01]  /*44b0*/  PRMT R20, R27, 0x5410, R20 ;  /* 0x000054101b147816 */ /* 0x000fe20000000014 */
[-C--:B------:R-:W-:Y:S01]  /*44c0*/  HMMA.16816.F32.BF16 R92, R48, R34.reuse, R92 ;  /* 0x00000022305c723c */ /* 0x080fe2000004185c */
[----:B------:R-:W-:Y:S01]  /*44d0*/  HSET2.LE.AND R32, R16, R200, PT ;  /* 0x000000c810207233 */ /* 0x000fe20003803000 */
[----:B------:R-:W3:Y:S01]  /*44e0*/  LDSM.16.MT88.4 R24, [R216+0x9c00] ;  /* 0x009c0000d818783b */ /* 0x000ee20000004200 */
[----:B------:R-:W-:Y:S01]  /*44f0*/  PRMT R21, R18, 0x5410, R21 ;  /* 0x0000541012157816 */ /* 0x000fe20000000015 */
[----:B----4-:R-:W-:Y:S01]  /*4500*/  FADD.FTZ R184, R41, R184 ;  /* 0x000000b829b87221 */ /* 0x010fe20000010000 */
[----:B------:R-:W-:Y:S01]  /*4510*/  PRMT R16, R17, 0x5410, R212 ;  /* 0x0000541011107816 */ /* 0x000fe200000000d4 */
[----:B------:R-:W4:Y:S01]  /*4520*/  MUFU.EX2 R43, R43 ;  /* 0x0000002b002b7308 */ /* 0x000f220000000800 */
[----:B------:R-:W-:Y:S01]  /*4530*/  HMMA.16816.F32.BF16 R96, R8, R34, R96 ;  /* 0x000000220860723c */ /* 0x000fe20000041860 */
[----:B------:R-:W-:-:S02]  /*4540*/  F2FP.BF16.F32.PACK_AB R19, R40, R44 ;  /* 0x0000002c2813723e */ /* 0x000fc400000010ff */
[--C-:B------:R-:W-:Y:S02]  /*4550*/  HSET2.LE.AND R16, R16, R200.reuse, PT ;  /* 0x000000c810107233 */ /* 0x100fe40003803000 */
[----:B------:R-:W-:Y:S01]  /*4560*/  LOP3.LUT R32, R32, R19, RZ, 0xc0, !PT ;  /* 0x0000001320207212 */ /* 0x000fe200078ec0ff */
[----:B------:R-:W-:Y:S01]  /*4570*/  HMMA.16816.F32.BF16 R136, R8, R12, R136 ;  /* 0x0000000c0888723c */ /* 0x000fe20000041888 */
[--C-:B------:R-:W-:Y:S01]  /*4580*/  HSET2.LE.AND R34, R20, R200.reuse, PT ;  /* 0x000000c814227233 */ /* 0x100fe20003803000 */
[----:B-1----:R-:W-:Y:S01]  /*4590*/  FADD.FTZ R186, R42, R186 ;  /* 0x000000ba2aba7221 */ /* 0x002fe20000010000 */
[----:B------:R-:W-:Y:S02]  /*45a0*/  HSET2.LE.AND R35, R21, R200, PT ;  /* 0x000000c815237233 */ /* 0x000fe40003803000 */
[----:B------:R-:W1:Y:S01]  /*45b0*/  LDSM.16.MT88.4 R20, [R217+0xac00] ;  /* 0x00ac0000d914783b */ /* 0x000e620000004200 */
[C---:B------:R-:W-:Y:S01]  /*45c0*/  HMMA.16816.F32.BF16 R152, R48.reuse, R46, R152 ;  /* 0x0000002e3098723c */ /* 0x040fe20000041898 */
[C---:B------:R-:W-:Y:S01]  /*45d0*/  F2FP.BF16.F32.PACK_AB R13, R235.reuse, R41 ;  /* 0x00000029eb0d723e */ /* 0x040fe200000010ff */
[----:B------:R-:W-:Y:S01]  /*45e0*/  FADD.FTZ R235, R235, R184 ;  /* 0x000000b8ebeb7221 */ /* 0x000fe20000010000 */
[----:B------:R-:W-:Y:S01]  /*45f0*/  F2FP.BF16.F32.PACK_AB R12, R234, R45 ;  /* 0x0000002dea0c723e */ /* 0x000fe200000010ff */
[C---:B----4-:R-:W-:Y:S01]  /*4600*/  FADD.FTZ R186, R43.reuse, R186 ;  /* 0x000000ba2bba7221 */ /* 0x050fe20000010000 */
[----:B------:R-:W-:Y:S01]  /*4610*/  F2FP.BF16.F32.PACK_AB R33, R43, R42 ;  /* 0x0000002a2b21723e */ /* 0x000fe200000010ff */
[----:B------:R-:W-:Y:S01]  /*4620*/  HMMA.16816.F32.BF16 R132, R48, R14, R132 ;  /* 0x0000000e3084723c */ /* 0x000fe20000041884 */
[----:B------:R-:W-:Y:S01]  /*4630*/  LOP3.LUT R34, R34, R13, RZ, 0xc0, !PT ;  /* 0x0000000d22227212 */ /* 0x000fe200078ec0ff */
[----:B------:R-:W-:Y:S01]  /*4640*/  FADD.FTZ R186, R45, R186 ;  /* 0x000000ba2dba7221 */ /* 0x000fe20000010000 */
[----:B------:R-:W-:-:S02]  /*4650*/  LOP3.LUT R33, R16, R33, RZ, 0xc0, !PT ;  /* 0x0000002110217212 */ /* 0x000fc400078ec0ff */
[----:B------:R-:W-:Y:S01]  /*4660*/  LOP3.LUT R35, R35, R12, RZ, 0xc0, !PT ;  /* 0x0000000c23237212 */ /* 0x000fe200078ec0ff */
[----:B------:R-:W-:Y:S01]  /*4670*/  HMMA.16816.F32.BF16 R148, R8, R46, R148 ;  /* 0x0000002e0894723c */ /* 0x000fe20000041894 */
[----:B------:R-:W-:Y:S01]  /*4680*/  LOP3.LUT R50, R233, UR5, R208, 0x96, !PT ;  /* 0x00000005e9327c12 */ /* 0x000fe2000f8e96d0 */
[----:B------:R-:W4:Y:S01]  /*4690*/  LDSM.16.MT88.4 R16, [R216+0xac00] ;  /* 0x00ac0000d810783b */ /* 0x000f220000004200 */
[----:B------:R-:W-:-:S03]  /*46a0*/  FADD.FTZ R234, R234, R186 ;  /* 0x000000baeaea7221 */ /* 0x000fc60000010000 */
[----:B------:R-:W-:Y:S01]  /*46b0*/  HMMA.16816.F32.BF16 R128, R8, R14, R128 ;  /* 0x0000000e0880723c */ /* 0x000fe20000041880 */
[----:B------:R-:W5:Y:S01]  /*46c0*/  LDSM.16.MT88.4 R12, [R217+0xbc00] ;  /* 0x00bc0000d90c783b */ /* 0x000f620000004200 */
[----:B------:R-:W-:Y:S01]  /*46d0*/  FFMA.FTZ R46, R4, UR4, -R204 ;  /* 0x00000004042e7c23 */ /* 0x000fe200080108cc */
[----:B------:R-:W-:-:S04]  /*46e0*/  IMAD.WIDE.U32 R50, R50, -0x2daee0ad, RZ ;  /* 0xd2511f5332327825 */ /* 0x000fc800078e00ff */
[----:B------:R-:W-:Y:S01]  /*46f0*/  FFMA.FTZ R47, R6, UR4, -R203 ;  /* 0x00000004062f7c23 */ /* 0x000fe200080108cb */
[----:B------:R-:W5:Y:S01]  /*4700*/  LDSM.16.MT88.4 R8, [R216+0xbc00] ;  /* 0x00bc0000d808783b */ /* 0x000f620000004200 */
[C---:B--2---:R-:W-:Y:S01]  /*4710*/  HMMA.16816.F32.BF16 R156, R32.reuse, R28, R156 ;  /* 0x0000001c209c723c */ /* 0x044fe2000004189c */
[----:B------:R-:W-:Y:S01]  /*4720*/  LOP3.LUT R214, R51, UR29, R214, 0x96, !PT ;  /* 0x0000001d33d67c12 */ /* 0x000fe2000f8e96d6 */
[----:B------:R-:W2:Y:S01]  /*4730*/  MUFU.EX2 R46, R46 ;  /* 0x0000002e002e7308 */ /* 0x000ea20000000800 */
[----:B------:R-:W-:Y:S02]  /*4740*/  LOP3.LUT R6, R50, 0xffff, RZ, 0xc0, !PT ;  /* 0x0000ffff32067812 */ /* 0x000fe400078ec0ff */
[----:B------:R-:W-:Y:S01]  /*4750*/  SHF.R.U32.HI R48, RZ, 0x10, R50 ;  /* 0x00000010ff307819 */ /* 0x000fe20000011632 */
[C---:B------:R-:W-:Y:S01]  /*4760*/  HMMA.16816.F32.BF16 R152, R32.reuse, R30, R152 ;  /* 0x0000001e2098723c */ /* 0x040fe20000041898 */
[----:B------:R-:W-:Y:S02]  /*4770*/  LOP3.LUT R49, R214, 0xffff, RZ, 0xc0, !PT ;  /* 0x0000ffffd6317812 */ /* 0x000fe400078ec0ff */
[----:B------:R-:W-:Y:S01]  /*4780*/  SHF.R.U32.HI R7, RZ, 0x8, R6 ;  /* 0x00000008ff077819 */ /* 0x000fe20000011606 */
[----:B------:R-:W4:Y:S01]  /*4790*/  MUFU.EX2 R47, R47 ;  /* 0x0000002f002f7308 */ /* 0x000f220000000800 */
[----:B------:R-:W-:Y:S01]  /*47a0*/  LOP3.LUT R4, R50, 0xff, RZ, 0xc0, !PT ;  /* 0x000000ff32047812 */ /* 0x000fe200078ec0ff */
[----:B---3--:R-:W-:Y:S01]  /*47b0*/  HMMA.16816.F32.BF16 R72, R32, R24, R72 ;  /* 0x000000182048723c */ /* 0x008fe20000041848 */
[----:B------:R-:W-:-:S02]  /*47c0*/  LOP3.LUT R6, R48, 0xff, RZ, 0xc0, !PT ;  /* 0x000000ff30067812 */ /* 0x000fc400078ec0ff */
[----:B------:R-:W-:Y:S02]  /*47d0*/  SHF.R.U32.HI R5, RZ, 0x18, R50 ;  /* 0x00000018ff057819 */ /* 0x000fe40000011632 */
[----:B------:R-:W-:Y:S01]  /*47e0*/  LOP3.LUT R48, R214, 0xff, RZ, 0xc0, !PT ;  /* 0x000000ffd6307812 */ /* 0x000fe200078ec0ff */
[C---:B------:R-:W-:Y:S01]  /*47f0*/  HMMA.16816.F32.BF16 R76, R32.reuse, R26, R76 ;  /* 0x0000001a204c723c */ /* 0x040fe2000004184c */
[----:B------:R-:W-:Y:S01]  /*4800*/  SHF.R.U32.HI R49, RZ, 0x8, R49 ;  /* 0x00000008ff317819 */ /* 0x000fe20000011631 */
[----:B--2---:R-:W-:Y:S01]  /*4810*/  FADD.FTZ R192, R46, R192 ;  /* 0x000000c02ec07221 */ /* 0x004fe20000010000 */
[----:B------:R-:W-:Y:S02]  /*4820*/  SHF.R.U32.HI R50, RZ, 0x10, R214 ;  /* 0x00000010ff327819 */ /* 0x000fe400000116d6 */
[----:B------:R-:W-:Y:S01]  /*4830*/  PRMT R4, R4, 0x5410, R7 ;  /* 0x0000541004047816 */ /* 0x000fe20000000007 */
[----:B-1----:R-:W-:Y:S01]  /*4840*/  HMMA.16816.F32.BF16 R88, R32, R20, R88 ;  /* 0x000000142058723c */ /* 0x002fe20000041858 */
[----:B------:R-:W-:-:S02]  /*4850*/  PRMT R48, R48, 0x5410, R49 ;  /* 0x0000541030307816 */ /* 0x000fc40000000031 */
[----:B------:R-:W-:Y:S01]  /*4860*/  SHF.R.U32.HI R214, RZ, 0x18, R214 ;  /* 0x00000018ffd67819 */ /* 0x000fe200000116d6 */
[----:B----4-:R-:W-:Y:S01]  /*4870*/  FADD.FTZ R189, R47, R189 ;  /* 0x000000bd2fbd7221 */ /* 0x010fe20000010000 */
[----:B------:R-:W-:Y:S01]  /*4880*/  LOP3.LUT R50, R50, 0xff, RZ, 0xc0, !PT ;  /* 0x000000ff32327812 */ /* 0x000fe200078ec0ff */
[C---:B------:R-:W-:Y:S01]  /*4890*/  HMMA.16816.F32.BF16 R92, R32.reuse, R22, R92 ;  /* 0x00000016205c723c */ /* 0x040fe2000004185c */
[----:B------:R-:W-:Y:S02]  /*48a0*/  PRMT R5, R6, 0x5410, R5 ;  /* 0x0000541006057816 */ /* 0x000fe40000000005 */
[--C-:B------:R-:W-:Y:S02]  /*48b0*/  HSET2.LE.AND R6, R4, R200.reuse, PT ;  /* 0x000000c804067233 */ /* 0x100fe40003803000 */
[----:B------:R-:W-:Y:S01]  /*48c0*/  PRMT R50, R50, 0x5410, R214 ;  /* 0x0000541032327816 */ /* 0x000fe200000000d6 */
[----:B------:R-:W-:Y:S01]  /*48d0*/  HMMA.16816.F32.BF16 R104, R32, R16, R104 ;  /* 0x000000102068723c */ /* 0x000fe20000041868 */
[----:B------:R-:W-:-:S02]  /*48e0*/  HSET2.LE.AND R4, R48, R200, PT ;  /* 0x000000c830047233 */ /* 0x000fc40003803000 */
[C---:B------:R-:W-:Y:S01]  /*48f0*/  F2FP.BF16.F32.PACK_AB R48, R237.reuse, R46 ;  /* 0x0000002eed30723e */ /* 0x040fe200000010ff */
[----:B------:R-:W-:Y:S01]  /*4900*/  FADD.FTZ R237, R237, R192 ;  /* 0x000000c0eded7221 */ /* 0x000fe20000010000 */
[--C-:B------:R-:W-:Y:S01]  /*4910*/  HSET2.LE.AND R7, R5, R200.reuse, PT ;  /* 0x000000c805077233 */ /* 0x100fe20003803000 */
[C---:B------:R-:W-:Y:S01]  /*4920*/  HMMA.16816.F32.BF16 R144, R32.reuse, R18, R144 ;  /* 0x000000122090723c */ /* 0x040fe20000041890 */
[----:B------:R-:W-:Y:S02]  /*4930*/  HSET2.LE.AND R5, R50, R200, PT ;  /* 0x000000c832057233 */ /* 0x000fe40003803000 */
[----:B------:R-:W-:Y:S02]  /*4940*/  LOP3.LUT R6, R6, R48, RZ, 0xc0, !PT ;  /* 0x0000003006067212 */ /* 0x000fe400078ec0ff */
[C---:B------:R-:W-:Y:S01]  /*4950*/  F2FP.BF16.F32.PACK_AB R49, R236.reuse, R47 ;  /* 0x0000002fec31723e */ /* 0x040fe200000010ff */
[----:B-----5:R-:W-:Y:S01]  /*4960*/  HMMA.16816.F32.BF16 R116, R32, R12, R116 ;  /* 0x0000000c2074723c */ /* 0x020fe20000041874 */
[----:B------:R-:W-:Y:S01]  /*4970*/  F2FP.BF16.F32.PACK_AB R50, R37, R36 ;  /* 0x000000242532723e */ /* 0x000fe200000010ff */
[----:B------:R-:W-:Y:S01]  /*4980*/  FADD.FTZ R236, R236, R189 ;  /* 0x000000bdecec7221 */ /* 0x000fe20000010000 */
[----:B------:R-:W-:-:S02]  /*4990*/  F2FP.BF16.F32.PACK_AB R48, R39, R38 ;  /* 0x000000262730723e */ /* 0x000fc400000010ff */
[----:B------:R-:W-:Y:S01]  /*49a0*/  LOP3.LUT R7, R7, R49, RZ, 0xc0, !PT ;  /* 0x0000003107077212 */ /* 0x000fe200078ec0ff */
[----:B------:R-:W-:Y:S01]  /*49b0*/  HMMA.16816.F32.BF16 R140, R32, R14, R140 ;  /* 0x0000000e208c723c */ /* 0x000fe2000004188c */
[----:B------:R-:W-:Y:S02]  /*49c0*/  LOP3.LUT R4, R4, R50, RZ, 0xc0, !PT ;  /* 0x0000003204047212 */ /* 0x000fe400078ec0ff */
[----:B------:R-:W-:-:S03]  /*49d0*/  LOP3.LUT R5, R5, R48, RZ, 0xc0, !PT ;  /* 0x0000003005057212 */ /* 0x000fc600078ec0ff */
        /* <DEDUP_REMOVED lines=16> */
[----:B------:R-:W-:Y:S01]  /*4ae0*/  IMAD.WIDE.U32 R242, R176, -0x326172a9, RZ ;  /* 0xcd9e8d57b0f27825 */ /* 0x000fe200078e00ff */
[----:B------:R-:W-:Y:S01]  /*4af0*/  IADD3 R231, R3, -0x2, RZ ;  /* 0xfffffffe03e77810 */ /* 0x000fe20007ffe0ff */
[----:B------:R-:W-:Y:S01]  /*4b00*/  ULDC UR4, c[0x0][0x2ec] ;  /* 0x0000bb0000047ab9 */ /* 0x000fe20000000800 */
[----:B------:R-:W-:Y:S01]  /*4b10*/  MOV R164, R167 ;  /* 0x000000a700a47202 */ /* 0x000fe20000000f00 */
[----:B------:R-:W-:Y:S01]  /*4b20*/  IMAD.WIDE.U32 R238, R171, -0x326172a9, RZ ;  /* 0xcd9e8d57abee7825 */ /* 0x000fe200078e00ff */
[-C--:B------:R-:W-:Y:S01]  /*4b30*/  LOP3.LUT R240, R243, R169.reuse, RZ, 0x3c, !PT ;  /* 0x000000a9f3f07212 */ /* 0x080fe200078e3cff */
[----:B------:R-:W-:Y:S01]  /*4b40*/  ULDC.64 UR10, c[0x0][0x220] ;  /* 0x00008800000a7ab9 */ /* 0x000fe20000000a00 */
[----:B------:R-:W-:Y:S01]  /*4b50*/  MOV R3, R168 ;  /* 0x000000a800037202 */ /* 0x000fe20000000f00 */
[----:B------:R-:W-:Y:S01]  /*4b60*/  IMAD.WIDE.U32 R244, R170, -0x2daee0ad, RZ ;  /* 0xd2511f53aaf47825 */ /* 0x000fe200078e00ff */
[----:B------:R-:W-:Y:S01]  /*4b70*/  LOP3.LUT R232, R239, R169, RZ, 0x3c, !PT ;  /* 0x000000a9efe87212 */ /* 0x000fe200078e3cff */
[----:B------:R-:W-:Y:S01]  /*4b80*/  ULDC.64 UR12, c[0x0][0x250] ;  /* 0x00009400000c7ab9 */ /* 0x000fe20000000a00 */
[----:B------:R-:W-:Y:S01]  /*4b90*/  MOV R2, R165 ;  /* 0x000000a500027202 */ /* 0x000fe20000000f00 */
[----:B------:R-:W-:Y:S01]  /*4ba0*/  IMAD.WIDE.U32 R240, R240, -0x2daee0ad, RZ ;  /* 0xd2511f53f0f07825 */ /* 0x000fe200078e00ff */
[----:B------:R-:W-:Y:S01]  /*4bb0*/  MOV R0, R166 ;  /* 0x000000a600007202 */ /* 0x000fe20000000f00 */
[----:B------:R-:W-:Y:S01]  /*4bc0*/  ULDC.64 UR6, c[0x0][0x218] ;  /* 0x0000860000067ab9 */ /* 0x000fe20000000a00 */
[----:B------:R-:W-:Y:S01]  /*4bd0*/  MOV R230, 0x7054 ;  /* 0x0000705400e67802 */ /* 0x000fe20000000f00 */
[----:B------:R-:W-:Y:S01]  /*4be0*/  IMAD.WIDE.U32 R232, R232, -0x2daee0ad, RZ ;  /* 0xd2511f53e8e87825 */ /* 0x000fe200078e00ff */
[----:B------:R-:W-:Y:S01]  /*4bf0*/  ULDC.64 UR8, c[0x0][0x248] ;  /* 0x0000920000087ab9 */ /* 0x000fe20000000a00 */
[----:B------:R-:W-:Y:S05]  /*4c00*/  BRA `(.L_x_495) ;  /* 0x00000000005c7947 */ /* 0x000fea0003800000 */
.L_x_497:
[----:B------:R-:W-:Y:S04]  /*4c10*/  VIADD R166, R231, 0xffffffff ;  /* 0xffffffffe7a67836 */ /* 0x000fe80000000000 */
[C---:B------:R-:W-:Y:S01]  /*4c20*/  IMAD.WIDE.U32 R170, R166.reuse, UR8, RZ ;  /* 0x00000008a6aa7c25 */ /* 0x040fe2000f8e00ff */
[----:B------:R-:W-:Y:S05]  /*4c30*/  SHF.R.S32.HI R165, RZ, 0x1f, R166 ;  /* 0x0000001fffa57819 */ /* 0x000fea00000114a6 */
[----:B------:R-:W-:Y:S04]  /*4c40*/  IMAD R165, R165, UR8, RZ ;  /* 0x00000008a5a57c24 */ /* 0x000fe8000f8e02ff */
        /* <DEDUP_REMOVED lines=17> */
[----:B------:R-:W0:Y:S01]  /*4d60*/  LDGDEPBAR ;  /* 0x00000000000079af */ /* 0x000e220000000000 */
[----:B------:R-:W-:Y:S05]  /*4d70*/  BRA `(.L_x_496) ;  /* 0x0000000800fc7947 */ /* 0x000fea0003800000 */
.L_x_495:
[----:B------:R-:W-:Y:S01]  /*4d80*/  SHF.R.S32.HI R4, RZ, 0x1f, R231 ;  /* 0x0000001fff047819 */ /* 0x000fe200000114e7 */
[----:B------:R-:W-:Y:S04]  /*4d90*/  DEPBAR.LE SB0, 0x0 ;  /* 0x000080000000791a */ /* 0x000fe80000000000 */
[----:B------:R-:W-:Y:S01]  /*4da0*/  BAR.SYNC.DEFER_BLOCKING 0x0 ;  /* 0x0000000000007b1d */ /* 0x000fe20000010000 */
[----:B------:R-:W-:Y:S02]  /*4db0*/  IMAD R4, R4, UR12, RZ ;  /* 0x0000000c04047c24 */ /* 0x000fe4000f8e02ff */
[C---:B------:R-:W-:Y:S04]  /*4dc0*/  IMAD.WIDE.U32 R6, R231.reuse, UR12, RZ ;  /* 0x0000000ce7067c25 */ /* 0x040fe8000f8e00ff */
[----:B------:R-:W-:Y:S01]  /*4dd0*/  IMAD R4, R231, UR13, R4 ;  /* 0x0000000de7047c24 */ /* 0x000fe2000f8e0204 */
[C---:B------:R-:W-:Y:S03]  /*4de0*/  LEA R5, P0, R6.reuse, R224, 0x6 ;  /* 0x000000e006057211 */ /* 0x040fe600078030ff */
[----:B------:R-:W-:Y:S01]  /*4df0*/  IMAD.IADD R4, R7, 0x1, R4 ;  /* 0x0000000107047824 */ /* 0x000fe200078e0204 */
[C---:B------:R-:W-:Y:S04]  /*4e00*/  LEA R8, P1, R5.reuse, UR10, 0x1 ;  /* 0x0000000a05087c11 */ /* 0x040fe8000f8208ff */
        /* <DEDUP_REMOVED lines=15> */
[----:B------:R-:W1:Y:S06]  /*4f00*/  LDSM.16.M88.4 R16, [R220] ;  /* 0x00000000dc10783b */ /* 0x000e6c0000000200 */
[----:B------:R-:W2:Y:S06]  /*4f10*/  LDSM.16.M88.4 R60, [R221+0x1000] ;  /* 0x00100000dd3c783b */ /* 0x000eac0000000200 */
[----:B------:R-:W3:Y:S06]  /*4f20*/  LDSM.16.M88.4 R32, [R220+0x400] ;  /* 0x00040000dc20783b */ /* 0x000eec0000000200 */
[----:B------:R-:W0:Y:S06]  /*4f30*/  LDGDEPBAR ;  /* 0x00000000000079af */ /* 0x000e2c0000000000 */
[----:B------:R-:W4:Y:S06]  /*4f40*/  LDSM.16.M88.4 R48, [R220+0x800] ;  /* 0x00080000dc30783b */ /* 0x000f2c0000000200 */
[----:B------:R-:W5:Y:S06]  /*4f50*/  LDSM.16.M88.4 R168, [R220+0xc00] ;  /* 0x000c0000dca8783b */ /* 0x000f6c0000000200 */
[----:B------:R-:W-:Y:S01]  /*4f60*/  LDSM.16.M88.4 R172, [R219] ;  /* 0x00000000dbac783b */ /* 0x000fe20000000200 */
[-C--:B-1----:R-:W-:Y:S05]  /*4f70*/  HMMA.16816.F32.BF16 R4, R64, R16.reuse, RZ ;  /* 0x000000104004723c */ /* 0x082fea00000418ff */
[----:B------:R-:W1:Y:S01]  /*4f80*/  LDSM.16.M88.4 R176, [R218] ;  /* 0x00000000dab0783b */ /* 0x000e620000000200 */
        /* <DEDUP_REMOVED lines=39> */
[----:B------:R-:W5:Y:S05]  /*5200*/  LDSM.16.M88.4 R188, [R220+0x1c00] ;  /* 0x001c0000dcbc783b */ /* 0x000f6a0000000200 */
[-C--:B---3--:R-:W-:Y:S06]  /*5210*/  HMMA.16816.F32.BF16 R52, R172, R192.reuse, R52 ;  /* 0x000000c0ac34723c */ /* 0x088fec0000041834 */
        /* <DEDUP_REMOVED lines=21> */
[-C--:B-----5:R-:W-:Y:S06]  /*5370*/  HMMA.16816.F32.BF16 R52, R168, R188.reuse, R52 ;  /* 0x000000bca834723c */ /* 0x0a0fec0000041834 */
[C---:B------:R-:W-:Y:S06]  /*5380*/  HMMA.16816.F32.BF16 R56, R200.reuse, R188, R56 ;  /* 0x000000bcc838723c */ /* 0x040fec0000041838 */
[-C--:B------:R-:W-:Y:S01]  /*5390*/  HMMA.16816.F32.BF16 R60, R200, R190.reuse, R60 ;  /* 0x000000bec83c723c */ /* 0x080fe2000004183c */
[----:B------:R-:W-:Y:S05]  /*53a0*/  LDSM.16.M88.4 R200, [R218+0x2000] ;  /* 0x00200000dac8783b */ /* 0x000fea0000000200 */
[----:B------:R-:W-:Y:S01]  /*53b0*/  HMMA.16816.F32.BF16 R64, R168, R190, R64 ;  /* 0x000000bea840723c */ /* 0x000fe20000041840 */
[----:B------:R-:W2:Y:S05]  /*53c0*/  LDSM.16.M88.4 R168, [R221+0x4000] ;  /* 0x00400000dda8783b */ /* 0x000eaa0000000200 */
[-C--:B------:R-:W-:Y:S01]  /*53d0*/  HMMA.16816.F32.BF16 R4, R204, R208.reuse, R4 ;  /* 0x000000d0cc04723c */ /* 0x080fe20000041804 */
[----:B------:R-:W4:Y:S05]  /*53e0*/  LDSM.16.M88.4 R188, [R221+0x5000] ;  /* 0x00500000ddbc783b */ /* 0x000f2a0000000200 */
[C---:B------:R-:W-:Y:S06]  /*53f0*/  HMMA.16816.F32.BF16 R8, R212.reuse, R208, R8 ;  /* 0x000000d0d408723c */ /* 0x040fec0000041808 */
[-C--:B------:R-:W-:Y:S06]  /*5400*/  HMMA.16816.F32.BF16 R12, R212, R210.reuse, R12 ;  /* 0x000000d2d40c723c */ /* 0x080fec000004180c */
[C---:B------:R-:W-:Y:S01]  /*5410*/  HMMA.16816.F32.BF16 R16, R204.reuse, R210, R16 ;  /* 0x000000d2cc10723c */ /* 0x040fe20000041810 */
[----:B------:R-:W-:Y:S05]  /*5420*/  LDSM.16.M88.4 R208, [R219+0x5000] ;  /* 0x00500000dbd0783b */ /* 0x000fea0000000200 */
[-C--:B---3--:R-:W-:Y:S06]  /*5430*/  HMMA.16816.F32.BF16 R20, R204, R172.reuse, R20 ;  /* 0x000000accc14723c */ /* 0x088fec0000041814 */
[C---:B------:R-:W-:Y:S06]  /*5440*/  HMMA.16816.F32.BF16 R24, R212.reuse, R172, R24 ;  /* 0x000000acd418723c */ /* 0x040fec0000041818 */
[-C--:B------:R-:W-:Y:S06]  /*5450*/  HMMA.16816.F32.BF16 R28, R212, R174.reuse, R28 ;  /* 0x000000aed41c723c */ /* 0x080fec000004181c */
[C---:B------:R-:W-:Y:S01]  /*5460*/  HMMA.16816.F32.BF16 R32, R204.reuse, R174, R32 ;  /* 0x000000aecc20723c */ /* 0x040fe20000041820 */
[----:B------:R-:W3:Y:S05]  /*5470*/  LDSM.16.M88.4 R172, [R220+0x2400] ;  /* 0x00240000dcac783b */ /* 0x000eea0000000200 */
        /* <DEDUP_REMOVED lines=8> */
[----:B------:R-:W-:Y:S01]  /*5500*/  HMMA.16816.F32.BF16 R64, R204, R178, R64 ;  /* 0x000000b2cc40723c */ /* 0x000fe20000041840 */
[----:B------:R-:W1:Y:S05]  /*5510*/  LDSM.16.M88.4 R176, [R218+0x2400] ;  /* 0x00240000dab0783b */ /* 0x000e6a0000000200 */
[-C--:B--2---:R-:W-:Y:S06]  /*5520*/  HMMA.16816.F32.BF16 R4, R168, R184.reuse, R4 ;  /* 0x000000b8a804723c */ /* 0x084fec0000041804 */
[C---:B----4-:R-:W-:Y:S06]  /*5530*/  HMMA.16816.F32.BF16 R8, R188.reuse, R184, R8 ;  /* 0x000000b8bc08723c */ /* 0x050fec0000041808 */
[-C--:B------:R-:W-:Y:S06]  /*5540*/  HMMA.16816.F32.BF16 R12, R188, R186.reuse, R12 ;  /* 0x000000babc0c723c */ /* 0x080fec000004180c */
[C---:B------:R-:W-:Y:S01]  /*5550*/  HMMA.16816.F32.BF16 R16, R168.reuse, R186, R16 ;  /* 0x000000baa810723c */ /* 0x040fe20000041810 */
[----:B------:R-:W2:Y:S05]  /*5560*/  LDSM.16.M88.4 R184, [R218+0x2800] ;  /* 0x00280000dab8783b */ /* 0x000eaa0000000200 */
[-C--:B---3--:R-:W-:Y:S06]  /*5570*/  HMMA.16816.F32.BF16 R20, R168, R172.reuse, R20 ;  /* 0x000000aca814723c */ /* 0x088fec0000041814 */
[C---:B------:R-:W-:Y:S06]  /*5580*/  HMMA.16816.F32.BF16 R24, R188.reuse, R172, R24 ;  /* 0x000000acbc18723c */ /* 0x040fec0000041818 */
[-C--:B------:R-:W-:Y:S06]  /*5590*/  HMMA.16816.F32.BF16 R28, R188, R174.reuse, R28 ;  /* 0x000000aebc1c723c */ /* 0x080fec000004181c */
[C---:B------:R-:W-:Y:S06]  /*55a0*/  HMMA.16816.F32.BF16 R32, R168.reuse, R174, R32 ;  /* 0x000000aea820723c */ /* 0x040fec0000041820 */
[-C--:B-----5:R-:W-:Y:S06]  /*55b0*/  HMMA.16816.F32.BF16 R36, R168, R180.reuse, R36 ;  /* 0x000000b4a824723c */ /* 0x0a0fec0000041824 */
[C---:B------:R-:W-:Y:S06]  /*55c0*/  HMMA.16816.F32.BF16 R40, R188.reuse, R180, R40 ;  /* 0x000000b4bc28723c */ /* 0x040fec0000041828 */
[-C--:B------:R-:W-:Y:S06]  /*55d0*/  HMMA.16816.F32.BF16 R44, R188, R182.reuse, R44 ;  /* 0x000000b6bc2c723c */ /* 0x080fec000004182c */
[C---:B------:R-:W-:Y:S06]  /*55e0*/  HMMA.16816.F32.BF16 R48, R168.reuse, R182, R48 ;  /* 0x000000b6a830723c */ /* 0x040fec0000041830 */
[-C--:B------:R-:W-:Y:S06]  /*55f0*/  HMMA.16816.F32.BF16 R52, R168, R192.reuse, R52 ;  /* 0x000000c0a834723c */ /* 0x080fec0000041834 */
[C---:B------:R-:W-:Y:S06]  /*5600*/  HMMA.16816.F32.BF16 R56, R188.reuse, R192, R56 ;  /* 0x000000c0bc38723c */ /* 0x040fec0000041838 */
[-C--:B------:R-:W-:Y:S06]  /*5610*/  HMMA.16816.F32.BF16 R60, R188, R194.reuse, R60 ;  /* 0x000000c2bc3c723c */ /* 0x080fec000004183c */
[----:B------:R-:W-:Y:S01]  /*5620*/  HMMA.16816.F32.BF16 R64, R168, R194, R64 ;  /* 0x000000c2a840723c */ /* 0x000fe20000041840 */
[----:B------:R-:W3:Y:S01]  /*5630*/  LDSM.16.M88.4 R168, [R218+0x2c00] ;  /* 0x002c0000daa8783b */ /* 0x000ee20000000200 */
[----:B------:R-:W-:Y:S04]  /*5640*/  DEPBAR.LE SB0, 0x0 ;  /* 0x000080000000791a */ /* 0x000fe80000000000 */
[-C--:B------:R-:W-:Y:S01]  /*5650*/  HMMA.16816.F32.BF16 R4, R196, R200.reuse, R4 ;  /* 0x000000c8c404723c */ /* 0x080fe20000041804 */
[----:B------:R-:W-:Y:S05]  /*5660*/  BAR.SYNC.DEFER_BLOCKING 0x0 ;  /* 0x0000000000007b1d */ /* 0x000fea0000010000 */
[C---:B------:R-:W-:Y:S06]  /*5670*/  HMMA.16816.F32.BF16 R8, R208.reuse, R200, R8 ;  /* 0x000000c8d008723c */ /* 0x040fec0000041808 */
[-C--:B------:R-:W-:Y:S06]  /*5680*/  HMMA.16816.F32.BF16 R12, R208, R202.reuse, R12 ;  /* 0x000000cad00c723c */ /* 0x080fec000004180c */
[C---:B------:R-:W-:Y:S06]  /*5690*/  HMMA.16816.F32.BF16 R16, R196.reuse, R202, R16 ;  /* 0x000000cac410723c */ /* 0x040fec0000041810 */
        /* <DEDUP_REMOVED lines=45> */
.L_x_496:
[----:B------:R-:W-:Y:S01]  /*5970*/  FMNMX.FTZ R167, R8, R0, !PT ;  /* 0x0000000008a77209 */ /* 0x000fe20007810000 */
[----:B-1----:R-:W1:Y:S01]  /*5980*/  SHFL.BFLY PT, R170, R169, 0x2, 0x1f ;  /* 0x0c401f00a9aa7f89 */ /* 0x002e6200000e0000 */
[----:B------:R-:W-:Y:S01]  /*5990*/  FMNMX.FTZ R166, R10, R2, !PT ;  /* 0x000000020aa67209 */ /* 0x000fe20007810000 */
[----:B------:R-:W-:Y:S01]  /*59a0*/  IMAD.SHL.U32 R213, R231, 0x2, RZ ;  /* 0x00000002e7d57824 */ /* 0x000fe200078e00ff */
[----:B------:R-:W-:Y:S05]  /*59b0*/  FMNMX.FTZ R167, R9, R167, !PT ;  /* 0x000000a709a77209 */ /* 0x000fea0007810000 */
[----:B------:R-:W2:Y:S01]  /*59c0*/  SHFL.BFLY PT, R165, R168, 0x2, 0x1f ;  /* 0x0c401f00a8a57f89 */ /* 0x000ea200000e0000 */
[----:B------:R-:W-:Y:S01]  /*59d0*/  FMNMX.FTZ R166, R11, R166, !PT ;  /* 0x000000a60ba67209 */ /* 0x000fe20007810000 */
[----:B------:R-:W-:Y:S01]  /*59e0*/  IMAD.U32 R201, RZ, RZ, UR28 ;  /* 0x0000001cffc97e24 */ /* 0x000fe2000f8e00ff */
[----:B------:R-:W-:Y:S05]  /*59f0*/  FMNMX.FTZ R167, R12, R167, !PT ;  /* 0x000000a70ca77209 */ /* 0x000fea0007810000 */
[----:B------:R-:W-:Y:S01]  /*5a00*/  LDSM.16.MT88.4 R184, [R216+0x9000] ;  /* 0x00900000d8b8783b */ /* 0x000fe20000004200 */
[----:B------:R-:W-:Y:S01]  /*5a10*/  FMNMX.FTZ R166, R14, R166, !PT ;  /* 0x000000a60ea67209 */ /* 0x000fe20007810000 */
[----:B------:R-:W-:Y:S01]  /*5a20*/  VIADD R231, R231, 0xffffffff ;  /* 0xffffffffe7e77836 */ /* 0x000fe20000000000 */
[----:B------:R-:W-:Y:S02]  /*5a30*/  FMNMX.FTZ R167, R13, R167, !PT ;  /* 0x000000a70da77209 */ /* 0x000fe40007810000 */
[----:B------:R-:W-:Y:S02]  /*5a40*/  FMNMX.FTZ R166, R15, R166, !PT ;  /* 0x000000a60fa67209 */ /* 0x000fe40007810000 */
[----:B------:R-:W-:Y:S02]  /*5a50*/  FMNMX.FTZ R167, R24, R167, !PT ;  /* 0x000000a718a77209 */ /* 0x000fe40007810000 */
[--C-:B------:R-:W-:Y:S02]  /*5a60*/  LOP3.LUT R246, R241, UR25, R244.reuse, 0x96, !PT ;  /* 0x00000019f1f67c12 */ /* 0x100fe4000f8e96f4 */
[----:B------:R-:W-:Y:S02]  /*5a70*/  FMNMX.FTZ R167, R25, R167, !PT ;  /* 0x000000a719a77209 */ /* 0x000fe40007810000 */
[----:B------:R-:W-:Y:S01]  /*5a80*/  LOP3.LUT R214, R233, UR25, R244, 0x96, !PT ;  /* 0x00000019e9d67c12 */ /* 0x000fe2000f8e96f4 */
[----:B------:R-:W-:Y:S01]  /*5a90*/  IMAD.WIDE.U32 R246, R246, -0x326172a9, RZ ;  /* 0xcd9e8d57f6f67825 */ /* 0x000fe200078e00ff */
[----:B------:R-:W-:Y:S02]  /*5aa0*/  FMNMX.FTZ R167, R28, R167, !PT ;  /* 0x000000a71ca77209 */ /* 0x000fe40007810000 */
[----:B-1----:R-:W-:Y:S01]  /*5ab0*/  FMNMX.FTZ R170, R169, R170, !PT ;  /* 0x000000aaa9aa7209 */ /* 0x002fe20007810000 */
[----:B------:R-:W-:Y:S01]  /*5ac0*/  IMAD.WIDE.U32 R214, R214, -0x326172a9, RZ ;  /* 0xcd9e8d57d6d67825 */ /* 0x000fe200078e00ff */
[----:B------:R-:W-:Y:S02]  /*5ad0*/  FMNMX.FTZ R169, R26, R166, !PT ;  /* 0x000000a61aa97209 */ /* 0x000fe40007810000 */
[----:B--2---:R-:W-:Y:S02]  /*5ae0*/  FMNMX.FTZ R165, R168, R165, !PT ;  /* 0x000000a5a8a57209 */ /* 0x004fe40007810000 */
[----:B------:R-:W-:Y:S01]  /*5af0*/  FMNMX.FTZ R166, R29, R167, !PT ;  /* 0x000000a71da67209 */ /* 0x000fe20007810000 */
[----:B------:R-:W1:Y:S01]  /*5b00*/  SHFL.BFLY PT, R168, R170, 0x1, 0x1f ;  /* 0x0c201f00aaa87f89 */ /* 0x000e6200000e0000 */
[----:B------:R-:W-:Y:S02]  /*5b10*/  FMNMX.FTZ R169, R27, R169, !PT ;  /* 0x000000a91ba97209 */ /* 0x000fe40007810000 */
[----:B------:R-:W-:Y:S05]  /*5b20*/  FMNMX.FTZ R166, R40, R166, !PT ;  /* 0x000000a628a67209 */ /* 0x000fea0007810000 */
[----:B------:R-:W2:Y:S01]  /*5b30*/  SHFL.BFLY PT, R167, R165, 0x1, 0x1f ;  /* 0x0c201f00a5a77f89 */ /* 0x000ea200000e0000 */
        /* <DEDUP_REMOVED lines=10> */
[----:B-1----:R-:W-:Y:S02]  /*5be0*/  FMNMX.FTZ R168, R170, R168, !PT ;  /* 0x000000a8aaa87209 */ /* 0x002fe40007810000 */
[----:B------:R-:W-:Y:S02]  /*5bf0*/  FMNMX.FTZ R169, R47, R169, !PT ;  /* 0x000000a92fa97209 */ /* 0x000fe40007810000 */
[----:B--2---:R-:W-:Y:S01]  /*5c00*/  FMNMX.FTZ R167, R165, R167, !PT ;  /* 0x000000a7a5a77209 */ /* 0x004fe20007810000 */
[C---:B------:R-:W-:Y:S01]  /*5c10*/  FADD.FTZ R165, -R168.reuse, R3 ;  /* 0x00000003a8a57221 */ /* 0x040fe20000010100 */
[C---:B------:R-:W-:Y:S01]  /*5c20*/  FSETP.NEU.FTZ.AND P1, PT, R168.reuse, -INF , PT ;  /* 0xff800000a800780b */ /* 0x040fe20003f3d000 */
[----:B------:R-:W-:Y:S01]  /*5c30*/  FMUL.FTZ R205, R168, UR4 ;  /* 0x00000004a8cd7c20 */ /* 0x000fe20008410000 */
[----:B------:R-:W-:Y:S01]  /*5c40*/  FMNMX.FTZ R169, R58, R169, !PT ;  /* 0x000000a93aa97209 */ /* 0x000fe20007810000 */
[----:B------:R-:W-:Y:S01]  /*5c50*/  FMUL.FTZ R165, R165, UR4 ;  /* 0x00000004a5a57c20 */ /* 0x000fe20008410000 */
[C---:B------:R-:W-:Y:S01]  /*5c60*/  FADD.FTZ R3, -R167.reuse, R164 ;  /* 0x000000a4a7037221 */ /* 0x040fe20000010100 */
[----:B------:R-:W-:Y:S01]  /*5c70*/  FMNMX.FTZ R166, R60, R166, !PT ;  /* 0x000000a63ca67209 */ /* 0x000fe20007810000 */
[----:B------:R-:W-:Y:S01]  /*5c80*/  FMUL.FTZ R204, R167, UR4 ;  /* 0x00000004a7cc7c20 */ /* 0x000fe20008410000 */
[----:B------:R1:W2:Y:S01]  /*5c90*/  MUFU.EX2 R164, R165 ;  /* 0x000000a500a47308 */ /* 0x0002a20000000800 */
[----:B------:R-:W-:Y:S01]  /*5ca0*/  FSEL R205, R205, RZ, P1 ;  /* 0x000000ffcdcd7208 */ /* 0x000fe20000800000 */
[----:B------:R-:W-:Y:S01]  /*5cb0*/  FMUL.FTZ R3, R3, UR4 ;  /* 0x0000000403037c20 */ /* 0x000fe20008410000 */
[----:B------:R-:W-:Y:S02]  /*5cc0*/  FMNMX.FTZ R166, R61, R166, !PT ;  /* 0x000000a63da67209 */ /* 0x000fe40007810000 */
[----:B------:R-:W-:Y:S01]  /*5cd0*/  FSETP.NEU.FTZ.AND P1, PT, R167, -INF , PT ;  /* 0xff800000a700780b */ /* 0x000fe20003f3d000 */
[--C-:B------:R-:W-:Y:S01]  /*5ce0*/  FFMA.FTZ R16, R16, UR4, -R205.reuse ;  /* 0x0000000410107c23 */ /* 0x100fe200080108cd */
[--C-:B------:R-:W-:Y:S01]  /*5cf0*/  FFMA.FTZ R170, R17, UR4, -R205.reuse ;  /* 0x0000000411aa7c23 */ /* 0x100fe200080108cd */
[----:B------:R-:W3:Y:S01]  /*5d00*/  SHFL.BFLY PT, R171, R166, 0x2, 0x1f ;  /* 0x0c401f00a6ab7f89 */ /* 0x000ee200000e0000 */
[----:B------:R-:W-:Y:S01]  /*5d10*/  FSEL R204, R204, RZ, P1 ;  /* 0x000000ffcccc7208 */ /* 0x000fe20000800000 */
[--C-:B------:R-:W-:Y:S01]  /*5d20*/  FFMA.FTZ R190, R5, UR4, -R205.reuse ;  /* 0x0000000405be7c23 */ /* 0x100fe200080108cd */
[----:B------:R-:W-:Y:S01]  /*5d30*/  FFMA.FTZ R189, R4, UR4, -R205 ;  /* 0x0000000404bd7c23 */ /* 0x000fe200080108cd */
[----:B------:R-:W-:Y:S01]  /*5d40*/  PRMT R201, R201, R230, UR28 ;  /* 0x0000001cc9c97e16 */ /* 0x000fe200080000e6 */
[----:B------:R-:W-:Y:S01]  /*5d50*/  MUFU.EX2 R170, R170 ;  /* 0x000000aa00aa7308 */ /* 0x000fe20000000800 */
[--C-:B------:R-:W-:Y:S01]  /*5d60*/  FFMA.FTZ R188, R18, UR4, -R204.reuse ;  /* 0x0000000412bc7c23 */ /* 0x100fe200080108cc */
[--C-:B------:R-:W-:Y:S01]  /*5d70*/  FFMA.FTZ R194, R7, UR4, -R204.reuse ;  /* 0x0000000407c27c23 */ /* 0x100fe200080108cc */
[----:B------:R-:W-:Y:S01]  /*5d80*/  FFMA.FTZ R192, R6, UR4, -R204 ;  /* 0x0000000406c07c23 */ /* 0x000fe200080108cc */
[----:B-1----:R-:W-:Y:S01]  /*5d90*/  FMNMX.FTZ R165, R59, R169, !PT ;  /* 0x000000a93ba57209 */ /* 0x002fe20007810000 */
[C---:B--2---:R-:W-:Y:S01]  /*5da0*/  FMUL.FTZ R68, R164.reuse, R68 ;  /* 0x00000044a4447220 */ /* 0x044fe20000410000 */
[----:B------:R-:W-:Y:S01]  /*5db0*/  LOP3.LUT R169, R245, UR33, R213, 0x96, !PT ;  /* 0x00000021f5a97c12 */ /* 0x000fe2000f8e96d5 */
[----:B------:R-:W-:Y:S01]  /*5dc0*/  FMUL.FTZ R69, R164, R69 ;  /* 0x00000045a4457220 */ /* 0x000fe20000410000 */
[----:B------:R-:W-:Y:S02]  /*5dd0*/  FMNMX.FTZ R165, R62, R165, !PT ;  /* 0x000000a53ea57209 */ /* 0x000fe40007810000 */
[----:B------:R-:W-:Y:S01]  /*5de0*/  MUFU.EX2 R188, R188 ;  /* 0x000000bc00bc7308 */ /* 0x000fe20000000800 */
[C---:B------:R-:W-:Y:S01]  /*5df0*/  FMUL.FTZ R80, R164.reuse, R80 ;  /* 0x00000050a4507220 */ /* 0x040fe20000410000 */
[----:B------:R-:W-:Y:S01]  /*5e00*/  IMAD.WIDE.U32 R248, R169, -0x326172a9, RZ ;  /* 0xcd9e8d57a9f87825 */ /* 0x000fe200078e00ff */
[----:B------:R-:W-:Y:S03]  /*5e10*/  FMNMX.FTZ R165, R63, R165, !PT ;  /* 0x000000a53fa57209 */ /* 0x000fe60007810000 */
[C---:B------:R-:W-:Y:S01]  /*5e20*/  FMUL.FTZ R81, R164.reuse, R81 ;  /* 0x00000051a4517220 */ /* 0x040fe20000410000 */
[C---:B------:R-:W-:Y:S01]  /*5e30*/  FMUL.FTZ R84, R164.reuse, R84 ;  /* 0x00000054a4547220 */ /* 0x040fe20000410000 */
[----:B------:R-:W-:Y:S02]  /*5e40*/  LOP3.LUT R17, R249, UR26, R238, 0x96, !PT ;  /* 0x0000001af9117c12 */ /* 0x000fe4000f8e96ee */
[----:B------:R1:W-:Y:S01]  /*5e50*/  MUFU.EX2 R169, R16 ;  /* 0x0000001000a97308 */ /* 0x0003e20000000800 */
[----:B------:R-:W-:Y:S01]  /*5e60*/  LOP3.LUT R172, R247, UR24, R248, 0x96, !PT ;  /* 0x00000018f7ac7c12 */ /* 0x000fe2000f8e96f8 */
[----:B------:R-:W-:Y:S01]  /*5e70*/  FMUL.FTZ R85, R164, R85 ;  /* 0x00000055a4557220 */ /* 0x000fe20000410000 */
[----:B---3--:R-:W-:Y:S01]  /*5e80*/  FMNMX.FTZ R166, R166, R171, !PT ;  /* 0x000000aba6a67209 */ /* 0x008fe20007810000 */
[----:B------:R-:W-:Y:S01]  /*5e90*/  IMAD.WIDE.U32 R210, R17, -0x2daee0ad, RZ ;  /* 0xd2511f5311d27825 */ /* 0x000fe200078e00ff */
[----:B------:R-:W-:Y:S02]  /*5ea0*/  LOP3.LUT R173, R249, UR26, R242, 0x96, !PT ;  /* 0x0000001af9ad7c12 */ /* 0x000fe4000f8e96f2 */
[----:B------:R-:W-:Y:S01]  /*5eb0*/  LOP3.LUT R248, R215, UR24, R248, 0x96, !PT ;  /* 0x00000018d7f87c12 */ /* 0x000fe2000f8e96f8 */
[----:B------:R-:W2:Y:S01]  /*5ec0*/  SHFL.BFLY PT, R17, R166, 0x1, 0x1f ;  /* 0x0c201f00a6117f89 */ /* 0x000ea200000e0000 */
[----:B------:R-:W-:Y:S01]  /*5ed0*/  FFMA.FTZ R171, R19, UR4, -R204 ;  /* 0x0000000413ab7c23 */ /* 0x000fe200080108cc */
[----:B------:R-:W-:Y:S01]  /*5ee0*/  IMAD.WIDE.U32 R250, R173, -0x2daee0ad, RZ ;  /* 0xd2511f53adfa7825 */ /* 0x000fe200078e00ff */
[----:B------:R-:W-:Y:S01]  /*5ef0*/  LOP3.LUT R18, R211, UR23, R232, 0x96, !PT ;  /* 0x00000017d3127c12 */ /* 0x000fe2000f8e96e8 */
[----:B------:R-:W-:Y:S02]  /*5f00*/  MUFU.EX2 R189, R189 ;  /* 0x000000bd00bd7308 */ /* 0x000fe40000000800 */
[----:B------:R-:W-:Y:S01]  /*5f10*/  FMUL.FTZ R96, R164, R96 ;  /* 0x00000060a4607220 */ /* 0x000fe20000410000 */
[----:B------:R-:W-:Y:S01]  /*5f20*/  IMAD.WIDE.U32 R248, R248, -0x2daee0ad, RZ ;  /* 0xd2511f53f8f87825 */ /* 0x000fe200078e00ff */
[----:B------:R-:W-:Y:S01]  /*5f30*/  LOP3.LUT R19, R251, UR23, R240, 0x96, !PT ;  /* 0x00000017fb137c12 */ /* 0x000fe2000f8e96f0 */
[----:B-1----:R-:W1:Y:S02]  /*5f40*/  SHFL.BFLY PT, R16, R165, 0x2, 0x1f ;  /* 0x0c401f00a5107f89 */ /* 0x002e6400000e0000 */
[----:B------:R-:W-:Y:S01]  /*5f50*/  IMAD.WIDE.U32 R172, R172, -0x2daee0ad, RZ ;  /* 0xd2511f53acac7825 */ /* 0x000fe200078e00ff */
[----:B------:R-:W-:Y:S02]  /*5f60*/  LOP3.LUT R210, R249, UR21, R210, 0x96, !PT ;  /* 0x00000015f9d27c12 */ /* 0x000fe4000f8e96d2 */
[----:B------:R-:W-:Y:S01]  /*5f70*/  MUFU.EX2 R171, R171 ;  /* 0x000000ab00ab7308 */ /* 0x000fe20000000800 */
[C---:B------:R-:W-:Y:S01]  /*5f80*/  FMUL.FTZ R97, R164.reuse, R97 ;  /* 0x00000061a4617220 */ /* 0x040fe20000410000 */
[----:B------:R-:W-:Y:S01]  /*5f90*/  IMAD.WIDE.U32 R208, R19, -0x326172a9, RZ ;  /* 0xcd9e8d5713d07825 */ /* 0x000fe200078e00ff */
[----:B------:R-:W-:Y:S03]  /*5fa0*/  LOP3.LUT R250, R173, UR21, R250, 0x96, !PT ;  /* 0x00000015adfa7c12 */ /* 0x000fe6000f8e96fa */
[----:B------:R-:W-:Y:S01]  /*5fb0*/  FMUL.FTZ R100, R164, R100 ;  /* 0x00000064a4647220 */ /* 0x000fe20000410000 */
[----:B------:R-:W-:Y:S01]  /*5fc0*/  IMAD.WIDE.U32 R210, R210, -0x326172a9, RZ ;  /* 0xcd9e8d57d2d27825 */ /* 0x000fe200078e00ff */
[----:B------:R-:W-:Y:S02]  /*5fd0*/  LOP3.LUT R4, R209, UR22, R246, 0x96, !PT ;  /* 0x00000016d1047c12 */ /* 0x000fe4000f8e96f6 */
[----:B------:R-:W-:Y:S01]  /*5fe0*/  MUFU.EX2 R190, R190 ;  /* 0x000000be00be7308 */ /* 0x000fe20000000800 */
[----:B------:R-:W-:Y:S01]  /*5ff0*/  FMUL.FTZ R101, R164, R101 ;  /* 0x00000065a4657220 */ /* 0x000fe20000410000 */
[----:B------:R-:W-:Y:S04]  /*6000*/  IMAD.WIDE.U32 R18, R18, -0x326172a9, RZ ;  /* 0xcd9e8d5712127825 */ /* 0x000fe800078e00ff */
[----:B------:R-:W-:Y:S01]  /*6010*/  FMUL.FTZ R128, R164, R128 ;  /* 0x00000080a4807220 */ /* 0x000fe20000410000 */
[----:B--2---:R-:W-:Y:S01]  /*6020*/  FMNMX.FTZ R166, R166, R17, !PT ;  /* 0x00000011a6a67209 */ /* 0x004fe20007810000 */
[----:B------:R-:W-:Y:S01]  /*6030*/  IMAD.WIDE.U32 R250, R250, -0x326172a9, RZ ;  /* 0xcd9e8d57fafa7825 */ /* 0x000fe200078e00ff */
[----:B------:R-:W-:Y:S01]  /*6040*/  LOP3.LUT R5, R19, UR22, R214, 0x96, !PT ;  /* 0x0000001613057c12 */ /* 0x000fe2000f8e96d6 */
[----:B------:R-:W-:Y:S01]  /*6050*/  MUFU.EX2 R192, R192 ;  /* 0x000000c000c07308 */ /* 0x000fe20000000800 */
[----:B------:R-:W-:Y:S01]  /*6060*/  LOP3.LUT R206, R211, UR20, R18, 0x96, !PT ;  /* 0x00000014d3ce7c12 */ /* 0x000fe2000f8e9612 */
[----:B------:R-:W-:Y:S01]  /*6070*/  IMAD.WIDE.U32 R174, R4, -0x2daee0ad, RZ ;  /* 0xd2511f5304ae7825 */ /* 0x000fe200078e00ff */
[----:B------:R-:W-:Y:S02]  /*6080*/  LOP3.LUT R208, R251, UR20, R208, 0x96, !PT ;  /* 0x00000014fbd07c12 */ /* 0x000fe4000f8e96d0 */
[----:B-1----:R-:W-:Y:S01]  /*6090*/  FMNMX.FTZ R16, R165, R16, !PT ;  /* 0x00000010a5107209 */ /* 0x002fe20007810000 */
[----:B------:R-:W-:Y:S04]  /*60a0*/  IMAD.WIDE.U32 R18, R5, -0x2daee0ad, RZ ;  /* 0xd2511f5305127825 */ /* 0x000fe800078e00ff */
[C---:B------:R-:W-:Y:S01]  /*60b0*/  FMUL.FTZ R203, R166.reuse, UR4 ;  /* 0x00000004a6cb7c20 */ /* 0x040fe20008410000 */
[----:B------:R-:W-:Y:S01]  /*60c0*/  FSETP.NEU.FTZ.AND P1, PT, R166, -INF , PT ;  /* 0xff800000a600780b */ /* 0x000fe20003f3d000 */
[----:B------:R-:W-:Y:S01]  /*60d0*/  MUFU.EX2 R194, R194 ;  /* 0x000000c200c27308 */ /* 0x000fe20000000800 */
[----:B------:R-:W1:Y:S01]  /*60e0*/  SHFL.BFLY PT, R165, R16, 0x1, 0x1f ;  /* 0x0c201f0010a57f89 */ /* 0x000e6200000e0000 */
[----:B------:R-:W-:Y:S01]  /*60f0*/  IMAD.WIDE.U32 R206, R206, -0x2daee0ad, RZ ;  /* 0xd2511f53cece7825 */ /* 0x000fe200078e00ff */
[----:B------:R-:W-:Y:S02]  /*6100*/  LOP3.LUT R4, R175, UR19, R172, 0x96, !PT ;  /* 0x00000013af047c12 */ /* 0x000fe4000f8e96ac */
[----:B------:R-:W-:Y:S01]  /*6110*/  FSEL R203, R203, RZ, P1 ;  /* 0x000000ffcbcb7208 */ /* 0x000fe20000800000 */
[----:B------:R-:W-:Y:S01]  /*6120*/  IMAD.WIDE.U32 R208, R208, -0x2daee0ad, RZ ;  /* 0xd2511f53d0d07825 */ /* 0x000fe200078e00ff */
[----:B------:R-:W-:Y:S03]  /*6130*/  LOP3.LUT R17, R207, UR18, R18, 0x96, !PT ;  /* 0x00000012cf117c12 */ /* 0x000fe6000f8e9612 */
[----:B------:R-:W2:Y:S01]  /*6140*/  MUFU.EX2 R3, R3 ;  /* 0x0000000300037308 */ /* 0x000ea20000000800 */
[----:B------:R-:W-:Y:S01]  /*6150*/  LOP3.LUT R248, R19, UR19, R248, 0x96, !PT ;  /* 0x0000001313f87c12 */ /* 0x000fe2000f8e96f8 */
[----:B------:R-:W-:Y:S01]  /*6160*/  IMAD.WIDE.U32 R176, R4, -0x326172a9, RZ ;  /* 0xcd9e8d5704b07825 */ /* 0x000fe200078e00ff */
[----:B------:R-:W-:Y:S03]  /*6170*/  LOP3.LUT R5, R209, UR18, R174, 0x96, !PT ;  /* 0x00000012d1057c12 */ /* 0x000fe6000f8e96ae */
[--C-:B------:R-:W-:Y:S01]  /*6180*/  FFMA.FTZ R191, R12, UR4, -R203.reuse ;  /* 0x000000040cbf7c23 */ /* 0x100fe200080108cb */
[--C-:B------:R-:W-:Y:S01]  /*6190*/  FFMA.FTZ R193, R13, UR4, -R203.reuse ;  /* 0x000000040dc17c23 */ /* 0x100fe200080108cb */
[--C-:B------:R-:W-:Y:S01]  /*61a0*/  FFMA.FTZ R198, R8, UR4, -R203.reuse ;  /* 0x0000000408c67c23 */ /* 0x100fe200080108cb */
[----:B------:R-:W-:Y:S04]  /*61b0*/  IMAD.WIDE.U32 R18, R5, -0x326172a9, RZ ;  /* 0xcd9e8d5705127825 */ /* 0x000fe800078e00ff */
[----:B------:R-:W-:Y:S01]  /*61c0*/  FFMA.FTZ R197, R9, UR4, -R203 ;  /* 0x0000000409c57c23 */ /* 0x000fe200080108cb */
[----:B------:R-:W-:Y:S01]  /*61d0*/  MUFU.EX2 R191, R191 ;  /* 0x000000bf00bf7308 */ /* 0x000fe20000000800 */
[----:B------:R-:W-:Y:S01]  /*61e0*/  IMAD.WIDE.U32 R248, R248, -0x326172a9, RZ ;  /* 0xcd9e8d57f8f87825 */ /* 0x000fe200078e00ff */
[----:B------:R-:W-:Y:S02]  /*61f0*/  LOP3.LUT R12, R18, 0xffff, RZ, 0xc0, !PT ;  /* 0x0000ffff120c7812 */ /* 0x000fe400078ec0ff */
[----:B------:R-:W-:Y:S01]  /*6200*/  LOP3.LUT R4, R19, UR27, R176, 0x96, !PT ;  /* 0x0000001b13047c12 */ /* 0x000fe2000f8e96b0 */
[----:B------:R-:W-:Y:S01]  /*6210*/  IMAD.MOV.U32 R19, RZ, RZ, R177 ;  /* 0x000000ffff137224 */ /* 0x000fe200078e00b1 */
[----:B-1----:R-:W-:Y:S01]  /*6220*/  FMNMX.FTZ R165, R16, R165, !PT ;  /* 0x000000a510a57209 */ /* 0x002fe20007810000 */
[----:B------:R-:W-:Y:S01]  /*6230*/  IMAD.WIDE.U32 R16, R17, -0x326172a9, RZ ;  /* 0xcd9e8d5711107825 */ /* 0x000fe200078e00ff */
[----:B------:R-:W-:Y:S02]  /*6240*/  LOP3.LUT R174, R18, 0xff, RZ, 0xc0, !PT ;  /* 0x000000ff12ae7812 */ /* 0x000fe400078ec0ff */
[----:B------:R-:W-:Y:S01]  /*6250*/  MUFU.EX2 R193, R193 ;  /* 0x000000c100c17308 */ /* 0x000fe20000000800 */
[----:B------:R-:W-:Y:S01]  /*6260*/  SHF.R.U32.HI R12, RZ, 0x8, R12 ;  /* 0x00000008ff0c7819 */ /* 0x000fe2000001160c */
[----:B------:R-:W-:Y:S01]  /*6270*/  FMUL.FTZ R202, R165, UR4 ;  /* 0x00000004a5ca7c20 */ /* 0x000fe20008410000 */
[C---:B------:R-:W-:Y:S01]  /*6280*/  LOP3.LUT R5, R16.reuse, 0xffff, RZ, 0xc0, !PT ;  /* 0x0000ffff10057812 */ /* 0x040fe200078ec0ff */
[C---:B--2---:R-:W-:Y:S01]  /*6290*/  FMUL.FTZ R70, R3.reuse, R70 ;  /* 0x0000004603467220 */ /* 0x044fe20000410000 */
[----:B------:R-:W-:Y:S01]  /*62a0*/  LOP3.LUT R182, R16, 0xff, RZ, 0xc0, !PT ;  /* 0x000000ff10b67812 */ /* 0x000fe200078ec0ff */
[----:B------:R-:W-:Y:S01]  /*62b0*/  FMUL.FTZ R71, R3, R71 ;  /* 0x0000004703477220 */ /* 0x000fe20000410000 */
[----:B------:R-:W-:Y:S03]  /*62c0*/  SHF.R.U32.HI R5, RZ, 0x8, R5 ;  /* 0x00000008ff057819 */ /* 0x000fe60000011605 */
[----:B------:R-:W-:Y:S01]  /*62d0*/  MUFU.EX2 R198, R198 ;  /* 0x000000c600c67308 */ /* 0x000fe20000000800 */
[----:B------:R-:W-:Y:S01]  /*62e0*/  FSETP.NEU.FTZ.AND P1, PT, R165, -INF , PT ;  /* 0xff800000a500780b */ /* 0x000fe20003f3d000 */
[C---:B------:R-:W-:Y:S01]  /*62f0*/  FMUL.FTZ R82, R3.reuse, R82 ;  /* 0x0000005203527220 */ /* 0x040fe20000410000 */
[--C-:B------:R-:W-:Y:S01]  /*6300*/  SHF.R.U32.HI R7, RZ, 0x10, R18.reuse ;  /* 0x00000010ff077819 */ /* 0x100fe20000011612 */
[C---:B------:R-:W-:Y:S01]  /*6310*/  FMUL.FTZ R83, R3.reuse, R83 ;  /* 0x0000005303537220 */ /* 0x040fe20000410000 */
[----:B------:R-:W-:Y:S01]  /*6320*/  SHF.R.U32.HI R175, RZ, 0x18, R18 ;  /* 0x00000018ffaf7819 */ /* 0x000fe20000011612 */
[----:B------:R-:W-:Y:S01]  /*6330*/  IMAD.MOV.U32 R18, RZ, RZ, R176 ;  /* 0x000000ffff127224 */ /* 0x000fe200078e00b0 */
[----:B------:R-:W-:Y:S01]  /*6340*/  SHF.R.U32.HI R173, RZ, 0x10, R4 ;  /* 0x00000010ffad7819 */ /* 0x000fe20000011604 */
[----:B------:R-:W1:Y:S01]  /*6350*/  LDSM.16.MT88.4 R176, [R217+0x9000] ;  /* 0x00900000d9b0783b */ /* 0x000e620000004200 */
[----:B------:R-:W-:Y:S01]  /*6360*/  PRMT R182, R182, 0x5410, R5 ;  /* 0x00005410b6b67816 */ /* 0x000fe20000000005 */
[----:B------:R-:W-:Y:S01]  /*6370*/  MUFU.EX2 R197, R197 ;  /* 0x000000c500c57308 */ /* 0x000fe20000000800 */
[----:B------:R-:W-:Y:S01]  /*6380*/  FSEL R202, R202, RZ, P1 ;  /* 0x000000ffcaca7208 */ /* 0x000fe20000800000 */
[C---:B------:R-:W-:Y:S01]  /*6390*/  FMUL.FTZ R86, R3.reuse, R86 ;  /* 0x0000005603567220 */ /* 0x040fe20000410000 */
[----:B------:R-:W-:Y:S01]  /*63a0*/  PRMT R174, R174, 0x5410, R12 ;  /* 0x00005410aeae7816 */ /* 0x000fe2000000000c */
[----:B------:R-:W-:Y:S01]  /*63b0*/  FMUL.FTZ R87, R3, R87 ;  /* 0x0000005703577220 */ /* 0x000fe20000410000 */
[----:B------:R-:W-:Y:S01]  /*63c0*/  LOP3.LUT R5, R4, 0xffff, RZ, 0xc0, !PT ;  /* 0x0000ffff04057812 */ /* 0x000fe200078ec0ff */
[--C-:B------:R-:W-:Y:S01]  /*63d0*/  FFMA.FTZ R195, R14, UR4, -R202.reuse ;  /* 0x000000040ec37c23 */ /* 0x100fe200080108ca */
[----:B------:R-:W-:Y:S01]  /*63e0*/  LOP3.LUT R172, R4, 0xff, RZ, 0xc0, !PT ;  /* 0x000000ff04ac7812 */ /* 0x000fe200078ec0ff */
[----:B------:R-:W-:Y:S01]  /*63f0*/  FFMA.FTZ R196, R15, UR4, -R202 ;  /* 0x000000040fc47c23 */ /* 0x000fe200080108ca */
[----:B------:R-:W-:Y:S01]  /*6400*/  SHF.R.U32.HI R4, RZ, 0x18, R4 ;  /* 0x00000018ff047819 */ /* 0x000fe20000011604 */
[--C-:B------:R-:W-:Y:S01]  /*6410*/  FFMA.FTZ R200, R10, UR4, -R202.reuse ;  /* 0x000000040ac87c23 */ /* 0x100fe200080108ca */
[----:B------:R-:W-:Y:S01]  /*6420*/  LOP3.LUT R173, R173, 0xff, RZ, 0xc0, !PT ;  /* 0x000000ffadad7812 */ /* 0x000fe200078ec0ff */
[----:B------:R-:W-:Y:S01]  /*6430*/  FFMA.FTZ R199, R11, UR4, -R202 ;  /* 0x000000040bc77c23 */ /* 0x000fe200080108ca */
[----:B------:R-:W-:Y:S01]  /*6440*/  SHF.R.U32.HI R6, RZ, 0x10, R16 ;  /* 0x00000010ff067819 */ /* 0x000fe20000011610 */
[----:B------:R-:W-:Y:S01]  /*6450*/  MUFU.EX2 R195, R195 ;  /* 0x000000c300c37308 */ /* 0x000fe20000000800 */
[--C-:B------:R-:W-:Y:S01]  /*6460*/  HSET2.LE.AND R174, R174, R201.reuse, PT ;  /* 0x000000c9aeae7233 */ /* 0x100fe20003803000 */
[----:B------:R-:W-:Y:S01]  /*6470*/  FMUL.FTZ R98, R3, R98 ;  /* 0x0000006203627220 */ /* 0x000fe20000410000 */
[----:B------:R-:W-:Y:S01]  /*6480*/  PRMT R173, R173, 0x5410, R4 ;  /* 0x00005410adad7816 */ /* 0x000fe20000000004 */
[C---:B------:R-:W-:Y:S01]  /*6490*/  FMUL.FTZ R99, R3.reuse, R99 ;  /* 0x0000006303637220 */ /* 0x040fe20000410000 */
[----:B------:R-:W-:Y:S01]  /*64a0*/  F2FP.BF16.F32.PACK_AB R4, R170, R169 ;  /* 0x000000a9aa04723e */ /* 0x000fe200000010ff */
[C---:B------:R-:W-:Y:S01]  /*64b0*/  FMUL.FTZ R102, R3.reuse, R102 ;  /* 0x0000006603667220 */ /* 0x040fe20000410000 */
[----:B------:R-:W-:Y:S03]  /*64c0*/  SHF.R.U32.HI R183, RZ, 0x18, R16 ;  /* 0x00000018ffb77819 */ /* 0x000fe60000011610 */
[----:B------:R-:W-:Y:S01]  /*64d0*/  MUFU.EX2 R196, R196 ;  /* 0x000000c400c47308 */ /* 0x000fe20000000800 */
[----:B------:R-:W-:Y:S01]  /*64e0*/  LOP3.LUT R6, R6, 0xff, RZ, 0xc0, !PT ;  /* 0x000000ff06067812 */ /* 0x000fe200078ec0ff */
[C---:B------:R-:W-:Y:S01]  /*64f0*/  FMUL.FTZ R16, R164.reuse, R148 ;  /* 0x00000094a4107220 */ /* 0x040fe20000410000 */
[----:B------:R-:W-:Y:S01]  /*6500*/  SHF.R.U32.HI R5, RZ, 0x8, R5 ;  /* 0x00000008ff057819 */ /* 0x000fe20000011605 */
[----:B------:R-:W-:Y:S01]  /*6510*/  FMUL.FTZ R103, R3, R103 ;  /* 0x0000006703677220 */ /* 0x000fe20000410000 */
[----:B------:R-:W-:Y:S01]  /*6520*/  LOP3.LUT R181, R17, UR27, R248, 0x96, !PT ;  /* 0x0000001b11b57c12 */ /* 0x000fe2000f8e96f8 */
[----:B------:R-:W-:Y:S01]  /*6530*/  FMUL.FTZ R17, R164, R149 ;  /* 0x00000095a4117220 */ /* 0x000fe20000410000 */
[----:B------:R-:W-:Y:S03]  /*6540*/  LOP3.LUT R174, R174, R4, RZ, 0xc0, !PT ;  /* 0x00000004aeae7212 */ /* 0x000fe600078ec0ff */
[----:B------:R-:W-:Y:S01]  /*6550*/  MUFU.EX2 R200, R200 ;  /* 0x000000c800c87308 */ /* 0x000fe20000000800 */
[----:B------:R-:W-:Y:S01]  /*6560*/  FADD.FTZ R4, -R166, R0 ;  /* 0x00000000a6047221 */ /* 0x000fe20000010100 */
[----:B------:R-:W-:Y:S01]  /*6570*/  FADD.FTZ R0, -R165, R2 ;  /* 0x00000002a5007221 */ /* 0x000fe20000010100 */
[----:B------:R-:W-:Y:S01]  /*6580*/  LOP3.LUT R7, R7, 0xff, RZ, 0xc0, !PT ;  /* 0x000000ff07077812 */ /* 0x000fe200078ec0ff */
[--C-:B------:R-:W-:Y:S01]  /*6590*/  FFMA.FTZ R62, R62, UR4, -R202.reuse ;  /* 0x000000043e3e7c23 */ /* 0x100fe200080108ca */
[----:B------:R-:W-:Y:S01]  /*65a0*/  PRMT R183, R6, 0x5410, R183 ;  /* 0x0000541006b77816 */ /* 0x000fe200000000b7 */
[----:B------:R-:W-:Y:S01]  /*65b0*/  FMUL.FTZ R2, R4, UR4 ;  /* 0x0000000404027c20 */ /* 0x000fe20008410000 */
[----:B------:R-:W-:Y:S03]  /*65c0*/  PRMT R172, R172, 0x5410, R5 ;  /* 0x00005410acac7816 */ /* 0x000fe60000000005 */
[----:B------:R-:W-:Y:S01]  /*65d0*/  MUFU.EX2 R199, R199 ;  /* 0x000000c700c77308 */ /* 0x000fe20000000800 */
[----:B------:R-:W-:Y:S01]  /*65e0*/  LOP3.LUT R6, R181, 0xffff, RZ, 0xc0, !PT ;  /* 0x0000ffffb5067812 */ /* 0x000fe200078ec0ff */
[----:B------:R-:W-:Y:S01]  /*65f0*/  FMUL.FTZ R0, R0, UR4 ;  /* 0x0000000400007c20 */ /* 0x000fe20008410000 */
[----:B------:R-:W-:Y:S01]  /*6600*/  SHF.R.U32.HI R5, RZ, 0x10, R181 ;  /* 0x00000010ff057819 */ /* 0x000fe200000116b5 */
[--C-:B------:R-:W-:Y:S01]  /*6610*/  FFMA.FTZ R58, R58, UR4, -R202.reuse ;  /* 0x000000043a3a7c23 */ /* 0x100fe200080108ca */
[----:B------:R-:W-:Y:S01]  /*6620*/  PRMT R175, R7, 0x5410, R175 ;  /* 0x0000541007af7816 */ /* 0x000fe200000000af */
[----:B------:R-:W-:Y:S01]  /*6630*/  FFMA.FTZ R59, R59, UR4, -R202 ;  /* 0x000000043b3b7c23 */ /* 0x000fe200080108ca */
[----:B------:R-:W-:Y:S03]  /*6640*/  LOP3.LUT R180, R181, 0xff, RZ, 0xc0, !PT ;  /* 0x000000ffb5b47812 */ /* 0x000fe600078ec0ff */
[----:B------:R-:W2:Y:S01]  /*6650*/  MUFU.EX2 R2, R2 ;  /* 0x0000000200027308 */ /* 0x000ea20000000800 */
[----:B------:R-:W-:Y:S01]  /*6660*/  SHF.R.U32.HI R6, RZ, 0x8, R6 ;  /* 0x00000008ff067819 */ /* 0x000fe20000011606 */
[--C-:B------:R-:W-:Y:S01]  /*6670*/  FFMA.FTZ R56, R56, UR4, -R203.reuse ;  /* 0x0000000438387c23 */ /* 0x100fe200080108cb */
[----:B------:R-:W-:Y:S01]  /*6680*/  LOP3.LUT R5, R5, 0xff, RZ, 0xc0, !PT ;  /* 0x000000ff05057812 */ /* 0x000fe200078ec0ff */
[----:B------:R-:W-:Y:S01]  /*6690*/  FFMA.FTZ R57, R57, UR4, -R203 ;  /* 0x0000000439397c23 */ /* 0x000fe200080108cb */
[----:B------:R-:W-:Y:S01]  /*66a0*/  SHF.R.U32.HI R181, RZ, 0x18, R181 ;  /* 0x00000018ffb57819 */ /* 0x000fe200000116b5 */
[--C-:B------:R-:W-:Y:S01]  /*66b0*/  FFMA.FTZ R60, R60, UR4, -R203.reuse ;  /* 0x000000043c3c7c23 */ /* 0x100fe200080108cb */
[--C-:B------:R-:W-:Y:S03]  /*66c0*/  HSET2.LE.AND R175, R175, R201.reuse, PT ;  /* 0x000000c9afaf7233 */ /* 0x100fe60003803000 */
[----:B------:R-:W3:Y:S01]  /*66d0*/  MUFU.EX2 R0, R0 ;  /* 0x0000000000007308 */ /* 0x000ee20000000800 */
[--C-:B------:R-:W-:Y:S01]  /*66e0*/  HSET2.LE.AND R172, R172, R201.reuse, PT ;  /* 0x000000c9acac7233 */ /* 0x100fe20003803000 */
[----:B------:R-:W-:Y:S01]  /*66f0*/  FFMA.FTZ R207, R25, UR4, -R203 ;  /* 0x0000000419cf7c23 */ /* 0x000fe200080108cb */
[--C-:B------:R-:W-:Y:S01]  /*6700*/  HSET2.LE.AND R173, R173, R201.reuse, PT ;  /* 0x000000c9adad7233 */ /* 0x100fe20003803000 */
[----:B------:R-:W-:Y:S01]  /*6710*/  FMUL.FTZ R25, R164, R137 ;  /* 0x00000089a4197220 */ /* 0x000fe20000410000 */
[----:B------:R-:W-:Y:S01]  /*6720*/  PRMT R180, R180, 0x5410, R6 ;  /* 0x00005410b4b47816 */ /* 0x000fe20000000006 */
[----:B------:R-:W-:Y:S01]  /*6730*/  FFMA.FTZ R209, R27, UR4, -R202 ;  /* 0x000000041bd17c23 */ /* 0x000fe200080108ca */
[----:B------:R-:W-:Y:S01]  /*6740*/  PRMT R181, R5, 0x5410, R181 ;  /* 0x0000541005b57816 */ /* 0x000fe200000000b5 */
[----:B------:R-:W-:Y:S01]  /*6750*/  FMUL.FTZ R27, R3, R139 ;  /* 0x0000008b031b7220 */ /* 0x000fe20000410000 */
[----:B------:R-:W-:Y:S01]  /*6760*/  F2FP.BF16.F32.PACK_AB R6, R171, R188 ;  /* 0x000000bcab06723e */ /* 0x000fe200000010ff */
[----:B--2---:R-:W-:Y:S01]  /*6770*/  FMUL.FTZ R8, R2, R156 ;  /* 0x0000009c02087220 */ /* 0x004fe20000410000 */
[----:B------:R-:W-:Y:S01]  /*6780*/  F2FP.BF16.F32.PACK_AB R5, R190, R189 ;  /* 0x000000bdbe05723e */ /* 0x000fe200000010ff */
[----:B------:R-:W-:Y:S01]  /*6790*/  FMUL.FTZ R9, R2, R157 ;  /* 0x0000009d02097220 */ /* 0x000fe20000410000 */
[----:B------:R-:W-:Y:S01]  /*67a0*/  F2FP.BF16.F32.PACK_AB R4, R194, R192 ;  /* 0x000000c0c204723e */ /* 0x000fe200000010ff */
[C---:B------:R-:W-:Y:S01]  /*67b0*/  FMUL.FTZ R12, R2.reuse, R152 ;  /* 0x00000098020c7220 */ /* 0x040fe20000410000 */
[----:B------:R-:W-:Y:S01]  /*67c0*/  LOP3.LUT R175, R175, R6, RZ, 0xc0, !PT ;  /* 0x00000006afaf7212 */ /* 0x000fe200078ec0ff */
[----:B------:R-:W-:Y:S01]  /*67d0*/  FMUL.FTZ R13, R2, R153 ;  /* 0x00000099020d7220 */ /* 0x000fe20000410000 */
[----:B------:R-:W-:Y:S01]  /*67e0*/  LOP3.LUT R172, R172, R5, RZ, 0xc0, !PT ;  /* 0x00000005acac7212 */ /* 0x000fe200078ec0ff */
[C---:B---3--:R-:W-:Y:S01]  /*67f0*/  FMUL.FTZ R10, R0.reuse, R158 ;  /* 0x0000009e000a7220 */ /* 0x048fe20000410000 */
[----:B------:R-:W-:Y:S01]  /*6800*/  LOP3.LUT R173, R173, R4, RZ, 0xc0, !PT ;  /* 0x00000004adad7212 */ /* 0x000fe200078ec0ff */
[C---:B------:R-:W-:Y:S01]  /*6810*/  FMUL.FTZ R11, R0.reuse, R159 ;  /* 0x0000009f000b7220 */ /* 0x040fe20000410000 */
[--C-:B------:R-:W-:Y:S01]  /*6820*/  HSET2.LE.AND R182, R182, R201.reuse, PT ;  /* 0x000000c9b6b67233 */ /* 0x100fe20003803000 */
[C---:B------:R-:W-:Y:S01]  /*6830*/  FMUL.FTZ R14, R0.reuse, R154 ;  /* 0x0000009a000e7220 */ /* 0x040fe20000410000 */
[--C-:B------:R-:W-:Y:S01]  /*6840*/  HSET2.LE.AND R183, R183, R201.reuse, PT ;  /* 0x000000c9b7b77233 */ /* 0x100fe20003803000 */
[----:B------:R-:W-:Y:S01]  /*6850*/  FMUL.FTZ R15, R0, R155 ;  /* 0x0000009b000f7220 */ /* 0x000fe20000410000 */
[--C-:B------:R-:W-:Y:S01]  /*6860*/  HSET2.LE.AND R180, R180, R201.reuse, PT ;  /* 0x000000c9b4b47233 */ /* 0x100fe20003803000 */
[----:B------:R-:W2:Y:S01]  /*6870*/  LDSM.16.MT88.4 R152, [R217+0xa000] ;  /* 0x00a00000d998783b */ /* 0x000ea20000004200 */
[--C-:B------:R-:W-:Y:S01]  /*6880*/  HSET2.LE.AND R181, R181, R201.reuse, PT ;  /* 0x000000c9b5b57233 */ /* 0x100fe20003803000 */
[C---:B------:R-:W-:Y:S01]  /*6890*/  FMUL.FTZ R72, R2.reuse, R72 ;  /* 0x0000004802487220 */ /* 0x040fe20000410000 */
[----:B------:R-:W-:Y:S01]  /*68a0*/  F2FP.BF16.F32.PACK_AB R7, R193, R191 ;  /* 0x000000bfc107723e */ /* 0x000fe200000010ff */
[----:B------:R-:W-:Y:S01]  /*68b0*/  FMUL.FTZ R73, R2, R73 ;  /* 0x0000004902497220 */ /* 0x000fe20000410000 */
[----:B------:R-:W-:Y:S01]  /*68c0*/  F2FP.BF16.F32.PACK_AB R6, R196, R195 ;  /* 0x000000c3c406723e */ /* 0x000fe200000010ff */
[C---:B------:R-:W-:Y:S01]  /*68d0*/  FMUL.FTZ R74, R0.reuse, R74 ;  /* 0x0000004a004a7220 */ /* 0x040fe20000410000 */
[----:B------:R-:W-:Y:S01]  /*68e0*/  F2FP.BF16.F32.PACK_AB R5, R197, R198 ;  /* 0x000000c6c505723e */ /* 0x000fe200000010ff */
[----:B------:R-:W-:Y:S01]  /*68f0*/  FMUL.FTZ R75, R0, R75 ;  /* 0x0000004b004b7220 */ /* 0x000fe20000410000 */
[----:B------:R-:W-:Y:S01]  /*6900*/  F2FP.BF16.F32.PACK_AB R4, R199, R200 ;  /* 0x000000c8c704723e */ /* 0x000fe200000010ff */
[----:B------:R-:W-:Y:S01]  /*6910*/  FMUL.FTZ R76, R2, R76 ;  /* 0x0000004c024c7220 */ /* 0x000fe20000410000 */
[----:B------:R-:W-:Y:S01]  /*6920*/  LOP3.LUT R182, R182, R7, RZ, 0xc0, !PT ;  /* 0x00000007b6b67212 */ /* 0x000fe200078ec0ff */
[----:B------:R-:W-:Y:S01]  /*6930*/  FMUL.FTZ R7, R3, R163 ;  /* 0x000000a303077220 */ /* 0x000fe20000410000 */
[----:B------:R-:W-:Y:S01]  /*6940*/  LOP3.LUT R183, R183, R6, RZ, 0xc0, !PT ;  /* 0x00000006b7b77212 */ /* 0x000fe200078ec0ff */
[----:B------:R-:W-:Y:S01]  /*6950*/  FMUL.FTZ R6, R3, R162 ;  /* 0x000000a203067220 */ /* 0x000fe20000410000 */
[----:B------:R-:W-:Y:S01]  /*6960*/  LOP3.LUT R180, R180, R5, RZ, 0xc0, !PT ;  /* 0x00000005b4b47212 */ /* 0x000fe200078ec0ff */
[C---:B------:R-:W-:Y:S01]  /*6970*/  FMUL.FTZ R5, R164.reuse, R161 ;  /* 0x000000a1a4057220 */ /* 0x040fe20000410000 */
[----:B------:R-:W-:Y:S01]  /*6980*/  LOP3.LUT R181, R181, R4, RZ, 0xc0, !PT ;  /* 0x00000004b5b57212 */ /* 0x000fe200078ec0ff */
[----:B------:R-:W-:Y:S01]  /*6990*/  FMUL.FTZ R4, R164, R160 ;  /* 0x000000a0a4047220 */ /* 0x000fe20000410000 */
[----:B------:R-:W-:Y:S02]  /*69a0*/  IMAD.MOV.U32 R160, RZ, RZ, R18 ;  /* 0x000000ffffa07224 */ /* 0x000fe400078e0012 */
[C---:B------:R-:W-:Y:S01]  /*69b0*/  FMUL.FTZ R18, R3.reuse, R150 ;  /* 0x0000009603127220 */ /* 0x040fe20000410000 */
[----:B------:R-:W-:Y:S02]  /*69c0*/  IMAD.MOV.U32 R161, RZ, RZ, R19 ;  /* 0x000000ffffa17224 */ /* 0x000fe400078e0013 */
[----:B------:R-:W-:Y:S01]  /*69d0*/  FMUL.FTZ R19, R3, R151 ;  /* 0x0000009703137220 */ /* 0x000fe20000410000 */
[C---:B------:R-:W-:Y:S01]  /*69e0*/  FMUL.FTZ R88, R2.reuse, R88 ;  /* 0x0000005802587220 */ /* 0x040fe20000410000 */
[----:B------:R-:W3:Y:S01]  /*69f0*/  LDSM.16.MT88.4 R148, [R216+0xa000] ;  /* 0x00a00000d894783b */ /* 0x000ee20000004200 */
[-C--:B-1----:R-:W-:Y:S01]  /*6a00*/  HMMA.16816.F32.BF16 R4, R172, R176.reuse, R4 ;  /* 0x000000b0ac04723c */ /* 0x082fe20000041804 */
[----:B------:R-:W-:Y:S04]  /*6a10*/  MUFU.EX2 R209, R209 ;  /* 0x000000d100d17308 */ /* 0x000fe80000000800 */
[----:B------:R-:W-:Y:S01]  /*6a20*/  FMUL.FTZ R89, R2, R89 ;  /* 0x0000005902597220 */ /* 0x000fe20000410000 */
[C---:B------:R-:W-:Y:S05]  /*6a30*/  HMMA.16816.F32.BF16 R8, R180.reuse, R176, R8 ;  /* 0x000000b0b408723c */ /* 0x040fea0000041808 */
[----:B------:R-:W-:Y:S01]  /*6a40*/  MUFU.EX2 R207, R207 ;  /* 0x000000cf00cf7308 */ /* 0x000fe20000000800 */
[C---:B------:R-:W-:Y:S01]  /*6a50*/  FMUL.FTZ R90, R0.reuse, R90 ;  /* 0x0000005a005a7220 */ /* 0x040fe20000410000 */
[-C--:B------:R-:W-:Y:S04]  /*6a60*/  HMMA.16816.F32.BF16 R12, R180, R178.reuse, R12 ;  /* 0x000000b2b40c723c */ /* 0x080fe8000004180c */
[----:B------:R-:W-:Y:S02]  /*6a70*/  FMUL.FTZ R91, R0, R91 ;  /* 0x0000005b005b7220 */ /* 0x000fe40000410000 */
[C---:B------:R-:W-:Y:S05]  /*6a80*/  HMMA.16816.F32.BF16 R16, R172.reuse, R178, R16 ;  /* 0x000000b2ac10723c */ /* 0x040fea0000041810 */
[C---:B------:R-:W-:Y:S01]  /*6a90*/  FMUL.FTZ R92, R2.reuse, R92 ;  /* 0x0000005c025c7220 */ /* 0x040fe20000410000 */
[-C--:B------:R-:W-:Y:S05]  /*6aa0*/  HMMA.16816.F32.BF16 R68, R172, R184.reuse, R68 ;  /* 0x000000b8ac44723c */ /* 0x080fea0000041844 */
[----:B------:R-:W-:Y:S01]  /*6ab0*/  FMUL.FTZ R77, R2, R77 ;  /* 0x0000004d024d7220 */ /* 0x000fe20000410000 */
[C---:B------:R-:W-:Y:S05]  /*6ac0*/  HMMA.16816.F32.BF16 R72, R180.reuse, R184, R72 ;  /* 0x000000b8b448723c */ /* 0x040fea0000041848 */
[C---:B------:R-:W-:Y:S01]  /*6ad0*/  FMUL.FTZ R78, R0.reuse, R78 ;  /* 0x0000004e004e7220 */ /* 0x040fe20000410000 */
[----:B------:R-:W-:Y:S01]  /*6ae0*/  FMUL.FTZ R79, R0, R79 ;  /* 0x0000004f004f7220 */ /* 0x000fe20000410000 */
[----:B------:R-:W-:Y:S01]  /*6af0*/  FMUL.FTZ R93, R2, R93 ;  /* 0x0000005d025d7220 */ /* 0x000fe20000410000 */
[C---:B------:R-:W-:Y:S03]  /*6b00*/  FMUL.FTZ R94, R0.reuse, R94 ;  /* 0x0000005e005e7220 */ /* 0x040fe60000410000 */
[----:B------:R-:W-:Y:S01]  /*6b10*/  FMUL.FTZ R95, R0, R95 ;  /* 0x0000005f005f7220 */ /* 0x000fe20000410000 */
[--C-:B------:R-:W-:Y:S01]  /*6b20*/  FFMA.FTZ R177, R34, UR4, -R204.reuse ;  /* 0x0000000422b17c23 */ /* 0x100fe200080108cc */
[-C--:B------:R-:W-:Y:S03]  /*6b30*/  HMMA.16816.F32.BF16 R76, R180, R186.reuse, R76 ;  /* 0x000000bab44c723c */ /* 0x080fe6000004184c */
[C---:B------:R-:W-:Y:S01]  /*6b40*/  FMUL.FTZ R34, R0.reuse, R146 ;  /* 0x0000009200227220 */ /* 0x040fe20000410000 */
[----:B------:R-:W-:Y:S01]  /*6b50*/  FFMA.FTZ R179, R35, UR4, -R204 ;  /* 0x0000000423b37c23 */ /* 0x000fe200080108cc */
[----:B------:R-:W-:Y:S01]  /*6b60*/  FMUL.FTZ R35, R0, R147 ;  /* 0x0000009300237220 */ /* 0x000fe20000410000 */
[C---:B------:R-:W-:Y:S01]  /*6b70*/  HMMA.16816.F32.BF16 R80, R172.reuse, R186, R80 ;  /* 0x000000baac50723c */ /* 0x040fe20000041850 */
[----:B------:R-:W-:Y:S04]  /*6b80*/  MUFU.EX2 R177, R177 ;  /* 0x000000b100b17308 */ /* 0x000fe80000000800 */
[----:B------:R-:W-:Y:S01]  /*6b90*/  FFMA.FTZ R212, R30, UR4, -R202 ;  /* 0x000000041ed47c23 */ /* 0x000fe200080108ca */
[-C--:B--2---:R-:W-:Y:S05]  /*6ba0*/  HMMA.16816.F32.BF16 R84, R172, R152.reuse, R84 ;  /* 0x00000098ac54723c */ /* 0x084fea0000041854 */
[----:B------:R-:W-:Y:S01]  /*6bb0*/  MUFU.EX2 R179, R179 ;  /* 0x000000b300b37308 */ /* 0x000fe20000000800 */
[----:B------:R-:W-:Y:S01]  /*6bc0*/  FMUL.FTZ R30, R0, R134 ;  /* 0x00000086001e7220 */ /* 0x000fe20000410000 */
[C---:B------:R-:W-:Y:S04]  /*6bd0*/  HMMA.16816.F32.BF16 R88, R180.reuse, R152, R88 ;  /* 0x00000098b458723c */ /* 0x040fe80000041858 */
[----:B------:R-:W-:Y:S02]  /*6be0*/  FMUL.FTZ R129, R164, R129 ;  /* 0x00000081a4817220 */ /* 0x000fe40000410000 */
[-C--:B------:R-:W-:Y:S02]  /*6bf0*/  HMMA.16816.F32.BF16 R92, R180, R154.reuse, R92 ;  /* 0x0000009ab45c723c */ /* 0x080fe4000004185c */
[----:B------:R-:W-:Y:S03]  /*6c00*/  MUFU.EX2 R212, R212 ;  /* 0x000000d400d47308 */ /* 0x000fe60000000800 */
[----:B------:R-:W-:Y:S01]  /*6c10*/  FMUL.FTZ R130, R3, R130 ;  /* 0x0000008203827220 */ /* 0x000fe20000410000 */
[C---:B------:R-:W-:Y:S01]  /*6c20*/  HMMA.16816.F32.BF16 R96, R172.reuse, R154, R96 ;  /* 0x0000009aac60723c */ /* 0x040fe20000041860 */
[----:B------:R-:W1:Y:S04]  /*6c30*/  LDSM.16.MT88.4 R152, [R217+0xb000] ;  /* 0x00b00000d998783b */ /* 0x000e680000004200 */
[----:B------:R-:W-:Y:S01]  /*6c40*/  LOP3.LUT R250, R161, UR5, R250, 0x96, !PT ;  /* 0x00000005a1fa7c12 */ /* 0x000fe2000f8e96fa */
[-C--:B---3--:R-:W-:Y:S05]  /*6c50*/  HMMA.16816.F32.BF16 R100, R172, R148.reuse, R100 ;  /* 0x00000094ac64723c */ /* 0x088fea0000041864 */
[C---:B------:R-:W-:Y:S01]  /*6c60*/  FMUL.FTZ R104, R2.reuse, R104 ;  /* 0x0000006802687220 */ /* 0x040fe20000410000 */
[----:B------:R-:W-:Y:S01]  /*6c70*/  FMUL.FTZ R105, R2, R105 ;  /* 0x0000006902697220 */ /* 0x000fe20000410000 */
[C---:B------:R-:W-:Y:S01]  /*6c80*/  FMUL.FTZ R106, R0.reuse, R106 ;  /* 0x0000006a006a7220 */ /* 0x040fe20000410000 */
[----:B------:R-:W-:Y:S03]  /*6c90*/  FMUL.FTZ R107, R0, R107 ;  /* 0x0000006b006b7220 */ /* 0x000fe60000410000 */
[----:B------:R-:W-:Y:S01]  /*6ca0*/  LOP3.LUT R210, R249, UR5, R210, 0x96, !PT ;  /* 0x00000005f9d27c12 */ /* 0x000fe2000f8e96d2 */
[----:B------:R-:W-:Y:S04]  /*6cb0*/  IMAD.WIDE.U32 R250, R250, -0x2daee0ad, RZ ;  /* 0xd2511f53fafa7825 */ /* 0x000fe800078e00ff */
[----:B------:R-:W-:Y:S01]  /*6cc0*/  FMUL.FTZ R131, R3, R131 ;  /* 0x0000008303837220 */ /* 0x000fe20000410000 */
[C---:B------:R-:W-:Y:S04]  /*6cd0*/  HMMA.16816.F32.BF16 R104, R180.reuse, R148, R104 ;  /* 0x00000094b468723c */ /* 0x040fe80000041868 */
[--C-:B------:R-:W-:Y:S01]  /*6ce0*/  SHF.R.U32.HI R159, RZ, 0x10, R250.reuse ;  /* 0x00000010ff9f7819 */ /* 0x100fe200000116fa */
[----:B------:R-:W-:Y:S01]  /*6cf0*/  IMAD.WIDE.U32 R210, R210, -0x2daee0ad, RZ ;  /* 0xd2511f53d2d27825 */ /* 0x000fe200078e00ff */
[C---:B------:R-:W-:Y:S02]  /*6d00*/  LOP3.LUT R160, R250.reuse, 0xffff, RZ, 0xc0, !PT ;  /* 0x0000fffffaa07812 */ /* 0x040fe400078ec0ff */
[----:B------:R-:W-:Y:S03]  /*6d10*/  LOP3.LUT R157, R250, 0xff, RZ, 0xc0, !PT ;  /* 0x000000fffa9d7812 */ /* 0x000fe600078ec0ff */
[----:B------:R-:W-:Y:S01]  /*6d20*/  SHF.R.U32.HI R156, RZ, 0x18, R250 ;  /* 0x00000018ff9c7819 */ /* 0x000fe200000116fa */
[--C-:B------:R-:W-:Y:S01]  /*6d30*/  FFMA.FTZ R176, R32, UR4, -R205.reuse ;  /* 0x0000000420b07c23 */ /* 0x100fe200080108cd */
[----:B------:R-:W-:Y:S01]  /*6d40*/  SHF.R.U32.HI R149, RZ, 0x8, R160 ;  /* 0x00000008ff957819 */ /* 0x000fe200000116a0 */
[----:B------:R-:W-:Y:S01]  /*6d50*/  FFMA.FTZ R178, R33, UR4, -R205 ;  /* 0x0000000421b27c23 */ /* 0x000fe200080108cd */
[----:B------:R-:W-:Y:S01]  /*6d60*/  LOP3.LUT R148, R159, 0xff, RZ, 0xc0, !PT ;  /* 0x000000ff9f947812 */ /* 0x000fe200078ec0ff */
[----:B------:R-:W-:Y:S01]  /*6d70*/  FMUL.FTZ R32, R2, R144 ;  /* 0x0000009002207220 */ /* 0x000fe20000410000 */
[----:B------:R-:W-:Y:S01]  /*6d80*/  LOP3.LUT R161, R210, 0xffff, RZ, 0xc0, !PT ;  /* 0x0000ffffd2a17812 */ /* 0x000fe200078ec0ff */
[----:B------:R-:W-:Y:S01]  /*6d90*/  FMUL.FTZ R33, R2, R145 ;  /* 0x0000009102217220 */ /* 0x000fe20000410000 */
[----:B------:R-:W-:Y:S01]  /*6da0*/  SHF.R.U32.HI R162, RZ, 0x10, R210 ;  /* 0x00000010ffa27819 */ /* 0x000fe200000116d2 */
[C---:B------:R-:W-:Y:S01]  /*6db0*/  FMUL.FTZ R108, R164.reuse, R108 ;  /* 0x0000006ca46c7220 */ /* 0x040fe20000410000 */
[----:B------:R-:W-:Y:S01]  /*6dc0*/  PRMT R149, R157, 0x5410, R149 ;  /* 0x000054109d957816 */ /* 0x000fe20000000095 */
[----:B------:R-:W-:Y:S01]  /*6dd0*/  FMUL.FTZ R109, R164, R109 ;  /* 0x0000006da46d7220 */ /* 0x000fe20000410000 */
[----:B------:R-:W-:Y:S01]  /*6de0*/  PRMT R148, R148, 0x5410, R156 ;  /* 0x0000541094947816 */ /* 0x000fe2000000009c */
[C---:B------:R-:W-:Y:S01]  /*6df0*/  FMUL.FTZ R110, R3.reuse, R110 ;  /* 0x0000006e036e7220 */ /* 0x040fe20000410000 */
[-C--:B------:R-:W-:Y:S01]  /*6e00*/  HMMA.16816.F32.BF16 R32, R180, R150.reuse, R32 ;  /* 0x00000096b420723c */ /* 0x080fe20000041820 */
[----:B------:R-:W-:Y:S02]  /*6e10*/  MUFU.EX2 R176, R176 ;  /* 0x000000b000b07308 */ /* 0x000fe40000000800 */
[----:B------:R-:W-:Y:S01]  /*6e20*/  LOP3.LUT R145, R210, 0xff, RZ, 0xc0, !PT ;  /* 0x000000ffd2917812 */ /* 0x000fe200078ec0ff */
[----:B------:R-:W-:Y:S01]  /*6e30*/  FMUL.FTZ R111, R3, R111 ;  /* 0x0000006f036f7220 */ /* 0x000fe20000410000 */
[----:B------:R-:W-:Y:S01]  /*6e40*/  SHF.R.U32.HI R144, RZ, 0x18, R210 ;  /* 0x00000018ff907819 */ /* 0x000fe200000116d2 */
[----:B------:R-:W-:Y:S01]  /*6e50*/  FFMA.FTZ R210, R28, UR4, -R203 ;  /* 0x000000041cd27c23 */ /* 0x000fe200080108cb */
[----:B------:R-:W-:Y:S01]  /*6e60*/  SHF.R.U32.HI R157, RZ, 0x8, R161 ;  /* 0x00000008ff9d7819 */ /* 0x000fe200000116a1 */
[----:B------:R-:W-:Y:S03]  /*6e70*/  FMUL.FTZ R28, R2, R132 ;  /* 0x00000084021c7220 */ /* 0x000fe60000410000 */
[----:B------:R-:W-:Y:S01]  /*6e80*/  MUFU.EX2 R159, R56 ;  /* 0x00000038009f7308 */ /* 0x000fe20000000800 */
[C---:B------:R-:W-:Y:S04]  /*6e90*/  HMMA.16816.F32.BF16 R108, R172.reuse, R150, R108 ;  /* 0x00000096ac6c723c */ /* 0x040fe8000004186c */
[----:B------:R-:W-:Y:S01]  /*6ea0*/  LOP3.LUT R156, R162, 0xff, RZ, 0xc0, !PT ;  /* 0x000000ffa29c7812 */ /* 0x000fe200078ec0ff */
[----:B------:R-:W-:Y:S01]  /*6eb0*/  FFMA.FTZ R184, R20, UR4, -R205 ;  /* 0x0000000414b87c23 */ /* 0x000fe200080108cd */
[----:B------:R-:W-:Y:S01]  /*6ec0*/  PRMT R157, R145, 0x5410, R157 ;  /* 0x00005410919d7816 */ /* 0x000fe2000000009d */
[----:B------:R-:W-:Y:S01]  /*6ed0*/  FMUL.FTZ R112, R164, R112 ;  /* 0x00000070a4707220 */ /* 0x000fe20000410000 */
[----:B------:R-:W-:Y:S01]  /*6ee0*/  PRMT R156, R156, 0x5410, R144 ;  /* 0x000054109c9c7816 */ /* 0x000fe20000000090 */
[----:B------:R-:W-:Y:S01]  /*6ef0*/  MUFU.EX2 R178, R178 ;  /* 0x000000b200b27308 */ /* 0x000fe20000000800 */
[----:B------:R-:W2:Y:S01]  /*6f00*/  LDSM.16.MT88.4 R144, [R216+0xb000] ;  /* 0x00b00000d890783b */ /* 0x000ea20000004200 */
[----:B------:R-:W-:Y:S01]  /*6f10*/  LOP3.LUT R208, R251, UR29, R208, 0x96, !PT ;  /* 0x0000001dfbd07c12 */ /* 0x000fe2000f8e96d0 */
[----:B------:R-:W-:Y:S01]  /*6f20*/  FMUL.FTZ R113, R164, R113 ;  /* 0x00000071a4717220 */ /* 0x000fe20000410000 */
[C---:B------:R-:W-:Y:S01]  /*6f30*/  FMUL.FTZ R114, R3.reuse, R114 ;  /* 0x0000007203727220 */ /* 0x040fe20000410000 */
[----:B------:R-:W-:Y:S01]  /*6f40*/  FMUL.FTZ R115, R3, R115 ;  /* 0x0000007303737220 */ /* 0x000fe20000410000 */
[----:B------:R-:W-:Y:S01]  /*6f50*/  LOP3.LUT R20, R208, 0xffff, RZ, 0xc0, !PT ;  /* 0x0000ffffd0147812 */ /* 0x000fe200078ec0ff */
[----:B------:R-:W-:Y:S01]  /*6f60*/  FMUL.FTZ R116, R2, R116 ;  /* 0x0000007402747220 */ /* 0x000fe20000410000 */
[----:B------:R-:W-:Y:S01]  /*6f70*/  LOP3.LUT R150, R208, 0xff, RZ, 0xc0, !PT ;  /* 0x000000ffd0967812 */ /* 0x000fe200078ec0ff */
[----:B------:R-:W-:Y:S01]  /*6f80*/  FMUL.FTZ R117, R2, R117 ;  /* 0x0000007502757220 */ /* 0x000fe20000410000 */
[----:B------:R-:W-:Y:S01]  /*6f90*/  SHF.R.U32.HI R20, RZ, 0x8, R20 ;  /* 0x00000008ff147819 */ /* 0x000fe20000011614 */
[C---:B------:R-:W-:Y:S01]  /*6fa0*/  FMUL.FTZ R118, R0.reuse, R118 ;  /* 0x0000007600767220 */ /* 0x040fe20000410000 */
[-C--:B-1----:R-:W-:Y:S01]  /*6fb0*/  HMMA.16816.F32.BF16 R112, R172, R152.reuse, R112 ;  /* 0x00000098ac70723c */ /* 0x082fe20000041870 */
[----:B------:R-:W-:Y:S02]  /*6fc0*/  MUFU.EX2 R184, R184 ;  /* 0x000000b800b87308 */ /* 0x000fe40000000800 */
[----:B------:R-:W-:Y:S01]  /*6fd0*/  LOP3.LUT R158, R211, UR29, R206, 0x96, !PT ;  /* 0x0000001dd39e7c12 */ /* 0x000fe2000f8e96ce */
[----:B------:R-:W-:Y:S01]  /*6fe0*/  FMUL.FTZ R119, R0, R119 ;  /* 0x0000007700777220 */ /* 0x000fe20000410000 */
[----:B------:R-:W-:Y:S01]  /*6ff0*/  PRMT R150, R150, 0x5410, R20 ;  /* 0x0000541096967816 */ /* 0x000fe20000000014 */
[----:B------:R-:W-:Y:S01]  /*7000*/  FFMA.FTZ R206, R24, UR4, -R203 ;  /* 0x0000000418ce7c23 */ /* 0x000fe200080108cb */
[----:B------:R-:W-:Y:S01]  /*7010*/  LOP3.LUT R20, R158, 0xffff, RZ, 0xc0, !PT ;  /* 0x0000ffff9e147812 */ /* 0x000fe200078ec0ff */
[----:B------:R-:W-:Y:S03]  /*7020*/  FFMA.FTZ R185, R21, UR4, -R205 ;  /* 0x0000000415b97c23 */ /* 0x000fe600080108cd */
[----:B------:R-:W-:Y:S01]  /*7030*/  MUFU.EX2 R162, R57 ;  /* 0x0000003900a27308 */ /* 0x000fe20000000800 */
[C---:B------:R-:W-:Y:S04]  /*7040*/  HMMA.16816.F32.BF16 R116, R180.reuse, R152, R116 ;  /* 0x00000098b474723c */ /* 0x040fe80000041874 */
[----:B------:R-:W-:Y:S01]  /*7050*/  SHF.R.U32.HI R24, RZ, 0x8, R20 ;  /* 0x00000008ff187819 */ /* 0x000fe20000011614 */
[--C-:B------:R-:W-:Y:S01]  /*7060*/  FFMA.FTZ R186, R22, UR4, -R204.reuse ;  /* 0x0000000416ba7c23 */ /* 0x100fe200080108cc */
[----:B------:R-:W-:Y:S01]  /*7070*/  FFMA.FTZ R187, R23, UR4, -R204 ;  /* 0x0000000417bb7c23 */ /* 0x000fe200080108cc */
[C---:B------:R-:W-:Y:S01]  /*7080*/  FMUL.FTZ R20, R2.reuse, R140 ;  /* 0x0000008c02147220 */ /* 0x040fe20000410000 */
[----:B------:R-:W-:Y:S01]  /*7090*/  FMUL.FTZ R21, R2, R141 ;  /* 0x0000008d02157220 */ /* 0x000fe20000410000 */
[----:B------:R-:W1:Y:S02]  /*70a0*/  MUFU.EX2 R185, R185 ;  /* 0x000000b900b97308 */ /* 0x000e640000000800 */
[C---:B------:R-:W-:Y:S01]  /*70b0*/  FMUL.FTZ R22, R0.reuse, R142 ;  /* 0x0000008e00167220 */ /* 0x040fe20000410000 */
[----:B------:R-:W-:Y:S01]  /*70c0*/  FMUL.FTZ R23, R0, R143 ;  /* 0x0000008f00177220 */ /* 0x000fe20000410000 */
[--C-:B------:R-:W-:Y:S01]  /*70d0*/  SHF.R.U32.HI R151, RZ, 0x10, R208.reuse ;  /* 0x00000010ff977819 */ /* 0x100fe200000116d0 */
[C---:B------:R-:W-:Y:S01]  /*70e0*/  FMUL.FTZ R120, R164.reuse, R120 ;  /* 0x00000078a4787220 */ /* 0x040fe20000410000 */
[----:B------:R-:W-:Y:S01]  /*70f0*/  SHF.R.U32.HI R208, RZ, 0x18, R208 ;  /* 0x00000018ffd07819 */ /* 0x000fe200000116d0 */
[----:B------:R-:W-:Y:S01]  /*7100*/  FMUL.FTZ R121, R164, R121 ;  /* 0x00000079a4797220 */ /* 0x000fe20000410000 */
[----:B------:R-:W-:Y:S01]  /*7110*/  LOP3.LUT R151, R151, 0xff, RZ, 0xc0, !PT ;  /* 0x000000ff97977812 */ /* 0x000fe200078ec0ff */
[C---:B------:R-:W-:Y:S01]  /*7120*/  FMUL.FTZ R122, R3.reuse, R122 ;  /* 0x0000007a037a7220 */ /* 0x040fe20000410000 */
[-C--:B------:R-:W-:Y:S01]  /*7130*/  HMMA.16816.F32.BF16 R20, R180, R154.reuse, R20 ;  /* 0x0000009ab414723c */ /* 0x080fe20000041814 */
[----:B------:R-:W-:Y:S02]  /*7140*/  MUFU.EX2 R186, R186 ;  /* 0x000000ba00ba7308 */ /* 0x000fe40000000800 */
[----:B------:R-:W-:Y:S01]  /*7150*/  FMUL.FTZ R123, R3, R123 ;  /* 0x0000007b037b7220 */ /* 0x000fe20000410000 */
[----:B------:R-:W-:Y:S01]  /*7160*/  LOP3.LUT R152, R158, 0xff, RZ, 0xc0, !PT ;  /* 0x000000ff9e987812 */ /* 0x000fe200078ec0ff */
[--C-:B------:R-:W-:Y:S01]  /*7170*/  FFMA.FTZ R211, R29, UR4, -R203.reuse ;  /* 0x000000041dd37c23 */ /* 0x100fe200080108cb */
[----:B------:R-:W-:Y:S01]  /*7180*/  PRMT R151, R151, 0x5410, R208 ;  /* 0x0000541097977816 */ /* 0x000fe200000000d0 */
[----:B------:R-:W-:Y:S01]  /*7190*/  FFMA.FTZ R208, R26, UR4, -R202 ;  /* 0x000000041ad07c23 */ /* 0x000fe200080108ca */
[----:B------:R-:W-:Y:S03]  /*71a0*/  PRMT R143, R152, 0x5410, R24 ;  /* 0x00005410988f7816 */ /* 0x000fe60000000018 */
[----:B------:R-:W-:Y:S01]  /*71b0*/  MUFU.EX2 R161, R58 ;  /* 0x0000003a00a17308 */ /* 0x000fe20000000800 */
[C---:B------:R-:W-:Y:S04]  /*71c0*/  HMMA.16816.F32.BF16 R120, R172.reuse, R154, R120 ;  /* 0x0000009aac78723c */ /* 0x040fe80000041878 */
[----:B------:R-:W-:Y:S01]  /*71d0*/  FMUL.FTZ R24, R164, R136 ;  /* 0x00000088a4187220 */ /* 0x000fe20000410000 */
[----:B------:R-:W-:Y:S01]  /*71e0*/  FMUL.FTZ R26, R3, R138 ;  /* 0x0000008a031a7220 */ /* 0x000fe20000410000 */
[C---:B------:R-:W-:Y:S01]  /*71f0*/  FMUL.FTZ R124, R2.reuse, R124 ;  /* 0x0000007c027c7220 */ /* 0x040fe20000410000 */
[----:B------:R-:W3:Y:S01]  /*7200*/  LDSM.16.MT88.4 R136, [R217+0x9400] ;  /* 0x00940000d988783b */ /* 0x000ee20000004200 */
[----:B------:R-:W-:Y:S01]  /*7210*/  FMUL.FTZ R125, R2, R125 ;  /* 0x0000007d027d7220 */ /* 0x000fe20000410000 */
[----:B------:R-:W-:Y:S02]  /*7220*/  MUFU.EX2 R208, R208 ;  /* 0x000000d000d07308 */ /* 0x000fe40000000800 */
[C---:B------:R-:W-:Y:S01]  /*7230*/  FMUL.FTZ R126, R0.reuse, R126 ;  /* 0x0000007e007e7220 */ /* 0x040fe20000410000 */
[-C--:B--2---:R-:W-:Y:S03]  /*7240*/  HMMA.16816.F32.BF16 R24, R172, R144.reuse, R24 ;  /* 0x00000090ac18723c */ /* 0x084fe60000041818 */
[----:B------:R-:W-:Y:S01]  /*7250*/  FMUL.FTZ R127, R0, R127 ;  /* 0x0000007f007f7220 */ /* 0x000fe20000410000 */
[----:B------:R-:W-:Y:S01]  /*7260*/  FFMA.FTZ R153, R31, UR4, -R202 ;  /* 0x000000041f997c23 */ /* 0x000fe200080108ca */
[----:B------:R-:W-:Y:S01]  /*7270*/  FMUL.FTZ R29, R2, R133 ;  /* 0x00000085021d7220 */ /* 0x000fe20000410000 */
[----:B------:R-:W-:Y:S01]  /*7280*/  FMUL.FTZ R31, R0, R135 ;  /* 0x00000087001f7220 */ /* 0x000fe20000410000 */
[--C-:B------:R-:W-:Y:S01]  /*7290*/  HSET2.LE.AND R140, R150, R201.reuse, PT ;  /* 0x000000c9968c7233 */ /* 0x100fe20003803000 */
[----:B------:R-:W-:Y:S01]  /*72a0*/  VIADD R213, R213, 0x1 ;  /* 0x00000001d5d57836 */ /* 0x000fe20000000000 */
[----:B------:R-:W-:Y:S01]  /*72b0*/  MUFU.EX2 R210, R210 ;  /* 0x000000d200d27308 */ /* 0x000fe20000000800 */
[C---:B------:R-:W-:Y:S04]  /*72c0*/  HMMA.16816.F32.BF16 R124, R180.reuse, R144, R124 ;  /* 0x00000090b47c723c */ /* 0x040fe8000004187c */
[--C-:B------:R-:W-:Y:S01]  /*72d0*/  HSET2.LE.AND R142, R149, R201.reuse, PT ;  /* 0x000000c9958e7233 */ /* 0x100fe20003803000 */
[----:B------:R-:W-:Y:S01]  /*72e0*/  FFMA.FTZ R248, R44, UR4, -R203 ;  /* 0x000000042cf87c23 */ /* 0x000fe200080108cb */
[-C--:B------:R-:W-:Y:S03]  /*72f0*/  HMMA.16816.F32.BF16 R28, R180, R146.reuse, R28 ;  /* 0x00000092b41c723c */ /* 0x080fe6000004181c */
[----:B------:R-:W2:Y:S02]  /*7300*/  MUFU.EX2 R187, R187 ;  /* 0x000000bb00bb7308 */ /* 0x000ea40000000800 */
[----:B------:R-:W-:Y:S01]  /*7310*/  SHF.R.U32.HI R152, RZ, 0x10, R158 ;  /* 0x00000010ff987819 */ /* 0x000fe2000001169e */
[----:B------:R-:W-:Y:S07]  /*7320*/  HMMA.16816.F32.BF16 R128, R172, R146, R128 ;  /* 0x00000092ac80723c */ /* 0x000fee0000041880 */
[----:B------:R-:W4:Y:S01]  /*7330*/  MUFU.EX2 R206, R206 ;  /* 0x000000ce00ce7308 */ /* 0x000f220000000800 */
[--C-:B------:R-:W-:Y:S03]  /*7340*/  HSET2.LE.AND R141, R148, R201.reuse, PT ;  /* 0x000000c9948d7233 */ /* 0x100fe60003803000 */
[--C-:B------:R-:W-:Y:S01]  /*7350*/  FFMA.FTZ R183, R39, UR4, -R204.reuse ;  /* 0x0000000427b77c23 */ /* 0x100fe200080108cc */
[----:B-1----:R-:W-:Y:S01]  /*7360*/  F2FP.BF16.F32.PACK_AB R132, R185, R184 ;  /* 0x000000b8b984723e */ /* 0x002fe200000010ff */
[--C-:B------:R-:W-:Y:S04]  /*7370*/  FFMA.FTZ R172, R48, UR4, -R205.reuse ;  /* 0x0000000430ac7c23 */ /* 0x100fe800080108cd */
[----:B------:R-:W1:Y:S01]  /*7380*/  MUFU.EX2 R211, R211 ;  /* 0x000000d300d37308 */ /* 0x000e620000000800 */
[----:B------:R-:W-:Y:S01]  /*7390*/  F2FP.BF16.F32.PACK_AB R134, R178, R176 ;  /* 0x000000b0b286723e */ /* 0x000fe200000010ff */
[--C-:B------:R-:W-:Y:S01]  /*73a0*/  FFMA.FTZ R173, R49, UR4, -R205.reuse ;  /* 0x0000000431ad7c23 */ /* 0x100fe200080108cd */
[----:B------:R-:W-:Y:S01]  /*73b0*/  F2FP.BF16.F32.PACK_AB R135, R179, R177 ;  /* 0x000000b1b387723e */ /* 0x000fe200000010ff */
[----:B------:R-:W-:Y:S01]  /*73c0*/  FFMA.FTZ R174, R50, UR4, -R204 ;  /* 0x0000000432ae7c23 */ /* 0x000fe200080108cc */
[----:B------:R-:W-:Y:S01]  /*73d0*/  SHF.R.U32.HI R158, RZ, 0x18, R158 ;  /* 0x00000018ff9e7819 */ /* 0x000fe2000001169e */
[----:B------:R-:W-:Y:S01]  /*73e0*/  FFMA.FTZ R175, R51, UR4, -R204 ;  /* 0x0000000433af7c23 */ /* 0x000fe200080108cc */
[----:B------:R-:W-:Y:S03]  /*73f0*/  LOP3.LUT R152, R152, 0xff, RZ, 0xc0, !PT ;  /* 0x000000ff98987812 */ /* 0x000fe600078ec0ff */
[----:B------:R-:W5:Y:S01]  /*7400*/  MUFU.EX2 R180, R153 ;  /* 0x0000009900b47308 */ /* 0x000f620000000800 */
[----:B------:R-:W-:Y:S01]  /*7410*/  LOP3.LUT R132, R140, R132, RZ, 0xc0, !PT ;  /* 0x000000848c847212 */ /* 0x000fe200078ec0ff */
[----:B------:R-:W-:Y:S01]  /*7420*/  FFMA.FTZ R182, R37, UR4, -R205 ;  /* 0x0000000425b67c23 */ /* 0x000fe200080108cd */
[--C-:B------:R-:W-:Y:S01]  /*7430*/  HSET2.LE.AND R133, R151, R201.reuse, PT ;  /* 0x000000c997857233 */ /* 0x100fe20003803000 */
[----:B------:R-:W-:Y:S01]  /*7440*/  FFMA.FTZ R249, R45, UR4, -R203 ;  /* 0x000000042df97c23 */ /* 0x000fe200080108cb */
[----:B------:R-:W-:Y:S01]  /*7450*/  LOP3.LUT R134, R142, R134, RZ, 0xc0, !PT ;  /* 0x000000868e867212 */ /* 0x000fe200078ec0ff */
[----:B------:R-:W5:Y:S01]  /*7460*/  LDSM.16.MT88.4 R148, [R216+0x9400] ;  /* 0x00940000d894783b */ /* 0x000f620000004200 */
[----:B------:R-:W-:Y:S01]  /*7470*/  LOP3.LUT R135, R141, R135, RZ, 0xc0, !PT ;  /* 0x000000878d877212 */ /* 0x000fe200078ec0ff */
[--C-:B------:R-:W-:Y:S01]  /*7480*/  FFMA.FTZ R250, R46, UR4, -R202.reuse ;  /* 0x000000042efa7c23 */ /* 0x100fe200080108ca */
[--C-:B------:R-:W-:Y:S01]  /*7490*/  HSET2.LE.AND R140, R143, R201.reuse, PT ;  /* 0x000000c98f8c7233 */ /* 0x100fe20003803000 */
[----:B------:R-:W-:Y:S01]  /*74a0*/  FFMA.FTZ R251, R47, UR4, -R202 ;  /* 0x000000042ffb7c23 */ /* 0x000fe200080108ca */
[----:B------:R-:W-:Y:S01]  /*74b0*/  PRMT R152, R152, 0x5410, R158 ;  /* 0x0000541098987816 */ /* 0x000fe2000000009e */
[----:B------:R-:W-:Y:S01]  /*74c0*/  MUFU.EX2 R248, R248 ;  /* 0x000000f800f87308 */ /* 0x000fe20000000800 */
[----:B--2---:R-:W-:Y:S01]  /*74d0*/  F2FP.BF16.F32.PACK_AB R142, R187, R186 ;  /* 0x000000babb8e723e */ /* 0x004fe200000010ff */
[--C-:B------:R-:W-:Y:S01]  /*74e0*/  FFMA.FTZ R66, R66, UR4, -R204.reuse ;  /* 0x0000000442427c23 */ /* 0x100fe200080108cc */
[----:B----4-:R-:W-:Y:S01]  /*74f0*/  F2FP.BF16.F32.PACK_AB R141, R207, R206 ;  /* 0x000000cecf8d723e */ /* 0x010fe200000010ff */
[--C-:B------:R-:W-:Y:S01]  /*7500*/  FFMA.FTZ R181, R36, UR4, -R205.reuse ;  /* 0x0000000424b57c23 */ /* 0x100fe200080108cd */
[----:B------:R-:W-:Y:S01]  /*7510*/  LOP3.LUT R133, R133, R142, RZ, 0xc0, !PT ;  /* 0x0000008e85857212 */ /* 0x000fe200078ec0ff */
[--C-:B------:R-:W-:Y:S01]  /*7520*/  FFMA.FTZ R52, R52, UR4, -R205.reuse ;  /* 0x0000000434347c23 */ /* 0x100fe200080108cd */
[----:B------:R-:W-:Y:S03]  /*7530*/  LOP3.LUT R140, R140, R141, RZ, 0xc0, !PT ;  /* 0x0000008d8c8c7212 */ /* 0x000fe600078ec0ff */
[----:B------:R2:W-:Y:S01]  /*7540*/  MUFU.EX2 R158, R59 ;  /* 0x0000003b009e7308 */ /* 0x0005e20000000800 */
[--C-:B------:R-:W-:Y:S01]  /*7550*/  HSET2.LE.AND R141, R152, R201.reuse, PT ;  /* 0x000000c9988d7233 */ /* 0x100fe20003803000 */
[--C-:B------:R-:W-:Y:S01]  /*7560*/  FFMA.FTZ R54, R54, UR4, -R204.reuse ;  /* 0x0000000436367c23 */ /* 0x100fe200080108cc */
[--C-:B------:R-:W-:Y:S01]  /*7570*/  HSET2.LE.AND R142, R157, R201.reuse, PT ;  /* 0x000000c99d8e7233 */ /* 0x100fe20003803000 */
[-C--:B---3--:R-:W-:Y:S06]  /*7580*/  HMMA.16816.F32.BF16 R4, R132, R136.reuse, R4 ;  /* 0x000000888404723c */ /* 0x088fec0000041804 */
[----:B------:R-:W-:Y:S01]  /*7590*/  MUFU.EX2 R249, R249 ;  /* 0x000000f900f97308 */ /* 0x000fe20000000800 */
[--C-:B------:R-:W-:Y:S01]  /*75a0*/  HSET2.LE.AND R143, R156, R201.reuse, PT ;  /* 0x000000c99c8f7233 */ /* 0x100fe20003803000 */
[----:B------:R-:W-:Y:S03]  /*75b0*/  FFMA.FTZ R65, R65, UR4, -R205 ;  /* 0x0000000441417c23 */ /* 0x000fe600080108cd */
[----:B------:R-:W-:Y:S01]  /*75c0*/  F2FP.BF16.F32.PACK_AB R146, R209, R208 ;  /* 0x000000d0d192723e */ /* 0x000fe200000010ff */
[--C-:B------:R-:W-:Y:S01]  /*75d0*/  FFMA.FTZ R67, R67, UR4, -R204.reuse ;  /* 0x0000000443437c23 */ /* 0x100fe200080108cc */
[----:B-1----:R-:W-:Y:S03]  /*75e0*/  F2FP.BF16.F32.PACK_AB R145, R211, R210 ;  /* 0x000000d2d391723e */ /* 0x002fe600000010ff */
[----:B------:R-:W-:Y:S01]  /*75f0*/  MUFU.EX2 R250, R250 ;  /* 0x000000fa00fa7308 */ /* 0x000fe20000000800 */
[----:B-----5:R-:W-:Y:S01]  /*7600*/  F2FP.BF16.F32.PACK_AB R144, R180, R212 ;  /* 0x000000d4b490723e */ /* 0x020fe200000010ff */
[----:B--2---:R-:W-:Y:S01]  /*7610*/  LDSM.16.MT88.4 R56, [R217+0xac00] ;  /* 0x00ac0000d938783b */ /* 0x004fe20000004200 */
[----:B------:R-:W-:Y:S01]  /*7620*/  LOP3.LUT R153, R245, UR33, R213, 0x96, !PT ;  /* 0x00000021f5997c12 */ /* 0x000fe2000f8e96d5 */
[--C-:B------:R-:W-:Y:S01]  /*7630*/  FFMA.FTZ R213, R38, UR4, -R204.reuse ;  /* 0x0000000426d57c23 */ /* 0x100fe200080108cc */
[----:B------:R-:W-:Y:S01]  /*7640*/  LOP3.LUT R141, R141, R146, RZ, 0xc0, !PT ;  /* 0x000000928d8d7212 */ /* 0x000fe200078ec0ff */
[--C-:B------:R-:W-:Y:S01]  /*7650*/  FFMA.FTZ R252, R64, UR4, -R205.reuse ;  /* 0x0000000440fc7c23 */ /* 0x100fe200080108cd */
[----:B------:R-:W-:Y:S01]  /*7660*/  LOP3.LUT R142, R142, R145, RZ, 0xc0, !PT ;  /* 0x000000918e8e7212 */ /* 0x000fe200078ec0ff */
[----:B------:R-:W-:Y:S01]  /*7670*/  IMAD.WIDE.U32 R152, R153, -0x326172a9, RZ ;  /* 0xcd9e8d5799987825 */ /* 0x000fe200078e00ff */
[----:B------:R-:W-:Y:S01]  /*7680*/  LOP3.LUT R143, R143, R144, RZ, 0xc0, !PT ;  /* 0x000000908f8f7212 */ /* 0x000fe200078ec0ff */
[----:B------:R-:W-:Y:S02]  /*7690*/  MUFU.EX2 R251, R251 ;  /* 0x000000fb00fb7308 */ /* 0x000fe40000000800 */
[----:B------:R-:W-:Y:S01]  /*76a0*/  FFMA.FTZ R205, R53, UR4, -R205 ;  /* 0x0000000435cd7c23 */ /* 0x000fe200080108cd */
[----:B------:R-:W-:Y:S01]  /*76b0*/  FFMA.FTZ R204, R55, UR4, -R204 ;  /* 0x0000000437cc7c23 */ /* 0x000fe200080108cc */
[----:B------:R-:W-:Y:S01]  /*76c0*/  LOP3.LUT R145, R153, UR26, R242, 0x96, !PT ;  /* 0x0000001a99917c12 */ /* 0x000fe2000f8e96f2 */
[----:B------:R-:W-:Y:S01]  /*76d0*/  FFMA.FTZ R189, R164, R237, R189 ;  /* 0x000000eda4bd7223 */ /* 0x000fe200000100bd */
[----:B------:R-:W-:Y:S01]  /*76e0*/  LOP3.LUT R144, R247, UR24, R152, 0x96, !PT ;  /* 0x00000018f7907c12 */ /* 0x000fe2000f8e9698 */
[C---:B------:R-:W-:Y:S03]  /*76f0*/  HMMA.16816.F32.BF16 R8, R140.reuse, R136, R8 ;  /* 0x000000888c08723c */ /* 0x040fe60000041808 */
[----:B------:R-:W-:Y:S01]  /*7700*/  MUFU.EX2 R163, R52 ;  /* 0x0000003400a37308 */ /* 0x000fe20000000800 */
[----:B------:R-:W-:Y:S01]  /*7710*/  IMAD.WIDE.U32 R154, R145, -0x2daee0ad, RZ ;  /* 0xd2511f53919a7825 */ /* 0x000fe200078e00ff */
[----:B------:R-:W-:Y:S01]  /*7720*/  LOP3.LUT R48, R153, UR26, R238, 0x96, !PT ;  /* 0x0000001a99307c12 */ /* 0x000fe2000f8e96ee */
[-C--:B------:R-:W-:Y:S07]  /*7730*/  HMMA.16816.F32.BF16 R12, R140, R138.reuse, R12 ;  /* 0x0000008a8c0c723c */ /* 0x080fee000004180c */
[----:B------:R-:W-:Y:S04]  /*7740*/  MUFU.EX2 R160, R54 ;  /* 0x0000003600a07308 */ /* 0x000fe80000000800 */
[----:B------:R-:W-:Y:S01]  /*7750*/  IMAD.WIDE.U32 R136, R144, -0x2daee0ad, RZ ;  /* 0xd2511f5390887825 */ /* 0x000fe200078e00ff */
[C---:B------:R-:W-:Y:S01]  /*7760*/  HMMA.16816.F32.BF16 R16, R132.reuse, R138, R16 ;  /* 0x0000008a8410723c */ /* 0x040fe20000041810 */
[----:B------:R-:W1:Y:S03]  /*7770*/  LDSM.16.MT88.4 R144, [R217+0xa400] ;  /* 0x00a40000d990783b */ /* 0x000e660000004200 */
[----:B------:R-:W-:Y:S02]  /*7780*/  LOP3.LUT R49, R155, UR23, R240, 0x96, !PT ;  /* 0x000000179b317c12 */ /* 0x000fe4000f8e96f0 */
[-C--:B------:R-:W-:Y:S01]  /*7790*/  HMMA.16816.F32.BF16 R68, R132, R148.reuse, R68 ;  /* 0x000000948444723c */ /* 0x080fe20000041844 */
[----:B------:R-:W-:Y:S04]  /*77a0*/  MUFU.EX2 R181, R181 ;  /* 0x000000b500b57308 */ /* 0x000fe80000000800 */
[----:B------:R-:W-:Y:S01]  /*77b0*/  LOP3.LUT R153, R215, UR24, R152, 0x96, !PT ;  /* 0x00000018d7997c12 */ /* 0x000fe2000f8e9698 */
[C---:B------:R-:W-:Y:S05]  /*77c0*/  HMMA.16816.F32.BF16 R72, R140.reuse, R148, R72 ;  /* 0x000000948c48723c */ /* 0x040fea0000041848 */
[----:B------:R-:W-:Y:S01]  /*77d0*/  MUFU.EX2 R182, R182 ;  /* 0x000000b600b67308 */ /* 0x000fe20000000800 */
[----:B------:R-:W-:Y:S01]  /*77e0*/  LOP3.LUT R152, R137, UR21, R154, 0x96, !PT ;  /* 0x0000001589987c12 */ /* 0x000fe2000f8e969a */
[-C--:B------:R-:W-:Y:S04]  /*77f0*/  HMMA.16816.F32.BF16 R76, R140, R150.reuse, R76 ;  /* 0x000000968c4c723c */ /* 0x080fe8000004184c */
[----:B------:R-:W-:Y:S02]  /*7800*/  IMAD.WIDE.U32 R154, R48, -0x2daee0ad, RZ ;  /* 0xd2511f53309a7825 */ /* 0x000fe400078e00ff */
[C---:B------:R-:W-:Y:S02]  /*7810*/  HMMA.16816.F32.BF16 R80, R132.reuse, R150, R80 ;  /* 0x000000968450723c */ /* 0x040fe40000041850 */
[----:B------:R-:W-:Y:S03]  /*7820*/  MUFU.EX2 R213, R213 ;  /* 0x000000d500d57308 */ /* 0x000fe60000000800 */
[----:B------:R-:W-:Y:S06]  /*7830*/  IMAD.WIDE.U32 R138, R153, -0x2daee0ad, RZ ;  /* 0xd2511f53998a7825 */ /* 0x000fec00078e00ff */
[----:B------:R-:W-:Y:S01]  /*7840*/  FFMA.FTZ R192, R3, R236, R192 ;  /* 0x000000ec03c07223 */ /* 0x000fe200000100c0 */
[----:B------:R-:W-:Y:S01]  /*7850*/  FFMA.FTZ R198, R2, R235, R198 ;  /* 0x000000eb02c67223 */ /* 0x000fe200000100c6 */
[----:B------:R-:W-:Y:S01]  /*7860*/  MUFU.EX2 R183, R183 ;  /* 0x000000b700b77308 */ /* 0x000fe20000000800 */
[----:B------:R-:W-:Y:S01]  /*7870*/  IMAD.WIDE.U32 R156, R49, -0x326172a9, RZ ;  /* 0xcd9e8d57319c7825 */ /* 0x000fe200078e00ff */
[----:B------:R-:W-:Y:S02]  /*7880*/  LOP3.LUT R49, R155, UR23, R232, 0x96, !PT ;  /* 0x000000179b317c12 */ /* 0x000fe4000f8e96e8 */
[----:B------:R-:W-:Y:S01]  /*7890*/  LOP3.LUT R48, R139, UR21, R154, 0x96, !PT ;  /* 0x000000158b307c12 */ /* 0x000fe2000f8e969a */
[----:B------:R-:W-:Y:S01]  /*78a0*/  IMAD.WIDE.U32 R152, R152, -0x326172a9, RZ ;  /* 0xcd9e8d5798987825 */ /* 0x000fe200078e00ff */
[----:B------:R-:W-:Y:S01]  /*78b0*/  LOP3.LUT R246, R157, UR22, R246, 0x96, !PT ;  /* 0x000000169df67c12 */ /* 0x000fe2000f8e96f6 */
[-C--:B-1----:R-:W-:Y:S03]  /*78c0*/  HMMA.16816.F32.BF16 R84, R132, R144.reuse, R84 ;  /* 0x000000908454723c */ /* 0x082fe60000041854 */
[----:B------:R-:W-:Y:S01]  /*78d0*/  MUFU.EX2 R204, R204 ;  /* 0x000000cc00cc7308 */ /* 0x000fe20000000800 */
[----:B------:R-:W-:Y:S01]  /*78e0*/  LOP3.LUT R154, R153, UR20, R156, 0x96, !PT ;  /* 0x00000014999a7c12 */ /* 0x000fe2000f8e969c */
[----:B------:R-:W-:Y:S06]  /*78f0*/  IMAD.WIDE.U32 R156, R49, -0x326172a9, RZ ;  /* 0xcd9e8d57319c7825 */ /* 0x000fec00078e00ff */
[----:B------:R-:W-:Y:S01]  /*7900*/  FFMA.FTZ R200, R0, R234, R200 ;  /* 0x000000ea00c87223 */ /* 0x000fe200000100c8 */
[C---:B------:R-:W-:Y:S01]  /*7910*/  HMMA.16816.F32.BF16 R88, R140.reuse, R144, R88 ;  /* 0x000000908c58723c */ /* 0x040fe20000041858 */
[----:B------:R-:W-:Y:S03]  /*7920*/  MUFU.EX2 R205, R205 ;  /* 0x000000cd00cd7308 */ /* 0x000fe60000000800 */
[----:B------:R-:W-:Y:S02]  /*7930*/  IMAD.WIDE.U32 R148, R48, -0x326172a9, RZ ;  /* 0xcd9e8d5730947825 */ /* 0x000fe400078e00ff */
[-C--:B------:R-:W-:Y:S01]  /*7940*/  HMMA.16816.F32.BF16 R92, R140, R146.reuse, R92 ;  /* 0x000000928c5c723c */ /* 0x080fe2000004185c */
[----:B------:R-:W1:Y:S04]  /*7950*/  LDSM.16.MT88.4 R48, [R216+0xa400] ;  /* 0x00a40000d830783b */ /* 0x000e680000004200 */
[----:B------:R-:W-:Y:S01]  /*7960*/  IMAD.WIDE.U32 R246, R246, -0x2daee0ad, RZ ;  /* 0xd2511f53f6f67825 */ /* 0x000fe200078e00ff */
[C---:B------:R-:W-:Y:S01]  /*7970*/  HMMA.16816.F32.BF16 R96, R132.reuse, R146, R96 ;  /* 0x000000928460723c */ /* 0x040fe20000041860 */
[----:B------:R-:W-:Y:S04]  /*7980*/  MUFU.EX2 R172, R172 ;  /* 0x000000ac00ac7308 */ /* 0x000fe80000000800 */
[----:B------:R-:W-:Y:S01]  /*7990*/  IMAD.WIDE.U32 R154, R154, -0x2daee0ad, RZ ;  /* 0xd2511f539a9a7825 */ /* 0x000fe200078e00ff */
[----:B------:R-:W-:Y:S02]  /*79a0*/  LOP3.LUT R214, R157, UR22, R214, 0x96, !PT ;  /* 0x000000169dd67c12 */ /* 0x000fe4000f8e96d6 */
[----:B------:R-:W-:Y:S03]  /*79b0*/  LOP3.LUT R36, R149, UR20, R156, 0x96, !PT ;  /* 0x0000001495247c12 */ /* 0x000fe6000f8e969c */
[----:B------:R-:W2:Y:S01]  /*79c0*/  MUFU.EX2 R173, R173 ;  /* 0x000000ad00ad7308 */ /* 0x000ea20000000800 */
[----:B------:R-:W-:Y:S01]  /*79d0*/  LOP3.LUT R37, R155, UR18, R246, 0x96, !PT ;  /* 0x000000129b257c12 */ /* 0x000fe2000f8e96f6 */
[----:B------:R-:W-:Y:S01]  /*79e0*/  IMAD.WIDE.U32 R214, R214, -0x2daee0ad, RZ ;  /* 0xd2511f53d6d67825 */ /* 0x000fe200078e00ff */
[----:B------:R-:W-:Y:S03]  /*79f0*/  LOP3.LUT R136, R247, UR19, R136, 0x96, !PT ;  /* 0x00000013f7887c12 */ /* 0x000fe6000f8e9688 */
[----:B------:R-:W-:Y:S01]  /*7a00*/  FFMA.FTZ R246, R42, UR4, -R202 ;  /* 0x000000042af67c23 */ /* 0x000fe200080108ca */
[----:B------:R-:W-:Y:S01]  /*7a10*/  IMAD.WIDE.U32 R150, R36, -0x2daee0ad, RZ ;  /* 0xd2511f5324967825 */ /* 0x000fe200078e00ff */
[----:B------:R-:W-:Y:S02]  /*7a20*/  LOP3.LUT R138, R215, UR19, R138, 0x96, !PT ;  /* 0x00000013d78a7c12 */ /* 0x000fe4000f8e968a */
[----:B------:R-:W-:Y:S01]  /*7a30*/  MUFU.EX2 R174, R174 ;  /* 0x000000ae00ae7308 */ /* 0x000fe20000000800 */
[----:B------:R-:W-:Y:S01]  /*7a40*/  FFMA.FTZ R247, R43, UR4, -R202 ;  /* 0x000000042bf77c23 */ /* 0x000fe200080108ca */
[----:B------:R-:W-:Y:S01]  /*7a50*/  IMAD.WIDE.U32 R156, R37, -0x326172a9, RZ ;  /* 0xcd9e8d57259c7825 */ /* 0x000fe200078e00ff */
[----:B------:R-:W-:Y:S03]  /*7a60*/  LOP3.LUT R36, R151, UR18, R214, 0x96, !PT ;  /* 0x0000001297247c12 */ /* 0x000fe6000f8e96d6 */
[----:B------:R-:W-:Y:S01]  /*7a70*/  FFMA.FTZ R202, R63, UR4, -R202 ;  /* 0x000000043fca7c23 */ /* 0x000fe200080108ca */
[----:B------:R-:W-:Y:S01]  /*7a80*/  IMAD.WIDE.U32 R144, R136, -0x326172a9, RZ ;  /* 0xcd9e8d5788907825 */ /* 0x000fe200078e00ff */
[C---:B------:R-:W-:Y:S02]  /*7a90*/  LOP3.LUT R139, R156.reuse, 0xffff, RZ, 0xc0, !PT ;  /* 0x0000ffff9c8b7812 */ /* 0x040fe400078ec0ff */
[----:B------:R-:W3:Y:S01]  /*7aa0*/  MUFU.EX2 R175, R175 ;  /* 0x000000af00af7308 */ /* 0x000ee20000000800 */
[----:B------:R-:W-:Y:S01]  /*7ab0*/  LOP3.LUT R151, R156, 0xff, RZ, 0xc0, !PT ;  /* 0x000000ff9c977812 */ /* 0x000fe200078ec0ff */
[----:B------:R-:W-:Y:S01]  /*7ac0*/  IMAD.WIDE.U32 R146, R138, -0x326172a9, RZ ;  /* 0xcd9e8d578a927825 */ /* 0x000fe200078e00ff */
[--C-:B------:R-:W-:Y:S02]  /*7ad0*/  SHF.R.U32.HI R149, RZ, 0x10, R156.reuse ;  /* 0x00000010ff957819 */ /* 0x100fe4000001169c */
[----:B------:R-:W-:Y:S01]  /*7ae0*/  SHF.R.U32.HI R136, RZ, 0x18, R156 ;  /* 0x00000018ff887819 */ /* 0x000fe2000001169c */
[----:B------:R-:W-:Y:S01]  /*7af0*/  FFMA.FTZ R214, R40, UR4, -R203 ;  /* 0x0000000428d67c23 */ /* 0x000fe200080108cb */
[----:B------:R-:W-:Y:S01]  /*7b00*/  LOP3.LUT R137, R157, UR27, R144, 0x96, !PT ;  /* 0x0000001b9d897c12 */ /* 0x000fe2000f8e9690 */
[----:B------:R-:W-:Y:S01]  /*7b10*/  IMAD.WIDE.U32 R156, R36, -0x326172a9, RZ ;  /* 0xcd9e8d57249c7825 */ /* 0x000fe200078e00ff */
[-C--:B-1----:R-:W-:Y:S01]  /*7b20*/  HMMA.16816.F32.BF16 R100, R132, R48.reuse, R100 ;  /* 0x000000308464723c */ /* 0x082fe20000041864 */
[----:B------:R-:W1:Y:S01]  /*7b30*/  LDSM.16.MT88.4 R36, [R217+0xb400] ;  /* 0x00b40000d924783b */ /* 0x000e620000004200 */
[----:B------:R-:W-:Y:S01]  /*7b40*/  MUFU.EX2 R246, R246 ;  /* 0x000000f600f67308 */ /* 0x000fe20000000800 */
[----:B------:R-:W-:Y:S01]  /*7b50*/  SHF.R.U32.HI R138, RZ, 0x8, R139 ;  /* 0x00000008ff8a7819 */ /* 0x000fe2000001168b */
[--C-:B------:R-:W-:Y:S01]  /*7b60*/  FFMA.FTZ R215, R41, UR4, -R203.reuse ;  /* 0x0000000429d77c23 */ /* 0x100fe200080108cb */
[----:B------:R-:W-:Y:S01]  /*7b70*/  SHF.R.U32.HI R155, RZ, 0x10, R156 ;  /* 0x00000010ff9b7819 */ /* 0x000fe2000001169c */
[C---:B------:R-:W-:Y:S06]  /*7b80*/  HMMA.16816.F32.BF16 R104, R140.reuse, R48, R104 ;  /* 0x000000308c68723c */ /* 0x040fec0000041868 */
[----:B------:R-:W-:Y:S01]  /*7b90*/  MUFU.EX2 R214, R214 ;  /* 0x000000d600d67308 */ /* 0x000fe20000000800 */
[----:B------:R-:W-:Y:S01]  /*7ba0*/  LOP3.LUT R139, R157, UR27, R146, 0x96, !PT ;  /* 0x0000001b9d8b7c12 */ /* 0x000fe2000f8e9692 */
[-C--:B------:R-:W-:Y:S03]  /*7bb0*/  HMMA.16816.F32.BF16 R32, R140, R50.reuse, R32 ;  /* 0x000000328c20723c */ /* 0x080fe60000041820 */
[----:B------:R-:W-:Y:S03]  /*7bc0*/  SHF.R.U32.HI R40, RZ, 0x18, R156 ;  /* 0x00000018ff287819 */ /* 0x000fe6000001169c */
[C---:B------:R-:W-:Y:S02]  /*7bd0*/  HMMA.16816.F32.BF16 R108, R132.reuse, R50, R108 ;  /* 0x00000032846c723c */ /* 0x040fe4000004186c */
[----:B------:R-:W4:Y:S03]  /*7be0*/  MUFU.EX2 R215, R215 ;  /* 0x000000d700d77308 */ /* 0x000f260000000800 */
[----:B------:R-:W-:Y:S01]  /*7bf0*/  LOP3.LUT R41, R149, 0xff, RZ, 0xc0, !PT ;  /* 0x000000ff95297812 */ /* 0x000fe200078ec0ff */
[----:B------:R-:W-:Y:S01]  /*7c00*/  FFMA.FTZ R203, R61, UR4, -R203 ;  /* 0x000000043dcb7c23 */ /* 0x000fe200080108cb */
[----:B------:R-:W-:Y:S01]  /*7c10*/  LOP3.LUT R146, R155, 0xff, RZ, 0xc0, !PT ;  /* 0x000000ff9b927812 */ /* 0x000fe200078ec0ff */
[----:B------:R-:W-:Y:S04]  /*7c20*/  FADD.FTZ R189, R190, R189 ;  /* 0x000000bdbebd7221 */ /* 0x000fe80000010000 */
[----:B------:R-:W5:Y:S01]  /*7c30*/  MUFU.EX2 R247, R247 ;  /* 0x000000f700f77308 */ /* 0x000f620000000800 */
[----:B------:R-:W-:Y:S01]  /*7c40*/  PRMT R136, R41, 0x5410, R136 ;  /* 0x0000541029887816 */ /* 0x000fe20000000088 */
[----:B------:R-:W-:Y:S01]  /*7c50*/  IMAD.MOV.U32 R2, RZ, RZ, R165 ;  /* 0x000000ffff027224 */ /* 0x000fe200078e00a5 */
[----:B------:R-:W-:Y:S01]  /*7c60*/  PRMT R146, R146, 0x5410, R40 ;  /* 0x0000541092927816 */ /* 0x000fe20000000028 */
[----:B------:R-:W-:Y:S01]  /*7c70*/  FADD.FTZ R192, R194, R192 ;  /* 0x000000c0c2c07221 */ /* 0x000fe20000010000 */
[----:B------:R-:W2:Y:S01]  /*7c80*/  LDSM.16.MT88.4 R40, [R216+0xb400] ;  /* 0x00b40000d828783b */ /* 0x000ea20000004200 */
[C---:B------:R-:W-:Y:S04]  /*7c90*/  LOP3.LUT R153, R156.reuse, 0xffff, RZ, 0xc0, !PT ;  /* 0x0000ffff9c997812 */ /* 0x040fe800078ec0ff */
[----:B------:R-:W-:Y:S01]  /*7ca0*/  MUFU.EX2 R203, R203 ;  /* 0x000000cb00cb7308 */ /* 0x000fe20000000800 */
[----:B------:R-:W-:Y:S01]  /*7cb0*/  LOP3.LUT R144, R156, 0xff, RZ, 0xc0, !PT ;  /* 0x000000ff9c907812 */ /* 0x000fe200078ec0ff */
[----:B------:R-:W-:Y:S01]  /*7cc0*/  FADD.FTZ R198, R197, R198 ;  /* 0x000000c6c5c67221 */ /* 0x000fe20000010000 */
[----:B------:R-:W-:Y:S01]  /*7cd0*/  SHF.R.U32.HI R149, RZ, 0x8, R153 ;  /* 0x00000008ff957819 */ /* 0x000fe20000011699 */
[----:B------:R-:W-:Y:S01]  /*7ce0*/  FADD.FTZ R200, R199, R200 ;  /* 0x000000c8c7c87221 */ /* 0x000fe20000010000 */
[----:B------:R-:W-:Y:S01]  /*7cf0*/  LOP3.LUT R51, R137, 0xffff, RZ, 0xc0, !PT ;  /* 0x0000ffff89337812 */ /* 0x000fe200078ec0ff */
[-C--:B-1----:R-:W-:Y:S04]  /*7d00*/  HMMA.16816.F32.BF16 R112, R132, R36.reuse, R112 ;  /* 0x000000248470723c */ /* 0x082fe80000041870 */
[----:B------:R-:W-:Y:S01]  /*7d10*/  MUFU.EX2 R156, R60 ;  /* 0x0000003c009c7308 */ /* 0x000fe20000000800 */
[----:B------:R-:W-:Y:S01]  /*7d20*/  SHF.R.U32.HI R50, RZ, 0x10, R137 ;  /* 0x00000010ff327819 */ /* 0x000fe20000011689 */
[----:B------:R-:W-:Y:S01]  /*7d30*/  FADD.FTZ R189, R169, R189 ;  /* 0x000000bda9bd7221 */ /* 0x000fe20000010000 */
[----:B------:R-:W-:Y:S01]  /*7d40*/  LOP3.LUT R48, R139, 0xffff, RZ, 0xc0, !PT ;  /* 0x0000ffff8b307812 */ /* 0x000fe200078ec0ff */
[C---:B------:R-:W-:Y:S06]  /*7d50*/  HMMA.16816.F32.BF16 R116, R140.reuse, R36, R116 ;  /* 0x000000248c74723c */ /* 0x040fec0000041874 */
[----:B------:R-:W-:Y:S01]  /*7d60*/  MUFU.EX2 R157, R66 ;  /* 0x00000042009d7308 */ /* 0x000fe20000000800 */
[----:B------:R-:W-:Y:S01]  /*7d70*/  PRMT R149, R144, 0x5410, R149 ;  /* 0x0000541090957816 */ /* 0x000fe20000000095 */
[-C--:B------:R-:W-:Y:S03]  /*7d80*/  HMMA.16816.F32.BF16 R20, R140, R38.reuse, R20 ;  /* 0x000000268c14723c */ /* 0x080fe60000041814 */
[----:B------:R-:W-:Y:S03]  /*7d90*/  LOP3.LUT R49, R137, 0xff, RZ, 0xc0, !PT ;  /* 0x000000ff89317812 */ /* 0x000fe600078ec0ff */
[C---:B------:R-:W-:Y:S02]  /*7da0*/  HMMA.16816.F32.BF16 R120, R132.reuse, R38, R120 ;  /* 0x000000268478723c */ /* 0x040fe40000041878 */
[----:B------:R-:W-:Y:S03]  /*7db0*/  MUFU.EX2 R252, R252 ;  /* 0x000000fc00fc7308 */ /* 0x000fe60000000800 */
[----:B------:R-:W-:Y:S01]  /*7dc0*/  SHF.R.U32.HI R144, RZ, 0x18, R137 ;  /* 0x00000018ff907819 */ /* 0x000fe20000011689 */
[----:B------:R-:W-:Y:S01]  /*7dd0*/  FADD.FTZ R192, R188, R192 ;  /* 0x000000c0bcc07221 */ /* 0x000fe20000010000 */
[----:B------:R-:W-:Y:S01]  /*7de0*/  SHF.R.U32.HI R44, RZ, 0x8, R51 ;  /* 0x00000008ff2c7819 */ /* 0x000fe20000011633 */
[----:B------:R-:W-:Y:S04]  /*7df0*/  FADD.FTZ R198, R191, R198 ;  /* 0x000000c6bfc67221 */ /* 0x000fe80000010000 */
[----:B------:R-:W-:Y:S01]  /*7e00*/  MUFU.EX2 R202, R202 ;  /* 0x000000ca00ca7308 */ /* 0x000fe20000000800 */
[----:B------:R-:W-:Y:S01]  /*7e10*/  LOP3.LUT R50, R50, 0xff, RZ, 0xc0, !PT ;  /* 0x000000ff32327812 */ /* 0x000fe200078ec0ff */
[----:B------:R-:W-:Y:S01]  /*7e20*/  FADD.FTZ R200, R195, R200 ;  /* 0x000000c8c3c87221 */ /* 0x000fe20000010000 */
[----:B------:R-:W-:Y:S01]  /*7e30*/  SHF.R.U32.HI R48, RZ, 0x8, R48 ;  /* 0x00000008ff307819 */ /* 0x000fe20000011630 */
[-C--:B--2---:R-:W-:Y:S03]  /*7e40*/  HMMA.16816.F32.BF16 R24, R132, R40.reuse, R24 ;  /* 0x000000288418723c */ /* 0x084fe60000041818 */
[----:B------:R-:W-:Y:S01]  /*7e50*/  LOP3.LUT R137, R139, 0xff, RZ, 0xc0, !PT ;  /* 0x000000ff8b897812 */ /* 0x000fe200078ec0ff */
[----:B------:R-:W-:Y:S01]  /*7e60*/  FADD.FTZ R189, R170, R189 ;  /* 0x000000bdaabd7221 */ /* 0x000fe20000010000 */
[----:B------:R-:W-:Y:S01]  /*7e70*/  PRMT R44, R49, 0x5410, R44 ;  /* 0x00005410312c7816 */ /* 0x000fe2000000002c */
[C---:B------:R-:W-:Y:S05]  /*7e80*/  HMMA.16816.F32.BF16 R124, R140.reuse, R40, R124 ;  /* 0x000000288c7c723c */ /* 0x040fea000004187c */
[----:B------:R-:W-:Y:S01]  /*7e90*/  PRMT R144, R50, 0x5410, R144 ;  /* 0x0000541032907816 */ /* 0x000fe20000000090 */
[-C--:B------:R-:W-:Y:S01]  /*7ea0*/  HMMA.16816.F32.BF16 R28, R140, R42.reuse, R28 ;  /* 0x0000002a8c1c723c */ /* 0x080fe2000004181c */
[----:B------:R1:W-:Y:S04]  /*7eb0*/  MUFU.EX2 R143, R62 ;  /* 0x0000003e008f7308 */ /* 0x0003e80000000800 */
[----:B------:R-:W-:Y:S01]  /*7ec0*/  PRMT R137, R137, 0x5410, R48 ;  /* 0x0000541089897816 */ /* 0x000fe20000000030 */
[----:B------:R-:W-:Y:S01]  /*7ed0*/  HMMA.16816.F32.BF16 R128, R132, R42, R128 ;  /* 0x0000002a8480723c */ /* 0x000fe20000041880 */
[----:B------:R-:W2:Y:S04]  /*7ee0*/  LDSM.16.MT88.4 R48, [R217+0x9800] ;  /* 0x00980000d930783b */ /* 0x000ea80000004200 */
[----:B------:R5:W-:Y:S01]  /*7ef0*/  MUFU.EX2 R142, R65 ;  /* 0x00000041008e7308 */ /* 0x000be20000000800 */
[----:B------:R-:W-:Y:S01]  /*7f00*/  PRMT R138, R151, 0x5410, R138 ;  /* 0x00005410978a7816 */ /* 0x000fe2000000008a */
[----:B------:R-:W-:Y:S01]  /*7f10*/  FADD.FTZ R192, R171, R192 ;  /* 0x000000c0abc07221 */ /* 0x000fe20000010000 */
[--C-:B------:R-:W-:Y:S03]  /*7f20*/  SHF.R.U32.HI R151, RZ, 0x10, R139.reuse ;  /* 0x00000010ff977819 */ /* 0x100fe6000001168b */
[----:B------:R-:W-:Y:S01]  /*7f30*/  FADD.FTZ R198, R193, R198 ;  /* 0x000000c6c1c67221 */ /* 0x000fe20000010000 */
[--C-:B------:R-:W-:Y:S01]  /*7f40*/  HSET2.LE.AND R36, R138, R201.reuse, PT ;  /* 0x000000c98a247233 */ /* 0x100fe20003803000 */
[----:B-1----:R-:W-:Y:S01]  /*7f50*/  LDSM.16.MT88.4 R60, [R216+0xac00] ;  /* 0x00ac0000d83c783b */ /* 0x002fe20000004200 */
[----:B------:R-:W-:Y:S01]  /*7f60*/  F2FP.BF16.F32.PACK_AB R46, R173, R172 ;  /* 0x000000acad2e723e */ /* 0x000fe200000010ff */
[----:B------:R1:W1:Y:S01]  /*7f70*/  MUFU.EX2 R141, R67 ;  /* 0x00000043008d7308 */ /* 0x0002620000000800 */
[----:B------:R-:W-:Y:S01]  /*7f80*/  SHF.R.U32.HI R139, RZ, 0x18, R139 ;  /* 0x00000018ff8b7819 */ /* 0x000fe2000001168b */
[----:B------:R-:W-:Y:S01]  /*7f90*/  FADD.FTZ R200, R196, R200 ;  /* 0x000000c8c4c87221 */ /* 0x000fe20000010000 */
[----:B------:R-:W-:Y:S01]  /*7fa0*/  LOP3.LUT R151, R151, 0xff, RZ, 0xc0, !PT ;  /* 0x000000ff97977812 */ /* 0x000fe200078ec0ff */
[----:B------:R-:W-:Y:S01]  /*7fb0*/  FADD.FTZ R189, R184, R189 ;  /* 0x000000bdb8bd7221 */ /* 0x000fe20000010000 */
[----:B------:R-:W-:Y:S01]  /*7fc0*/  LOP3.LUT R46, R36, R46, RZ, 0xc0, !PT ;  /* 0x0000002e242e7212 */ /* 0x000fe200078ec0ff */
[----:B------:R-:W-:Y:S01]  /*7fd0*/  FADD.FTZ R192, R186, R192 ;  /* 0x000000c0bac07221 */ /* 0x000fe20000010000 */
[----:B------:R-:W-:Y:S01]  /*7fe0*/  PRMT R151, R151, 0x5410, R139 ;  /* 0x0000541097977816 */ /* 0x000fe2000000008b */
[----:B------:R-:W-:Y:S01]  /*7ff0*/  FADD.FTZ R198, R206, R198 ;  /* 0x000000c6cec67221 */ /* 0x000fe20000010000 */
[--C-:B------:R-:W-:Y:S01]  /*8000*/  HSET2.LE.AND R47, R136, R201.reuse, PT ;  /* 0x000000c9882f7233 */ /* 0x100fe20003803000 */
[----:B------:R-:W-:Y:S01]  /*8010*/  FADD.FTZ R200, R208, R200 ;  /* 0x000000c8d0c87221 */ /* 0x000fe20000010000 */
[--C-:B------:R-:W-:Y:S01]  /*8020*/  HSET2.LE.AND R36, R137, R201.reuse, PT ;  /* 0x000000c989247233 */ /* 0x100fe20003803000 */
[----:B------:R-:W-:Y:S01]  /*8030*/  FADD.FTZ R189, R185, R189 ;  /* 0x000000bdb9bd7221 */ /* 0x000fe20000010000 */
[----:B------:R-:W1:Y:S01]  /*8040*/  LDSM.16.MT88.4 R136, [R216+0x9800] ;  /* 0x00980000d888783b */ /* 0x000e620000004200 */
[--C-:B------:R-:W-:Y:S01]  /*8050*/  HSET2.LE.AND R44, R44, R201.reuse, PT ;  /* 0x000000c92c2c7233 */ /* 0x100fe20003803000 */
[----:B------:R-:W-:Y:S01]  /*8060*/  FADD.FTZ R192, R187, R192 ;  /* 0x000000c0bbc07221 */ /* 0x000fe20000010000 */
[--C-:B------:R-:W-:Y:S01]  /*8070*/  HSET2.LE.AND R45, R144, R201.reuse, PT ;  /* 0x000000c9902d7233 */ /* 0x100fe20003803000 */
[----:B------:R-:W-:Y:S01]  /*8080*/  FADD.FTZ R198, R207, R198 ;  /* 0x000000c6cfc67221 */ /* 0x000fe20000010000 */
[----:B------:R-:W-:Y:S01]  /*8090*/  F2FP.BF16.F32.PACK_AB R38, R182, R181 ;  /* 0x000000b5b626723e */ /* 0x000fe200000010ff */
[----:B------:R-:W-:Y:S01]  /*80a0*/  FADD.FTZ R200, R209, R200 ;  /* 0x000000c8d1c87221 */ /* 0x000fe20000010000 */
[----:B------:R-:W-:Y:S01]  /*80b0*/  F2FP.BF16.F32.PACK_AB R37, R183, R213 ;  /* 0x000000d5b725723e */ /* 0x000fe200000010ff */
[----:B------:R-:W-:Y:S01]  /*80c0*/  FADD.FTZ R189, R176, R189 ;  /* 0x000000bdb0bd7221 */ /* 0x000fe20000010000 */
[----:B---3--:R-:W-:Y:S01]  /*80d0*/  F2FP.BF16.F32.PACK_AB R39, R175, R174 ;  /* 0x000000aeaf27723e */ /* 0x008fe200000010ff */
[----:B------:R-:W-:Y:S01]  /*80e0*/  FADD.FTZ R192, R177, R192 ;  /* 0x000000c0b1c07221 */ /* 0x000fe20000010000 */
[----:B----4-:R-:W-:Y:S01]  /*80f0*/  F2FP.BF16.F32.PACK_AB R144, R215, R214 ;  /* 0x000000d6d790723e */ /* 0x010fe200000010ff */
[----:B------:R-:W-:Y:S01]  /*8100*/  FADD.FTZ R198, R210, R198 ;  /* 0x000000c6d2c67221 */ /* 0x000fe20000010000 */
[----:B------:R-:W-:Y:S01]  /*8110*/  LOP3.LUT R47, R47, R39, RZ, 0xc0, !PT ;  /* 0x000000272f2f7212 */ /* 0x000fe200078ec0ff */
[----:B------:R-:W-:Y:S01]  /*8120*/  FADD.FTZ R200, R212, R200 ;  /* 0x000000c8d4c87221 */ /* 0x000fe20000010000 */
[----:B------:R-:W-:Y:S01]  /*8130*/  LOP3.LUT R44, R44, R38, RZ, 0xc0, !PT ;  /* 0x000000262c2c7212 */ /* 0x000fe200078ec0ff */
[----:B------:R-:W-:Y:S01]  /*8140*/  FADD.FTZ R189, R178, R189 ;  /* 0x000000bdb2bd7221 */ /* 0x000fe20000010000 */
[----:B------:R-:W-:Y:S01]  /*8150*/  LOP3.LUT R45, R45, R37, RZ, 0xc0, !PT ;  /* 0x000000252d2d7212 */ /* 0x000fe200078ec0ff */
[----:B------:R-:W-:Y:S01]  /*8160*/  FADD.FTZ R192, R179, R192 ;  /* 0x000000c0b3c07221 */ /* 0x000fe20000010000 */
[--C-:B------:R-:W-:Y:S01]  /*8170*/  HSET2.LE.AND R38, R149, R201.reuse, PT ;  /* 0x000000c995267233 */ /* 0x100fe20003803000 */
[----:B------:R-:W-:Y:S01]  /*8180*/  FADD.FTZ R198, R211, R198 ;  /* 0x000000c6d3c67221 */ /* 0x000fe20000010000 */
[--C-:B------:R-:W-:Y:S01]  /*8190*/  HSET2.LE.AND R37, R151, R201.reuse, PT ;  /* 0x000000c997257233 */ /* 0x100fe20003803000 */
[----:B------:R-:W-:Y:S01]  /*81a0*/  FADD.FTZ R200, R180, R200 ;  /* 0x000000c8b4c87221 */ /* 0x000fe20000010000 */
[----:B------:R-:W-:Y:S01]  /*81b0*/  LOP3.LUT R36, R36, R144, RZ, 0xc0, !PT ;  /* 0x0000009024247212 */ /* 0x000fe200078ec0ff */
[-C--:B--2---:R-:W-:Y:S05]  /*81c0*/  HMMA.16816.F32.BF16 R4, R44, R48.reuse, R4 ;  /* 0x000000302c04723c */ /* 0x084fea0000041804 */
[--C-:B------:R-:W-:Y:S01]  /*81d0*/  HSET2.LE.AND R39, R146, R201.reuse, PT ;  /* 0x000000c992277233 */ /* 0x100fe20003803000 */
[----:B------:R-:W-:Y:S01]  /*81e0*/  FADD.FTZ R189, R181, R189 ;  /* 0x000000bdb5bd7221 */ /* 0x000fe20000010000 */
[----:B------:R-:W-:Y:S01]  /*81f0*/  F2FP.BF16.F32.PACK_AB R41, R249, R248 ;  /* 0x000000f8f929723e */ /* 0x000fe200000010ff */
[----:B------:R-:W-:Y:S03]  /*8200*/  FADD.FTZ R192, R213, R192 ;  /* 0x000000c0d5c07221 */ /* 0x000fe60000010000 */
[----:B------:R-:W-:Y:S01]  /*8210*/  F2FP.BF16.F32.PACK_AB R40, R251, R250 ;  /* 0x000000fafb28723e */ /* 0x000fe200000010ff */
[----:B------:R-:W-:Y:S01]  /*8220*/  FADD.FTZ R198, R214, R198 ;  /* 0x000000c6d6c67221 */ /* 0x000fe20000010000 */
[----:B-----5:R-:W-:Y:S01]  /*8230*/  F2FP.BF16.F32.PACK_AB R144, R247, R246 ;  /* 0x000000f6f790723e */ /* 0x020fe200000010ff */
[----:B------:R-:W-:Y:S01]  /*8240*/  FADD.FTZ R200, R246, R200 ;  /* 0x000000c8f6c87221 */ /* 0x000fe20000010000 */
[----:B------:R-:W-:Y:S01]  /*8250*/  LOP3.LUT R38, R38, R41, RZ, 0xc0, !PT ;  /* 0x0000002926267212 */ /* 0x000fe200078ec0ff */
[----:B------:R-:W-:Y:S01]  /*8260*/  FADD.FTZ R189, R182, R189 ;  /* 0x000000bdb6bd7221 */ /* 0x000fe20000010000 */
[----:B------:R-:W-:Y:S01]  /*8270*/  LOP3.LUT R39, R39, R40, RZ, 0xc0, !PT ;  /* 0x0000002827277212 */ /* 0x000fe200078ec0ff */
[----:B------:R-:W-:Y:S01]  /*8280*/  FADD.FTZ R192, R183, R192 ;  /* 0x000000c0b7c07221 */ /* 0x000fe20000010000 */
[----:B------:R-:W-:Y:S01]  /*8290*/  LOP3.LUT R37, R37, R144, RZ, 0xc0, !PT ;  /* 0x0000009025257212 */ /* 0x000fe200078ec0ff */
[----:B------:R-:W2:Y:S01]  /*82a0*/  LDSM.16.MT88.4 R40, [R217+0xa800] ;  /* 0x00a80000d928783b */ /* 0x000ea20000004200 */
[----:B------:R-:W-:Y:S01]  /*82b0*/  LOP3.LUT R66, R147, UR5, R148, 0x96, !PT ;  /* 0x0000000593427c12 */ /* 0x000fe2000f8e9694 */
[----:B------:R-:W-:Y:S01]  /*82c0*/  FADD.FTZ R198, R215, R198 ;  /* 0x000000c6d7c67221 */ /* 0x000fe20000010000 */
[----:B------:R-:W-:Y:S01]  /*82d0*/  LOP3.LUT R144, R145, UR5, R152, 0x96, !PT ;  /* 0x0000000591907c12 */ /* 0x000fe2000f8e9698 */
[----:B------:R-:W-:Y:S01]  /*82e0*/  FADD.FTZ R200, R247, R200 ;  /* 0x000000c8f7c87221 */ /* 0x000fe20000010000 */
[----:B------:R-:W-:Y:S01]  /*82f0*/  FADD.FTZ R189, R172, R189 ;  /* 0x000000bdacbd7221 */ /* 0x000fe20000010000 */
[C---:B------:R-:W-:Y:S04]  /*8300*/  HMMA.16816.F32.BF16 R8, R36.reuse, R48, R8 ;  /* 0x000000302408723c */ /* 0x040fe80000041808 */
[----:B------:R-:W-:Y:S04]  /*8310*/  IMAD.WIDE.U32 R144, R144, -0x2daee0ad, RZ ;  /* 0xd2511f5390907825 */ /* 0x000fe800078e00ff */
[----:B------:R-:W-:Y:S01]  /*8320*/  FADD.FTZ R192, R174, R192 ;  /* 0x000000c0aec07221 */ /* 0x000fe20000010000 */
[-C--:B------:R-:W-:Y:S03]  /*8330*/  HMMA.16816.F32.BF16 R12, R36, R50.reuse, R12 ;  /* 0x00000032240c723c */ /* 0x080fe6000004180c */
[--C-:B------:R-:W-:Y:S03]  /*8340*/  SHF.R.U32.HI R52, RZ, 0x18, R144.reuse ;  /* 0x00000018ff347819 */ /* 0x100fe60000011690 */
[C---:B------:R-:W-:Y:S01]  /*8350*/  HMMA.16816.F32.BF16 R16, R44.reuse, R50, R16 ;  /* 0x000000322c10723c */ /* 0x040fe20000041810 */
[----:B------:R-:W3:Y:S04]  /*8360*/  LDSM.16.MT88.4 R48, [R216+0xa800] ;  /* 0x00a80000d830783b */ /* 0x000ee80000004200 */
[----:B------:R-:W-:Y:S01]  /*8370*/  LOP3.LUT R53, R144, 0xff, RZ, 0xc0, !PT ;  /* 0x000000ff90357812 */ /* 0x000fe200078ec0ff */
[-C--:B-1----:R-:W-:Y:S05]  /*8380*/  HMMA.16816.F32.BF16 R68, R44, R136.reuse, R68 ;  /* 0x000000882c44723c */ /* 0x082fea0000041844 */
[----:B------:R-:W-:Y:S01]  /*8390*/  SHF.R.U32.HI R65, RZ, 0x10, R144 ;  /* 0x00000010ff417819 */ /* 0x000fe20000011690 */
[C---:B------:R-:W-:Y:S05]  /*83a0*/  HMMA.16816.F32.BF16 R72, R36.reuse, R136, R72 ;  /* 0x000000882448723c */ /* 0x040fea0000041848 */
[----:B------:R-:W-:Y:S01]  /*83b0*/  LOP3.LUT R65, R65, 0xff, RZ, 0xc0, !PT ;  /* 0x000000ff41417812 */ /* 0x000fe200078ec0ff */
[-C--:B------:R-:W-:Y:S05]  /*83c0*/  HMMA.16816.F32.BF16 R76, R36, R138.reuse, R76 ;  /* 0x0000008a244c723c */ /* 0x080fea000004184c */
[----:B------:R-:W-:Y:S01]  /*83d0*/  PRMT R52, R65, 0x5410, R52 ;  /* 0x0000541041347816 */ /* 0x000fe20000000034 */
[C---:B------:R-:W-:Y:S05]  /*83e0*/  HMMA.16816.F32.BF16 R80, R44.reuse, R138, R80 ;  /* 0x0000008a2c50723c */ /* 0x040fea0000041850 */
[----:B------:R-:W-:Y:S01]  /*83f0*/  LOP3.LUT R154, R145, UR29, R154, 0x96, !PT ;  /* 0x0000001d919a7c12 */ /* 0x000fe2000f8e969a */
[-C--:B--2---:R-:W-:Y:S05]  /*8400*/  HMMA.16816.F32.BF16 R84, R44, R40.reuse, R84 ;  /* 0x000000282c54723c */ /* 0x084fea0000041854 */
[----:B------:R-:W-:Y:S01]  /*8410*/  LOP3.LUT R65, R154, 0xff, RZ, 0xc0, !PT ;  /* 0x000000ff9a417812 */ /* 0x000fe200078ec0ff */
[C---:B------:R-:W-:Y:S05]  /*8420*/  HMMA.16816.F32.BF16 R88, R36.reuse, R40, R88 ;  /* 0x000000282458723c */ /* 0x040fea0000041858 */
[----:B------:R-:W-:Y:S01]  /*8430*/  IMAD.WIDE.U32 R66, R66, -0x2daee0ad, RZ ;  /* 0xd2511f5342427825 */ /* 0x000fe200078e00ff */
[-C--:B------:R-:W-:Y:S05]  /*8440*/  HMMA.16816.F32.BF16 R92, R36, R42.reuse, R92 ;  /* 0x0000002a245c723c */ /* 0x080fea000004185c */
[----:B------:R-:W-:Y:S01]  /*8450*/  LOP3.LUT R150, R67, UR29, R150, 0x96, !PT ;  /* 0x0000001d43967c12 */ /* 0x000fe2000f8e9696 */
[C---:B------:R-:W-:Y:S01]  /*8460*/  HMMA.16816.F32.BF16 R96, R44.reuse, R42, R96 ;  /* 0x0000002a2c60723c */ /* 0x040fe20000041860 */
[----:B------:R-:W1:Y:S04]  /*8470*/  LDSM.16.MT88.4 R40, [R217+0xb800] ;  /* 0x00b80000d928783b */ /* 0x000e680000004200 */
[----:B------:R-:W-:Y:S01]  /*8480*/  SHF.R.U32.HI R133, RZ, 0x10, R150 ;  /* 0x00000010ff857819 */ /* 0x000fe20000011696 */
[-C--:B---3--:R-:W-:Y:S05]  /*8490*/  HMMA.16816.F32.BF16 R100, R44, R48.reuse, R100 ;  /* 0x000000302c64723c */ /* 0x088fea0000041864 */
[----:B------:R-:W-:Y:S01]  /*84a0*/  LOP3.LUT R132, R150, 0xff, RZ, 0xc0, !PT ;  /* 0x000000ff96847812 */ /* 0x000fe200078ec0ff */
[C---:B------:R-:W-:Y:S05]  /*84b0*/  HMMA.16816.F32.BF16 R104, R36.reuse, R48, R104 ;  /* 0x000000302468723c */ /* 0x040fea0000041868 */
[----:B------:R-:W-:Y:S01]  /*84c0*/  LOP3.LUT R133, R133, 0xff, RZ, 0xc0, !PT ;  /* 0x000000ff85857812 */ /* 0x000fe200078ec0ff */
[-C--:B------:R-:W-:Y:S05]  /*84d0*/  HMMA.16816.F32.BF16 R32, R36, R50.reuse, R32 ;  /* 0x000000322420723c */ /* 0x080fea0000041820 */
[----:B------:R-:W-:Y:S01]  /*84e0*/  LOP3.LUT R48, R154, 0xffff, RZ, 0xc0, !PT ;  /* 0x0000ffff9a307812 */ /* 0x000fe200078ec0ff */
[C---:B------:R-:W-:Y:S05]  /*84f0*/  HMMA.16816.F32.BF16 R108, R44.reuse, R50, R108 ;  /* 0x000000322c6c723c */ /* 0x040fea000004186c */
[----:B------:R-:W-:Y:S01]  /*8500*/  SHF.R.U32.HI R48, RZ, 0x8, R48 ;  /* 0x00000008ff307819 */ /* 0x000fe20000011630 */
[----:B------:R-:W-:Y:S01]  /*8510*/  IMAD.MOV.U32 R164, RZ, RZ, R167 ;  /* 0x000000ffffa47224 */ /* 0x000fe200078e00a7 */
[----:B------:R-:W-:Y:S01]  /*8520*/  SHF.R.U32.HI R54, RZ, 0x10, R66 ;  /* 0x00000010ff367819 */ /* 0x000fe20000011642 */
[----:B------:R-:W-:Y:S03]  /*8530*/  FADD.FTZ R198, R248, R198 ;  /* 0x000000c6f8c67221 */ /* 0x000fe60000010000 */
[----:B------:R-:W-:Y:S01]  /*8540*/  PRMT R65, R65, 0x5410, R48 ;  /* 0x0000541041417816 */ /* 0x000fe20000000030 */
[----:B------:R-:W-:Y:S01]  /*8550*/  FADD.FTZ R200, R250, R200 ;  /* 0x000000c8fac87221 */ /* 0x000fe20000010000 */
[----:B------:R-:W2:Y:S01]  /*8560*/  LDSM.16.MT88.4 R48, [R216+0xb800] ;  /* 0x00b80000d830783b */ /* 0x000ea20000004200 */
[----:B------:R-:W-:Y:S01]  /*8570*/  SHF.R.U32.HI R135, RZ, 0x18, R66 ;  /* 0x00000018ff877819 */ /* 0x000fe20000011642 */
[----:B------:R-:W-:Y:S01]  /*8580*/  FADD.FTZ R189, R173, R189 ;  /* 0x000000bdadbd7221 */ /* 0x000fe20000010000 */
[----:B------:R-:W-:Y:S01]  /*8590*/  LOP3.LUT R54, R54, 0xff, RZ, 0xc0, !PT ;  /* 0x000000ff36367812 */ /* 0x000fe200078ec0ff */
[-C--:B-1----:R-:W-:Y:S03]  /*85a0*/  HMMA.16816.F32.BF16 R112, R44, R40.reuse, R112 ;  /* 0x000000282c70723c */ /* 0x082fe60000041870 */
[----:B------:R-:W-:Y:S01]  /*85b0*/  PRMT R135, R54, 0x5410, R135 ;  /* 0x0000541036877816 */ /* 0x000fe20000000087 */
[----:B------:R-:W-:Y:S01]  /*85c0*/  FADD.FTZ R192, R175, R192 ;  /* 0x000000c0afc07221 */ /* 0x000fe20000010000 */
[----:B------:R-:W-:Y:S01]  /*85d0*/  LOP3.LUT R54, R150, 0xffff, RZ, 0xc0, !PT ;  /* 0x0000ffff96367812 */ /* 0x000fe200078ec0ff */
[C---:B------:R-:W-:Y:S05]  /*85e0*/  HMMA.16816.F32.BF16 R116, R36.reuse, R40, R116 ;  /* 0x000000282474723c */ /* 0x040fea0000041874 */
[----:B------:R-:W-:Y:S01]  /*85f0*/  SHF.R.U32.HI R150, RZ, 0x18, R150 ;  /* 0x00000018ff967819 */ /* 0x000fe20000011696 */
[-C--:B------:R-:W-:Y:S05]  /*8600*/  HMMA.16816.F32.BF16 R20, R36, R42.reuse, R20 ;  /* 0x0000002a2414723c */ /* 0x080fea0000041814 */
[----:B------:R-:W-:Y:S01]  /*8610*/  PRMT R133, R133, 0x5410, R150 ;  /* 0x0000541085857816 */ /* 0x000fe20000000096 */
[C---:B------:R-:W-:Y:S01]  /*8620*/  HMMA.16816.F32.BF16 R120, R44.reuse, R42, R120 ;  /* 0x0000002a2c78723c */ /* 0x040fe20000041878 */
[----:B------:R-:W1:Y:S04]  /*8630*/  LDSM.16.MT88.4 R148, [R217+0x9c00] ;  /* 0x009c0000d994783b */ /* 0x000e680000004200 */
[----:B------:R-:W-:Y:S01]  /*8640*/  LOP3.LUT R55, R66, 0xffff, RZ, 0xc0, !PT ;  /* 0x0000ffff42377812 */ /* 0x000fe200078ec0ff */
[----:B------:R-:W-:Y:S01]  /*8650*/  FADD.FTZ R198, R249, R198 ;  /* 0x000000c6f9c67221 */ /* 0x000fe20000010000 */
[----:B------:R-:W-:Y:S01]  /*8660*/  LOP3.LUT R64, R144, 0xffff, RZ, 0xc0, !PT ;  /* 0x0000ffff90407812 */ /* 0x000fe200078ec0ff */
[----:B------:R-:W-:Y:S03]  /*8670*/  FADD.FTZ R200, R251, R200 ;  /* 0x000000c8fbc87221 */ /* 0x000fe60000010000 */
[----:B------:R-:W-:Y:S01]  /*8680*/  LOP3.LUT R134, R66, 0xff, RZ, 0xc0, !PT ;  /* 0x000000ff42867812 */ /* 0x000fe200078ec0ff */
[----:B------:R-:W-:Y:S01]  /*8690*/  IMAD.MOV.U32 R3, RZ, RZ, R168 ;  /* 0x000000ffff037224 */ /* 0x000fe200078e00a8 */
[----:B------:R-:W-:Y:S01]  /*86a0*/  SHF.R.U32.HI R55, RZ, 0x8, R55 ;  /* 0x00000008ff377819 */ /* 0x000fe20000011637 */
[----:B------:R-:W-:Y:S01]  /*86b0*/  IMAD.MOV.U32 R0, RZ, RZ, R166 ;  /* 0x000000ffff007224 */ /* 0x000fe200078e00a6 */
[----:B------:R-:W-:Y:S02]  /*86c0*/  SHF.R.U32.HI R64, RZ, 0x8, R64 ;  /* 0x00000008ff407819 */ /* 0x000fe40000011640 */
[----:B------:R-:W-:Y:S01]  /*86d0*/  PRMT R134, R134, 0x5410, R55 ;  /* 0x0000541086867816 */ /* 0x000fe20000000037 */
[-C--:B--2---:R-:W-:Y:S03]  /*86e0*/  HMMA.16816.F32.BF16 R24, R44, R48.reuse, R24 ;  /* 0x000000302c18723c */ /* 0x084fe60000041818 */
[----:B------:R-:W-:Y:S02]  /*86f0*/  SHF.R.U32.HI R55, RZ, 0x10, R154 ;  /* 0x00000010ff377819 */ /* 0x000fe4000001169a */
[----:B------:R-:W-:Y:S01]  /*8700*/  PRMT R53, R53, 0x5410, R64 ;  /* 0x0000541035357816 */ /* 0x000fe20000000040 */
[C---:B------:R-:W-:Y:S05]  /*8710*/  HMMA.16816.F32.BF16 R124, R36.reuse, R48, R124 ;  /* 0x00000030247c723c */ /* 0x040fea000004187c */
[----:B------:R-:W-:Y:S01]  /*8720*/  LOP3.LUT R55, R55, 0xff, RZ, 0xc0, !PT ;  /* 0x000000ff37377812 */ /* 0x000fe200078ec0ff */
[-C--:B------:R-:W-:Y:S05]  /*8730*/  HMMA.16816.F32.BF16 R28, R36, R50.reuse, R28 ;  /* 0x00000032241c723c */ /* 0x080fea000004181c */
[----:B------:R-:W-:Y:S01]  /*8740*/  SHF.R.U32.HI R54, RZ, 0x8, R54 ;  /* 0x00000008ff367819 */ /* 0x000fe20000011636 */
[----:B------:R-:W-:Y:S05]  /*8750*/  HMMA.16816.F32.BF16 R128, R44, R50, R128 ;  /* 0x000000322c80723c */ /* 0x000fea0000041880 */
[----:B------:R-:W-:Y:S01]  /*8760*/  SHF.R.U32.HI R64, RZ, 0x18, R154 ;  /* 0x00000018ff407819 */ /* 0x000fe2000001169a */
[----:B------:R-:W-:Y:S01]  /*8770*/  IMAD.MOV.U32 R39, RZ, RZ, R162 ;  /* 0x000000ffff277224 */ /* 0x000fe200078e00a2 */
[----:B------:R-:W-:Y:S01]  /*8780*/  PRMT R132, R132, 0x5410, R54 ;  /* 0x0000541084847816 */ /* 0x000fe20000000036 */
[----:B------:R-:W-:Y:S03]  /*8790*/  IMAD.MOV.U32 R38, RZ, RZ, R161 ;  /* 0x000000ffff267224 */ /* 0x000fe600078e00a1 */
[----:B------:R-:W-:Y:S01]  /*87a0*/  PRMT R64, R55, 0x5410, R64 ;  /* 0x0000541037407816 */ /* 0x000fe20000000040 */
[----:B------:R-:W-:Y:S01]  /*87b0*/  IMAD.MOV.U32 R36, RZ, RZ, R160 ;  /* 0x000000ffff247224 */ /* 0x000fe200078e00a0 */
[--C-:B------:R-:W-:Y:S01]  /*87c0*/  HSET2.LE.AND R41, R53, R201.reuse, PT ;  /* 0x000000c935297233 */ /* 0x100fe20003803000 */
[----:B------:R-:W-:Y:S01]  /*87d0*/  IMAD.MOV.U32 R37, RZ, RZ, R159 ;  /* 0x000000ffff257224 */ /* 0x000fe200078e009f */
[--C-:B------:R-:W-:Y:S01]  /*87e0*/  HSET2.LE.AND R40, R52, R201.reuse, PT ;  /* 0x000000c934287233 */ /* 0x100fe20003803000 */
[----:B------:R-:W-:Y:S01]  /*87f0*/  FADD.FTZ R192, R36, R192 ;  /* 0x000000c024c07221 */ /* 0x000fe20000010000 */
[--C-:B------:R-:W-:Y:S01]  /*8800*/  HSET2.LE.AND R134, R134, R201.reuse, PT ;  /* 0x000000c986867233 */ /* 0x100fe20003803000 */
[----:B------:R-:W2:Y:S01]  /*8810*/  LDSM.16.MT88.4 R52, [R216+0x9c00] ;  /* 0x009c0000d834783b */ /* 0x000ea20000004200 */
[--C-:B------:R-:W-:Y:S01]  /*8820*/  HSET2.LE.AND R135, R135, R201.reuse, PT ;  /* 0x000000c987877233 */ /* 0x100fe20003803000 */
[----:B------:R-:W-:Y:S01]  /*8830*/  FADD.FTZ R198, R37, R198 ;  /* 0x000000c625c67221 */ /* 0x000fe20000010000 */
[--C-:B------:R-:W-:Y:S01]  /*8840*/  HSET2.LE.AND R65, R65, R201.reuse, PT ;  /* 0x000000c941417233 */ /* 0x100fe20003803000 */
[----:B------:R-:W-:Y:S01]  /*8850*/  FADD.FTZ R200, R38, R200 ;  /* 0x000000c826c87221 */ /* 0x000fe20000010000 */
[--C-:B------:R-:W-:Y:S01]  /*8860*/  HSET2.LE.AND R64, R64, R201.reuse, PT ;  /* 0x000000c940407233 */ /* 0x100fe20003803000 */
[----:B------:R-:W-:Y:S01]  /*8870*/  FADD.FTZ R192, R204, R192 ;  /* 0x000000c0ccc07221 */ /* 0x000fe20000010000 */
[--C-:B------:R-:W-:Y:S01]  /*8880*/  HSET2.LE.AND R132, R132, R201.reuse, PT ;  /* 0x000000c984847233 */ /* 0x100fe20003803000 */
[----:B------:R-:W-:Y:S01]  /*8890*/  FADD.FTZ R198, R39, R198 ;  /* 0x000000c627c67221 */ /* 0x000fe20000010000 */
[----:B------:R-:W-:Y:S01]  /*88a0*/  HSET2.LE.AND R133, R133, R201, PT ;  /* 0x000000c985857233 */ /* 0x000fe20003803000 */
[----:B------:R-:W-:Y:S01]  /*88b0*/  IMAD.MOV.U32 R201, RZ, RZ, R141 ;  /* 0x000000ffffc97224 */ /* 0x000fe200078e008d */
[----:B------:R-:W-:Y:S02]  /*88c0*/  F2FP.BF16.F32.PACK_AB R42, R142, R252 ;  /* 0x000000fc8e2a723e */ /* 0x000fe400000010ff */
[----:B------:R-:W-:Y:S02]  /*88d0*/  F2FP.BF16.F32.PACK_AB R66, R204, R160 ;  /* 0x000000a0cc42723e */ /* 0x000fe400000010ff */
[----:B------:R-:W-:Y:S02]  /*88e0*/  LOP3.LUT R42, R41, R42, RZ, 0xc0, !PT ;  /* 0x0000002a292a7212 */ /* 0x000fe400078ec0ff */
[----:B------:R-:W-:Y:S01]  /*88f0*/  LOP3.LUT R41, R64, R66, RZ, 0xc0, !PT ;  /* 0x0000004240297212 */ /* 0x000fe200078ec0ff */
        /* <DEDUP_REMOVED lines=8> */
[----:B------:R-:W-:Y:S02]  /*8980*/  F2FP.BF16.F32.PACK_AB R65, R158, R161 ;  /* 0x000000a19e41723e */ /* 0x000fe400000010ff */
[----:B------:R-:W-:Y:S02]  /*8990*/  F2FP.BF16.F32.PACK_AB R49, R203, R156 ;  /* 0x0000009ccb31723e */ /* 0x000fe400000010ff */
[----:B------:R-:W-:Y:S01]  /*89a0*/  LOP3.LUT R135, R135, R48, RZ, 0xc0, !PT ;  /* 0x0000003087877212 */ /* 0x000fe200078ec0ff */
[----:B------:R-:W-:Y:S01]  /*89b0*/  IMAD.MOV.U32 R48, RZ, RZ, R163 ;  /* 0x000000ffff307224 */ /* 0x000fe200078e00a3 */
[----:B------:R-:W-:Y:S01]  /*89c0*/  LOP3.LUT R132, R132, R64, RZ, 0xc0, !PT ;  /* 0x0000004084847212 */ /* 0x000fe200078ec0ff */
[-C--:B-1----:R-:W-:Y:S01]  /*89d0*/  HMMA.16816.F32.BF16 R160, R40, R148.reuse, R4 ;  /* 0x0000009428a0723c */ /* 0x082fe20000041804 */
[----:B------:R-:W1:Y:S04]  /*89e0*/  LDSM.16.MT88.4 R4, [R217+0xbc00] ;  /* 0x00bc0000d904783b */ /* 0x000e680000004200 */
[----:B------:R-:W-:Y:S01]  /*89f0*/  LOP3.LUT R133, R133, R65, RZ, 0xc0, !PT ;  /* 0x0000004185857212 */ /* 0x000fe200078ec0ff */
[----:B------:R-:W-:Y:S01]  /*8a00*/  IMAD.MOV.U32 R64, RZ, RZ, R156 ;  /* 0x000000ffff407224 */ /* 0x000fe200078e009c */
[----:B------:R-:W-:Y:S01]  /*8a10*/  LOP3.LUT R134, R134, R49, RZ, 0xc0, !PT ;  /* 0x0000003186867212 */ /* 0x000fe200078ec0ff */
[----:B------:R-:W-:Y:S03]  /*8a20*/  IMAD.MOV.U32 R65, RZ, RZ, R157 ;  /* 0x000000ffff417224 */ /* 0x000fe600078e009d */
[----:B------:R-:W-:Y:S02]  /*8a30*/  IMAD.MOV.U32 R49, RZ, RZ, R158 ;  /* 0x000000ffff317224 */ /* 0x000fe400078e009e */
[----:B------:R-:W-:Y:S01]  /*8a40*/  FADD.FTZ R189, R48, R189 ;  /* 0x000000bd30bd7221 */ /* 0x000fe20000010000 */
[----:B------:R-:W-:Y:S01]  /*8a50*/  FADD.FTZ R192, R65, R192 ;  /* 0x000000c041c07221 */ /* 0x000fe20000010000 */
[C---:B------:R-:W-:Y:S01]  /*8a60*/  HMMA.16816.F32.BF16 R156, R132.reuse, R148, R8 ;  /* 0x00000094849c723c */ /* 0x040fe20000041808 */
[----:B------:R-:W3:Y:S03]  /*8a70*/  LDSM.16.MT88.4 R8, [R216+0xbc00] ;  /* 0x00bc0000d808783b */ /* 0x000ee60000004200 */
[----:B------:R-:W-:Y:S01]  /*8a80*/  FADD.FTZ R189, R205, R189 ;  /* 0x000000bdcdbd7221 */ /* 0x000fe20000010000 */
        /* <DEDUP_REMOVED lines=33> */
.L_x_494:
[----:B------:R-:W1:Y:S01]  /*8ca0*/  SHFL.BFLY PT, R3, R237, 0x2, 0x1f ;  /* 0x0c401f00ed037f89 */ /* 0x000e6200000e0000 */
[----:B------:R-:W-:Y:S01]  /*8cb0*/  MOV R10, 0x3f800000 ;  /* 0x3f800000000a7802 */ /* 0x000fe20000000f00 */
[----:B------:R-:W-:Y:S01]  /*8cc0*/  ULDC UR4, c[0x0][0x38c] ;  /* 0x0000e30000047ab9 */ /* 0x000fe20000000800 */
[----:B------:R-:W-:Y:S01]  /*8cd0*/  MOV R11, 0x3f800000 ;  /* 0x3f800000000b7802 */ /* 0x000fe20000000f00 */
[----:B------:R-:W2:Y:S01]  /*8ce0*/  SHFL.BFLY PT, R0, R236, 0x2, 0x1f ;  /* 0x0c401f00ec007f89 */ /* 0x000ea200000e0000 */
[----:B------:R-:W-:Y:S01]  /*8cf0*/  UMOV UR5, 0x400 ;  /* 0x0000040000057882 */ /* 0x000fe20000000000 */
[----:B------:R-:W-:Y:S01]  /*8d00*/  CS2R R26, SRZ ;  /* 0x00000000001a7805 */ /* 0x000fe2000001ff00 */
[----:B------:R-:W-:Y:S01]  /*8d10*/  BSSY B0, `(.L_x_498) ;  /* 0x0000169000007945 */ /* 0x000fe20003800000 */
[----:B------:R-:W3:Y:S04]  /*8d20*/  SHFL.BFLY PT, R8, R235, 0x2, 0x1f ;  /* 0x0c401f00eb087f89 */ /* 0x000ee800000e0000 */
[----:B------:R-:W4:Y:S01]  /*8d30*/  SHFL.BFLY PT, R4, R234, 0x2, 0x1f ;  /* 0x0c401f00ea047f89 */ /* 0x000f2200000e0000 */
[----:B------:R-:W5:Y:S01]  /*8d40*/  S2R R2, SR_TID.X ;  /* 0x0000000000027919 */ /* 0x000f620000002100 */
[----:B------:R-:W5:Y:S01]  /*8d50*/  S2R R19, SR_CTAID.Y ;  /* 0x0000000000137919 */ /* 0x000f620000002600 */
[----:B-1----:R-:W-:Y:S01]  /*8d60*/  FADD.FTZ R3, R3, R237 ;  /* 0x000000ed03037221 */ /* 0x002fe20000010000 */
[----:B--2---:R-:W-:-:S04]  /*8d70*/  FADD.FTZ R236, R0, R236 ;  /* 0x000000ec00ec7221 */ /* 0x004fc80000010000 */
[----:B------:R-:W1:Y:S01]  /*8d80*/  SHFL.BFLY PT, R5, R3, 0x1, 0x1f ;  /* 0x0c201f0003057f89 */ /* 0x000e6200000e0000 */
[----:B---3--:R-:W-:Y:S01]  /*8d90*/  FADD.FTZ R8, R8, R235 ;  /* 0x000000eb08087221 */ /* 0x008fe20000010000 */
[----:B------:R-:W2:Y:S01]  /*8da0*/  S2R R0, SR_TID.X ;  /* 0x0000000000007919 */ /* 0x000ea20000002100 */
[----:B----4-:R-:W-:Y:S01]  /*8db0*/  FADD.FTZ R234, R4, R234 ;  /* 0x000000ea04ea7221 */ /* 0x010fe20000010000 */
[----:B------:R-:W3:Y:S04]  /*8dc0*/  SHFL.BFLY PT, R9, R236, 0x1, 0x1f ;  /* 0x0c201f00ec097f89 */ /* 0x000ee800000e0000 */
[----:B------:R-:W4:Y:S01]  /*8dd0*/  SHFL.BFLY PT, R12, R234, 0x1, 0x1f ;  /* 0x0c201f00ea0c7f89 */ /* 0x000f2200000e0000 */
[----:B-----5:R-:W-:-:S04]  /*8de0*/  SHF.R.S32.HI R7, RZ, 0x1f, R2 ;  /* 0x0000001fff077819 */ /* 0x020fc80000011402 */
[-C--:B------:R-:W-:Y:S01]  /*8df0*/  LEA.HI R6, R7, R2.reuse, RZ, 0x2 ;  /* 0x0000000207067211 */ /* 0x080fe200078f10ff */
[----:B-1----:R-:W-:Y:S01]  /*8e00*/  FADD.FTZ R3, R3, R5 ;  /* 0x0000000503037221 */ /* 0x002fe20000010000 */
[----:B------:R-:W-:Y:S01]  /*8e10*/  LEA.HI R7, R7, R2, RZ, 0x5 ;  /* 0x0000000207077211 */ /* 0x000fe200078f28ff */
[----:B------:R-:W1:Y:S03]  /*8e20*/  SHFL.BFLY PT, R5, R8, 0x1, 0x1f ;  /* 0x0c201f0008057f89 */ /* 0x000e6600000e0000 */
[----:B------:R-:W-:Y:S02]  /*8e30*/  FSETP.NE.FTZ.AND P5, PT, R3, RZ, PT ;  /* 0x000000ff0300720b */ /* 0x000fe40003fb5000 */
[----:B------:R-:W-:Y:S01]  /*8e40*/  SHF.R.S32.HI R16, RZ, 0x5, R7 ;  /* 0x00000005ff107819 */ /* 0x000fe20000011407 */
[----:B---3--:R-:W-:Y:S01]  /*8e50*/  FADD.FTZ R9, R236, R9 ;  /* 0x00000009ec097221 */ /* 0x008fe20000010000 */
[----:B--2---:R-:W-:Y:S01]  /*8e60*/  SHF.R.S32.HI R4, RZ, 0x1f, R0 ;  /* 0x0000001fff047819 */ /* 0x004fe20000011400 */
[----:B----4-:R-:W-:-:S03]  /*8e70*/  FADD.FTZ R12, R234, R12 ;  /* 0x0000000cea0c7221 */ /* 0x010fc60000010000 */
[----:B------:R-:W-:Y:S02]  /*8e80*/  FSETP.NE.FTZ.AND P4, PT, R9, RZ, PT ;  /* 0x000000ff0900720b */ /* 0x000fe40003f95000 */
[-C--:B------:R-:W-:Y:S02]  /*8e90*/  LEA.HI R4, R4, R0.reuse, RZ, 0x5 ;  /* 0x0000000004047211 */ /* 0x080fe400078f28ff */
[----:B------:R-:W-:Y:S01]  /*8ea0*/  FSETP.NE.FTZ.AND P2, PT, R12, RZ, PT ;  /* 0x000000ff0c00720b */ /* 0x000fe20003f55000 */
[----:B------:R-:W2:Y:S01]  /*8eb0*/  @P5 MUFU.RCP R10, R3 ;  /* 0x00000003000a5308 */ /* 0x000ea20000001000 */
[----:B------:R-:W-:Y:S01]  /*8ec0*/  LOP3.LUT R4, R4, 0xffffffe0, RZ, 0xc0, !PT ;  /* 0xffffffe004047812 */ /* 0x000fe200078ec0ff */
[----:B------:R-:W3:Y:S03]  /*8ed0*/  @P5 LDC R23, c[0x0][0x2e8] ;  /* 0x0000ba00ff175b82 */ /* 0x000ee60000000800 */
[----:B------:R-:W-:Y:S01]  /*8ee0*/  IADD3 R4, -R4, R0, RZ ;  /* 0x0000000004047210 */ /* 0x000fe20007ffe1ff */
[----:B-1----:R-:W-:Y:S01]  /*8ef0*/  FADD.FTZ R8, R8, R5 ;  /* 0x0000000508087221 */ /* 0x002fe20000010000 */
[----:B------:R-:W-:Y:S01]  /*8f00*/  LOP3.LUT R5, R6, 0xfffffffc, RZ, 0xc0, !PT ;  /* 0xfffffffc06057812 */ /* 0x000fe200078ec0ff */
[----:B------:R-:W1:Y:S01]  /*8f10*/  @P4 MUFU.RCP R11, R9 ;  /* 0x00000009000b4308 */ /* 0x000e620000001000 */
[----:B------:R-:W-:-:S02]  /*8f20*/  MOV R0, 0x3f800000 ;  /* 0x3f80000000007802 */ /* 0x000fc40000000f00 */
[----:B------:R-:W-:Y:S02]  /*8f30*/  FSETP.NE.FTZ.AND P3, PT, R8, RZ, PT ;  /* 0x000000ff0800720b */ /* 0x000fe40003f75000 */
[----:B------:R-:W-:Y:S02]  /*8f40*/  IADD3 R5, -R5, R2, RZ ;  /* 0x0000000205057210 */ /* 0x000fe40007ffe1ff */
[----:B------:R-:W-:Y:S01]  /*8f50*/  MOV R2, 0x3f800000 ;  /* 0x3f80000000027802 */ /* 0x000fe20000000f00 */
[----:B--2---:R-:W-:Y:S01]  /*8f60*/  FMUL.FTZ R10, R10, UR4 ;  /* 0x000000040a0a7c20 */ /* 0x004fe20008410000 */
[----:B------:R-:W-:Y:S01]  /*8f70*/  SHF.R.S32.HI R6, RZ, 0x2, R6 ;  /* 0x00000002ff067819 */ /* 0x000fe20000011406 */
[----:B------:R-:W-:Y:S02]  /*8f80*/  @P5 MUFU.LG2 R21, R3 ;  /* 0x0000000300155308 */ /* 0x000fe40000000c00 */
[C---:B------:R-:W-:Y:S01]  /*8f90*/  FMUL.FTZ R160, R10.reuse, R160 ;  /* 0x000000a00aa07220 */ /* 0x040fe20000410000 */
[----:B------:R-:W-:Y:S01]  /*8fa0*/  SHF.R.S32.HI R13, RZ, 0x1f, R6 ;  /* 0x0000001fff0d7819 */ /* 0x000fe20000011406 */
[C---:B------:R-:W-:Y:S01]  /*8fb0*/  FMUL.FTZ R161, R10.reuse, R161 ;  /* 0x000000a10aa17220 */ /* 0x040fe20000410000 */
[C---:B------:R-:W-:Y:S01]  /*8fc0*/  FMUL.FTZ R148, R10.reuse, R148 ;  /* 0x000000940a947220 */ /* 0x040fe20000410000 */
[C---:B------:R-:W-:Y:S01]  /*8fd0*/  FMUL.FTZ R149, R10.reuse, R149 ;  /* 0x000000950a957220 */ /* 0x040fe20000410000 */
[----:B------:R-:W-:Y:S01]  /*8fe0*/  LEA.HI R13, R13, R6, RZ, 0x3 ;  /* 0x000000060d0d7211 */ /* 0x000fe200078f18ff */
[----:B------:R-:W2:Y:S01]  /*8ff0*/  @P3 MUFU.RCP R0, R8 ;  /* 0x0000000800003308 */ /* 0x000ea20000001000 */
[----:B-1----:R-:W-:Y:S01]  /*9000*/  FMUL.FTZ R11, R11, UR4 ;  /* 0x000000040b0b7c20 */ /* 0x002fe20008410000 */
[C---:B------:R-:W-:Y:S01]  /*9010*/  FMUL.FTZ R68, R10.reuse, R68 ;  /* 0x000000440a447220 */ /* 0x040fe20000410000 */
[----:B------:R-:W-:Y:S01]  /*9020*/  LOP3.LUT R13, R13, 0xfffffff8, RZ, 0xc0, !PT ;  /* 0xfffffff80d0d7812 */ /* 0x000fe200078ec0ff */
[C---:B------:R-:W-:Y:S01]  /*9030*/  FMUL.FTZ R69, R10.reuse, R69 ;  /* 0x000000450a457220 */ /* 0x040fe20000410000 */
[C---:B------:R-:W-:Y:S01]  /*9040*/  FMUL.FTZ R80, R10.reuse, R80 ;  /* 0x000000500a507220 */ /* 0x040fe20000410000 */
[----:B------:R-:W-:Y:S01]  /*9050*/  FMUL.FTZ R81, R10, R81 ;  /* 0x000000510a517220 */ /* 0x000fe20000410000 */
[----:B------:R-:W-:Y:S01]  /*9060*/  IADD3 R13, R6, -R13, RZ ;  /* 0x8000000d060d7210 */ /* 0x000fe20007ffe0ff */
[----:B------:R-:W1:Y:S01]  /*9070*/  @P2 MUFU.RCP R2, R12 ;  /* 0x0000000c00022308 */ /* 0x000e620000001000 */
[C---:B------:R-:W-:Y:S01]  /*9080*/  FMUL.FTZ R84, R10.reuse, R84 ;  /* 0x000000540a547220 */ /* 0x040fe20000410000 */
[C---:B------:R-:W-:Y:S01]  /*9090*/  FMUL.FTZ R85, R10.reuse, R85 ;  /* 0x000000550a557220 */ /* 0x040fe20000410000 */
[C---:B------:R-:W-:Y:S01]  /*90a0*/  LEA.HI R14, R13.reuse, R13, RZ, 0x1 ;  /* 0x0000000d0d0e7211 */ /* 0x040fe200078f08ff */
[C---:B------:R-:W-:Y:S01]  /*90b0*/  FMUL.FTZ R96, R10.reuse, R96 ;  /* 0x000000600a607220 */ /* 0x040fe20000410000 */
[C---:B------:R-:W-:Y:S01]  /*90c0*/  FMUL.FTZ R97, R10.reuse, R97 ;  /* 0x000000610a617220 */ /* 0x040fe20000410000 */
[----:B------:R-:W-:Y:S01]  /*90d0*/  FMUL.FTZ R100, R10, R100 ;  /* 0x000000640a647220 */ /* 0x000fe20000410000 */
[----:B------:R-:W-:Y:S01]  /*90e0*/  LOP3.LUT R15, R14, 0x3fffffe, RZ, 0xc0, !PT ;  /* 0x03fffffe0e0f7812 */ /* 0x000fe200078ec0ff */
[----:B------:R-:W-:Y:S01]  /*90f0*/  FMUL.FTZ R101, R10, R101 ;  /* 0x000000650a657220 */ /* 0x000fe20000410000 */
[----:B--2---:R-:W-:Y:S01]  /*9100*/  FMUL.FTZ R0, R0, UR4 ;  /* 0x0000000400007c20 */ /* 0x004fe20008410000 */
[----:B------:R-:W-:Y:S01]  /*9110*/  SHF.R.S32.HI R14, RZ, 0x1, R14 ;  /* 0x00000001ff0e7819 */ /* 0x000fe2000001140e */
[C---:B------:R-:W-:Y:S01]  /*9120*/  FMUL.FTZ R108, R10.reuse, R108 ;  /* 0x0000006c0a6c7220 */ /* 0x040fe20000410000 */
[----:B------:R-:W-:Y:S01]  /*9130*/  IADD3 R15, R13, -R15, RZ ;  /* 0x8000000f0d0f7210 */ /* 0x000fe20007ffe0ff */
[----:B------:R-:W-:Y:S01]  /*9140*/  FMUL.FTZ R109, R10, R109 ;  /* 0x0000006d0a6d7220 */ /* 0x000fe20000410000 */
[----:B------:R-:W-:Y:S01]  /*9150*/  LEA R13, R16, R5, 0x8 ;  /* 0x00000005100d7211 */ /* 0x000fe200078e40ff */
[----:B------:R-:W-:Y:S01]  /*9160*/  FMUL.FTZ R112, R10, R112 ;  /* 0x000000700a707220 */ /* 0x000fe20000410000 */
[----:B------:R-:W-:Y:S01]  /*9170*/  SHF.L.U32 R17, R14, 0x6, RZ ;  /* 0x000000060e117819 */ /* 0x000fe200000006ff */
[----:B-1----:R-:W-:Y:S01]  /*9180*/  FMUL.FTZ R2, R2, UR4 ;  /* 0x0000000402027c20 */ /* 0x002fe20008410000 */
[----:B------:R-:W1:Y:S01]  /*9190*/  S2UR UR4, SR_CgaCtaId ;  /* 0x00000000000479c3 */ /* 0x000e620000008800 */
[----:B------:R-:W-:Y:S01]  /*91a0*/  LEA R13, R15, R13, 0x4 ;  /* 0x0000000d0f0d7211 */ /* 0x000fe200078e20ff */
[C---:B------:R-:W-:Y:S01]  /*91b0*/  FMUL.FTZ R113, R10.reuse, R113 ;  /* 0x000000710a717220 */ /* 0x040fe20000410000 */
[----:B------:R-:W-:Y:S01]  /*91c0*/  LOP3.LUT R17, R17, 0xc0, RZ, 0xc0, !PT ;  /* 0x000000c011117812 */ /* 0x000fe200078ec0ff */
[----:B------:R-:W-:Y:S01]  /*91d0*/  FMUL.FTZ R120, R10, R120 ;  /* 0x000000780a787220 */ /* 0x000fe20000410000 */
[----:B------:R-:W-:Y:S01]  /*91e0*/  LOP3.LUT R15, R14, 0x1, RZ, 0xc0, !PT ;  /* 0x000000010e0f7812 */ /* 0x000fe200078ec0ff */
[C---:B------:R-:W-:Y:S01]  /*91f0*/  FMUL.FTZ R121, R10.reuse, R121 ;  /* 0x000000790a797220 */ /* 0x040fe20000410000 */
[----:B------:R-:W-:Y:S01]  /*9200*/  LEA.HI R17, R17, R17, RZ, 0x1d ;  /* 0x0000001111117211 */ /* 0x000fe200078fe8ff */
[C---:B------:R-:W-:Y:S01]  /*9210*/  FMUL.FTZ R136, R10.reuse, R136 ;  /* 0x000000880a887220 */ /* 0x040fe20000410000 */
[----:B------:R-:W-:Y:S01]  /*9220*/  ISETP.NE.U32.AND P0, PT, R15, 0x1, PT ;  /* 0x000000010f00780c */ /* 0x000fe20003f05070 */
[C---:B------:R-:W-:Y:S01]  /*9230*/  FMUL.FTZ R137, R10.reuse, R137 ;  /* 0x000000890a897220 */ /* 0x040fe20000410000 */
[----:B------:R-:W-:Y:S01]  /*9240*/  LEA R13, R13, R17, 0x1 ;  /* 0x000000110d0d7211 */ /* 0x000fe200078e08ff */
[C---:B------:R-:W-:Y:S01]  /*9250*/  FMUL.FTZ R128, R10.reuse, R128 ;  /* 0x000000800a807220 */ /* 0x040fe20000410000 */
[----:B------:R-:W-:Y:S01]  /*9260*/  FMUL.FTZ R10, R10, R129 ;  /* 0x000000810a0a7220 */ /* 0x000fe20000410000 */
[C---:B------:R-:W-:Y:S01]  /*9270*/  FMUL.FTZ R162, R11.reuse, R162 ;  /* 0x000000a20ba27220 */ /* 0x040fe20000410000 */
[C---:B------:R-:W-:Y:S01]  /*9280*/  FMUL.FTZ R163, R11.reuse, R163 ;  /* 0x000000a30ba37220 */ /* 0x040fe20000410000 */
[C---:B------:R-:W-:Y:S01]  /*9290*/  FMUL.FTZ R150, R11.reuse, R150 ;  /* 0x000000960b967220 */ /* 0x040fe20000410000 */
[C---:B------:R-:W-:Y:S01]  /*92a0*/  FMUL.FTZ R151, R11.reuse, R151 ;  /* 0x000000970b977220 */ /* 0x040fe20000410000 */
[----:B------:R-:W-:Y:S01]  /*92b0*/  F2FP.BF16.F32.PACK_AB R128, R10, R128 ;  /* 0x000000800a80723e */ /* 0x000fe200000010ff */
[C---:B------:R-:W-:Y:S01]  /*92c0*/  FMUL.FTZ R70, R11.reuse, R70 ;  /* 0x000000460b467220 */ /* 0x040fe20000410000 */
[----:B------:R-:W-:Y:S01]  /*92d0*/  MOV R10, 0x20 ;  /* 0x00000020000a7802 */ /* 0x000fe20000000f00 */
[C---:B------:R-:W-:Y:S01]  /*92e0*/  FMUL.FTZ R71, R11.reuse, R71 ;  /* 0x000000470b477220 */ /* 0x040fe20000410000 */
[C---:B------:R-:W-:Y:S01]  /*92f0*/  FMUL.FTZ R82, R11.reuse, R82 ;  /* 0x000000520b527220 */ /* 0x040fe20000410000 */
[C---:B------:R-:W-:Y:S01]  /*9300*/  FMUL.FTZ R83, R11.reuse, R83 ;  /* 0x000000530b537220 */ /* 0x040fe20000410000 */
[----:B-1----:R-:W-:Y:S01]  /*9310*/  ULEA UR4, UR4, UR5, 0x18 ;  /* 0x0000000504047291 */ /* 0x002fe2000f8ec03f */
[C---:B------:R-:W-:Y:S01]  /*9320*/  FMUL.FTZ R86, R11.reuse, R86 ;  /* 0x000000560b567220 */ /* 0x040fe20000410000 */
[C---:B------:R-:W-:Y:S01]  /*9330*/  FMUL.FTZ R87, R11.reuse, R87 ;  /* 0x000000570b577220 */ /* 0x040fe20000410000 */
[C---:B------:R-:W-:Y:S01]  /*9340*/  FMUL.FTZ R98, R11.reuse, R98 ;  /* 0x000000620b627220 */ /* 0x040fe20000410000 */
[C---:B------:R-:W-:Y:S01]  /*9350*/  FMUL.FTZ R99, R11.reuse, R99 ;  /* 0x000000630b637220 */ /* 0x040fe20000410000 */
[----:B------:R-:W-:Y:S01]  /*9360*/  FMUL.FTZ R102, R11, R102 ;  /* 0x000000660b667220 */ /* 0x000fe20000410000 */
[----:B------:R-:W-:Y:S01]  /*9370*/  LEA R13, R13, UR4, 0x1 ;  /* 0x000000040d0d7c11 */ /* 0x000fe2000f8e08ff */
[----:B------:R-:W-:Y:S01]  /*9380*/  ULDC.U8 UR4, c[0x0][0x3d9] ;  /* 0x0000f64000047ab9 */ /* 0x000fe20000000000 */
[C---:B------:R-:W-:Y:S01]  /*9390*/  FMUL.FTZ R103, R11.reuse, R103 ;  /* 0x000000670b677220 */ /* 0x040fe20000410000 */
[----:B------:R-:W-:Y:S01]  /*93a0*/  FMUL.FTZ R110, R11, R110 ;  /* 0x0000006e0b6e7220 */ /* 0x000fe20000410000 */
[----:B------:R-:W-:Y:S01]  /*93b0*/  IADD3 R15, R13, -0x10, RZ ;  /* 0xfffffff00d0f7810 */ /* 0x000fe20007ffe0ff */
[----:B------:R-:W-:Y:S01]  /*93c0*/  FMUL.FTZ R111, R11, R111 ;  /* 0x0000006f0b6f7220 */ /* 0x000fe20000410000 */
[----:B------:R-:W-:Y:S01]  /*93d0*/  @P0 IADD3 R15, R13, 0x10, RZ ;  /* 0x000000100d0f0810 */ /* 0x000fe20007ffe0ff */
[C---:B------:R-:W-:Y:S01]  /*93e0*/  FMUL.FTZ R114, R11.reuse, R114 ;  /* 0x000000720b727220 */ /* 0x040fe20000410000 */
[----:B------:R-:W-:Y:S01]  /*93f0*/  LOP3.LUT P0, RZ, R14, 0x2, RZ, 0xc0, !PT ;  /* 0x000000020eff7812 */ /* 0x000fe2000780c0ff */
[C---:B------:R-:W-:Y:S01]  /*9400*/  FMUL.FTZ R115, R11.reuse, R115 ;  /* 0x000000730b737220 */ /* 0x040fe20000410000 */
[C---:B------:R-:W-:Y:S01]  /*9410*/  FMUL.FTZ R122, R11.reuse, R122 ;  /* 0x0000007a0b7a7220 */ /* 0x040fe20000410000 */
[C---:B------:R-:W-:Y:S01]  /*9420*/  FMUL.FTZ R123, R11.reuse, R123 ;  /* 0x0000007b0b7b7220 */ /* 0x040fe20000410000 */
[----:B------:R-:W-:Y:S01]  /*9430*/  SEL R10, R10, 0xffffffe0, !P0 ;  /* 0xffffffe00a0a7807 */ /* 0x000fe20004000000 */
[C---:B------:R-:W-:Y:S01]  /*9440*/  FMUL.FTZ R138, R11.reuse, R138 ;  /* 0x0000008a0b8a7220 */ /* 0x040fe20000410000 */
[----:B------:R-:W-:Y:S01]  /*9450*/  ISETP.NE.AND P0, PT, RZ, UR4, PT ;  /* 0x00000004ff007c0c */ /* 0x000fe2000bf05270 */
[C---:B------:R-:W-:Y:S01]  /*9460*/  FMUL.FTZ R139, R11.reuse, R139 ;  /* 0x0000008b0b8b7220 */ /* 0x040fe20000410000 */
[C---:B------:R-:W-:Y:S01]  /*9470*/  FMUL.FTZ R130, R11.reuse, R130 ;  /* 0x000000820b827220 */ /* 0x040fe20000410000 */
[----:B------:R-:W-:Y:S01]  /*9480*/  FMUL.FTZ R11, R11, R131 ;  /* 0x000000830b0b7220 */ /* 0x000fe20000410000 */
[----:B------:R-:W-:Y:S01]  /*9490*/  IADD3 R14, R13, R10, RZ ;  /* 0x0000000a0d0e7210 */ /* 0x000fe20007ffe0ff */
[----:B------:R-:W-:Y:S01]  /*94a0*/  FMUL.FTZ R156, R0, R156 ;  /* 0x0000009c009c7220 */ /* 0x000fe20000410000 */
[----:B------:R-:W-:Y:S01]  /*94b0*/  IADD3 R17, R10, R15, RZ ;  /* 0x0000000f0a117210 */ /* 0x000fe20007ffe0ff */
[----:B------:R-:W-:Y:S01]  /*94c0*/  FMUL.FTZ R157, R0, R157 ;  /* 0x0000009d009d7220 */ /* 0x000fe20000410000 */
[----:B------:R-:W-:Y:S01]  /*94d0*/  F2FP.BF16.F32.PACK_AB R130, R11, R130 ;  /* 0x000000820b82723e */ /* 0x000fe200000010ff */
[C---:B------:R-:W-:Y:S01]  /*94e0*/  FMUL.FTZ R158, R2.reuse, R158 ;  /* 0x0000009e029e7220 */ /* 0x040fe20000410000 */
[----:B------:R-:W-:Y:S01]  /*94f0*/  FMUL.FTZ R159, R2, R159 ;  /* 0x0000009f029f7220 */ /* 0x000fe20000410000 */
[C---:B------:R-:W-:Y:S01]  /*9500*/  FMUL.FTZ R152, R0.reuse, R152 ;  /* 0x0000009800987220 */ /* 0x040fe20000410000 */
[----:B------:R-:W-:Y:S01]  /*9510*/  FMUL.FTZ R153, R0, R153 ;  /* 0x0000009900997220 */ /* 0x000fe20000410000 */
[----:B------:R-:W1:Y:S01]  /*9520*/  @P0 LDC.64 R10, c[0x0][0x2c0] ;  /* 0x0000b000ff0a0b82 */ /* 0x000e620000000a00 */
[C---:B------:R-:W-:Y:S01]  /*9530*/  FMUL.FTZ R154, R2.reuse, R154 ;  /* 0x0000009a029a7220 */ /* 0x040fe20000410000 */
[----:B------:R-:W-:Y:S01]  /*9540*/  FMUL.FTZ R155, R2, R155 ;  /* 0x0000009b029b7220 */ /* 0x000fe20000410000 */
[----:B------:R-:W-:Y:S01]  /*9550*/  F2FP.BF16.F32.PACK_AB R160, R161, R160 ;  /* 0x000000a0a1a0723e */ /* 0x000fe200000010ff */
[C---:B------:R-:W-:Y:S01]  /*9560*/  FMUL.FTZ R72, R0.reuse, R72 ;  /* 0x0000004800487220 */ /* 0x040fe20000410000 */
[----:B------:R-:W-:Y:S01]  /*9570*/  F2FP.BF16.F32.PACK_AB R162, R163, R162 ;  /* 0x000000a2a3a2723e */ /* 0x000fe200000010ff */
[----:B------:R-:W-:Y:S01]  /*9580*/  FMUL.FTZ R73, R0, R73 ;  /* 0x0000004900497220 */ /* 0x000fe20000410000 */
        /* <DEDUP_REMOVED lines=17> */
[----:B------:R-:W-:Y:S01]  /*96a0*/  STS [R13], R160 ;  /* 0x000000a00d007388 */ /* 0x000fe20000000800 */
[----:B------:R-:W-:Y:S01]  /*96b0*/  F2FP.BF16.F32.PACK_AB R70, R71, R70 ;  /* 0x000000464746723e */ /* 0x000fe200000010ff */
[----:B------:R-:W-:Y:S01]  /*96c0*/  ULDC.U8 UR5, c[0x0][0x3d8] ;  /* 0x0000f60000057ab9 */ /* 0x000fe20000000000 */
[----:B------:R-:W-:Y:S01]  /*96d0*/  F2FP.BF16.F32.PACK_AB R80, R81, R80 ;  /* 0x000000505150723e */ /* 0x000fe200000010ff */
[----:B------:R-:W-:Y:S01]  /*96e0*/  STS [R13+0x200], R162 ;  /* 0x000200a20d007388 */ /* 0x000fe20000000800 */
[----:B------:R-:W-:Y:S01]  /*96f0*/  F2FP.BF16.F32.PACK_AB R82, R83, R82 ;  /* 0x000000525352723e */ /* 0x000fe200000010ff */
[C---:B------:R-:W-:Y:S01]  /*9700*/  FMUL.FTZ R92, R0.reuse, R92 ;  /* 0x0000005c005c7220 */ /* 0x040fe20000410000 */
[----:B------:R-:W-:Y:S01]  /*9710*/  FMUL.FTZ R93, R0, R93 ;  /* 0x0000005d005d7220 */ /* 0x000fe20000410000 */
[C---:B------:R-:W-:Y:S01]  /*9720*/  FMUL.FTZ R94, R2.reuse, R94 ;  /* 0x0000005e025e7220 */ /* 0x040fe20000410000 */
[----:B------:R-:W-:Y:S01]  /*9730*/  FMUL.FTZ R95, R2, R95 ;  /* 0x0000005f025f7220 */ /* 0x000fe20000410000 */
[----:B------:R-:W-:Y:S01]  /*9740*/  F2FP.BF16.F32.PACK_AB R72, R73, R72 ;  /* 0x000000484948723e */ /* 0x000fe200000010ff */
[----:B------:R-:W-:Y:S01]  /*9750*/  STS [R15], R148 ;  /* 0x000000940f007388 */ /* 0x000fe20000000800 */
[----:B------:R-:W-:Y:S01]  /*9760*/  F2FP.BF16.F32.PACK_AB R74, R75, R74 ;  /* 0x0000004a4b4a723e */ /* 0x000fe200000010ff */
[C---:B------:R-:W-:Y:S01]  /*9770*/  FMUL.FTZ R104, R0.reuse, R104 ;  /* 0x0000006800687220 */ /* 0x040fe20000410000 */
[----:B------:R-:W-:Y:S01]  /*9780*/  F2FP.BF16.F32.PACK_AB R76, R77, R76 ;  /* 0x0000004c4d4c723e */ /* 0x000fe200000010ff */
[----:B------:R-:W-:Y:S01]  /*9790*/  STS [R15+0x200], R150 ;  /* 0x000200960f007388 */ /* 0x000fe20000000800 */
[----:B------:R-:W-:Y:S01]  /*97a0*/  F2FP.BF16.F32.PACK_AB R78, R79, R78 ;  /* 0x0000004e4f4e723e */ /* 0x000fe200000010ff */
[----:B------:R-:W-:Y:S01]  /*97b0*/  FMUL.FTZ R105, R0, R105 ;  /* 0x0000006900697220 */ /* 0x000fe20000410000 */
[----:B------:R-:W-:Y:S01]  /*97c0*/  ISETP.NE.AND P1, PT, RZ, UR5, PT ;  /* 0x00000005ff007c0c */ /* 0x000fe2000bf25270 */
[----:B------:R-:W-:Y:S01]  /*97d0*/  STS [R13+0x1000], R156 ;  /* 0x0010009c0d007388 */ /* 0x000fe20000000800 */
[----:B------:R-:W-:Y:S01]  /*97e0*/  F2FP.BF16.F32.PACK_AB R84, R85, R84 ;  /* 0x000000545554723e */ /* 0x000fe200000010ff */
[C---:B------:R-:W-:Y:S01]  /*97f0*/  FMUL.FTZ R106, R2.reuse, R106 ;  /* 0x0000006a026a7220 */ /* 0x040fe20000410000 */
        /* <DEDUP_REMOVED lines=13> */
[----:B------:R-:W-:Y:S01]  /*98d0*/  STS [R14], R68 ;  /* 0x000000440e007388 */ /* 0x000fe20000000800 */
[----:B------:R-:W-:Y:S01]  /*98e0*/  F2FP.BF16.F32.PACK_AB R90, R91, R90 ;  /* 0x0000005a5b5a723e */ /* 0x000fe200000010ff */
[----:B------:R-:W-:Y:S01]  /*98f0*/  FMUL.FTZ R117, R0, R117 ;  /* 0x0000007500757220 */ /* 0x000fe20000410000 */
[----:B------:R-:W-:Y:S01]  /*9900*/  F2FP.BF16.F32.PACK_AB R92, R93, R92 ;  /* 0x0000005c5d5c723e */ /* 0x000fe200000010ff */
[----:B------:R-:W-:Y:S01]  /*9910*/  STS [R14+0x200], R70 ;  /* 0x000200460e007388 */ /* 0x000fe20000000800 */
[----:B------:R-:W-:Y:S01]  /*9920*/  F2FP.BF16.F32.PACK_AB R94, R95, R94 ;  /* 0x0000005e5f5e723e */ /* 0x000fe200000010ff */
[C---:B------:R-:W-:Y:S01]  /*9930*/  FMUL.FTZ R118, R2.reuse, R118 ;  /* 0x0000007602767220 */ /* 0x040fe20000410000 */
[----:B------:R-:W-:Y:S01]  /*9940*/  ISETP.NE.OR P6, PT, RZ, UR4, !P1 ;  /* 0x00000004ff007c0c */ /* 0x000fe2000cfc5670 */
[----:B------:R-:W-:Y:S01]  /*9950*/  STS [R17], R80 ;  /* 0x0000005011007388 */ /* 0x000fe20000000800 */
[----:B------:R-:W-:Y:S01]  /*9960*/  F2FP.BF16.F32.PACK_AB R100, R101, R100 ;  /* 0x000000646564723e */ /* 0x000fe200000010ff */
[----:B------:R-:W-:Y:S01]  /*9970*/  FMUL.FTZ R119, R2, R119 ;  /* 0x0000007702777220 */ /* 0x000fe20000410000 */
        /* <DEDUP_REMOVED lines=10> */
[C---:B------:R-:W-:Y:S01]  /*9a20*/  FMUL.FTZ R142, R2.reuse, R142 ;  /* 0x0000008e028e7220 */ /* 0x040fe20000410000 */
[----:B------:R-:W-:Y:S01]  /*9a30*/  FMUL.FTZ R143, R2, R143 ;  /* 0x0000008f028f7220 */ /* 0x000fe20000410000 */
[----:B------:R-:W-:Y:S01]  /*9a40*/  F2FP.BF16.F32.PACK_AB R144, R145, R144 ;  /* 0x000000909190723e */ /* 0x000fe200000010ff */
[----:B------:R-:W-:Y:S01]  /*9a50*/  STS [R17+0x1000], R76 ;  /* 0x0010004c11007388 */ /* 0x000fe20000000800 */
[----:B------:R-:W-:Y:S01]  /*9a60*/  F2FP.BF16.F32.PACK_AB R146, R147, R146 ;  /* 0x000000929392723e */ /* 0x000fe200000010ff */
[----:B-1----:R-:W-:Y:S01]  /*9a70*/  @P0 IMAD R10, R11, R10, RZ ;  /* 0x0000000a0b0a0224 */ /* 0x002fe200078e02ff */
[----:B------:R-:W-:Y:S01]  /*9a80*/  F2FP.BF16.F32.PACK_AB R112, R113, R112 ;  /* 0x000000707170723e */ /* 0x000fe200000010ff */
[----:B------:R-:W-:Y:S01]  /*9a90*/  STS [R17+0x1200], R78 ;  /* 0x0012004e11007388 */ /* 0x000fe20000000800 */
[----:B------:R-:W-:Y:S01]  /*9aa0*/  F2FP.BF16.F32.PACK_AB R114, R115, R114 ;  /* 0x000000727372723e */ /* 0x000fe200000010ff */
[----:B------:R-:W1:Y:S01]  /*9ab0*/  @!P0 LDC R18, c[0x0][0x2e4] ;  /* 0x0000b900ff128b82 */ /* 0x000e620000000800 */
[----:B------:R-:W-:Y:S01]  /*9ac0*/  F2FP.BF16.F32.PACK_AB R120, R121, R120 ;  /* 0x000000787978723e */ /* 0x000fe200000010ff */
[----:B------:R-:W-:Y:S01]  /*9ad0*/  STS [R13+0x2000], R84 ;  /* 0x002000540d007388 */ /* 0x000fe20000000800 */
[----:B------:R-:W-:Y:S01]  /*9ae0*/  F2FP.BF16.F32.PACK_AB R122, R123, R122 ;  /* 0x0000007a7b7a723e */ /* 0x000fe200000010ff */
[----:B------:R2:W4:Y:S01]  /*9af0*/  @P4 MUFU.LG2 R24, R9 ;  /* 0x0000000900184308 */ /* 0x0005220000000c00 */
[----:B------:R-:W-:Y:S01]  /*9b00*/  F2FP.BF16.F32.PACK_AB R116, R117, R116 ;  /* 0x000000747574723e */ /* 0x000fe200000010ff */
[----:B------:R-:W-:Y:S01]  /*9b10*/  STS [R13+0x2200], R86 ;  /* 0x002200560d007388 */ /* 0x000fe20000000800 */
[----:B------:R-:W-:Y:S01]  /*9b20*/  F2FP.BF16.F32.PACK_AB R118, R119, R118 ;  /* 0x000000767776723e */ /* 0x000fe200000010ff */
[----:B------:R-:W1:Y:S01]  /*9b30*/  @!P0 LDC R11, c[0x0][0x2c4] ;  /* 0x0000b100ff0b8b82 */ /* 0x000e620000000800 */
[----:B------:R-:W-:Y:S01]  /*9b40*/  F2FP.BF16.F32.PACK_AB R140, R141, R140 ;  /* 0x0000008c8d8c723e */ /* 0x000fe200000010ff */
[----:B------:R-:W-:Y:S01]  /*9b50*/  STS [R15+0x2000], R96 ;  /* 0x002000600f007388 */ /* 0x000fe20000000800 */
[----:B------:R-:W-:Y:S01]  /*9b60*/  F2FP.BF16.F32.PACK_AB R142, R143, R142 ;  /* 0x0000008e8f8e723e */ /* 0x000fe200000010ff */
[C---:B------:R-:W-:Y:S01]  /*9b70*/  FMUL.FTZ R124, R0.reuse, R124 ;  /* 0x0000007c007c7220 */ /* 0x040fe20000410000 */
[C---:B------:R-:W-:Y:S01]  /*9b80*/  FMUL.FTZ R125, R0.reuse, R125 ;  /* 0x0000007d007d7220 */ /* 0x040fe20000410000 */
[----:B------:R-:W-:Y:S01]  /*9b90*/  STS [R15+0x2200], R98 ;  /* 0x002200620f007388 */ /* 0x000fe20000000800 */
[----:B------:R-:W-:Y:S01]  /*9ba0*/  FMUL.FTZ R132, R0, R132 ;  /* 0x0000008400847220 */ /* 0x000fe20000410000 */
[----:B------:R-:W5:Y:S01]  /*9bb0*/  @!P0 LDC R20, c[0x0][0x270] ;  /* 0x00009c00ff148b82 */ /* 0x000f620000000800 */
[C---:B------:R-:W-:Y:S01]  /*9bc0*/  FMUL.FTZ R126, R2.reuse, R126 ;  /* 0x0000007e027e7220 */ /* 0x040fe20000410000 */
[----:B------:R-:W-:Y:S01]  /*9bd0*/  STS [R13+0x3000], R88 ;  /* 0x003000580d007388 */ /* 0x000fe20000000800 */
[C---:B------:R-:W-:Y:S01]  /*9be0*/  FMUL.FTZ R127, R2.reuse, R127 ;  /* 0x0000007f027f7220 */ /* 0x040fe20000410000 */
[----:B------:R-:W-:Y:S01]  /*9bf0*/  FMUL.FTZ R134, R2, R134 ;  /* 0x0000008602867220 */ /* 0x000fe20000410000 */
[----:B------:R-:W-:Y:S01]  /*9c00*/  FMUL.FTZ R0, R0, R133 ;  /* 0x0000008500007220 */ /* 0x000fe20000410000 */
[----:B------:R-:W-:Y:S01]  /*9c10*/  STS [R13+0x3200], R90 ;  /* 0x0032005a0d007388 */ /* 0x000fe20000000800 */
[----:B------:R-:W-:Y:S01]  /*9c20*/  FMUL.FTZ R2, R2, R135 ;  /* 0x0000008702027220 */ /* 0x000fe20000410000 */
[----:B------:R-:W3:Y:S01]  /*9c30*/  @P0 LDC R22, c[0x0][0x2c0] ;  /* 0x0000b000ff160b82 */ /* 0x000ee20000000800 */
[----:B------:R-:W-:Y:S01]  /*9c40*/  F2FP.BF16.F32.PACK_AB R136, R137, R136 ;  /* 0x000000888988723e */ /* 0x000fe200000010ff */
[----:B------:R-:W-:Y:S01]  /*9c50*/  STS [R15+0x3000], R92 ;  /* 0x0030005c0f007388 */ /* 0x000fe20000000800 */
[----:B------:R-:W-:Y:S01]  /*9c60*/  F2FP.BF16.F32.PACK_AB R138, R139, R138 ;  /* 0x0000008a8b8a723e */ /* 0x000fe200000010ff */
[----:B------:R-:W-:Y:S01]  /*9c70*/  @P3 MUFU.LG2 R8, R8 ;  /* 0x0000000800083308 */ /* 0x000fe20000000c00 */
[----:B------:R-:W-:Y:S01]  /*9c80*/  F2FP.BF16.F32.PACK_AB R124, R125, R124 ;  /* 0x0000007c7d7c723e */ /* 0x000fe200000010ff */
[----:B------:R-:W-:Y:S01]  /*9c90*/  STS [R15+0x3200], R94 ;  /* 0x0032005e0f007388 */ /* 0x000fe20000000800 */
[----:B------:R-:W-:Y:S01]  /*9ca0*/  F2FP.BF16.F32.PACK_AB R126, R127, R126 ;  /* 0x0000007e7f7e723e */ /* 0x000fe200000010ff */
[----:B--2---:R-:W2:Y:S01]  /*9cb0*/  @P4 LDC R9, c[0x0][0x2e8] ;  /* 0x0000ba00ff094b82 */ /* 0x004ea20000000800 */
[----:B------:R-:W-:Y:S01]  /*9cc0*/  F2FP.BF16.F32.PACK_AB R0, R0, R132 ;  /* 0x000000840000723e */ /* 0x000fe200000010ff */
[----:B------:R-:W-:Y:S01]  /*9cd0*/  STS [R14+0x2000], R100 ;  /* 0x002000640e007388 */ /* 0x000fe20000000800 */
[----:B------:R-:W-:Y:S01]  /*9ce0*/  F2FP.BF16.F32.PACK_AB R2, R2, R134 ;  /* 0x000000860202723e */ /* 0x000fe200000010ff */
[----:B------:R-:W5:Y:S01]  /*9cf0*/  @P2 MUFU.LG2 R12, R12 ;  /* 0x0000000c000c2308 */ /* 0x000f620000000c00 */
[----:B-1----:R-:W-:Y:S01]  /*9d00*/  @!P0 SEL R10, R11, R18, !P1 ;  /* 0x000000120b0a8207 */ /* 0x002fe20004800000 */
[----:B------:R-:W-:Y:S01]  /*9d10*/  STS [R14+0x2200], R102 ;  /* 0x002200660e007388 */ /* 0x000fe20000000800 */
[----:B------:R-:W-:Y:S01]  /*9d20*/  @P0 MOV R18, 0x1 ;  /* 0x0000000100120802 */ /* 0x000fe20000000f00 */
[----:B----4-:R-:W-:Y:S01]  /*9d30*/  @P4 FMUL.FTZ R24, R24, 0.69314718246459960938 ;  /* 0x3f31721818184820 */ /* 0x010fe20000410000 */
[----:B------:R-:W-:Y:S01]  /*9d40*/  @P5 FMUL.FTZ R21, R21, 0.69314718246459960938 ;  /* 0x3f31721815155820 */ /* 0x000fe20000410000 */
[----:B------:R-:W-:Y:S01]  /*9d50*/  STS [R17+0x2000], R108 ;  /* 0x0020006c11007388 */ /* 0x000fe20000000800 */
[----:B-----5:R-:W-:-:S03]  /*9d60*/  @!P0 IMAD R18, R10, R20, RZ ;  /* 0x000000140a128224 */ /* 0x020fc600078e02ff */
[----:B------:R-:W-:Y:S01]  /*9d70*/  STS [R17+0x2200], R110 ;  /* 0x0022006e11007388 */ /* 0x000fe20000000800 */
[----:B------:R-:W-:Y:S01]  /*9d80*/  IMAD R18, R19, R18, RZ ;  /* 0x0000001213127224 */ /* 0x000fe200078e02ff */
[----:B------:R-:W-:Y:S02]  /*9d90*/  @!P0 MOV R22, 0x1 ;  /* 0x0000000100168802 */ /* 0x000fe40000000f00 */
[----:B------:R-:W-:Y:S02]  /*9da0*/  STS [R14+0x3000], R104 ;  /* 0x003000680e007388 */ /* 0x000fe40000000800 */
[----:B------:R-:W-:Y:S01]  /*9db0*/  SEL R18, R18, RZ, P6 ;  /* 0x000000ff12127207 */ /* 0x000fe20003000000 */
[----:B------:R-:W-:Y:S01]  /*9dc0*/  @P2 FMUL.FTZ R12, R12, 0.69314718246459960938 ;  /* 0x3f3172180c0c2820 */ /* 0x000fe20000410000 */
        /* <DEDUP_REMOVED lines=10> */
[----:B------:R4:W-:Y:S01]  /*9e70*/  STS [R15+0x5200], R142 ;  /* 0x0052008e0f007388 */ /* 0x0009e20000000800 */
[----:B------:R-:W5:Y:S03]  /*9e80*/  S2R R3, SR_CTAID.Z ;  /* 0x0000000000037919 */ /* 0x000f660000002700 */
[----:B------:R-:W-:Y:S04]  /*9e90*/  STS [R14+0x4000], R136 ;  /* 0x004000880e007388 */ /* 0x000fe80000000800 */
[----:B------:R-:W-:Y:S04]  /*9ea0*/  STS [R14+0x4200], R138 ;  /* 0x0042008a0e007388 */ /* 0x000fe80000000800 */
[----:B------:R-:W-:Y:S01]  /*9eb0*/  STS [R17+0x4000], R128 ;  /* 0x0040008011007388 */ /* 0x000fe20000000800 */
[----:B-1----:R-:W1:Y:S03]  /*9ec0*/  @!P6 LDC R13, c[0x0][0x2c4] ;  /* 0x0000b100ff0deb82 */ /* 0x002e660000000800 */
[----:B------:R-:W-:Y:S04]  /*9ed0*/  STS [R17+0x4200], R130 ;  /* 0x0042008211007388 */ /* 0x000fe80000000800 */
[----:B------:R-:W-:Y:S01]  /*9ee0*/  STS [R14+0x5000], R124 ;  /* 0x0050007c0e007388 */ /* 0x000fe20000000800 */
[----:B----4-:R-:W3:Y:S03]  /*9ef0*/  S2R R15, SR_CTAID.X ;  /* 0x00000000000f7919 */ /* 0x010ee60000002500 */
[----:B------:R4:W-:Y:S04]  /*9f00*/  STS [R14+0x5200], R126 ;  /* 0x0052007e0e007388 */ /* 0x0009e80000000800 */
[----:B------:R2:W-:Y:S01]  /*9f10*/  STS [R17+0x5000], R0 ;  /* 0x0050000011007388 */ /* 0x0005e20000000800 */
[----:B-----5:R-:W-:Y:S01]  /*9f20*/  IMAD R10, R3, R10, R18 ;  /* 0x0000000a030a7224 */ /* 0x020fe200078e0212 */
[----:B------:R-:W-:-:S02]  /*9f30*/  MOV R18, 0x7f800000 ;  /* 0x7f80000000127802 */ /* 0x000fc40000000f00 */
[----:B------:R1:W-:Y:S01]  /*9f40*/  STS [R17+0x5200], R2 ;  /* 0x0052000211007388 */ /* 0x0003e20000000800 */
[----:B----4-:R-:W4:Y:S01]  /*9f50*/  @P3 LDC R14, c[0x0][0x2e8] ;  /* 0x0000ba00ff0e3b82 */ /* 0x010f220000000800 */
[----:B---3--:R-:W-:Y:S01]  /*9f60*/  IMAD R20, R15, R22, RZ ;  /* 0x000000160f147224 */ /* 0x008fe200078e02ff */
[----:B--2---:R-:W-:Y:S01]  /*9f70*/  MOV R0, 0x7f800000 ;  /* 0x7f80000000007802 */ /* 0x004fe20000000f00 */
[----:B------:R-:W-:Y:S01]  /*9f80*/  @P5 FFMA.FTZ R0, R168, R23, R21 ;  /* 0x00000017a8005223 */ /* 0x000fe20000010015 */
[----:B-1----:R-:W-:Y:S01]  /*9f90*/  @!P6 IMAD R17, R19, R13, RZ ;  /* 0x0000000d1311e224 */ /* 0x002fe200078e02ff */
[----:B------:R-:W-:-:S03]  /*9fa0*/  MOV R2, 0x7f800000 ;  /* 0x7f80000000027802 */ /* 0x000fc60000000f00 */
[----:B------:R-:W1:Y:S01]  /*9fb0*/  @P2 LDC R13, c[0x0][0x2e8] ;  /* 0x0000ba00ff0d2b82 */ /* 0x000e620000000800 */
[----:B------:R-:W-:-:S07]  /*9fc0*/  @P4 FFMA.FTZ R2, R167, R9, R24 ;  /* 0x00000009a7024223 */ /* 0x000fce0000010018 */
[----:B------:R-:W-:Y:S01]  /*9fd0*/  BAR.SYNC.DEFER_BLOCKING 0x0 ;  /* 0x0000000000007b1d */ /* 0x000fe20000010000 */
[----:B------:R-:W-:Y:S01]  /*9fe0*/  LOP3.LUT P4, RZ, R4, 0x3, RZ, 0xc0, !PT ;  /* 0x0000000304ff7812 */ /* 0x000fe2000788c0ff */
[----:B------:R-:W-:Y:S01]  /*9ff0*/  @P3 FMUL.FTZ R9, R8, 0.69314718246459960938 ;  /* 0x3f31721808093820 */ /* 0x000fe20000410000 */
[----:B------:R-:W-:Y:S02]  /*a000*/  SHF.L.U32 R20, R20, 0x7, RZ ;  /* 0x0000000714147819 */ /* 0x000fe400000006ff */
[----:B------:R-:W-:Y:S02]  /*a010*/  @!P6 MOV R26, R17 ;  /* 0x00000011001ae202 */ /* 0x000fe40000000f00 */
[----:B------:R-:W-:Y:S02]  /*a020*/  SHF.R.S32.HI R8, RZ, 0x1f, R20 ;  /* 0x0000001fff087819 */ /* 0x000fe40000011414 */
[----:B------:R-:W-:Y:S02]  /*a030*/  IADD3 R20, P1, P0, R20, R26, R10 ;  /* 0x0000001a14147210 */ /* 0x000fe4000783e00a */
[----:B------:R-:W-:-:S02]  /*a040*/  @!P6 SHF.R.S32.HI R27, RZ, 0x1f, R17 ;  /* 0x0000001fff1be819 */ /* 0x000fc40000011411 */
[----:B------:R-:W-:Y:S02]  /*a050*/  SHF.R.S32.HI R26, RZ, 0x1f, R10 ;  /* 0x0000001fff1a7819 */ /* 0x000fe4000001140a */
[----:B------:R-:W-:Y:S02]  /*a060*/  SHF.L.U32 R24, R5, 0x3, RZ ;  /* 0x0000000305187819 */ /* 0x000fe400000006ff */
[----:B------:R-:W-:Y:S01]  /*a070*/  MOV R17, 0x7f800000 ;  /* 0x7f80000000117802 */ /* 0x000fe20000000f00 */
[----:B----4-:R-:W-:Y:S01]  /*a080*/  @P3 FFMA.FTZ R17, R166, R14, R9 ;  /* 0x0000000ea6113223 */ /* 0x010fe20000010009 */
[----:B------:R-:W-:Y:S02]  /*a090*/  IADD3.X R26, R8, R27, R26, P1, P0 ;  /* 0x0000001b081a7210 */ /* 0x000fe40000fe041a */
[----:B------:R-:W-:Y:S01]  /*a0a0*/  SHF.R.S32.HI R14, RZ, 0x1f, R19 ;  /* 0x0000001fff0e7819 */ /* 0x000fe20000011413 */
[----:B-1----:R-:W-:Y:S01]  /*a0b0*/  @P2 FFMA.FTZ R18, R165, R13, R12 ;  /* 0x0000000da5122223 */ /* 0x002fe2000001000c */
[----:B------:R-:W-:Y:S01]  /*a0c0*/  SHF.R.S32.HI R25, RZ, 0x1f, R24 ;  /* 0x0000001fff197819 */ /* 0x000fe20000011418 */
        /* <DEDUP_REMOVED lines=21> */
[C---:B------:R-:W-:Y:S01]  /*a220*/  @!P6 IADD3 R16, P0, R28.reuse, R20, RZ ;  /* 0x000000141c10e210 */ /* 0x040fe20007f1e0ff */
[----:B------:R-:W2:Y:S01]  /*a230*/  @!P5 LDC.64 R10, c[0x0][0x2b0] ;  /* 0x0000ac00ff0adb82 */ /* 0x000ea20000000a00 */
[----:B------:R-:W-:Y:S01]  /*a240*/  @!P3 IMAD R29, R29, R22, RZ ;  /* 0x000000161d1db224 */ /* 0x000fe200078e02ff */
[----:B------:R-:W-:Y:S02]  /*a250*/  @!P5 IADD3 R27, P2, R23, R20, RZ ;  /* 0x00000014171bd210 */ /* 0x000fe40007f5e0ff */
[----:B------:R-:W-:Y:S02]  /*a260*/  @!P6 LEA.HI.X.SX32 R22, R28, R26, 0x1, P0 ;  /* 0x0000001a1c16e211 */ /* 0x000fe400000f0eff */
[----:B------:R-:W-:-:S02]  /*a270*/  @!P4 IADD3 R28, P1, R21, R20, RZ ;  /* 0x00000014151cc210 */ /* 0x000fc40007f3e0ff */
[----:B------:R-:W3:Y:S01]  /*a280*/  @!P4 LDC.64 R8, c[0x0][0x2b0] ;  /* 0x0000ac00ff08cb82 */ /* 0x000ee20000000a00 */
[-C--:B------:R-:W-:Y:S02]  /*a290*/  @!P5 LEA.HI.X.SX32 R23, R23, R26.reuse, 0x1, P2 ;  /* 0x0000001a1717d211 */ /* 0x080fe400010f0eff */
[----:B------:R-:W-:Y:S02]  /*a2a0*/  @!P4 LEA.HI.X.SX32 R21, R21, R26, 0x1, P1 ;  /* 0x0000001a1515c211 */ /* 0x000fe400008f0eff */
[----:B------:R-:W-:-:S03]  /*a2b0*/  @!P3 IADD3 R20, P0, R29, R20, RZ ;  /* 0x000000141d14b210 */ /* 0x000fc60007f1e0ff */
[----:B------:R-:W4:Y:S01]  /*a2c0*/  @!P3 LDC.64 R4, c[0x0][0x2b0] ;  /* 0x0000ac00ff04bb82 */ /* 0x000f220000000a00 */
[C---:B-1----:R-:W-:Y:S02]  /*a2d0*/  @!P6 LEA R12, P2, R16.reuse, R12, 0x2 ;  /* 0x0000000c100ce211 */ /* 0x042fe400078410ff */
        /* <DEDUP_REMOVED lines=12> */
.L_x_499:
[----:B------:R-:W-:Y:S05]  /*a3a0*/  BSYNC B0 ;  /* 0x0000000000007941 */ /* 0x000fea0003800000 */
.L_x_498:
[----:B------:R-:W-:Y:S01]  /*a3b0*/  ULDC.64 UR4, c[0x0][0x290] ;  /* 0x0000a40000047ab9 */ /* 0x000fe20000000a00 */
[----:B------:R-:W-:Y:S01]  /*a3c0*/  SHF.R.S32.HI R7, RZ, 0x1f, R6 ;  /* 0x0000001fff077819 */ /* 0x000fe20000011406 */
[----:B------:R-:W-:Y:S01]  /*a3d0*/  IMAD R14, R14, UR4, RZ ;  /* 0x000000040e0e7c24 */ /* 0x000fe2000f8e02ff */
[----:B------:R-:W2:Y:S01]  /*a3e0*/  LDS.128 R44, [R223] ;  /* 0x00000000df2c7984 */ /* 0x000ea20000000c00 */
[C---:B------:R-:W-:Y:S01]  /*a3f0*/  IMAD.WIDE.U32 R24, R19.reuse, UR4, R24 ;  /* 0x0000000413187c25 */ /* 0x040fe2000f8e0018 */
[----:B-1----:R-:W-:Y:S01]  /*a400*/  SHF.R.S32.HI R0, RZ, 0x1f, R3 ;  /* 0x0000001fff007819 */ /* 0x002fe20000011403 */
[----:B------:R-:W-:Y:S01]  /*a410*/  ULDC.64 UR6, c[0x0][0x298] ;  /* 0x0000a60000067ab9 */ /* 0x000fe20000000a00 */
[----:B------:R-:W-:Y:S01]  /*a420*/  LDS.128 R28, [R223+0x2000] ;  /* 0x00200000df1c7984 */ /* 0x000fe20000000c00 */
[----:B------:R-:W-:Y:S01]  /*a430*/  IMAD R19, R19, UR5, R14 ;  /* 0x0000000513137c24 */ /* 0x000fe2000f8e020e */
[----:B------:R-:W-:Y:S01]  /*a440*/  ULDC.64 UR4, c[0x0][0x2a0] ;  /* 0x0000a80000047ab9 */ /* 0x000fe20000000a00 */
[----:B------:R-:W-:Y:S01]  /*a450*/  IMAD.WIDE R52, R15, 0x80, R6 ;  /* 0x000000800f347825 */ /* 0x000fe200078e0206 */
[----:B------:R-:W-:Y:S02]  /*a460*/  LDS.128 R40, [R223+0x800] ;  /* 0x00080000df287984 */ /* 0x000fe40000000c00 */
[----:B------:R-:W-:Y:S01]  /*a470*/  IADD3 R25, R25, R19, RZ ;  /* 0x0000001319197210 */ /* 0x000fe20007ffe0ff */
[----:B------:R-:W-:Y:S01]  /*a480*/  IMAD R0, R0, UR4, RZ ;  /* 0x0000000400007c24 */ /* 0x000fe2000f8e02ff */
[----:B------:R-:W1:Y:S03]  /*a490*/  LDS.128 R12, [R223+0x4000] ;  /* 0x00400000df0c7984 */ /* 0x000e660000000c00 */
[C---:B------:R-:W-:Y:S01]  /*a4a0*/  IMAD R0, R3.reuse, UR5, R0 ;  /* 0x0000000503007c24 */ /* 0x040fe2000f8e0200 */
[----:B------:R-:W-:Y:S01]  /*a4b0*/  LDS.128 R8, [R223+0x4800] ;  /* 0x00480000df087984 */ /* 0x000fe20000000c00 */
[----:B------:R-:W-:Y:S01]  /*a4c0*/  IMAD.WIDE.U32 R2, R3, UR4, R24 ;  /* 0x0000000403027c25 */ /* 0x000fe2000f8e0018 */
[----:B------:R-:W-:-:S02]  /*a4d0*/  ULDC.64 UR4, c[0x0][0x280] ;  /* 0x0000a00000047ab9 */ /* 0x000fc40000000a00 */
[----:B------:R-:W3:Y:S02]  /*a4e0*/  LDS.128 R24, [R223+0x2800] ;  /* 0x00280000df187984 */ /* 0x000ee40000000c00 */
[----:B------:R-:W-:Y:S01]  /*a4f0*/  IADD3 R3, R3, R0, RZ ;  /* 0x0000000003037210 */ /* 0x000fe20007ffe0ff */
[----:B------:R-:W-:Y:S01]  /*a500*/  IMAD R0, R53, UR6, RZ ;  /* 0x0000000635007c24 */ /* 0x000fe2000f8e02ff */
[----:B------:R-:W4:Y:S01]  /*a510*/  LDS.128 R36, [R223+0x1000] ;  /* 0x00100000df247984 */ /* 0x000f220000000c00 */
[----:B------:R-:W-:-:S03]  /*a520*/  IMAD.WIDE.U32 R2, R52, UR6, R2 ;  /* 0x0000000634027c25 */ /* 0x000fc6000f8e0002 */
[----:B------:R-:W5:Y:S01]  /*a530*/  LDS.128 R20, [R223+0x3000] ;  /* 0x00300000df147984 */ /* 0x000f620000000c00 */
[----:B------:R-:W-:-:S03]  /*a540*/  IMAD R0, R52, UR7, R0 ;  /* 0x0000000734007c24 */ /* 0x000fc6000f8e0200 */
        /* <DEDUP_REMOVED lines=11> */
[----:B--2---:R2:W-:Y:S04]  /*a600*/  STG.E.128 desc[UR30][R52.64], R44 ;  /* 0x0000002c34007986 */ /* 0x0045e8000c101d1e */
[----:B-1----:R1:W-:Y:S04]  /*a610*/  STG.E.128 desc[UR30][R52.64+0x80], R12 ;  /* 0x0000800c34007986 */ /* 0x0023e8000c101d1e */
[----:B------:R-:W-:Y:S04]  /*a620*/  STG.E.128 desc[UR30][R52.64+0x40], R28 ;  /* 0x0000401c34007986 */ /* 0x000fe8000c101d1e */
[----:B------:R-:W-:Y:S04]  /*a630*/  STG.E.128 desc[UR30][R2.64], R40 ;  /* 0x0000002802007986 */ /* 0x000fe8000c101d1e */
[----:B---3--:R-:W-:Y:S04]  /*a640*/  STG.E.128 desc[UR30][R2.64+0x40], R24 ;  /* 0x0000401802007986 */ /* 0x008fe8000c101d1e */
[----:B------:R-:W-:Y:S01]  /*a650*/  STG.E.128 desc[UR30][R2.64+0x80], R8 ;  /* 0x0000800802007986 */ /* 0x000fe2000c101d1e */
[----:B--2---:R-:W-:-:S04]  /*a660*/  IADD3 R44, P0, R2, UR4, RZ ;  /* 0x00000004022c7c10 */ /* 0x004fc8000ff1e0ff */
[----:B------:R-:W-:Y:S02]  /*a670*/  IADD3.X R45, R3, UR6, RZ, P0, !PT ;  /* 0x00000006032d7c10 */ /* 0x000fe400087fe4ff */
[----:B-1----:R-:W-:-:S03]  /*a680*/  IADD3 R12, P0, R44, UR4, RZ ;  /* 0x000000042c0c7c10 */ /* 0x002fc6000ff1e0ff */
[----:B----4-:R-:W-:Y:S01]  /*a690*/  STG.E.128 desc[UR30][R44.64], R36 ;  /* 0x000000242c007986 */ /* 0x010fe2000c101d1e */
[----:B------:R-:W-:-:S03]  /*a6a0*/  IADD3.X R13, R45, UR6, RZ, P0, !PT ;  /* 0x000000062d0d7c10 */ /* 0x000fc600087fe4ff */
[----:B-----5:R-:W-:Y:S04]  /*a6b0*/  STG.E.128 desc[UR30][R44.64+0x40], R20 ;  /* 0x000040142c007986 */ /* 0x020fe8000c101d1e */
[----:B------:R-:W-:Y:S04]  /*a6c0*/  STG.E.128 desc[UR30][R44.64+0x80], R4 ;  /* 0x000080042c007986 */ /* 0x000fe8000c101d1e */
[----:B------:R-:W-:Y:S04]  /*a6d0*/  STG.E.128 desc[UR30][R12.64], R32 ;  /* 0x000000200c007986 */ /* 0x000fe8000c101d1e */
[----:B------:R-:W-:Y:S04]  /*a6e0*/  STG.E.128 desc[UR30][R12.64+0x40], R16 ;  /* 0x000040100c007986 */ /* 0x000fe8000c101d1e */
[----:B------:R-:W-:Y:S01]  /*a6f0*/  STG.E.128 desc[UR30][R12.64+0x80], R48 ;  /* 0x000080300c007986 */ /* 0x000fe2000c101d1e */
[----:B------:R-:W-:Y:S05]  /*a700*/  EXIT ;  /* 0x000000000000794d */ /* 0x000fea0003800000 */
.L_x_500:
        /* <DEDUP_REMOVED lines=15> */
.L_x_1216:


//--------------------- .text._ZN5flash16flash_fwd_kernelI23Flash_fwd_kernel_traitsILi96ELi128ELi64ELi4ELb0ELb0EN7cutlass10bfloat16_tE19Flash_kernel_traitsILi96ELi128ELi64ELi4ES3_EELb0ELb0ELb0ELb0ELb1ELb1ELb1ELb0EEEvNS_16Flash_fwd_paramsE --------------------------
	.section	.text._ZN5flash16flash_fwd_kernelI23Flash_fwd_kernel_traitsILi96ELi128ELi64ELi4ELb0ELb0EN7cutlass10bfloat16_tE19Flash_kernel_traitsILi96ELi128ELi64ELi4ES3_EELb0ELb0ELb0ELb0ELb1ELb1ELb1ELb0EEEvNS_16Flash_fwd_paramsE,"ax",@progbits
	.align	128
        .global         _ZN5flash16flash_fwd_kernelI23Flash_fwd_kernel_traitsILi96ELi128ELi64ELi4ELb0ELb0EN7cutlass10bfloat16_tE19Flash_kernel_traitsILi96ELi128ELi64ELi4ES3_EELb0ELb0ELb0ELb0ELb1ELb1ELb1ELb0EEEvNS_16Flash_fwd_paramsE
        .type           _ZN5flash16flash_fwd_kernelI23Flash_fwd_kernel_traitsILi96ELi128ELi64ELi4ELb0ELb0EN7cutlass10bfloat16_tE19Flash_kernel_traitsILi96ELi128ELi64ELi4ES3_EELb0ELb0ELb0ELb0ELb1ELb1ELb1ELb0EEEvNS_16Flash_fwd_paramsE,@function
        .size           _ZN5flash16flash_fwd_kernelI23Flash_fwd_kernel_traitsILi96ELi128ELi64ELi4ELb0ELb0EN7cutlass10bfloat16_tE19Flash_kernel_traitsILi96ELi128ELi64ELi4ES3_EELb0ELb0ELb0ELb0ELb1ELb1ELb1ELb0EEEvNS_16Flash_fwd_paramsE,(.L_x_1217 - _ZN5flash16flash_fwd_kernelI23Flash_fwd_kernel_traitsILi96ELi128ELi64ELi4ELb0ELb0EN7cutlass10bfloat16_tE19Flash_kernel_traitsILi96ELi128ELi64ELi4ES3_EELb0ELb0ELb0ELb0ELb1ELb1ELb1ELb0EEEvNS_16Flash_fwd_paramsE)
        .other          _ZN5flash16flash_fwd_kernelI23Flash_fwd_kernel_traitsILi96ELi128ELi64ELi4ELb0ELb0EN7cutlass10bfloat16_tE19Flash_kernel_traitsILi96ELi128ELi64ELi4ES3_EELb0ELb0ELb0ELb0ELb1ELb1ELb1ELb0EEEvNS_16Flash_fwd_paramsE,@"STO_CUDA_ENTRY STV_DEFAULT"
_ZN5flash16flash_fwd_kernelI23Flash_fwd_kernel_traitsILi96ELi128ELi64ELi4ELb0ELb0EN7cutlass10bfloat16_tE19Flash_kernel_traitsILi96ELi128ELi64ELi4ES3_EELb0ELb0ELb0ELb0ELb1ELb1ELb1ELb0EEEvNS_16Flash_fwd_paramsE:
.text._ZN5flash16flash_fwd_kernelI23Flash_fwd_kernel_traitsILi96ELi128ELi64ELi4ELb0ELb0EN7cutlass10bfloat16_tE19Flash_kernel_traitsILi96ELi128ELi64ELi4ES3_EELb0ELb0ELb0ELb0ELb1ELb1ELb1ELb0EEEvNS_16Flash_fwd_paramsE:
        /* <DEDUP_REMOVED lines=35> */
[C---:B--2---:R-:W-:Y:S02]  /*0230*/  SHF.L.U64.HI R227, R136.reuse, 0x6, R137 ;  /* 0x0000000688e37819 */ /* 0x044fe40000010289 */
[----:B---3--:R-:W-:Y:S02]  /*0240*/  SHF.R.S32.HI R42, RZ, 0x1f, R41 ;  /* 0x0000001fff2a7819 */ /* 0x008fe40000011429 */
[----:B------:R-:W-:Y:S02]  /*0250*/  SHF.L.U32 R228, R136, 0x6, RZ ;  /* 0x0000000688e47819 */ /* 0x000fe400000006ff */
[CC--:B------:R-:W-:Y:S02]  /*0260*/  LEA.HI R0, R42.reuse, R41.reuse, RZ, 0x4 ;  /* 0x000000292a007211 */ /* 0x0c0fe400078f20ff */
[CC--:B------:R-:W-:Y:S02]  /*0270*/  LEA.HI R31, R42.reuse, R41.reuse, RZ, 0x2 ;  /* 0x000000292a1f7211 */ /* 0x0c0fe400078f10ff */
[----:B------:R-:W-:Y:S01]  /*0280*/  SHF.R.S32.HI R2, RZ, 0x4, R0 ;  /* 0x00000004ff027819 */ /* 0x000fe20000011400 */
[----:B-1----:R-:W1:Y:S01]  /*0290*/  MUFU.RCP R28, R28 ;  /* 0x0000001c001c7308 */ /* 0x002e620000001000 */
[----:B------:R-:W-:-:S02]  /*02a0*/  LEA.HI R5, R42, R41, RZ, 0x3 ;  /* 0x000000292a057211 */ /* 0x000fc400078f18ff */
        /* <DEDUP_REMOVED lines=11> */
[----:B------:R-:W-:Y:S01]  /*0360*/  SHF.L.U32 R16, R16, 0x3, RZ ;  /* 0x0000000310107819 */ /* 0x000fe200000006ff */
[----:B------:R-:W-:Y:S01]  /*0370*/  IMAD.IADD R11, R2, 0x1, -R11 ;  /* 0x00000001020b7824 */ /* 0x000fe200078e0a0b */
[----:B------:R-:W-:Y:S01]  /*0380*/  LOP3.LUT R139, R3, 0x7fffffe, RZ, 0xc0, !PT ;  /* 0x07fffffe038b7812 */ /* 0x000fe200078ec0ff */
[----:B------:R-:W1:Y:S01]  /*0390*/  F2I.FTZ.U32.TRUNC.NTZ R29, R28 ;  /* 0x0000001c001d7305 */ /* 0x000e62000021f000 */
[----:B------:R-:W-:-:S02]  /*03a0*/  LOP3.LUT R9, R9, 0xc0, RZ, 0xc0, !PT ;  /* 0x000000c009097812 */ /* 0x000fc400078ec0ff */
[----:B------:R-:W-:Y:S01]  /*03b0*/  SHF.R.S32.HI R25, RZ, 0x1f, R0 ;  /* 0x0000001fff197819 */ /* 0x000fe20000011400 */
[----:B------:R-:W-:Y:S01]  /*03c0*/  IMAD.IADD R139, R0, 0x1, -R139 ;  /* 0x00000001008b7824 */ /* 0x000fe200078e0a8b */
[----:B------:R-:W-:Y:S02]  /*03d0*/  LEA.HI R31, R31, R26, RZ, 0x1 ;  /* 0x0000001a1f1f7211 */ /* 0x000fe400078f08ff */
[--C-:B------:R-:W-:Y:S02]  /*03e0*/  SHF.R.S32.HI R17, RZ, 0x1f, R16.reuse ;  /* 0x0000001fff117819 */ /* 0x100fe40000011410 */
[--C-:B------:R-:W-:Y:S02]  /*03f0*/  LOP3.LUT R7, R9, 0x18, R16.reuse, 0xf8, !PT ;  /* 0x0000001809077812 */ /* 0x100fe400078ef810 */
[----:B------:R-:W-:Y:S01]  /*0400*/  SHF.R.U32.HI R18, RZ, 0x3, R9 ;  /* 0x00000003ff127819 */ /* 0x000fe20000011609 */
[----:B------:R-:W-:Y:S01]  /*0410*/  IMAD.WIDE.U32 R32, R12, UR4, R16 ;  /* 0x000000040c207c25 */ /* 0x000fe2000f8e0010 */
[----:B------:R-:W-:Y:S01]  /*0420*/  LEA.HI R8, R25, R0, RZ, 0x3 ;  /* 0x0000000019087211 */ /* 0x000fe200078f18ff */
[----:B------:R-:W-:Y:S01]  /*0430*/  ULDC.64 UR4, c[0x0][0x258] ;  /* 0x0000960000047ab9 */ /* 0x000fe20000000a00 */
[----:B----4-:R-:W-:Y:S01]  /*0440*/  SHF.R.S32.HI R0, RZ, 0x1f, R21 ;  /* 0x0000001fff007819 */ /* 0x010fe20000011415 */
[----:B-1----:R-:W-:Y:S01]  /*0450*/  IMAD.MOV R2, RZ, RZ, -R29 ;  /* 0x000000ffff027224 */ /* 0x002fe200078e0a1d */
[----:B------:R-:W-:Y:S01]  /*0460*/  LEA.HI R42, R42, R41, RZ, 0x5 ;  /* 0x000000292a2a7211 */ /* 0x000fe200078f28ff */
[----:B------:R-:W-:Y:S01]  /*0470*/  IMAD.MOV.U32 R28, RZ, RZ, RZ ;  /* 0x000000ffff1c7224 */ /* 0x000fe200078e00ff */
[----:B------:R-:W-:Y:S01]  /*0480*/  LOP3.LUT R31, R31, 0x7fffffe, RZ, 0xc0, !PT ;  /* 0x07fffffe1f1f7812 */ /* 0x000fe200078ec0ff */
[----:B------:R-:W-:Y:S01]  /*0490*/  IMAD R0, R0, UR4, RZ ;  /* 0x0000000400007c24 */ /* 0x000fe2000f8e02ff */
[----:B------:R-:W-:Y:S01]  /*04a0*/  LOP3.LUT R18, R7, R18, RZ, 0x3c, !PT ;  /* 0x0000001207127212 */ /* 0x000fe200078e3cff */
[----:B------:R-:W-:Y:S01]  /*04b0*/  IMAD R7, R2, R19, RZ ;  /* 0x0000001302077224 */ /* 0x000fe200078e02ff */
[----:B------:R-:W-:Y:S01]  /*04c0*/  LOP3.LUT R2, R5, 0xfffffff8, RZ, 0xc0, !PT ;  /* 0xfffffff805027812 */ /* 0x000fe200078ec0ff */
[----:B------:R-:W-:Y:S01]  /*04d0*/  IMAD.IADD R20, R26, 0x1, -R31 ;  /* 0x000000011a147824 */ /* 0x000fe200078e0a1f */
[----:B------:R-:W-:Y:S01]  /*04e0*/  SHF.R.S32.HI R9, RZ, 0x5, R42 ;  /* 0x00000005ff097819 */ /* 0x000fe2000001142a */
[----:B------:R-:W-:Y:S01]  /*04f0*/  IMAD.IADD R25, R33, 0x1, R24 ;  /* 0x0000000121197824 */ /* 0x000fe200078e0218 */
[----:B------:R-:W-:Y:S01]  /*0500*/  MOV R24, R32 ;  /* 0x0000002000187202 */ /* 0x000fe20000000f00 */
[----:B------:R-:W-:Y:S01]  /*0510*/  IMAD.HI.U32 R7, R29, R7, R28 ;  /* 0x000000071d077227 */ /* 0x000fe200078e001c */
[----:B------:R-:W-:-:S02]  /*0520*/  IABS R6, R21 ;  /* 0x0000001500067213 */ /* 0x000fc40000000000 */
[--C-:B------:R-:W-:Y:S01]  /*0530*/  SHF.R.S32.HI R4, RZ, 0x1, R3.reuse ;  /* 0x00000001ff047819 */ /* 0x100fe20000011403 */
[----:B------:R-:W-:Y:S01]  /*0540*/  IMAD R0, R21, UR5, R0 ;  /* 0x0000000515007c24 */ /* 0x000fe2000f8e0200 */
[----:B------:R-:W1:Y:S01]  /*0550*/  S2UR UR5, SR_CgaCtaId ;  /* 0x00000000000579c3 */ /* 0x000e620000008800 */
[----:B------:R-:W-:Y:S01]  /*0560*/  IMAD.IADD R29, R41, 0x1, -R2 ;  /* 0x00000001291d7824 */ /* 0x000fe200078e0a02 */
[----:B------:R-:W-:Y:S01]  /*0570*/  SHF.R.S32.HI R3, RZ, 0x1f, R3 ;  /* 0x0000001fff037819 */ /* 0x000fe20000011403 */
[----:B------:R-:W-:Y:S01]  /*0580*/  IMAD R229, R9, 0x8, R20 ;  /* 0x0000000809e57824 */ /* 0x000fe200078e0214 */
[----:B------:R-:W-:Y:S01]  /*0590*/  SHF.R.S32.HI R27, RZ, 0x1f, R26 ;  /* 0x0000001fff1b7819 */ /* 0x000fe2000001141a */
[----:B------:R-:W-:Y:S01]  /*05a0*/  IMAD.WIDE.U32 R24, R21, UR4, R24 ;  /* 0x0000000415187c25 */ /* 0x000fe2000f8e0018 */
[----:B------:R-:W-:Y:S01]  /*05b0*/  LEA.HI R2, R29, R29, RZ, 0x1 ;  /* 0x0000001d1d027211 */ /* 0x000fe200078f08ff */
[----:B------:R-:W-:Y:S01]  /*05c0*/  UMOV UR4, 0x400 ;  /* 0x0000040000047882 */ /* 0x000fe20000000000 */
[----:B------:R-:W-:Y:S01]  /*05d0*/  LEA.HI R3, R3, R4, RZ, 0x2 ;  /* 0x0000000403037211 */ /* 0x000fe200078f10ff */
[----:B------:R-:W-:Y:S01]  /*05e0*/  IMAD.U32 R229, R229, 0x20, R18 ;  /* 0x00000020e5e57824 */ /* 0x000fe200078e0012 */
[----:B------:R-:W-:Y:S01]  /*05f0*/  LOP3.LUT R10, R2, 0x3fffffe, RZ, 0xc0, !PT ;  /* 0x03fffffe020a7812 */ /* 0x000fe200078ec0ff */
[----:B------:R-:W-:Y:S01]  /*0600*/  IMAD.HI.U32 R18, R7, R6, RZ ;  /* 0x0000000607127227 */ /* 0x000fe200078e00ff */
[----:B------:R-:W-:-:S02]  /*0610*/  LOP3.LUT R3, R3, 0xfffffffc, RZ, 0xc0, !PT ;  /* 0xfffffffc03037812 */ /* 0x000fc400078ec0ff */
[----:B------:R-:W-:Y:S01]  /*0620*/  LOP3.LUT R21, R21, R14, RZ, 0x3c, !PT ;  /* 0x0000000e15157212 */ /* 0x000fe200078e3cff */
[----:B------:R-:W-:Y:S01]  /*0630*/  IMAD.WIDE R22, R23, 0x80, R26 ;  /* 0x0000008017167825 */ /* 0x000fe200078e021a */
[----:B------:R-:W-:-:S03]  /*0640*/  IADD3 R10, R29, -R10, RZ ;  /* 0x8000000a1d0a7210 */ /* 0x000fc60007ffe0ff */
[----:B------:R-:W-:Y:S01]  /*0650*/  IMAD.IADD R25, R25, 0x1, R0 ;  /* 0x0000000119197824 */ /* 0x000fe200078e0200 */
[----:B------:R-:W-:Y:S01]  /*0660*/  SHF.R.S32.HI R0, RZ, 0x1, R2 ;  /* 0x00000001ff007819 */ /* 0x000fe20000011402 */
[----:B------:R-:W-:Y:S02]  /*0670*/  IMAD.MOV R20, RZ, RZ, -R18 ;  /* 0x000000ffff147224 */ /* 0x000fe400078e0a12 */
[----:B------:R-:W-:Y:S01]  /*0680*/  IMAD R7, R23, UR6, RZ ;  /* 0x0000000617077c24 */ /* 0x000fe2000f8e02ff */
[----:B------:R-:W-:Y:S01]  /*0690*/  SHF.L.U32 R2, R0, 0x6, RZ ;  /* 0x0000000600027819 */ /* 0x000fe200000006ff */
[C---:B------:R-:W-:Y:S01]  /*06a0*/  IMAD R20, R19.reuse, R20, R6 ;  /* 0x0000001413147224 */ /* 0x040fe200078e0206 */
[----:B-1----:R-:W-:Y:S01]  /*06b0*/  ULEA UR5, UR5, UR4, 0x18 ;  /* 0x0000000405057291 */ /* 0x002fe2000f8ec03f */
[----:B------:R-:W-:Y:S01]  /*06c0*/  IMAD.IADD R3, R4, 0x1, -R3 ;  /* 0x0000000104037824 */ /* 0x000fe200078e0a03 */
[----:B------:R-:W-:Y:S01]  /*06d0*/  LOP3.LUT R2, R2, 0xc0, RZ, 0xc0, !PT ;  /* 0x000000c002027812 */ /* 0x000fe200078ec0ff */
[C---:B------:R-:W-:Y:S01]  /*06e0*/  IMAD R4, R22.reuse, UR7, R7 ;  /* 0x0000000716047c24 */ /* 0x040fe2000f8e0207 */
[----:B------:R-:W-:Y:S01]  /*06f0*/  ISETP.GT.U32.AND P2, PT, R19, R20, PT ;  /* 0x000000141300720c */ /* 0x000fe20003f44070 */
[----:B------:R-:W-:Y:S01]  /*0700*/  IMAD.WIDE.U32 R22, R22, UR6, R24 ;  /* 0x0000000616167c25 */ /* 0x000fe2000f8e0018 */
[----:B------:R-:W1:Y:S01]  /*0710*/  @!P3 LDC.64 R6, c[0x0][0x318] ;  /* 0x0000c600ff06bb82 */ /* 0x000e620000000a00 */
[----:B------:R-:W-:Y:S01]  /*0720*/  LOP3.LUT R5, R2, 0x8, R5, 0xf8, !PT ;  /* 0x0000000802057812 */ /* 0x000fe200078ef805 */
[----:B------:R-:W-:Y:S01]  /*0730*/  USHF.L.U32 UR4, UR6, 0x6, URZ ;  /* 0x0000000606047899 */ /* 0x000fe2000800063f */
[----:B------:R-:W-:Y:S01]  /*0740*/  IMAD.IADD R4, R23, 0x1, R4 ;  /* 0x0000000117047824 */ /* 0x000fe200078e0204 */
[----:B------:R-:W-:Y:S01]  /*0750*/  SHF.R.U32.HI R2, RZ, 0x3, R2 ;  /* 0x00000003ff027819 */ /* 0x000fe20000011602 */
[----:B------:R-:W-:Y:S01]  /*0760*/  ULDC.64 UR6, c[0x0][0x230] ;  /* 0x00008c0000067ab9 */ /* 0x000fe20000000a00 */
[----:B------:R-:W-:Y:S01]  /*0770*/  LEA R24, P0, R22, UR8, 0x1 ;  /* 0x0000000816187c11 */ /* 0x000fe2000f8008ff */
[----:B------:R-:W-:Y:S01]  /*0780*/  IMAD.SHL.U32 R8, R8, 0x20, RZ ;  /* 0x0000002008087824 */ /* 0x000fe200078e00ff */
[----:B------:R-:W-:-:S02]  /*0790*/  LOP3.LUT R2, R5, R2, RZ, 0x3c, !PT ;  /* 0x0000000205027212 */ /* 0x000fc400078e3cff */
[----:B------:R-:W-:Y:S01]  /*07a0*/  LEA.HI.X R25, R22, UR9, R4, 0x1, P0 ;  /* 0x0000000916197c11 */ /* 0x000fe200080f0c04 */
[----:B------:R-:W-:Y:S01]  /*07b0*/  @!P2 IMAD.IADD R20, R20, 0x1, -R19 ;  /* 0x000000011414a824 */ /* 0x000fe200078e0a13 */
[----:B------:R-:W2:Y:S01]  /*07c0*/  @!P3 LDC.64 R4, c[0x0][0x2c8] ;  /* 0x0000b200ff04bb82 */ /* 0x000ea20000000a00 */
[----:B------:R-:W-:Y:S01]  /*07d0*/  IADD3 R22, P0, R24, UR4, RZ ;  /* 0x0000000418167c10 */ /* 0x000fe2000ff1e0ff */
[----:B------:R-:W-:Y:S01]  /*07e0*/  ULDC.64 UR8, c[0x0][0x250] ;  /* 0x0000940000087ab9 */ /* 0x000fe20000000a00 */
[----:B------:R-:W-:Y:S01]  /*07f0*/  @!P2 IADD3 R18, R18, 0x1, RZ ;  /* 0x000000011212a810 */ /* 0x000fe20007ffe0ff */
[----:B------:R-:W-:Y:S01]  /*0800*/  USHF.L.U32 UR14, UR8, 0x6, URZ ;  /* 0x00000006080e7899 */ /* 0x000fe2000800063f */
[----:B------:R-:W-:Y:S01]  /*0810*/  IADD3.X R23, R25, UR10, RZ, P0, !PT ;  /* 0x0000000a19177c10 */ /* 0x000fe200087fe4ff */
[----:B------:R-:W-:Y:S01]  /*0820*/  USHF.L.U64.HI UR15, UR8, 0x6, UR9 ;  /* 0x00000006080f7899 */ /* 0x000fe20008010209 */
[----:B------:R-:W-:Y:S02]  /*0830*/  ISETP.GE.U32.AND P4, PT, R20, R19, PT ;  /* 0x000000131400720c */ /* 0x000fe40003f86070 */
[----:B------:R-:W-:-:S02]  /*0840*/  IADD3 R19, P0, R26, R15, RZ ;  /* 0x0000000f1a137210 */ /* 0x000fc40007f1e0ff */
[----:B------:R-:W-:Y:S02]  /*0850*/  ISETP.NE.AND P2, PT, R14, RZ, PT ;  /* 0x000000ff0e00720c */ /* 0x000fe40003f45270 */
[----:B------:R-:W-:Y:S02]  /*0860*/  LEA.HI.X.SX32 R27, R15, R27, 0x1, P0 ;  /* 0x0000001b0f1b7211 */ /* 0x000fe400000f0eff */
[----:B-1----:R-:W-:Y:S02]  /*0870*/  @!P3 ISETP.NE.U32.AND P1, PT, R6, RZ, PT ;  /* 0x000000ff0600b20c */ /* 0x002fe40003f25070 */
[----:B------:R-:W-:Y:S01]  /*0880*/  ISETP.GE.AND P0, PT, R21, RZ, PT ;  /* 0x000000ff1500720c */ /* 0x000fe20003f06270 */
[----:B------:R-:W-:Y:S01]  /*0890*/  IMAD R20, R27, R136, RZ ;  /* 0x000000881b147224 */ /* 0x000fe200078e02ff */
[----:B------:R-:W-:Y:S01]  /*08a0*/  @!P3 ISETP.NE.AND.EX P1, PT, R7, RZ, PT, P1 ;  /* 0x000000ff0700b20c */ /* 0x000fe20003f25310 */
[----:B------:R-:W-:Y:S01]  /*08b0*/  @P4 VIADD R18, R18, 0x1 ;  /* 0x0000000112124836 */ /* 0x000fe20000000000 */
[----:B------:R-:W-:Y:S01]  /*08c0*/  LEA R229, R229, UR5, 0x1 ;  /* 0x00000005e5e57c11 */ /* 0x000fe2000f8e08ff */
[----:B------:R-:W-:Y:S01]  /*08d0*/  IMAD R7, R19, R137, R20 ;  /* 0x0000008913077224 */ /* 0x000fe200078e0214 */
[----:B------:R-:W-:Y:S01]  /*08e0*/  LOP3.LUT R138, R8, 0xffffff00, RZ, 0xc0, !PT ;  /* 0xffffff00088a7812 */ /* 0x000fe200078ec0ff */
[----:B------:R-:W-:Y:S01]  /*08f0*/  IMAD R6, R27, UR8, RZ ;  /* 0x000000081b067c24 */ /* 0x000fe2000f8e02ff */
[----:B--2---:R-:W-:Y:S01]  /*0900*/  @!P3 SEL R20, R5, RZ, P1 ;  /* 0x000000ff0514b207 */ /* 0x004fe20000800000 */
[----:B------:R-:W-:Y:S01]  /*0910*/  @!PT LDS RZ, [RZ] ;  /* 0x00000000fffff984 */ /* 0x000fe20000000800 */
[----:B------:R-:W-:Y:S01]  /*0920*/  @!PT LDS RZ, [RZ] ;  /* 0x00000000fffff984 */ /* 0x000fe20000000800 */
[----:B------:R-:W-:Y:S01]  /*0930*/  @!PT LDS RZ, [RZ] ;  /* 0x00000000fffff984 */ /* 0x000fe20000000800 */
[----:B------:R-:W-:Y:S01]  /*0940*/  LDGSTS.E.BYPASS.LTC128B.128 [R229], desc[UR16][R24.64] ;  /* 0x0000000018e57fae */ /* 0x000fe2000b901d50 */
[----:B------:R-:W-:Y:S01]  /*0950*/  IMAD.MOV.U32 R5, RZ, RZ, R18 ;  /* 0x000000ffff057224 */ /* 0x000fe200078e0012 */
[----:B------:R-:W-:Y:S01]  /*0960*/  LOP3.LUT P1, RZ, R3, 0x2, RZ, 0xc0, !PT ;  /* 0x0000000203ff7812 */ /* 0x000fe2000782c0ff */
[----:B------:R-:W-:Y:S01]  /*0970*/  IMAD R6, R19, UR9, R6 ;  /* 0x0000000913067c24 */ /* 0x000fe2000f8e0206 */
[----:B------:R-:W-:Y:S01]  /*0980*/  LDGSTS.E.BYPASS.LTC128B.128 [R229+0x2000], desc[UR16][R24.64+0x40] ;  /* 0x0200004018e57fae */ /* 0x000fe2000b901d50 */
[----:B------:R-:W-:-:S02]  /*0990*/  @!P3 IADD3 R140, R20, R4, -R15 ;  /* 0x00000004148cb210 */ /* 0x000fc40007ffe80f */
[----:B------:R-:W-:Y:S01]  /*09a0*/  @!P0 IADD3 R5, -R5, RZ, RZ ;  /* 0x000000ff05058210 */ /* 0x000fe20007ffe1ff */
[----:B------:R1:W-:Y:S01]  /*09b0*/  LDGSTS.E.BYPASS.LTC128B.128 [R229+0x4000], desc[UR16][R24.64+0x80] ;  /* 0x0400008018e57fae */ /* 0x0003e2000b901d50 */
[----:B------:R-:W-:Y:S01]  /*09c0*/  @!P2 LOP3.LUT R5, RZ, R14, RZ, 0x33, !PT ;  /* 0x0000000eff05a212 */ /* 0x000fe200078e33ff */
[----:B------:R-:W-:Y:S01]  /*09d0*/  VIADD R40, R140, 0x3f ;  /* 0x0000003f8c287836 */ /* 0x000fe20000000000 */
[----:B------:R-:W-:Y:S01]  /*09e0*/  IADD3 R18, P0, R22, UR4, RZ ;  /* 0x0000000416127c10 */ /* 0x000fe2000ff1e0ff */
[----:B------:R-:W-:Y:S01]  /*09f0*/  LDGSTS.E.BYPASS.LTC128B.128 [R229+0x800], desc[UR16][R22.64] ;  /* 0x0080000016e57fae */ /* 0x000fe2000b901d50 */
[----:B------:R-:W-:Y:S02]  /*0a00*/  SHF.R.S32.HI R4, RZ, 0x1f, R5 ;  /* 0x0000001fff047819 */ /* 0x000fe40000011405 */
[----:B------:R-:W-:Y:S01]  /*0a10*/  SHF.R.S32.HI R15, RZ, 0x1f, R40 ;  /* 0x0000001fff0f7819 */ /* 0x000fe20000011428 */
[----:B------:R-:W-:Y:S03]  /*0a20*/  LDGSTS.E.BYPASS.LTC128B.128 [R229+0x2800], desc[UR16][R22.64+0x40] ;  /* 0x0280004016e57fae */ /* 0x000fe6000b901d50 */
[----:B------:R-:W-:Y:S01]  /*0a30*/  LEA.HI R40, R15, R40, RZ, 0x6 ;  /* 0x000000280f287211 */ /* 0x000fe200078f30ff */
[----:B------:R-:W-:Y:S01]  /*0a40*/  LDGSTS.E.BYPASS.LTC128B.128 [R229+0x4800], desc[UR16][R22.64+0x80] ;  /* 0x0480008016e57fae */ /* 0x000fe2000b901d50 */
        /* <DEDUP_REMOVED lines=28> */
[----:B------:R-:W-:Y:S01]  /*0c10*/  IMAD.IADD R21, R21, 0x1, R14 ;  /* 0x0000000115157824 */ /* 0x000fe200078e020e */
[----:B------:R-:W-:Y:S01]  /*0c20*/  IADD3 R15, R17, R6, RZ ;  /* 0x00000006110f7210 */ /* 0x000fe20007ffe0ff */
[----:B------:R-:W-:Y:S01]  /*0c30*/  IMAD.SHL.U32 R6, R3, 0x40, RZ ;  /* 0x0000004003067824 */ /* 0x000fe200078e00ff */
[----:B-1----:R-:W-:Y:S01]  /*0c40*/  IADD3 R18, P0, R18, UR4, RZ ;  /* 0x0000000412127c10 */ /* 0x002fe2000ff1e0ff */
[----:B------:R-:W-:-:S03]  /*0c50*/  UIADD3 UR4, UR5, 0x6000, URZ ;  /* 0x0000600005047890 */ /* 0x000fc6000fffe03f */
[----:B------:R-:W-:Y:S02]  /*0c60*/  LOP3.LUT R6, R6, 0xc0, RZ, 0xc0, !PT ;  /* 0x000000c006067812 */ /* 0x000fe400078ec0ff */
[----:B------:R-:W-:Y:S01]  /*0c70*/  IADD3.X R19, R19, UR10, RZ, P0, !PT ;  /* 0x0000000a13137c10 */ /* 0x000fe200087fe4ff */
[----:B------:R-:W-:Y:S01]  /*0c80*/  ULDC.64 UR10, c[0x0][0x268] ;  /* 0x00009a00000a7ab9 */ /* 0x000fe20000000a00 */
[----:B------:R-:W-:Y:S01]  /*0c90*/  LEA R14, P0, R16, UR6, 0x1 ;  /* 0x00000006100e7c11 */ /* 0x000fe2000f8008ff */
[----:B------:R-:W-:Y:S01]  /*0ca0*/  IMAD R4, R4, UR10, RZ ;  /* 0x0000000a04047c24 */ /* 0x000fe2000f8e02ff */
[----:B------:R-:W-:Y:S01]  /*0cb0*/  SHF.R.U32.HI R8, RZ, 0x3, R6 ;  /* 0x00000003ff087819 */ /* 0x000fe20000011606 */
        /* <DEDUP_REMOVED lines=13> */
[----:B------:R-:W-:Y:S01]  /*0d90*/  IMAD R7, R11, 0x8, R10 ;  /* 0x000000080b077824 */ /* 0x000fe200078e020a */
[----:B------:R-:W-:Y:S01]  /*0da0*/  IADD3 R17, R17, R4, RZ ;  /* 0x0000000411117210 */ /* 0x000fe20007ffe0ff */
[----:B------:R-:W-:Y:S01]  /*0db0*/  IMAD.SHL.U32 R11, R11, 0x8, RZ ;  /* 0x000000080b0b7824 */ /* 0x000fe200078e00ff */
[----:B------:R-:W-:Y:S01]  /*0dc0*/  LDGSTS.E.BYPASS.LTC128B.128 [R229+0x7000], desc[UR16][R14.64+0x40] ;  /* 0x070000400ee57fae */ /* 0x000fe2000b901d50 */
[----:B------:R-:W-:Y:S01]  /*0dd0*/  IMAD.IADD R226, R231, 0x1, R5 ;  /* 0x00000001e7e27824 */ /* 0x000fe200078e0205 */
[----:B------:R-:W-:Y:S01]  /*0de0*/  LEA R4, P0, R16, R230, 0x6 ;  /* 0x000000e610047211 */ /* 0x000fe200078030ff */
[----:B------:R-:W-:Y:S01]  /*0df0*/  IMAD.U32 R2, R7, 0x20, R2 ;  /* 0x0000002007027824 */ /* 0x000fe200078e0002 */
[----:B------:R-:W-:Y:S01]  /*0e00*/  LDGSTS.E.BYPASS.LTC128B.128 [R229+0x8000], desc[UR16][R14.64+0x80] ;  /* 0x080000800ee57fae */ /* 0x000fe2000b901d50 */
[----:B------:R-:W-:Y:S02]  /*0e10*/  LOP3.LUT R11, R6, 0x8, R11, 0xf8, !PT ;  /* 0x00000008060b7812 */ /* 0x000fe400078ef80b */
[----:B------:R-:W-:Y:S01]  /*0e20*/  LEA R6, R9, R138, 0x9 ;  /* 0x0000008a09067211 */ /* 0x000fe200078e48ff */
[----:B------:R-:W-:Y:S01]  /*0e30*/  LDGSTS.E.BYPASS.LTC128B.128 [R229+0x6800], desc[UR16][R12.64] ;  /* 0x068000000ce57fae */ /* 0x000fe2000b901d50 */
[----:B------:R-:W-:-:S02]  /*0e40*/  LEA.HI.X R17, R16, R226, R17, 0x6, P0 ;  /* 0x000000e210117211 */ /* 0x000fc400000f3411 */
[C---:B------:R-:W-:Y:S01]  /*0e50*/  LEA R10, P0, R4.reuse, UR10, 0x1 ;  /* 0x0000000a040a7c11 */ /* 0x040fe2000f8008ff */
[----:B------:R-:W-:Y:S01]  /*0e60*/  LDGSTS.E.BYPASS.LTC128B.128 [R229+0x7800], desc[UR16][R12.64+0x40] ;  /* 0x078000400ce57fae */ /* 0x000fe2000b901d50 */
[----:B------:R-:W-:Y:S01]  /*0e70*/  LOP3.LUT R43, R11, R8, RZ, 0x3c, !PT ;  /* 0x000000080b2b7212 */ /* 0x000fe200078e3cff */
[----:B------:R-:W-:Y:S01]  /*0e80*/  IMAD R6, R139, 0x20, R6 ;  /* 0x000000208b067824 */ /* 0x000fe200078e0206 */
[----:B------:R-:W-:Y:S01]  /*0e90*/  LEA.HI.X R11, R4, UR11, R17, 0x1, P0 ;  /* 0x0000000b040b7c11 */ /* 0x000fe200080f0c11 */
[----:B------:R-:W-:Y:S01]  /*0ea0*/  LDGSTS.E.BYPASS.LTC128B.128 [R229+0x8800], desc[UR16][R12.64+0x80] ;  /* 0x088000800ce57fae */ /* 0x000fe2000b901d50 */
[----:B------:R-:W-:Y:S01]  /*0eb0*/  IADD3 R4, P0, R10, UR14, RZ ;  /* 0x0000000e0a047c10 */ /* 0x000fe2000ff1e0ff */
[----:B------:R-:W-:Y:S01]  /*0ec0*/  IMAD.IADD R225, R43, 0x1, R6 ;  /* 0x000000012be17824 */ /* 0x000fe200078e0206 */
[----:B------:R-:W-:Y:S01]  /*0ed0*/  LEA R141, R2, UR5, 0x1 ;  /* 0x00000005028d7c11 */ /* 0x000fe2000f8e08ff */
[----:B------:R-:W0:Y:S01]  /*0ee0*/  LDGDEPBAR ;  /* 0x00000000000079af */ /* 0x000e220000000000 */
[----:B------:R-:W-:-:S02]  /*0ef0*/  IADD3.X R5, R11, UR15, RZ, P0, !PT ;  /* 0x0000000f0b057c10 */ /* 0x000fc400087fe4ff */
[----:B------:R-:W-:Y:S02]  /*0f00*/  LEA R225, R225, UR5, 0x1 ;  /* 0x00000005e1e17c11 */ /* 0x000fe4000f8e08ff */
[----:B------:R-:W-:Y:S02]  /*0f10*/  LOP3.LUT P0, RZ, R0, 0x2, RZ, 0xc0, !PT ;  /* 0x0000000200ff7812 */ /* 0x000fe4000780c0ff */
[----:B------:R-:W-:Y:S02]  /*0f20*/  MOV R0, 0x20 ;  /* 0x0000002000007802 */ /* 0x000fe40000000f00 */
[----:B------:R-:W-:Y:S01]  /*0f30*/  LEA R224, R2, UR4, 0x1 ;  /* 0x0000000402e07c11 */ /* 0x000fe2000f8e08ff */
[----:B------:R-:W-:Y:S01]  /*0f40*/  ULDC UR4, c[0x0][0x39c] ;  /* 0x0000e70000047ab9 */ /* 0x000fe20000000800 */
[C---:B------:R-:W-:Y:S02]  /*0f50*/  SEL R3, R0.reuse, 0xffffffe0, !P0 ;  /* 0xffffffe000037807 */ /* 0x040fe40004000000 */
[----:B------:R-:W-:-:S02]  /*0f60*/  SEL R0, R0, 0xffffffe0, !P1 ;  /* 0xffffffe000007807 */ /* 0x000fc40004800000 */
[----:B------:R-:W-:Y:S01]  /*0f70*/  ISETP.GE.AND P0, PT, R140, 0x41, PT ;  /* 0x000000418c00780c */ /* 0x000fe20003f06270 */
[----:B------:R-:W-:Y:S02]  /*0f80*/  IMAD.IADD R222, R224, 0x1, R3 ;  /* 0x00000001e0de7824 */ /* 0x000fe400078e0203 */
[----:B------:R-:W-:Y:S01]  /*0f90*/  IMAD.IADD R223, R225, 0x1, R0 ;  /* 0x00000001e1df7824 */ /* 0x000fe200078e0200 */
[----:B------:R-:W-:-:S04]  /*0fa0*/  DEPBAR.LE SB0, 0x0 ;  /* 0x000080000000791a */ /* 0x000fc80000000000 */
[----:B------:R-:W-:Y:S06]  /*0fb0*/  BAR.SYNC.DEFER_BLOCKING 0x0 ;  /* 0x0000000000007b1d */ /* 0x000fec0000010000 */
        /* <DEDUP_REMOVED lines=11> */
[----:B------:R-:W-:Y:S04]  /*1070*/  LDSM.16.M88.4 R124, [R223] ;  /* 0x00000000df7c783b */ /* 0x000fe80000000200 */
[----:B------:R-:W-:Y:S04]  /*1080*/  LDSM.16.M88.4 R20, [R222] ;  /* 0x00000000de14783b */ /* 0x000fe80000000200 */
[----:B------:R-:W-:Y:S04]  /*1090*/  LDSM.16.M88.4 R132, [R141+0x7000] ;  /* 0x007000008d84783b */ /* 0x000fe80000000200 */
[----:B------:R-:W-:Y:S04]  /*10a0*/  LDSM.16.M88.4 R92, [R225+0x2000] ;  /* 0x00200000e15c783b */ /* 0x000fe80000000200 */
[----:B------:R-:W4:Y:S04]  /*10b0*/  LDSM.16.M88.4 R48, [R225+0x1000] ;  /* 0x00100000e130783b */ /* 0x000f280000000200 */
[----:B------:R-:W4:Y:S04]  /*10c0*/  LDSM.16.M88.4 R112, [R141+0x6400] ;  /* 0x006400008d70783b */ /* 0x000f280000000200 */
[----:B------:R-:W4:Y:S04]  /*10d0*/  LDSM.16.M88.4 R104, [R141+0x6800] ;  /* 0x006800008d68783b */ /* 0x000f280000000200 */
[----:B-1----:R-:W1:Y:S04]  /*10e0*/  LDSM.16.M88.4 R8, [R141+0x6c00] ;  /* 0x006c00008d08783b */ /* 0x002e680000000200 */
[----:B------:R-:W-:Y:S01]  /*10f0*/  LDSM.16.M88.4 R32, [R222+0x1000] ;  /* 0x00100000de20783b */ /* 0x000fe20000000200 */
[-C--:B---3--:R-:W-:Y:S03]  /*1100*/  HMMA.16816.F32.BF16 R12, R96, R76.reuse, RZ ;  /* 0x0000004c600c723c */ /* 0x088fe600000418ff */
[----:B------:R-:W3:Y:S04]  /*1110*/  LDSM.16.M88.4 R44, [R223+0x2000] ;  /* 0x00200000df2c783b */ /* 0x000ee80000000200 */
[----:B--2---:R-:W2:Y:S04]  /*1120*/  LDSM.16.M88.4 R4, [R223+0x1000] ;  /* 0x00100000df04783b */ /* 0x004ea80000000200 */
[----:B------:R-:W2:Y:S04]  /*1130*/  LDSM.16.M88.4 R128, [R222+0x400] ;  /* 0x00040000de80783b */ /* 0x000ea80000000200 */
[----:B------:R-:W2:Y:S04]  /*1140*/  LDSM.16.M88.4 R120, [R222+0x800] ;  /* 0x00080000de78783b */ /* 0x000ea80000000200 */
[----:B------:R-:W2:Y:S01]  /*1150*/  LDSM.16.M88.4 R116, [R222+0xc00] ;  /* 0x000c0000de74783b */ /* 0x000ea20000000200 */
[----:B----4-:R-:W-:Y:S03]  /*1160*/  HMMA.16816.F32.BF16 R28, R48, R76, RZ ;  /* 0x0000004c301c723c */ /* 0x010fe600000418ff */
[----:B------:R-:W-:Y:S04]  /*1170*/  LDSM.16.M88.4 R16, [R141+0x8000] ;  /* 0x008000008d10783b */ /* 0x000fe80000000200 */
[----:B------:R-:W4:Y:S01]  /*1180*/  LDSM.16.M88.4 R24, [R225+0x4000] ;  /* 0x00400000e118783b */ /* 0x000f220000000200 */
[----:B------:R-:W-:Y:S03]  /*1190*/  HMMA.16816.F32.BF16 R12, R124, R20, R12 ;  /* 0x000000147c0c723c */ /* 0x000fe6000004180c */
[----:B------:R-:W4:Y:S03]  /*11a0*/  LDSM.16.M88.4 R88, [R225+0x3000] ;  /* 0x00300000e158783b */ /* 0x000f260000000200 */
[-C--:B------:R-:W-:Y:S01]  /*11b0*/  HMMA.16816.F32.BF16 R80, R48, R78.reuse, RZ ;  /* 0x0000004e3050723c */ /* 0x080fe200000418ff */
[----:B------:R-:W4:Y:S04]  /*11c0*/  LDSM.16.M88.4 R84, [R141+0x7400] ;  /* 0x007400008d54783b */ /* 0x000f280000000200 */
[----:B------:R-:W-:Y:S01]  /*11d0*/  LDSM.16.M88.4 R36, [R223+0x3000] ;  /* 0x00300000df24783b */ /* 0x000fe20000000200 */
[----:B------:R-:W-:Y:S03]  /*11e0*/  HMMA.16816.F32.BF16 R76, R96, R78, RZ ;  /* 0x0000004e604c723c */ /* 0x000fe600000418ff */
[----:B------:R-:W0:Y:S03]  /*11f0*/  LDGDEPBAR ;  /* 0x00000000000079af */ /* 0x000e260000000000 */
[----:B------:R-:W-:Y:S06]  /*1200*/  HMMA.16816.F32.BF16 R68, R48, R112, RZ ;  /* 0x000000703044723c */ /* 0x000fec00000418ff */
[----:B------:R-:W-:Y:S06]  /*1210*/  HMMA.16816.F32.BF16 R12, R92, R132, R12 ;  /* 0x000000845c0c723c */ /* 0x000fec000004180c */
[C---:B------:R-:W-:Y:S06]  /*1220*/  HMMA.16816.F32.BF16 R60, R48.reuse, R104, RZ ;  /* 0x00000068303c723c */ /* 0x040fec00000418ff */
[C---:B-1----:R-:W-:Y:S06]  /*1230*/  HMMA.16816.F32.BF16 R52, R48.reuse, R8, RZ ;  /* 0x000000083034723c */ /* 0x042fec00000418ff */
[C---:B------:R-:W-:Y:S06]  /*1240*/  HMMA.16816.F32.BF16 R64, R48.reuse, R114, RZ ;  /* 0x000000723040723c */ /* 0x040fec00000418ff */
[C---:B------:R-:W-:Y:S06]  /*1250*/  HMMA.16816.F32.BF16 R56, R48.reuse, R106, RZ ;  /* 0x0000006a3038723c */ /* 0x040fec00000418ff */
[----:B------:R-:W-:Y:S06]  /*1260*/  HMMA.16816.F32.BF16 R48, R48, R10, RZ ;  /* 0x0000000a3030723c */ /* 0x000fec00000418ff */
[C---:B------:R-:W-:Y:S06]  /*1270*/  HMMA.16816.F32.BF16 R72, R96.reuse, R112, RZ ;  /* 0x000000706048723c */ /* 0x040fec00000418ff */
[----:B------:R-:W-:Y:S06]  /*1280*/  HMMA.16816.F32.BF16 R112, R96, R114, RZ ;  /* 0x000000726070723c */ /* 0x000fec00000418ff */
[----:B---3--:R-:W-:Y:S06]  /*1290*/  HMMA.16816.F32.BF16 R12, R44, R32, R12 ;  /* 0x000000202c0c723c */ /* 0x008fec000004180c */
[C---:B------:R-:W-:Y:S06]  /*12a0*/  HMMA.16816.F32.BF16 R108, R96.reuse, R104, RZ ;  /* 0x00000068606c723c */ /* 0x040fec00000418ff */
[C---:B------:R-:W-:Y:S06]  /*12b0*/  HMMA.16816.F32.BF16 R104, R96.reuse, R106, RZ ;  /* 0x0000006a6068723c */ /* 0x040fec00000418ff */
[----:B------:R-:W-:Y:S06]  /*12c0*/  HMMA.16816.F32.BF16 R100, R96, R8, RZ ;  /* 0x000000086064723c */ /* 0x000fec00000418ff */
[----:B--2---:R-:W-:Y:S06]  /*12d0*/  HMMA.16816.F32.BF16 R28, R4, R20, R28 ;  /* 0x00000014041c723c */ /* 0x004fec000004181c */
[----:B------:R-:W-:Y:S01]  /*12e0*/  HMMA.16816.F32.BF16 R96, R96, R10, RZ ;  /* 0x0000000a6060723c */ /* 0x000fe200000418ff */
[----:B------:R-:W-:Y:S05]  /*12f0*/  LDSM.16.M88.4 R8, [R223+0x4000] ;  /* 0x00400000df08783b */ /* 0x000fea0000000200 */
[-C--:B------:R-:W-:Y:S06]  /*1300*/  HMMA.16816.F32.BF16 R80, R4, R22.reuse, R80 ;  /* 0x000000160450723c */ /* 0x080fec0000041850 */
[----:B------:R-:W-:Y:S01]  /*1310*/  HMMA.16816.F32.BF16 R76, R124, R22, R76 ;  /* 0x000000167c4c723c */ /* 0x000fe2000004184c */
[----:B------:R-:W-:Y:S05]  /*1320*/  LDSM.16.M88.4 R20, [R225+0x5000] ;  /* 0x00500000e114783b */ /* 0x000fea0000000200 */
[C---:B------:R-:W-:Y:S06]  /*1330*/  HMMA.16816.F32.BF16 R68, R4.reuse, R128, R68 ;  /* 0x000000800444723c */ /* 0x040fec0000041844 */
[C---:B------:R-:W-:Y:S06]  /*1340*/  HMMA.16816.F32.BF16 R60, R4.reuse, R120, R60 ;  /* 0x00000078043c723c */ /* 0x040fec000004183c */
[C---:B------:R-:W-:Y:S06]  /*1350*/  HMMA.16816.F32.BF16 R52, R4.reuse, R116, R52 ;  /* 0x000000740434723c */ /* 0x040fec0000041834 */
[C---:B------:R-:W-:Y:S06]  /*1360*/  HMMA.16816.F32.BF16 R64, R4.reuse, R130, R64 ;  /* 0x000000820440723c */ /* 0x040fec0000041840 */
[C---:B------:R-:W-:Y:S06]  /*1370*/  HMMA.16816.F32.BF16 R56, R4.reuse, R122, R56 ;  /* 0x0000007a0438723c */ /* 0x040fec0000041838 */
[----:B------:R-:W-:Y:S01]  /*1380*/  HMMA.16816.F32.BF16 R48, R4, R118, R48 ;  /* 0x000000760430723c */ /* 0x000fe20000041830 */
[----:B------:R-:W1:Y:S05]  /*1390*/  LDSM.16.M88.4 R4, [R222+0x2000] ;  /* 0x00200000de04783b */ /* 0x000e6a0000000200 */
[C---:B------:R-:W-:Y:S06]  /*13a0*/  HMMA.16816.F32.BF16 R72, R124.reuse, R128, R72 ;  /* 0x000000807c48723c */ /* 0x040fec0000041848 */
[----:B------:R-:W-:Y:S01]  /*13b0*/  HMMA.16816.F32.BF16 R128, R124, R130, R112 ;  /* 0x000000827c80723c */ /* 0x000fe20000041870 */
[----:B------:R-:W-:Y:S05]  /*13c0*/  LDSM.16.M88.4 R112, [R223+0x5000] ;  /* 0x00500000df70783b */ /* 0x000fea0000000200 */
[----:B----4-:R-:W-:Y:S06]  /*13d0*/  HMMA.16816.F32.BF16 R12, R24, R16, R12 ;  /* 0x00000010180c723c */ /* 0x010fec000004180c */
[C---:B------:R-:W-:Y:S06]  /*13e0*/  HMMA.16816.F32.BF16 R108, R124.reuse, R120, R108 ;  /* 0x000000787c6c723c */ /* 0x040fec000004186c */
[C---:B------:R-:W-:Y:S06]  /*13f0*/  HMMA.16816.F32.BF16 R100, R124.reuse, R116, R100 ;  /* 0x000000747c64723c */ /* 0x040fec0000041864 */
[----:B------:R-:W-:Y:S06]  /*1400*/  HMMA.16816.F32.BF16 R104, R124, R122, R104 ;  /* 0x0000007a7c68723c */ /* 0x000fec0000041868 */
[----:B------:R-:W-:Y:S06]  /*1410*/  HMMA.16816.F32.BF16 R28, R88, R132, R28 ;  /* 0x00000084581c723c */ /* 0x000fec000004181c */
[----:B------:R-:W-:Y:S06]  /*1420*/  HMMA.16816.F32.BF16 R76, R92, R134, R76 ;  /* 0x000000865c4c723c */ /* 0x000fec000004184c */
[----:B------:R-:W-:Y:S01]  /*1430*/  HMMA.16816.F32.BF16 R124, R124, R118, R96 ;  /* 0x000000767c7c723c */ /* 0x000fe20000041860 */
[----:B------:R-:W2:Y:S04]  /*1440*/  LDSM.16.M88.4 R96, [R222+0x1400] ;  /* 0x00140000de60783b */ /* 0x000ea80000000200 */
[----:B------:R-:W-:Y:S01]  /*1450*/  LDSM.16.M88.4 R116, [R141+0x7c00] ;  /* 0x007c00008d74783b */ /* 0x000fe20000000200 */
[----:B------:R-:W-:Y:S06]  /*1460*/  HMMA.16816.F32.BF16 R80, R88, R134, R80 ;  /* 0x000000865850723c */ /* 0x000fec0000041850 */
[-C--:B------:R-:W-:Y:S06]  /*1470*/  HMMA.16816.F32.BF16 R72, R92, R84.reuse, R72 ;  /* 0x000000545c48723c */ /* 0x080fec0000041848 */
[C---:B------:R-:W-:Y:S06]  /*1480*/  HMMA.16816.F32.BF16 R68, R88.reuse, R84, R68 ;  /* 0x000000545844723c */ /* 0x040fec0000041844 */
[-C--:B------:R-:W-:Y:S06]  /*1490*/  HMMA.16816.F32.BF16 R64, R88, R86.reuse, R64 ;  /* 0x000000565840723c */ /* 0x080fec0000041840 */
[----:B------:R-:W-:Y:S01]  /*14a0*/  HMMA.16816.F32.BF16 R128, R92, R86, R128 ;  /* 0x000000565c80723c */ /* 0x000fe20000041880 */
[----:B------:R-:W3:Y:S05]  /*14b0*/  LDSM.16.M88.4 R84, [R141+0x8400] ;  /* 0x008400008d54783b */ /* 0x000eea0000000200 */
[----:B-1----:R-:W-:Y:S06]  /*14c0*/  HMMA.16816.F32.BF16 R12, R8, R4, R12 ;  /* 0x00000004080c723c */ /* 0x002fec000004180c */
[----:B------:R-:W-:Y:S06]  /*14d0*/  HMMA.16816.F32.BF16 R28, R36, R32, R28 ;  /* 0x00000020241c723c */ /* 0x000fec000004181c */
[-C--:B------:R-:W-:Y:S06]  /*14e0*/  HMMA.16816.F32.BF16 R76, R44, R34.reuse, R76 ;  /* 0x000000222c4c723c */ /* 0x080fec000004184c */
[----:B------:R-:W-:Y:S01]  /*14f0*/  HMMA.16816.F32.BF16 R80, R36, R34, R80 ;  /* 0x000000222450723c */ /* 0x000fe20000041850 */
[----:B------:R-:W1:Y:S05]  /*1500*/  LDSM.16.M88.4 R32, [R141+0x7800] ;  /* 0x007800008d20783b */ /* 0x000e6a0000000200 */
[----:B--2---:R-:W-:Y:S01]  /*1510*/  HMMA.16816.F32.BF16 R72, R44, R96, R72 ;  /* 0x000000602c48723c */ /* 0x004fe20000041848 */
[----:B------:R-:W-:Y:S01]  /*1520*/  FMUL.FTZ R12, R12, UR4 ;  /* 0x000000040c0c7c20 */ /* 0x000fe20008410000 */
[----:B------:R-:W-:Y:S01]  /*1530*/  FMUL.FTZ R2, R13, UR4 ;  /* 0x000000040d027c20 */ /* 0x000fe20008410000 */
[----:B------:R-:W-:-:S02]  /*1540*/  FMUL.FTZ R3, R14, UR4 ;  /* 0x000000040e037c20 */ /* 0x000fc40008410000 */
[----:B------:R2:W-:Y:S01]  /*1550*/  MUFU.TANH R120, R12 ;  /* 0x0000000c00787308 */ /* 0x0005e20000002400 */
[----:B------:R-:W-:Y:S06]  /*1560*/  HMMA.16816.F32.BF16 R68, R36, R96, R68 ;  /* 0x000000602444723c */ /* 0x000fec0000041844 */
[-C--:B------:R-:W-:Y:S01]  /*1570*/  HMMA.16816.F32.BF16 R128, R44, R98.reuse, R128 ;  /* 0x000000622c80723c */ /* 0x080fe20000041880 */
[----:B------:R-:W-:Y:S01]  /*1580*/  FMUL.FTZ R97, R15, UR4 ;  /* 0x000000040f617c20 */ /* 0x000fe20008410000 */
[----:B------:R-:W4:Y:S04]  /*1590*/  MUFU.TANH R2, R2 ;  /* 0x0000000200027308 */ /* 0x000f280000002400 */
[----:B------:R-:W-:Y:S01]  /*15a0*/  HMMA.16816.F32.BF16 R64, R36, R98, R64 ;  /* 0x000000622440723c */ /* 0x000fe20000041840 */
[----:B--2---:R-:W2:Y:S03]  /*15b0*/  LDSM.16.M88.4 R12, [R222+0x2400] ;  /* 0x00240000de0c783b */ /* 0x004ea60000000200 */
[----:B------:R-:W-:Y:S02]  /*15c0*/  MUFU.TANH R3, R3 ;  /* 0x0000000300037308 */ /* 0x000fe40000002400 */
[----:B------:R-:W-:Y:S06]  /*15d0*/  HMMA.16816.F32.BF16 R28, R20, R16, R28 ;  /* 0x00000010141c723c */ /* 0x000fec000004181c */
[-C--:B------:R-:W-:Y:S01]  /*15e0*/  HMMA.16816.F32.BF16 R76, R24, R18.reuse, R76 ;  /* 0x00000012184c723c */ /* 0x080fe2000004184c */
[----:B------:R-:W-:Y:S05]  /*15f0*/  MUFU.TANH R97, R97 ;  /* 0x0000006100617308 */ /* 0x000fea0000002400 */
[----:B------:R-:W-:Y:S01]  /*1600*/  HMMA.16816.F32.BF16 R80, R20, R18, R80 ;  /* 0x000000121450723c */ /* 0x000fe20000041850 */
[----:B------:R-:W-:Y:S05]  /*1610*/  LDSM.16.M88.4 R16, [R141+0x8800] ;  /* 0x008800008d10783b */ /* 0x000fea0000000200 */
[-C--:B---3--:R-:W-:Y:S06]  /*1620*/  HMMA.16816.F32.BF16 R72, R24, R84.reuse, R72 ;  /* 0x000000541848723c */ /* 0x088fec0000041848 */
[----:B------:R-:W-:Y:S06]  /*1630*/  HMMA.16816.F32.BF16 R68, R20, R84, R68 ;  /* 0x000000541444723c */ /* 0x000fec0000041844 */
[-C--:B------:R-:W-:Y:S06]  /*1640*/  HMMA.16816.F32.BF16 R128, R24, R86.reuse, R128 ;  /* 0x000000561880723c */ /* 0x080fec0000041880 */
[----:B------:R-:W-:Y:S06]  /*1650*/  HMMA.16816.F32.BF16 R64, R20, R86, R64 ;  /* 0x000000561440723c */ /* 0x000fec0000041840 */
[----:B------:R-:W-:Y:S06]  /*1660*/  HMMA.16816.F32.BF16 R28, R112, R4, R28 ;  /* 0x00000004701c723c */ /* 0x000fec000004181c */
[-C--:B------:R-:W-:Y:S06]  /*1670*/  HMMA.16816.F32.BF16 R76, R8, R6.reuse, R76 ;  /* 0x00000006084c723c */ /* 0x080fec000004184c */
[----:B------:R-:W-:Y:S01]  /*1680*/  HMMA.16816.F32.BF16 R80, R112, R6, R80 ;  /* 0x000000067050723c */ /* 0x000fe20000041850 */
[----:B------:R-:W3:Y:S05]  /*1690*/  LDSM.16.M88.4 R4, [R222+0x1800] ;  /* 0x00180000de04783b */ /* 0x000eea0000000200 */
[C---:B-1----:R-:W-:Y:S06]  /*16a0*/  HMMA.16816.F32.BF16 R108, R92.reuse, R32, R108 ;  /* 0x000000205c6c723c */ /* 0x042fec000004186c */
[----:B------:R-:W-:Y:S01]  /*16b0*/  HMMA.16816.F32.BF16 R104, R92, R34, R104 ;  /* 0x000000225c68723c */ /* 0x000fe20000041868 */
[----:B------:R-:W-:Y:S01]  /*16c0*/  FMUL.FTZ R28, R28, UR4 ;  /* 0x000000041c1c7c20 */ /* 0x000fe20008410000 */
[----:B------:R-:W-:Y:S01]  /*16d0*/  FMUL.FTZ R29, R29, UR4 ;  /* 0x000000041d1d7c20 */ /* 0x000fe20008410000 */
[----:B------:R-:W-:Y:S01]  /*16e0*/  FMUL.FTZ R30, R30, UR4 ;  /* 0x000000041e1e7c20 */ /* 0x000fe20008410000 */
[----:B------:R-:W-:Y:S01]  /*16f0*/  FMUL.FTZ R31, R31, UR4 ;  /* 0x000000041f1f7c20 */ /* 0x000fe20008410000 */
[----:B------:R-:W-:Y:S01]  /*1700*/  MUFU.TANH R96, R28 ;  /* 0x0000001c00607308 */ /* 0x000fe20000002400 */
[----:B--2---:R-:W-:Y:S01]  /*1710*/  HMMA.16816.F32.BF16 R72, R8, R12, R72 ;  /* 0x0000000c0848723c */ /* 0x004fe20000041848 */
[----:B------:R-:W-:Y:S01]  /*1720*/  FMUL.FTZ R84, R76, UR4 ;  /* 0x000000044c547c20 */ /* 0x000fe20008410000 */
[----:B------:R-:W-:Y:S01]  /*1730*/  FMUL.FTZ R78, R78, UR4 ;  /* 0x000000044e4e7c20 */ /* 0x000fe20008410000 */
[----:B------:R-:W-:Y:S01]  /*1740*/  FMUL.FTZ R76, R77, UR4 ;  /* 0x000000044d4c7c20 */ /* 0x000fe20008410000 */
[----:B------:R-:W-:-:S02]  /*1750*/  FMUL.FTZ R77, R79, UR4 ;  /* 0x000000044f4d7c20 */ /* 0x000fc40008410000 */
[----:B------:R-:W-:Y:S01]  /*1760*/  HMMA.16816.F32.BF16 R68, R112, R12, R68 ;  /* 0x0000000c7044723c */ /* 0x000fe20000041844 */
[----:B------:R-:W-:Y:S01]  /*1770*/  MUFU.TANH R122, R29 ;  /* 0x0000001d007a7308 */ /* 0x000fe20000002400 */
[----:B------:R-:W-:Y:S01]  /*1780*/  FMUL.FTZ R80, R80, UR4 ;  /* 0x0000000450507c20 */ /* 0x000fe20008410000 */
[----:B------:R-:W-:-:S03]  /*1790*/  FMUL.FTZ R79, R83, UR4 ;  /* 0x00000004534f7c20 */ /* 0x000fc60008410000 */
[----:B------:R-:W-:Y:S03]  /*17a0*/  HMMA.16816.F32.BF16 R60, R88, R32, R60 ;  /* 0x00000020583c723c */ /* 0x000fe6000004183c */
[----:B------:R-:W-:Y:S03]  /*17b0*/  MUFU.TANH R123, R30 ;  /* 0x0000001e007b7308 */ /* 0x000fe60000002400 */
[----:B------:R-:W-:Y:S05]  /*17c0*/  HMMA.16816.F32.BF16 R128, R8, R14, R128 ;  /* 0x0000000e0880723c */ /* 0x000fea0000041880 */
[----:B------:R1:W2:Y:S01]  /*17d0*/  MUFU.TANH R133, R31 ;  /* 0x0000001f00857308 */ /* 0x0002a20000002400 */
[----:B------:R-:W-:Y:S01]  /*17e0*/  HMMA.16816.F32.BF16 R56, R88, R34, R56 ;  /* 0x000000225838723c */ /* 0x000fe20000041838 */
[----:B------:R-:W-:Y:S01]  /*17f0*/  FMUL.FTZ R74, R74, UR4 ;  /* 0x000000044a4a7c20 */ /* 0x000fe20008410000 */
[----:B------:R-:W-:-:S04]  /*1800*/  FMUL.FTZ R75, R75, UR4 ;  /* 0x000000044b4b7c20 */ /* 0x000fc80008410000 */
[----:B------:R-:W-:Y:S01]  /*1810*/  HMMA.16816.F32.BF16 R64, R112, R14, R64 ;  /* 0x0000000e7040723c */ /* 0x000fe20000041840 */
[----:B------:R-:W4:Y:S01]  /*1820*/  LDSM.16.M88.4 R12, [R222+0x1c00] ;  /* 0x001c0000de0c783b */ /* 0x000f220000000200 */
[----:B------:R-:W2:Y:S01]  /*1830*/  MUFU.TANH R84, R84 ;  /* 0x0000005400547308 */ /* 0x000ea20000002400 */
[----:B------:R-:W-:Y:S01]  /*1840*/  FMUL.FTZ R32, R68, UR4 ;  /* 0x0000000444207c20 */ /* 0x000fe20008410000 */
[----:B------:R-:W-:Y:S01]  /*1850*/  FMUL.FTZ R68, R69, UR4 ;  /* 0x0000000445447c20 */ /* 0x000fe20008410000 */
[----:B------:R-:W-:Y:S01]  /*1860*/  FMUL.FTZ R33, R70, UR4 ;  /* 0x0000000446217c20 */ /* 0x000fe20008410000 */
[----:B------:R-:W-:Y:S01]  /*1870*/  HMMA.16816.F32.BF16 R100, R92, R116, R100 ;  /* 0x000000745c64723c */ /* 0x000fe20000041864 */
[----:B------:R-:W-:Y:S01]  /*1880*/  FMUL.FTZ R35, R71, UR4 ;  /* 0x0000000447237c20 */ /* 0x000fe20008410000 */
[----:B-1----:R-:W-:Y:S02]  /*1890*/  LDSM.16.M88.4 R28, [R222+0x2800] ;  /* 0x00280000de1c783b */ /* 0x002fe40000000200 */
[----:B------:R1:W-:Y:S02]  /*18a0*/  MUFU.TANH R121, R78 ;  /* 0x0000004e00797308 */ /* 0x0003e40000002400 */
[----:B---3--:R-:W-:Y:S01]  /*18b0*/  HMMA.16816.F32.BF16 R108, R44, R4, R108 ;  /* 0x000000042c6c723c */ /* 0x008fe2000004186c */
[----:B------:R-:W-:Y:S01]  /*18c0*/  FMUL.FTZ R86, R128, UR4 ;  /* 0x0000000480567c20 */ /* 0x000fe20008410000 */
[----:B------:R-:W-:Y:S01]  /*18d0*/  FMUL.FTZ R98, R129, UR4 ;  /* 0x0000000481627c20 */ /* 0x000fe20008410000 */
[----:B------:R-:W-:Y:S01]  /*18e0*/  FMUL.FTZ R130, R130, UR4 ;  /* 0x0000000482827c20 */ /* 0x000fe20008410000 */
[----:B------:R-:W-:-:S02]  /*18f0*/  FMUL.FTZ R131, R131, UR4 ;  /* 0x0000000483837c20 */ /* 0x000fc40008410000 */
[C---:B------:R-:W-:Y:S01]  /*1900*/  HMMA.16816.F32.BF16 R60, R36.reuse, R4, R60 ;  /* 0x00000004243c723c */ /* 0x040fe2000004183c */
[----:B------:R-:W3:Y:S05]  /*1910*/  MUFU.TANH R76, R76 ;  /* 0x0000004c004c7308 */ /* 0x000eea0000002400 */
[-C--:B------:R-:W-:Y:S01]  /*1920*/  HMMA.16816.F32.BF16 R56, R36, R6.reuse, R56 ;  /* 0x000000062438723c */ /* 0x080fe20000041838 */
[----:B------:R-:W-:Y:S01]  /*1930*/  FMUL.FTZ R34, R64, UR4 ;  /* 0x0000000440227c20 */ /* 0x000fe20008410000 */
[----:B------:R-:W-:Y:S01]  /*1940*/  FMUL.FTZ R65, R65, UR4 ;  /* 0x0000000441417c20 */ /* 0x000fe20008410000 */
[----:B------:R-:W-:Y:S01]  /*1950*/  MUFU.TANH R80, R80 ;  /* 0x0000005000507308 */ /* 0x000fe20000002400 */
[----:B-1----:R-:W-:Y:S01]  /*1960*/  FMUL.FTZ R78, R72, UR4 ;  /* 0x00000004484e7c20 */ /* 0x002fe20008410000 */
[----:B------:R-:W-:Y:S01]  /*1970*/  FMUL.FTZ R72, R73, UR4 ;  /* 0x0000000449487c20 */ /* 0x000fe20008410000 */
[----:B------:R-:W-:Y:S01]  /*1980*/  HMMA.16816.F32.BF16 R104, R44, R6, R104 ;  /* 0x000000062c68723c */ /* 0x000fe20000041868 */
[----:B------:R-:W1:Y:S01]  /*1990*/  LDSM.16.M88.4 R4, [R141+0x8c00] ;  /* 0x008c00008d04783b */ /* 0x000e620000000200 */
[----:B------:R-:W-:-:S03]  /*19a0*/  FMUL.FTZ R67, R67, UR4 ;  /* 0x0000000443437c20 */ /* 0x000fc60008410000 */
[----:B------:R-:W-:Y:S01]  /*19b0*/  MUFU.TANH R78, R78 ;  /* 0x0000004e004e7308 */ /* 0x000fe20000002400 */
[----:B------:R-:W-:Y:S06]  /*19c0*/  HMMA.16816.F32.BF16 R124, R92, R118, R124 ;  /* 0x000000765c7c723c */ /* 0x000fec000004187c */
[----:B------:R-:W-:Y:S01]  /*19d0*/  HMMA.16816.F32.BF16 R52, R88, R116, R52 ;  /* 0x000000745834723c */ /* 0x000fe20000041834 */
[----:B------:R-:W-:Y:S01]  /*19e0*/  FMUL.FTZ R92, R81, UR4 ;  /* 0x00000004515c7c20 */ /* 0x000fe20008410000 */
[----:B------:R-:W-:Y:S01]  /*19f0*/  MUFU.TANH R72, R72 ;  /* 0x0000004800487308 */ /* 0x000fe20000002400 */
[----:B------:R-:W-:-:S03]  /*1a00*/  FMUL.FTZ R81, R82, UR4 ;  /* 0x0000000452517c20 */ /* 0x000fc60008410000 */
[----:B------:R-:W-:Y:S04]  /*1a10*/  HMMA.16816.F32.BF16 R48, R88, R118, R48 ;  /* 0x000000765830723c */ /* 0x000fe80000041830 */
[----:B------:R-:W-:Y:S02]  /*1a20*/  MUFU.TANH R92, R92 ;  /* 0x0000005c005c7308 */ /* 0x000fe40000002400 */
[----:B----4-:R-:W-:Y:S06]  /*1a30*/  HMMA.16816.F32.BF16 R100, R44, R12, R100 ;  /* 0x0000000c2c64723c */ /* 0x010fec0000041864 */
[-C--:B------:R-:W-:Y:S01]  /*1a40*/  HMMA.16816.F32.BF16 R108, R24, R16.reuse, R108 ;  /* 0x00000010186c723c */ /* 0x080fe2000004186c */
[----:B------:R-:W-:Y:S05]  /*1a50*/  MUFU.TANH R86, R86 ;  /* 0x0000005600567308 */ /* 0x000fea0000002400 */
[----:B------:R-:W-:Y:S03]  /*1a60*/  HMMA.16816.F32.BF16 R60, R20, R16, R60 ;  /* 0x00000010143c723c */ /* 0x000fe6000004183c */
[----:B------:R-:W-:Y:S03]  /*1a70*/  MUFU.TANH R32, R32 ;  /* 0x0000002000207308 */ /* 0x000fe60000002400 */
[-C--:B------:R-:W-:Y:S05]  /*1a80*/  HMMA.16816.F32.BF16 R104, R24, R18.reuse, R104 ;  /* 0x000000121868723c */ /* 0x080fea0000041868 */
[----:B------:R-:W-:Y:S01]  /*1a90*/  MUFU.TANH R98, R98 ;  /* 0x0000006200627308 */ /* 0x000fe20000002400 */
[----:B------:R-:W-:Y:S01]  /*1aa0*/  HMMA.16816.F32.BF16 R56, R20, R18, R56 ;  /* 0x000000121438723c */ /* 0x000fe20000041838 */
[----:B------:R-:W4:Y:S01]  /*1ab0*/  LDSM.16.M88.4 R16, [R222+0x2c00] ;  /* 0x002c0000de10783b */ /* 0x000f220000000200 */
[----:B------:R-:W-:-:S04]  /*1ac0*/  DEPBAR.LE SB0, 0x0 ;  /* 0x000080000000791a */ /* 0x000fc80000000000 */
[----:B------:R-:W-:Y:S01]  /*1ad0*/  HMMA.16816.F32.BF16 R124, R44, R14, R124 ;  /* 0x0000000e2c7c723c */ /* 0x000fe2000004187c */
[----:B------:R-:W-:Y:S05]  /*1ae0*/  MUFU.TANH R68, R68 ;  /* 0x0000004400447308 */ /* 0x000fea0000002400 */
[C---:B------:R-:W-:Y:S03]  /*1af0*/  HMMA.16816.F32.BF16 R52, R36.reuse, R12, R52 ;  /* 0x0000000c2434723c */ /* 0x040fe60000041834 */
[----:B------:R-:W-:Y:S03]  /*1b00*/  MUFU.TANH R34, R34 ;  /* 0x0000002200227308 */ /* 0x000fe60000002400 */
[----:B------:R-:W-:Y:S05]  /*1b10*/  HMMA.16816.F32.BF16 R48, R36, R14, R48 ;  /* 0x0000000e2430723c */ /* 0x000fea0000041830 */
[----:B------:R-:W3:Y:S01]  /*1b20*/  MUFU.TANH R81, R81 ;  /* 0x0000005100517308 */ /* 0x000ee20000002400 */
[----:B-1----:R-:W-:Y:S06]  /*1b30*/  HMMA.16816.F32.BF16 R100, R24, R4, R100 ;  /* 0x000000041864723c */ /* 0x002fec0000041864 */
[----:B------:R-:W-:Y:S01]  /*1b40*/  HMMA.16816.F32.BF16 R108, R8, R28, R108 ;  /* 0x0000001c086c723c */ /* 0x000fe2000004186c */
[----:B------:R-:W-:Y:S05]  /*1b50*/  MUFU.TANH R70, R65 ;  /* 0x0000004100467308 */ /* 0x000fea0000002400 */
[----:B------:R-:W-:Y:S03]  /*1b60*/  HMMA.16816.F32.BF16 R124, R24, R6, R124 ;  /* 0x00000006187c723c */ /* 0x000fe6000004187c */
[----:B------:R-:W1:Y:S03]  /*1b70*/  MUFU.TANH R79, R79 ;  /* 0x0000004f004f7308 */ /* 0x000e660000002400 */
[----:B------:R-:W-:Y:S05]  /*1b80*/  HMMA.16816.F32.BF16 R52, R20, R4, R52 ;  /* 0x000000041434723c */ /* 0x000fea0000041834 */
[----:B------:R-:W4:Y:S01]  /*1b90*/  MUFU.TANH R33, R33 ;  /* 0x0000002100217308 */ /* 0x000f220000002400 */
[----:B------:R-:W-:Y:S01]  /*1ba0*/  HMMA.16816.F32.BF16 R104, R8, R30, R104 ;  /* 0x0000001e0868723c */ /* 0x000fe20000041868 */
[----:B------:R-:W-:-:S02]  /*1bb0*/  FMNMX.FTZ R5, R120, R2, !PT ;  /* 0x0000000278057209 */ /* 0x000fc40007810000 */
[----:B--2---:R-:W-:Y:S02]  /*1bc0*/  FMNMX.FTZ R4, R123, R133, !PT ;  /* 0x000000857b047209 */ /* 0x004fe40007810000 */
[----:B------:R-:W-:Y:S01]  /*1bd0*/  FMNMX.FTZ R5, R84, R5, !PT ;  /* 0x0000000554057209 */ /* 0x000fe20007810000 */
[----:B------:R-:W-:Y:S01]  /*1be0*/  HMMA.16816.F32.BF16 R48, R20, R6, R48 ;  /* 0x000000061430723c */ /* 0x000fe20000041830 */
[----:B------:R-:W-:Y:S01]  /*1bf0*/  FMUL.FTZ R108, R108, UR4 ;  /* 0x000000046c6c7c20 */ /* 0x000fe20008410000 */
[----:B------:R-:W-:Y:S01]  /*1c00*/  FMUL.FTZ R109, R109, UR4 ;  /* 0x000000046d6d7c20 */ /* 0x000fe20008410000 */
[----:B---3--:R-:W-:Y:S01]  /*1c10*/  FMNMX.FTZ R5, R76, R5, !PT ;  /* 0x000000054c057209 */ /* 0x008fe20007810000 */
[----:B------:R-:W2:Y:S01]  /*1c20*/  MUFU.TANH R35, R35 ;  /* 0x0000002300237308 */ /* 0x000ea20000002400 */
[----:B------:R-:W-:Y:S01]  /*1c30*/  FMNMX.FTZ R4, R81, R4, !PT ;  /* 0x0000000451047209 */ /* 0x000fe20007810000 */
[----:B------:R-:W-:Y:S01]  /*1c40*/  HMMA.16816.F32.BF16 R60, R112, R28, R60 ;  /* 0x0000001c703c723c */ /* 0x000fe2000004183c */
[----:B------:R-:W-:Y:S01]  /*1c50*/  FMNMX.FTZ R7, R96, R122, !PT ;  /* 0x0000007a60077209 */ /* 0x000fe20007810000 */
[----:B------:R-:W-:Y:S01]  /*1c60*/  FMUL.FTZ R110, R110, UR4 ;  /* 0x000000046e6e7c20 */ /* 0x000fe20008410000 */
[----:B-1----:R-:W-:-:S03]  /*1c70*/  FMNMX.FTZ R4, R79, R4, !PT ;  /* 0x000000044f047209 */ /* 0x002fc60007810000 */
[----:B----4-:R-:W-:Y:S01]  /*1c80*/  HMMA.16816.F32.BF16 R100, R8, R16, R100 ;  /* 0x000000100864723c */ /* 0x010fe20000041864 */
[----:B------:R-:W1:Y:S01]  /*1c90*/  MUFU.TANH R172, R108 ;  /* 0x0000006c00ac7308 */ /* 0x000e620000002400 */
[----:B------:R-:W-:Y:S01]  /*1ca0*/  FMUL.FTZ R29, R66, UR4 ;  /* 0x00000004421d7c20 */ /* 0x000fe20008410000 */
[----:B------:R-:W-:-:S03]  /*1cb0*/  FMNMX.FTZ R4, R33, R4, !PT ;  /* 0x0000000421047209 */ /* 0x000fc60007810000 */
[----:B------:R-:W-:Y:S01]  /*1cc0*/  HMMA.16816.F32.BF16 R56, R112, R30, R56 ;  /* 0x0000001e7038723c */ /* 0x000fe20000041838 */
[----:B------:R-:W-:Y:S01]  /*1cd0*/  FMUL.FTZ R104, R104, UR4 ;  /* 0x0000000468687c20 */ /* 0x000fe20008410000 */
[----:B------:R-:W-:Y:S01]  /*1ce0*/  FMUL.FTZ R105, R105, UR4 ;  /* 0x0000000469697c20 */ /* 0x000fe20008410000 */
[----:B------:R-:W3:Y:S01]  /*1cf0*/  MUFU.TANH R186, R109 ;  /* 0x0000006d00ba7308 */ /* 0x000ee20000002400 */
[----:B--2---:R-:W-:Y:S02]  /*1d00*/  FMNMX.FTZ R4, R35, R4, !PT ;  /* 0x0000000423047209 */ /* 0x004fe40007810000 */
[----:B------:R-:W-:Y:S05]  /*1d10*/  HMMA.16816.F32.BF16 R124, R8, R18, R124 ;  /* 0x00000012087c723c */ /* 0x000fea000004187c */
[----:B------:R-:W2:Y:S01]  /*1d20*/  MUFU.TANH R202, R104 ;  /* 0x0000006800ca7308 */ /* 0x000ea20000002400 */
[C---:B------:R-:W-:Y:S01]  /*1d30*/  HMMA.16816.F32.BF16 R52, R112.reuse, R16, R52 ;  /* 0x000000107034723c */ /* 0x040fe20000041834 */
[----:B------:R-:W-:Y:S01]  /*1d40*/  FMNMX.FTZ R9, R78, R5, !PT ;  /* 0x000000054e097209 */ /* 0x000fe20007810000 */
[----:B------:R-:W-:Y:S01]  /*1d50*/  FMUL.FTZ R60, R60, UR4 ;  /* 0x000000043c3c7c20 */ /* 0x000fe20008410000 */
[----:B------:R-:W-:Y:S01]  /*1d60*/  FMNMX.FTZ R5, R80, R7, !PT ;  /* 0x0000000750057209 */ /* 0x000fe20007810000 */
[----:B------:R-:W-:Y:S01]  /*1d70*/  FMUL.FTZ R61, R61, UR4 ;  /* 0x000000043d3d7c20 */ /* 0x000fe20008410000 */
[----:B------:R-:W-:Y:S01]  /*1d80*/  FMNMX.FTZ R7, R72, R9, !PT ;  /* 0x0000000948077209 */ /* 0x000fe20007810000 */
[----:B------:R-:W-:Y:S01]  /*1d90*/  HMMA.16816.F32.BF16 R48, R112, R18, R48 ;  /* 0x000000127030723c */ /* 0x000fe20000041830 */
[----:B------:R-:W-:Y:S01]  /*1da0*/  FMNMX.FTZ R5, R92, R5, !PT ;  /* 0x000000055c057209 */ /* 0x000fe20007810000 */
[----:B------:R-:W4:Y:S01]  /*1db0*/  MUFU.TANH R174, R60 ;  /* 0x0000003c00ae7308 */ /* 0x000f220000002400 */
[----:B------:R-:W-:Y:S01]  /*1dc0*/  FMNMX.FTZ R7, R86, R7, !PT ;  /* 0x0000000756077209 */ /* 0x000fe20007810000 */
[----:B------:R-:W-:Y:S01]  /*1dd0*/  FMUL.FTZ R100, R100, UR4 ;  /* 0x0000000464647c20 */ /* 0x000fe20008410000 */
[----:B------:R-:W-:Y:S01]  /*1de0*/  FMNMX.FTZ R5, R32, R5, !PT ;  /* 0x0000000520057209 */ /* 0x000fe20007810000 */
[----:B------:R-:W-:Y:S01]  /*1df0*/  FMUL.FTZ R56, R56, UR4 ;  /* 0x0000000438387c20 */ /* 0x000fe20008410000 */
[----:B------:R-:W-:Y:S01]  /*1e00*/  FMNMX.FTZ R9, R98, R7, !PT ;  /* 0x0000000762097209 */ /* 0x000fe20007810000 */
[----:B------:R-:W-:Y:S01]  /*1e10*/  FMUL.FTZ R101, R101, UR4 ;  /* 0x0000000465657c20 */ /* 0x000fe20008410000 */
[----:B------:R-:W-:Y:S01]  /*1e20*/  FMNMX.FTZ R7, R68, R5, !PT ;  /* 0x0000000544077209 */ /* 0x000fe20007810000 */
[----:B------:R-:W4:Y:S01]  /*1e30*/  MUFU.TANH R196, R105 ;  /* 0x0000006900c47308 */ /* 0x000f220000002400 */
[----:B-1----:R-:W-:Y:S01]  /*1e40*/  FMNMX.FTZ R5, R172, R9, !PT ;  /* 0x00000009ac057209 */ /* 0x002fe20007810000 */
[----:B------:R-:W-:Y:S01]  /*1e50*/  FMUL.FTZ R36, R57, UR4 ;  /* 0x0000000439247c20 */ /* 0x000fe20008410000 */
[----:B------:R-:W-:Y:S01]  /*1e60*/  FMUL.FTZ R124, R124, UR4 ;  /* 0x000000047c7c7c20 */ /* 0x000fe20008410000 */
[----:B------:R-:W-:Y:S01]  /*1e70*/  FMNMX.FTZ R7, R34, R7, !PT ;  /* 0x0000000722077209 */ /* 0x000fe20007810000 */
[----:B------:R-:W-:Y:S01]  /*1e80*/  FMUL.FTZ R125, R125, UR4 ;  /* 0x000000047d7d7c20 */ /* 0x000fe20008410000 */
[----:B---3--:R-:W-:Y:S01]  /*1e90*/  FMNMX.FTZ R5, R186, R5, !PT ;  /* 0x00000005ba057209 */ /* 0x008fe20007810000 */
[----:B------:R-:W-:Y:S01]  /*1ea0*/  FMUL.FTZ R39, R58, UR4 ;  /* 0x000000043a277c20 */ /* 0x000fe20008410000 */
[----:B------:R-:W1:Y:S01]  /*1eb0*/  MUFU.TANH R178, R61 ;  /* 0x0000003d00b27308 */ /* 0x000e620000002400 */
[----:B------:R-:W-:Y:S01]  /*1ec0*/  FMUL.FTZ R52, R52, UR4 ;  /* 0x0000000434347c20 */ /* 0x000fe20008410000 */
[----:B------:R-:W-:Y:S01]  /*1ed0*/  FMNMX.FTZ R7, R70, R7, !PT ;  /* 0x0000000746077209 */ /* 0x000fe20007810000 */
[----:B------:R-:W-:Y:S01]  /*1ee0*/  FMUL.FTZ R37, R59, UR4 ;  /* 0x000000043b257c20 */ /* 0x000fe20008410000 */
[----:B--2---:R-:W-:Y:S01]  /*1ef0*/  FMNMX.FTZ R5, R202, R5, !PT ;  /* 0x00000005ca057209 */ /* 0x004fe20007810000 */
[----:B------:R-:W-:Y:S01]  /*1f00*/  FMUL.FTZ R62, R62, UR4 ;  /* 0x000000043e3e7c20 */ /* 0x000fe20008410000 */
[----:B------:R-:W-:Y:S01]  /*1f10*/  FMUL.FTZ R63, R63, UR4 ;  /* 0x000000043f3f7c20 */ /* 0x000fe20008410000 */
[----:B------:R-:W-:Y:S01]  /*1f20*/  FMUL.FTZ R53, R53, UR4 ;  /* 0x0000000435357c20 */ /* 0x000fe20008410000 */
[----:B------:R-:W2:Y:S01]  /*1f30*/  MUFU.TANH R200, R100 ;  /* 0x0000006400c87308 */ /* 0x000ea20000002400 */
[----:B------:R-:W-:Y:S01]  /*1f40*/  FMUL.FTZ R54, R54, UR4 ;  /* 0x0000000436367c20 */ /* 0x000fe20008410000 */
[----:B------:R-:W-:Y:S01]  /*1f50*/  FMUL.FTZ R55, R55, UR4 ;  /* 0x0000000437377c20 */ /* 0x000fe20008410000 */
[----:B------:R-:W-:Y:S01]  /*1f60*/  FMUL.FTZ R48, R48, UR4 ;  /* 0x0000000430307c20 */ /* 0x000fe20008410000 */
[----:B----4-:R-:W-:Y:S01]  /*1f70*/  FMNMX.FTZ R7, R174, R7, !PT ;  /* 0x00000007ae077209 */ /* 0x010fe20007810000 */
[----:B------:R-:W-:Y:S01]  /*1f80*/  FMUL.FTZ R49, R49, UR4 ;  /* 0x0000000431317c20 */ /* 0x000fe20008410000 */
[----:B------:R-:W-:Y:S01]  /*1f90*/  FMNMX.FTZ R5, R196, R5, !PT ;  /* 0x00000005c4057209 */ /* 0x000fe20007810000 */
[----:B------:R-:W-:Y:S01]  /*1fa0*/  FMUL.FTZ R50, R50, UR4 ;  /* 0x0000000432327c20 */ /* 0x000fe20008410000 */
[----:B------:R-:W3:Y:S01]  /*1fb0*/  MUFU.TANH R180, R56 ;  /* 0x0000003800b47308 */ /* 0x000ee20000002400 */
[----:B-1----:R-:W-:-:S07]  /*1fc0*/  FMNMX.FTZ R7, R178, R7, !PT ;  /* 0x00000007b2077209 */ /* 0x002fce0007810000 */
[----:B------:R-:W1:Y:S01]  /*1fd0*/  MUFU.TANH R198, R101 ;  /* 0x0000006500c67308 */ /* 0x000e620000002400 */
[----:B--2---:R-:W-:-:S07]  /*1fe0*/  FMNMX.FTZ R5, R200, R5, !PT ;  /* 0x00000005c8057209 */ /* 0x004fce0007810000 */
[----:B------:R-:W2:Y:S01]  /*1ff0*/  MUFU.TANH R29, R29 ;  /* 0x0000001d001d7308 */ /* 0x000ea20000002400 */
[----:B---3--:R-:W-:-:S07]  /*2000*/  FMNMX.FTZ R7, R180, R7, !PT ;  /* 0x00000007b4077209 */ /* 0x008fce0007810000 */
        /* <DEDUP_REMOVED lines=12> */
[----:B------:R3:W4:Y:S01]  /*20d0*/  MUFU.TANH R87, R74 ;  /* 0x0000004a00577308 */ /* 0x0007220000002400 */
[----:B-1----:R-:W-:-:S07]  /*20e0*/  FMNMX.FTZ R168, R204, R5, !PT ;  /* 0x00000005cca87209 */ /* 0x002fce0007810000 */
[----:B------:R3:W1:Y:S08]  /*20f0*/  MUFU.TANH R85, R75 ;  /* 0x0000004b00557308 */ /* 0x0006700000002400 */
[----:B------:R3:W1:Y:S08]  /*2100*/  MUFU.TANH R171, R130 ;  /* 0x0000008200ab7308 */ /* 0x0006700000002400 */
[----:B------:R3:W1:Y:S08]  /*2110*/  MUFU.TANH R173, R131 ;  /* 0x0000008300ad7308 */ /* 0x0006700000002400 */
[----:B------:R3:W1:Y:S08]  /*2120*/  MUFU.TANH R201, R110 ;  /* 0x0000006e00c97308 */ /* 0x0006700000002400 */
[----:B------:R3:W1:Y:S08]  /*2130*/  MUFU.TANH R183, R62 ;  /* 0x0000003e00b77308 */ /* 0x0006700000002400 */
[----:B------:R3:W1:Y:S08]  /*2140*/  MUFU.TANH R185, R63 ;  /* 0x0000003f00b97308 */ /* 0x0006700000002400 */
[----:B------:R-:W1:Y:S08]  /*2150*/  MUFU.TANH R39, R39 ;  /* 0x0000002700277308 */ /* 0x000e700000002400 */
[----:B------:R-:W1:Y:S08]  /*2160*/  MUFU.TANH R37, R37 ;  /* 0x0000002500257308 */ /* 0x000e700000002400 */
[----:B------:R3:W1:Y:S08]  /*2170*/  MUFU.TANH R190, R53 ;  /* 0x0000003500be7308 */ /* 0x0006700000002400 */
[----:B------:R3:W1:Y:S08]  /*2180*/  MUFU.TANH R195, R54 ;  /* 0x0000003600c37308 */ /* 0x0006700000002400 */
[----:B------:R3:W1:Y:S08]  /*2190*/  MUFU.TANH R193, R55 ;  /* 0x0000003700c17308 */ /* 0x0006700000002400 */
[----:B------:R3:W1:Y:S08]  /*21a0*/  MUFU.TANH R194, R48 ;  /* 0x0000003000c27308 */ /* 0x0006700000002400 */
[----:B------:R3:W1:Y:S01]  /*21b0*/  MUFU.TANH R188, R49 ;  /* 0x0000003100bc7308 */ /* 0x0006620000002400 */
[----:B------:R-:W-:Y:S06]  /*21c0*/  BAR.SYNC.DEFER_BLOCKING 0x0 ;  /* 0x0000000000007b1d */ /* 0x000fec0000010000 */
[----:B--2-4-:R-:W-:Y:S05]  /*21d0*/  @!P0 BRA `(.L_x_501) ;  /* 0x0000000000588947 */ /* 0x014fea0003800000 */
        /* <DEDUP_REMOVED lines=22> */
.L_x_501:
[----:B-1----:R-:W-:Y:S01]  /*2340*/  FMNMX.FTZ R4, R183, R4, !PT ;  /* 0x00000004b7047209 */ /* 0x002fe20007810000 */
[----:B------:R-:W1:Y:S01]  /*2350*/  MUFU.TANH R191, R50 ;  /* 0x0000003200bf7308 */ /* 0x000e620000002400 */
[----:B------:R-:W-:Y:S01]  /*2360*/  FMNMX.FTZ R5, R190, R7, !PT ;  /* 0x00000007be057209 */ /* 0x000fe20007810000 */
[----:B------:R-:W-:Y:S01]  /*2370*/  FMUL.FTZ R51, R51, UR4 ;  /* 0x0000000433337c20 */ /* 0x000fe20008410000 */
[----:B------:R-:W4:Y:S01]  /*2380*/  SHFL.BFLY PT, R7, R168, 0x2, 0x1f ;  /* 0x0c401f00a8077f89 */ /* 0x000f2200000e0000 */
[----:B------:R-:W-:Y:S01]  /*2390*/  FMNMX.FTZ R4, R185, R4, !PT ;  /* 0x00000004b9047209 */ /* 0x000fe20007810000 */
[----:B------:R-:W-:Y:S01]  /*23a0*/  FMUL.FTZ R111, R111, UR4 ;  /* 0x000000046f6f7c20 */ /* 0x000fe20008410000 */
[----:B------:R-:W-:Y:S01]  /*23b0*/  FMNMX.FTZ R5, R194, R5, !PT ;  /* 0x00000005c2057209 */ /* 0x000fe20007810000 */
[----:B------:R-:W-:Y:S01]  /*23c0*/  FMUL.FTZ R106, R106, UR4 ;  /* 0x000000046a6a7c20 */ /* 0x000fe20008410000 */
[----:B------:R-:W-:Y:S01]  /*23d0*/  FMNMX.FTZ R4, R39, R4, !PT ;  /* 0x0000000427047209 */ /* 0x000fe20007810000 */
[----:B------:R-:W5:Y:S01]  /*23e0*/  MUFU.TANH R187, R51 ;  /* 0x0000003300bb7308 */ /* 0x000f620000002400 */
[----:B------:R-:W-:Y:S01]  /*23f0*/  FMNMX.FTZ R6, R3, R97, !PT ;  /* 0x0000006103067209 */ /* 0x000fe20007810000 */
[----:B------:R-:W-:Y:S01]  /*2400*/  FMUL.FTZ R107, R107, UR4 ;  /* 0x000000046b6b7c20 */ /* 0x000fe20008410000 */
[----:B------:R-:W-:Y:S01]  /*2410*/  FMNMX.FTZ R4, R37, R4, !PT ;  /* 0x0000000425047209 */ /* 0x000fe20007810000 */
[----:B------:R-:W-:Y:S01]  /*2420*/  FMUL.FTZ R102, R102, UR4 ;  /* 0x0000000466667c20 */ /* 0x000fe20008410000 */
[----:B------:R-:W-:Y:S01]  /*2430*/  FMNMX.FTZ R5, R188, R5, !PT ;  /* 0x00000005bc057209 */ /* 0x000fe20007810000 */
[----:B------:R-:W-:Y:S01]  /*2440*/  FMUL.FTZ R103, R103, UR4 ;  /* 0x0000000467677c20 */ /* 0x000fe20008410000 */
[----:B------:R-:W-:Y:S01]  /*2450*/  FMNMX.FTZ R4, R195, R4, !PT ;  /* 0x00000004c3047209 */ /* 0x000fe20007810000 */
[----:B------:R-:W3:Y:S01]  /*2460*/  MUFU.TANH R213, R111 ;  /* 0x0000006f00d57308 */ /* 0x000ee20000002400 */
[----:B------:R-:W-:Y:S01]  /*2470*/  FMNMX.FTZ R6, R121, R6, !PT ;  /* 0x0000000679067209 */ /* 0x000fe20007810000 */
[----:B------:R-:W2:Y:S01]  /*2480*/  SHFL.BFLY PT, R166, R5, 0x2, 0x1f ;  /* 0x0c401f0005a67f89 */ /* 0x000ea200000e0000 */
[----:B------:R-:W-:Y:S01]  /*2490*/  FMNMX.FTZ R4, R193, R4, !PT ;  /* 0x00000004c1047209 */ /* 0x000fe20007810000 */
[----:B------:R-:W-:Y:S01]  /*24a0*/  FMUL.FTZ R126, R126, UR4 ;  /* 0x000000047e7e7c20 */ /* 0x000fe20008410000 */
[----:B------:R-:W-:Y:S01]  /*24b0*/  FMNMX.FTZ R6, R77, R6, !PT ;  /* 0x000000064d067209 */ /* 0x000fe20007810000 */
[----:B------:R-:W-:Y:S01]  /*24c0*/  FMUL.FTZ R127, R127, UR4 ;  /* 0x000000047f7f7c20 */ /* 0x000fe20008410000 */
[----:B-1----:R-:W-:Y:S01]  /*24d0*/  FMNMX.FTZ R4, R191, R4, !PT ;  /* 0x00000004bf047209 */ /* 0x002fe20007810000 */
[----:B------:R-:W1:Y:S01]  /*24e0*/  MUFU.TANH R211, R106 ;  /* 0x0000006a00d37308 */ /* 0x000e620000002400 */
[----:B------:R-:W-:Y:S01]  /*24f0*/  FMNMX.FTZ R6, R87, R6, !PT ;  /* 0x0000000657067209 */ /* 0x000fe20007810000 */
[----:B------:R-:W-:Y:S01]  /*2500*/  ULDC UR4, c[0x0][0x2ec] ;  /* 0x0000bb0000047ab9 */ /* 0x000fe20000000800 */
[----:B----4-:R-:W-:-:S02]  /*2510*/  FMNMX.FTZ R168, R168, R7, !PT ;  /* 0x00000007a8a87209 */ /* 0x010fc40007810000 */
[----:B-----5:R-:W-:Y:S02]  /*2520*/  FMNMX.FTZ R7, R187, R4, !PT ;  /* 0x00000004bb077209 */ /* 0x020fe40007810000 */
[----:B------:R-:W-:Y:S01]  /*2530*/  FMNMX.FTZ R6, R85, R6, !PT ;  /* 0x0000000655067209 */ /* 0x000fe20007810000 */
[----:B------:R-:W4:Y:S01]  /*2540*/  MUFU.TANH R209, R107 ;  /* 0x0000006b00d17308 */ /* 0x000f220000002400 */
[----:B------:R-:W5:Y:S01]  /*2550*/  SHFL.BFLY PT, R9, R168, 0x1, 0x1f ;  /* 0x0c201f00a8097f89 */ /* 0x000f6200000e0000 */
[----:B------:R-:W-:Y:S02]  /*2560*/  LEA R138, R139, R138, 0x5 ;  /* 0x0000008a8b8a7211 */ /* 0x000fe400078e28ff */
[----:B------:R-:W-:Y:S01]  /*2570*/  FMNMX.FTZ R6, R171, R6, !PT ;  /* 0x00000006ab067209 */ /* 0x000fe20007810000 */
[----:B------:R-:W5:Y:S01]  /*2580*/  SHFL.BFLY PT, R4, R7, 0x2, 0x1f ;  /* 0x0c401f0007047f89 */ /* 0x000f6200000e0000 */
[----:B------:R-:W-:Y:S02]  /*2590*/  IADD3 R221, R43, R138, RZ ;  /* 0x0000008a2bdd7210 */ /* 0x000fe40007ffe0ff */
[----:B------:R-:W-:Y:S01]  /*25a0*/  FMNMX.FTZ R6, R173, R6, !PT ;  /* 0x00000006ad067209 */ /* 0x000fe20007810000 */
[----:B------:R-:W5:Y:S01]  /*25b0*/  MUFU.TANH R205, R102 ;  /* 0x0000006600cd7308 */ /* 0x000f620000002400 */
[----:B--2---:R-:W-:-:S02]  /*25c0*/  FMNMX.FTZ R166, R5, R166, !PT ;  /* 0x000000a605a67209 */ /* 0x004fc40007810000 */
[----:B------:R-:W-:Y:S02]  /*25d0*/  FMNMX.FTZ R6, R201, R6, !PT ;  /* 0x00000006c9067209 */ /* 0x000fe40007810000 */
[----:B------:R-:W-:Y:S01]  /*25e0*/  LEA R221, R221, UR5, 0x1 ;  /* 0x00000005dddd7c11 */ /* 0x000fe2000f8e08ff */
[----:B------:R-:W2:Y:S01]  /*25f0*/  SHFL.BFLY PT, R5, R166, 0x1, 0x1f ;  /* 0x0c201f00a6057f89 */ /* 0x000ea200000e0000 */
[----:B---3--:R-:W-:Y:S01]  /*2600*/  FMNMX.FTZ R6, R213, R6, !PT ;  /* 0x00000006d5067209 */ /* 0x008fe20007810000 */
[----:B------:R-:W3:Y:S01]  /*2610*/  MUFU.TANH R181, R103 ;  /* 0x0000006700b57308 */ /* 0x000ee20000002400 */
[----:B------:R-:W-:Y:S01]  /*2620*/  IADD3 R220, R0, R221, RZ ;  /* 0x000000dd00dc7210 */ /* 0x000fe20007ffe0ff */
[----:B------:R-:W-:Y:S01]  /*2630*/  LDSM.16.MT88.4 R148, [R221+0x9000] ;  /* 0x00900000dd94783b */ /* 0x000fe20000004200 */
[----:B-1----:R-:W-:Y:S02]  /*2640*/  FMNMX.FTZ R6, R211, R6, !PT ;  /* 0x00000006d3067209 */ /* 0x002fe40007810000 */
[----:B------:R-:W-:Y:S01]  /*2650*/  LOP3.LUT R42, R42, 0xffffffe0, RZ, 0xc0, !PT ;  /* 0xffffffe02a2a7812 */ /* 0x000fe200078ec0ff */
[----:B------:R-:W-:Y:S01]  /*2660*/  LDSM.16.MT88.4 R116, [R221+0xa000] ;  /* 0x00a00000dd74783b */ /* 0x000fe20000004200 */
[----:B----4-:R-:W-:Y:S01]  /*2670*/  FMNMX.FTZ R6, R209, R6, !PT ;  /* 0x00000006d1067209 */ /* 0x010fe20007810000 */
[----:B------:R-:W1:Y:S01]  /*2680*/  MUFU.TANH R179, R126 ;  /* 0x0000007e00b37308 */ /* 0x000e620000002400 */
[----:B-----5:R-:W-:Y:S01]  /*2690*/  FMNMX.FTZ R168, R168, R9, !PT ;  /* 0x00000009a8a87209 */ /* 0x020fe20007810000 */
[----:B------:R-:W-:Y:S01]  /*26a0*/  LDSM.16.MT88.4 R20, [R221+0x9400] ;  /* 0x00940000dd14783b */ /* 0x000fe20000004200 */
[----:B------:R-:W-:-:S02]  /*26b0*/  FMNMX.FTZ R6, R205, R6, !PT ;  /* 0x00000006cd067209 */ /* 0x000fc40007810000 */
[----:B------:R-:W-:Y:S01]  /*26c0*/  FMNMX.FTZ R4, R7, R4, !PT ;  /* 0x0000000407047209 */ /* 0x000fe20007810000 */
[C---:B------:R-:W-:Y:S01]  /*26d0*/  FMUL.FTZ R207, R168.reuse, UR4 ;  /* 0x00000004a8cf7c20 */ /* 0x040fe20008410000 */
[----:B------:R-:W-:Y:S01]  /*26e0*/  FSETP.NEU.FTZ.AND P1, PT, R168, -INF , PT ;  /* 0xff800000a800780b */ /* 0x000fe20003f3d000 */
[----:B------:R-:W4:Y:S01]  /*26f0*/  MUFU.TANH R175, R127 ;  /* 0x0000007f00af7308 */ /* 0x000f220000002400 */
[----:B---3--:R-:W-:Y:S01]  /*2700*/  FMNMX.FTZ R6, R181, R6, !PT ;  /* 0x00000006b5067209 */ /* 0x008fe20007810000 */
[----:B------:R-:W3:Y:S01]  /*2710*/  SHFL.BFLY PT, R165, R4, 0x1, 0x1f ;  /* 0x0c201f0004a57f89 */ /* 0x000ee200000e0000 */
[----:B------:R-:W-:Y:S02]  /*2720*/  FSEL R207, R207, RZ, P1 ;  /* 0x000000ffcfcf7208 */ /* 0x000fe40000800000 */
[----:B------:R-:W-:Y:S01]  /*2730*/  IADD3 R237, -R42, R41, RZ ;  /* 0x000000292aed7210 */ /* 0x000fe20007ffe1ff */
[----:B------:R-:W-:Y:S01]  /*2740*/  LDSM.16.MT88.4 R100, [R220+0xa000] ;  /* 0x00a00000dc64783b */ /* 0x000fe20000004200 */
[----:B--2---:R-:W-:Y:S01]  /*2750*/  FMNMX.FTZ R166, R166, R5, !PT ;  /* 0x00000005a6a67209 */ /* 0x004fe20007810000 */
[--C-:B------:R-:W-:Y:S01]  /*2760*/  FFMA.FTZ R164, R120, UR4, -R207.reuse ;  /* 0x0000000478a47c23 */ /* 0x100fe200080108cf */
[--C-:B------:R-:W-:Y:S01]  /*2770*/  FFMA.FTZ R169, R2, UR4, -R207.reuse ;  /* 0x0000000402a97c23 */ /* 0x100fe200080108cf */
[--C-:B------:R-:W-:Y:S01]  /*2780*/  FFMA.FTZ R64, R84, UR4, -R207.reuse ;  /* 0x0000000454407c23 */ /* 0x100fe200080108cf */
[C---:B------:R-:W-:Y:S01]  /*2790*/  FSETP.NEU.FTZ.AND P1, PT, R166.reuse, -INF , PT ;  /* 0xff800000a600780b */ /* 0x040fe20003f3d000 */
[----:B------:R-:W-:Y:S01]  /*27a0*/  FMUL.FTZ R197, R166, UR4 ;  /* 0x00000004a6c57c20 */ /* 0x000fe20008410000 */
[--C-:B------:R-:W-:Y:S01]  /*27b0*/  FFMA.FTZ R57, R76, UR4, -R207.reuse ;  /* 0x000000044c397c23 */ /* 0x100fe200080108cf */
[----:B------:R-:W-:Y:S01]  /*27c0*/  MUFU.EX2 R164, R164 ;  /* 0x000000a400a47308 */ /* 0x000fe20000000800 */
[----:B------:R-:W-:Y:S01]  /*27d0*/  LDSM.16.MT88.4 R16, [R220+0x9400] ;  /* 0x00940000dc10783b */ /* 0x000fe20000004200 */
[--C-:B------:R-:W-:Y:S01]  /*27e0*/  FFMA.FTZ R44, R98, UR4, -R207.reuse ;  /* 0x00000004622c7c23 */ /* 0x100fe200080108cf */
[----:B------:R-:W-:Y:S01]  /*27f0*/  FSEL R197, R197, RZ, P1 ;  /* 0x000000ffc5c57208 */ /* 0x000fe20000800000 */
[--C-:B------:R-:W-:Y:S01]  /*2800*/  FFMA.FTZ R51, R78, UR4, -R207.reuse ;  /* 0x000000044e337c23 */ /* 0x100fe200080108cf */
[----:B------:R-:W-:Y:S01]  /*2810*/  LDSM.16.MT88.4 R12, [R221+0xa400] ;  /* 0x00a40000dd0c783b */ /* 0x000fe20000004200 */
[--C-:B------:R-:W-:Y:S01]  /*2820*/  FFMA.FTZ R46, R72, UR4, -R207.reuse ;  /* 0x00000004482e7c23 */ /* 0x100fe200080108cf */
[----:B------:R-:W-:Y:S01]  /*2830*/  FFMA.FTZ R45, R86, UR4, -R207 ;  /* 0x00000004562d7c23 */ /* 0x000fe200080108cf */
[--C-:B------:R-:W-:Y:S01]  /*2840*/  FFMA.FTZ R54, R80, UR4, -R197.reuse ;  /* 0x0000000450367c23 */ /* 0x100fe200080108c5 */
[--C-:B------:R-:W-:Y:S01]  /*2850*/  FFMA.FTZ R59, R96, UR4, -R197.reuse ;  /* 0x00000004603b7c23 */ /* 0x100fe200080108c5 */
[--C-:B------:R-:W-:Y:S01]  /*2860*/  FFMA.FTZ R58, R122, UR4, -R197.reuse ;  /* 0x000000047a3a7c23 */ /* 0x100fe200080108c5 */
[--C-:B------:R-:W-:Y:S01]  /*2870*/  FFMA.FTZ R53, R92, UR4, -R197.reuse ;  /* 0x000000045c357c23 */ /* 0x100fe200080108c5 */
[----:B---3--:R-:W-:Y:S01]  /*2880*/  FMNMX.FTZ R165, R4, R165, !PT ;  /* 0x000000a504a57209 */ /* 0x008fe20007810000 */
[----:B------:R-:W2:Y:S01]  /*2890*/  MUFU.EX2 R169, R169 ;  /* 0x000000a900a97308 */ /* 0x000ea20000000800 */
[----:B-1----:R-:W-:Y:S01]  /*28a0*/  FMNMX.FTZ R4, R179, R6, !PT ;  /* 0x00000006b3047209 */ /* 0x002fe20007810000 */
[--C-:B------:R-:W-:Y:S01]  /*28b0*/  FFMA.FTZ R52, R32, UR4, -R197.reuse ;  /* 0x0000000420347c23 */ /* 0x100fe200080108c5 */
[C---:B------:R-:W-:Y:S01]  /*28c0*/  FSETP.NEU.FTZ.AND P1, PT, R165.reuse, -INF , PT ;  /* 0xff800000a500780b */ /* 0x040fe20003f3d000 */
[----:B------:R-:W-:Y:S01]  /*28d0*/  FMUL.FTZ R184, R165, UR4 ;  /* 0x00000004a5b87c20 */ /* 0x000fe20008410000 */
[----:B----4-:R-:W-:Y:S01]  /*28e0*/  FMNMX.FTZ R4, R175, R4, !PT ;  /* 0x00000004af047209 */ /* 0x010fe20007810000 */
[----:B------:R-:W-:Y:S01]  /*28f0*/  LDSM.16.MT88.4 R8, [R220+0xa400] ;  /* 0x00a40000dc08783b */ /* 0x000fe20000004200 */
[--C-:B------:R-:W-:Y:S01]  /*2900*/  FFMA.FTZ R43, R68, UR4, -R197.reuse ;  /* 0x00000004442b7c23 */ /* 0x100fe200080108c5 */
[----:B------:R-:W-:Y:S01]  /*2910*/  MUFU.EX2 R59, R59 ;  /* 0x0000003b003b7308 */ /* 0x000fe20000000800 */
[----:B------:R-:W-:Y:S01]  /*2920*/  FSEL R184, R184, RZ, P1 ;  /* 0x000000ffb8b87208 */ /* 0x000fe20000800000 */
[----:B------:R-:W1:Y:S01]  /*2930*/  SHFL.BFLY PT, R5, R4, 0x2, 0x1f ;  /* 0x0c401f0004057f89 */ /* 0x000e6200000e0000 */
[--C-:B------:R-:W-:Y:S01]  /*2940*/  FFMA.FTZ R2, R70, UR4, -R197.reuse ;  /* 0x0000000446027c23 */ /* 0x100fe200080108c5 */
[----:B------:R-:W-:Y:S01]  /*2950*/  FFMA.FTZ R177, R180, UR4, -R197 ;  /* 0x00000004b4b17c23 */ /* 0x000fe200080108c5 */
[--C-:B------:R-:W-:Y:S01]  /*2960*/  FFMA.FTZ R199, R196, UR4, -R207.reuse ;  /* 0x00000004c4c77c23 */ /* 0x100fe200080108cf */
[--C-:B------:R-:W-:Y:S01]  /*2970*/  FFMA.FTZ R61, R133, UR4, -R184.reuse ;  /* 0x00000004853d7c23 */ /* 0x100fe200080108b8 */
[--C-:B------:R-:W-:Y:S01]  /*2980*/  FFMA.FTZ R55, R81, UR4, -R184.reuse ;  /* 0x0000000451377c23 */ /* 0x100fe200080108b8 */
[----:B------:R-:W-:Y:S01]  /*2990*/  LDSM.16.MT88.4 R132, [R220+0x9000] ;  /* 0x00900000dc84783b */ /* 0x000fe20000004200 */
[--C-:B------:R-:W-:Y:S01]  /*29a0*/  FFMA.FTZ R60, R123, UR4, -R184.reuse ;  /* 0x000000047b3c7c23 */ /* 0x100fe200080108b8 */
[--C-:B------:R-:W-:Y:S01]  /*29b0*/  FFMA.FTZ R50, R79, UR4, -R184.reuse ;  /* 0x000000044f327c23 */ /* 0x100fe200080108b8 */
[----:B------:R-:W3:Y:S01]  /*29c0*/  MUFU.EX2 R58, R58 ;  /* 0x0000003a003a7308 */ /* 0x000ee20000000800 */
[----:B------:R-:W-:Y:S01]  /*29d0*/  LDSM.16.MT88.4 R80, [R221+0xb000] ;  /* 0x00b00000dd50783b */ /* 0x000fe20000004200 */
[--C-:B------:R-:W-:Y:S01]  /*29e0*/  FFMA.FTZ R49, R33, UR4, -R184.reuse ;  /* 0x0000000421317c23 */ /* 0x100fe200080108b8 */
[--C-:B------:R-:W-:Y:S01]  /*29f0*/  FFMA.FTZ R47, R29, UR4, -R184.reuse ;  /* 0x000000041d2f7c23 */ /* 0x100fe200080108b8 */
[----:B--2---:R-:W-:Y:S01]  /*2a00*/  F2FP.BF16.F32.PACK_AB R96, R169, R164 ;  /* 0x000000a4a960723e */ /* 0x004fe200000010ff */
[----:B------:R-:W-:Y:S01]  /*2a10*/  LDSM.16.MT88.4 R28, [R221+0xb400] ;  /* 0x00b40000dd1c783b */ /* 0x000fe20000004200 */
[--C-:B------:R-:W-:Y:S01]  /*2a20*/  FFMA.FTZ R48, R67, UR4, -R184.reuse ;  /* 0x0000000443307c23 */ /* 0x100fe200080108b8 */
[--C-:B------:R-:W-:Y:S01]  /*2a30*/  FFMA.FTZ R180, R183, UR4, -R184.reuse ;  /* 0x00000004b7b47c23 */ /* 0x100fe200080108b8 */
[----:B------:R-:W-:Y:S01]  /*2a40*/  MUFU.EX2 R54, R54 ;  /* 0x0000003600367308 */ /* 0x000fe20000000800 */
[--C-:B------:R-:W-:Y:S01]  /*2a50*/  FFMA.FTZ R183, R185, UR4, -R184.reuse ;  /* 0x00000004b9b77c23 */ /* 0x100fe200080108b8 */
[--C-:B------:R-:W-:Y:S01]  /*2a60*/  FFMA.FTZ R182, R39, UR4, -R184.reuse ;  /* 0x0000000427b67c23 */ /* 0x100fe200080108b8 */
[----:B------:R-:W-:Y:S01]  /*2a70*/  FFMA.FTZ R185, R37, UR4, -R184 ;  /* 0x0000000425b97c23 */ /* 0x000fe200080108b8 */
[--C-:B------:R-:W-:Y:S01]  /*2a80*/  FFMA.FTZ R189, R186, UR4, -R207.reuse ;  /* 0x00000004babd7c23 */ /* 0x100fe200080108cf */
[--C-:B------:R-:W-:Y:S01]  /*2a90*/  FFMA.FTZ R196, R200, UR4, -R207.reuse ;  /* 0x00000004c8c47c23 */ /* 0x100fe200080108cf */
[--C-:B------:R-:W-:Y:S01]  /*2aa0*/  FFMA.FTZ R186, R202, UR4, -R207.reuse ;  /* 0x00000004caba7c23 */ /* 0x100fe200080108cf */
[----:B-1----:R-:W-:Y:S01]  /*2ab0*/  FMNMX.FTZ R0, R4, R5, !PT ;  /* 0x0000000504007209 */ /* 0x002fe20007810000 */
[----:B------:R-:W1:Y:S01]  /*2ac0*/  MUFU.EX2 R53, R53 ;  /* 0x0000003500357308 */ /* 0x000e620000000800 */
[----:B------:R-:W-:Y:S01]  /*2ad0*/  LDSM.16.MT88.4 R4, [R220+0xb000] ;  /* 0x00b00000dc04783b */ /* 0x000fe20000004200 */
[----:B---3--:R-:W-:Y:S01]  /*2ae0*/  F2FP.BF16.F32.PACK_AB R92, R58, R59 ;  /* 0x0000003b3a5c723e */ /* 0x008fe200000010ff */
[----:B------:R-:W-:Y:S01]  /*2af0*/  FFMA.FTZ R172, R172, UR4, -R207 ;  /* 0x00000004acac7c23 */ /* 0x000fe200080108cf */
[----:B------:R-:W-:Y:S01]  /*2b00*/  FADD.FTZ R169, R164, R169 ;  /* 0x000000a9a4a97221 */ /* 0x000fe20000010000 */
[----:B------:R-:W2:Y:S01]  /*2b10*/  SHFL.BFLY PT, R167, R0, 0x1, 0x1f ;  /* 0x0c201f0000a77f89 */ /* 0x000ea200000e0000 */
[----:B------:R-:W-:Y:S01]  /*2b20*/  FADD.FTZ R59, R59, R58 ;  /* 0x0000003a3b3b7221 */ /* 0x000fe20000010000 */
[----:B------:R-:W-:Y:S01]  /*2b30*/  FFMA.FTZ R243, R204, UR4, -R207 ;  /* 0x00000004ccf37c23 */ /* 0x000fe200080108cf */
[----:B------:R-:W-:Y:S01]  /*2b40*/  MUFU.EX2 R60, R60 ;  /* 0x0000003c003c7308 */ /* 0x000fe20000000800 */
[----:B------:R-:W-:Y:S01]  /*2b50*/  FFMA.FTZ R241, R188, UR4, -R197 ;  /* 0x00000004bcf17c23 */ /* 0x000fe200080108c5 */
[----:B------:R-:W-:Y:S01]  /*2b60*/  FFMA.FTZ R203, R198, UR4, -R207 ;  /* 0x00000004c6cb7c23 */ /* 0x000fe200080108cf */
[----:B------:R-:W-:Y:S01]  /*2b70*/  FFMA.FTZ R192, R192, UR4, -R197 ;  /* 0x00000004c0c07c23 */ /* 0x000fe200080108c5 */
[--C-:B------:R-:W-:Y:S01]  /*2b80*/  FFMA.FTZ R188, R195, UR4, -R184.reuse ;  /* 0x00000004c3bc7c23 */ /* 0x100fe200080108b8 */
[--C-:B------:R-:W-:Y:S01]  /*2b90*/  FFMA.FTZ R193, R193, UR4, -R184.reuse ;  /* 0x00000004c1c17c23 */ /* 0x100fe200080108b8 */
[----:B------:R-:W-:Y:S01]  /*2ba0*/  FFMA.FTZ R191, R191, UR4, -R184 ;  /* 0x00000004bfbf7c23 */ /* 0x000fe200080108b8 */
[----:B------:R-:W-:Y:S01]  /*2bb0*/  FFMA.FTZ R198, R206, UR4, -R207 ;  /* 0x00000004cec67c23 */ /* 0x000fe200080108cf */
[----:B------:R-:W3:Y:S01]  /*2bc0*/  MUFU.EX2 R61, R61 ;  /* 0x0000003d003d7308 */ /* 0x000ee20000000800 */
[----:B-1----:R-:W-:Y:S01]  /*2bd0*/  F2FP.BF16.F32.PACK_AB R94, R53, R54 ;  /* 0x00000036355e723e */ /* 0x002fe200000010ff */
[----:B------:R-:W-:-:S04]  /*2be0*/  FADD.FTZ R54, R54, R59 ;  /* 0x0000003b36367221 */ /* 0x000fc80000010000 */
[----:B------:R-:W-:Y:S02]  /*2bf0*/  FADD.FTZ R53, R53, R54 ;  /* 0x0000003635357221 */ /* 0x000fe40000010000 */
[----:B------:R-:W-:Y:S01]  /*2c00*/  MUFU.EX2 R55, R55 ;  /* 0x0000003700377308 */ /* 0x000fe20000000800 */
[----:B--2---:R-:W-:Y:S01]  /*2c10*/  FMNMX.FTZ R167, R0, R167, !PT ;  /* 0x000000a700a77209 */ /* 0x004fe20007810000 */
[--C-:B------:R-:W-:Y:S01]  /*2c20*/  FFMA.FTZ R0, R35, UR4, -R184.reuse ;  /* 0x0000000423007c23 */ /* 0x100fe200080108b8 */
[----:B------:R-:W-:-:S05]  /*2c30*/  FFMA.FTZ R184, R187, UR4, -R184 ;  /* 0x00000004bbb87c23 */ /* 0x000fca00080108b8 */
[----:B------:R-:W1:Y:S01]  /*2c40*/  MUFU.EX2 R50, R50 ;  /* 0x0000003200327308 */ /* 0x000e620000000800 */
[C---:B------:R-:W-:Y:S01]  /*2c50*/  FSETP.NEU.FTZ.AND P1, PT, R167.reuse, -INF , PT ;  /* 0xff800000a700780b */ /* 0x040fe20003f3d000 */
[----:B------:R-:W-:Y:S01]  /*2c60*/  FMUL.FTZ R176, R167, UR4 ;  /* 0x00000004a7b07c20 */ /* 0x000fe20008410000 */
[----:B---3--:R-:W-:Y:S01]  /*2c70*/  F2FP.BF16.F32.PACK_AB R93, R61, R60 ;  /* 0x0000003c3d5d723e */ /* 0x008fe200000010ff */
[----:B------:R-:W-:-:S03]  /*2c80*/  FADD.FTZ R60, R60, R61 ;  /* 0x0000003d3c3c7221 */ /* 0x000fc60000010000 */
[----:B------:R-:W-:Y:S01]  /*2c90*/  FSEL R176, R176, RZ, P1 ;  /* 0x000000ffb0b07208 */ /* 0x000fe20000800000 */
[----:B------:R-:W-:Y:S04]  /*2ca0*/  MUFU.EX2 R64, R64 ;  /* 0x0000004000407308 */ /* 0x000fe80000000800 */
[--C-:B------:R-:W-:Y:S01]  /*2cb0*/  FFMA.FTZ R65, R3, UR4, -R176.reuse ;  /* 0x0000000403417c23 */ /* 0x100fe200080108b0 */
[--C-:B------:R-:W-:Y:S01]  /*2cc0*/  FFMA.FTZ R62, R97, UR4, -R176.reuse ;  /* 0x00000004613e7c23 */ /* 0x100fe200080108b0 */
[--C-:B------:R-:W-:Y:S01]  /*2cd0*/  FFMA.FTZ R63, R121, UR4, -R176.reuse ;  /* 0x00000004793f7c23 */ /* 0x100fe200080108b0 */
[--C-:B------:R-:W-:Y:S01]  /*2ce0*/  FFMA.FTZ R56, R77, UR4, -R176.reuse ;  /* 0x000000044d387c23 */ /* 0x100fe200080108b0 */
[----:B------:R-:W2:Y:S01]  /*2cf0*/  MUFU.EX2 R57, R57 ;  /* 0x0000003900397308 */ /* 0x000ea20000000800 */
[--C-:B------:R-:W-:Y:S01]  /*2d00*/  FFMA.FTZ R3, R34, UR4, -R197.reuse ;  /* 0x0000000422037c23 */ /* 0x100fe200080108c5 */
[----:B-1----:R-:W-:Y:S01]  /*2d10*/  F2FP.BF16.F32.PACK_AB R95, R50, R55 ;  /* 0x00000037325f723e */ /* 0x002fe200000010ff */
[----:B------:R-:W1:Y:S01]  /*2d20*/  LDSM.16.MT88.4 R32, [R220+0xb400] ;  /* 0x00b40000dc20783b */ /* 0x000e620000004200 */
[--C-:B------:R-:W-:Y:S01]  /*2d30*/  FFMA.FTZ R170, R171, UR4, -R176.reuse ;  /* 0x00000004abaa7c23 */ /* 0x100fe200080108b0 */
[--C-:B------:R-:W-:Y:S01]  /*2d40*/  FFMA.FTZ R67, R87, UR4, -R176.reuse ;  /* 0x0000000457437c23 */ /* 0x100fe200080108b0 */
[--C-:B------:R-:W-:Y:S01]  /*2d50*/  FFMA.FTZ R66, R85, UR4, -R176.reuse ;  /* 0x0000000455427c23 */ /* 0x100fe200080108b0 */
[--C-:B------:R-:W-:Y:S01]  /*2d60*/  FFMA.FTZ R171, R173, UR4, -R176.reuse ;  /* 0x00000004adab7c23 */ /* 0x100fe200080108b0 */
[----:B------:R-:W-:Y:S01]  /*2d70*/  MUFU.EX2 R65, R65 ;  /* 0x0000004100417308 */ /* 0x000fe20000000800 */
[C---:B------:R-:W-:Y:S01]  /*2d80*/  HMMA.16816.F32.BF16 R156, R92.reuse, R148, RZ ;  /* 0x000000945c9c723c */ /* 0x040fe200000418ff */
[--C-:B------:R-:W-:Y:S01]  /*2d90*/  FFMA.FTZ R173, R174, UR4, -R197.reuse ;  /* 0x00000004aead7c23 */ /* 0x100fe200080108c5 */
[--C-:B------:R-:W-:Y:S01]  /*2da0*/  FFMA.FTZ R174, R178, UR4, -R197.reuse ;  /* 0x00000004b2ae7c23 */ /* 0x100fe200080108c5 */
[----:B------:R-:W-:Y:S01]  /*2db0*/  FFMA.FTZ R178, R36, UR4, -R197 ;  /* 0x0000000424b27c23 */ /* 0x000fe200080108c5 */
[--C-:B------:R-:W-:Y:S01]  /*2dc0*/  FFMA.FTZ R200, R201, UR4, -R176.reuse ;  /* 0x00000004c9c87c23 */ /* 0x100fe200080108b0 */
[----:B------:R-:W-:Y:S01]  /*2dd0*/  LDSM.16.MT88.4 R36, [R220+0xb800] ;  /* 0x00b80000dc24783b */ /* 0x000fe20000004200 */
[C---:B------:R-:W-:Y:S01]  /*2de0*/  HMMA.16816.F32.BF16 R140, R92.reuse, R132, RZ ;  /* 0x000000845c8c723c */ /* 0x040fe200000418ff */
[----:B------:R-:W3:Y:S01]  /*2df0*/  MUFU.EX2 R62, R62 ;  /* 0x0000003e003e7308 */ /* 0x000ee20000000800 */
[----:B--2---:R-:W-:Y:S01]  /*2e00*/  F2FP.BF16.F32.PACK_AB R98, R57, R64 ;  /* 0x000000403962723e */ /* 0x004fe200000010ff */
[--C-:B------:R-:W-:Y:S01]  /*2e10*/  FFMA.FTZ R201, R213, UR4, -R176.reuse ;  /* 0x00000004d5c97c23 */ /* 0x100fe200080108b0 */
[--C-:B------:R-:W-:Y:S01]  /*2e20*/  FFMA.FTZ R202, R211, UR4, -R176.reuse ;  /* 0x00000004d3ca7c23 */ /* 0x100fe200080108b0 */
[----:B------:R-:W-:Y:S01]  /*2e30*/  FFMA.FTZ R209, R209, UR4, -R176 ;  /* 0x00000004d1d17c23 */ /* 0x000fe200080108b0 */
[C---:B------:R-:W-:Y:S01]  /*2e40*/  HMMA.16816.F32.BF16 R124, R92.reuse, R116, RZ ;  /* 0x000000745c7c723c */ /* 0x040fe200000418ff */
[----:B------:R-:W-:Y:S01]  /*2e50*/  FADD.FTZ R64, R64, R169 ;  /* 0x000000a940407221 */ /* 0x000fe20000010000 */
[----:B------:R-:W-:Y:S01]  /*2e60*/  FADD.FTZ R55, R55, R60 ;  /* 0x0000003c37377221 */ /* 0x000fe20000010000 */
[----:B------:R-:W-:Y:S01]  /*2e70*/  MUFU.EX2 R63, R63 ;  /* 0x0000003f003f7308 */ /* 0x000fe20000000800 */
[----:B------:R-:W-:Y:S01]  /*2e80*/  FFMA.FTZ R204, R205, UR4, -R176 ;  /* 0x00000004cdcc7c23 */ /* 0x000fe200080108b0 */
[----:B------:R-:W-:Y:S01]  /*2e90*/  FADD.FTZ R64, R57, R64 ;  /* 0x0000004039407221 */ /* 0x000fe20000010000 */
[C---:B------:R-:W-:Y:S01]  /*2ea0*/  HMMA.16816.F32.BF16 R108, R92.reuse, R100, RZ ;  /* 0x000000645c6c723c */ /* 0x040fe200000418ff */
[----:B------:R-:W-:Y:S01]  /*2eb0*/  FADD.FTZ R50, R50, R55 ;  /* 0x0000003732327221 */ /* 0x000fe20000010000 */
[--C-:B------:R-:W-:Y:S01]  /*2ec0*/  FFMA.FTZ R205, R190, UR4, -R197.reuse ;  /* 0x00000004becd7c23 */ /* 0x100fe200080108c5 */
[----:B------:R-:W-:Y:S01]  /*2ed0*/  FFMA.FTZ R181, R181, UR4, -R176 ;  /* 0x00000004b5b57c23 */ /* 0x000fe200080108b0 */
[----:B------:R-:W-:Y:S01]  /*2ee0*/  FFMA.FTZ R190, R194, UR4, -R197 ;  /* 0x00000004c2be7c23 */ /* 0x000fe200080108c5 */
[----:B------:R-:W2:Y:S01]  /*2ef0*/  MUFU.EX2 R56, R56 ;  /* 0x0000003800387308 */ /* 0x000ea20000000800 */
[----:B---3--:R-:W-:Y:S01]  /*2f00*/  F2FP.BF16.F32.PACK_AB R97, R62, R65 ;  /* 0x000000413e61723e */ /* 0x008fe200000010ff */
[----:B------:R-:W-:Y:S01]  /*2f10*/  HMMA.16816.F32.BF16 R72, R92, R80, RZ ;  /* 0x000000505c48723c */ /* 0x000fe200000418ff */
[----:B------:R-:W-:Y:S01]  /*2f20*/  FADD.FTZ R62, R65, R62 ;  /* 0x0000003e413e7221 */ /* 0x000fe20000010000 */
[----:B------:R-:W-:-:S04]  /*2f30*/  FFMA.FTZ R179, R179, UR4, -R176 ;  /* 0x00000004b3b37c23 */ /* 0x000fc800080108b0 */
[C---:B------:R-:W-:Y:S01]  /*2f40*/  HMMA.16816.F32.BF16 R88, R92.reuse, R4, RZ ;  /* 0x000000045c58723c */ /* 0x040fe200000418ff */
[----:B------:R-:W-:Y:S05]  /*2f50*/  MUFU.EX2 R51, R51 ;  /* 0x0000003300337308 */ /* 0x000fea0000000800 */
[----:B------:R-:W-:Y:S01]  /*2f60*/  HMMA.16816.F32.BF16 R152, R92, R150, RZ ;  /* 0x000000965c98723c */ /* 0x000fe200000418ff */
[----:B--2---:R-:W-:Y:S02]  /*2f70*/  F2FP.BF16.F32.PACK_AB R99, R56, R63 ;  /* 0x0000003f3863723e */ /* 0x004fe400000010ff */
[----:B------:R-:W-:Y:S01]  /*2f80*/  MUFU.EX2 R46, R46 ;  /* 0x0000002e002e7308 */ /* 0x000fe20000000800 */
[----:B------:R-:W-:-:S02]  /*2f90*/  FADD.FTZ R63, R63, R62 ;  /* 0x0000003e3f3f7221 */ /* 0x000fc40000010000 */
[----:B------:R-:W-:Y:S02]  /*2fa0*/  HMMA.16816.F32.BF16 R136, R92, R134, RZ ;  /* 0x000000865c88723c */ /* 0x000fe400000418ff */
[----:B------:R-:W-:-:S04]  /*2fb0*/  FADD.FTZ R56, R56, R63 ;  /* 0x0000003f38387221 */ /* 0x000fc80000010000 */
[C---:B------:R-:W-:Y:S01]  /*2fc0*/  HMMA.16816.F32.BF16 R120, R92.reuse, R118, RZ ;  /* 0x000000765c78723c */ /* 0x040fe200000418ff */
[----:B------:R-:W-:Y:S05]  /*2fd0*/  MUFU.EX2 R45, R45 ;  /* 0x0000002d002d7308 */ /* 0x000fea0000000800 */
[C---:B------:R-:W-:Y:S03]  /*2fe0*/  HMMA.16816.F32.BF16 R104, R92.reuse, R102, RZ ;  /* 0x000000665c68723c */ /* 0x040fe600000418ff */
[----:B------:R-:W-:Y:S03]  /*2ff0*/  MUFU.EX2 R44, R44 ;  /* 0x0000002c002c7308 */ /* 0x000fe60000000800 */
[----:B------:R-:W-:Y:S05]  /*3000*/  HMMA.16816.F32.BF16 R76, R92, R82, RZ ;  /* 0x000000525c4c723c */ /* 0x000fea00000418ff */
[----:B------:R-:W-:Y:S01]  /*3010*/  MUFU.EX2 R52, R52 ;  /* 0x0000003400347308 */ /* 0x000fe20000000800 */
[C---:B------:R-:W-:Y:S06]  /*3020*/  HMMA.16816.F32.BF16 R160, R96.reuse, R148, RZ ;  /* 0x0000009460a0723c */ /* 0x040fec00000418ff */
[C---:B------:R-:W-:Y:S01]  /*3030*/  HMMA.16816.F32.BF16 R144, R96.reuse, R132, RZ ;  /* 0x000000846090723c */ /* 0x040fe200000418ff */
[----:B------:R-:W2:Y:S05]  /*3040*/  MUFU.EX2 R43, R43 ;  /* 0x0000002b002b7308 */ /* 0x000eaa0000000800 */
[C---:B------:R-:W-:Y:S03]  /*3050*/  HMMA.16816.F32.BF16 R128, R96.reuse, R116, RZ ;  /* 0x000000746080723c */ /* 0x040fe600000418ff */
[----:B------:R-:W-:Y:S03]  /*3060*/  MUFU.EX2 R3, R3 ;  /* 0x0000000300037308 */ /* 0x000fe60000000800 */
[----:B------:R-:W-:Y:S05]  /*3070*/  HMMA.16816.F32.BF16 R112, R96, R100, RZ ;  /* 0x000000646070723c */ /* 0x000fea00000418ff */
[----:B------:R-:W3:Y:S01]  /*3080*/  MUFU.EX2 R2, R2 ;  /* 0x0000000200027308 */ /* 0x000ee20000000800 */
[----:B------:R-:W-:Y:S01]  /*3090*/  HMMA.16816.F32.BF16 R92, R92, R6, RZ ;  /* 0x000000065c5c723c */ /* 0x000fe200000418ff */
[----:B--2---:R-:W-:Y:S01]  /*30a0*/  F2FP.BF16.F32.PACK_AB R24, R43, R52 ;  /* 0x000000342b18723e */ /* 0x004fe200000010ff */
[----:B------:R-:W-:-:S04]  /*30b0*/  FADD.FTZ R52, R52, R53 ;  /* 0x0000003534347221 */ /* 0x000fc80000010000 */
[----:B------:R-:W-:Y:S01]  /*30c0*/  HMMA.16816.F32.BF16 R148, R96, R150, RZ ;  /* 0x000000966094723c */ /* 0x000fe200000418ff */
[----:B------:R-:W-:Y:S01]  /*30d0*/  MUFU.EX2 R49, R49 ;  /* 0x0000003100317308 */ /* 0x000fe20000000800 */
[----:B------:R-:W-:-:S04]  /*30e0*/  FADD.FTZ R52, R43, R52 ;  /* 0x000000342b347221 */ /* 0x000fc80000010000 */
[C---:B------:R-:W-:Y:S03]  /*30f0*/  HMMA.16816.F32.BF16 R132, R96.reuse, R134, RZ ;  /* 0x000000866084723c */ /* 0x040fe600000418ff */
[----:B------:R-:W2:Y:S01]  /*3100*/  MUFU.EX2 R0, R0 ;  /* 0x0000000000007308 */ /* 0x000ea20000000800 */
[C---:B---3--:R-:W-:Y:S01]  /*3110*/  F2FP.BF16.F32.PACK_AB R26, R2.reuse, R3 ;  /* 0x00000003021a723e */ /* 0x048fe200000010ff */
[----:B------:R-:W-:Y:S01]  /*3120*/  FADD.FTZ R3, R3, R52 ;  /* 0x0000003403037221 */ /* 0x000fe20000010000 */
[C---:B------:R-:W-:Y:S03]  /*3130*/  HMMA.16816.F32.BF16 R116, R96.reuse, R118, RZ ;  /* 0x000000766074723c */ /* 0x040fe600000418ff */
[----:B------:R-:W-:Y:S02]  /*3140*/  FADD.FTZ R2, R2, R3 ;  /* 0x0000000302027221 */ /* 0x000fe40000010000 */
[----:B------:R-:W-:Y:S01]  /*3150*/  MUFU.EX2 R47, R47 ;  /* 0x0000002f002f7308 */ /* 0x000fe20000000800 */
[C---:B------:R-:W-:Y:S06]  /*3160*/  HMMA.16816.F32.BF16 R100, R96.reuse, R102, RZ ;  /* 0x000000666064723c */ /* 0x040fec00000418ff */
[----:B------:R-:W-:Y:S01]  /*3170*/  HMMA.16816.F32.BF16 R68, R96, R80, RZ ;  /* 0x000000506044723c */ /* 0x000fe200000418ff */
[----:B------:R-:W3:Y:S01]  /*3180*/  MUFU.EX2 R48, R48 ;  /* 0x0000003000307308 */ /* 0x000ee20000000800 */
[----:B--2---:R-:W-:Y:S01]  /*3190*/  F2FP.BF16.F32.PACK_AB R25, R0, R49 ;  /* 0x000000310019723e */ /* 0x004fe200000010ff */
[----:B------:R-:W-:-:S03]  /*31a0*/  FADD.FTZ R49, R49, R50 ;  /* 0x0000003231317221 */ /* 0x000fc60000010000 */
[C---:B------:R-:W-:Y:S01]  /*31b0*/  HMMA.16816.F32.BF16 R80, R96.reuse, R82, RZ ;  /* 0x000000526050723c */ /* 0x040fe200000418ff */
[----:B------:R-:W-:Y:S02]  /*31c0*/  FADD.FTZ R0, R0, R49 ;  /* 0x0000003100007221 */ /* 0x000fe40000010000 */
[----:B------:R-:W-:Y:S03]  /*31d0*/  MUFU.EX2 R67, R67 ;  /* 0x0000004300437308 */ /* 0x000fe60000000800 */
[C---:B------:R-:W-:Y:S05]  /*31e0*/  HMMA.16816.F32.BF16 R84, R96.reuse, R4, RZ ;  /* 0x000000046054723c */ /* 0x040fea00000418ff */
[----:B------:R-:W2:Y:S01]  /*31f0*/  MUFU.EX2 R66, R66 ;  /* 0x0000004200427308 */ /* 0x000ea20000000800 */
[----:B------:R-:W-:Y:S01]  /*3200*/  HMMA.16816.F32.BF16 R96, R96, R6, RZ ;  /* 0x000000066060723c */ /* 0x000fe200000418ff */
[----:B---3--:R-:W-:Y:S01]  /*3210*/  F2FP.BF16.F32.PACK_AB R27, R48, R47 ;  /* 0x0000002f301b723e */ /* 0x008fe200000010ff */
[----:B------:R-:W-:Y:S01]  /*3220*/  FADD.FTZ R47, R47, R0 ;  /* 0x000000002f2f7221 */ /* 0x000fe20000010000 */
[----:B------:R-:W-:Y:S01]  /*3230*/  F2FP.BF16.F32.PACK_AB R4, R46, R51 ;  /* 0x000000332e04723e */ /* 0x000fe200000010ff */
[----:B------:R-:W-:-:S02]  /*3240*/  FADD.FTZ R51, R51, R64 ;  /* 0x0000004033337221 */ /* 0x000fc40000010000 */
[----:B------:R-:W-:Y:S01]  /*3250*/  FADD.FTZ R47, R48, R47 ;  /* 0x0000002f302f7221 */ /* 0x000fe20000010000 */
[----:B------:R-:W-:Y:S01]  /*3260*/  MUFU.EX2 R170, R170 ;  /* 0x000000aa00aa7308 */ /* 0x000fe20000000800 */
[----:B------:R-:W-:Y:S01]  /*3270*/  F2FP.BF16.F32.PACK_AB R6, R44, R45 ;  /* 0x0000002d2c06723e */ /* 0x000fe200000010ff */
[----:B------:R-:W-:Y:S01]  /*3280*/  HMMA.16816.F32.BF16 R156, R24, R20, R156 ;  /* 0x00000014189c723c */ /* 0x000fe2000004189c */
[----:B------:R-:W-:-:S04]  /*3290*/  FADD.FTZ R46, R46, R51 ;  /* 0x000000332e2e7221 */ /* 0x000fc80000010000 */
[----:B------:R-:W-:Y:S01]  /*32a0*/  FADD.FTZ R45, R45, R46 ;  /* 0x0000002e2d2d7221 */ /* 0x000fe20000010000 */
[----:B------:R-:W3:Y:S01]  /*32b0*/  MUFU.EX2 R171, R171 ;  /* 0x000000ab00ab7308 */ /* 0x000ee20000000800 */
[----:B--2---:R-:W-:Y:S01]  /*32c0*/  F2FP.BF16.F32.PACK_AB R5, R66, R67 ;  /* 0x000000434205723e */ /* 0x004fe200000010ff */
        /* <DEDUP_REMOVED lines=10> */
[----:B------:R-:W-:Y:S02]  /*3370*/  HMMA.16816.F32.BF16 R72, R24, R28, R72 ;  /* 0x0000001c1848723c */ /* 0x000fe40000041848 */
[----:B------:R-:W-:-:S04]  /*3380*/  FADD.FTZ R171, R171, R170 ;  /* 0x000000aaabab7221 */ /* 0x000fc80000010000 */
[C---:B-1----:R-:W-:Y:S01]  /*3390*/  HMMA.16816.F32.BF16 R88, R24.reuse, R32, R88 ;  /* 0x000000201858723c */ /* 0x042fe20000041858 */
[----:B------:R-:W1:Y:S05]  /*33a0*/  MUFU.EX2 R174, R174 ;  /* 0x000000ae00ae7308 */ /* 0x000e6a0000000800 */
[C---:B------:R-:W-:Y:S03]  /*33b0*/  HMMA.16816.F32.BF16 R152, R24.reuse, R22, R152 ;  /* 0x000000161898723c */ /* 0x040fe60000041898 */
[----:B------:R-:W-:Y:S03]  /*33c0*/  MUFU.EX2 R177, R177 ;  /* 0x000000b100b17308 */ /* 0x000fe60000000800 */
[C---:B------:R-:W-:Y:S05]  /*33d0*/  HMMA.16816.F32.BF16 R136, R24.reuse, R18, R136 ;  /* 0x000000121888723c */ /* 0x040fea0000041888 */
[----:B------:R-:W-:Y:S01]  /*33e0*/  MUFU.EX2 R178, R178 ;  /* 0x000000b200b27308 */ /* 0x000fe20000000800 */
[C---:B------:R-:W-:Y:S06]  /*33f0*/  HMMA.16816.F32.BF16 R120, R24.reuse, R14, R120 ;  /* 0x0000000e1878723c */ /* 0x040fec0000041878 */
[C---:B------:R-:W-:Y:S01]  /*3400*/  HMMA.16816.F32.BF16 R104, R24.reuse, R10, R104 ;  /* 0x0000000a1868723c */ /* 0x040fe20000041868 */
[----:B------:R-:W-:Y:S05]  /*3410*/  MUFU.EX2 R180, R180 ;  /* 0x000000b400b47308 */ /* 0x000fea0000000800 */
[C---:B------:R-:W-:Y:S03]  /*3420*/  HMMA.16816.F32.BF16 R76, R24.reuse, R30, R76 ;  /* 0x0000001e184c723c */ /* 0x040fe6000004184c */
[----:B------:R-:W2:Y:S03]  /*3430*/  MUFU.EX2 R183, R183 ;  /* 0x000000b700b77308 */ /* 0x000ea60000000800 */
[----:B------:R-:W-:Y:S01]  /*3440*/  HMMA.16816.F32.BF16 R92, R24, R34, R92 ;  /* 0x00000022185c723c */ /* 0x000fe2000004185c */
[----:B------:R-:W3:Y:S04]  /*3450*/  LDSM.16.MT88.4 R24, [R221+0x9800] ;  /* 0x00980000dd18783b */ /* 0x000ee80000004200 */
[----:B------:R-:W-:Y:S01]  /*3460*/  MUFU.EX2 R182, R182 ;  /* 0x000000b600b67308 */ /* 0x000fe20000000800 */
[C---:B------:R-:W-:Y:S06]  /*3470*/  HMMA.16816.F32.BF16 R160, R4.reuse, R20, R160 ;  /* 0x0000001404a0723c */ /* 0x040fec00000418a0 */
[C---:B------:R-:W-:Y:S01]  /*3480*/  HMMA.16816.F32.BF16 R144, R4.reuse, R16, R144 ;  /* 0x000000100490723c */ /* 0x040fe20000041890 */
[----:B------:R-:W4:Y:S05]  /*3490*/  MUFU.EX2 R185, R185 ;  /* 0x000000b900b97308 */ /* 0x000f2a0000000800 */
[C---:B------:R-:W-:Y:S03]  /*34a0*/  HMMA.16816.F32.BF16 R128, R4.reuse, R12, R128 ;  /* 0x0000000c0480723c */ /* 0x040fe60000041880 */
[----:B------:R-:W5:Y:S03]  /*34b0*/  MUFU.EX2 R189, R189 ;  /* 0x000000bd00bd7308 */ /* 0x000f660000000800 */
[C---:B------:R-:W-:Y:S05]  /*34c0*/  HMMA.16816.F32.BF16 R112, R4.reuse, R8, R112 ;  /* 0x000000080470723c */ /* 0x040fea0000041870 */
[----:B------:R-:W-:Y:S01]  /*34d0*/  MUFU.EX2 R186, R186 ;  /* 0x000000ba00ba7308 */ /* 0x000fe20000000800 */
[C---:B------:R-:W-:Y:S01]  /*34e0*/  HMMA.16816.F32.BF16 R148, R4.reuse, R22, R148 ;  /* 0x000000160494723c */ /* 0x040fe20000041894 */
[----:B------:R-:W5:Y:S05]  /*34f0*/  LDSM.16.MT88.4 R20, [R220+0x9800] ;  /* 0x00980000dc14783b */ /* 0x000f6a0000004200 */
[C---:B------:R-:W-:Y:S01]  /*3500*/  HMMA.16816.F32.BF16 R132, R4.reuse, R18, R132 ;  /* 0x000000120484723c */ /* 0x040fe20000041884 */
[----:B------:R-:W5:Y:S01]  /*3510*/  LDSM.16.MT88.4 R16, [R221+0xa800] ;  /* 0x00a80000dd10783b */ /* 0x000f620000004200 */
[----:B------:R-:W-:Y:S04]  /*3520*/  MUFU.EX2 R199, R199 ;  /* 0x000000c700c77308 */ /* 0x000fe80000000800 */
[C---:B------:R-:W-:Y:S01]  /*3530*/  HMMA.16816.F32.BF16 R116, R4.reuse, R14, R116 ;  /* 0x0000000e0474723c */ /* 0x040fe20000041874 */
[----:B------:R-:W5:Y:S03]  /*3540*/  LDSM.16.MT88.4 R12, [R220+0xa800] ;  /* 0x00a80000dc0c783b */ /* 0x000f660000004200 */
[----:B------:R-:W-:Y:S02]  /*3550*/  MUFU.EX2 R200, R200 ;  /* 0x000000c800c87308 */ /* 0x000fe40000000800 */
[C---:B------:R-:W-:Y:S01]  /*3560*/  HMMA.16816.F32.BF16 R100, R4.reuse, R10, R100 ;  /* 0x0000000a0464723c */ /* 0x040fe20000041864 */
[----:B------:R-:W5:Y:S05]  /*3570*/  LDSM.16.MT88.4 R8, [R221+0xb800] ;  /* 0x00b80000dd08783b */ /* 0x000f6a0000004200 */
[C---:B------:R-:W-:Y:S01]  /*3580*/  HMMA.16816.F32.BF16 R68, R4.reuse, R28, R68 ;  /* 0x0000001c0444723c */ /* 0x040fe20000041844 */
[----:B------:R-:W5:Y:S05]  /*3590*/  MUFU.EX2 R201, R201 ;  /* 0x000000c900c97308 */ /* 0x000f6a0000000800 */
[C---:B------:R-:W-:Y:S01]  /*35a0*/  HMMA.16816.F32.BF16 R80, R4.reuse, R30, R80 ;  /* 0x0000001e0450723c */ /* 0x040fe20000041850 */
[----:B-1----:R-:W-:Y:S01]  /*35b0*/  F2FP.BF16.F32.PACK_AB R28, R174, R173 ;  /* 0x000000adae1c723e */ /* 0x002fe200000010ff */
[----:B------:R-:W-:Y:S01]  /*35c0*/  FADD.FTZ R173, R173, R2 ;  /* 0x00000002adad7221 */ /* 0x000fe20000010000 */
[----:B------:R-:W-:Y:S01]  /*35d0*/  MUFU.EX2 R202, R202 ;  /* 0x000000ca00ca7308 */ /* 0x000fe20000000800 */
[----:B--2---:R-:W-:Y:S01]  /*35e0*/  F2FP.BF16.F32.PACK_AB R29, R183, R180 ;  /* 0x000000b4b71d723e */ /* 0x004fe200000010ff */
[----:B------:R-:W-:Y:S01]  /*35f0*/  FADD.FTZ R180, R180, R47 ;  /* 0x0000002fb4b47221 */ /* 0x000fe20000010000 */
[C---:B------:R-:W-:Y:S01]  /*3600*/  HMMA.16816.F32.BF16 R84, R4.reuse, R32, R84 ;  /* 0x000000200454723c */ /* 0x040fe20000041854 */
[----:B------:R-:W-:Y:S01]  /*3610*/  F2FP.BF16.F32.PACK_AB R30, R178, R177 ;  /* 0x000000b1b21e723e */ /* 0x000fe200000010ff */
[----:B------:R-:W-:Y:S01]  /*3620*/  FADD.FTZ R174, R174, R173 ;  /* 0x000000adaeae7221 */ /* 0x000fe20000010000 */
[----:B----4-:R-:W-:Y:S01]  /*3630*/  F2FP.BF16.F32.PACK_AB R31, R185, R182 ;  /* 0x000000b6b91f723e */ /* 0x010fe200000010ff */
[----:B------:R-:W-:Y:S01]  /*3640*/  FADD.FTZ R183, R183, R180 ;  /* 0x000000b4b7b77221 */ /* 0x000fe20000010000 */
[----:B------:R-:W1:Y:S01]  /*3650*/  MUFU.EX2 R209, R209 ;  /* 0x000000d100d17308 */ /* 0x000e620000000800 */
[----:B------:R-:W-:Y:S01]  /*3660*/  HMMA.16816.F32.BF16 R96, R4, R34, R96 ;  /* 0x000000220460723c */ /* 0x000fe20000041860 */
[----:B------:R-:W-:Y:S01]  /*3670*/  FADD.FTZ R177, R177, R174 ;  /* 0x000000aeb1b17221 */ /* 0x000fe20000010000 */
[----:B------:R-:W-:-:S03]  /*3680*/  FADD.FTZ R182, R182, R183 ;  /* 0x000000b7b6b67221 */ /* 0x000fc60000010000 */
[----:B------:R-:W-:Y:S01]  /*3690*/  FADD.FTZ R177, R178, R177 ;  /* 0x000000b1b2b17221 */ /* 0x000fe20000010000 */
[C---:B---3--:R-:W-:Y:S01]  /*36a0*/  HMMA.16816.F32.BF16 R156, R28.reuse, R24, R156 ;  /* 0x000000181c9c723c */ /* 0x048fe2000004189c */
[----:B-----5:R-:W-:Y:S01]  /*36b0*/  F2FP.BF16.F32.PACK_AB R4, R189, R172 ;  /* 0x000000acbd04723e */ /* 0x020fe200000010ff */
[----:B------:R-:W-:Y:S01]  /*36c0*/  MUFU.EX2 R196, R196 ;  /* 0x000000c400c47308 */ /* 0x000fe20000000800 */
[----:B------:R-:W-:Y:S01]  /*36d0*/  F2FP.BF16.F32.PACK_AB R5, R201, R200 ;  /* 0x000000c8c905723e */ /* 0x000fe200000010ff */
[----:B------:R-:W-:Y:S01]  /*36e0*/  FADD.FTZ R172, R172, R45 ;  /* 0x0000002dacac7221 */ /* 0x000fe20000010000 */
[----:B------:R-:W-:Y:S01]  /*36f0*/  F2FP.BF16.F32.PACK_AB R6, R199, R186 ;  /* 0x000000bac706723e */ /* 0x000fe200000010ff */
[C---:B------:R-:W-:Y:S01]  /*3700*/  HMMA.16816.F32.BF16 R140, R28.reuse, R20, R140 ;  /* 0x000000141c8c723c */ /* 0x040fe2000004188c */
[----:B------:R-:W-:Y:S01]  /*3710*/  FADD.FTZ R200, R200, R171 ;  /* 0x000000abc8c87221 */ /* 0x000fe20000010000 */
[----:B------:R-:W-:Y:S01]  /*3720*/  FADD.FTZ R189, R189, R172 ;  /* 0x000000acbdbd7221 */ /* 0x000fe20000010000 */
[----:B------:R-:W-:Y:S01]  /*3730*/  FADD.FTZ R185, R185, R182 ;  /* 0x000000b6b9b97221 */ /* 0x000fe20000010000 */
[----:B-1----:R-:W-:Y:S01]  /*3740*/  F2FP.BF16.F32.PACK_AB R7, R209, R202 ;  /* 0x000000cad107723e */ /* 0x002fe200000010ff */
[----:B------:R-:W-:Y:S01]  /*3750*/  MUFU.EX2 R203, R203 ;  /* 0x000000cb00cb7308 */ /* 0x000fe20000000800 */
[----:B------:R-:W-:Y:S01]  /*3760*/  HMMA.16816.F32.BF16 R124, R28, R16, R124 ;  /* 0x000000101c7c723c */ /* 0x000fe2000004187c */
[----:B------:R-:W-:Y:S01]  /*3770*/  FADD.FTZ R201, R201, R200 ;  /* 0x000000c8c9c97221 */ /* 0x000fe20000010000 */
[----:B------:R-:W-:-:S03]  /*3780*/  FADD.FTZ R186, R186, R189 ;  /* 0x000000bdbaba7221 */ /* 0x000fc60000010000 */
[----:B------:R-:W-:Y:S01]  /*3790*/  FADD.FTZ R202, R202, R201 ;  /* 0x000000c9caca7221 */ /* 0x000fe20000010000 */
[----:B------:R-:W-:Y:S01]  /*37a0*/  HMMA.16816.F32.BF16 R108, R28, R12, R108 ;  /* 0x0000000c1c6c723c */ /* 0x000fe2000004186c */
[----:B------:R-:W-:Y:S01]  /*37b0*/  MUFU.EX2 R204, R204 ;  /* 0x000000cc00cc7308 */ /* 0x000fe20000000800 */
[----:B------:R-:W-:Y:S01]  /*37c0*/  FADD.FTZ R199, R199, R186 ;  /* 0x000000bac7c77221 */ /* 0x000fe20000010000 */
[----:B------:R-:W-:-:S03]  /*37d0*/  FADD.FTZ R209, R209, R202 ;  /* 0x000000cad1d17221 */ /* 0x000fc60000010000 */
[C---:B------:R-:W-:Y:S03]  /*37e0*/  HMMA.16816.F32.BF16 R72, R28.reuse, R8, R72 ;  /* 0x000000081c48723c */ /* 0x040fe60000041848 */
[----:B------:R-:W-:Y:S03]  /*37f0*/  MUFU.EX2 R192, R192 ;  /* 0x000000c000c07308 */ /* 0x000fe60000000800 */
[C---:B------:R-:W-:Y:S05]  /*3800*/  HMMA.16816.F32.BF16 R88, R28.reuse, R36, R88 ;  /* 0x000000241c58723c */ /* 0x040fea0000041858 */
[----:B------:R-:W1:Y:S01]  /*3810*/  MUFU.EX2 R205, R205 ;  /* 0x000000cd00cd7308 */ /* 0x000e620000000800 */
[C---:B------:R-:W-:Y:S06]  /*3820*/  HMMA.16816.F32.BF16 R152, R28.reuse, R26, R152 ;  /* 0x0000001a1c98723c */ /* 0x040fec0000041898 */
[C---:B------:R-:W-:Y:S01]  /*3830*/  HMMA.16816.F32.BF16 R136, R28.reuse, R22, R136 ;  /* 0x000000161c88723c */ /* 0x040fe20000041888 */
[----:B------:R-:W-:Y:S05]  /*3840*/  MUFU.EX2 R188, R188 ;  /* 0x000000bc00bc7308 */ /* 0x000fea0000000800 */
[C---:B------:R-:W-:Y:S03]  /*3850*/  HMMA.16816.F32.BF16 R120, R28.reuse, R18, R120 ;  /* 0x000000121c78723c */ /* 0x040fe60000041878 */
[----:B------:R-:W2:Y:S01]  /*3860*/  MUFU.EX2 R193, R193 ;  /* 0x000000c100c17308 */ /* 0x000ea20000000800 */
[C---:B-1----:R-:W-:Y:S01]  /*3870*/  F2FP.BF16.F32.PACK_AB R32, R205.reuse, R192 ;  /* 0x000000c0cd20723e */ /* 0x042fe200000010ff */
[----:B------:R-:W-:Y:S01]  /*3880*/  FADD.FTZ R192, R192, R177 ;  /* 0x000000b1c0c07221 */ /* 0x000fe20000010000 */
[----:B------:R-:W-:Y:S03]  /*3890*/  HMMA.16816.F32.BF16 R104, R28, R14, R104 ;  /* 0x0000000e1c68723c */ /* 0x000fe60000041868 */
[----:B------:R-:W-:-:S02]  /*38a0*/  FADD.FTZ R205, R205, R192 ;  /* 0x000000c0cdcd7221 */ /* 0x000fc40000010000 */
[----:B------:R-:W-:Y:S01]  /*38b0*/  MUFU.EX2 R181, R181 ;  /* 0x000000b500b57308 */ /* 0x000fe20000000800 */
[C---:B------:R-:W-:Y:S06]  /*38c0*/  HMMA.16816.F32.BF16 R76, R28.reuse, R10, R76 ;  /* 0x0000000a1c4c723c */ /* 0x040fec000004184c */
[----:B------:R-:W-:Y:S01]  /*38d0*/  HMMA.16816.F32.BF16 R92, R28, R38, R92 ;  /* 0x000000261c5c723c */ /* 0x000fe2000004185c */
[----:B------:R-:W1:Y:S01]  /*38e0*/  LDSM.16.MT88.4 R28, [R221+0x9c00] ;  /* 0x009c0000dd1c783b */ /* 0x000e620000004200 */
[----:B------:R-:W-:Y:S01]  /*38f0*/  MUFU.EX2 R198, R198 ;  /* 0x000000c600c67308 */ /* 0x000fe20000000800 */
[----:B--2---:R-:W-:Y:S01]  /*3900*/  F2FP.BF16.F32.PACK_AB R33, R193, R188 ;  /* 0x000000bcc121723e */ /* 0x004fe200000010ff */
[----:B------:R-:W-:-:S02]  /*3910*/  FADD.FTZ R188, R188, R185 ;  /* 0x000000b9bcbc7221 */ /* 0x000fc40000010000 */
[C---:B------:R-:W-:Y:S02]  /*3920*/  HMMA.16816.F32.BF16 R160, R4.reuse, R24, R160 ;  /* 0x0000001804a0723c */ /* 0x040fe400000418a0 */
[----:B------:R-:W-:Y:S02]  /*3930*/  FADD.FTZ R188, R193, R188 ;  /* 0x000000bcc1bc7221 */ /* 0x000fe40000010000 */
[----:B------:R-:W-:Y:S02]  /*3940*/  MUFU.EX2 R243, R243 ;  /* 0x000000f300f37308 */ /* 0x000fe40000000800 */
[C---:B------:R-:W-:Y:S01]  /*3950*/  HMMA.16816.F32.BF16 R148, R4.reuse, R26, R148 ;  /* 0x0000001a0494723c */ /* 0x040fe20000041894 */
[----:B------:R-:W2:Y:S05]  /*3960*/  LDSM.16.MT88.4 R24, [R220+0x9c00] ;  /* 0x009c0000dc18783b */ /* 0x000eaa0000004200 */
[C---:B------:R-:W-:Y:S01]  /*3970*/  HMMA.16816.F32.BF16 R144, R4.reuse, R20, R144 ;  /* 0x000000140490723c */ /* 0x040fe20000041890 */
[----:B------:R-:W-:Y:S05]  /*3980*/  MUFU.EX2 R190, R190 ;  /* 0x000000be00be7308 */ /* 0x000fea0000000800 */
[C---:B------:R-:W-:Y:S01]  /*3990*/  HMMA.16816.F32.BF16 R132, R4.reuse, R22, R132 ;  /* 0x000000160484723c */ /* 0x040fe20000041884 */
[----:B------:R-:W3:Y:S02]  /*39a0*/  LDSM.16.MT88.4 R20, [R221+0xac00] ;  /* 0x00ac0000dd14783b */ /* 0x000ee40000004200 */
[----:B------:R-:W4:Y:S03]  /*39b0*/  MUFU.EX2 R241, R241 ;  /* 0x000000f100f17308 */ /* 0x000f260000000800 */
[C---:B------:R-:W-:Y:S05]  /*39c0*/  HMMA.16816.F32.BF16 R128, R4.reuse, R16, R128 ;  /* 0x000000100480723c */ /* 0x040fea0000041880 */
[----:B------:R-:W-:Y:S01]  /*39d0*/  MUFU.EX2 R191, R191 ;  /* 0x000000bf00bf7308 */ /* 0x000fe20000000800 */
[C---:B------:R-:W-:Y:S01]  /*39e0*/  HMMA.16816.F32.BF16 R116, R4.reuse, R18, R116 ;  /* 0x000000120474723c */ /* 0x040fe20000041874 */
[----:B------:R-:W5:Y:S05]  /*39f0*/  LDSM.16.MT88.4 R16, [R220+0xac00] ;  /* 0x00ac0000dc10783b */ /* 0x000f6a0000004200 */
[----:B------:R-:W-:Y:S01]  /*3a00*/  HMMA.16816.F32.BF16 R112, R4, R12, R112 ;  /* 0x0000000c0470723c */ /* 0x000fe20000041870 */
[----:B------:R-:W1:Y:S01]  /*3a10*/  MUFU.EX2 R184, R184 ;  /* 0x000000b800b87308 */ /* 0x000e620000000800 */
[----:B----4-:R-:W-:Y:S01]  /*3a20*/  F2FP.BF16.F32.PACK_AB R34, R241, R190 ;  /* 0x000000bef122723e */ /* 0x010fe200000010ff */
[----:B------:R-:W-:-:S03]  /*3a30*/  FADD.FTZ R190, R190, R205 ;  /* 0x000000cdbebe7221 */ /* 0x000fc60000010000 */
[----:B------:R-:W-:Y:S01]  /*3a40*/  HMMA.16816.F32.BF16 R100, R4, R14, R100 ;  /* 0x0000000e0464723c */ /* 0x000fe20000041864 */
[----:B------:R-:W4:Y:S01]  /*3a50*/  LDSM.16.MT88.4 R12, [R221+0xbc00] ;  /* 0x00bc0000dd0c783b */ /* 0x000f220000004200 */
[----:B------:R-:W-:-:S04]  /*3a60*/  FADD.FTZ R241, R241, R190 ;  /* 0x000000bef1f17221 */ /* 0x000fc80000010000 */
[C---:B------:R-:W-:Y:S06]  /*3a70*/  HMMA.16816.F32.BF16 R68, R4.reuse, R8, R68 ;  /* 0x000000080444723c */ /* 0x040fec0000041844 */
[----:B------:R-:W-:Y:S01]  /*3a80*/  HMMA.16816.F32.BF16 R80, R4, R10, R80 ;  /* 0x0000000a0450723c */ /* 0x000fe20000041850 */
[----:B------:R-:W4:Y:S01]  /*3a90*/  LDSM.16.MT88.4 R8, [R220+0xbc00] ;  /* 0x00bc0000dc08783b */ /* 0x000f220000004200 */
[----:B-1----:R-:W-:Y:S01]  /*3aa0*/  F2FP.BF16.F32.PACK_AB R35, R184, R191 ;  /* 0x000000bfb823723e */ /* 0x002fe200000010ff */
[----:B------:R-:W-:-:S03]  /*3ab0*/  FADD.FTZ R191, R191, R188 ;  /* 0x000000bcbfbf7221 */ /* 0x000fc60000010000 */
[----:B------:R-:W-:Y:S01]  /*3ac0*/  HMMA.16816.F32.BF16 R84, R4, R36, R84 ;  /* 0x000000240454723c */ /* 0x000fe20000041854 */
[----:B------:R-:W-:Y:S01]  /*3ad0*/  MUFU.EX2 R36, R179 ;  /* 0x000000b300247308 */ /* 0x000fe20000000800 */
[----:B------:R-:W-:-:S04]  /*3ae0*/  FADD.FTZ R239, R184, R191 ;  /* 0x000000bfb8ef7221 */ /* 0x000fc80000010000 */
[----:B------:R-:W-:Y:S01]  /*3af0*/  HMMA.16816.F32.BF16 R96, R4, R38, R96 ;  /* 0x000000260460723c */ /* 0x000fe20000041860 */
[----:B------:R-:W-:-:S05]  /*3b00*/  FFMA.FTZ R37, R175, UR4, -R176 ;  /* 0x00000004af257c23 */ /* 0x000fca00080108b0 */
[C---:B------:R-:W-:Y:S01]  /*3b10*/  HMMA.16816.F32.BF16 R156, R32.reuse, R28, R156 ;  /* 0x0000001c209c723c */ /* 0x040fe2000004189c */
[----:B------:R-:W1:Y:S01]  /*3b20*/  MUFU.EX2 R37, R37 ;  /* 0x0000002500257308 */ /* 0x000e620000000800 */
[----:B------:R-:W-:Y:S01]  /*3b30*/  F2FP.BF16.F32.PACK_AB R4, R203, R196 ;  /* 0x000000c4cb04723e */ /* 0x000fe200000010ff */
[----:B------:R-:W-:Y:S01]  /*3b40*/  FADD.FTZ R196, R196, R199 ;  /* 0x000000c7c4c47221 */ /* 0x000fe20000010000 */
[----:B------:R-:W-:Y:S01]  /*3b50*/  F2FP.BF16.F32.PACK_AB R5, R181, R204 ;  /* 0x000000ccb505723e */ /* 0x000fe200000010ff */
[----:B------:R-:W-:Y:S01]  /*3b60*/  FADD.FTZ R204, R204, R209 ;  /* 0x000000d1cccc7221 */ /* 0x000fe20000010000 */
[----:B------:R-:W-:Y:S01]  /*3b70*/  F2FP.BF16.F32.PACK_AB R6, R243, R198 ;  /* 0x000000c6f306723e */ /* 0x000fe200000010ff */
[----:B------:R-:W-:Y:S01]  /*3b80*/  FADD.FTZ R203, R203, R196 ;  /* 0x000000c4cbcb7221 */ /* 0x000fe20000010000 */
[----:B------:R-:W-:Y:S01]  /*3b90*/  HMMA.16816.F32.BF16 R152, R32, R30, R152 ;  /* 0x0000001e2098723c */ /* 0x000fe20000041898 */
[----:B------:R-:W-:Y:S02]  /*3ba0*/  FADD.FTZ R181, R181, R204 ;  /* 0x000000ccb5b57221 */ /* 0x000fe40000010000 */
[----:B------:R-:W-:-:S03]  /*3bb0*/  FADD.FTZ R198, R198, R203 ;  /* 0x000000cbc6c67221 */ /* 0x000fc60000010000 */
[----:B--2---:R-:W-:Y:S01]  /*3bc0*/  HMMA.16816.F32.BF16 R140, R32, R24, R140 ;  /* 0x00000018208c723c */ /* 0x004fe2000004188c */
[----:B------:R-:W-:Y:S01]  /*3bd0*/  FADD.FTZ R243, R243, R198 ;  /* 0x000000c6f3f37221 */ /* 0x000fe20000010000 */
[----:B-1----:R-:W-:Y:S01]  /*3be0*/  F2FP.BF16.F32.PACK_AB R7, R37, R36 ;  /* 0x000000242507723e */ /* 0x002fe200000010ff */
[----:B------:R-:W-:-:S03]  /*3bf0*/  FADD.FTZ R36, R36, R181 ;  /* 0x000000b524247221 */ /* 0x000fc60000010000 */
[----:B------:R-:W-:Y:S01]  /*3c00*/  HMMA.16816.F32.BF16 R136, R32, R26, R136 ;  /* 0x0000001a2088723c */ /* 0x000fe20000041888 */
[----:B------:R-:W-:-:S05]  /*3c10*/  FADD.FTZ R238, R37, R36 ;  /* 0x0000002425ee7221 */ /* 0x000fca0000010000 */
[C---:B---3--:R-:W-:Y:S06]  /*3c20*/  HMMA.16816.F32.BF16 R124, R32.reuse, R20, R124 ;  /* 0x00000014207c723c */ /* 0x048fec000004187c */
[C---:B------:R-:W-:Y:S06]  /*3c30*/  HMMA.16816.F32.BF16 R120, R32.reuse, R22, R120 ;  /* 0x000000162078723c */ /* 0x040fec0000041878 */
[C---:B-----5:R-:W-:Y:S06]  /*3c40*/  HMMA.16816.F32.BF16 R108, R32.reuse, R16, R108 ;  /* 0x00000010206c723c */ /* 0x060fec000004186c */
[C---:B------:R-:W-:Y:S06]  /*3c50*/  HMMA.16816.F32.BF16 R104, R32.reuse, R18, R104 ;  /* 0x000000122068723c */ /* 0x040fec0000041868 */
[C---:B----4-:R-:W-:Y:S06]  /*3c60*/  HMMA.16816.F32.BF16 R72, R32.reuse, R12, R72 ;  /* 0x0000000c2048723c */ /* 0x050fec0000041848 */
        /* <DEDUP_REMOVED lines=23> */
[----:B------:R-:W-:Y:S01]  /*3de0*/  ULDC UR4, c[0x0][0x2ec] ;  /* 0x0000bb0000047ab9 */ /* 0x000fe20000000800 */
[----:B------:R-:W-:Y:S01]  /*3df0*/  ULDC.64 UR10, c[0x0][0x220] ;  /* 0x00008800000a7ab9 */ /* 0x000fe20000000a00 */
[----:B------:R-:W-:Y:S01]  /*3e00*/  ULDC.64 UR12, c[0x0][0x250] ;  /* 0x00009400000c7ab9 */ /* 0x000fe20000000a00 */
[----:B------:R-:W-:Y:S01]  /*3e10*/  ULDC.64 UR6, c[0x0][0x218] ;  /* 0x0000860000067ab9 */ /* 0x000fe20000000a00 */
[----:B------:R-:W-:Y:S01]  /*3e20*/  ULDC.64 UR8, c[0x0][0x248] ;  /* 0x0000920000087ab9 */ /* 0x000fe20000000a00 */
[----:B------:R-:W-:Y:S05]  /*3e30*/  BRA `(.L_x_503) ;  /* 0x00000000005c7947 */ /* 0x000fea0003800000 */
.L_x_505:
        /* <DEDUP_REMOVED lines=23> */
.L_x_503:
[----:B------:R-:W-:Y:S01]  /*3fb0*/  SHF.R.S32.HI R52, RZ, 0x1f, R236 ;  /* 0x0000001fff347819 */ /* 0x000fe200000114ec */
[----:B------:R-:W-:Y:S04]  /*3fc0*/  DEPBAR.LE SB0, 0x0 ;  /* 0x000080000000791a */ /* 0x000fe80000000000 */
[----:B------:R-:W-:Y:S01]  /*3fd0*/  BAR.SYNC.DEFER_BLOCKING 0x0 ;  /* 0x0000000000007b1d */ /* 0x000fe20000010000 */
[----:B------:R-:W-:Y:S02]  /*3fe0*/  IMAD R52, R52, UR12, RZ ;  /* 0x0000000c34347c24 */ /* 0x000fe4000f8e02ff */
[C---:B------:R-:W-:Y:S04]  /*3ff0*/  IMAD.WIDE.U32 R54, R236.reuse, UR12, RZ ;  /* 0x0000000cec367c25 */ /* 0x040fe8000f8e00ff */
[----:B------:R-:W-:Y:S01]  /*4000*/  IMAD R52, R236, UR13, R52 ;  /* 0x0000000dec347c24 */ /* 0x000fe2000f8e0234 */
[C---:B------:R-:W-:Y:S04]  /*4010*/  LEA R53, P0, R54.reuse, R230, 0x6 ;  /* 0x000000e636357211 */ /* 0x040fe800078030ff */
[----:B------:R-:W-:Y:S02]  /*4020*/  IADD3 R55, R55, R52, RZ ;  /* 0x0000003437377210 */ /* 0x000fe40007ffe0ff */
[C---:B------:R-:W-:Y:S02]  /*4030*/  LEA R56, P1, R53.reuse, UR10, 0x1 ;  /* 0x0000000a35387c11 */ /* 0x040fe4000f8208ff */
        /* <DEDUP_REMOVED lines=8> */
[----:B------:R-:W-:Y:S07]  /*40c0*/  ISETP.GT.AND P0, PT, R236, RZ, PT ;  /* 0x000000ffec00720c */ /* 0x000fee0003f04270 */
[----:B------:R-:W-:Y:S08]  /*40d0*/  LDGSTS.E.BYPASS.LTC128B.128 [R229+0xa000], desc[UR16][R56.64+0x40] ;  /* 0x0a00004038e57fae */ /* 0x000ff0000b901d50 */
[----:B------:R-:W-:Y:S08]  /*40e0*/  LDGSTS.E.BYPASS.LTC128B.128 [R229+0xb000], desc[UR16][R56.64+0x80] ;  /* 0x0b00008038e57fae */ /* 0x000ff0000b901d50 */
[----:B------:R-:W-:Y:S08]  /*40f0*/  LDGSTS.E.BYPASS.LTC128B.128 [R229+0x9800], desc[UR16][R52.64] ;  /* 0x0980000034e57fae */ /* 0x000ff0000b901d50 */
[----:B------:R-:W-:Y:S08]  /*4100*/  LDGSTS.E.BYPASS.LTC128B.128 [R229+0xa800], desc[UR16][R52.64+0x40] ;  /* 0x0a80004034e57fae */ /* 0x000ff0000b901d50 */
[----:B------:R1:W-:Y:S08]  /*4110*/  LDGSTS.E.BYPASS.LTC128B.128 [R229+0xb800], desc[UR16][R52.64+0x80] ;  /* 0x0b80008034e57fae */ /* 0x0003f0000b901d50 */
[----:B------:R-:W-:Y:S08]  /*4120*/  LDSM.16.M88.4 R164, [R225] ;  /* 0x00000000e1a4783b */ /* 0x000ff00000000200 */
[----:B------:R-:W2:Y:S08]  /*4130*/  LDSM.16.M88.4 R172, [R224] ;  /* 0x00000000e0ac783b */ /* 0x000eb00000000200 */
[----:B------:R-:W3:Y:S08]  /*4140*/  LDSM.16.M88.4 R176, [R225+0x1000] ;  /* 0x00100000e1b0783b */ /* 0x000ef00000000200 */
[----:B------:R-:W4:Y:S08]  /*4150*/  LDSM.16.M88.4 R180, [R224+0x400] ;  /* 0x00040000e0b4783b */ /* 0x000f300000000200 */
[----:B------:R-:W0:Y:S08]  /*4160*/  LDGDEPBAR ;  /* 0x00000000000079af */ /* 0x000e300000000000 */
[----:B------:R-:W5:Y:S08]  /*4170*/  LDSM.16.M88.4 R184, [R224+0x800] ;  /* 0x00080000e0b8783b */ /* 0x000f700000000200 */
[----:B------:R-:W1:Y:S01]  /*4180*/  LDSM.16.M88.4 R188, [R224+0xc00] ;  /* 0x000c0000e0bc783b */ /* 0x000e620000000200 */
[-C--:B--2---:R-:W-:Y:S07]  /*4190*/  HMMA.16816.F32.BF16 R4, R164, R172.reuse, RZ ;  /* 0x000000aca404723c */ /* 0x084fee00000418ff */
[----:B------:R-:W-:Y:S01]  /*41a0*/  LDSM.16.M88.4 R192, [R223] ;  /* 0x00000000dfc0783b */ /* 0x000fe20000000200 */
[C---:B---3--:R-:W-:Y:S07]  /*41b0*/  HMMA.16816.F32.BF16 R8, R176.reuse, R172, RZ ;  /* 0x000000acb008723c */ /* 0x048fee00000418ff */
[----:B------:R-:W2:Y:S01]  /*41c0*/  LDSM.16.M88.4 R196, [R222] ;  /* 0x00000000dec4783b */ /* 0x000ea20000000200 */
[-C--:B------:R-:W-:Y:S06]  /*41d0*/  HMMA.16816.F32.BF16 R12, R176, R174.reuse, RZ ;  /* 0x000000aeb00c723c */ /* 0x080fec00000418ff */
[C---:B------:R-:W-:Y:S01]  /*41e0*/  HMMA.16816.F32.BF16 R16, R164.reuse, R174, RZ ;  /* 0x000000aea410723c */ /* 0x040fe200000418ff */
[----:B------:R-:W3:Y:S05]  /*41f0*/  LDSM.16.M88.4 R200, [R223+0x1000] ;  /* 0x00100000dfc8783b */ /* 0x000eea0000000200 */
[-C--:B----4-:R-:W-:Y:S03]  /*4200*/  HMMA.16816.F32.BF16 R20, R164, R180.reuse, RZ ;  /* 0x000000b4a414723c */ /* 0x090fe600000418ff */
[----:B------:R-:W4:Y:S03]  /*4210*/  LDSM.16.M88.4 R204, [R222+0x400] ;  /* 0x00040000decc783b */ /* 0x000f260000000200 */
        /* <DEDUP_REMOVED lines=10> */
[C---:B------:R-:W-:Y:S01]  /*42c0*/  HMMA.16816.F32.BF16 R48, R164.reuse, R186, RZ ;  /* 0x000000baa430723c */ /* 0x040fe200000418ff */
[----:B------:R-:W5:Y:S05]  /*42d0*/  LDSM.16.M88.4 R184, [R225+0x2000] ;  /* 0x00200000e1b8783b */ /* 0x000f6a0000000200 */
[-C--:B-1----:R-:W-:Y:S03]  /*42e0*/  HMMA.16816.F32.BF16 R52, R164, R188.reuse, RZ ;  /* 0x000000bca434723c */ /* 0x082fe600000418ff */
[----:B------:R-:W-:Y:S03]  /*42f0*/  LDSM.16.M88.4 R216, [R222+0x2000] ;  /* 0x00200000ded8783b */ /* 0x000fe60000000200 */
[C---:B------:R-:W-:Y:S06]  /*4300*/  HMMA.16816.F32.BF16 R56, R176.reuse, R188, RZ ;  /* 0x000000bcb038723c */ /* 0x040fec00000418ff */
[-C--:B------:R-:W-:Y:S01]  /*4310*/  HMMA.16816.F32.BF16 R60, R176, R190.reuse, RZ ;  /* 0x000000beb03c723c */ /* 0x080fe200000418ff */
[----:B------:R-:W-:Y:S05]  /*4320*/  LDSM.16.M88.4 R176, [R224+0x1800] ;  /* 0x00180000e0b0783b */ /* 0x000fea0000000200 */
[----:B------:R-:W-:Y:S03]  /*4330*/  HMMA.16816.F32.BF16 R64, R164, R190, RZ ;  /* 0x000000bea440723c */ /* 0x000fe600000418ff */
[----:B------:R-:W1:Y:S03]  /*4340*/  LDSM.16.M88.4 R164, [R224+0x1400] ;  /* 0x00140000e0a4783b */ /* 0x000e660000000200 */
[-C--:B--2---:R-:W-:Y:S05]  /*4350*/  HMMA.16816.F32.BF16 R4, R192, R196.reuse, R4 ;  /* 0x000000c4c004723c */ /* 0x084fea0000041804 */
[----:B------:R-:W2:Y:S01]  /*4360*/  LDSM.16.M88.4 R188, [R224+0x1c00] ;  /* 0x001c0000e0bc783b */ /* 0x000ea20000000200 */
[C---:B---3--:R-:W-:Y:S06]  /*4370*/  HMMA.16816.F32.BF16 R8, R200.reuse, R196, R8 ;  /* 0x000000c4c808723c */ /* 0x048fec0000041808 */
[-C--:B------:R-:W-:Y:S06]  /*4380*/  HMMA.16816.F32.BF16 R12, R200, R198.reuse, R12 ;  /* 0x000000c6c80c723c */ /* 0x080fec000004180c */
[C---:B------:R-:W-:Y:S01]  /*4390*/  HMMA.16816.F32.BF16 R16, R192.reuse, R198, R16 ;  /* 0x000000c6c010723c */ /* 0x040fe20000041810 */
[----:B------:R-:W-:Y:S05]  /*43a0*/  LDSM.16.M88.4 R196, [R222+0x1400] ;  /* 0x00140000dec4783b */ /* 0x000fea0000000200 */
[-C--:B----4-:R-:W-:Y:S06]  /*43b0*/  HMMA.16816.F32.BF16 R20, R192, R204.reuse, R20 ;  /* 0x000000ccc014723c */ /* 0x090fec0000041814 */
        /* <DEDUP_REMOVED lines=14> */
[----:B------:R-:W3:Y:S03]  /*44a0*/  LDSM.16.M88.4 R180, [R222+0x1000] ;  /* 0x00100000deb4783b */ /* 0x000ee60000000200 */
[-C--:B-----5:R-:W-:Y:S05]  /*44b0*/  HMMA.16816.F32.BF16 R4, R184, R208.reuse, R4 ;  /* 0x000000d0b804723c */ /* 0x0a0fea0000041804 */
[----:B------:R-:W4:Y:S01]  /*44c0*/  LDSM.16.M88.4 R192, [R223+0x3000] ;  /* 0x00300000dfc0783b */ /* 0x000f220000000200 */
        /* <DEDUP_REMOVED lines=13> */
[----:B------:R-:W5:Y:S05]  /*45a0*/  LDSM.16.M88.4 R176, [R222+0x1c00] ;  /* 0x001c0000deb0783b */ /* 0x000f6a0000000200 */
[-C--:B--2---:R-:W-:Y:S06]  /*45b0*/  HMMA.16816.F32.BF16 R52, R184, R188.reuse, R52 ;  /* 0x000000bcb834723c */ /* 0x084fec0000041834 */
[C---:B------:R-:W-:Y:S06]  /*45c0*/  HMMA.16816.F32.BF16 R56, R212.reuse, R188, R56 ;  /* 0x000000bcd438723c */ /* 0x040fec0000041838 */
[-C--:B------:R-:W-:Y:S01]  /*45d0*/  HMMA.16816.F32.BF16 R60, R212, R190.reuse, R60 ;  /* 0x000000bed43c723c */ /* 0x080fe2000004183c */
[----:B------:R-:W-:Y:S05]  /*45e0*/  LDSM.16.M88.4 R212, [R223+0x4000] ;  /* 0x00400000dfd4783b */ /* 0x000fea0000000200 */
[----:B------:R-:W-:Y:S03]  /*45f0*/  HMMA.16816.F32.BF16 R64, R184, R190, R64 ;  /* 0x000000beb840723c */ /* 0x000fe60000041840 */
[----:B------:R-:W2:Y:S03]  /*4600*/  LDSM.16.M88.4 R184, [R225+0x5000] ;  /* 0x00500000e1b8783b */ /* 0x000ea60000000200 */
[-C--:B---3--:R-:W-:Y:S05]  /*4610*/  HMMA.16816.F32.BF16 R4, R172, R180.reuse, R4 ;  /* 0x000000b4ac04723c */ /* 0x088fea0000041804 */
[----:B------:R-:W3:Y:S01]  /*4620*/  LDSM.16.M88.4 R188, [R224+0x2400] ;  /* 0x00240000e0bc783b */ /* 0x000ee20000000200 */
[C---:B----4-:R-:W-:Y:S06]  /*4630*/  HMMA.16816.F32.BF16 R8, R192.reuse, R180, R8 ;  /* 0x000000b4c008723c */ /* 0x050fec0000041808 */
[-C--:B------:R-:W-:Y:S06]  /*4640*/  HMMA.16816.F32.BF16 R12, R192, R182.reuse, R12 ;  /* 0x000000b6c00c723c */ /* 0x080fec000004180c */
[C---:B------:R-:W-:Y:S01]  /*4650*/  HMMA.16816.F32.BF16 R16, R172.reuse, R182, R16 ;  /* 0x000000b6ac10723c */ /* 0x040fe20000041810 */
[----:B------:R-:W4:Y:S05]  /*4660*/  LDSM.16.M88.4 R180, [R224+0x2800] ;  /* 0x00280000e0b4783b */ /* 0x000f2a0000000200 */
[-C--:B------:R-:W-:Y:S06]  /*4670*/  HMMA.16816.F32.BF16 R20, R172, R196.reuse, R20 ;  /* 0x000000c4ac14723c */ /* 0x080fec0000041814 */
[C---:B------:R-:W-:Y:S06]  /*4680*/  HMMA.16816.F32.BF16 R24, R192.reuse, R196, R24 ;  /* 0x000000c4c018723c */ /* 0x040fec0000041818 */
[-C--:B------:R-:W-:Y:S06]  /*4690*/  HMMA.16816.F32.BF16 R28, R192, R198.reuse, R28 ;  /* 0x000000c6c01c723c */ /* 0x080fec000004181c */
[C---:B------:R-:W-:Y:S06]  /*46a0*/  HMMA.16816.F32.BF16 R32, R172.reuse, R198, R32 ;  /* 0x000000c6ac20723c */ /* 0x040fec0000041820 */
[-C--:B-1----:R-:W-:Y:S06]  /*46b0*/  HMMA.16816.F32.BF16 R36, R172, R164.reuse, R36 ;  /* 0x000000a4ac24723c */ /* 0x082fec0000041824 */
[C---:B------:R-:W-:Y:S06]  /*46c0*/  HMMA.16816.F32.BF16 R40, R192.reuse, R164, R40 ;  /* 0x000000a4c028723c */ /* 0x040fec0000041828 */
[-C--:B------:R-:W-:Y:S06]  /*46d0*/  HMMA.16816.F32.BF16 R44, R192, R166.reuse, R44 ;  /* 0x000000a6c02c723c */ /* 0x080fec000004182c */
[C---:B------:R-:W-:Y:S01]  /*46e0*/  HMMA.16816.F32.BF16 R48, R172.reuse, R166, R48 ;  /* 0x000000a6ac30723c */ /* 0x040fe20000041830 */
[----:B------:R-:W1:Y:S05]  /*46f0*/  LDSM.16.M88.4 R164, [R223+0x5000] ;  /* 0x00500000dfa4783b */ /* 0x000e6a0000000200 */
[-C--:B-----5:R-:W-:Y:S06]  /*4700*/  HMMA.16816.F32.BF16 R52, R172, R176.reuse, R52 ;  /* 0x000000b0ac34723c */ /* 0x0a0fec0000041834 */
[C---:B------:R-:W-:Y:S06]  /*4710*/  HMMA.16816.F32.BF16 R56, R192.reuse, R176, R56 ;  /* 0x000000b0c038723c */ /* 0x040fec0000041838 */
[-C--:B------:R-:W-:Y:S06]  /*4720*/  HMMA.16816.F32.BF16 R60, R192, R178.reuse, R60 ;  /* 0x000000b2c03c723c */ /* 0x080fec000004183c */
[----:B------:R-:W-:Y:S01]  /*4730*/  HMMA.16816.F32.BF16 R64, R172, R178, R64 ;  /* 0x000000b2ac40723c */ /* 0x000fe20000041840 */
[----:B------:R-:W5:Y:S05]  /*4740*/  LDSM.16.M88.4 R172, [R222+0x2400] ;  /* 0x00240000deac783b */ /* 0x000f6a0000000200 */
[-C--:B------:R-:W-:Y:S03]  /*4750*/  HMMA.16816.F32.BF16 R4, R200, R204.reuse, R4 ;  /* 0x000000ccc804723c */ /* 0x080fe60000041804 */
[----:B------:R-:W5:Y:S03]  /*4760*/  LDSM.16.M88.4 R176, [R222+0x2800] ;  /* 0x00280000deb0783b */ /* 0x000f660000000200 */
[C---:B--2---:R-:W-:Y:S06]  /*4770*/  HMMA.16816.F32.BF16 R8, R184.reuse, R204, R8 ;  /* 0x000000ccb808723c */ /* 0x044fec0000041808 */
[-C--:B------:R-:W-:Y:S06]  /*4780*/  HMMA.16816.F32.BF16 R12, R184, R206.reuse, R12 ;  /* 0x000000ceb80c723c */ /* 0x080fec000004180c */
[C---:B------:R-:W-:Y:S06]  /*4790*/  HMMA.16816.F32.BF16 R16, R200.reuse, R206, R16 ;  /* 0x000000cec810723c */ /* 0x040fec0000041810 */
[-C--:B---3--:R-:W-:Y:S06]  /*47a0*/  HMMA.16816.F32.BF16 R20, R200, R188.reuse, R20 ;  /* 0x000000bcc814723c */ /* 0x088fec0000041814 */
        /* <DEDUP_REMOVED lines=12> */
[C---:B-1----:R-:W-:Y:S06]  /*4870*/  HMMA.16816.F32.BF16 R8, R164.reuse, R216, R8 ;  /* 0x000000d8a408723c */ /* 0x042fec0000041808 */
[-C--:B------:R-:W-:Y:S06]  /*4880*/  HMMA.16816.F32.BF16 R12, R164, R218.reuse, R12 ;  /* 0x000000daa40c723c */ /* 0x080fec000004180c */
[C---:B------:R-:W-:Y:S06]  /*4890*/  HMMA.16816.F32.BF16 R16, R212.reuse, R218, R16 ;  /* 0x000000dad410723c */ /* 0x040fec0000041810 */
[-C--:B-----5:R-:W-:Y:S05]  /*48a0*/  HMMA.16816.F32.BF16 R20, R212, R172.reuse, R20 ;  /* 0x000000acd414723c */ /* 0x0a0fea0000041814 */
[----:B------:R-:W-:Y:S01]  /*48b0*/  FMUL.FTZ R170, R4, UR5 ;  /* 0x0000000504aa7c20 */ /* 0x000fe20008410000 */
[C---:B------:R-:W-:Y:S03]  /*48c0*/  HMMA.16816.F32.BF16 R24, R164.reuse, R172, R24 ;  /* 0x000000aca418723c */ /* 0x040fe60000041818 */
[----:B------:R1:W2:Y:S02]  /*48d0*/  MUFU.TANH R198, R170 ;  /* 0x000000aa00c67308 */ /* 0x0002a40000002400 */
[----:B------:R-:W-:Y:S01]  /*48e0*/  FMUL.FTZ R217, R8, UR5 ;  /* 0x0000000508d97c20 */ /* 0x000fe20008410000 */
[-C--:B------:R-:W-:Y:S07]  /*48f0*/  HMMA.16816.F32.BF16 R28, R164, R174.reuse, R28 ;  /* 0x000000aea41c723c */ /* 0x080fee000004181c */
[----:B------:R3:W-:Y:S01]  /*4900*/  MUFU.TANH R190, R217 ;  /* 0x000000d900be7308 */ /* 0x0007e20000002400 */
[C---:B------:R-:W-:Y:S01]  /*4910*/  HMMA.16816.F32.BF16 R32, R212.reuse, R174, R32 ;  /* 0x000000aed420723c */ /* 0x040fe20000041820 */
[----:B------:R-:W4:Y:S01]  /*4920*/  LDSM.16.M88.4 R172, [R222+0x2c00] ;  /* 0x002c0000deac783b */ /* 0x000f220000000200 */
[----:B------:R-:W-:Y:S04]  /*4930*/  DEPBAR.LE SB0, 0x0 ;  /* 0x000080000000791a */ /* 0x000fe80000000000 */
[-C--:B------:R-:W-:Y:S01]  /*4940*/  HMMA.16816.F32.BF16 R36, R212, R176.reuse, R36 ;  /* 0x000000b0d424723c */ /* 0x080fe20000041824 */
[----:B------:R-:W-:Y:S04]  /*4950*/  BAR.SYNC.DEFER_BLOCKING 0x0 ;  /* 0x0000000000007b1d */ /* 0x000fe80000010000 */
[----:B------:R-:W-:Y:S01]  /*4960*/  FMUL.FTZ R216, R9, UR5 ;  /* 0x0000000509d87c20 */ /* 0x000fe20008410000 */
[----:B-1----:R-:W-:Y:S01]  /*4970*/  FMUL.FTZ R170, R10, UR5 ;  /* 0x000000050aaa7c20 */ /* 0x002fe20008410000 */
[----:B------:R-:W-:Y:S01]  /*4980*/  FMUL.FTZ R169, R7, UR5 ;  /* 0x0000000507a97c20 */ /* 0x000fe20008410000 */
[----:B------:R-:W-:Y:S01]  /*4990*/  FMUL.FTZ R219, R12, UR5 ;  /* 0x000000050cdb7c20 */ /* 0x000fe20008410000 */
[----:B------:R1:W-:Y:S01]  /*49a0*/  MUFU.TANH R10, R216 ;  /* 0x000000d8000a7308 */ /* 0x0003e20000002400 */
[C---:B------:R-:W-:Y:S04]  /*49b0*/  HMMA.16816.F32.BF16 R40, R164.reuse, R176, R40 ;  /* 0x000000b0a428723c */ /* 0x040fe80000041828 */
[----:B------:R-:W-:Y:S01]  /*49c0*/  FMUL.FTZ R168, R6, UR5 ;  /* 0x0000000506a87c20 */ /* 0x000fe20008410000 */
[----:B---3--:R-:W-:Y:S01]  /*49d0*/  FMUL.FTZ R217, R13, UR5 ;  /* 0x000000050dd97c20 */ /* 0x008fe20008410000 */
[----:B------:R-:W-:Y:S03]  /*49e0*/  FMUL.FTZ R218, R14, UR5 ;  /* 0x000000050eda7c20 */ /* 0x000fe60008410000 */
[----:B------:R3:W-:Y:S01]  /*49f0*/  MUFU.TANH R7, R170 ;  /* 0x000000aa00077308 */ /* 0x0007e20000002400 */
[-C--:B------:R-:W-:Y:S03]  /*4a00*/  HMMA.16816.F32.BF16 R44, R164, R178.reuse, R44 ;  /* 0x000000b2a42c723c */ /* 0x080fe6000004182c */
[----:B------:R-:W-:Y:S01]  /*4a10*/  FMUL.FTZ R249, R26, UR5 ;  /* 0x000000051af97c20 */ /* 0x000fe20008410000 */
[----:B------:R-:W-:Y:S01]  /*4a20*/  FMUL.FTZ R240, R5, UR5 ;  /* 0x0000000505f07c20 */ /* 0x000fe20008410000 */
[----:B------:R-:W-:Y:S01]  /*4a30*/  FMUL.FTZ R251, R27, UR5 ;  /* 0x000000051bfb7c20 */ /* 0x000fe20008410000 */
[C---:B------:R-:W-:Y:S03]  /*4a40*/  HMMA.16816.F32.BF16 R48, R212.reuse, R178, R48 ;  /* 0x000000b2d430723c */ /* 0x040fe60000041830 */
[----:B------:R5:W-:Y:S02]  /*4a50*/  MUFU.TANH R191, R219 ;  /* 0x000000db00bf7308 */ /* 0x000be40000002400 */
[----:B-1----:R-:W-:Y:S01]  /*4a60*/  FMUL.FTZ R216, R17, UR5 ;  /* 0x0000000511d87c20 */ /* 0x002fe20008410000 */
[----:B------:R-:W-:Y:S01]  /*4a70*/  FMUL.FTZ R252, R28, UR5 ;  /* 0x000000051cfc7c20 */ /* 0x000fe20008410000 */
[----:B------:R-:W-:Y:S06]  /*4a80*/  FMUL.FTZ R248, R25, UR5 ;  /* 0x0000000519f87c20 */ /* 0x000fec0008410000 */
[----:B------:R1:W2:Y:S01]  /*4a90*/  MUFU.TANH R189, R168 ;  /* 0x000000a800bd7308 */ /* 0x0002a20000002400 */
[----:B---3--:R-:W-:Y:S01]  /*4aa0*/  FMUL.FTZ R170, R18, UR5 ;  /* 0x0000000512aa7c20 */ /* 0x008fe20008410000 */
[-C--:B----4-:R-:W-:Y:S08]  /*4ab0*/  HMMA.16816.F32.BF16 R52, R212, R172.reuse, R52 ;  /* 0x000000acd434723c */ /* 0x090ff00000041834 */
[----:B------:R3:W-:Y:S03]  /*4ac0*/  MUFU.TANH R14, R217 ;  /* 0x000000d9000e7308 */ /* 0x0007e60000002400 */
[----:B-----5:R-:W-:Y:S01]  /*4ad0*/  FMUL.FTZ R219, R20, UR5 ;  /* 0x0000000514db7c20 */ /* 0x020fe20008410000 */
[C---:B------:R-:W-:Y:S04]  /*4ae0*/  HMMA.16816.F32.BF16 R56, R164.reuse, R172, R56 ;  /* 0x000000aca438723c */ /* 0x040fe80000041838 */
[----:B------:R-:W-:Y:S02]  /*4af0*/  FMUL.FTZ R250, R47, UR5 ;  /* 0x000000052ffa7c20 */ /* 0x000fe40008410000 */
[----:B------:R4:W5:Y:S01]  /*4b00*/  MUFU.TANH R193, R169 ;  /* 0x000000a900c17308 */ /* 0x0009620000002400 */
[----:B-1----:R-:W-:Y:S01]  /*4b10*/  FMUL.FTZ R168, R11, UR5 ;  /* 0x000000050ba87c20 */ /* 0x002fe20008410000 */
[-C--:B------:R-:W-:Y:S08]  /*4b20*/  HMMA.16816.F32.BF16 R60, R164, R174.reuse, R60 ;  /* 0x000000aea43c723c */ /* 0x080ff0000004183c */
[----:B------:R1:W-:Y:S03]  /*4b30*/  MUFU.TANH R18, R216 ;  /* 0x000000d800127308 */ /* 0x0003e60000002400 */
[----:B---3--:R-:W-:Y:S01]  /*4b40*/  FMUL.FTZ R217, R22, UR5 ;  /* 0x0000000516d97c20 */ /* 0x008fe20008410000 */
[----:B------:R-:W-:Y:S04]  /*4b50*/  HMMA.16816.F32.BF16 R64, R212, R174, R64 ;  /* 0x000000aed440723c */ /* 0x000fe80000041840 */
[----:B------:R-:W-:Y:S01]  /*4b60*/  FMUL.FTZ R52, R52, UR5 ;  /* 0x0000000534347c20 */ /* 0x000fe20008410000 */
[----:B------:R-:W-:Y:S01]  /*4b70*/  FMUL.FTZ R53, R53, UR5 ;  /* 0x0000000535357c20 */ /* 0x000fe20008410000 */
[----:B------:R3:W5:Y:S01]  /*4b80*/  MUFU.TANH R13, R170 ;  /* 0x000000aa000d7308 */ /* 0x0007620000002400 */
[----:B----4-:R-:W-:Y:S01]  /*4b90*/  FMUL.FTZ R169, R15, UR5 ;  /* 0x000000050fa97c20 */ /* 0x010fe20008410000 */
[----:B------:R-:W-:Y:S03]  /*4ba0*/  FMUL.FTZ R57, R57, UR5 ;  /* 0x0000000539397c20 */ /* 0x000fe60008410000 */
[----:B------:R-:W-:Y:S01]  /*4bb0*/  FMUL.FTZ R58, R58, UR5 ;  /* 0x000000053a3a7c20 */ /* 0x000fe20008410000 */
[----:B------:R-:W-:Y:S01]  /*4bc0*/  FMUL.FTZ R55, R55, UR5 ;  /* 0x0000000537377c20 */ /* 0x000fe20008410000 */
[----:B------:R-:W-:Y:S03]  /*4bd0*/  FMUL.FTZ R56, R56, UR5 ;  /* 0x0000000538387c20 */ /* 0x000fe60008410000 */
[----:B------:R4:W-:Y:S01]  /*4be0*/  MUFU.TANH R202, R219 ;  /* 0x000000db00ca7308 */ /* 0x0009e20000002400 */
[----:B-1----:R-:W-:Y:S01]  /*4bf0*/  FMUL.FTZ R216, R35, UR5 ;  /* 0x0000000523d87c20 */ /* 0x002fe20008410000 */
[----:B------:R-:W-:Y:S01]  /*4c00*/  FMUL.FTZ R54, R54, UR5 ;  /* 0x0000000536367c20 */ /* 0x000fe20008410000 */
[----:B------:R-:W-:Y:S01]  /*4c10*/  FMUL.FTZ R59, R59, UR5 ;  /* 0x000000053b3b7c20 */ /* 0x000fe20008410000 */
[----:B------:R-:W-:Y:S01]  /*4c20*/  FMUL.FTZ R60, R60, UR5 ;  /* 0x000000053c3c7c20 */ /* 0x000fe20008410000 */
[----:B------:R-:W-:Y:S01]  /*4c30*/  FMUL.FTZ R61, R61, UR5 ;  /* 0x000000053d3d7c20 */ /* 0x000fe20008410000 */
[----:B------:R-:W-:Y:S01]  /*4c40*/  FMUL.FTZ R62, R62, UR5 ;  /* 0x000000053e3e7c20 */ /* 0x000fe20008410000 */
[----:B------:R-:W-:Y:S03]  /*4c50*/  FMUL.FTZ R63, R63, UR5 ;  /* 0x000000053f3f7c20 */ /* 0x000fe60008410000 */
[----:B------:R1:W-:Y:S01]  /*4c60*/  MUFU.TANH R188, R168 ;  /* 0x000000a800bc7308 */ /* 0x0003e20000002400 */
[----:B---3--:R-:W-:Y:S01]  /*4c70*/  FMUL.FTZ R170, R23, UR5 ;  /* 0x0000000517aa7c20 */ /* 0x008fe20008410000 */
[----:B------:R-:W-:Y:S01]  /*4c80*/  FMUL.FTZ R64, R64, UR5 ;  /* 0x0000000540407c20 */ /* 0x000fe20008410000 */
[----:B------:R-:W-:Y:S01]  /*4c90*/  FMUL.FTZ R66, R66, UR5 ;  /* 0x0000000542427c20 */ /* 0x000fe20008410000 */
[----:B------:R-:W-:Y:S01]  /*4ca0*/  FMUL.FTZ R65, R65, UR5 ;  /* 0x0000000541417c20 */ /* 0x000fe20008410000 */
[----:B------:R-:W-:Y:S05]  /*4cb0*/  FMUL.FTZ R67, R67, UR5 ;  /* 0x0000000543437c20 */ /* 0x000fea0008410000 */
[----:B------:R3:W-:Y:S01]  /*4cc0*/  MUFU.TANH R205, R217 ;  /* 0x000000d900cd7308 */ /* 0x0007e20000002400 */
[----:B----4-:R-:W-:Y:S09]  /*4cd0*/  FMUL.FTZ R219, R32, UR5 ;  /* 0x0000000520db7c20 */ /* 0x010ff20008410000 */
[----:B------:R4:W-:Y:S01]  /*4ce0*/  MUFU.TANH R11, R169 ;  /* 0x000000a9000b7308 */ /* 0x0009e20000002400 */
[----:B-1----:R-:W-:Y:S09]  /*4cf0*/  FMUL.FTZ R168, R19, UR5 ;  /* 0x0000000513a87c20 */ /* 0x002ff20008410000 */
[----:B------:R1:W-:Y:S01]  /*4d00*/  MUFU.TANH R9, R218 ;  /* 0x000000da00097308 */ /* 0x0003e20000002400 */
[----:B---3--:R-:W-:Y:S09]  /*4d10*/  FMUL.FTZ R217, R34, UR5 ;  /* 0x0000000522d97c20 */ /* 0x008ff20008410000 */
[----:B------:R3:W-:Y:S01]  /*4d20*/  MUFU.TANH R211, R216 ;  /* 0x000000d800d37308 */ /* 0x0007e20000002400 */
[----:B----4-:R-:W-:Y:S09]  /*4d30*/  FMUL.FTZ R169, R24, UR5 ;  /* 0x0000000518a97c20 */ /* 0x010ff20008410000 */
[----:B------:R4:W-:Y:S01]  /*4d40*/  MUFU.TANH R207, R170 ;  /* 0x000000aa00cf7308 */ /* 0x0009e20000002400 */
[----:B-1----:R-:W-:Y:S09]  /*4d50*/  FMUL.FTZ R218, R21, UR5 ;  /* 0x0000000515da7c20 */ /* 0x002ff20008410000 */
[----:B------:R1:W-:Y:S01]  /*4d60*/  MUFU.TANH R206, R219 ;  /* 0x000000db00ce7308 */ /* 0x0003e20000002400 */
[----:B---3--:R-:W-:Y:S09]  /*4d70*/  FMUL.FTZ R216, R41, UR5 ;  /* 0x0000000529d87c20 */ /* 0x008ff20008410000 */
[----:B------:R3:W5:Y:S01]  /*4d80*/  MUFU.TANH R17, R168 ;  /* 0x000000a800117308 */ /* 0x0007620000002400 */
        /* <DEDUP_REMOVED lines=21> */
[----:B------:R-:W-:Y:S01]  /*4ee0*/  MUFU.TANH R176, R216 ;  /* 0x000000d800b07308 */ /* 0x000fe20000002400 */
[----:B---3--:R-:W-:Y:S09]  /*4ef0*/  FMUL.FTZ R240, R16, UR5 ;  /* 0x0000000510f07c20 */ /* 0x008ff20008410000 */
[----:B------:R2:W-:Y:S01]  /*4f00*/  MUFU.TANH R216, R57 ;  /* 0x0000003900d87308 */ /* 0x0005e20000002400 */
[----:B----4-:R-:W-:Y:S09]  /*4f10*/  FMUL.FTZ R218, R44, UR5 ;  /* 0x000000052cda7c20 */ /* 0x010ff20008410000 */
[----:B------:R1:W-:Y:S10]  /*4f20*/  MUFU.TANH R27, R170 ;  /* 0x000000aa001b7308 */ /* 0x0003f40000002400 */
[----:B------:R3:W-:Y:S01]  /*4f30*/  MUFU.TANH R244, R52 ;  /* 0x0000003400f47308 */ /* 0x0007e20000002400 */
[----:B--2---:R-:W-:Y:S09]  /*4f40*/  FMNMX.FTZ R57, R198, R171, !PT ;  /* 0x000000abc6397209 */ /* 0x004ff20007810000 */
[----:B------:R2:W-:Y:S01]  /*4f50*/  MUFU.TANH R242, R53 ;  /* 0x0000003500f27308 */ /* 0x0005e20000002400 */
[----:B-1----:R-:W-:Y:S09]  /*4f60*/  FMUL.FTZ R170, R42, UR5 ;  /* 0x000000052aaa7c20 */ /* 0x002ff20008410000 */
[----:B------:R1:W-:Y:S01]  /*4f70*/  MUFU.TANH R215, R58 ;  /* 0x0000003a00d77308 */ /* 0x0003e20000002400 */
[----:B---3--:R-:W-:Y:S04]  /*4f80*/  FMNMX.FTZ R52, R189, R2, !PT ;  /* 0x00000002bd347209 */ /* 0x008fe80007810000 */
[----:B-----5:R-:W-:Y:S05]  /*4f90*/  FMNMX.FTZ R52, R193, R52, !PT ;  /* 0x00000034c1347209 */ /* 0x020fea0007810000 */
[----:B------:R3:W-:Y:S01]  /*4fa0*/  MUFU.TANH R184, R168 ;  /* 0x000000a800b87308 */ /* 0x0007e20000002400 */
[----:B--2---:R-:W-:Y:S02]  /*4fb0*/  FMNMX.FTZ R53, R7, R0, !PT ;  /* 0x0000000007357209 */ /* 0x004fe40007810000 */
[----:B------:R-:W-:Y:S04]  /*4fc0*/  FMNMX.FTZ R52, R13, R52, !PT ;  /* 0x000000340d347209 */ /* 0x000fe80007810000 */
[----:B------:R-:W-:Y:S03]  /*4fd0*/  FMNMX.FTZ R52, R17, R52, !PT ;  /* 0x0000003411347209 */ /* 0x000fe60007810000 */
[----:B------:R-:W-:Y:S01]  /*4fe0*/  MUFU.TANH R31, R219 ;  /* 0x000000db001f7308 */ /* 0x000fe20000002400 */
[----:B-1----:R-:W-:Y:S02]  /*4ff0*/  FMNMX.FTZ R58, R194, R57, !PT ;  /* 0x00000039c23a7209 */ /* 0x002fe40007810000 */
[----:B------:R-:W-:Y:S04]  /*5000*/  FMNMX.FTZ R52, R205, R52, !PT ;  /* 0x00000034cd347209 */ /* 0x000fe80007810000 */
[----:B------:R-:W-:Y:S03]  /*5010*/  FMNMX.FTZ R52, R207, R52, !PT ;  /* 0x00000034cf347209 */ /* 0x000fe60007810000 */
[----:B------:R-:W-:Y:S01]  /*5020*/  MUFU.TANH R182, R217 ;  /* 0x000000d900b67308 */ /* 0x000fe20000002400 */
[----:B---3--:R-:W-:Y:S01]  /*5030*/  FMUL.FTZ R168, R43, UR5 ;  /* 0x000000052ba87c20 */ /* 0x008fe20008410000 */
[----:B------:R-:W-:Y:S08]  /*5040*/  FMNMX.FTZ R52, R209, R52, !PT ;  /* 0x00000034d1347209 */ /* 0x000ff00007810000 */
[----:B------:R1:W-:Y:S10]  /*5050*/  MUFU.TANH R219, R55 ;  /* 0x0000003700db7308 */ /* 0x0003f40000002400 */
[----:B------:R2:W-:Y:S10]  /*5060*/  MUFU.TANH R217, R56 ;  /* 0x0000003800d97308 */ /* 0x0005f40000002400 */
[----:B------:R-:W3:Y:S01]  /*5070*/  MUFU.TANH R15, R240 ;  /* 0x000000f0000f7308 */ /* 0x000ee20000002400 */
[----:B-1----:R-:W-:Y:S09]  /*5080*/  FMNMX.FTZ R55, R190, R3, !PT ;  /* 0x00000003be377209 */ /* 0x002ff20007810000 */
[----:B------:R-:W-:Y:S01]  /*5090*/  MUFU.TANH R186, R218 ;  /* 0x000000da00ba7308 */ /* 0x000fe20000002400 */
[----:B--2---:R-:W-:Y:S04]  /*50a0*/  FMNMX.FTZ R56, R188, R53, !PT ;  /* 0x00000035bc387209 */ /* 0x004fe80007810000 */
[----:B------:R-:W-:Y:S05]  /*50b0*/  FMNMX.FTZ R56, R9, R56, !PT ;  /* 0x0000003809387209 */ /* 0x000fea0007810000 */
[----:B------:R1:W-:Y:S01]  /*50c0*/  MUFU.TANH R218, R54 ;  /* 0x0000003600da7308 */ /* 0x0003e20000002400 */
[----:B---3--:R-:W-:Y:S02]  /*50d0*/  FMNMX.FTZ R53, R15, R58, !PT ;  /* 0x0000003a0f357209 */ /* 0x008fe40007810000 */
[----:B------:R-:W-:Y:S02]  /*50e0*/  FMNMX.FTZ R56, R11, R56, !PT ;  /* 0x000000380b387209 */ /* 0x000fe40007810000 */
[----:B------:R-:W-:Y:S05]  /*50f0*/  FMNMX.FTZ R53, R18, R53, !PT ;  /* 0x0000003512357209 */ /* 0x000fea0007810000 */
[----:B------:R2:W-:Y:S01]  /*5100*/  MUFU.TANH R28, R169 ;  /* 0x000000a9001c7308 */ /* 0x0005e20000002400 */
[----:B------:R-:W-:Y:S04]  /*5110*/  FMNMX.FTZ R53, R202, R53, !PT ;  /* 0x00000035ca357209 */ /* 0x000fe80007810000 */
[----:B------:R-:W-:Y:S05]  /*5120*/  FMNMX.FTZ R53, R204, R53, !PT ;  /* 0x00000035cc357209 */ /* 0x000fea0007810000 */
[----:B------:R3:W-:Y:S01]  /*5130*/  MUFU.TANH R183, R170 ;  /* 0x000000aa00b77308 */ /* 0x0007e20000002400 */
[----:B-1----:R-:W-:Y:S02]  /*5140*/  FMNMX.FTZ R54, R10, R55, !PT ;  /* 0x000000370a367209 */ /* 0x002fe40007810000 */
[----:B------:R-:W-:Y:S02]  /*5150*/  FMNMX.FTZ R53, R206, R53, !PT ;  /* 0x00000035ce357209 */ /* 0x000fe40007810000 */
[----:B------:R-:W-:Y:S02]  /*5160*/  FMNMX.FTZ R55, R191, R54, !PT ;  /* 0x00000036bf377209 */ /* 0x000fe40007810000 */
[----:B------:R-:W-:Y:S03]  /*5170*/  FMNMX.FTZ R53, R208, R53, !PT ;  /* 0x00000035d0357209 */ /* 0x000fe60007810000 */
[----:B------:R-:W1:Y:S01]  /*5180*/  MUFU.TANH R248, R248 ;  /* 0x000000f800f87308 */ /* 0x000e620000002400 */
[----:B--2---:R-:W-:Y:S01]  /*5190*/  FMUL.FTZ R169, R39, UR5 ;  /* 0x0000000527a97c20 */ /* 0x004fe20008410000 */
[----:B------:R-:W-:Y:S02]  /*51a0*/  FMNMX.FTZ R55, R14, R55, !PT ;  /* 0x000000370e377209 */ /* 0x000fe40007810000 */
[----:B------:R-:W-:Y:S02]  /*51b0*/  FMNMX.FTZ R53, R27, R53, !PT ;  /* 0x000000351b357209 */ /* 0x000fe40007810000 */
[----:B------:R-:W-:Y:S04]  /*51c0*/  FMNMX.FTZ R55, R210, R55, !PT ;  /* 0x00000037d2377209 */ /* 0x000fe80007810000 */
[----:B------:R2:W-:Y:S01]  /*51d0*/  MUFU.TANH R185, R168 ;  /* 0x000000a800b97308 */ /* 0x0005e20000002400 */
[----:B---3--:R-:W-:Y:S01]  /*51e0*/  FMUL.FTZ R170, R50, UR5 ;  /* 0x0000000532aa7c20 */ /* 0x008fe20008410000 */
[----:B------:R-:W-:Y:S04]  /*51f0*/  FMNMX.FTZ R53, R30, R53, !PT ;  /* 0x000000351e357209 */ /* 0x000fe80007810000 */
[----:B------:R-:W-:Y:S04]  /*5200*/  FMNMX.FTZ R53, R31, R53, !PT ;  /* 0x000000351f357209 */ /* 0x000fe80007810000 */
[----:B------:R-:W3:Y:S01]  /*5210*/  MUFU.TANH R252, R252 ;  /* 0x000000fc00fc7308 */ /* 0x000ee20000002400 */
[----:B-1----:R-:W-:Y:S02]  /*5220*/  FMNMX.FTZ R55, R248, R55, !PT ;  /* 0x00000037f8377209 */ /* 0x002fe40007810000 */
[----:B------:R-:W-:Y:S04]  /*5230*/  FMNMX.FTZ R53, R176, R53, !PT ;  /* 0x00000035b0357209 */ /* 0x000fe80007810000 */
[----:B------:R-:W-:Y:S03]  /*5240*/  FMNMX.FTZ R53, R244, R53, !PT ;  /* 0x00000035f4357209 */ /* 0x000fe60007810000 */
[----:B------:R-:W1:Y:S01]  /*5250*/  MUFU.TANH R249, R249 ;  /* 0x000000f900f97308 */ /* 0x000e620000002400 */
[----:B--2---:R-:W-:Y:S09]  /*5260*/  FMUL.FTZ R168, R51, UR5 ;  /* 0x0000000533a87c20 */ /* 0x004ff20008410000 */
[----:B------:R2:W4:Y:S01]  /*5270*/  MUFU.TANH R180, R169 ;  /* 0x000000a900b47308 */ /* 0x0005220000002400 */
[----:B---3--:R-:W-:Y:S02]  /*5280*/  FMNMX.FTZ R54, R252, R55, !PT ;  /* 0x00000037fc367209 */ /* 0x008fe40007810000 */
[----:B------:R-:W-:Y:S02]  /*5290*/  FMNMX.FTZ R55, R211, R52, !PT ;  /* 0x00000034d3377209 */ /* 0x000fe40007810000 */
[----:B------:R-:W-:Y:S02]  /*52a0*/  FMNMX.FTZ R54, R26, R54, !PT ;  /* 0x000000361a367209 */ /* 0x000fe40007810000 */
[----:B------:R-:W-:Y:S03]  /*52b0*/  FMNMX.FTZ R55, R184, R55, !PT ;  /* 0x00000037b8377209 */ /* 0x000fe60007810000 */
[----:B------:R-:W3:Y:S01]  /*52c0*/  MUFU.TANH R251, R251 ;  /* 0x000000fb00fb7308 */ /* 0x000ee20000002400 */
[----:B-1----:R-:W-:Y:S02]  /*52d0*/  FMNMX.FTZ R56, R249, R56, !PT ;  /* 0x00000038f9387209 */ /* 0x002fe40007810000 */
[----:B------:R-:W-:Y:S07]  /*52e0*/  FMNMX.FTZ R54, R177, R54, !PT ;  /* 0x00000036b1367209 */ /* 0x000fee0007810000 */
[----:B------:R-:W1:Y:S01]  /*52f0*/  MUFU.TANH R178, R170 ;  /* 0x000000aa00b27308 */ /* 0x000e620000002400 */
[----:B--2---:R-:W-:Y:S01]  /*5300*/  FMUL.FTZ R169, R46, UR5 ;  /* 0x000000052ea97c20 */ /* 0x004fe20008410000 */
[----:B----4-:R-:W-:Y:S08]  /*5310*/  FMNMX.FTZ R55, R180, R55, !PT ;  /* 0x00000037b4377209 */ /* 0x010ff00007810000 */
[----:B------:R-:W2:Y:S01]  /*5320*/  MUFU.TANH R179, R168 ;  /* 0x000000a800b37308 */ /* 0x000ea20000002400 */
[----:B---3--:R-:W-:Y:S04]  /*5330*/  FMNMX.FTZ R56, R251, R56, !PT ;  /* 0x00000038fb387209 */ /* 0x008fe80007810000 */
[----:B------:R-:W-:Y:S05]  /*5340*/  FMNMX.FTZ R56, R28, R56, !PT ;  /* 0x000000381c387209 */ /* 0x000fea0007810000 */
[----:B------:R-:W3:Y:S01]  /*5350*/  MUFU.TANH R181, R169 ;  /* 0x000000a900b57308 */ /* 0x000ee20000002400 */
[----:B------:R-:W-:Y:S02]  /*5360*/  FMNMX.FTZ R56, R29, R56, !PT ;  /* 0x000000381d387209 */ /* 0x000fe40007810000 */
[----:B-1----:R-:W-:Y:S02]  /*5370*/  FMNMX.FTZ R52, R178, R55, !PT ;  /* 0x00000037b2347209 */ /* 0x002fe40007810000 */
[----:B------:R-:W-:Y:S02]  /*5380*/  FMNMX.FTZ R56, R183, R56, !PT ;  /* 0x00000038b7387209 */ /* 0x000fe40007810000 */
[----:B------:R-:W-:Y:S03]  /*5390*/  FMNMX.FTZ R55, R187, R54, !PT ;  /* 0x00000036bb377209 */ /* 0x000fe60007810000 */
[----:B------:R-:W1:Y:S01]  /*53a0*/  MUFU.TANH R247, R64 ;  /* 0x0000004000f77308 */ /* 0x000e620000002400 */
[----:B--2---:R-:W-:Y:S02]  /*53b0*/  FMNMX.FTZ R57, R179, R52, !PT ;  /* 0x00000034b3397209 */ /* 0x004fe40007810000 */
[----:B------:R-:W-:Y:S02]  /*53c0*/  FMNMX.FTZ R56, R185, R56, !PT ;  /* 0x00000038b9387209 */ /* 0x000fe40007810000 */
[----:B------:R-:W-:Y:S02]  /*53d0*/  FMNMX.FTZ R52, R218, R57, !PT ;  /* 0x00000039da347209 */ /* 0x000fe40007810000 */
[----:B------:R-:W-:Y:S03]  /*53e0*/  FMNMX.FTZ R55, R186, R55, !PT ;  /* 0x00000037ba377209 */ /* 0x000fe60007810000 */
[----:B------:R-:W2:Y:S01]  /*53f0*/  MUFU.TANH R250, R250 ;  /* 0x000000fa00fa7308 */ /* 0x000ea20000002400 */
[----:B------:R-:W-:Y:S02]  /*5400*/  FMNMX.FTZ R54, R242, R53, !PT ;  /* 0x00000035f2367209 */ /* 0x000fe40007810000 */
[----:B---3--:R-:W-:Y:S02]  /*5410*/  FMNMX.FTZ R53, R181, R56, !PT ;  /* 0x00000038b5357209 */ /* 0x008fe40007810000 */
[----:B------:R-:W-:Y:S02]  /*5420*/  FMNMX.FTZ R52, R219, R52, !PT ;  /* 0x00000034db347209 */ /* 0x000fe40007810000 */
[----:B------:R-:W-:Y:S03]  /*5430*/  FMNMX.FTZ R56, R182, R55, !PT ;  /* 0x00000037b6387209 */ /* 0x000fe60007810000 */
[----:B------:R-:W-:Y:S01]  /*5440*/  MUFU.TANH R213, R59 ;  /* 0x0000003b00d57308 */ /* 0x000fe20000002400 */
[----:B-1----:R-:W-:Y:S09]  /*5450*/  FMNMX.FTZ R57, R247, R54, !PT ;  /* 0x00000036f7397209 */ /* 0x002ff20007810000 */
[----:B------:R-:W-:Y:S01]  /*5460*/  MUFU.TANH R214, R60 ;  /* 0x0000003c00d67308 */ /* 0x000fe20000002400 */
[----:B--2---:R-:W-:Y:S02]  /*5470*/  FMNMX.FTZ R54, R250, R53, !PT ;  /* 0x00000035fa367209 */ /* 0x004fe40007810000 */
[----:B------:R-:W-:Y:S07]  /*5480*/  FMNMX.FTZ R53, R217, R56, !PT ;  /* 0x00000038d9357209 */ /* 0x000fee0007810000 */
        /* <DEDUP_REMOVED lines=9> */
.L_x_504:
[----:B-1----:R-:W-:Y:S01]  /*5520*/  FMNMX.FTZ R23, R216, R53, !PT ;  /* 0x00000035d8177209 */ /* 0x002fe20007810000 */
[----:B------:R-:W-:Y:S01]  /*5530*/  SHFL.BFLY PT, R21, R52, 0x2, 0x1f ;  /* 0x0c401f0034157f89 */ /* 0x000fe200000e0000 */
[----:B------:R-:W-:Y:S02]  /*5540*/  FMNMX.FTZ R54, R215, R54, !PT ;  /* 0x00000036d7367209 */ /* 0x000fe40007810000 */
[----:B----4-:R-:W-:Y:S05]  /*5550*/  FMNMX.FTZ R19, R240, R55, !PT ;  /* 0x00000037f0137209 */ /* 0x010fea0007810000 */
[----:B------:R-:W-:Y:S01]  /*5560*/  LDSM.16.MT88.4 R36, [R220+0x9000] ;  /* 0x00900000dc24783b */ /* 0x000fe20000004200 */
[----:B------:R-:W-:Y:S02]  /*5570*/  FMNMX.FTZ R23, R214, R23, !PT ;  /* 0x00000017d6177209 */ /* 0x000fe40007810000 */
[----:B------:R-:W-:Y:S02]  /*5580*/  FMNMX.FTZ R5, R213, R54, !PT ;  /* 0x00000036d5057209 */ /* 0x000fe40007810000 */
[----:B------:R-:W-:Y:S02]  /*5590*/  FMNMX.FTZ R6, R212, R23, !PT ;  /* 0x00000017d4067209 */ /* 0x000fe40007810000 */
[----:B------:R-:W-:Y:S01]  /*55a0*/  FMNMX.FTZ R4, R170, R5, !PT ;  /* 0x00000005aa047209 */ /* 0x000fe20007810000 */
[----:B------:R-:W-:Y:S01]  /*55b0*/  SHFL.BFLY PT, R16, R19, 0x2, 0x1f ;  /* 0x0c401f0013107f89 */ /* 0x000fe200000e0000 */
[----:B------:R-:W-:Y:S02]  /*55c0*/  IADD3 R236, R236, -0x1, RZ ;  /* 0xffffffffecec7810 */ /* 0x000fe40007ffe0ff */
[----:B------:R-:W-:Y:S05]  /*55d0*/  FMNMX.FTZ R8, R169, R4, !PT ;  /* 0x00000004a9087209 */ /* 0x000fea0007810000 */
[----:B------:R-:W-:Y:S08]  /*55e0*/  SHFL.BFLY PT, R23, R6, 0x2, 0x1f ;  /* 0x0c401f0006177f89 */ /* 0x000ff000000e0000 */
[----:B------:R-:W1:Y:S02]  /*55f0*/  SHFL.BFLY PT, R5, R8, 0x2, 0x1f ;  /* 0x0c401f0008057f89 */ /* 0x000e6400000e0000 */
[----:B-1----:R-:W-:Y:S02]  /*5600*/  FMNMX.FTZ R4, R8, R5, !PT ;  /* 0x0000000508047209 */ /* 0x002fe40007810000 */
[----:B------:R-:W-:Y:S02]  /*5610*/  FMNMX.FTZ R21, R52, R21, !PT ;  /* 0x0000001534157209 */ /* 0x000fe40007810000 */
[----:B------:R-:W-:Y:S02]  /*5620*/  FMNMX.FTZ R12, R19, R16, !PT ;  /* 0x00000010130c7209 */ /* 0x000fe40007810000 */
[----:B------:R-:W1:Y:S01]  /*5630*/  SHFL.BFLY PT, R165, R4, 0x1, 0x1f ;  /* 0x0c201f0004a57f89 */ /* 0x000e6200000e0000 */
[----:B------:R-:W-:Y:S07]  /*5640*/  FMNMX.FTZ R19, R6, R23, !PT ;  /* 0x0000001706137209 */ /* 0x000fee0007810000 */
[----:B------:R-:W2:Y:S08]  /*5650*/  SHFL.BFLY PT, R168, R21, 0x1, 0x1f ;  /* 0x0c201f0015a87f89 */ /* 0x000eb000000e0000 */
[----:B------:R-:W4:Y:S08]  /*5660*/  SHFL.BFLY PT, R167, R12, 0x1, 0x1f ;  /* 0x0c201f000ca77f89 */ /* 0x000f3000000e0000 */
[----:B------:R-:W5:Y:S08]  /*5670*/  SHFL.BFLY PT, R166, R19, 0x1, 0x1f ;  /* 0x0c201f0013a67f89 */ /* 0x000f7000000e0000 */
[----:B------:R-:W-:Y:S01]  /*5680*/  LDSM.16.MT88.4 R52, [R221+0xa000] ;  /* 0x00a00000dd34783b */ /* 0x000fe20000004200 */
[----:B-1----:R-:W-:Y:S02]  /*5690*/  FMNMX.FTZ R165, R4, R165, !PT ;  /* 0x000000a504a57209 */ /* 0x002fe40007810000 */
[----:B--2---:R-:W-:Y:S03]  /*56a0*/  FMNMX.FTZ R168, R21, R168, !PT ;  /* 0x000000a815a87209 */ /* 0x004fe60007810000 */
[C---:B------:R-:W-:Y:S02]  /*56b0*/  FMUL.FTZ R172, R165.reuse, UR4 ;  /* 0x00000004a5ac7c20 */ /* 0x040fe40008410000 */
[----:B------:R-:W1:Y:S01]  /*56c0*/  LDSM.16.MT88.4 R20, [R221+0x9000] ;  /* 0x00900000dd14783b */ /* 0x000e620000004200 */
[----:B------:R-:W-:Y:S01]  /*56d0*/  FADD.FTZ R0, -R165, R0 ;  /* 0x00000000a5007221 */ /* 0x000fe20000010100 */
[----:B----4-:R-:W-:Y:S01]  /*56e0*/  FMNMX.FTZ R167, R12, R167, !PT ;  /* 0x000000a70ca77209 */ /* 0x010fe20007810000 */
[C---:B------:R-:W-:Y:S01]  /*56f0*/  FMUL.FTZ R175, R168.reuse, UR4 ;  /* 0x00000004a8af7c20 */ /* 0x040fe20008410000 */
[C---:B------:R-:W-:Y:S01]  /*5700*/  FSETP.NEU.FTZ.AND P1, PT, R168.reuse, -INF , PT ;  /* 0xff800000a800780b */ /* 0x040fe20003f3d000 */
[----:B------:R-:W-:Y:S01]  /*5710*/  FADD.FTZ R6, -R168, R171 ;  /* 0x000000aba8067221 */ /* 0x000fe20000010100 */
[----:B-----5:R-:W-:Y:S01]  /*5720*/  FMNMX.FTZ R166, R19, R166, !PT ;  /* 0x000000a613a67209 */ /* 0x020fe20007810000 */
[----:B------:R-:W-:Y:S01]  /*5730*/  FMUL.FTZ R174, R167, UR4 ;  /* 0x00000004a7ae7c20 */ /* 0x000fe20008410000 */
[----:B------:R-:W-:Y:S01]  /*5740*/  FSEL R175, R175, RZ, P1 ;  /* 0x000000ffafaf7208 */ /* 0x000fe20000800000 */
[C---:B------:R-:W-:Y:S01]  /*5750*/  FADD.FTZ R2, -R167.reuse, R2 ;  /* 0x00000002a7027221 */ /* 0x040fe20000010100 */
[----:B------:R-:W-:Y:S01]  /*5760*/  FSETP.NEU.FTZ.AND P1, PT, R167, -INF , PT ;  /* 0xff800000a700780b */ /* 0x000fe20003f3d000 */
[----:B------:R-:W-:Y:S01]  /*5770*/  FMUL.FTZ R173, R166, UR4 ;  /* 0x00000004a6ad7c20 */ /* 0x000fe20008410000 */
[----:B------:R-:W-:Y:S01]  /*5780*/  FMUL.FTZ R164, R6, UR4 ;  /* 0x0000000406a47c20 */ /* 0x000fe20008410000 */
[----:B------:R-:W-:Y:S01]  /*5790*/  FMUL.FTZ R5, R2, UR4 ;  /* 0x0000000402057c20 */ /* 0x000fe20008410000 */
[----:B------:R-:W-:Y:S01]  /*57a0*/  FSEL R174, R174, RZ, P1 ;  /* 0x000000ffaeae7208 */ /* 0x000fe20000800000 */
[C---:B------:R-:W-:Y:S01]  /*57b0*/  FADD.FTZ R2, -R166.reuse, R3 ;  /* 0x00000003a6027221 */ /* 0x040fe20000010100 */
[----:B------:R-:W-:Y:S01]  /*57c0*/  FSETP.NEU.FTZ.AND P1, PT, R166, -INF , PT ;  /* 0xff800000a600780b */ /* 0x000fe20003f3d000 */
[--C-:B------:R-:W-:Y:S01]  /*57d0*/  FFMA.FTZ R203, R198, UR4, -R175.reuse ;  /* 0x00000004c6cb7c23 */ /* 0x100fe200080108af */
[--C-:B------:R-:W-:Y:S01]  /*57e0*/  FFMA.FTZ R200, R194, UR4, -R175.reuse ;  /* 0x00000004c2c87c23 */ /* 0x100fe200080108af */
[--C-:B------:R-:W-:Y:S01]  /*57f0*/  FFMA.FTZ R195, R193, UR4, -R174.reuse ;  /* 0x00000004c1c37c23 */ /* 0x100fe200080108ae */
[----:B------:R-:W-:Y:S01]  /*5800*/  FSEL R173, R173, RZ, P1 ;  /* 0x000000ffadad7208 */ /* 0x000fe20000800000 */
[--C-:B------:R-:W-:Y:S01]  /*5810*/  FFMA.FTZ R196, R18, UR4, -R175.reuse ;  /* 0x0000000412c47c23 */ /* 0x100fe200080108af */
[----:B------:R-:W-:Y:S01]  /*5820*/  FSETP.NEU.FTZ.AND P1, PT, R165, -INF , PT ;  /* 0xff800000a500780b */ /* 0x000fe20003f3d000 */
[--C-:B------:R-:W-:Y:S01]  /*5830*/  FFMA.FTZ R193, R17, UR4, -R174.reuse ;  /* 0x0000000411c17c23 */ /* 0x100fe200080108ae */
[--C-:B------:R-:W-:Y:S01]  /*5840*/  FFMA.FTZ R198, R189, UR4, -R174.reuse ;  /* 0x00000004bdc67c23 */ /* 0x100fe200080108ae */
[----:B------:R-:W-:Y:S01]  /*5850*/  FFMA.FTZ R197, R15, UR4, -R175 ;  /* 0x000000040fc57c23 */ /* 0x000fe200080108af */
[----:B------:R-:W-:Y:S01]  /*5860*/  FSEL R172, R172, RZ, P1 ;  /* 0x000000ffacac7208 */ /* 0x000fe20000800000 */
[----:B------:R-:W-:Y:S01]  /*5870*/  FFMA.FTZ R194, R13, UR4, -R174 ;  /* 0x000000040dc27c23 */ /* 0x000fe200080108ae */
[----:B------:R-:W-:Y:S01]  /*5880*/  FMUL.FTZ R4, R2, UR4 ;  /* 0x0000000402047c20 */ /* 0x000fe20008410000 */
[----:B------:R-:W-:Y:S01]  /*5890*/  FMUL.FTZ R6, R0, UR4 ;  /* 0x0000000400067c20 */ /* 0x000fe20008410000 */
[--C-:B------:R-:W-:Y:S01]  /*58a0*/  FFMA.FTZ R201, R190, UR4, -R173.reuse ;  /* 0x00000004bec97c23 */ /* 0x100fe200080108ad */
[--C-:B------:R-:W-:Y:S01]  /*58b0*/  FFMA.FTZ R189, R188, UR4, -R172.reuse ;  /* 0x00000004bcbd7c23 */ /* 0x100fe200080108ac */
[----:B------:R-:W2:Y:S01]  /*58c0*/  MUFU.EX2 R2, R4 ;  /* 0x0000000400027308 */ /* 0x000ea20000000800 */
[--C-:B------:R-:W-:Y:S01]  /*58d0*/  FFMA.FTZ R192, R10, UR4, -R173.reuse ;  /* 0x000000040ac07c23 */ /* 0x100fe200080108ad */
[--C-:B------:R-:W-:Y:S01]  /*58e0*/  FFMA.FTZ R199, R7, UR4, -R172.reuse ;  /* 0x0000000407c77c23 */ /* 0x100fe200080108ac */
[--C-:B------:R-:W-:Y:S01]  /*58f0*/  FFMA.FTZ R191, R191, UR4, -R173.reuse ;  /* 0x00000004bfbf7c23 */ /* 0x100fe200080108ad */
[--C-:B------:R-:W-:Y:S01]  /*5900*/  FFMA.FTZ R190, R14, UR4, -R173.reuse ;  /* 0x000000040ebe7c23 */ /* 0x100fe200080108ad */
[--C-:B------:R-:W-:Y:S01]  /*5910*/  FFMA.FTZ R188, R9, UR4, -R172.reuse ;  /* 0x0000000409bc7c23 */ /* 0x100fe200080108ac */
[----:B------:R-:W-:Y:S01]  /*5920*/  FFMA.FTZ R171, R11, UR4, -R172 ;  /* 0x000000040bab7c23 */ /* 0x000fe200080108ac */
[--C-:B------:R-:W-:Y:S03]  /*5930*/  FFMA.FTZ R184, R184, UR4, -R174.reuse ;  /* 0x00000004b8b87c23 */ /* 0x100fe600080108ae */
[----:B------:R-:W4:Y:S01]  /*5940*/  MUFU.EX2 R0, R6 ;  /* 0x0000000600007308 */ /* 0x000f220000000800 */
[----:B------:R-:W-:Y:S01]  /*5950*/  FFMA.FTZ R180, R180, UR4, -R174 ;  /* 0x00000004b4b47c23 */ /* 0x000fe200080108ae */
[--C-:B------:R-:W-:Y:S01]  /*5960*/  FFMA.FTZ R187, R187, UR4, -R173.reuse ;  /* 0x00000004bbbb7c23 */ /* 0x100fe200080108ad */
[--C-:B------:R-:W-:Y:S01]  /*5970*/  FFMA.FTZ R183, R183, UR4, -R172.reuse ;  /* 0x00000004b7b77c23 */ /* 0x100fe200080108ac */
[--C-:B------:R-:W-:Y:S01]  /*5980*/  FFMA.FTZ R185, R185, UR4, -R172.reuse ;  /* 0x00000004b9b97c23 */ /* 0x100fe200080108ac */
[--C-:B------:R-:W-:Y:S01]  /*5990*/  FFMA.FTZ R186, R186, UR4, -R173.reuse ;  /* 0x00000004baba7c23 */ /* 0x100fe200080108ad */
[----:B------:R-:W-:Y:S01]  /*59a0*/  FFMA.FTZ R182, R182, UR4, -R173 ;  /* 0x00000004b6b67c23 */ /* 0x000fe200080108ad */
[--C-:B------:R-:W-:Y:S03]  /*59b0*/  FFMA.FTZ R181, R181, UR4, -R172.reuse ;  /* 0x00000004b5b57c23 */ /* 0x100fe600080108ac */
[----:B------:R-:W5:Y:S01]  /*59c0*/  MUFU.EX2 R164, R164 ;  /* 0x000000a400a47308 */ /* 0x000f620000000800 */
[C---:B--2---:R-:W-:Y:S01]  /*59d0*/  FMUL.FTZ R8, R2.reuse, R156 ;  /* 0x0000009c02087220 */ /* 0x044fe20000410000 */
[C---:B------:R-:W-:Y:S01]  /*59e0*/  FMUL.FTZ R9, R2.reuse, R157 ;  /* 0x0000009d02097220 */ /* 0x040fe20000410000 */
[C---:B------:R-:W-:Y:S01]  /*59f0*/  FMUL.FTZ R12, R2.reuse, R152 ;  /* 0x00000098020c7220 */ /* 0x040fe20000410000 */
[C---:B------:R-:W-:Y:S01]  /*5a00*/  FMUL.FTZ R13, R2.reuse, R153 ;  /* 0x00000099020d7220 */ /* 0x040fe20000410000 */
[C---:B------:R-:W-:Y:S01]  /*5a10*/  FMUL.FTZ R25, R2.reuse, R141 ;  /* 0x0000008d02197220 */ /* 0x040fe20000410000 */
[----:B------:R-:W-:Y:S01]  /*5a20*/  FMUL.FTZ R24, R2, R140 ;  /* 0x0000008c02187220 */ /* 0x000fe20000410000 */
[----:B------:R-:W-:Y:S03]  /*5a30*/  MOV R152, R31 ;  /* 0x0000001f00987202 */ /* 0x000fe60000000f00 */
[----:B------:R2:W3:Y:S01]  /*5a40*/  MUFU.EX2 R3, R5 ;  /* 0x0000000500037308 */ /* 0x0004e20000000800 */
[C---:B----4-:R-:W-:Y:S01]  /*5a50*/  FMUL.FTZ R10, R0.reuse, R158 ;  /* 0x0000009e000a7220 */ /* 0x050fe20000410000 */
[C---:B------:R-:W-:Y:S01]  /*5a60*/  FMUL.FTZ R11, R0.reuse, R159 ;  /* 0x0000009f000b7220 */ /* 0x040fe20000410000 */
[C---:B------:R-:W-:Y:S01]  /*5a70*/  FMUL.FTZ R14, R0.reuse, R154 ;  /* 0x0000009a000e7220 */ /* 0x040fe20000410000 */
[C---:B------:R-:W-:Y:S01]  /*5a80*/  FMUL.FTZ R15, R0.reuse, R155 ;  /* 0x0000009b000f7220 */ /* 0x040fe20000410000 */
[----:B------:R-:W-:Y:S01]  /*5a90*/  MOV R154, R27 ;  /* 0x0000001b009a7202 */ /* 0x000fe20000000f00 */
[----:B------:R-:W-:Y:S01]  /*5aa0*/  FMUL.FTZ R27, R0, R143 ;  /* 0x0000008f001b7220 */ /* 0x000fe20000410000 */
[----:B------:R-:W-:Y:S03]  /*5ab0*/  MOV R153, R30 ;  /* 0x0000001e00997202 */ /* 0x000fe60000000f00 */
[----:B------:R-:W-:Y:S01]  /*5ac0*/  MUFU.EX2 R203, R203 ;  /* 0x000000cb00cb7308 */ /* 0x000fe20000000800 */
[C---:B-----5:R-:W-:Y:S01]  /*5ad0*/  FMUL.FTZ R4, R164.reuse, R160 ;  /* 0x000000a0a4047220 */ /* 0x060fe20000410000 */
[C---:B------:R-:W-:Y:S01]  /*5ae0*/  FMUL.FTZ R16, R164.reuse, R148 ;  /* 0x00000094a4107220 */ /* 0x040fe20000410000 */
[----:B------:R-:W-:Y:S01]  /*5af0*/  FMUL.FTZ R17, R164, R149 ;  /* 0x00000095a4117220 */ /* 0x000fe20000410000 */
[----:B------:R-:W-:Y:S01]  /*5b00*/  MOV R149, R26 ;  /* 0x0000001a00957202 */ /* 0x000fe20000000f00 */
[----:B------:R-:W-:Y:S01]  /*5b10*/  FMUL.FTZ R26, R0, R142 ;  /* 0x0000008e001a7220 */ /* 0x000fe20000410000 */
[----:B------:R-:W-:Y:S01]  /*5b20*/  MOV R148, R28 ;  /* 0x0000001c00947202 */ /* 0x000fe20000000f00 */
[----:B------:R-:W-:Y:S03]  /*5b30*/  FMUL.FTZ R28, R2, R136 ;  /* 0x00000088021c7220 */ /* 0x000fe60000410000 */
[----:B------:R-:W4:Y:S01]  /*5b40*/  MUFU.EX2 R200, R200 ;  /* 0x000000c800c87308 */ /* 0x000f220000000800 */
[----:B--2---:R-:W-:Y:S01]  /*5b50*/  FMUL.FTZ R5, R164, R161 ;  /* 0x000000a1a4057220 */ /* 0x004fe20000410000 */
[C---:B---3--:R-:W-:Y:S01]  /*5b60*/  FMUL.FTZ R6, R3.reuse, R162 ;  /* 0x000000a203067220 */ /* 0x048fe20000410000 */
[C---:B------:R-:W-:Y:S01]  /*5b70*/  FMUL.FTZ R7, R3.reuse, R163 ;  /* 0x000000a303077220 */ /* 0x040fe20000410000 */
[C---:B------:R-:W-:Y:S01]  /*5b80*/  FMUL.FTZ R18, R3.reuse, R150 ;  /* 0x0000009603127220 */ /* 0x040fe20000410000 */
[C---:B------:R-:W-:Y:S01]  /*5b90*/  FMUL.FTZ R19, R3.reuse, R151 ;  /* 0x0000009703137220 */ /* 0x040fe20000410000 */
[----:B------:R-:W-:Y:S01]  /*5ba0*/  MOV R155, R29 ;  /* 0x0000001d009b7202 */ /* 0x000fe20000000f00 */
[----:B------:R-:W-:Y:S03]  /*5bb0*/  FMUL.FTZ R29, R2, R137 ;  /* 0x00000089021d7220 */ /* 0x000fe60000410000 */
[----:B------:R-:W-:Y:S01]  /*5bc0*/  MUFU.EX2 R198, R198 ;  /* 0x000000c600c67308 */ /* 0x000fe20000000800 */
[C---:B------:R-:W-:Y:S01]  /*5bd0*/  FMUL.FTZ R30, R0.reuse, R138 ;  /* 0x0000008a001e7220 */ /* 0x040fe20000410000 */
[----:B------:R-:W-:Y:S01]  /*5be0*/  FMUL.FTZ R31, R0, R139 ;  /* 0x0000008b001f7220 */ /* 0x000fe20000410000 */
[C---:B------:R-:W-:Y:S01]  /*5bf0*/  FMUL.FTZ R32, R164.reuse, R132 ;  /* 0x00000084a4207220 */ /* 0x040fe20000410000 */
[----:B------:R-:W-:Y:S01]  /*5c00*/  FMUL.FTZ R33, R164, R133 ;  /* 0x00000085a4217220 */ /* 0x000fe20000410000 */
[C---:B------:R-:W-:Y:S01]  /*5c10*/  FMUL.FTZ R34, R3.reuse, R134 ;  /* 0x0000008603227220 */ /* 0x040fe20000410000 */
[C---:B------:R-:W-:Y:S01]  /*5c20*/  FMUL.FTZ R35, R3.reuse, R135 ;  /* 0x0000008703237220 */ /* 0x040fe20000410000 */
[----:B------:R-:W-:Y:S03]  /*5c30*/  FMUL.FTZ R46, R0, R122 ;  /* 0x0000007a002e7220 */ /* 0x000fe60000410000 */
[----:B------:R-:W2:Y:S01]  /*5c40*/  MUFU.EX2 R195, R195 ;  /* 0x000000c300c37308 */ /* 0x000ea20000000800 */
[----:B----4-:R-:W-:Y:S01]  /*5c50*/  F2FP.BF16.F32.PACK_AB R156, R200, R203 ;  /* 0x000000cbc89c723e */ /* 0x010fe200000010ff */
[----:B------:R-:W3:Y:S01]  /*5c60*/  LDSM.16.MT88.4 R132, [R220+0xa000] ;  /* 0x00a00000dc84783b */ /* 0x000ee20000004200 */
[----:B------:R-:W-:Y:S01]  /*5c70*/  FMUL.FTZ R47, R0, R123 ;  /* 0x0000007b002f7220 */ /* 0x000fe20000410000 */
[C---:B------:R-:W-:Y:S01]  /*5c80*/  FMUL.FTZ R48, R164.reuse, R116 ;  /* 0x00000074a4307220 */ /* 0x040fe20000410000 */
[----:B------:R-:W-:Y:S01]  /*5c90*/  FMUL.FTZ R49, R164, R117 ;  /* 0x00000075a4317220 */ /* 0x000fe20000410000 */
[C---:B------:R-:W-:Y:S01]  /*5ca0*/  FMUL.FTZ R50, R3.reuse, R118 ;  /* 0x0000007603327220 */ /* 0x040fe20000410000 */
[C---:B------:R-:W-:Y:S03]  /*5cb0*/  FMUL.FTZ R51, R3.reuse, R119 ;  /* 0x0000007703337220 */ /* 0x040fe60000410000 */
[----:B------:R-:W-:Y:S01]  /*5cc0*/  MUFU.EX2 R197, R197 ;  /* 0x000000c500c57308 */ /* 0x000fe20000000800 */
[----:B------:R-:W-:Y:S01]  /*5cd0*/  FMUL.FTZ R61, R2, R105 ;  /* 0x00000069023d7220 */ /* 0x000fe20000410000 */
[----:B------:R-:W4:Y:S01]  /*5ce0*/  LDSM.16.MT88.4 R116, [R221+0xb000] ;  /* 0x00b00000dd74783b */ /* 0x000f220000004200 */
[C---:B------:R-:W-:Y:S01]  /*5cf0*/  FMUL.FTZ R62, R0.reuse, R106 ;  /* 0x0000006a003e7220 */ /* 0x040fe20000410000 */
[----:B------:R-:W-:Y:S01]  /*5d00*/  FMUL.FTZ R63, R0, R107 ;  /* 0x0000006b003f7220 */ /* 0x000fe20000410000 */
[C---:B------:R-:W-:Y:S01]  /*5d10*/  FMUL.FTZ R64, R164.reuse, R100 ;  /* 0x00000064a4407220 */ /* 0x040fe20000410000 */
[----:B------:R-:W-:Y:S01]  /*5d20*/  FMUL.FTZ R65, R164, R101 ;  /* 0x00000065a4417220 */ /* 0x000fe20000410000 */
[----:B------:R-:W-:Y:S03]  /*5d30*/  FMUL.FTZ R66, R3, R102 ;  /* 0x0000006603427220 */ /* 0x000fe60000410000 */
[----:B------:R-:W5:Y:S01]  /*5d40*/  MUFU.EX2 R196, R196 ;  /* 0x000000c400c47308 */ /* 0x000f620000000800 */
[----:B--2---:R-:W-:Y:S01]  /*5d50*/  F2FP.BF16.F32.PACK_AB R157, R195, R198 ;  /* 0x000000c6c39d723e */ /* 0x004fe200000010ff */
[----:B------:R-:W-:Y:S01]  /*5d60*/  FMUL.FTZ R67, R3, R103 ;  /* 0x0000006703437220 */ /* 0x000fe20000410000 */
[C---:B------:R-:W-:Y:S01]  /*5d70*/  FMUL.FTZ R45, R2.reuse, R121 ;  /* 0x00000079022d7220 */ /* 0x040fe20000410000 */
[----:B------:R-:W2:Y:S01]  /*5d80*/  LDSM.16.MT88.4 R100, [R220+0xb000] ;  /* 0x00b00000dc64783b */ /* 0x000ea20000004200 */
[----:B------:R-:W-:Y:S01]  /*5d90*/  FFMA.FTZ R121, R153, UR4, -R175 ;  /* 0x0000000499797c23 */ /* 0x000fe200080108af */
[----:B------:R-:W-:Y:S01]  /*5da0*/  FMUL.FTZ R57, R2, R109 ;  /* 0x0000006d02397220 */ /* 0x000fe20000410000 */
[--C-:B------:R-:W-:Y:S03]  /*5db0*/  FFMA.FTZ R109, R149, UR4, -R173.reuse ;  /* 0x00000004956d7c23 */ /* 0x100fe600080108ad */
[----:B------:R-:W-:Y:S01]  /*5dc0*/  MUFU.EX2 R194, R194 ;  /* 0x000000c200c27308 */ /* 0x000fe20000000800 */
[C---:B------:R-:W-:Y:S01]  /*5dd0*/  FMUL.FTZ R58, R0.reuse, R110 ;  /* 0x0000006e003a7220 */ /* 0x040fe20000410000 */
[----:B------:R-:W-:Y:S01]  /*5de0*/  FMUL.FTZ R59, R0, R111 ;  /* 0x0000006f003b7220 */ /* 0x000fe20000410000 */
[----:B------:R-:W-:Y:S01]  /*5df0*/  FMUL.FTZ R60, R2, R104 ;  /* 0x00000068023c7220 */ /* 0x000fe20000410000 */
[----:B------:R-:W-:Y:S01]  /*5e00*/  FFMA.FTZ R104, R248, UR4, -R173 ;  /* 0x00000004f8687c23 */ /* 0x000fe200080108ad */
[C---:B------:R-:W-:Y:S01]  /*5e10*/  FMUL.FTZ R68, R164.reuse, R68 ;  /* 0x00000044a4447220 */ /* 0x040fe20000410000 */
[----:B------:R-:W-:Y:S01]  /*5e20*/  FMUL.FTZ R69, R164, R69 ;  /* 0x00000045a4457220 */ /* 0x000fe20000410000 */
[C---:B------:R-:W-:Y:S03]  /*5e30*/  FMUL.FTZ R70, R3.reuse, R70 ;  /* 0x0000004603467220 */ /* 0x040fe60000410000 */
[----:B------:R-:W1:Y:S01]  /*5e40*/  MUFU.EX2 R193, R193 ;  /* 0x000000c100c17308 */ /* 0x000e620000000800 */
[----:B-----5:R-:W-:Y:S01]  /*5e50*/  F2FP.BF16.F32.PACK_AB R158, R196, R197 ;  /* 0x000000c5c49e723e */ /* 0x020fe200000010ff */
[----:B------:R-:W-:Y:S01]  /*5e60*/  FMUL.FTZ R71, R3, R71 ;  /* 0x0000004703477220 */ /* 0x000fe20000410000 */
[--C-:B------:R-:W-:Y:S01]  /*5e70*/  FFMA.FTZ R248, R249, UR4, -R172.reuse ;  /* 0x00000004f9f87c23 */ /* 0x100fe200080108ac */
[C---:B------:R-:W-:Y:S01]  /*5e80*/  FMUL.FTZ R72, R2.reuse, R72 ;  /* 0x0000004802487220 */ /* 0x040fe20000410000 */
[----:B------:R-:W-:Y:S01]  /*5e90*/  FMUL.FTZ R73, R2, R73 ;  /* 0x0000004902497220 */ /* 0x000fe20000410000 */
[C---:B------:R-:W-:Y:S01]  /*5ea0*/  FMUL.FTZ R74, R0.reuse, R74 ;  /* 0x0000004a004a7220 */ /* 0x040fe20000410000 */
[----:B------:R-:W-:Y:S03]  /*5eb0*/  FMUL.FTZ R75, R0, R75 ;  /* 0x0000004b004b7220 */ /* 0x000fe60000410000 */
[----:B------:R-:W-:Y:S01]  /*5ec0*/  MUFU.EX2 R201, R201 ;  /* 0x000000c900c97308 */ /* 0x000fe20000000800 */
[C---:B------:R-:W-:Y:S01]  /*5ed0*/  FMUL.FTZ R76, R2.reuse, R76 ;  /* 0x0000004c024c7220 */ /* 0x040fe20000410000 */
[----:B------:R-:W-:Y:S01]  /*5ee0*/  FMUL.FTZ R77, R2, R77 ;  /* 0x0000004d024d7220 */ /* 0x000fe20000410000 */
[C---:B------:R-:W-:Y:S01]  /*5ef0*/  FMUL.FTZ R78, R0.reuse, R78 ;  /* 0x0000004e004e7220 */ /* 0x040fe20000410000 */
[----:B------:R-:W-:Y:S01]  /*5f00*/  FMUL.FTZ R79, R0, R79 ;  /* 0x0000004f004f7220 */ /* 0x000fe20000410000 */
[C---:B------:R-:W-:Y:S01]  /*5f10*/  FMUL.FTZ R80, R164.reuse, R80 ;  /* 0x00000050a4507220 */ /* 0x040fe20000410000 */
[----:B------:R-:W-:Y:S01]  /*5f20*/  FMUL.FTZ R81, R164, R81 ;  /* 0x00000051a4517220 */ /* 0x000fe20000410000 */
[----:B------:R-:W-:Y:S03]  /*5f30*/  FMUL.FTZ R82, R3, R82 ;  /* 0x0000005203527220 */ /* 0x000fe60000410000 */
[----:B------:R-:W5:Y:S01]  /*5f40*/  MUFU.EX2 R192, R192 ;  /* 0x000000c000c07308 */ /* 0x000f620000000800 */
[----:B-1----:R-:W-:Y:S01]  /*5f50*/  F2FP.BF16.F32.PACK_AB R159, R193, R194 ;  /* 0x000000c2c19f723e */ /* 0x002fe200000010ff */
[C---:B------:R-:W-:Y:S01]  /*5f60*/  FMUL.FTZ R83, R3.reuse, R83 ;  /* 0x0000005303537220 */ /* 0x040fe20000410000 */
[C---:B------:R-:W-:Y:S01]  /*5f70*/  FMUL.FTZ R40, R2.reuse, R124 ;  /* 0x0000007c02287220 */ /* 0x040fe20000410000 */
[----:B------:R-:W-:Y:S01]  /*5f80*/  FMUL.FTZ R41, R2, R125 ;  /* 0x0000007d02297220 */ /* 0x000fe20000410000 */
[C---:B------:R-:W-:Y:S01]  /*5f90*/  FMUL.FTZ R42, R0.reuse, R126 ;  /* 0x0000007e002a7220 */ /* 0x040fe20000410000 */
[----:B------:R-:W-:Y:S01]  /*5fa0*/  FMUL.FTZ R43, R0, R127 ;  /* 0x0000007f002b7220 */ /* 0x000fe20000410000 */
[----:B------:R-:W-:Y:S01]  /*5fb0*/  FMUL.FTZ R44, R2, R120 ;  /* 0x00000078022c7220 */ /* 0x000fe20000410000 */
[-C--:B------:R-:W-:Y:S02]  /*5fc0*/  HMMA.16816.F32.BF16 R4, R156, R20.reuse, R4 ;  /* 0x000000149c04723c */ /* 0x080fe40000041804 */
[----:B------:R-:W-:Y:S03]  /*5fd0*/  MUFU.EX2 R199, R199 ;  /* 0x000000c700c77308 */ /* 0x000fe60000000800 */
[--C-:B------:R-:W-:Y:S01]  /*5fe0*/  FFMA.FTZ R120, R154, UR4, -R175.reuse ;  /* 0x000000049a787c23 */ /* 0x100fe200080108af */
[--C-:B------:R-:W-:Y:S01]  /*5ff0*/  FFMA.FTZ R56, R204, UR4, -R175.reuse ;  /* 0x00000004cc387c23 */ /* 0x100fe200080108af */
[C---:B------:R-:W-:Y:S01]  /*6000*/  FMUL.FTZ R84, R164.reuse, R84 ;  /* 0x00000054a4547220 */ /* 0x040fe20000410000 */
[----:B------:R-:W-:Y:S04]  /*6010*/  FMUL.FTZ R85, R164, R85 ;  /* 0x00000055a4557220 */ /* 0x000fe80000410000 */
[----:B------:R-:W1:Y:S01]  /*6020*/  MUFU.EX2 R189, R189 ;  /* 0x000000bd00bd7308 */ /* 0x000e620000000800 */
[----:B-----5:R-:W-:Y:S01]  /*6030*/  F2FP.BF16.F32.PACK_AB R160, R192, R201 ;  /* 0x000000c9c0a0723e */ /* 0x020fe200000010ff */
        /* <DEDUP_REMOVED lines=8> */
[----:B------:R-:W-:Y:S01]  /*60c0*/  FMUL.FTZ R93, R2, R93 ;  /* 0x0000005d025d7220 */ /* 0x000fe20000410000 */
[C---:B------:R-:W-:Y:S01]  /*60d0*/  FMUL.FTZ R94, R0.reuse, R94 ;  /* 0x0000005e005e7220 */ /* 0x040fe20000410000 */
[----:B------:R-:W-:Y:S01]  /*60e0*/  FMUL.FTZ R95, R0, R95 ;  /* 0x0000005f005f7220 */ /* 0x000fe20000410000 */
[----:B------:R-:W-:Y:S01]  /*60f0*/  FFMA.FTZ R110, R155, UR4, -R172 ;  /* 0x000000049b6e7c23 */ /* 0x000fe200080108ac */
[C---:B------:R-:W-:Y:S03]  /*6100*/  FMUL.FTZ R96, R164.reuse, R96 ;  /* 0x00000060a4607220 */ /* 0x040fe60000410000 */
[----:B------:R-:W5:Y:S01]  /*6110*/  MUFU.EX2 R190, R190 ;  /* 0x000000be00be7308 */ /* 0x000f620000000800 */
[----:B-1----:R-:W-:Y:S01]  /*6120*/  F2FP.BF16.F32.PACK_AB R161, R189, R199 ;  /* 0x000000c7bda1723e */ /* 0x002fe200000010ff */
[----:B------:R-:W-:Y:S01]  /*6130*/  FMUL.FTZ R97, R164, R97 ;  /* 0x00000061a4617220 */ /* 0x000fe20000410000 */
[C---:B------:R-:W-:Y:S01]  /*6140*/  FMUL.FTZ R98, R3.reuse, R98 ;  /* 0x0000006203627220 */ /* 0x040fe20000410000 */
[----:B------:R-:W-:Y:S01]  /*6150*/  FMUL.FTZ R99, R3, R99 ;  /* 0x0000006303637220 */ /* 0x000fe20000410000 */
[--C-:B------:R-:W-:Y:S01]  /*6160*/  FFMA.FTZ R204, R205, UR4, -R174.reuse ;  /* 0x00000004cdcc7c23 */ /* 0x100fe200080108ae */
[--C-:B------:R-:W-:Y:S01]  /*6170*/  FFMA.FTZ R202, R202, UR4, -R175.reuse ;  /* 0x00000004caca7c23 */ /* 0x100fe200080108af */
[--C-:B------:R-:W-:Y:S03]  /*6180*/  FFMA.FTZ R207, R207, UR4, -R174.reuse ;  /* 0x00000004cfcf7c23 */ /* 0x100fe600080108ae */
[----:B------:R-:W-:Y:S01]  /*6190*/  MUFU.EX2 R188, R188 ;  /* 0x000000bc00bc7308 */ /* 0x000fe20000000800 */
[----:B------:R-:W-:Y:S01]  /*61a0*/  FFMA.FTZ R206, R206, UR4, -R175 ;  /* 0x00000004cece7c23 */ /* 0x000fe200080108af */
[----:B------:R-:W-:Y:S01]  /*61b0*/  FFMA.FTZ R211, R211, UR4, -R174 ;  /* 0x00000004d3d37c23 */ /* 0x000fe200080108ae */
[--C-:B------:R-:W-:Y:S01]  /*61c0*/  FFMA.FTZ R210, R210, UR4, -R173.reuse ;  /* 0x00000004d2d27c23 */ /* 0x100fe200080108ad */
[----:B------:R-:W-:Y:S01]  /*61d0*/  FFMA.FTZ R251, R251, UR4, -R172 ;  /* 0x00000004fbfb7c23 */ /* 0x000fe200080108ac */
[----:B------:R-:W-:Y:S01]  /*61e0*/  FFMA.FTZ R252, R252, UR4, -R173 ;  /* 0x00000004fcfc7c23 */ /* 0x000fe200080108ad */
[----:B------:R-:W-:Y:S01]  /*61f0*/  FFMA.FTZ R176, R176, UR4, -R175 ;  /* 0x00000004b0b07c23 */ /* 0x000fe200080108af */
[--C-:B------:R-:W-:Y:S03]  /*6200*/  FFMA.FTZ R178, R178, UR4, -R174.reuse ;  /* 0x00000004b2b27c23 */ /* 0x100fe600080108ae */
[----:B------:R-:W1:Y:S01]  /*6210*/  MUFU.EX2 R171, R171 ;  /* 0x000000ab00ab7308 */ /* 0x000e620000000800 */
[----:B-----5:R-:W-:Y:S01]  /*6220*/  F2FP.BF16.F32.PACK_AB R162, R190, R191 ;  /* 0x000000bfbea2723e */ /* 0x020fe200000010ff */
[----:B------:R-:W-:Y:S01]  /*6230*/  FFMA.FTZ R179, R179, UR4, -R174 ;  /* 0x00000004b3b37c23 */ /* 0x000fe200080108ae */
[----:B------:R-:W-:Y:S01]  /*6240*/  FFMA.FTZ R250, R250, UR4, -R172 ;  /* 0x00000004fafa7c23 */ /* 0x000fe200080108ac */
[----:B------:R-:W-:Y:S01]  /*6250*/  FFMA.FTZ R177, R177, UR4, -R173 ;  /* 0x00000004b1b17c23 */ /* 0x000fe200080108ad */
[--C-:B------:R-:W-:Y:S01]  /*6260*/  FFMA.FTZ R244, R244, UR4, -R175.reuse ;  /* 0x00000004f4f47c23 */ /* 0x100fe200080108af */
[--C-:B------:R-:W-:Y:S01]  /*6270*/  FFMA.FTZ R242, R242, UR4, -R175.reuse ;  /* 0x00000004f2f27c23 */ /* 0x100fe200080108af */
[--C-:B------:R-:W-:Y:S03]  /*6280*/  FFMA.FTZ R218, R218, UR4, -R174.reuse ;  /* 0x00000004dada7c23 */ /* 0x100fe600080108ae */
[----:B------:R5:W-:Y:S01]  /*6290*/  MUFU.EX2 R249, R104 ;  /* 0x0000006800f97308 */ /* 0x000be20000000800 */
[--C-:B------:R-:W-:Y:S01]  /*62a0*/  FFMA.FTZ R219, R219, UR4, -R174.reuse ;  /* 0x00000004dbdb7c23 */ /* 0x100fe200080108ae */
[----:B------:R-:W-:Y:S01]  /*62b0*/  FFMA.FTZ R247, R247, UR4, -R175 ;  /* 0x00000004f7f77c23 */ /* 0x000fe200080108af */
[----:B------:R-:W-:Y:S01]  /*62c0*/  FFMA.FTZ R245, R245, UR4, -R174 ;  /* 0x00000004f5f57c23 */ /* 0x000fe200080108ae */
[--C-:B------:R-:W-:Y:S01]  /*62d0*/  FFMA.FTZ R217, R217, UR4, -R173.reuse ;  /* 0x00000004d9d97c23 */ /* 0x100fe200080108ad */
[--C-:B------:R-:W-:Y:S01]  /*62e0*/  FFMA.FTZ R216, R216, UR4, -R173.reuse ;  /* 0x00000004d8d87c23 */ /* 0x100fe200080108ad */
[--C-:B------:R-:W-:Y:S01]  /*62f0*/  FFMA.FTZ R215, R215, UR4, -R172.reuse ;  /* 0x00000004d7d77c23 */ /* 0x100fe200080108ac */
[--C-:B------:R-:W-:Y:S03]  /*6300*/  FFMA.FTZ R213, R213, UR4, -R172.reuse ;  /* 0x00000004d5d57c23 */ /* 0x100fe600080108ac */
[----:B------:R-:W-:Y:S01]  /*6310*/  MUFU.EX2 R136, R180 ;  /* 0x000000b400887308 */ /* 0x000fe20000000800 */
[----:B-1----:R-:W-:Y:S01]  /*6320*/  F2FP.BF16.F32.PACK_AB R163, R171, R188 ;  /* 0x000000bcaba3723e */ /* 0x002fe200000010ff */
[--C-:B------:R-:W-:Y:S01]  /*6330*/  FFMA.FTZ R214, R214, UR4, -R173.reuse ;  /* 0x00000004d6d67c23 */ /* 0x100fe200080108ad */
[----:B------:R-:W-:Y:S01]  /*6340*/  FFMA.FTZ R173, R212, UR4, -R173 ;  /* 0x00000004d4ad7c23 */ /* 0x000fe200080108ad */
[----:B------:R-:W-:Y:S01]  /*6350*/  FFMA.FTZ R170, R170, UR4, -R172 ;  /* 0x00000004aaaa7c23 */ /* 0x000fe200080108ac */
[----:B------:R-:W-:Y:S01]  /*6360*/  FFMA.FTZ R203, R164, R243, R203 ;  /* 0x000000f3a4cb7223 */ /* 0x000fe200000100cb */
[C---:B------:R-:W-:Y:S01]  /*6370*/  FFMA.FTZ R198, R3.reuse, R238, R198 ;  /* 0x000000ee03c67223 */ /* 0x040fe200000100c6 */
[----:B------:R-:W-:Y:S01]  /*6380*/  FFMA.FTZ R201, R2, R241, R201 ;  /* 0x000000f102c97223 */ /* 0x000fe200000100c9 */
[C---:B------:R-:W-:Y:S01]  /*6390*/  HMMA.16816.F32.BF16 R8, R160.reuse, R20, R8 ;  /* 0x00000014a008723c */ /* 0x040fe20000041808 */
[----:B-----5:R-:W1:Y:S01]  /*63a0*/  LDSM.16.MT88.4 R104, [R221+0x9400] ;  /* 0x00940000dd68783b */ /* 0x020e620000004200 */
[----:B------:R-:W-:Y:S02]  /*63b0*/  MUFU.EX2 R137, R187 ;  /* 0x000000bb00897308 */ /* 0x000fe40000000800 */
[----:B------:R-:W-:Y:S01]  /*63c0*/  FFMA.FTZ R199, R0, R239, R199 ;  /* 0x000000ef00c77223 */ /* 0x000fe200000100c7 */
[----:B------:R-:W-:Y:S01]  /*63d0*/  FADD.FTZ R200, R200, R203 ;  /* 0x000000cbc8c87221 */ /* 0x000fe20000010000 */
[-C--:B------:R-:W-:Y:S06]  /*63e0*/  HMMA.16816.F32.BF16 R12, R160, R22.reuse, R12 ;  /* 0x00000016a00c723c */ /* 0x080fec000004180c */
[----:B------:R-:W-:Y:S01]  /*63f0*/  MUFU.EX2 R138, R185 ;  /* 0x000000b9008a7308 */ /* 0x000fe20000000800 */
[C---:B------:R-:W-:Y:S01]  /*6400*/  FMUL.FTZ R21, R164.reuse, R145 ;  /* 0x00000091a4157220 */ /* 0x040fe20000410000 */
[C---:B------:R-:W-:Y:S04]  /*6410*/  HMMA.16816.F32.BF16 R16, R156.reuse, R22, R16 ;  /* 0x000000169c10723c */ /* 0x040fe80000041810 */
[----:B------:R-:W-:Y:S04]  /*6420*/  FMUL.FTZ R20, R164, R144 ;  /* 0x00000090a4147220 */ /* 0x000fe80000410000 */
[----:B------:R5:W-:Y:S03]  /*6430*/  MUFU.EX2 R205, R56 ;  /* 0x0000003800cd7308 */ /* 0x000be60000000800 */
[C---:B------:R-:W-:Y:S01]  /*6440*/  FMUL.FTZ R22, R3.reuse, R146 ;  /* 0x0000009203167220 */ /* 0x040fe20000410000 */
[----:B------:R-:W-:Y:S01]  /*6450*/  FMUL.FTZ R23, R3, R147 ;  /* 0x0000009303177220 */ /* 0x000fe20000410000 */
[----:B------:R-:W-:Y:S01]  /*6460*/  FADD.FTZ R195, R195, R198 ;  /* 0x000000c6c3c37221 */ /* 0x000fe20000010000 */
[----:B------:R-:W-:Y:S01]  /*6470*/  FADD.FTZ R192, R192, R201 ;  /* 0x000000c9c0c07221 */ /* 0x000fe20000010000 */
[----:B------:R-:W-:Y:S03]  /*6480*/  FADD.FTZ R199, R189, R199 ;  /* 0x000000c7bdc77221 */ /* 0x000fe60000010000 */
[----:B------:R-:W-:Y:S01]  /*6490*/  MUFU.EX2 R141, R186 ;  /* 0x000000ba008d7308 */ /* 0x000fe20000000800 */
[-C--:B------:R-:W-:Y:S03]  /*64a0*/  HMMA.16816.F32.BF16 R20, R156, R36.reuse, R20 ;  /* 0x000000249c14723c */ /* 0x080fe60000041814 */
[----:B------:R-:W-:Y:S01]  /*64b0*/  FADD.FTZ R197, R197, R200 ;  /* 0x000000c8c5c57221 */ /* 0x000fe20000010000 */
[----:B------:R-:W-:Y:S01]  /*64c0*/  FADD.FTZ R194, R194, R195 ;  /* 0x000000c3c2c27221 */ /* 0x000fe20000010000 */
[----:B------:R-:W-:Y:S01]  /*64d0*/  FADD.FTZ R191, R191, R192 ;  /* 0x000000c0bfbf7221 */ /* 0x000fe20000010000 */
[C---:B------:R-:W-:Y:S03]  /*64e0*/  HMMA.16816.F32.BF16 R24, R160.reuse, R36, R24 ;  /* 0x00000024a018723c */ /* 0x040fe60000041818 */
[----:B------:R-:W-:Y:S02]  /*64f0*/  MUFU.EX2 R145, R182 ;  /* 0x000000b600917308 */ /* 0x000fe40000000800 */
[----:B-----5:R-:W-:Y:S01]  /*6500*/  FMUL.FTZ R56, R2, R108 ;  /* 0x0000006c02387220 */ /* 0x020fe20000410000 */
[-C--:B------:R-:W-:Y:S07]  /*6510*/  HMMA.16816.F32.BF16 R28, R160, R38.reuse, R28 ;  /* 0x00000026a01c723c */ /* 0x080fee000004181c */
[----:B------:R-:W-:Y:S01]  /*6520*/  MUFU.EX2 R142, R181 ;  /* 0x000000b5008e7308 */ /* 0x000fe20000000800 */
[--C-:B------:R-:W-:Y:S01]  /*6530*/  FFMA.FTZ R108, R148, UR4, -R172.reuse ;  /* 0x00000004946c7c23 */ /* 0x100fe200080108ac */
[C---:B------:R-:W-:Y:S01]  /*6540*/  HMMA.16816.F32.BF16 R32, R156.reuse, R38, R32 ;  /* 0x000000269c20723c */ /* 0x040fe20000041820 */
[----:B------:R-:W-:Y:S03]  /*6550*/  LDSM.16.MT88.4 R148, [R221+0x9c00] ;  /* 0x009c0000dd94783b */ /* 0x000fe60000004200 */
[C---:B------:R-:W-:Y:S01]  /*6560*/  FMUL.FTZ R36, R164.reuse, R128 ;  /* 0x00000080a4247220 */ /* 0x040fe20000410000 */
[----:B------:R-:W-:Y:S02]  /*6570*/  FMUL.FTZ R37, R164, R129 ;  /* 0x00000081a4257220 */ /* 0x000fe40000410000 */
[C---:B------:R-:W-:Y:S01]  /*6580*/  FMUL.FTZ R38, R3.reuse, R130 ;  /* 0x0000008203267220 */ /* 0x040fe20000410000 */
[----:B------:R-:W-:Y:S01]  /*6590*/  FMUL.FTZ R39, R3, R131 ;  /* 0x0000008303277220 */ /* 0x000fe20000410000 */
[----:B------:R5:W-:Y:S02]  /*65a0*/  MUFU.EX2 R128, R184 ;  /* 0x000000b800807308 */ /* 0x000be40000000800 */
[----:B------:R-:W-:Y:S01]  /*65b0*/  FFMA.FTZ R172, R169, UR4, -R172 ;  /* 0x00000004a9ac7c23 */ /* 0x000fe200080108ac */
[----:B------:R-:W-:Y:S01]  /*65c0*/  FADD.FTZ R188, R188, R199 ;  /* 0x000000c7bcbc7221 */ /* 0x000fe20000010000 */
[----:B------:R-:W-:Y:S01]  /*65d0*/  MOV R2, R167 ;  /* 0x000000a700027202 */ /* 0x000fe20000000f00 */
[----:B------:R-:W-:Y:S01]  /*65e0*/  FADD.FTZ R197, R196, R197 ;  /* 0x000000c5c4c57221 */ /* 0x000fe20000010000 */
[-C--:B------:R-:W-:Y:S04]  /*65f0*/  HMMA.16816.F32.BF16 R36, R156, R52.reuse, R36 ;  /* 0x000000349c24723c */ /* 0x080fe80000041824 */
[----:B------:R-:W-:Y:S01]  /*6600*/  MUFU.EX2 R131, R121 ;  /* 0x0000007900837308 */ /* 0x000fe20000000800 */
[----:B------:R-:W-:Y:S01]  /*6610*/  FADD.FTZ R193, R193, R194 ;  /* 0x000000c2c1c17221 */ /* 0x000fe20000010000 */
[----:B------:R-:W-:Y:S01]  /*6620*/  FADD.FTZ R191, R190, R191 ;  /* 0x000000bfbebf7221 */ /* 0x000fe20000010000 */
[----:B------:R-:W-:Y:S01]  /*6630*/  FADD.FTZ R171, R171, R188 ;  /* 0x000000bcabab7221 */ /* 0x000fe20000010000 */
[C---:B------:R-:W-:Y:S06]  /*6640*/  HMMA.16816.F32.BF16 R40, R160.reuse, R52, R40 ;  /* 0x00000034a028723c */ /* 0x040fec0000041828 */
[----:B------:R3:W-:Y:S01]  /*6650*/  MUFU.EX2 R130, R183 ;  /* 0x000000b700827308 */ /* 0x0007e20000000800 */
[----:B-----5:R-:W-:Y:S01]  /*6660*/  LDSM.16.MT88.4 R184, [R221+0xbc00] ;  /* 0x00bc0000ddb8783b */ /* 0x020fe20000004200 */
[-C--:B------:R-:W-:Y:S03]  /*6670*/  HMMA.16816.F32.BF16 R44, R160, R54.reuse, R44 ;  /* 0x00000036a02c723c */ /* 0x080fe6000004182c */
[C---:B------:R-:W-:Y:S03]  /*6680*/  FMUL.FTZ R53, R164.reuse, R113 ;  /* 0x00000071a4357220 */ /* 0x040fe60000410000 */
[C---:B------:R-:W-:Y:S02]  /*6690*/  HMMA.16816.F32.BF16 R48, R156.reuse, R54, R48 ;  /* 0x000000369c30723c */ /* 0x040fe40000041830 */
[----:B------:R5:W-:Y:S03]  /*66a0*/  MUFU.EX2 R127, R120 ;  /* 0x00000078007f7308 */ /* 0x000be60000000800 */
[----:B------:R-:W-:Y:S01]  /*66b0*/  FMUL.FTZ R52, R164, R112 ;  /* 0x00000070a4347220 */ /* 0x000fe20000410000 */
[--C-:B------:R-:W-:Y:S01]  /*66c0*/  FFMA.FTZ R112, R208, UR4, -R175.reuse ;  /* 0x00000004d0707c23 */ /* 0x100fe200080108af */
[C---:B------:R-:W-:Y:S01]  /*66d0*/  FMUL.FTZ R54, R3.reuse, R114 ;  /* 0x0000007203367220 */ /* 0x040fe20000410000 */
[----:B------:R-:W-:Y:S01]  /*66e0*/  FMUL.FTZ R55, R3, R115 ;  /* 0x0000007303377220 */ /* 0x000fe20000410000 */
[----:B---3--:R-:W-:Y:S03]  /*66f0*/  LDSM.16.MT88.4 R180, [R220+0xac00] ;  /* 0x00ac0000dcb4783b */ /* 0x008fe60000004200 */
[----:B------:R-:W3:Y:S01]  /*6700*/  MUFU.EX2 R202, R202 ;  /* 0x000000ca00ca7308 */ /* 0x000ee20000000800 */
[--C-:B------:R-:W-:Y:S01]  /*6710*/  FFMA.FTZ R208, R209, UR4, -R174.reuse ;  /* 0x00000004d1d07c23 */ /* 0x100fe200080108ae */
[----:B------:R-:W-:Y:S01]  /*6720*/  FFMA.FTZ R174, R240, UR4, -R174 ;  /* 0x00000004f0ae7c23 */ /* 0x000fe200080108ae */
[-C--:B------:R-:W-:Y:S07]  /*6730*/  HMMA.16816.F32.BF16 R52, R156, R132.reuse, R52 ;  /* 0x000000849c34723c */ /* 0x080fee0000041834 */
[----:B------:R2:W-:Y:S01]  /*6740*/  MUFU.EX2 R209, R112 ;  /* 0x0000007000d17308 */ /* 0x0005e20000000800 */
[--C-:B-----5:R-:W-:Y:S03]  /*6750*/  FFMA.FTZ R120, R152, UR4, -R175.reuse ;  /* 0x0000000498787c23 */ /* 0x120fe600080108af */
[----:B------:R-:W-:Y:S01]  /*6760*/  FFMA.FTZ R175, R246, UR4, -R175 ;  /* 0x00000004f6af7c23 */ /* 0x000fe200080108af */
[C---:B------:R-:W-:Y:S05]  /*6770*/  HMMA.16816.F32.BF16 R56, R160.reuse, R132, R56 ;  /* 0x00000084a038723c */ /* 0x040fea0000041838 */
[----:B------:R5:W-:Y:S01]  /*6780*/  MUFU.EX2 R139, R120 ;  /* 0x00000078008b7308 */ /* 0x000be20000000800 */
[-C--:B------:R-:W-:Y:S06]  /*6790*/  HMMA.16816.F32.BF16 R60, R160, R134.reuse, R60 ;  /* 0x00000086a03c723c */ /* 0x080fec000004183c */
[C---:B------:R-:W-:Y:S01]  /*67a0*/  HMMA.16816.F32.BF16 R64, R156.reuse, R134, R64 ;  /* 0x000000869c40723c */ /* 0x040fe20000041840 */
[----:B------:R-:W-:Y:S02]  /*67b0*/  LDSM.16.MT88.4 R132, [R220+0x9c00] ;  /* 0x009c0000dc84783b */ /* 0x000fe40000004200 */
[----:B------:R-:W-:Y:S03]  /*67c0*/  MUFU.EX2 R204, R204 ;  /* 0x000000cc00cc7308 */ /* 0x000fe60000000800 */
[-C--:B----4-:R-:W-:Y:S03]  /*67d0*/  HMMA.16816.F32.BF16 R68, R156, R116.reuse, R68 ;  /* 0x000000749c44723c */ /* 0x090fe60000041844 */
[----:B--2---:R-:W2:Y:S04]  /*67e0*/  LDSM.16.MT88.4 R112, [R220+0x9400] ;  /* 0x00940000dc70783b */ /* 0x004ea80000004200 */
[----:B------:R-:W4:Y:S01]  /*67f0*/  MUFU.EX2 R207, R207 ;  /* 0x000000cf00cf7308 */ /* 0x000f220000000800 */
[C---:B------:R-:W-:Y:S03]  /*6800*/  HMMA.16816.F32.BF16 R72, R160.reuse, R116, R72 ;  /* 0x00000074a048723c */ /* 0x040fe60000041848 */
[----:B-----5:R-:W-:Y:S03]  /*6810*/  LDSM.16.MT88.4 R120, [R220+0x9800] ;  /* 0x00980000dc78783b */ /* 0x020fe60000004200 */
[-C--:B------:R-:W-:Y:S03]  /*6820*/  HMMA.16816.F32.BF16 R76, R160, R118.reuse, R76 ;  /* 0x00000076a04c723c */ /* 0x080fe6000004184c */
[----:B------:R-:W5:Y:S03]  /*6830*/  MUFU.EX2 R206, R206 ;  /* 0x000000ce00ce7308 */ /* 0x000f660000000800 */
[C---:B------:R-:W-:Y:S01]  /*6840*/  HMMA.16816.F32.BF16 R80, R156.reuse, R118, R80 ;  /* 0x000000769c50723c */ /* 0x040fe20000041850 */
[----:B------:R-:W2:Y:S06]  /*6850*/  LDSM.16.MT88.4 R116, [R221+0xa400] ;  /* 0x00a40000dd74783b */ /* 0x000eac0000004200 */
[----:B------:R-:W-:Y:S01]  /*6860*/  MUFU.EX2 R208, R208 ;  /* 0x000000d000d07308 */ /* 0x000fe20000000800 */
[-C--:B------:R-:W-:Y:S09]  /*6870*/  HMMA.16816.F32.BF16 R84, R156, R100.reuse, R84 ;  /* 0x000000649c54723c */ /* 0x080ff20000041854 */
[----:B------:R-:W1:Y:S01]  /*6880*/  MUFU.EX2 R211, R211 ;  /* 0x000000d300d37308 */ /* 0x000e620000000800 */
[C---:B------:R-:W-:Y:S06]  /*6890*/  HMMA.16816.F32.BF16 R88, R160.reuse, R100, R88 ;  /* 0x00000064a058723c */ /* 0x040fec0000041858 */
[-C--:B------:R-:W-:Y:S03]  /*68a0*/  HMMA.16816.F32.BF16 R92, R160, R102.reuse, R92 ;  /* 0x00000066a05c723c */ /* 0x080fe6000004185c */
[----:B------:R-:W-:Y:S02]  /*68b0*/  MUFU.EX2 R210, R210 ;  /* 0x000000d200d27308 */ /* 0x000fe40000000800 */
[----:B---3--:R-:W-:Y:S01]  /*68c0*/  F2FP.BF16.F32.PACK_AB R100, R205, R202 ;  /* 0x000000cacd64723e */ /* 0x008fe200000010ff */
[----:B------:R-:W-:Y:S07]  /*68d0*/  HMMA.16816.F32.BF16 R96, R156, R102, R96 ;  /* 0x000000669c60723c */ /* 0x000fee0000041860 */
[----:B------:R-:W-:Y:S01]  /*68e0*/  MUFU.EX2 R248, R248 ;  /* 0x000000f800f87308 */ /* 0x000fe20000000800 */
[----:B----4-:R-:W-:Y:S03]  /*68f0*/  F2FP.BF16.F32.PACK_AB R101, R207, R204 ;  /* 0x000000cccf65723e */ /* 0x010fe600000010ff */
[----:B------:R-:W-:Y:S01]  /*6900*/  FADD.FTZ R202, R202, R197 ;  /* 0x000000c5caca7221 */ /* 0x000fe20000010000 */
[----:B-----5:R-:W-:Y:S01]  /*6910*/  F2FP.BF16.F32.PACK_AB R102, R209, R206 ;  /* 0x000000ced166723e */ /* 0x020fe200000010ff */
[----:B------:R-:W-:Y:S04]  /*6920*/  FADD.FTZ R204, R204, R193 ;  /* 0x000000c1cccc7221 */ /* 0x000fe80000010000 */
[----:B------:R-:W3:Y:S01]  /*6930*/  MUFU.EX2 R251, R251 ;  /* 0x000000fb00fb7308 */ /* 0x000ee20000000800 */
[----:B-1----:R-:W-:Y:S01]  /*6940*/  F2FP.BF16.F32.PACK_AB R103, R211, R208 ;  /* 0x000000d0d367723e */ /* 0x002fe200000010ff */
[----:B------:R-:W-:Y:S01]  /*6950*/  FADD.FTZ R205, R205, R202 ;  /* 0x000000cacdcd7221 */ /* 0x000fe20000010000 */
[----:B------:R-:W-:Y:S03]  /*6960*/  FADD.FTZ R207, R207, R204 ;  /* 0x000000cccfcf7221 */ /* 0x000fe60000010000 */
[----:B------:R-:W-:Y:S01]  /*6970*/  FADD.FTZ R206, R206, R205 ;  /* 0x000000cdcece7221 */ /* 0x000fe20000010000 */
[----:B------:R-:W-:Y:S01]  /*6980*/  FADD.FTZ R208, R208, R207 ;  /* 0x000000cfd0d07221 */ /* 0x000fe20000010000 */
[-C--:B------:R-:W-:Y:S02]  /*6990*/  HMMA.16816.F32.BF16 R4, R100, R104.reuse, R4 ;  /* 0x000000686404723c */ /* 0x080fe40000041804 */
[----:B------:R-:W-:Y:S03]  /*69a0*/  MUFU.EX2 R252, R252 ;  /* 0x000000fc00fc7308 */ /* 0x000fe60000000800 */
[----:B------:R-:W-:Y:S01]  /*69b0*/  FADD.FTZ R206, R209, R206 ;  /* 0x000000ced1ce7221 */ /* 0x000fe20000010000 */
[----:B------:R-:W-:Y:S06]  /*69c0*/  FADD.FTZ R208, R211, R208 ;  /* 0x000000d0d3d07221 */ /* 0x000fec0000010000 */
[----:B------:R3:W1:Y:S10]  /*69d0*/  MUFU.EX2 R125, R109 ;  /* 0x0000006d007d7308 */ /* 0x0006740000000800 */
[----:B------:R4:W-:Y:S10]  /*69e0*/  MUFU.EX2 R124, R108 ;  /* 0x0000006c007c7308 */ /* 0x0009f40000000800 */
[----:B------:R1:W5:Y:S01]  /*69f0*/  MUFU.EX2 R126, R110 ;  /* 0x0000006e007e7308 */ /* 0x0003620000000800 */
[C---:B---3--:R-:W-:Y:S01]  /*6a00*/  F2FP.BF16.F32.PACK_AB R109, R251.reuse, R248 ;  /* 0x000000f8fb6d723e */ /* 0x048fe200000010ff */
[----:B------:R-:W-:Y:S01]  /*6a10*/  FADD.FTZ R248, R248, R171 ;  /* 0x000000abf8f87221 */ /* 0x000fe20000010000 */
[----:B------:R-:W-:Y:S03]  /*6a20*/  MOV R171, R168 ;  /* 0x000000a800ab7202 */ /* 0x000fe60000000f00 */
[----:B------:R-:W-:Y:S04]  /*6a30*/  FADD.FTZ R248, R251, R248 ;  /* 0x000000f8fbf87221 */ /* 0x000fe80000010000 */
[----:B------:R-:W-:Y:S01]  /*6a40*/  MUFU.EX2 R143, R176 ;  /* 0x000000b0008f7308 */ /* 0x000fe20000000800 */
[C---:B----4-:R-:W-:Y:S01]  /*6a50*/  F2FP.BF16.F32.PACK_AB R108, R249.reuse, R210 ;  /* 0x000000d2f96c723e */ /* 0x050fe200000010ff */
[----:B------:R-:W-:Y:S04]  /*6a60*/  FADD.FTZ R210, R210, R191 ;  /* 0x000000bfd2d27221 */ /* 0x000fe80000010000 */
[----:B------:R-:W-:Y:S04]  /*6a70*/  FADD.FTZ R249, R249, R210 ;  /* 0x000000d2f9f97221 */ /* 0x000fe80000010000 */
[----:B------:R-:W-:Y:S01]  /*6a80*/  MUFU.EX2 R140, R178 ;  /* 0x000000b2008c7308 */ /* 0x000fe20000000800 */
[----:B-1----:R-:W-:Y:S01]  /*6a90*/  F2FP.BF16.F32.PACK_AB R110, R125, R252 ;  /* 0x000000fc7d6e723e */ /* 0x002fe200000010ff */
[----:B------:R-:W-:Y:S01]  /*6aa0*/  FADD.FTZ R249, R252, R249 ;  /* 0x000000f9fcf97221 */ /* 0x000fe20000010000 */
[----:B-----5:R-:W-:Y:S07]  /*6ab0*/  F2FP.BF16.F32.PACK_AB R111, R126, R124 ;  /* 0x0000007c7e6f723e */ /* 0x020fee00000010ff */
[----:B------:R-:W-:Y:S01]  /*6ac0*/  MUFU.EX2 R144, R179 ;  /* 0x000000b300907308 */ /* 0x000fe20000000800 */
[C---:B------:R-:W-:Y:S06]  /*6ad0*/  HMMA.16816.F32.BF16 R8, R108.reuse, R104, R8 ;  /* 0x000000686c08723c */ /* 0x040fec0000041808 */
[-C--:B------:R-:W-:Y:S03]  /*6ae0*/  HMMA.16816.F32.BF16 R12, R108, R106.reuse, R12 ;  /* 0x0000006a6c0c723c */ /* 0x080fe6000004180c */
[----:B------:R-:W-:Y:S03]  /*6af0*/  MUFU.EX2 R129, R177 ;  /* 0x000000b100817308 */ /* 0x000fe60000000800 */
[C---:B------:R-:W-:Y:S01]  /*6b00*/  HMMA.16816.F32.BF16 R16, R100.reuse, R106, R16 ;  /* 0x0000006a6410723c */ /* 0x040fe20000041810 */
[----:B------:R-:W1:Y:S06]  /*6b10*/  LDSM.16.MT88.4 R104, [R220+0xa400] ;  /* 0x00a40000dc68783b */ /* 0x000e6c0000004200 */
[----:B------:R-:W-:Y:S01]  /*6b20*/  MUFU.EX2 R250, R250 ;  /* 0x000000fa00fa7308 */ /* 0x000fe20000000800 */
[-C--:B--2---:R-:W-:Y:S09]  /*6b30*/  HMMA.16816.F32.BF16 R20, R100, R112.reuse, R20 ;  /* 0x000000706414723c */ /* 0x084ff20000041814 */
[----:B------:R-:W-:Y:S01]  /*6b40*/  MUFU.EX2 R244, R244 ;  /* 0x000000f400f47308 */ /* 0x000fe20000000800 */
[C---:B------:R-:W-:Y:S06]  /*6b50*/  HMMA.16816.F32.BF16 R24, R108.reuse, R112, R24 ;  /* 0x000000706c18723c */ /* 0x040fec0000041818 */
[-C--:B------:R-:W-:Y:S03]  /*6b60*/  HMMA.16816.F32.BF16 R28, R108, R114.reuse, R28 ;  /* 0x000000726c1c723c */ /* 0x080fe6000004181c */
[----:B------:R-:W-:Y:S03]  /*6b70*/  MUFU.EX2 R242, R242 ;  /* 0x000000f200f27308 */ /* 0x000fe60000000800 */
[C---:B------:R-:W-:Y:S01]  /*6b80*/  HMMA.16816.F32.BF16 R32, R100.reuse, R114, R32 ;  /* 0x000000726420723c */ /* 0x040fe20000041820 */
[----:B------:R-:W2:Y:S06]  /*6b90*/  LDSM.16.MT88.4 R112, [R221+0xb400] ;  /* 0x00b40000dd70783b */ /* 0x000eac0000004200 */
[----:B------:R-:W-:Y:S01]  /*6ba0*/  MUFU.EX2 R218, R218 ;  /* 0x000000da00da7308 */ /* 0x000fe20000000800 */
[-C--:B------:R-:W-:Y:S09]  /*6bb0*/  HMMA.16816.F32.BF16 R36, R100, R116.reuse, R36 ;  /* 0x000000746424723c */ /* 0x080ff20000041824 */
[----:B------:R-:W-:Y:S01]  /*6bc0*/  MUFU.EX2 R219, R219 ;  /* 0x000000db00db7308 */ /* 0x000fe20000000800 */
[C---:B------:R-:W-:Y:S06]  /*6bd0*/  HMMA.16816.F32.BF16 R40, R108.reuse, R116, R40 ;  /* 0x000000746c28723c */ /* 0x040fec0000041828 */
[-C--:B------:R-:W-:Y:S03]  /*6be0*/  HMMA.16816.F32.BF16 R44, R108, R118.reuse, R44 ;  /* 0x000000766c2c723c */ /* 0x080fe6000004182c */
[----:B------:R-:W-:Y:S03]  /*6bf0*/  MUFU.EX2 R247, R247 ;  /* 0x000000f700f77308 */ /* 0x000fe60000000800 */
[C---:B------:R-:W-:Y:S01]  /*6c00*/  HMMA.16816.F32.BF16 R48, R100.reuse, R118, R48 ;  /* 0x000000766430723c */ /* 0x040fe20000041830 */
[----:B------:R-:W3:Y:S06]  /*6c10*/  LDSM.16.MT88.4 R116, [R220+0xb400] ;  /* 0x00b40000dc74783b */ /* 0x000eec0000004200 */
[----:B------:R-:W4:Y:S01]  /*6c20*/  MUFU.EX2 R246, R175 ;  /* 0x000000af00f67308 */ /* 0x000f220000000800 */
[-C--:B-1----:R-:W-:Y:S09]  /*6c30*/  HMMA.16816.F32.BF16 R52, R100, R104.reuse, R52 ;  /* 0x000000686434723c */ /* 0x082ff20000041834 */
[----:B------:R-:W-:Y:S01]  /*6c40*/  MUFU.EX2 R245, R245 ;  /* 0x000000f500f57308 */ /* 0x000fe20000000800 */
[C---:B------:R-:W-:Y:S06]  /*6c50*/  HMMA.16816.F32.BF16 R56, R108.reuse, R104, R56 ;  /* 0x000000686c38723c */ /* 0x040fec0000041838 */
[-C--:B------:R-:W-:Y:S03]  /*6c60*/  HMMA.16816.F32.BF16 R60, R108, R106.reuse, R60 ;  /* 0x0000006a6c3c723c */ /* 0x080fe6000004183c */
[----:B------:R4:W1:Y:S03]  /*6c70*/  MUFU.EX2 R240, R174 ;  /* 0x000000ae00f07308 */ /* 0x0008660000000800 */
[C---:B------:R-:W-:Y:S01]  /*6c80*/  HMMA.16816.F32.BF16 R64, R100.reuse, R106, R64 ;  /* 0x0000006a6440723c */ /* 0x040fe20000041840 */
[----:B------:R-:W5:Y:S06]  /*6c90*/  LDSM.16.MT88.4 R104, [R221+0x9800] ;  /* 0x00980000dd68783b */ /* 0x000f6c0000004200 */
[----:B------:R3:W-:Y:S01]  /*6ca0*/  MUFU.EX2 R212, R173 ;  /* 0x000000ad00d47308 */ /* 0x0007e20000000800 */
[-C--:B--2---:R-:W-:Y:S09]  /*6cb0*/  HMMA.16816.F32.BF16 R68, R100, R112.reuse, R68 ;  /* 0x000000706444723c */ /* 0x084ff20000041844 */
[----:B------:R2:W-:Y:S01]  /*6cc0*/  MUFU.EX2 R169, R172 ;  /* 0x000000ac00a97308 */ /* 0x0005e20000000800 */
[C---:B------:R-:W-:Y:S04]  /*6cd0*/  HMMA.16816.F32.BF16 R72, R108.reuse, R112, R72 ;  /* 0x000000706c48723c */ /* 0x040fe80000041848 */
[----:B----4-:R-:W-:Y:S02]  /*6ce0*/  F2FP.BF16.F32.PACK_AB R174, R246, R247 ;  /* 0x000000f7f6ae723e */ /* 0x010fe400000010ff */
[-C--:B------:R-:W-:Y:S03]  /*6cf0*/  HMMA.16816.F32.BF16 R76, R108, R114.reuse, R76 ;  /* 0x000000726c4c723c */ /* 0x080fe6000004184c */
[----:B------:R-:W-:Y:S02]  /*6d00*/  MUFU.EX2 R217, R217 ;  /* 0x000000d900d97308 */ /* 0x000fe40000000800 */
[----:B---3--:R-:W-:Y:S01]  /*6d10*/  F2FP.BF16.F32.PACK_AB R173, R219, R218 ;  /* 0x000000dadbad723e */ /* 0x008fe200000010ff */
[C---:B------:R-:W-:Y:S01]  /*6d20*/  HMMA.16816.F32.BF16 R80, R100.reuse, R114, R80 ;  /* 0x000000726450723c */ /* 0x040fe20000041850 */
[----:B------:R-:W3:Y:S06]  /*6d30*/  LDSM.16.MT88.4 R112, [R221+0xa800] ;  /* 0x00a80000dd70783b */ /* 0x000eec0000004200 */
[----:B------:R-:W4:Y:S01]  /*6d40*/  MUFU.EX2 R216, R216 ;  /* 0x000000d800d87308 */ /* 0x000f220000000800 */
[----:B--2---:R-:W-:Y:S01]  /*6d50*/  F2FP.BF16.F32.PACK_AB R172, R242, R244 ;  /* 0x000000f4f2ac723e */ /* 0x004fe200000010ff */
[-C--:B------:R-:W-:Y:S03]  /*6d60*/  HMMA.16816.F32.BF16 R84, R100, R116.reuse, R84 ;  /* 0x000000746454723c */ /* 0x080fe60000041854 */
[----:B-1----:R-:W-:Y:S03]  /*6d70*/  F2FP.BF16.F32.PACK_AB R175, R240, R245 ;  /* 0x000000f5f0af723e */ /* 0x002fe600000010ff */
[C---:B------:R-:W-:Y:S02]  /*6d80*/  HMMA.16816.F32.BF16 R88, R108.reuse, R116, R88 ;  /* 0x000000746c58723c */ /* 0x040fe40000041858 */
[----:B------:R-:W-:Y:S04]  /*6d90*/  MUFU.EX2 R215, R215 ;  /* 0x000000d700d77308 */ /* 0x000fe80000000800 */
[-C--:B------:R-:W-:Y:S06]  /*6da0*/  HMMA.16816.F32.BF16 R92, R108, R118.reuse, R92 ;  /* 0x000000766c5c723c */ /* 0x080fec000004185c */
[----:B------:R-:W1:Y:S01]  /*6db0*/  MUFU.EX2 R213, R213 ;  /* 0x000000d500d57308 */ /* 0x000e620000000800 */
[----:B----4-:R-:W-:Y:S01]  /*6dc0*/  F2FP.BF16.F32.PACK_AB R176, R216, R217 ;  /* 0x000000d9d8b0723e */ /* 0x010fe200000010ff */
[----:B------:R-:W-:Y:S01]  /*6dd0*/  HMMA.16816.F32.BF16 R96, R100, R118, R96 ;  /* 0x000000766460723c */ /* 0x000fe20000041860 */
[----:B------:R-:W-:Y:S03]  /*6de0*/  LDSM.16.MT88.4 R116, [R221+0xb800] ;  /* 0x00b80000dd74783b */ /* 0x000fe60000004200 */
[----:B------:R-:W-:Y:S04]  /*6df0*/  F2FP.BF16.F32.PACK_AB R108, R137, R129 ;  /* 0x00000081896c723e */ /* 0x000fe800000010ff */
[----:B------:R-:W2:Y:S03]  /*6e00*/  MUFU.EX2 R214, R214 ;  /* 0x000000d600d67308 */ /* 0x000ea60000000800 */
[----:B------:R-:W-:Y:S02]  /*6e10*/  F2FP.BF16.F32.PACK_AB R100, R131, R127 ;  /* 0x0000007f8364723e */ /* 0x000fe400000010ff */
[----:B------:R-:W-:Y:S02]  /*6e20*/  F2FP.BF16.F32.PACK_AB R101, R136, R128 ;  /* 0x000000808865723e */ /* 0x000fe400000010ff */
[----:B------:R-:W-:Y:S03]  /*6e30*/  F2FP.BF16.F32.PACK_AB R102, R143, R139 ;  /* 0x0000008b8f66723e */ /* 0x000fe600000010ff */
[----:B------:R-:W4:Y:S01]  /*6e40*/  MUFU.EX2 R170, R170 ;  /* 0x000000aa00aa7308 */ /* 0x000f220000000800 */
[----:B------:R-:W-:Y:S02]  /*6e50*/  F2FP.BF16.F32.PACK_AB R103, R144, R140 ;  /* 0x0000008c9067723e */ /* 0x000fe400000010ff */
[----:B------:R-:W-:Y:S02]  /*6e60*/  F2FP.BF16.F32.PACK_AB R109, R138, R130 ;  /* 0x000000828a6d723e */ /* 0x000fe400000010ff */
[----:B------:R-:W-:Y:S02]  /*6e70*/  F2FP.BF16.F32.PACK_AB R110, R145, R141 ;  /* 0x0000008d916e723e */ /* 0x000fe400000010ff */
[----:B------:R-:W-:Y:S01]  /*6e80*/  F2FP.BF16.F32.PACK_AB R111, R250, R142 ;  /* 0x0000008efa6f723e */ /* 0x000fe200000010ff */
[-C--:B-----5:R-:W-:Y:S03]  /*6e90*/  HMMA.16816.F32.BF16 R4, R100, R104.reuse, R4 ;  /* 0x000000686404723c */ /* 0x0a0fe60000041804 */
[----:B-1----:R-:W-:Y:S02]  /*6ea0*/  F2FP.BF16.F32.PACK_AB R177, R213, R215 ;  /* 0x000000d7d5b1723e */ /* 0x002fe400000010ff */
[----:B--2---:R-:W-:Y:S01]  /*6eb0*/  F2FP.BF16.F32.PACK_AB R178, R212, R214 ;  /* 0x000000d6d4b2723e */ /* 0x004fe200000010ff */
[C---:B------:R-:W-:Y:S05]  /*6ec0*/  HMMA.16816.F32.BF16 R8, R108.reuse, R104, R8 ;  /* 0x000000686c08723c */ /* 0x040fea0000041808 */
[----:B----4-:R-:W-:Y:S01]  /*6ed0*/  F2FP.BF16.F32.PACK_AB R179, R169, R170 ;  /* 0x000000aaa9b3723e */ /* 0x010fe200000010ff */
[-C--:B------:R-:W-:Y:S06]  /*6ee0*/  HMMA.16816.F32.BF16 R12, R108, R106.reuse, R12 ;  /* 0x0000006a6c0c723c */ /* 0x080fec000004180c */
[C---:B------:R-:W-:Y:S01]  /*6ef0*/  HMMA.16816.F32.BF16 R16, R100.reuse, R106, R16 ;  /* 0x0000006a6410723c */ /* 0x040fe20000041810 */
[----:B------:R-:W1:Y:S05]  /*6f00*/  LDSM.16.MT88.4 R104, [R220+0xa800] ;  /* 0x00a80000dc68783b */ /* 0x000e6a0000004200 */
        /* <DEDUP_REMOVED lines=8> */
[----:B------:R-:W2:Y:S05]  /*6f90*/  LDSM.16.MT88.4 R112, [R220+0xb800] ;  /* 0x00b80000dc70783b */ /* 0x000eaa0000004200 */
[-C--:B-1----:R-:W-:Y:S06]  /*6fa0*/  HMMA.16816.F32.BF16 R52, R100, R104.reuse, R52 ;  /* 0x000000686434723c */ /* 0x082fec0000041834 */
[C---:B------:R-:W-:Y:S06]  /*6fb0*/  HMMA.16816.F32.BF16 R56, R108.reuse, R104, R56 ;  /* 0x000000686c38723c */ /* 0x040fec0000041838 */
[-C--:B------:R-:W-:Y:S06]  /*6fc0*/  HMMA.16816.F32.BF16 R60, R108, R106.reuse, R60 ;  /* 0x0000006a6c3c723c */ /* 0x080fec000004183c */
[C---:B------:R-:W-:Y:S01]  /*6fd0*/  HMMA.16816.F32.BF16 R64, R100.reuse, R106, R64 ;  /* 0x0000006a6440723c */ /* 0x040fe20000041840 */
[----:B------:R-:W1:Y:S05]  /*6fe0*/  LDSM.16.MT88.4 R104, [R221+0xac00] ;  /* 0x00ac0000dd68783b */ /* 0x000e6a0000004200 */
[-C--:B------:R-:W-:Y:S06]  /*6ff0*/  HMMA.16816.F32.BF16 R68, R100, R116.reuse, R68 ;  /* 0x000000746444723c */ /* 0x080fec0000041844 */
[C---:B------:R-:W-:Y:S06]  /*7000*/  HMMA.16816.F32.BF16 R72, R108.reuse, R116, R72 ;  /* 0x000000746c48723c */ /* 0x040fec0000041848 */
[-C--:B------:R-:W-:Y:S06]  /*7010*/  HMMA.16816.F32.BF16 R76, R108, R118.reuse, R76 ;  /* 0x000000766c4c723c */ /* 0x080fec000004184c */
[C---:B------:R-:W-:Y:S06]  /*7020*/  HMMA.16816.F32.BF16 R80, R100.reuse, R118, R80 ;  /* 0x000000766450723c */ /* 0x040fec0000041850 */
[-C--:B--2---:R-:W-:Y:S06]  /*7030*/  HMMA.16816.F32.BF16 R84, R100, R112.reuse, R84 ;  /* 0x000000706454723c */ /* 0x084fec0000041854 */
[C---:B------:R-:W-:Y:S06]  /*7040*/  HMMA.16816.F32.BF16 R88, R108.reuse, R112, R88 ;  /* 0x000000706c58723c */ /* 0x040fec0000041858 */
[-C--:B------:R-:W-:Y:S06]  /*7050*/  HMMA.16816.F32.BF16 R92, R108, R114.reuse, R92 ;  /* 0x000000726c5c723c */ /* 0x080fec000004185c */
[----:B------:R-:W-:Y:S06]  /*7060*/  HMMA.16816.F32.BF16 R96, R100, R114, R96 ;  /* 0x000000726460723c */ /* 0x000fec0000041860 */
[-C--:B------:R-:W-:Y:S01]  /*7070*/  HMMA.16816.F32.BF16 R160, R172, R148.reuse, R4 ;  /* 0x00000094aca0723c */ /* 0x080fe20000041804 */
[----:B------:R-:W2:Y:S05]  /*7080*/  LDSM.16.MT88.4 R4, [R220+0xbc00] ;  /* 0x00bc0000dc04783b */ /* 0x000eaa0000004200 */
[C---:B------:R-:W-:Y:S06]  /*7090*/  HMMA.16816.F32.BF16 R156, R176.reuse, R148, R8 ;  /* 0x00000094b09c723c */ /* 0x040fec0000041808 */
[-C--:B------:R-:W-:Y:S05]  /*70a0*/  HMMA.16816.F32.BF16 R152, R176, R150.reuse, R12 ;  /* 0x00000096b098723c */ /* 0x080fea000004180c */
[----:B------:R-:W-:Y:S01]  /*70b0*/  MOV R11, R145 ;  /* 0x00000091000b7202 */ /* 0x000fe20000000f00 */
[C---:B------:R-:W-:Y:S05]  /*70c0*/  HMMA.16816.F32.BF16 R148, R172.reuse, R150, R16 ;  /* 0x00000096ac94723c */ /* 0x040fea0000041810 */
[----:B------:R-:W-:Y:S02]  /*70d0*/  MOV R10, R144 ;  /* 0x00000090000a7202 */ /* 0x000fe40000000f00 */
[-C--:B------:R-:W-:Y:S04]  /*70e0*/  HMMA.16816.F32.BF16 R144, R172, R132.reuse, R20 ;  /* 0x00000084ac90723c */ /* 0x080fe80000041814 */
[----:B------:R-:W-:Y:S02]  /*70f0*/  MOV R9, R143 ;  /* 0x0000008f00097202 */ /* 0x000fe40000000f00 */
[----:B------:R-:W-:Y:S02]  /*7100*/  MOV R8, R142 ;  /* 0x0000008e00087202 */ /* 0x000fe40000000f00 */
[----:B------:R-:W-:Y:S03]  /*7110*/  MOV R15, R141 ;  /* 0x0000008d000f7202 */ /* 0x000fe60000000f00 */
[----:B------:R-:W-:Y:S02]  /*7120*/  MOV R14, R140 ;  /* 0x0000008c000e7202 */ /* 0x000fe40000000f00 */
[C---:B------:R-:W-:Y:S04]  /*7130*/  HMMA.16816.F32.BF16 R140, R176.reuse, R132, R24 ;  /* 0x00000084b08c723c */ /* 0x040fe80000041818 */
[----:B------:R-:W-:Y:S02]  /*7140*/  MOV R13, R139 ;  /* 0x0000008b000d7202 */ /* 0x000fe40000000f00 */
[----:B------:R-:W-:Y:S02]  /*7150*/  MOV R12, R138 ;  /* 0x0000008a000c7202 */ /* 0x000fe40000000f00 */
[----:B------:R-:W-:Y:S03]  /*7160*/  MOV R19, R137 ;  /* 0x0000008900137202 */ /* 0x000fe60000000f00 */
[----:B------:R-:W-:Y:S02]  /*7170*/  MOV R18, R136 ;  /* 0x0000008800127202 */ /* 0x000fe40000000f00 */
[-C--:B------:R-:W-:Y:S03]  /*7180*/  HMMA.16816.F32.BF16 R136, R176, R134.reuse, R28 ;  /* 0x00000086b088723c */ /* 0x080fe6000004181c */
[----:B------:R-:W-:Y:S02]  /*7190*/  MOV R17, R131 ;  /* 0x0000008300117202 */ /* 0x000fe40000000f00 */
[----:B------:R-:W-:Y:S01]  /*71a0*/  MOV R16, R130 ;  /* 0x0000008200107202 */ /* 0x000fe20000000f00 */
[C---:B------:R-:W-:Y:S05]  /*71b0*/  HMMA.16816.F32.BF16 R132, R172.reuse, R134, R32 ;  /* 0x00000086ac84723c */ /* 0x040fea0000041820 */
[----:B------:R-:W-:Y:S02]  /*71c0*/  MOV R23, R129 ;  /* 0x0000008100177202 */ /* 0x000fe40000000f00 */
[----:B------:R-:W-:Y:S02]  /*71d0*/  MOV R22, R128 ;  /* 0x0000008000167202 */ /* 0x000fe40000000f00 */
[-C--:B-1----:R-:W-:Y:S03]  /*71e0*/  HMMA.16816.F32.BF16 R128, R172, R104.reuse, R36 ;  /* 0x00000068ac80723c */ /* 0x082fe60000041824 */
[----:B------:R-:W-:Y:S01]  /*71f0*/  MOV R21, R127 ;  /* 0x0000007f00157202 */ /* 0x000fe20000000f00 */
[----:B------:R-:W-:Y:S01]  /*7200*/  FADD.FTZ R208, R22, R208 ;  /* 0x000000d016d07221 */ /* 0x000fe20000010000 */
[----:B------:R-:W-:Y:S02]  /*7210*/  MOV R20, R126 ;  /* 0x0000007e00147202 */ /* 0x000fe40000000f00 */
[----:B------:R-:W-:Y:S01]  /*7220*/  MOV R27, R125 ;  /* 0x0000007d001b7202 */ /* 0x000fe20000000f00 */
[----:B------:R-:W-:Y:S03]  /*7230*/  FADD.FTZ R206, R21, R206 ;  /* 0x000000ce15ce7221 */ /* 0x000fe60000010000 */
        /* <DEDUP_REMOVED lines=31> */
[----:B------:R-:W-:Y:S05]  /*7430*/  HMMA.16816.F32.BF16 R96, R172, R6, R96 ;  /* 0x00000006ac60723c */ /* 0x000fea0000041860 */
        /* <DEDUP_REMOVED lines=20> */
.L_x_502:
        /* <DEDUP_REMOVED lines=358> */
.L_x_507:
[----:B------:R-:W-:Y:S05]  /*8be0*/  BSYNC B0 ;  /* 0x0000000000007941 */ /* 0x000fea0003800000 */
.L_x_506:
        /* <DEDUP_REMOVED lines=54> */
.L_x_508:
        /* <DEDUP_REMOVED lines=11> */
.L_x_1217:


//--------------------- .text._ZN5flash16flash_fwd_kernelI23Flash_fwd_kernel_traitsILi96ELi128ELi64ELi4ELb0ELb0EN7cutlass10bfloat16_tE19Flash_kernel_traitsILi96ELi128ELi64ELi4ES3_EELb1ELb0ELb0ELb1ELb0ELb0ELb0ELb0EEEvNS_16Flash_fwd_paramsE --------------------------
	.section	.text._ZN5flash16flash_fwd_kernelI23Flash_fwd_kernel_traitsILi96ELi128ELi64ELi4ELb0ELb0EN7cutlass10bfloat16_tE19Flash_kernel_traitsILi96ELi128ELi64ELi4ES3_EELb1ELb0ELb0ELb1ELb0ELb0ELb0ELb0EEEvNS_16Flash_fwd_paramsE,"ax",@progbits
	.align	128
        .global         _ZN5flash16flash_fwd_kernelI23Flash_fwd_kernel_traitsILi96ELi128ELi64ELi4ELb0ELb0EN7cutlass10bfloat16_tE19Flash_kernel_traitsILi96ELi128ELi64ELi4ES3_EELb1ELb0ELb0ELb1ELb0ELb0ELb0ELb0EEEvNS_16Flash_fwd_paramsE
        .type           _ZN5flash16flash_fwd_kernelI23Flash_fwd_kernel_traitsILi96ELi128ELi64ELi4ELb0ELb0EN7cutlass10bfloat16_tE19Flash_kernel_traitsILi96ELi128ELi64ELi4ES3_EELb1ELb0ELb0ELb1ELb0ELb0ELb0ELb0EEEvNS_16Flash_fwd_paramsE,@function
        .size           _ZN5flash16flash_fwd_kernelI23Flash_fwd_kernel_traitsILi96ELi128ELi64ELi4ELb0ELb0EN7cutlass10bfloat16_tE19Flash_kernel_traitsILi96ELi128ELi64ELi4ES3_EELb1ELb0ELb0ELb1ELb0ELb0ELb0ELb0EEEvNS_16Flash_fwd_paramsE,(.L_x_1218 - _ZN5flash16flash_fwd_kernelI23Flash_fwd_kernel_traitsILi96ELi128ELi64ELi4ELb0ELb0EN7cutlass10bfloat16_tE19Flash_kernel_traitsILi96ELi128ELi64ELi4ES3_EELb1ELb0ELb0ELb1ELb0ELb0ELb0ELb0EEEvNS_16Flash_fwd_paramsE)
        .other          _ZN5flash16flash_fwd_kernelI23Flash_fwd_kernel_traitsILi96ELi128ELi64ELi4ELb0ELb0EN7cutlass10bfloat16_tE19Flash_kernel_traitsILi96ELi128ELi64ELi4ES3_EELb1ELb0ELb0ELb1ELb0ELb0ELb0ELb0EEEvNS_16Flash_fwd_paramsE,@"STO_CUDA_ENTRY STV_DEFAULT"
_ZN5flash16flash_fwd_kernelI23Flash_fwd_kernel_traitsILi96ELi128ELi64ELi4ELb0ELb0EN7cutlass10bfloat16_tE19Flash_kernel_traitsILi96ELi128ELi64ELi4ES3_EELb1ELb0ELb0ELb1ELb0ELb0ELb0ELb0EEEvNS_16Flash_fwd_paramsE:
.text._ZN5flash16flash_fwd_kernelI23Flash_fwd_kernel_traitsILi96ELi128ELi64ELi4ELb0ELb0EN7cutlass10bfloat16_tE19Flash_kernel_traitsILi96ELi128ELi64ELi4ES3_EELb1ELb0ELb0ELb1ELb0ELb0ELb0ELb0EEEvNS_16Flash_fwd_paramsE:
        /* <DEDUP_REMOVED lines=19> */
[----:B------:R-:W4:Y:S01]  /*0130*/  LDC.64 R12, c[0x0][0x2f8] ;  /* 0x0000be00ff0c7b82 */ /* 0x000f220000000a00 */
[----:B--2---:R-:W-:-:S07]  /*0140*/  @P3 IMAD.MOV.U32 R2, RZ, RZ, R10 ;  /* 0x000000ffff023224 */ /* 0x004fce00078e000a */
[----:B------:R-:W2:Y:S01]  /*0150*/  LDC R29, c[0x0][0x270] ;  /* 0x00009c00ff1d7b82 */ /* 0x000ea20000000800 */
[----:B---3--:R-:W-:-:S06]  /*0160*/  @P3 IMAD.MOV.U32 R3, RZ, RZ, R11 ;  /* 0x000000ffff033224 */ /* 0x008fcc00078e000b */
[----:B------:R-:W3:Y:S01]  /*0170*/  @P3 LDG.E.64 R2, desc[UR20][R2.64] ;  /* 0x0000001402023981 */ /* 0x000ee2000c1e1b00 */
[----:B-1----:R-:W-:Y:S02]  /*0180*/  ISETP.NE.U32.AND P0, PT, R8, RZ, PT ;  /* 0x000000ff0800720c */ /* 0x002fe40003f05070 */
[----:B------:R-:W-:Y:S01]  /*0190*/  ISETP.NE.U32.AND P4, PT, RZ, UR4, PT ;  /* 0x00000004ff007c0c */ /* 0x000fe2000bf85070 */
[----:B------:R-:W1:Y:S01]  /*01a0*/  LDC.U8 R8, c[0x0][0x3c2] ;  /* 0x0000f080ff087b82 */ /* 0x000e620000000000 */
[----:B------:R-:W-:Y:S02]  /*01b0*/  ISETP.NE.AND.EX P1, PT, R9, RZ, PT, P0 ;  /* 0x000000ff0900720c */ /* 0x000fe40003f25300 */
[----:B----4-:R-:W-:Y:S02]  /*01c0*/  LOP3.LUT R0, R22, R159, R41, 0xfe, !PT ;  /* 0x0000009f16007212 */ /* 0x010fe400078efe29 */
[----:B------:R-:W-:Y:S02]  /*01d0*/  ISETP.NE.AND.EX P0, PT, RZ, UR5, PT, P4 ;  /* 0x00000005ff007c0c */ /* 0x000fe4000bf05340 */
[----:B------:R-:W-:-:S02]  /*01e0*/  LOP3.LUT P2, RZ, R0, R157, RZ, 0xfc, !PT ;  /* 0x0000009d00ff7212 */ /* 0x000fc4000784fcff */
[----:B------:R-:W3:Y:S11]  /*01f0*/  @P3 LDC R0, c[0x0][0x3b0] ;  /* 0x0000ec00ff003b82 */ /* 0x000ef60000000800 */
[----:B------:R-:W4:Y:S01]  /*0200*/  @!P2 LDC.64 R4, c[0x0][0x3b8] ;  /* 0x0000ee00ff04ab82 */ /* 0x000f220000000a00 */
[----:B------:R-:W-:-:S02]  /*0210*/  @P3 R2UR UR22, R6 ;  /* 0x00000000061632ca */ /* 0x000fc400000e0000 */
        /* <DEDUP_REMOVED lines=12> */
[----:B------:R1:W2:Y:S01]  /*02e0*/  @P0 LDG.E R0, desc[UR20][R6.64+0x4] ;  /* 0x0000041406000981 */ /* 0x0002a2000c1e1900 */
[----:B---3--:R-:W3:Y:S01]  /*02f0*/  @P1 LDC.64 R2, c[0x0][0x300] ;  /* 0x0000c000ff021b82 */ /* 0x008ee20000000a00 */
[----:B-1----:R-:W-:-:S02]  /*0300*/  ISETP.NE.AND P3, PT, R8, RZ, PT ;  /* 0x000000ff0800720c */ /* 0x002fc40003f65270 */
[----:B------:R-:W-:Y:S01]  /*0310*/  ISETP.EQ.U32.AND P2, PT, R12, RZ, PT ;  /* 0x000000ff0c00720c */ /* 0x000fe20003f42070 */
        /* <DEDUP_REMOVED lines=10> */
[----:B------:R-:W-:-:S05]  /*03c0*/  IMAD.IADD R145, R157, 0x1, -R2 ;  /* 0x000000019d917824 */ /* 0x000fca00078e0a02 */
[----:B------:R-:W-:Y:S01]  /*03d0*/  SHF.R.S32.HI R2, RZ, 0x1f, R145 ;  /* 0x0000001fff027819 */ /* 0x000fe20000011491 */
        /* <DEDUP_REMOVED lines=9> */
[----:B------:R-:W-:-:S04]  /*0470*/  SHF.R.S32.HI R0, RZ, 0x1f, R0 ;  /* 0x0000001fff007819 */ /* 0x000fc80000011400 */
[----:B------:R-:W-:Y:S01]  /*0480*/  IADD3.X R188, R0, R11, R2, P1, P0 ;  /* 0x0000000b00bc7210 */ /* 0x000fe20000fe0402 */
[----:B------:R-:W-:Y:S06]  /*0490*/  @!P2 BRA `(.L_x_509) ;  /* 0x000000000010a947 */ /* 0x000fec0003800000 */
[----:B------:R-:W3:Y:S02]  /*04a0*/  @P3 LDG.E R0, desc[UR20][R14.64+0x4] ;  /* 0x000004140e003981 */ /* 0x000ee4000c1e1900 */
[----:B---3-5:R-:W-:-:S06]  /*04b0*/  @P3 IADD3 R4, R0, -R6, RZ ;  /* 0x8000000600043210 */ /* 0x028fcc0007ffe0ff */
[----:B------:R4:W5:Y:S01]  /*04c0*/  @!P3 LDG.E R4, desc[UR20][R14.64] ;  /* 0x000000140e04b981 */ /* 0x000962000c1e1900 */
[----:B------:R-:W-:Y:S05]  /*04d0*/  BRA `(.L_x_510) ;  /* 0x0000000000047947 */ /* 0x000fea0003800000 */
.L_x_509:
[----:B------:R-:W3:Y:S02]  /*04e0*/  LDC R4, c[0x0][0x2c8] ;  /* 0x0000b200ff047b82 */ /* 0x000ee40000000800 */
.L_x_510:
        /* <DEDUP_REMOVED lines=16> */
[----:B------:R-:W-:-:S13]  /*05f0*/  ISETP.GE.AND P0, PT, R144, 0x1, PT ;  /* 0x000000019000780c */ /* 0x000fda0003f06270 */
[----:B------:R-:W-:Y:S05]  /*0600*/  @!P0 BRA `(.L_x_511) ;  /* 0x000000f800008947 */ /* 0x000fea0003800000 */
[----:B------:R-:W1:Y:S01]  /*0610*/  LDC R27, c[0x0][0x278] ;  /* 0x00009e00ff1b7b82 */ /* 0x000e620000000800 */
[----:B------:R-:W-:Y:S01]  /*0620*/  IABS R4, R22 ;  /* 0x0000001600047213 */ /* 0x000fe20000000000 */
[----:B------:R-:W-:Y:S01]  /*0630*/  IMAD.IADD R36, R237, 0x1, -R250 ;  /* 0x00000001ed247824 */ /* 0x000fe200078e0afa */
[----:B------:R-:W-:Y:S02]  /*0640*/  ISETP.NE.AND P1, PT, R31, -0x1, PT ;  /* 0xffffffff1f00780c */ /* 0x000fe40003f25270 */
[CC--:B------:R-:W-:Y:S02]  /*0650*/  LEA.HI R7, R30.reuse, R157.reuse, RZ, 0x2 ;  /* 0x0000009d1e077211 */ /* 0x0c0fe400078f10ff */
[----:B------:R-:W-:Y:S01]  /*0660*/  LEA.HI R26, R30, R157, RZ, 0x3 ;  /* 0x0000009d1e1a7211 */ /* 0x000fe200078f18ff */
[----:B------:R2:W-:Y:S01]  /*0670*/  STL [R1+0x6c], R36 ;  /* 0x00006c2401007387 */ /* 0x0005e20000100800 */
[----:B------:R-:W-:Y:S01]  /*0680*/  ISETP.NE.AND P0, PT, R6, -0x1, PT ;  /* 0xffffffff0600780c */ /* 0x000fe20003f05270 */
[----:B------:R-:W3:Y:S01]  /*0690*/  LDC.64 R38, c[0x0][0x3c8] ;  /* 0x0000f200ff267b82 */ /* 0x000ee20000000a00 */
[----:B------:R-:W-:-:S02]  /*06a0*/  SHF.R.S32.HI R32, RZ, 0x3, R26 ;  /* 0x00000003ff207819 */ /* 0x000fc4000001141a */
[----:B------:R-:W-:Y:S02]  /*06b0*/  SHF.R.S32.HI R10, RZ, 0x2, R7 ;  /* 0x00000002ff0a7819 */ /* 0x000fe40000011407 */
[----:B------:R-:W-:-:S03]  /*06c0*/  SHF.R.S32.HI R148, RZ, 0x5, R16 ;  /* 0x00000005ff947819 */ /* 0x000fc60000011410 */
[----:B------:R-:W4:Y:S01]  /*06d0*/  @!P1 LDC.64 R18, c[0x0][0x228] ;  /* 0x00008a00ff129b82 */ /* 0x000f220000000a00 */
[----:B-1----:R-:W-:-:S07]  /*06e0*/  IABS R11, R27 ;  /* 0x0000001b000b7213 */ /* 0x002fce0000000000 */
[----:B------:R-:W1:Y:S01]  /*06f0*/  @P0 LDC.64 R28, c[0x0][0x250] ;  /* 0x00009400ff1c0b82 */ /* 0x000e620000000a00 */
[----:B------:R-:W5:Y:S07]  /*0700*/  I2F.RP R2, R11 ;  /* 0x0000000b00027306 */ /* 0x000f6e0000209400 */
[----:B------:R-:W2:Y:S08]  /*0710*/  @P0 LDC.64 R24, c[0x0][0x248] ;  /* 0x00009200ff180b82 */ /* 0x000eb00000000a00 */
[----:B------:R-:W1:Y:S01]  /*0720*/  @P1 LDC.64 R20, c[0x0][0x240] ;  /* 0x00009000ff141b82 */ /* 0x000e620000000a00 */
[----:B-----5:R-:W5:Y:S02]  /*0730*/  MUFU.RCP R2, R2 ;  /* 0x0000000200027308 */ /* 0x020f640000001000 */
[----:B-----5:R-:W-:-:S06]  /*0740*/  VIADD R2, R2, 0xffffffe ;  /* 0x0ffffffe02027836 */ /* 0x020fcc0000000000 */
[----:B------:R-:W5:Y:S02]  /*0750*/  F2I.FTZ.U32.TRUNC.NTZ R3, R2 ;  /* 0x0000000200037305 */ /* 0x000f64000021f000 */
[----:B-----5:R-:W-:Y:S02]  /*0760*/  IMAD.MOV R0, RZ, RZ, -R3 ;  /* 0x000000ffff007224 */ /* 0x020fe400078e0a03 */
        /* <DEDUP_REMOVED lines=8> */
[----:B------:R-:W-:Y:S01]  /*07f0*/  LEA.HI R252, R4, R2, RZ, 0x6 ;  /* 0x0000000204fc7211 */ /* 0x000fe200078f30ff */
[----:B------:R-:W-:Y:S02]  /*0800*/  VIADD R4, R10, 0x40 ;  /* 0x000000400a047836 */ /* 0x000fe40000000000 */
[----:B------:R-:W-:Y:S01]  /*0810*/  IMAD R2, R11, R3, R0 ;  /* 0x000000030b027224 */ /* 0x000fe200078e0200 */
[----:B------:R-:W-:Y:S01]  /*0820*/  LOP3.LUT R3, R7, 0xfffffffc, RZ, 0xc0, !PT ;  /* 0xfffffffc07037812 */ /* 0x000fe200078ec0ff */
[----:B------:R-:W-:Y:S01]  /*0830*/  IMAD.SHL.U32 R0, R32, 0x40, RZ ;  /* 0x0000004020007824 */ /* 0x000fe200078e00ff */
[----:B------:R-:W-:Y:S01]  /*0840*/  ISETP.GE.AND P3, PT, R4, R36, PT ;  /* 0x000000240400720c */ /* 0x000fe20003f66270 */
[----:B------:R-:W-:Y:S01]  /*0850*/  VIADD R4, R10, 0x60 ;  /* 0x000000600a047836 */ /* 0x000fe20000000000 */
[----:B------:R-:W-:Y:S01]  /*0860*/  ISETP.GT.U32.AND P2, PT, R11, R2, PT ;  /* 0x000000020b00720c */ /* 0x000fe20003f44070 */
[----:B------:R-:W-:Y:S01]  /*0870*/  IMAD.IADD R3, R157, 0x1, -R3 ;  /* 0x000000019d037824 */ /* 0x000fe200078e0a03 */
[----:B------:R-:W-:-:S02]  /*0880*/  LOP3.LUT R0, R0, 0xc0, RZ, 0xc0, !PT ;  /* 0x000000c000007812 */ /* 0x000fc400078ec0ff */
[----:B------:R-:W-:Y:S02]  /*0890*/  P2R R17, PR, RZ, 0x8 ;  /* 0x00000008ff117803 */ /* 0x000fe40000000000 */
[----:B------:R-:W-:Y:S02]  /*08a0*/  SHF.L.U32 R150, R3, 0x3, RZ ;  /* 0x0000000303967819 */ /* 0x000fe400000006ff */
[----:B------:R-:W-:Y:S02]  /*08b0*/  ISETP.GE.AND P3, PT, R4, R36, PT ;  /* 0x000000240400720c */ /* 0x000fe40003f66270 */
[----:B------:R-:W-:Y:S02]  /*08c0*/  LOP3.LUT R5, R0, 0x18, R150, 0xf8, !PT ;  /* 0x0000001800057812 */ /* 0x000fe400078ef896 */
[----:B------:R-:W-:Y:S01]  /*08d0*/  SHF.R.U32.HI R0, RZ, 0x3, R0 ;  /* 0x00000003ff007819 */ /* 0x000fe20000011600 */
[----:B------:R-:W-:Y:S01]  /*08e0*/  @!P2 IMAD.IADD R2, R2, 0x1, -R11 ;  /* 0x000000010202a824 */ /* 0x000fe200078e0a0b */
[----:B------:R-:W-:-:S02]  /*08f0*/  LOP3.LUT R3, R22, R27, RZ, 0x3c, !PT ;  /* 0x0000001b16037212 */ /* 0x000fc400078e3cff */
[----:B------:R-:W-:Y:S02]  /*0900*/  LOP3.LUT R13, R5, R0, RZ, 0x3c, !PT ;  /* 0x00000000050d7212 */ /* 0x000fe400078e3cff */
[----:B------:R-:W-:Y:S02]  /*0910*/  LEA.HI R0, R7, R10, RZ, 0x1 ;  /* 0x0000000a07007211 */ /* 0x000fe400078f08ff */
[----:B------:R-:W-:Y:S02]  /*0920*/  P2R R37, PR, RZ, 0x8 ;  /* 0x00000008ff257803 */ /* 0x000fe40000000000 */
[----:B------:R-:W-:Y:S02]  /*0930*/  ISETP.GE.AND P3, PT, R3, RZ, PT ;  /* 0x000000ff0300720c */ /* 0x000fe40003f66270 */
[----:B------:R-:W-:Y:S01]  /*0940*/  LOP3.LUT R3, R0, 0x7fffffe, RZ, 0xc0, !PT ;  /* 0x07fffffe00037812 */ /* 0x000fe200078ec0ff */
[----:B------:R-:W-:Y:S01]  /*0950*/  @P0 IMAD.IADD R0, R8, 0x1, R6 ;  /* 0x0000000108000824 */ /* 0x000fe200078e0206 */
[----:B------:R-:W-:-:S02]  /*0960*/  ISETP.GE.U32.AND P4, PT, R2, R11, PT ;  /* 0x0000000b0200720c */ /* 0x000fc40003f86070 */
[----:B------:R-:W-:Y:S01]  /*0970*/  @!P1 SHF.R.S32.HI R2, RZ, 0x1f, R41 ;  /* 0x0000001fff029819 */ /* 0x000fe20000011429 */
[----:B------:R-:W-:Y:S01]  /*0980*/  IMAD.IADD R3, R10, 0x1, -R3 ;  /* 0x000000010a037824 */ /* 0x000fe200078e0a03 */
[----:B------:R-:W-:Y:S01]  /*0990*/  @P0 IADD3 R4, R8, R6, RZ ;  /* 0x0000000608040210 */ /* 0x000fe20007ffe0ff */
[----:B-1----:R-:W-:Y:S02]  /*09a0*/  @P0 IMAD R6, R0, R29, RZ ;  /* 0x0000001d00060224 */ /* 0x002fe400078e02ff */
[----:B----4-:R-:W-:Y:S02]  /*09b0*/  @!P1 IMAD R7, R2, R18, RZ ;  /* 0x0000001202079224 */ /* 0x010fe400078e02ff */
[----:B------:R-:W-:Y:S02]  /*09c0*/  IMAD R12, R148, 0x8, R3 ;  /* 0x00000008940c7824 */ /* 0x000fe400078e0203 */
[----:B------:R-:W-:-:S04]  /*09d0*/  @P0 IMAD.WIDE.U32 R2, R0, R28, RZ ;  /* 0x0000001c00020225 */ /* 0x000fc800078e00ff */
[C---:B--2---:R-:W-:Y:S01]  /*09e0*/  @P0 IMAD R0, R4.reuse, R25, RZ ;  /* 0x0000001904000224 */ /* 0x044fe200078e02ff */
[----:B------:R-:W-:Y:S01]  /*09f0*/  @P0 MOV R15, R2 ;  /* 0x00000002000f0202 */ /* 0x000fe20000000f00 */
[----:B------:R-:W-:-:S04]  /*0a00*/  @P0 IMAD.WIDE.U32 R4, R4, R24, RZ ;  /* 0x0000001804040225 */ /* 0x000fc800078e00ff */
[----:B------:R-:W-:Y:S02]  /*0a10*/  IMAD.U32 R218, R12, 0x20, R13 ;  /* 0x000000200cda7824 */ /* 0x000fe400078e000d */
[----:B------:R-:W-:Y:S02]  /*0a20*/  @!P1 IMAD R19, R41, R19, R7 ;  /* 0x0000001329139224 */ /* 0x000fe400078e0207 */
[----:B------:R-:W-:Y:S02]  /*0a30*/  @P0 IMAD.IADD R16, R3, 0x1, R6 ;  /* 0x0000000103100824 */ /* 0x000fe400078e0206 */
[----:B------:R-:W-:Y:S02]  /*0a40*/  @P0 IMAD.IADD R14, R5, 0x1, R0 ;  /* 0x00000001050e0824 */ /* 0x000fe400078e0200 */
[----:B------:R-:W-:Y:S01]  /*0a50*/  @P0 IMAD.MOV.U32 R13, RZ, RZ, R4 ;  /* 0x000000ffff0d0224 */ /* 0x000fe200078e0004 */
[----:B---3--:R-:W-:Y:S06]  /*0a60*/  @P0 BRA `(.L_x_512) ;  /* 0x0000000000340947 */ /* 0x008fec0003800000 */
        /* <DEDUP_REMOVED lines=13> */
.L_x_512:
        /* <DEDUP_REMOVED lines=14> */
.L_x_513:
[----:B------:R-:W-:Y:S01]  /*0c20*/  @P1 IMAD.WIDE.U32 R6, R31, R20, RZ ;  /* 0x000000141f061225 */ /* 0x000fe200078e00ff */
[----:B------:R-:W-:Y:S01]  /*0c30*/  SHF.R.S32.HI R151, RZ, 0x1f, R150 ;  /* 0x0000001fff977819 */ /* 0x000fe20000011496 */
[----:B------:R-:W1:Y:S01]  /*0c40*/  S2UR UR8, SR_CgaCtaId ;  /* 0x00000000000879c3 */ /* 0x000e620000008800 */
[----:B------:R-:W-:Y:S01]  /*0c50*/  SHF.R.S32.HI R11, RZ, 0x1f, R10 ;  /* 0x0000001fff0b7819 */ /* 0x000fe2000001140a */
[----:B------:R-:W-:Y:S01]  /*0c60*/  @!P1 IMAD.WIDE.U32 R4, R41, R18, RZ ;  /* 0x0000001229049225 */ /* 0x000fe200078e00ff */
[----:B------:R-:W-:Y:S01]  /*0c70*/  @!P2 IADD3 R9, R9, 0x1, RZ ;  /* 0x000000010909a810 */ /* 0x000fe20007ffe0ff */
[----:B------:R-:W-:Y:S01]  /*0c80*/  ULDC.64 UR4, c[0x0][0x260] ;  /* 0x0000980000047ab9 */ /* 0x000fe20000000a00 */
[----:B------:R-:W-:Y:S01]  /*0c90*/  @P1 MOV R8, R6 ;  /* 0x0000000600081202 */ /* 0x000fe20000000f00 */
[----:B------:R-:W-:Y:S01]  /*0ca0*/  @P1 IMAD R12, R31, R21, R7 ;  /* 0x000000151f0c1224 */ /* 0x000fe200078e0207 */
[----:B------:R-:W-:Y:S01]  /*0cb0*/  ISETP.NE.AND P5, PT, R27, RZ, PT ;  /* 0x000000ff1b00720c */ /* 0x000fe20003fa5270 */
[-C--:B------:R-:W-:Y:S01]  /*0cc0*/  IMAD R7, R11, R24.reuse, RZ ;  /* 0x000000180b077224 */ /* 0x080fe200078e02ff */
[----:B------:R-:W-:Y:S01]  /*0cd0*/  @P4 IADD3 R9, R9, 0x1, RZ ;  /* 0x0000000109094810 */ /* 0x000fe20007ffe0ff */
[----:B------:R-:W-:Y:S01]  /*0ce0*/  IMAD.WIDE.U32 R2, R10, R24, R150 ;  /* 0x000000180a027225 */ /* 0x000fe200078e0096 */
[----:B------:R-:W-:Y:S01]  /*0cf0*/  ISETP.NE.U32.AND P2, PT, R38, RZ, PT ;  /* 0x000000ff2600720c */ /* 0x000fe20003f45070 */
[----:B------:R-:W-:Y:S01]  /*0d00*/  ULDC.64 UR6, c[0x0][0x268] ;  /* 0x00009a0000067ab9 */ /* 0x000fe20000000a00 */
[----:B------:R-:W-:Y:S01]  /*0d10*/  IADD3 R164, R150, 0x40, RZ ;  /* 0x0000004096a47810 */ /* 0x000fe20007ffe0ff */
[----:B------:R-:W-:Y:S01]  /*0d20*/  @!P1 IMAD.IADD R12, R5, 0x1, R19 ;  /* 0x00000001050c9824 */ /* 0x000fe200078e0213 */
[----:B------:R-:W-:Y:S01]  /*0d30*/  IADD3 R6, P0, R13, R2, RZ ;  /* 0x000000020d067210 */ /* 0x000fe20007f1e0ff */
[----:B------:R-:W-:Y:S01]  /*0d40*/  IMAD R5, R10, R25, R7 ;  /* 0x000000190a057224 */ /* 0x000fe200078e0207 */
[----:B------:R-:W-:Y:S01]  /*0d50*/  ISETP.NE.AND.EX P6, PT, R39, RZ, PT, P2 ;  /* 0x000000ff2700720c */ /* 0x000fe20003fc5320 */
[----:B------:R-:W-:Y:S01]  /*0d60*/  IMAD.MOV.U32 R0, RZ, RZ, R9 ;  /* 0x000000ffff007224 */ /* 0x000fe200078e0009 */
[----:B------:R-:W-:Y:S01]  /*0d70*/  SHF.R.S32.HI R23, RZ, 0x1f, R22 ;  /* 0x0000001fff177819 */ /* 0x000fe20000011416 */
[----:B------:R-:W-:Y:S01]  /*0d80*/  @!P1 IMAD.MOV.U32 R8, RZ, RZ, R4 ;  /* 0x000000ffff089224 */ /* 0x000fe200078e0004 */
[----:B------:R-:W-:Y:S01]  /*0d90*/  IADD3.X R7, R14, R3, R5, P0, !PT ;  /* 0x000000030e077210 */ /* 0x000fe200007fe405 */
[-C--:B------:R-:W-:Y:S01]  /*0da0*/  IMAD.WIDE.U32 R2, R10, R28.reuse, R150 ;  /* 0x0000001c0a027225 */ /* 0x080fe200078e0096 */
[----:B------:R-:W-:Y:S01]  /*0db0*/  @!P3 IADD3 R0, -R0, RZ, RZ ;  /* 0x000000ff0000b210 */ /* 0x000fe20007ffe1ff */
[----:B------:R-:W-:Y:S01]  /*0dc0*/  BSSY B0, `(.L_x_514) ;  /* 0x0000047000007945 */ /* 0x000fe20003800000 */
[----:B------:R-:W-:Y:S01]  /*0dd0*/  @!P5 LOP3.LUT R0, RZ, R27, RZ, 0x33, !PT ;  /* 0x0000001bff00d212 */ /* 0x000fe200078e33ff */
[----:B------:R-:W-:Y:S01]  /*0de0*/  IMAD R5, R11, R28, RZ ;  /* 0x0000001c0b057224 */ /* 0x000fe200078e02ff */
[----:B------:R-:W-:Y:S01]  /*0df0*/  IADD3 R2, P1, R15, R2, RZ ;  /* 0x000000020f027210 */ /* 0x000fe20007f3e0ff */
[C---:B------:R-:W-:Y:S01]  /*0e00*/  VIADD R165, R150.reuse, 0x20 ;  /* 0x0000002096a57836 */ /* 0x040fe20000000000 */
[----:B------:R-:W-:Y:S01]  /*0e10*/  IADD3 R4, P0, R150, R8, RZ ;  /* 0x0000000896047210 */ /* 0x000fe20007f1e0ff */
[----:B------:R-:W-:Y:S01]  /*0e20*/  IMAD R9, R10, R29, R5 ;  /* 0x0000001d0a097224 */ /* 0x000fe200078e0205 */
[----:B------:R-:W-:Y:S01]  /*0e30*/  SHF.R.S32.HI R8, RZ, 0x1f, R0 ;  /* 0x0000001fff087819 */ /* 0x000fe20000011400 */
[----:B------:R-:W-:Y:S01]  /*0e40*/  IMAD.WIDE.U32 R44, R0, UR4, R6 ;  /* 0x00000004002c7c25 */ /* 0x000fe2000f8e0006 */
[----:B------:R-:W2:Y:S01]  /*0e50*/  @P6 LDC.64 R34, c[0x0][0x3d0] ;  /* 0x0000f400ff226b82 */ /* 0x000ea20000000a00 */
[----:B------:R-:W-:-:S02]  /*0e60*/  IADD3.X R5, R151, R12, RZ, P0, !PT ;  /* 0x0000000c97057210 */ /* 0x000fc400007fe4ff */
[----:B------:R-:W-:Y:S01]  /*0e70*/  IADD3.X R3, R16, R3, R9, P1, !PT ;  /* 0x0000000310037210 */ /* 0x000fe20000ffe409 */
[----:B------:R3:W-:Y:S01]  /*0e80*/  STL.64 [R1+0x58], R44 ;  /* 0x0000582c01007387 */ /* 0x0007e20000100a00 */
[----:B------:R-:W-:Y:S01]  /*0e90*/  IMAD R12, R8, UR4, RZ ;  /* 0x00000004080c7c24 */ /* 0x000fe2000f8e02ff */
[----:B------:R-:W-:Y:S01]  /*0ea0*/  ISETP.GE.AND P0, PT, R10, R36, PT ;  /* 0x000000240a00720c */ /* 0x000fe20003f06270 */
[----:B------:R-:W-:Y:S01]  /*0eb0*/  IMAD R6, R8, UR6, RZ ;  /* 0x0000000608067c24 */ /* 0x000fe2000f8e02ff */
[----:B------:R-:W-:Y:S01]  /*0ec0*/  LOP3.LUT R16, R26, 0xfffffff8, RZ, 0xc0, !PT ;  /* 0xfffffff81a107812 */ /* 0x000fe200078ec0ff */
[----:B------:R-:W-:Y:S01]  /*0ed0*/  IMAD.WIDE.U32 R42, R0, UR6, R2 ;  /* 0x00000006002a7c25 */ /* 0x000fe2000f8e0002 */
[----:B------:R-:W-:-:S03]  /*0ee0*/  IADD3 R31, R10, 0x20, RZ ;  /* 0x000000200a1f7810 */ /* 0x000fc60007ffe0ff */
[C---:B------:R-:W-:Y:S01]  /*0ef0*/  IMAD R33, R0.reuse, UR5, R12 ;  /* 0x0000000500217c24 */ /* 0x040fe2000f8e020c */
[----:B------:R3:W-:Y:S01]  /*0f00*/  STL.64 [R1+0x50], R42 ;  /* 0x0000502a01007387 */ /* 0x0007e20000100a00 */
[----:B------:R-:W-:Y:S01]  /*0f10*/  ULDC.64 UR4, c[0x0][0x258] ;  /* 0x0000960000047ab9 */ /* 0x000fe20000000a00 */
[----:B------:R-:W-:Y:S02]  /*0f20*/  IMAD R40, R0, UR7, R6 ;  /* 0x0000000700287c24 */ /* 0x000fe4000f8e0206 */
[----:B------:R3:W-:Y:S01]  /*0f30*/  STL [R1+0x2c], R165 ;  /* 0x00002ca501007387 */ /* 0x0007e20000100800 */
[----:B------:R-:W-:Y:S02]  /*0f40*/  IMAD R12, R23, UR4, RZ ;  /* 0x00000004170c7c24 */ /* 0x000fe4000f8e02ff */
[----:B------:R-:W-:Y:S01]  /*0f50*/  IMAD.WIDE.U32 R14, R22, UR4, R4 ;  /* 0x00000004160e7c25 */ /* 0x000fe2000f8e0004 */
[----:B------:R3:W-:Y:S01]  /*0f60*/  STL [R1+0x30], R164 ;  /* 0x000030a401007387 */ /* 0x0007e20000100800 */
[----:B------:R-:W-:-:S02]  /*0f70*/  UMOV UR4, 0x400 ;  /* 0x0000040000047882 */ /* 0x000fc40000000000 */
[----:B-1----:R-:W-:Y:S01]  /*0f80*/  ULEA UR4, UR8, UR4, 0x18 ;  /* 0x0000000408047291 */ /* 0x002fe2000f8ec03f */
[----:B------:R-:W-:Y:S02]  /*0f90*/  IMAD R12, R22, UR5, R12 ;  /* 0x00000005160c7c24 */ /* 0x000fe4000f8e020c */
[----:B------:R-:W-:-:S03]  /*0fa0*/  IMAD.WIDE R8, R159, 0x80, R10 ;  /* 0x000000809f087825 */ /* 0x000fc600078e020a */
        /* <DEDUP_REMOVED lines=40> */
.L_x_515:
[----:B------:R-:W-:Y:S05]  /*1230*/  BSYNC B0 ;  /* 0x0000000000007941 */ /* 0x000fea0003800000 */
.L_x_514:
[----:B------:R-:W-:Y:S01]  /*1240*/  ISETP.GE.AND P0, PT, R31, R36, PT ;  /* 0x000000241f00720c */ /* 0x000fe20003f06270 */
[----:B------:R-:W-:Y:S01]  /*1250*/  IMAD.IADD R20, R157, 0x1, -R16 ;  /* 0x000000019d147824 */ /* 0x000fe200078e0a10 */
[----:B------:R-:W-:Y:S01]  /*1260*/  LEA.HI.SX32 R146, R252, 0xffffffff, 0x1a ;  /* 0xfffffffffc927811 */ /* 0x000fe200078fd2ff */
[----:B------:R-:W-:Y:S03]  /*1270*/  BSSY B0, `(.L_x_516) ;  /* 0x000002a000007945 */ /* 0x000fe60003800000 */
[----:B------:R-:W-:Y:S01]  /*1280*/  LEA.HI R18, R20, R20, RZ, 0x1 ;  /* 0x0000001414127211 */ /* 0x000fe200078f08ff */
[----:B------:R-:W-:-:S06]  /*1290*/  IMAD R27, R146, -0x40, R144 ;  /* 0xffffffc0921b7824 */ /* 0x000fcc00078e0290 */
[----:B------:R-:W-:Y:S05]  /*12a0*/  @P0 BRA `(.L_x_517) ;  /* 0x0000000000980947 */ /* 0x000fea0003800000 */
[----:B------:R-:W-:Y:S01]  /*12b0*/  ULDC UR5, c[0x0][0x2d0] ;  /* 0x0000b40000057ab9 */ /* 0x000fe20000000800 */
[----:B------:R-:W-:Y:S01]  /*12c0*/  IADD3 R0, P2, R8, 0x20, RZ ;  /* 0x0000002008007810 */ /* 0x000fe20007f5e0ff */
[----:B------:R-:W-:Y:S01]  /*12d0*/  ULDC.64 UR6, c[0x0][0x240] ;  /* 0x0000900000067ab9 */ /* 0x000fe20000000a00 */
[----:B------:R-:W-:Y:S01]  /*12e0*/  ISETP.GE.AND P1, PT, R150, UR5, PT ;  /* 0x0000000596007c0c */ /* 0x000fe2000bf26270 */
[----:B-1--4-:R-:W-:Y:S01]  /*12f0*/  IMAD.MOV.U32 R3, RZ, RZ, R13 ;  /* 0x000000ffff037224 */ /* 0x012fe200078e000d */
[----:B------:R-:W-:Y:S01]  /*1300*/  ISETP.GE.AND P0, PT, R165, UR5, PT ;  /* 0x00000005a5007c0c */ /* 0x000fe2000bf06270 */
[----:B------:R-:W-:Y:S01]  /*1310*/  IMAD.X R2, RZ, RZ, R9, P2 ;  /* 0x000000ffff027224 */ /* 0x000fe200010e0609 */
[----:B------:R-:W-:-:S03]  /*1320*/  ISETP.GE.AND P2, PT, R164, UR5, PT ;  /* 0x00000005a4007c0c */ /* 0x000fc6000bf46270 */
[----:B------:R-:W-:Y:S02]  /*1330*/  IMAD R16, R2, UR6, RZ ;  /* 0x0000000602107c24 */ /* 0x000fe4000f8e02ff */
[----:B------:R-:W-:-:S04]  /*1340*/  IMAD.MOV.U32 R2, RZ, RZ, R14 ;  /* 0x000000ffff027224 */ /* 0x000fc800078e000e */
[----:B------:R-:W1:Y:S01]  /*1350*/  @!P1 LDC.64 R6, c[0x0][0x210] ;  /* 0x00008400ff069b82 */ /* 0x000e620000000a00 */
[C---:B------:R-:W-:Y:S01]  /*1360*/  IMAD.WIDE.U32 R2, R0.reuse, UR6, R2 ;  /* 0x0000000600027c25 */ /* 0x040fe2000f8e0002 */
[----:B------:R4:W-:Y:S03]  /*1370*/  @P1 STS.128 [R218+0x800], RZ ;  /* 0x000800ffda001388 */ /* 0x0009e60000000c00 */
[----:B------:R-:W-:-:S03]  /*1380*/  IMAD R0, R0, UR7, R16 ;  /* 0x0000000700007c24 */ /* 0x000fc6000f8e0210 */
[----:B------:R-:W5:Y:S01]  /*1390*/  @!P0 LDC.64 R4, c[0x0][0x210] ;  /* 0x00008400ff048b82 */ /* 0x000f620000000a00 */
[----:B------:R-:W-:Y:S01]  /*13a0*/  IMAD.IADD R0, R3, 0x1, R0 ;  /* 0x0000000103007824 */ /* 0x000fe200078e0200 */
        /* <DEDUP_REMOVED lines=22> */
.L_x_517:
[----:B------:R-:W-:Y:S05]  /*1510*/  BSYNC B0 ;  /* 0x0000000000007941 */ /* 0x000fea0003800000 */
.L_x_516:
[----:B------:R-:W-:Y:S01]  /*1520*/  ISETP.NE.AND P0, PT, R17, RZ, PT ;  /* 0x000000ff1100720c */ /* 0x000fe20003f05270 */
[----:B------:R-:W-:Y:S01]  /*1530*/  BSSY B0, `(.L_x_518) ;  /* 0x000002e000007945 */ /* 0x000fe20003800000 */
[----:B------:R-:W-:Y:S02]  /*1540*/  SHF.R.S32.HI R36, RZ, 0x1, R18 ;  /* 0x00000001ff247819 */ /* 0x000fe40000011412 */
[----:B------:R-:W-:Y:S02]  /*1550*/  ISETP.GE.AND P1, PT, R10, R27, PT ;  /* 0x0000001b0a00720c */ /* 0x000fe40003f26270 */
[----:B------:R-:W-:Y:S01]  /*1560*/  LEA.HI R16, R30, R157, RZ, 0x4 ;  /* 0x0000009d1e107211 */ /* 0x000fe200078f20ff */
[----:B------:R-:W-:Y:S01]  /*1570*/  IMAD.SHL.U32 R17, R36, 0x40, RZ ;  /* 0x0000004024117824 */ /* 0x000fe200078e00ff */
[----:B------:R-:W-:Y:S02]  /*1580*/  P2R R30, PR, RZ, 0x2 ;  /* 0x00000002ff1e7803 */ /* 0x000fe40000000000 */
[----:B------:R-:W-:-:S03]  /*1590*/  SHF.R.S32.HI R26, RZ, 0x4, R16 ;  /* 0x00000004ff1a7819 */ /* 0x000fc60000011410 */
        /* <DEDUP_REMOVED lines=39> */
.L_x_519:
[----:B------:R-:W-:Y:S05]  /*1810*/  BSYNC B0 ;  /* 0x0000000000007941 */ /* 0x000fea0003800000 */
.L_x_518:
[----:B------:R-:W-:Y:S01]  /*1820*/  ISETP.NE.AND P0, PT, R37, RZ, PT ;  /* 0x000000ff2500720c */ /* 0x000fe20003f05270 */
[----:B-1--4-:R-:W-:Y:S01]  /*1830*/  IMAD.SHL.U32 R3, R32, 0x8, RZ ;  /* 0x0000000820037824 */ /* 0x012fe200078e00ff */
[C---:B------:R-:W-:Y:S01]  /*1840*/  LOP3.LUT R11, R16.reuse, 0xfffffff0, RZ, 0xc0, !PT ;  /* 0xfffffff0100b7812 */ /* 0x040fe200078ec0ff */
[----:B------:R-:W-:Y:S01]  /*1850*/  BSSY B0, `(.L_x_520) ;  /* 0x0000034000007945 */ /* 0x000fe20003800000 */
[----:B------:R-:W-:Y:S02]  /*1860*/  LEA.HI R4, R16, R26, RZ, 0x1 ;  /* 0x0000001a10047211 */ /* 0x000fe400078f08ff */
[----:B------:R-:W-:Y:S01]  /*1870*/  LOP3.LUT R0, R17, 0xc0, RZ, 0xc0, !PT ;  /* 0x000000c011007812 */ /* 0x000fe200078ec0ff */
[----:B------:R-:W-:Y:S01]  /*1880*/  IMAD.IADD R11, R157, 0x1, -R11 ;  /* 0x000000019d0b7824 */ /* 0x000fe200078e0a0b */
[----:B------:R-:W-:Y:S02]  /*1890*/  LOP3.LUT R4, R4, 0xfffffffe, RZ, 0xc0, !PT ;  /* 0xfffffffe04047812 */ /* 0x000fe400078ec0ff */
[----:B------:R-:W-:-:S02]  /*18a0*/  LOP3.LUT R2, R18, 0x3fffffe, RZ, 0xc0, !PT ;  /* 0x03fffffe12027812 */ /* 0x000fc400078ec0ff */
[----:B------:R-:W-:Y:S01]  /*18b0*/  LOP3.LUT R3, R0, 0x8, R3, 0xf8, !PT ;  /* 0x0000000800037812 */ /* 0x000fe200078ef803 */
[----:B------:R-:W-:Y:S01]  /*18c0*/  IMAD.IADD R26, R26, 0x1, -R4 ;  /* 0x000000011a1a7824 */ /* 0x000fe200078e0a04 */
[----:B------:R-:W-:Y:S01]  /*18d0*/  SHF.R.U32.HI R0, RZ, 0x3, R0 ;  /* 0x00000003ff007819 */ /* 0x000fe20000011600 */
[----:B------:R-:W-:Y:S01]  /*18e0*/  IMAD.IADD R20, R20, 0x1, -R2 ;  /* 0x0000000114147824 */ /* 0x000fe200078e0a02 */
[----:B------:R-:W-:Y:S02]  /*18f0*/  ISETP.GE.AND P5, PT, R10, R27, PT ;  /* 0x0000001b0a00720c */ /* 0x000fe40003fa6270 */
[----:B------:R-:W-:Y:S02]  /*1900*/  LOP3.LUT R21, R3, R0, RZ, 0x3c, !PT ;  /* 0x0000000003157212 */ /* 0x000fe400078e3cff */
        /* <DEDUP_REMOVED lines=40> */
.L_x_521:
[----:B------:R-:W-:Y:S05]  /*1b90*/  BSYNC B0 ;  /* 0x0000000000007941 */ /* 0x000fea0003800000 */
.L_x_520:
[----:B------:R-:W-:Y:S01]  /*1ba0*/  IMAD.IADD R163, R45, 0x1, R33 ;  /* 0x000000012da37824 */ /* 0x000fe200078e0221 */
[----:B----4-:R-:W-:Y:S01]  /*1bb0*/  SHF.R.S32.HI R4, RZ, 0x1, R10 ;  /* 0x00000001ff047819 */ /* 0x010fe2000001140a */
[----:B------:R-:W-:Y:S01]  /*1bc0*/  IMAD.MOV.U32 R162, RZ, RZ, R44 ;  /* 0x000000ffffa27224 */ /* 0x000fe200078e002c */
[----:B------:R-:W-:Y:S01]  /*1bd0*/  SHF.R.S32.HI R0, RZ, 0x1f, R10 ;  /* 0x0000001fff007819 */ /* 0x000fe2000001140a */
[----:B------:R-:W-:Y:S01]  /*1be0*/  IMAD.SHL.U32 R147, R24, 0x40, RZ ;  /* 0x0000004018937824 */ /* 0x000fe200078e00ff */
[----:B------:R-:W-:Y:S01]  /*1bf0*/  ISETP.NE.AND P0, PT, R30, RZ, PT ;  /* 0x000000ff1e00720c */ /* 0x000fe20003f05270 */
[----:B------:R-:W-:Y:S01]  /*1c00*/  IMAD R5, R26, 0x8, R20 ;  /* 0x000000081a057824 */ /* 0x000fe200078e0214 */
[----:B------:R4:W-:Y:S01]  /*1c10*/  STL.64 [R1+0x48], R162 ;  /* 0x000048a201007387 */ /* 0x0009e20000100a00 */
[----:B------:R-:W-:Y:S01]  /*1c20*/  LEA.HI R0, R0, R4, RZ, 0x2 ;  /* 0x0000000400007211 */ /* 0x000fe200078f10ff */
[----:B------:R-:W-:Y:S01]  /*1c30*/  BSSY B0, `(.L_x_522) ;  /* 0x0000031000007945 */ /* 0x000fe20003800000 */
[----:B------:R-:W-:-:S02]  /*1c40*/  SHF.L.U64.HI R156, R24, 0x6, R25 ;  /* 0x00000006189c7819 */ /* 0x000fc40000010219 */
[----:B------:R-:W-:Y:S02]  /*1c50*/  LOP3.LUT R7, R10, 0x7fffffe, RZ, 0xc0, !PT ;  /* 0x07fffffe0a077812 */ /* 0x000fe400078ec0ff */
[----:B-1----:R-:W-:Y:S02]  /*1c60*/  SHF.R.S32.HI R2, RZ, 0x1f, R11 ;  /* 0x0000001fff027819 */ /* 0x002fe4000001140b */
[----:B------:R-:W-:Y:S01]  /*1c70*/  SHF.R.S32.HI R10, RZ, 0x1f, R146 ;  /* 0x0000001fff0a7819 */ /* 0x000fe20000011492 */
[----:B------:R-:W-:Y:S01]  /*1c80*/  IMAD.IADD R154, R11, 0x1, -R7 ;  /* 0x000000010b9a7824 */ /* 0x000fe200078e0a07 */
[----:B------:R-:W-:Y:S01]  /*1c90*/  LOP3.LUT R6, R0, 0xfffffffc, RZ, 0xc0, !PT ;  /* 0xfffffffc00067812 */ /* 0x000fe200078ec0ff */
[----:B------:R-:W-:Y:S01]  /*1ca0*/  IMAD R0, R156, R146, RZ ;  /* 0x000000929c007224 */ /* 0x000fe200078e02ff */
[----:B------:R-:W-:Y:S02]  /*1cb0*/  @P6 SHF.R.S32.HI R9, RZ, 0x1f, R41 ;  /* 0x0000001fff096819 */ /* 0x000fe40000011429 */
[----:B------:R-:W-:Y:S01]  /*1cc0*/  LEA.HI R12, R2, R11, RZ, 0x3 ;  /* 0x0000000b020c7211 */ /* 0x000fe200078f18ff */
[----:B------:R-:W-:Y:S01]  /*1cd0*/  IMAD.WIDE.U32 R2, R146, R147, R162 ;  /* 0x0000009392027225 */ /* 0x000fe200078e00a2 */
[----:B------:R-:W-:-:S03]  /*1ce0*/  ISETP.GE.AND P4, PT, R31, R27, PT ;  /* 0x0000001b1f00720c */ /* 0x000fc60003f86270 */
[----:B------:R-:W-:Y:S02]  /*1cf0*/  IMAD R8, R10, R147, R0 ;  /* 0x000000930a087224 */ /* 0x000fe400078e0200 */
[----:B------:R-:W-:Y:S02]  /*1d00*/  IMAD.IADD R13, R4, 0x1, -R6 ;  /* 0x00000001040d7824 */ /* 0x000fe400078e0a06 */
[----:B------:R-:W-:Y:S02]  /*1d10*/  IMAD.U32 R0, R5, 0x20, R21 ;  /* 0x0000002005007824 */ /* 0x000fe400078e0015 */
[----:B--2---:R-:W-:Y:S02]  /*1d20*/  @P6 IMAD R9, R9, R34, RZ ;  /* 0x0000002209096224 */ /* 0x004fe400078e02ff */
[----:B------:R-:W-:Y:S01]  /*1d30*/  IMAD.IADD R8, R3, 0x1, R8 ;  /* 0x0000000103087824 */ /* 0x000fe200078e0208 */
[----:B----4-:R-:W-:Y:S06]  /*1d40*/  @P0 BRA `(.L_x_523) ;  /* 0x00000000007c0947 */ /* 0x010fec0003800000 */
[----:B------:R-:W-:Y:S02]  /*1d50*/  ULDC UR5, c[0x0][0x2d0] ;  /* 0x0000b40000057ab9 */ /* 0x000fe40000000800 */
[----:B------:R-:W-:Y:S02]  /*1d60*/  ISETP.GE.AND P0, PT, R150, UR5, PT ;  /* 0x0000000596007c0c */ /* 0x000fe4000bf06270 */
[----:B------:R-:W-:Y:S02]  /*1d70*/  ISETP.GE.AND P1, PT, R165, UR5, PT ;  /* 0x00000005a5007c0c */ /* 0x000fe4000bf26270 */
[----:B------:R-:W-:-:S09]  /*1d80*/  ISETP.GE.AND P2, PT, R164, UR5, PT ;  /* 0x00000005a4007c0c */ /* 0x000fd2000bf46270 */
[----:B------:R-:W1:Y:S01]  /*1d90*/  @!P0 LDC.64 R6, c[0x0][0x218] ;  /* 0x00008600ff068b82 */ /* 0x000e620000000a00 */
[----:B------:R2:W-:Y:S04]  /*1da0*/  @P0 STS [R218+0x6000], RZ ;  /* 0x006000ffda000388 */ /* 0x0005e80000000800 */
        /* <DEDUP_REMOVED lines=25> */
.L_x_523:
[----:B------:R-:W-:Y:S05]  /*1f40*/  BSYNC B0 ;  /* 0x0000000000007941 */ /* 0x000fea0003800000 */
.L_x_522:
        /* <DEDUP_REMOVED lines=10> */
[----:B------:R-:W-:Y:S01]  /*1ff0*/  IMAD.X R8, R160, 0x1, R8, P2 ;  /* 0x00000001a0087824 */ /* 0x000fe200010e0608 */
[----:B------:R-:W-:-:S09]  /*2000*/  ISETP.GE.AND P2, PT, R164, UR5, PT ;  /* 0x00000005a4007c0c */ /* 0x000fd2000bf46270 */
[----:B--2---:R-:W2:Y:S01]  /*2010*/  @!P1 LDC.64 R6, c[0x0][0x218] ;  /* 0x00008600ff069b82 */ /* 0x004ea20000000a00 */
        /* <DEDUP_REMOVED lines=24> */
.L_x_525:
[----:B------:R-:W-:Y:S05]  /*21a0*/  BSYNC B0 ;  /* 0x0000000000007941 */ /* 0x000fea0003800000 */
.L_x_524:
[----:B------:R-:W0:Y:S01]  /*21b0*/  LDGDEPBAR ;  /* 0x00000000000079af */ /* 0x000e220000000000 */
[----:B------:R-:W-:-:S04]  /*21c0*/  @P6 IMAD.WIDE.U32 R2, R41, R34, R22 ;  /* 0x0000002229026225 */ /* 0x000fc800078e0016 */
[----:B-12---:R-:W-:Y:S01]  /*21d0*/  @P6 IMAD R5, R41, R35, R9 ;  /* 0x0000002329056224 */ /* 0x006fe200078e0209 */
[----:B------:R-:W-:Y:S01]  /*21e0*/  @P6 LEA R8, P0, R2, R38, 0x2 ;  /* 0x0000002602086211 */ /* 0x000fe200078010ff */
[----:B------:R-:W-:Y:S02]  /*21f0*/  IMAD.SHL.U32 R4, R13, 0x40, RZ ;  /* 0x000000400d047824 */ /* 0x000fe400078e00ff */
[----:B------:R-:W-:Y:S02]  /*2200*/  @P6 IMAD.IADD R3, R3, 0x1, R5 ;  /* 0x0000000103036824 */ /* 0x000fe400078e0205 */
[----:B------:R-:W-:Y:S01]  /*2210*/  IMAD.IADD R11, R43, 0x1, R40 ;  /* 0x000000012b0b7824 */ /* 0x000fe200078e0228 */
[----:B------:R-:W-:Y:S01]  /*2220*/  LOP3.LUT R4, R4, 0xc0, RZ, 0xc0, !PT ;  /* 0x000000c004047812 */ /* 0x000fe200078ec0ff */
[----:B------:R-:W-:Y:S01]  /*2230*/  IMAD.SHL.U32 R7, R12, 0x20, RZ ;  /* 0x000000200c077824 */ /* 0x000fe200078e00ff */
[----:B------:R-:W-:Y:S01]  /*2240*/  @P6 LEA.HI.X R9, R2, R39, R3, 0x2, P0 ;  /* 0x0000002702096211 */ /* 0x000fe200000f1403 */
[----:B------:R-:W-:Y:S01]  /*2250*/  IMAD.SHL.U32 R6, R26, 0x8, RZ ;  /* 0x000000081a067824 */ /* 0x000fe200078e00ff */
[----:B------:R-:W-:-:S04]  /*2260*/  DEPBAR.LE SB0, 0x0 ;  /* 0x000080000000791a */ /* 0x000fc80000000000 */
[----:B------:R1:W5:Y:S01]  /*2270*/  @P6 LDG.E R153, desc[UR20][R8.64] ;  /* 0x0000001408996981 */ /* 0x000362000c1e1900 */
[----:B------:R-:W-:Y:S01]  /*2280*/  LOP3.LUT R152, R7, 0xffffff00, RZ, 0xc0, !PT ;  /* 0xffffff0007987812 */ /* 0x000fe200078ec0ff */
[----:B------:R-:W-:Y:S01]  /*2290*/  IMAD R2, R10, R28, RZ ;  /* 0x0000001c0a027224 */ /* 0x000fe200078e02ff */
[----:B------:R-:W-:Y:S01]  /*22a0*/  LOP3.LUT R6, R4, 0x8, R6, 0xf8, !PT ;  /* 0x0000000804067812 */ /* 0x000fe200078ef806 */
[----:B------:R-:W-:Y:S01]  /*22b0*/  BAR.SYNC.DEFER_BLOCKING 0x0 ;  /* 0x0000000000007b1d */ /* 0x000fe20000010000 */
[----:B------:R-:W-:Y:S01]  /*22c0*/  SHF.R.U32.HI R4, RZ, 0x3, R4 ;  /* 0x00000003ff047819 */ /* 0x000fe20000011604 */
[----:B------:R-:W-:Y:S01]  /*22d0*/  IMAD R2, R146, R29, R2 ;  /* 0x0000001d92027224 */ /* 0x000fe200078e0202 */
[----:B------:R-:W-:Y:S02]  /*22e0*/  LEA R3, R148, R152, 0x9 ;  /* 0x0000009894037211 */ /* 0x000fe400078e48ff */
[----:B------:R-:W-:Y:S01]  /*22f0*/  LOP3.LUT R149, R6, R4, RZ, 0x3c, !PT ;  /* 0x0000000406957212 */ /* 0x000fe200078e3cff */
[----:B------:R-:W-:Y:S01]  /*2300*/  IMAD.WIDE.U32 R4, R146, R28, RZ ;  /* 0x0000001c92047225 */ /* 0x000fe200078e00ff */
[----:B------:R1:W-:Y:S03]  /*2310*/  STL [R1+0x64], R11 ;  /* 0x0000640b01007387 */ /* 0x0003e60000100800 */
[----:B------:R-:W-:Y:S01]  /*2320*/  IMAD R3, R154, 0x20, R3 ;  /* 0x000000209a037824 */ /* 0x000fe200078e0203 */
[----:B------:R-:W-:Y:S01]  /*2330*/  IADD3 R7, R5, R2, RZ ;  /* 0x0000000205077210 */ /* 0x000fe20007ffe0ff */
[----:B------:R-:W-:Y:S01]  /*2340*/  BSSY B0, `(.L_x_526) ;  /* 0x000002c000007945 */ /* 0x000fe20003800000 */
[----:B------:R-:W-:Y:S01]  /*2350*/  LEA R6, P0, R4, R42, 0x6 ;  /* 0x0000002a04067211 */ /* 0x000fe200078030ff */
[----:B------:R1:W-:Y:S04]  /*2360*/  @P5 STS [R218+0x9000], RZ ;  /* 0x009000ffda005388 */ /* 0x0003e80000000800 */
[----:B------:R1:W-:Y:S04]  /*2370*/  @P5 STS [R218+0x9004], RZ ;  /* 0x009004ffda005388 */ /* 0x0003e80000000800 */
[----:B------:R1:W-:Y:S04]  /*2380*/  @P5 STS.64 [R218+0x9008], RZ ;  /* 0x009008ffda005388 */ /* 0x0003e80000000a00 */
[----:B------:R1:W-:Y:S04]  /*2390*/  @P5 STS.128 [R218+0xa000], RZ ;  /* 0x00a000ffda005388 */ /* 0x0003e80000000c00 */
[----:B------:R1:W-:Y:S01]  /*23a0*/  @P5 STS.128 [R218+0xb000], RZ ;  /* 0x00b000ffda005388 */ /* 0x0003e20000000c00 */
[----:B------:R-:W-:Y:S01]  /*23b0*/  IMAD.IADD R2, R149, 0x1, R3 ;  /* 0x0000000195027824 */ /* 0x000fe200078e0203 */
        /* <DEDUP_REMOVED lines=12> */
[----:B------:R-:W3:Y:S01]  /*2480*/  @!P1 LDC.64 R2, c[0x0][0x220] ;  /* 0x00008800ff029b82 */ /* 0x000ee20000000a00 */
[----:B------:R1:W-:Y:S01]  /*2490*/  @P0 STS.64 [R218+0x9008], RZ ;  /* 0x009008ffda000388 */ /* 0x0003e20000000a00 */
        /* <DEDUP_REMOVED lines=22> */
.L_x_527:
[----:B------:R-:W-:Y:S05]  /*2600*/  BSYNC B0 ;  /* 0x0000000000007941 */ /* 0x000fea0003800000 */
.L_x_526:
[----:B------:R1:W-:Y:S01]  /*2610*/  @P3 STS.128 [R218+0x9800], RZ ;  /* 0x009800ffda003388 */ /* 0x0003e20000000c00 */
[----:B------:R-:W-:Y:S03]  /*2620*/  BSSY B0, `(.L_x_528) ;  /* 0x0000025000007945 */ /* 0x000fe60003800000 */
[----:B------:R1:W-:Y:S04]  /*2630*/  @P3 STS.128 [R218+0xa800], RZ ;  /* 0x00a800ffda003388 */ /* 0x0003e80000000c00 */
[----:B------:R1:W-:Y:S01]  /*2640*/  @P3 STS.128 [R218+0xb800], RZ ;  /* 0x00b800ffda003388 */ /* 0x0003e20000000c00 */
[----:B------:R-:W-:Y:S05]  /*2650*/  @P3 BRA `(.L_x_529) ;  /* 0x0000000000843947 */ /* 0x000fea0003800000 */
[----:B------:R-:W-:Y:S01]  /*2660*/  ULDC UR5, c[0x0][0x2d0] ;  /* 0x0000b40000057ab9 */ /* 0x000fe20000000800 */
[----:B-12---:R-:W-:Y:S01]  /*2670*/  IMAD.WIDE.U32 R2, R28, 0x20, RZ ;  /* 0x000000201c027825 */ /* 0x006fe200078e00ff */
[----:B------:R-:W-:Y:S02]  /*2680*/  ISETP.GE.AND P1, PT, R150, UR5, PT ;  /* 0x0000000596007c0c */ /* 0x000fe4000bf26270 */
[----:B------:R-:W-:Y:S01]  /*2690*/  ISETP.GE.AND P0, PT, R165, UR5, PT ;  /* 0x00000005a5007c0c */ /* 0x000fe2000bf06270 */
[----:B------:R-:W-:Y:S01]  /*26a0*/  IMAD.SHL.U32 R4, R29, 0x20, RZ ;  /* 0x000000201d047824 */ /* 0x000fe200078e00ff */
[----:B------:R-:W-:-:S04]  /*26b0*/  IADD3 R0, P2, R6, R2, RZ ;  /* 0x0000000206007210 */ /* 0x000fc80007f5e0ff */
[----:B------:R-:W-:Y:S02]  /*26c0*/  IADD3.X R6, R7, R3, R4, P2, !PT ;  /* 0x0000000307067210 */ /* 0x000fe400017fe404 */
[----:B------:R-:W-:-:S03]  /*26d0*/  ISETP.GE.AND P2, PT, R164, UR5, PT ;  /* 0x00000005a4007c0c */ /* 0x000fc6000bf46270 */
[----:B------:R-:W1:Y:S01]  /*26e0*/  @!P1 LDC.64 R8, c[0x0][0x220] ;  /* 0x00008800ff089b82 */ /* 0x000e620000000a00 */
        /* <DEDUP_REMOVED lines=24> */
.L_x_529:
[----:B------:R-:W-:Y:S05]  /*2870*/  BSYNC B0 ;  /* 0x0000000000007941 */ /* 0x000fea0003800000 */
.L_x_528:
[----:B-1----:R-:W-:Y:S01]  /*2880*/  LDSM.16.M88.4 R8, [R216] ;  /* 0x00000000d808783b */ /* 0x002fe20000000200 */
[----:B------:R-:W-:Y:S01]  /*2890*/  IMAD.MOV.U32 R0, RZ, RZ, 0x20 ;  /* 0x00000020ff007424 */ /* 0x000fe200078e00ff */
[----:B------:R-:W-:Y:S01]  /*28a0*/  LOP3.LUT P0, RZ, R36, 0x2, RZ, 0xc0, !PT ;  /* 0x0000000224ff7812 */ /* 0x000fe2000780c0ff */
[----:B--2---:R-:W-:Y:S01]  /*28b0*/  IMAD.MOV.U32 R2, RZ, RZ, 0x10 ;  /* 0x00000010ff027424 */ /* 0x004fe200078e00ff */
[----:B------:R-:W1:Y:S01]  /*28c0*/  LDSM.16.M88.4 R16, [R213+0x6000] ;  /* 0x00600000d510783b */ /* 0x000e620000000200 */
[----:B------:R-:W-:Y:S01]  /*28d0*/  LOP3.LUT P1, RZ, R13, 0x2, RZ, 0xc0, !PT ;  /* 0x000000020dff7812 */ /* 0x000fe2000782c0ff */
[----:B------:R-:W2:Y:S01]  /*28e0*/  @P6 LDC R3, c[0x0][0x2e8] ;  /* 0x0000ba00ff036b82 */ /* 0x000ea20000000800 */
[----:B------:R-:W-:Y:S01]  /*28f0*/  SEL R0, R0, 0xffffffe0, !P0 ;  /* 0xffffffe000007807 */ /* 0x000fe20004000000 */
[----:B------:R-:W4:Y:S01]  /*2900*/  LDSM.16.M88.4 R4, [R216+0x1000] ;  /* 0x00100000d804783b */ /* 0x000f220000000200 */
[----:B------:R-:W-:Y:S01]  /*2910*/  SEL R2, R2, 0xfffffff0, !P1 ;  /* 0xfffffff002027807 */ /* 0x000fe20004800000 */
[----:B------:R-:W-:-:S02]  /*2920*/  ULDC.U8 UR12, c[0x0][0x388] ;  /* 0x0000e200000c7ab9 */ /* 0x000fc40000000000 */
[----:B------:R-:W2:Y:S01]  /*2930*/  LDSM.16.M88.4 R32, [R213+0x6400] ;  /* 0x00640000d520783b */ /* 0x000ea20000000200 */
[----:B------:R-:W-:Y:S01]  /*2940*/  IMAD.IADD R215, R213, 0x1, R0 ;  /* 0x00000001d5d77824 */ /* 0x000fe200078e0200 */
[----:B------:R-:W-:Y:S01]  /*2950*/  SHF.R.S32.HI R0, RZ, 0x1f, R145 ;  /* 0x0000001fff007819 */ /* 0x000fe20000011491 */
[----:B------:R-:W-:Y:S01]  /*2960*/  IMAD R217, R2, 0x2, R216 ;  /* 0x0000000202d97824 */ /* 0x000fe200078e02d8 */
[----:B------:R-:W2:Y:S02]  /*2970*/  LDSM.16.M88.4 R28, [R213+0x6800] ;  /* 0x00680000d51c783b */ /* 0x000ea40000000200 */
[----:B------:R-:W-:Y:S01]  /*2980*/  LEA.HI R0, R0, R145, RZ, 0x2 ;  /* 0x0000009100007211 */ /* 0x000fe200078f10ff */
[----:B------:R-:W-:Y:S01]  /*2990*/  IMAD.MOV.U32 R145, RZ, RZ, RZ ;  /* 0x000000ffff917224 */ /* 0x000fe200078e00ff */
[----:B------:R-:W2:Y:S02]  /*29a0*/  LDSM.16.M88.4 R24, [R213+0x6c00] ;  /* 0x006c0000d518783b */ /* 0x000ea40000000200 */
[----:B------:R-:W-:-:S02]  /*29b0*/  SHF.R.S32.HI R0, RZ, 0x2, R0 ;  /* 0x00000002ff007819 */ /* 0x000fc40000011400 */
[----:B------:R-:W-:Y:S03]  /*29c0*/  LDSM.16.M88.4 R12, [R217+0x1000] ;  /* 0x00100000d90c783b */ /* 0x000fe60000000200 */
[----:B------:R-:W-:Y:S01]  /*29d0*/  IMAD R0, R148, 0x10, R0 ;  /* 0x0000001094007824 */ /* 0x000fe200078e0200 */
[----:B---3--:R-:W3:Y:S03]  /*29e0*/  LDSM.16.M88.4 R40, [R215+0x6400] ;  /* 0x00640000d728783b */ /* 0x008ee60000000200 */
[----:B------:R-:W-:Y:S01]  /*29f0*/  IMAD.IADD R250, R250, 0x1, R0 ;  /* 0x00000001fafa7824 */ /* 0x000fe200078e0200 */
[----:B------:R-:W3:Y:S04]  /*2a00*/  LDSM.16.M88.4 R36, [R215+0x6000] ;  /* 0x00600000d724783b */ /* 0x000ee80000000200 */
[----:B------:R-:W3:Y:S01]  /*2a10*/  LDSM.16.M88.4 R44, [R215+0x6800] ;  /* 0x00680000d72c783b */ /* 0x000ee20000000200 */
[----:B------:R-:W-:-:S03]  /*2a20*/  IADD3 R0, R144, R250, -R237 ;  /* 0x000000fa90007210 */ /* 0x000fc60007ffe8ed */
[----:B------:R-:W3:Y:S01]  /*2a30*/  LDSM.16.M88.4 R56, [R215+0x6c00] ;  /* 0x006c0000d738783b */ /* 0x000ee20000000200 */
[-C--:B-1----:R-:W-:Y:S03]  /*2a40*/  HMMA.16816.F32.BF16 R104, R8, R16.reuse, RZ ;  /* 0x000000100868723c */ /* 0x082fe600000418ff */
[----:B------:R-:W1:Y:S04]  /*2a50*/  LDSM.16.M88.4 R20, [R217] ;  /* 0x00000000d914783b */ /* 0x000e680000000200 */
[----:B------:R-:W0:Y:S01]  /*2a60*/  LDGDEPBAR ;  /* 0x00000000000079af */ /* 0x000e220000000000 */
[C---:B----4-:R-:W-:Y:S06]  /*2a70*/  HMMA.16816.F32.BF16 R64, R4.reuse, R16, RZ ;  /* 0x000000100440723c */ /* 0x050fec00000418ff */
[-C--:B------:R-:W-:Y:S06]  /*2a80*/  HMMA.16816.F32.BF16 R60, R4, R18.reuse, RZ ;  /* 0x00000012043c723c */ /* 0x080fec00000418ff */
[----:B------:R-:W-:Y:S06]  /*2a90*/  HMMA.16816.F32.BF16 R100, R8, R18, RZ ;  /* 0x000000120864723c */ /* 0x000fec00000418ff */
[C---:B--2---:R-:W-:Y:S06]  /*2aa0*/  HMMA.16816.F32.BF16 R52, R4.reuse, R32, RZ ;  /* 0x000000200434723c */ /* 0x044fec00000418ff */
[C---:B------:R-:W-:Y:S06]  /*2ab0*/  HMMA.16816.F32.BF16 R48, R4.reuse, R28, RZ ;  /* 0x0000001c0430723c */ /* 0x040fec00000418ff */
[C---:B------:R-:W-:Y:S06]  /*2ac0*/  HMMA.16816.F32.BF16 R16, R4.reuse, R24, RZ ;  /* 0x000000180410723c */ /* 0x040fec00000418ff */
[C---:B------:R-:W-:Y:S06]  /*2ad0*/  HMMA.16816.F32.BF16 R88, R4.reuse, R34, RZ ;  /* 0x000000220458723c */ /* 0x040fec00000418ff */
[C---:B------:R-:W-:Y:S06]  /*2ae0*/  HMMA.16816.F32.BF16 R92, R4.reuse, R30, RZ ;  /* 0x0000001e045c723c */ /* 0x040fec00000418ff */
[----:B------:R-:W-:Y:S01]  /*2af0*/  HMMA.16816.F32.BF16 R80, R4, R26, RZ ;  /* 0x0000001a0450723c */ /* 0x000fe200000418ff */
[----:B------:R-:W-:Y:S05]  /*2b00*/  LDSM.16.M88.4 R4, [R216+0x3000] ;  /* 0x00300000d804783b */ /* 0x000fea0000000200 */
[C---:B------:R-:W-:Y:S06]  /*2b10*/  HMMA.16816.F32.BF16 R68, R8.reuse, R24, RZ ;  /* 0x000000180844723c */ /* 0x040fec00000418ff */
[C---:B------:R-:W-:Y:S01]  /*2b20*/  HMMA.16816.F32.BF16 R108, R8.reuse, R26, RZ ;  /* 0x0000001a086c723c */ /* 0x040fe200000418ff */
[----:B------:R-:W2:Y:S05]  /*2b30*/  LDSM.16.M88.4 R24, [R213+0x7c00] ;  /* 0x007c0000d518783b */ /* 0x000eaa0000000200 */
[C---:B------:R-:W-:Y:S06]  /*2b40*/  HMMA.16816.F32.BF16 R76, R8.reuse, R32, RZ ;  /* 0x00000020084c723c */ /* 0x040fec00000418ff */
[C---:B------:R-:W-:Y:S01]  /*2b50*/  HMMA.16816.F32.BF16 R96, R8.reuse, R34, RZ ;  /* 0x000000220860723c */ /* 0x040fe200000418ff */
[----:B------:R-:W4:Y:S05]  /*2b60*/  LDSM.16.M88.4 R32, [R213+0x7000] ;  /* 0x00700000d520783b */ /* 0x000f2a0000000200 */
[----:B------:R-:W-:Y:S06]  /*2b70*/  HMMA.16816.F32.BF16 R72, R8, R28, RZ ;  /* 0x0000001c0848723c */ /* 0x000fec00000418ff */
[----:B---3--:R-:W-:Y:S06]  /*2b80*/  HMMA.16816.F32.BF16 R124, R12, R40, R52 ;  /* 0x000000280c7c723c */ /* 0x008fec0000041834 */
[----:B------:R-:W-:Y:S01]  /*2b90*/  HMMA.16816.F32.BF16 R84, R8, R30, RZ ;  /* 0x0000001e0854723c */ /* 0x000fe200000418ff */
[----:B------:R-:W3:Y:S04]  /*2ba0*/  LDSM.16.M88.4 R28, [R213+0x7400] ;  /* 0x00740000d51c783b */ /* 0x000ee80000000200 */
[----:B------:R-:W-:Y:S01]  /*2bb0*/  LDSM.16.M88.4 R8, [R216+0x2000] ;  /* 0x00200000d808783b */ /* 0x000fe20000000200 */
[C---:B------:R-:W-:Y:S06]  /*2bc0*/  HMMA.16816.F32.BF16 R64, R12.reuse, R36, R64 ;  /* 0x000000240c40723c */ /* 0x040fec0000041840 */
[C---:B------:R-:W-:Y:S01]  /*2bd0*/  HMMA.16816.F32.BF16 R140, R12.reuse, R44, R48 ;  /* 0x0000002c0c8c723c */ /* 0x040fe20000041830 */
[----:B------:R-:W-:Y:S05]  /*2be0*/  LDSM.16.M88.4 R48, [R215+0x7800] ;  /* 0x00780000d730783b */ /* 0x000fea0000000200 */
[C---:B------:R-:W-:Y:S01]  /*2bf0*/  HMMA.16816.F32.BF16 R52, R12.reuse, R56, R16 ;  /* 0x000000380c34723c */ /* 0x040fe20000041810 */
[----:B------:R-:W-:Y:S05]  /*2c00*/  LDSM.16.M88.4 R16, [R217+0x3000] ;  /* 0x00300000d910783b */ /* 0x000fea0000000200 */
[C---:B------:R-:W-:Y:S06]  /*2c10*/  HMMA.16816.F32.BF16 R60, R12.reuse, R38, R60 ;  /* 0x000000260c3c723c */ /* 0x040fec000004183c */
[C---:B------:R-:W-:Y:S01]  /*2c20*/  HMMA.16816.F32.BF16 R120, R12.reuse, R42, R88 ;  /* 0x0000002a0c78723c */ /* 0x040fe20000041858 */
[----:B------:R-:W-:Y:S05]  /*2c30*/  LDSM.16.M88.4 R88, [R215+0x7c00] ;  /* 0x007c0000d758783b */ /* 0x000fea0000000200 */
[C---:B------:R-:W-:Y:S06]  /*2c40*/  HMMA.16816.F32.BF16 R132, R12.reuse, R46, R92 ;  /* 0x0000002e0c84723c */ /* 0x040fec000004185c */
[----:B------:R-:W-:Y:S01]  /*2c50*/  HMMA.16816.F32.BF16 R116, R12, R58, R80 ;  /* 0x0000003a0c74723c */ /* 0x000fe20000041850 */
[----:B------:R-:W3:Y:S05]  /*2c60*/  LDSM.16.M88.4 R12, [R213+0x7800] ;  /* 0x00780000d50c783b */ /* 0x000eea0000000200 */
[C---:B-1----:R-:W-:Y:S06]  /*2c70*/  HMMA.16816.F32.BF16 R112, R20.reuse, R36, R104 ;  /* 0x000000241470723c */ /* 0x042fec0000041868 */
[C---:B------:R-:W-:Y:S06]  /*2c80*/  HMMA.16816.F32.BF16 R128, R20.reuse, R40, R76 ;  /* 0x000000281480723c */ /* 0x040fec000004184c */
[C---:B------:R-:W-:Y:S06]  /*2c90*/  HMMA.16816.F32.BF16 R100, R20.reuse, R38, R100 ;  /* 0x000000261464723c */ /* 0x040fec0000041864 */
[C---:B------:R-:W-:Y:S01]  /*2ca0*/  HMMA.16816.F32.BF16 R92, R20.reuse, R42, R96 ;  /* 0x0000002a145c723c */ /* 0x040fe20000041860 */
[----:B------:R-:W1:Y:S05]  /*2cb0*/  LDSM.16.M88.4 R40, [R215+0x7000] ;  /* 0x00700000d728783b */ /* 0x000e6a0000000200 */
[C---:B------:R-:W-:Y:S06]  /*2cc0*/  HMMA.16816.F32.BF16 R136, R20.reuse, R44, R72 ;  /* 0x0000002c1488723c */ /* 0x040fec0000041848 */
[C---:B------:R-:W-:Y:S01]  /*2cd0*/  HMMA.16816.F32.BF16 R80, R20.reuse, R46, R84 ;  /* 0x0000002e1450723c */ /* 0x040fe20000041854 */
[----:B------:R-:W1:Y:S05]  /*2ce0*/  LDSM.16.M88.4 R44, [R215+0x7400] ;  /* 0x00740000d72c783b */ /* 0x000e6a0000000200 */
[C---:B------:R-:W-:Y:S06]  /*2cf0*/  HMMA.16816.F32.BF16 R104, R20.reuse, R56, R68 ;  /* 0x000000381468723c */ /* 0x040fec0000041844 */
[----:B------:R-:W-:Y:S01]  /*2d00*/  HMMA.16816.F32.BF16 R68, R20, R58, R108 ;  /* 0x0000003a1444723c */ /* 0x000fe2000004186c */
[----:B------:R-:W1:Y:S05]  /*2d10*/  LDSM.16.M88.4 R20, [R217+0x2000] ;  /* 0x00200000d914783b */ /* 0x000e6a0000000200 */
[C---:B--2---:R-:W-:Y:S06]  /*2d20*/  HMMA.16816.F32.BF16 R36, R4.reuse, R24, R52 ;  /* 0x000000180424723c */ /* 0x044fec0000041834 */
[C---:B----4-:R-:W-:Y:S06]  /*2d30*/  HMMA.16816.F32.BF16 R64, R4.reuse, R32, R64 ;  /* 0x000000200440723c */ /* 0x050fec0000041840 */
[C---:B---3--:R-:W-:Y:S06]  /*2d40*/  HMMA.16816.F32.BF16 R56, R4.reuse, R28, R124 ;  /* 0x0000001c0438723c */ /* 0x048fec000004187c */
        /* <DEDUP_REMOVED lines=11> */
[C---:B------:R-:W-:Y:S06]  /*2e00*/  HMMA.16816.F32.BF16 R108, R8.reuse, R24, R104 ;  /* 0x00000018086c723c */ /* 0x040fec0000041868 */
[----:B------:R-:W-:Y:S01]  /*2e10*/  HMMA.16816.F32.BF16 R80, R8, R14, R80 ;  /* 0x0000000e0850723c */ /* 0x000fe20000041850 */
[----:B------:R-:W-:Y:S05]  /*2e20*/  LDSM.16.M88.4 R12, [R216+0x4000] ;  /* 0x00400000d80c783b */ /* 0x000fea0000000200 */
[----:B------:R-:W-:Y:S01]  /*2e30*/  HMMA.16816.F32.BF16 R140, R16, R88, R36 ;  /* 0x00000058108c723c */ /* 0x000fe20000041824 */
[----:B------:R-:W2:Y:S05]  /*2e40*/  LDSM.16.M88.4 R36, [R213+0x8000] ;  /* 0x00800000d524783b */ /* 0x000eaa0000000200 */
[----:B------:R-:W-:Y:S01]  /*2e50*/  HMMA.16816.F32.BF16 R104, R8, R26, R68 ;  /* 0x0000001a0868723c */ /* 0x000fe20000041844 */
[----:B------:R-:W3:Y:S04]  /*2e60*/  LDSM.16.M88.4 R24, [R213+0x8800] ;  /* 0x00880000d518783b */ /* 0x000ee80000000200 */
[----:B------:R-:W-:Y:S01]  /*2e70*/  LDSM.16.M88.4 R8, [R216+0x5000] ;  /* 0x00500000d808783b */ /* 0x000fe20000000200 */
[C---:B-1----:R-:W-:Y:S06]  /*2e80*/  HMMA.16816.F32.BF16 R136, R16.reuse, R40, R64 ;  /* 0x000000281088723c */ /* 0x042fec0000041840 */
[C---:B------:R-:W-:Y:S01]  /*2e90*/  HMMA.16816.F32.BF16 R132, R16.reuse, R42, R60 ;  /* 0x0000002a1084723c */ /* 0x040fe2000004183c */
[----:B------:R-:W-:Y:S05]  /*2ea0*/  LDSM.16.M88.4 R60, [R215+0x8800] ;  /* 0x00880000d73c783b */ /* 0x000fea0000000200 */
[C---:B------:R-:W-:Y:S06]  /*2eb0*/  HMMA.16816.F32.BF16 R128, R16.reuse, R44, R56 ;  /* 0x0000002c1080723c */ /* 0x040fec0000041838 */
[C---:B------:R-:W-:Y:S06]  /*2ec0*/  HMMA.16816.F32.BF16 R124, R16.reuse, R46, R52 ;  /* 0x0000002e107c723c */ /* 0x040fec0000041834 */
[C---:B------:R-:W-:Y:S06]  /*2ed0*/  HMMA.16816.F32.BF16 R120, R16.reuse, R48, R72 ;  /* 0x000000301078723c */ /* 0x040fec0000041848 */
[C---:B------:R-:W-:Y:S06]  /*2ee0*/  HMMA.16816.F32.BF16 R116, R16.reuse, R50, R84 ;  /* 0x000000321074723c */ /* 0x040fec0000041854 */
[----:B------:R-:W-:Y:S01]  /*2ef0*/  HMMA.16816.F32.BF16 R112, R16, R90, R4 ;  /* 0x0000005a1070723c */ /* 0x000fe20000041804 */
[----:B------:R-:W1:Y:S04]  /*2f00*/  LDSM.16.M88.4 R16, [R213+0x8c00] ;  /* 0x008c0000d510783b */ /* 0x000e680000000200 */
[----:B------:R-:W-:Y:S01]  /*2f10*/  LDSM.16.M88.4 R4, [R217+0x4000] ;  /* 0x00400000d904783b */ /* 0x000fe20000000200 */
[C---:B------:R-:W-:Y:S03]  /*2f20*/  HMMA.16816.F32.BF16 R68, R20.reuse, R42, R32 ;  /* 0x0000002a1444723c */ /* 0x040fe60000041820 */
[----:B------:R-:W4:Y:S03]  /*2f30*/  LDSM.16.M88.4 R32, [R215+0x8000] ;  /* 0x00800000d720783b */ /* 0x000f260000000200 */
[C---:B------:R-:W-:Y:S06]  /*2f40*/  HMMA.16816.F32.BF16 R64, R20.reuse, R44, R96 ;  /* 0x0000002c1440723c */ /* 0x040fec0000041860 */
[C---:B------:R-:W-:Y:S01]  /*2f50*/  HMMA.16816.F32.BF16 R56, R20.reuse, R46, R92 ;  /* 0x0000002e1438723c */ /* 0x040fe2000004185c */
[----:B------:R-:W-:Y:S05]  /*2f60*/  LDSM.16.M88.4 R92, [R215+0x8c00] ;  /* 0x008c0000d75c783b */ /* 0x000fea0000000200 */
[C---:B------:R-:W-:Y:S06]  /*2f70*/  HMMA.16816.F32.BF16 R44, R20.reuse, R48, R100 ;  /* 0x00000030142c723c */ /* 0x040fec0000041864 */
[C---:B------:R-:W-:Y:S01]  /*2f80*/  HMMA.16816.F32.BF16 R72, R20.reuse, R40, R76 ;  /* 0x000000281448723c */ /* 0x040fe2000004184c */
[----:B------:R-:W4:Y:S05]  /*2f90*/  LDSM.16.M88.4 R40, [R215+0x8400] ;  /* 0x00840000d728783b */ /* 0x000f2a0000000200 */
[C---:B------:R-:W-:Y:S06]  /*2fa0*/  HMMA.16816.F32.BF16 R52, R20.reuse, R50, R80 ;  /* 0x000000321434723c */ /* 0x040fec0000041850 */
[C---:B------:R-:W-:Y:S06]  /*2fb0*/  HMMA.16816.F32.BF16 R48, R20.reuse, R88, R108 ;  /* 0x000000581430723c */ /* 0x040fec000004186c */
[----:B------:R-:W-:Y:S06]  /*2fc0*/  HMMA.16816.F32.BF16 R20, R20, R90, R104 ;  /* 0x0000005a1414723c */ /* 0x000fec0000041868 */
[C---:B--2---:R-:W-:Y:S06]  /*2fd0*/  HMMA.16816.F32.BF16 R80, R12.reuse, R38, R68 ;  /* 0x000000260c50723c */ /* 0x044fec0000041844 */
[----:B---3--:R-:W-:Y:S01]  /*2fe0*/  HMMA.16816.F32.BF16 R68, R12, R24, R44 ;  /* 0x000000180c44723c */ /* 0x008fe2000004182c */
[----:B------:R-:W2:Y:S01]  /*2ff0*/  LDSM.16.M88.4 R44, [R217+0x5000] ;  /* 0x00500000d92c783b */ /* 0x000ea20000000200 */
[----:B------:R-:W-:-:S04]  /*3000*/  DEPBAR.LE SB0, 0x0 ;  /* 0x000080000000791a */ /* 0x000fc80000000000 */
[C---:B------:R-:W-:Y:S06]  /*3010*/  HMMA.16816.F32.BF16 R84, R12.reuse, R36, R72 ;  /* 0x000000240c54723c */ /* 0x040fec0000041848 */
[C---:B------:R-:W-:Y:S06]  /*3020*/  HMMA.16816.F32.BF16 R76, R12.reuse, R28, R64 ;  /* 0x0000001c0c4c723c */ /* 0x040fec0000041840 */
[C---:B------:R-:W-:Y:S06]  /*3030*/  HMMA.16816.F32.BF16 R72, R12.reuse, R30, R56 ;  /* 0x0000001e0c48723c */ /* 0x040fec0000041838 */
[C---:B------:R-:W-:Y:S06]  /*3040*/  HMMA.16816.F32.BF16 R64, R12.reuse, R26, R52 ;  /* 0x0000001a0c40723c */ /* 0x040fec0000041834 */
[C---:B-1----:R-:W-:Y:S06]  /*3050*/  HMMA.16816.F32.BF16 R56, R12.reuse, R16, R48 ;  /* 0x000000100c38723c */ /* 0x042fec0000041830 */
[----:B------:R-:W-:Y:S06]  /*3060*/  HMMA.16816.F32.BF16 R52, R12, R18, R20 ;  /* 0x000000120c34723c */ /* 0x000fec0000041814 */
        /* <DEDUP_REMOVED lines=12> */
[----:B--2---:R-:W-:Y:S01]  /*3130*/  HMMA.16816.F32.BF16 R52, R44, R32, R12 ;  /* 0x000000202c34723c */ /* 0x004fe2000004180c */
[----:B------:R-:W-:-:S05]  /*3140*/  IMAD.SHL.U32 R4, R157, 0x2, RZ ;  /* 0x000000029d047824 */ /* 0x000fca00078e00ff */
[C---:B------:R-:W-:Y:S01]  /*3150*/  HMMA.16816.F32.BF16 R24, R8.reuse, R26, R116 ;  /* 0x0000001a0818723c */ /* 0x040fe20000041874 */
[----:B------:R-:W-:Y:S02]  /*3160*/  LOP3.LUT R13, R4, 0x6, RZ, 0xc0, !PT ;  /* 0x00000006040d7812 */ /* 0x000fe400078ec0ff */
[----:B------:R1:W2:Y:S03]  /*3170*/  @P6 MUFU.RCP R4, R3 ;  /* 0x0000000300046308 */ /* 0x0002a60000001000 */
[----:B------:R-:W-:Y:S01]  /*3180*/  IMAD R13, R146, 0x40, R13 ;  /* 0x00000040920d7824 */ /* 0x000fe200078e020d */
[----:B------:R-:W-:Y:S03]  /*3190*/  HMMA.16816.F32.BF16 R140, R8, R16, R140 ;  /* 0x00000010088c723c */ /* 0x000fe6000004188c */
[C---:B------:R-:W-:Y:S01]  /*31a0*/  VIADD R12, R13.reuse, 0x1 ;  /* 0x000000010d0c7836 */ /* 0x040fe20000000000 */
[CC--:B------:R-:W-:Y:S01]  /*31b0*/  ISETP.GE.AND P4, PT, R13.reuse, R144.reuse, PT ;  /* 0x000000900d00720c */ /* 0x0c0fe20003f86270 */
[C---:B------:R-:W-:Y:S01]  /*31c0*/  VIADD R14, R13.reuse, 0x8 ;  /* 0x000000080d0e7836 */ /* 0x040fe20000000000 */
[----:B------:R-:W-:Y:S01]  /*31d0*/  HMMA.16816.F32.BF16 R64, R44, R40, R48 ;  /* 0x000000282c40723c */ /* 0x000fe20000041830 */
[C---:B------:R-:W-:Y:S01]  /*31e0*/  VIADD R15, R13.reuse, 0x9 ;  /* 0x000000090d0f7836 */ /* 0x040fe20000000000 */
[-C--:B------:R-:W-:Y:S01]  /*31f0*/  ISETP.GE.AND P3, PT, R12, R144.reuse, PT ;  /* 0x000000900c00720c */ /* 0x080fe20003f66270 */
[C---:B------:R-:W-:Y:S01]  /*3200*/  VIADD R16, R13.reuse, 0x10 ;  /* 0x000000100d107836 */ /* 0x040fe20000000000 */
[----:B------:R-:W-:Y:S01]  /*3210*/  ISETP.GE.AND P2, PT, R14, R144, PT ;  /* 0x000000900e00720c */ /* 0x000fe20003f46270 */
[----:B------:R-:W-:Y:S01]  /*3220*/  VIADD R17, R13, 0x11 ;  /* 0x000000110d117836 */ /* 0x000fe20000000000 */
[----:B------:R-:W-:Y:S01]  /*3230*/  HMMA.16816.F32.BF16 R36, R8, R38, R132 ;  /* 0x000000260824723c */ /* 0x000fe20000041884 */
[----:B-1----:R-:W-:-:S02]  /*3240*/  IMAD.IADD R3, R0, 0x1, -R13 ;  /* 0x0000000100037824 */ /* 0x002fc400078e0a0d */
[----:B--2--5:R-:W-:Y:S01]  /*3250*/  @P6 FMUL.FTZ R145, R153, R4 ;  /* 0x0000000499916220 */ /* 0x024fe20000410000 */
[C---:B------:R-:W-:Y:S01]  /*3260*/  IMAD.IADD R4, R0.reuse, 0x1, -R12 ;  /* 0x0000000100047824 */ /* 0x040fe200078e0a0c */
[----:B------:R-:W-:Y:S01]  /*3270*/  ISETP.GE.AND P1, PT, R15, R144, PT ;  /* 0x000000900f00720c */ /* 0x000fe20003f26270 */
[C---:B------:R-:W-:Y:S01]  /*3280*/  IMAD.IADD R5, R0.reuse, 0x1, -R15 ;  /* 0x0000000100057824 */ /* 0x040fe200078e0a0f */
[----:B------:R-:W-:Y:S01]  /*3290*/  IABS R3, R3 ;  /* 0x0000000300037213 */ /* 0x000fe20000000000 */
[----:B------:R-:W-:Y:S01]  /*32a0*/  IMAD.IADD R7, R0, 0x1, -R16 ;  /* 0x0000000100077824 */ /* 0x000fe200078e0a10 */
[----:B------:R-:W-:Y:S01]  /*32b0*/  HMMA.16816.F32.BF16 R112, R8, R18, R112 ;  /* 0x000000120870723c */ /* 0x000fe20000041870 */
[----:B------:R-:W-:Y:S01]  /*32c0*/  IABS R6, R4 ;  /* 0x0000000400067213 */ /* 0x000fe20000000000 */
[C---:B------:R-:W-:Y:S01]  /*32d0*/  VIADD R41, R13.reuse, 0x19 ;  /* 0x000000190d297836 */ /* 0x040fe20000000000 */
[----:B------:R-:W-:Y:S01]  /*32e0*/  I2FP.F32.S32 R3, R3 ;  /* 0x0000000300037245 */ /* 0x000fe20000201400 */
[----:B------:R-:W-:Y:S01]  /*32f0*/  VIADD R40, R13, 0x20 ;  /* 0x000000200d287836 */ /* 0x000fe20000000000 */
[----:B------:R-:W-:Y:S01]  /*3300*/  ISETP.GE.AND P0, PT, R16, R144, PT ;  /* 0x000000901000720c */ /* 0x000fe20003f06270 */
[----:B------:R-:W-:Y:S01]  /*3310*/  HMMA.16816.F32.BF16 R68, R44, R42, R28 ;  /* 0x0000002a2c44723c */ /* 0x000fe2000004181c */
[----:B------:R-:W-:-:S02]  /*3320*/  IMAD.IADD R8, R0, 0x1, -R17 ;  /* 0x0000000100087824 */ /* 0x000fc400078e0a11 */
[----:B------:R-:W-:Y:S01]  /*3330*/  FFMA.FTZ R51, R3, -R145, R84 ;  /* 0x8000009103337223 */ /* 0x000fe20000010054 */
[----:B------:R-:W-:Y:S01]  /*3340*/  IMAD.IADD R3, R0, 0x1, -R14 ;  /* 0x0000000100037824 */ /* 0x000fe200078e0a0e */
[----:B------:R-:W-:Y:S02]  /*3350*/  ISETP.GE.AND P6, PT, R17, R144, PT ;  /* 0x000000901100720c */ /* 0x000fe40003fc6270 */
[----:B------:R-:W-:Y:S01]  /*3360*/  IABS R8, R8 ;  /* 0x0000000800087213 */ /* 0x000fe20000000000 */
[----:B------:R-:W-:Y:S01]  /*3370*/  VIADD R42, R13, 0x18 ;  /* 0x000000180d2a7836 */ /* 0x000fe20000000000 */
[----:B------:R-:W-:Y:S01]  /*3380*/  IABS R4, R3 ;  /* 0x0000000300047213 */ /* 0x000fe20000000000 */
[C---:B------:R-:W-:Y:S01]  /*3390*/  HMMA.16816.F32.BF16 R100, R44.reuse, R62, R24 ;  /* 0x0000003e2c64723c */ /* 0x040fe20000041818 */
[----:B------:R-:W-:Y:S02]  /*33a0*/  IABS R3, R5 ;  /* 0x0000000500037213 */ /* 0x000fe40000000000 */
[----:B------:R-:W-:Y:S01]  /*33b0*/  IABS R5, R7 ;  /* 0x0000000700057213 */ /* 0x000fe20000000000 */
[----:B------:R-:W-:Y:S01]  /*33c0*/  IMAD.MOV.U32 R7, RZ, RZ, R6 ;  /* 0x000000ffff077224 */ /* 0x000fe200078e0006 */
[----:B------:R-:W-:Y:S01]  /*33d0*/  FSEL R116, R51, -INF , !P4 ;  /* 0xff80000033747808 */ /* 0x000fe20006000000 */
[----:B------:R-:W-:Y:S01]  /*33e0*/  IMAD.MOV.U32 R6, RZ, RZ, R4 ;  /* 0x000000ffff067224 */ /* 0x000fe200078e0004 */
[----:B------:R-:W-:Y:S01]  /*33f0*/  HMMA.16816.F32.BF16 R88, R44, R60, R20 ;  /* 0x0000003c2c58723c */ /* 0x000fe20000041814 */
[----:B------:R-:W-:Y:S01]  /*3400*/  IMAD.MOV.U32 R4, RZ, RZ, R5 ;  /* 0x000000ffff047224 */ /* 0x000fe200078e0005 */
[----:B------:R-:W-:Y:S01]  /*3410*/  I2FP.F32.S32 R5, R3 ;  /* 0x0000000300057245 */ /* 0x000fe20000201400 */
[----:B------:R-:W-:Y:S01]  /*3420*/  IMAD.MOV.U32 R3, RZ, RZ, R8 ;  /* 0x000000ffff037224 */ /* 0x000fe200078e0008 */
[----:B------:R-:W-:-:S02]  /*3430*/  I2FP.F32.S32 R6, R6 ;  /* 0x0000000600067245 */ /* 0x000fc40000201400 */
[----:B------:R-:W-:Y:S01]  /*3440*/  I2FP.F32.S32 R7, R7 ;  /* 0x0000000700077245 */ /* 0x000fe20000201400 */
[----:B------:R-:W-:Y:S01]  /*3450*/  HMMA.16816.F32.BF16 R56, R44, R34, R36 ;  /* 0x000000222c38723c */ /* 0x000fe20000041824 */
[----:B------:R-:W-:Y:S01]  /*3460*/  I2FP.F32.S32 R3, R3 ;  /* 0x0000000300037245 */ /* 0x000fe20000201400 */
[-C--:B------:R-:W-:Y:S01]  /*3470*/  FFMA.FTZ R63, R6, -R145.reuse, R80 ;  /* 0x80000091063f7223 */ /* 0x080fe20000010050 */
[C---:B------:R-:W-:Y:S01]  /*3480*/  IMAD.IADD R6, R0.reuse, 0x1, -R42 ;  /* 0x0000000100067824 */ /* 0x040fe200078e0a2a */
[----:B------:R-:W-:Y:S01]  /*3490*/  I2FP.F32.S32 R4, R4 ;  /* 0x0000000400047245 */ /* 0x000fe20000201400 */
[-C--:B------:R-:W-:Y:S01]  /*34a0*/  FFMA.FTZ R62, R5, -R145.reuse, R81 ;  /* 0x80000091053e7223 */ /* 0x080fe20000010051 */
[-C--:B------:R-:W-:Y:S01]  /*34b0*/  FFMA.FTZ R60, R3, -R145.reuse, R77 ;  /* 0x80000091033c7223 */ /* 0x080fe2000001004d */
        /* <DEDUP_REMOVED lines=9> */
[--C-:B------:R-:W-:Y:S01]  /*3550*/  IMAD.IADD R7, R5, 0x1, -R13.reuse ;  /* 0x0000000105077824 */ /* 0x100fe200078e0a0d */
        /* <DEDUP_REMOVED lines=8> */
[----:B------:R-:W-:Y:S01]  /*35e0*/  I2FP.F32.S32 R7, R9 ;  /* 0x0000000900077245 */ /* 0x000fe20000201400 */
[----:B------:R-:W-:Y:S01]  /*35f0*/  VIADD R38, R13, 0x21 ;  /* 0x000000210d267836 */ /* 0x000fe20000000000 */
[----:B------:R-:W-:-:S02]  /*3600*/  IABS R3, R10 ;  /* 0x0000000a00037213 */ /* 0x000fc40000000000 */
[----:B------:R-:W-:Y:S01]  /*3610*/  I2FP.F32.S32 R9, R8 ;  /* 0x0000000800097245 */ /* 0x000fe20000201400 */
[----:B------:R-:W-:Y:S01]  /*3620*/  FFMA.FTZ R50, R7, -R145, R72 ;  /* 0x8000009107327223 */ /* 0x000fe20000010048 */
[----:B------:R-:W-:Y:S02]  /*3630*/  I2FP.F32.S32 R7, R6 ;  /* 0x0000000600077245 */ /* 0x000fe40000201400 */
[----:B------:R-:W-:Y:S01]  /*3640*/  I2FP.F32.S32 R6, R3 ;  /* 0x0000000300067245 */ /* 0x000fe20000201400 */
[----:B------:R-:W-:Y:S01]  /*3650*/  VIADD R3, R0, 0x48 ;  /* 0x0000004800037836 */ /* 0x000fe20000000000 */
[----:B------:R-:W-:Y:S01]  /*3660*/  I2FP.F32.S32 R8, R11 ;  /* 0x0000000b00087245 */ /* 0x000fe20000201400 */
[-C--:B------:R-:W-:Y:S01]  /*3670*/  FFMA.FTZ R23, R7, -R145.reuse, R86 ;  /* 0x8000009107177223 */ /* 0x080fe20000010056 */
[----:B------:R-:W-:Y:S02]  /*3680*/  IMAD.IADD R7, R5, 0x1, -R12 ;  /* 0x0000000105077824 */ /* 0x000fe400078e0a0c */
[----:B------:R-:W-:Y:S01]  /*3690*/  FFMA.FTZ R22, R6, -R145, R52 ;  /* 0x8000009106167223 */ /* 0x000fe20000010034 */
[----:B------:R-:W-:-:S02]  /*36a0*/  IMAD.IADD R6, R3, 0x1, -R13 ;  /* 0x0000000103067824 */ /* 0x000fc400078e0a0d */
[-C--:B------:R-:W-:Y:S01]  /*36b0*/  FFMA.FTZ R48, R8, -R145.reuse, R96 ;  /* 0x8000009108307223 */ /* 0x080fe20000010060 */
[--C-:B------:R-:W-:Y:S02]  /*36c0*/  IMAD.IADD R8, R4, 0x1, -R12.reuse ;  /* 0x0000000104087824 */ /* 0x100fe400078e0a0c */
[----:B------:R-:W-:Y:S01]  /*36d0*/  FFMA.FTZ R49, R9, -R145, R73 ;  /* 0x8000009109317223 */ /* 0x000fe20000010049 */
[----:B------:R-:W-:Y:S01]  /*36e0*/  IMAD.IADD R10, R3, 0x1, -R12 ;  /* 0x00000001030a7824 */ /* 0x000fe200078e0a0c */
[----:B------:R-:W-:Y:S01]  /*36f0*/  IABS R9, R6 ;  /* 0x0000000600097213 */ /* 0x000fe20000000000 */
[----:B------:R-:W-:Y:S01]  /*3700*/  IMAD.IADD R11, R5, 0x1, -R14 ;  /* 0x00000001050b7824 */ /* 0x000fe200078e0a0e */
[----:B------:R-:W-:Y:S02]  /*3710*/  IABS R7, R7 ;  /* 0x0000000700077213 */ /* 0x000fe40000000000 */
        /* <DEDUP_REMOVED lines=15> */
[----:B------:R-:W-:Y:S01]  /*3810*/  IMAD.IADD R11, R3, 0x1, -R15 ;  /* 0x00000001030b7824 */ /* 0x000fe200078e0a0f */
[----:B------:R-:W-:Y:S01]  /*3820*/  I2FP.F32.S32 R7, R8 ;  /* 0x0000000800077245 */ /* 0x000fe20000201400 */
[-C--:B------:R-:W-:Y:S01]  /*3830*/  FFMA.FTZ R20, R10, -R145.reuse, R87 ;  /* 0x800000910a147223 */ /* 0x080fe20000010057 */
[----:B------:R-:W-:Y:S01]  /*3840*/  I2FP.F32.S32 R6, R6 ;  /* 0x0000000600067245 */ /* 0x000fe20000201400 */
[----:B------:R-:W-:Y:S01]  /*3850*/  FFMA.FTZ R19, R9, -R145, R53 ;  /* 0x8000009109137223 */ /* 0x000fe20000010035 */
[----:B------:R-:W-:-:S02]  /*3860*/  IMAD.IADD R9, R4, 0x1, -R15 ;  /* 0x0000000104097824 */ /* 0x000fc400078e0a0f */
[-C--:B------:R-:W-:Y:S01]  /*3870*/  FFMA.FTZ R43, R7, -R145.reuse, R82 ;  /* 0x80000091072b7223 */ /* 0x080fe20000010052 */
[--C-:B------:R-:W-:Y:S02]  /*3880*/  IMAD.IADD R7, R4, 0x1, -R14.reuse ;  /* 0x0000000104077824 */ /* 0x100fe400078e0a0e */
        /* <DEDUP_REMOVED lines=18> */
[--C-:B------:R-:W-:Y:S01]  /*39b0*/  IMAD.IADD R7, R5, 0x1, -R16.reuse ;  /* 0x0000000105077824 */ /* 0x100fe200078e0a10 */
        /* <DEDUP_REMOVED lines=58> */
[----:B------:R-:W-:Y:S01]  /*3d60*/  FSEL R66, R18, -INF , !P3 ;  /* 0xff80000012427808 */ /* 0x000fe20005800000 */
[----:B------:R-:W-:Y:S01]  /*3d70*/  IMAD.IADD R8, R5, 0x1, -R40 ;  /* 0x0000000105087824 */ /* 0x000fe200078e0a28 */
[----:B------:R-:W-:Y:S02]  /*3d80*/  IABS R10, R7 ;  /* 0x00000007000a7213 */ /* 0x000fe40000000000 */
[----:B------:R-:W-:-:S02]  /*3d90*/  IABS R6, R6 ;  /* 0x0000000600067213 */ /* 0x000fc40000000000 */
[----:B------:R-:W-:Y:S02]  /*3da0*/  IABS R7, R9 ;  /* 0x0000000900077213 */ /* 0x000fe40000000000 */
        /* <DEDUP_REMOVED lines=13> */
[-C--:B------:R-:W-:Y:S01]  /*3e80*/  FFMA.FTZ R18, R10, -R145.reuse, R71 ;  /* 0x800000910a127223 */ /* 0x080fe20000010047 */
[----:B------:R-:W-:Y:S01]  /*3e90*/  VIADD R11, R13, 0x28 ;  /* 0x000000280d0b7836 */ /* 0x000fe20000000000 */
[----:B------:R-:W-:Y:S01]  /*3ea0*/  FSEL R63, R37, -INF , !P2 ;  /* 0xff800000253f7808 */ /* 0x000fe20005000000 */
[-C--:B------:R-:W-:Y:S01]  /*3eb0*/  FFMA.FTZ R16, R8, -R145.reuse, R98 ;  /* 0x8000009108107223 */ /* 0x080fe20000010062 */
[----:B------:R-:W-:Y:S01]  /*3ec0*/  FSEL R138, R36, -INF , !P1 ;  /* 0xff800000248a7808 */ /* 0x000fe20004800000 */
[----:B------:R-:W-:Y:S01]  /*3ed0*/  FFMA.FTZ R12, R6, -R145, R90 ;  /* 0x80000091060c7223 */ /* 0x000fe2000001005a */
[----:B------:R-:W-:Y:S01]  /*3ee0*/  FSEL R58, R35, -INF , !P1 ;  /* 0xff800000233a7808 */ /* 0x000fe20004800000 */
[C---:B------:R-:W-:Y:S01]  /*3ef0*/  VIADD R10, R13.reuse, 0x29 ;  /* 0x000000290d0a7836 */ /* 0x040fe20000000000 */
[----:B------:R-:W-:Y:S01]  /*3f00*/  FSEL R62, R34, -INF , !P1 ;  /* 0xff800000223e7808 */ /* 0x000fe20004800000 */
[----:B------:R-:W-:Y:S01]  /*3f10*/  VIADD R8, R13, 0x31 ;  /* 0x000000310d087836 */ /* 0x000fe20000000000 */
[----:B------:R-:W-:Y:S01]  /*3f20*/  FSEL R220, R33, -INF , !P0 ;  /* 0xff80000021dc7808 */ /* 0x000fe20004000000 */
[C---:B------:R-:W-:Y:S01]  /*3f30*/  VIADD R7, R13.reuse, 0x38 ;  /* 0x000000380d077836 */ /* 0x040fe20000000000 */
[----:B------:R-:W-:Y:S01]  /*3f40*/  FSEL R61, R32, -INF , !P0 ;  /* 0xff800000203d7808 */ /* 0x000fe20004000000 */
[----:B------:R-:W-:Y:S01]  /*3f50*/  VIADD R6, R13, 0x39 ;  /* 0x000000390d067836 */ /* 0x000fe20000000000 */
[----:B------:R-:W-:Y:S01]  /*3f60*/  FSEL R74, R31, -INF , !P0 ;  /* 0xff8000001f4a7808 */ /* 0x000fe20004000000 */
[----:B------:R-:W-:Y:S01]  /*3f70*/  IMAD.IADD R13, R0, 0x1, -R38 ;  /* 0x00000001000d7824 */ /* 0x000fe200078e0a26 */
[-C--:B------:R-:W-:Y:S01]  /*3f80*/  ISETP.GE.AND P2, PT, R42, R144.reuse, PT ;  /* 0x000000902a00720c */ /* 0x080fe20003f46270 */
[C---:B------:R-:W-:Y:S01]  /*3f90*/  IMAD.IADD R15, R0.reuse, 0x1, -R11 ;  /* 0x00000001000f7824 */ /* 0x040fe200078e0a0b */
[-C--:B------:R-:W-:Y:S01]  /*3fa0*/  ISETP.GE.AND P1, PT, R41, R144.reuse, PT ;  /* 0x000000902900720c */ /* 0x080fe20003f26270 */
[----:B------:R-:W-:Y:S01]  /*3fb0*/  IMAD.IADD R17, R0, 0x1, -R10 ;  /* 0x0000000100117824 */ /* 0x000fe200078e0a0a */
[-C--:B------:R-:W-:Y:S01]  /*3fc0*/  ISETP.GE.AND P0, PT, R40, R144.reuse, PT ;  /* 0x000000902800720c */ /* 0x080fe20003f06270 */
[C---:B------:R-:W-:Y:S01]  /*3fd0*/  IMAD.IADD R32, R3.reuse, 0x1, -R9 ;  /* 0x0000000103207824 */ /* 0x040fe200078e0a09 */
[----:B------:R-:W-:Y:S01]  /*3fe0*/  FSEL R59, R22, -INF , !P4 ;  /* 0xff800000163b7808 */ /* 0x000fe20006000000 */
[----:B------:R-:W-:Y:S01]  /*3ff0*/  IMAD.IADD R36, R3, 0x1, -R8 ;  /* 0x0000000103247824 */ /* 0x000fe200078e0a08 */
[----:B------:R-:W-:Y:S01]  /*4000*/  FSEL R65, R21, -INF , !P4 ;  /* 0xff80000015417808 */ /* 0x000fe20006000000 */
[----:B------:R-:W-:Y:S01]  /*4010*/  IMAD.IADD R54, R3, 0x1, -R7 ;  /* 0x0000000103367824 */ /* 0x000fe200078e0a07 */
[----:B------:R-:W-:Y:S01]  /*4020*/  FSEL R67, R26, -INF , !P2 ;  /* 0xff8000001a437808 */ /* 0x000fe20005000000 */
[C-C-:B------:R-:W-:Y:S01]  /*4030*/  IMAD.IADD R26, R4.reuse, 0x1, -R10.reuse ;  /* 0x00000001041a7824 */ /* 0x140fe200078e0a0a */
[----:B------:R-:W-:Y:S01]  /*4040*/  FSEL R73, R25, -INF , !P2 ;  /* 0xff80000019497808 */ /* 0x000fe20005000000 */
[--C-:B------:R-:W-:Y:S01]  /*4050*/  IMAD.IADD R25, R5, 0x1, -R10.reuse ;  /* 0x0000000105197824 */ /* 0x100fe200078e0a0a */
[----:B------:R-:W-:Y:S01]  /*4060*/  FSEL R72, R19, -INF , !P1 ;  /* 0xff80000013487808 */ /* 0x000fe20004800000 */
[--C-:B------:R-:W-:Y:S01]  /*4070*/  IMAD.IADD R19, R4, 0x1, -R11.reuse ;  /* 0x0000000104137824 */ /* 0x100fe200078e0a0b */
[----:B------:R-:W-:Y:S01]  /*4080*/  FSEL R75, R18, -INF , !P1 ;  /* 0xff800000124b7808 */ /* 0x000fe20004800000 */
[--C-:B------:R-:W-:Y:S01]  /*4090*/  IMAD.IADD R18, R5, 0x1, -R11.reuse ;  /* 0x0000000105127824 */ /* 0x100fe200078e0a0b */
[-C--:B------:R-:W-:Y:S01]  /*40a0*/  ISETP.GE.AND P5, PT, R11, R144.reuse, PT ;  /* 0x000000900b00720c */ /* 0x080fe20003fa6270 */
[C---:B------:R-:W-:Y:S01]  /*40b0*/  IMAD.IADD R11, R3.reuse, 0x1, -R11 ;  /* 0x00000001030b7824 */ /* 0x040fe200078e0a0b */
[-C--:B------:R-:W-:Y:S01]  /*40c0*/  ISETP.GE.AND P4, PT, R10, R144.reuse, PT ;  /* 0x000000900a00720c */ /* 0x080fe20003f86270 */
[C---:B------:R-:W-:Y:S01]  /*40d0*/  IMAD.IADD R10, R3.reuse, 0x1, -R10 ;  /* 0x00000001030a7824 */ /* 0x040fe200078e0a0a */
[----:B------:R-:W-:Y:S01]  /*40e0*/  FSEL R247, R16, -INF , !P0 ;  /* 0xff80000010f77808 */ /* 0x000fe20004000000 */
[C---:B------:R-:W-:Y:S01]  /*40f0*/  IMAD.IADD R16, R3.reuse, 0x1, -R38 ;  /* 0x0000000103107824 */ /* 0x040fe200078e0a26 */
[----:B------:R-:W-:Y:S01]  /*4100*/  FSEL R104, R28, -INF , !P6 ;  /* 0xff8000001c687808 */ /* 0x000fe20007000000 */
[----:B------:R-:W-:Y:S01]  /*4110*/  IMAD.IADD R52, R3, 0x1, -R6 ;  /* 0x0000000103347824 */ /* 0x000fe200078e0a06 */
[----:B------:R-:W-:Y:S01]  /*4120*/  IABS R3, R13 ;  /* 0x0000000d00037213 */ /* 0x000fe20000000000 */
        /* <DEDUP_REMOVED lines=8> */
[----:B------:R-:W-:Y:S01]  /*41b0*/  IMAD.IADD R14, R4, 0x1, -R38 ;  /* 0x00000001040e7824 */ /* 0x000fe200078e0a26 */
[----:B------:R-:W-:Y:S01]  /*41c0*/  FSEL R245, R48, -INF , !P0 ;  /* 0xff80000030f57808 */ /* 0x000fe20004000000 */
[----:B------:R-:W-:Y:S01]  /*41d0*/  IMAD.IADD R28, R4, 0x1, -R9 ;  /* 0x00000001041c7824 */ /* 0x000fe200078e0a09 */
[-C--:B------:R-:W-:Y:S01]  /*41e0*/  ISETP.GE.AND P0, PT, R6, R144.reuse, PT ;  /* 0x000000900600720c */ /* 0x080fe20003f06270 */
[----:B------:R-:W-:Y:S01]  /*41f0*/  IMAD.IADD R37, R4, 0x1, -R8 ;  /* 0x0000000104257824 */ /* 0x000fe200078e0a08 */
[----:B------:R-:W-:Y:S01]  /*4200*/  FSEL R191, R50, -INF , !P2 ;  /* 0xff80000032bf7808 */ /* 0x000fe20005000000 */
[C---:B------:R-:W-:Y:S01]  /*4210*/  IMAD.IADD R56, R4.reuse, 0x1, -R7 ;  /* 0x0000000104387824 */ /* 0x040fe200078e0a07 */
[----:B------:R-:W-:Y:S01]  /*4220*/  FSEL R190, R49, -INF , !P1 ;  /* 0xff80000031be7808 */ /* 0x000fe20004800000 */
[----:B------:R-:W-:Y:S01]  /*4230*/  IMAD.IADD R55, R4, 0x1, -R6 ;  /* 0x0000000104377824 */ /* 0x000fe200078e0a06 */
[----:B------:R-:W-:Y:S01]  /*4240*/  IABS R4, R17 ;  /* 0x0000001100047213 */ /* 0x000fe20000000000 */
[C---:B------:R-:W-:Y:S01]  /*4250*/  IMAD.IADD R12, R5.reuse, 0x1, -R38 ;  /* 0x00000001050c7824 */ /* 0x040fe200078e0a26 */
[C---:B------:R-:W-:Y:S01]  /*4260*/  HMMA.16816.F32.BF16 R40, R44.reuse, R92, R140 ;  /* 0x0000005c2c28723c */ /* 0x040fe2000004188c */
[C---:B------:R-:W-:Y:S01]  /*4270*/  IMAD.IADD R27, R5.reuse, 0x1, -R9 ;  /* 0x00000001051b7824 */ /* 0x040fe200078e0a09 */
[-C--:B------:R-:W-:Y:S01]  /*4280*/  ISETP.GE.AND P2, PT, R8, R144.reuse, PT ;  /* 0x000000900800720c */ /* 0x080fe20003f46270 */
[C---:B------:R-:W-:Y:S01]  /*4290*/  IMAD.IADD R34, R5.reuse, 0x1, -R8 ;  /* 0x0000000105227824 */ /* 0x040fe200078e0a08 */
[----:B------:R-:W-:Y:S01]  /*42a0*/  FSEL R209, R24, -INF , !P1 ;  /* 0xff80000018d17808 */ /* 0x000fe20004800000 */
[C---:B------:R-:W-:Y:S01]  /*42b0*/  IMAD.IADD R39, R5.reuse, 0x1, -R7 ;  /* 0x0000000105277824 */ /* 0x040fe200078e0a07 */
[----:B------:R-:W-:Y:S01]  /*42c0*/  HMMA.16816.F32.BF16 R48, R44, R94, R112 ;  /* 0x0000005e2c30723c */ /* 0x000fe20000041870 */
[----:B------:R-:W-:Y:S01]  /*42d0*/  IMAD.IADD R53, R5, 0x1, -R6 ;  /* 0x0000000105357824 */ /* 0x000fe200078e0a06 */
[----:B------:R-:W-:Y:S01]  /*42e0*/  BAR.SYNC.DEFER_BLOCKING 0x0 ;  /* 0x0000000000007b1d */ /* 0x000fe20000010000 */
[----:B------:R-:W-:Y:S01]  /*42f0*/  IMAD.MOV.U32 R5, RZ, RZ, R3 ;  /* 0x000000ffff057224 */ /* 0x000fe200078e0003 */
[----:B------:R-:W-:Y:S01]  /*4300*/  ISETP.GE.AND P1, PT, R7, R144, PT ;  /* 0x000000900700720c */ /* 0x000fe20003f26270 */
[----:B------:R-:W-:Y:S01]  /*4310*/  IMAD.MOV.U32 R3, RZ, RZ, R0 ;  /* 0x000000ffff037224 */ /* 0x000fe200078e0000 */
[----:B------:R-:W-:Y:S01]  /*4320*/  FSEL R219, R30, -INF , !P6 ;  /* 0xff8000001edb7808 */ /* 0x000fe20007000000 */
[----:B------:R-:W-:Y:S01]  /*4330*/  IMAD.MOV.U32 R0, RZ, RZ, R4 ;  /* 0x000000ffff007224 */ /* 0x000fe200078e0004 */
[----:B------:R-:W-:Y:S01]  /*4340*/  I2FP.F32.S32 R5, R5 ;  /* 0x0000000500057245 */ /* 0x000fe20000201400 */
[----:B------:R-:W-:Y:S01]  /*4350*/  IMAD R6, R154, 0x20, R152 ;  /* 0x000000209a067824 */ /* 0x000fe200078e0298 */
[----:B------:R-:W-:-:S02]  /*4360*/  I2FP.F32.S32 R4, R3 ;  /* 0x0000000300047245 */ /* 0x000fc40000201400 */
[----:B------:R-:W-:Y:S01]  /*4370*/  I2FP.F32.S32 R3, R0 ;  /* 0x0000000000037245 */ /* 0x000fe20000201400 */
[----:B------:R-:W-:Y:S01]  /*4380*/  IMAD.IADD R0, R149, 0x1, R6 ;  /* 0x0000000195007824 */ /* 0x000fe200078e0206 */
[----:B------:R-:W-:Y:S01]  /*4390*/  IABS R6, R22 ;  /* 0x0000001600067213 */ /* 0x000fe20000000000 */
[-C--:B------:R-:W-:Y:S01]  /*43a0*/  FFMA.FTZ R45, R4, -R145.reuse, R108 ;  /* 0x80000091042d7223 */ /* 0x080fe2000001006c */
[----:B------:R-:W-:Y:S01]  /*43b0*/  IABS R4, R20 ;  /* 0x0000001400047213 */ /* 0x000fe20000000000 */
[----:B------:R-:W-:Y:S01]  /*43c0*/  FFMA.FTZ R44, R3, -R145, R109 ;  /* 0x80000091032c7223 */ /* 0x000fe2000001006d */
[----:B------:R-:W-:Y:S01]  /*43d0*/  IABS R3, R21 ;  /* 0x0000001500037213 */ /* 0x000fe20000000000 */
[----:B------:R-:W-:Y:S01]  /*43e0*/  FFMA.FTZ R46, R5, -R145, R97 ;  /* 0x80000091052e7223 */ /* 0x000fe20000010061 */
[----:B------:R-:W-:Y:S01]  /*43f0*/  IABS R5, R23 ;  /* 0x0000001700057213 */ /* 0x000fe20000000000 */
[----:B------:R-:W-:Y:S01]  /*4400*/  IMAD.MOV.U32 R8, RZ, RZ, R4 ;  /* 0x000000ffff087224 */ /* 0x000fe200078e0004 */
[----:B------:R-:W-:Y:S01]  /*4410*/  FSEL R60, R29, -INF , !P6 ;  /* 0xff8000001d3c7808 */ /* 0x000fe20007000000 */
[----:B------:R-:W-:Y:S01]  /*4420*/  IMAD.MOV.U32 R4, RZ, RZ, R6 ;  /* 0x000000ffff047224 */ /* 0x000fe200078e0006 */
[----:B------:R-:W-:Y:S01]  /*4430*/  I2FP.F32.S32 R5, R5 ;  /* 0x0000000500057245 */ /* 0x000fe20000201400 */
[----:B------:R-:W-:Y:S01]  /*4440*/  IMAD.MOV.U32 R7, RZ, RZ, R3 ;  /* 0x000000ffff077224 */ /* 0x000fe200078e0003 */
[----:B------:R-:W-:-:S02]  /*4450*/  IABS R3, R12 ;  /* 0x0000000c00037213 */ /* 0x000fc40000000000 */
[----:B------:R-:W-:Y:S01]  /*4460*/  I2FP.F32.S32 R4, R4 ;  /* 0x0000000400047245 */ /* 0x000fe20000201400 */
[----:B------:R-:W-:Y:S01]  /*4470*/  FFMA.FTZ R31, R5, -R145, R124 ;  /* 0x80000091051f7223 */ /* 0x000fe2000001007c */
[----:B------:R-:W-:Y:S02]  /*4480*/  I2FP.F32.S32 R3, R3 ;  /* 0x0000000300037245 */ /* 0x000fe40000201400 */
[----:B------:R-:W-:Y:S01]  /*4490*/  I2FP.F32.S32 R6, R8 ;  /* 0x0000000800067245 */ /* 0x000fe20000201400 */
[----:B------:R-:W-:Y:S01]  /*44a0*/  FFMA.FTZ R30, R4, -R145, R125 ;  /* 0x80000091041e7223 */ /* 0x000fe2000001007d */
[----:B------:R-:W-:Y:S01]  /*44b0*/  I2FP.F32.S32 R7, R7 ;  /* 0x0000000700077245 */ /* 0x000fe20000201400 */
[-C--:B------:R-:W-:Y:S01]  /*44c0*/  FFMA.FTZ R29, R3, -R145.reuse, R99 ;  /* 0x80000091031d7223 */ /* 0x080fe20000010063 */
[----:B------:R-:W-:Y:S01]  /*44d0*/  IABS R4, R14 ;  /* 0x0000000e00047213 */ /* 0x000fe20000000000 */
[-C--:B------:R-:W-:Y:S01]  /*44e0*/  FFMA.FTZ R35, R6, -R145.reuse, R120 ;  /* 0x8000009106237223 */ /* 0x080fe20000010078 */
[----:B------:R-:W-:Y:S01]  /*44f0*/  IABS R3, R16 ;  /* 0x0000001000037213 */ /* 0x000fe20000000000 */
[----:B------:R-:W-:Y:S01]  /*4500*/  FFMA.FTZ R33, R7, -R145, R121 ;  /* 0x8000009107217223 */ /* 0x000fe20000010079 */
[----:B------:R-:W-:-:S02]  /*4510*/  IABS R5, R18 ;  /* 0x0000001200057213 */ /* 0x000fc40000000000 */
[----:B------:R-:W-:Y:S01]  /*4520*/  IABS R6, R19 ;  /* 0x0000001300067213 */ /* 0x000fe20000000000 */
[----:B------:R-:W-:Y:S01]  /*4530*/  IMAD.MOV.U32 R7, RZ, RZ, R3 ;  /* 0x000000ffff077224 */ /* 0x000fe200078e0003 */
        /* <DEDUP_REMOVED lines=62> */
[----:B------:R-:W-:Y:S01]  /*4920*/  ISETP.GE.AND P6, PT, R38, R144, PT ;  /* 0x000000902600720c */ /* 0x000fe20003fc6270 */
[----:B------:R-:W-:Y:S01]  /*4930*/  IMAD.MOV.U32 R3, RZ, RZ, R6 ;  /* 0x000000ffff037224 */ /* 0x000fe200078e0006 */
[----:B------:R-:W-:Y:S01]  /*4940*/  I2FP.F32.S32 R6, R4 ;  /* 0x0000000400067245 */ /* 0x000fe20000201400 */
[----:B------:R-:W-:Y:S01]  /*4950*/  IMAD.MOV.U32 R5, RZ, RZ, R8 ;  /* 0x000000ffff057224 */ /* 0x000fe200078e0008 */
[----:B------:R-:W-:-:S02]  /*4960*/  FSEL R223, R46, -INF , !P6 ;  /* 0xff8000002edf7808 */ /* 0x000fc40007000000 */
[----:B------:R-:W-:Y:S02]  /*4970*/  FSEL R227, R29, -INF , !P6 ;  /* 0xff8000001de37808 */ /* 0x000fe40007000000 */
[----:B------:R-:W-:Y:S02]  /*4980*/  FSEL R152, R24, -INF , !P6 ;  /* 0xff80000018987808 */ /* 0x000fe40007000000 */
[----:B------:R-:W-:Y:S02]  /*4990*/  FSEL R174, R23, -INF , !P6 ;  /* 0xff80000017ae7808 */ /* 0x000fe40007000000 */
[----:B------:R-:W-:Y:S02]  /*49a0*/  ISETP.GE.AND P6, PT, R144, 0x41, PT ;  /* 0x000000419000780c */ /* 0x000fe40003fc6270 */
[----:B------:R-:W-:Y:S02]  /*49b0*/  I2FP.F32.S32 R4, R3 ;  /* 0x0000000300047245 */ /* 0x000fe40000201400 */
[----:B------:R-:W-:-:S02]  /*49c0*/  I2FP.F32.S32 R8, R9 ;  /* 0x0000000900087245 */ /* 0x000fc40000201400 */
        /* <DEDUP_REMOVED lines=96> */
.L_x_532:
[----:B------:R-:W-:Y:S05]  /*4fd0*/  BSYNC B0 ;  /* 0x0000000000007941 */ /* 0x000fea0003800000 */
.L_x_531:
[----:B------:R-:W0:Y:S02]  /*4fe0*/  LDGDEPBAR ;  /* 0x00000000000079af */ /* 0x000e240000000000 */
.L_x_530:
        /* <DEDUP_REMOVED lines=14> */
[-C--:B-1----:R-:W-:Y:S01]  /*50d0*/  LOP3.LUT R5, R133, R188.reuse, RZ, 0x3c, !PT ;  /* 0x000000bc85057212 */ /* 0x082fe200078e3cff */
[----:B------:R-:W-:Y:S01]  /*50e0*/  IMAD.SHL.U32 R134, R146, 0x2, RZ ;  /* 0x0000000292867824 */ /* 0x000fe200078e00ff */
[----:B------:R-:W-:Y:S01]  /*50f0*/  FMNMX.FTZ R3, R60, R3, !PT ;  /* 0x000000033c037209 */ /* 0x000fe20007810000 */
[----:B------:R-:W-:Y:S01]  /*5100*/  IMAD.WIDE.U32 R140, R158, -0x2daee0ad, RZ ;  /* 0xd2511f539e8c7825 */ /* 0x000fe200078e00ff */
[----:B------:R-:W-:Y:S01]  /*5110*/  LOP3.LUT R6, R129, R188, RZ, 0x3c, !PT ;  /* 0x000000bc81067212 */ /* 0x000fe200078e3cff */
        /* <DEDUP_REMOVED lines=46> */
[----:B------:R-:W-:Y:S01]  /*5400*/  LOP3.LUT R11, R5, UR14, R132, 0x96, !PT ;  /* 0x0000000e050b7c12 */ /* 0x000fe2000f8e9684 */
        /* <DEDUP_REMOVED lines=15> */
[----:B------:R-:W-:-:S02]  /*5500*/  FMNMX.FTZ R4, R137, R4, !PT ;  /* 0x0000000489047209 */ /* 0x000fc40007810000 */
[----:B------:R-:W-:Y:S02]  /*5510*/  FMNMX.FTZ R5, R136, R5, !PT ;  /* 0x0000000588057209 */ /* 0x000fe40007810000 */
[----:B------:R-:W-:Y:S02]  /*5520*/  FMNMX.FTZ R9, R236, R3, !PT ;  /* 0x00000003ec097209 */ /* 0x000fe40007810000 */
[----:B------:R-:W-:Y:S02]  /*5530*/  FMNMX.FTZ R4, R138, R4, !PT ;  /* 0x000000048a047209 */ /* 0x000fe40007810000 */
[----:B------:R-:W-:Y:S01]  /*5540*/  FMNMX.FTZ R5, R210, R5, !PT ;  /* 0x00000005d2057209 */ /* 0x000fe20007810000 */
[----:B------:R-:W2:Y:S01]  /*5550*/  SHFL.BFLY PT, R146, R9, 0x2, 0x1f ;  /* 0x0c401f0009927f89 */ /* 0x000ea200000e0000 */
[----:B-1----:R-:W-:Y:S02]  /*5560*/  FMNMX.FTZ R147, R10, R147, !PT ;  /* 0x000000930a937209 */ /* 0x002fe40007810000 */
[----:B------:R-:W-:-:S02]  /*5570*/  FMNMX.FTZ R3, R220, R4, !PT ;  /* 0x00000004dc037209 */ /* 0x000fc40007810000 */
[----:B------:R-:W-:Y:S01]  /*5580*/  FMNMX.FTZ R8, R208, R5, !PT ;  /* 0x00000005d0087209 */ /* 0x000fe20007810000 */
[----:B------:R-:W-:Y:S01]  /*5590*/  IMAD.WIDE.U32 R4, R7, -0x2daee0ad, RZ ;  /* 0xd2511f5307047825 */ /* 0x000fe200078e00ff */
[----:B------:R-:W1:Y:S01]  /*55a0*/  SHFL.BFLY PT, R16, R147, 0x1, 0x1f ;  /* 0x0c201f0093107f89 */ /* 0x000e6200000e0000 */
[----:B------:R-:W-:Y:S02]  /*55b0*/  FMNMX.FTZ R3, R219, R3, !PT ;  /* 0x00000003db037209 */ /* 0x000fe40007810000 */
[----:B------:R-:W-:Y:S01]  /*55c0*/  IMAD.WIDE.U32 R6, R11, -0x2daee0ad, RZ ;  /* 0xd2511f530b067825 */ /* 0x000fe200078e00ff */
[----:B------:R-:W-:Y:S02]  /*55d0*/  LOP3.LUT R10, R13, UR11, R4, 0x96, !PT ;  /* 0x0000000b0d0a7c12 */ /* 0x000fe4000f8e9604 */
[----:B------:R-:W-:Y:S02]  /*55e0*/  FMNMX.FTZ R4, R191, R8, !PT ;  /* 0x00000008bf047209 */ /* 0x000fe40007810000 */
[----:B------:R-:W-:Y:S01]  /*55f0*/  LOP3.LUT R5, R5, UR7, R130, 0x96, !PT ;  /* 0x0000000705057c12 */ /* 0x000fe2000f8e9682 */
[----:B------:R-:W-:Y:S01]  /*5600*/  IMAD.WIDE.U32 R14, R10, -0x326172a9, RZ ;  /* 0xcd9e8d570a0e7825 */ /* 0x000fe200078e00ff */
[----:B------:R-:W-:-:S02]  /*5610*/  FMNMX.FTZ R3, R211, R3, !PT ;  /* 0x00000003d3037209 */ /* 0x000fc40007810000 */
[----:B------:R-:W-:Y:S02]  /*5620*/  LOP3.LUT R13, R7, UR7, R172, 0x96, !PT ;  /* 0x00000007070d7c12 */ /* 0x000fe4000f8e96ac */
[----:B------:R-:W-:Y:S01]  /*5630*/  FMNMX.FTZ R8, R190, R4, !PT ;  /* 0x00000004be087209 */ /* 0x000fe20007810000 */
[----:B------:R-:W-:Y:S01]  /*5640*/  IMAD.WIDE.U32 R4, R5, -0x326172a9, RZ ;  /* 0xcd9e8d5705047825 */ /* 0x000fe200078e00ff */
[----:B------:R-:W-:Y:S02]  /*5650*/  FMNMX.FTZ R7, R209, R3, !PT ;  /* 0x00000003d1077209 */ /* 0x000fe40007810000 */
[----:B------:R-:W-:Y:S02]  /*5660*/  LOP3.LUT R17, R89, UR11, R6, 0x96, !PT ;  /* 0x0000000b59117c12 */ /* 0x000fe4000f8e9606 */
[----:B------:R-:W-:Y:S02]  /*5670*/  FMNMX.FTZ R3, R245, R8, !PT ;  /* 0x00000008f5037209 */ /* 0x000fe40007810000 */
[----:B------:R-:W-:Y:S01]  /*5680*/  FMNMX.FTZ R6, R247, R7, !PT ;  /* 0x00000007f7067209 */ /* 0x000fe20007810000 */
[----:B------:R-:W-:Y:S01]  /*5690*/  IMAD.WIDE.U32 R100, R17, -0x326172a9, RZ ;  /* 0xcd9e8d5711647825 */ /* 0x000fe200078e00ff */
[----:B------:R-:W-:-:S02]  /*56a0*/  LOP3.LUT R8, R15, UR10, R4, 0x96, !PT ;  /* 0x0000000a0f087c12 */ /* 0x000fc4000f8e9604 */
[----:B------:R-:W-:Y:S02]  /*56b0*/  FMNMX.FTZ R4, R223, R3, !PT ;  /* 0x00000003df047209 */ /* 0x000fe40007810000 */
[----:B------:R-:W-:Y:S01]  /*56c0*/  FMNMX.FTZ R3, R227, R6, !PT ;  /* 0x00000006e3037209 */ /* 0x000fe20007810000 */
[----:B------:R-:W-:Y:S01]  /*56d0*/  IMAD.WIDE.U32 R18, R8, -0x2daee0ad, RZ ;  /* 0xd2511f5308127825 */ /* 0x000fe200078e00ff */
[----:B--2---:R-:W-:Y:S02]  /*56e0*/  FMNMX.FTZ R146, R9, R146, !PT ;  /* 0x0000009209927209 */ /* 0x004fe40007810000 */
[----:B------:R-:W-:Y:S01]  /*56f0*/  FMNMX.FTZ R4, R222, R4, !PT ;  /* 0x00000004de047209 */ /* 0x000fe20007810000 */
[----:B------:R-:W-:Y:S01]  /*5700*/  IMAD.WIDE.U32 R8, R13, -0x326172a9, RZ ;  /* 0xcd9e8d570d087825 */ /* 0x000fe200078e00ff */
[----:B------:R-:W-:Y:S02]  /*5710*/  FMNMX.FTZ R3, R225, R3, !PT ;  /* 0x00000003e1037209 */ /* 0x000fe40007810000 */
[----:B-1----:R-:W-:-:S02]  /*5720*/  FMNMX.FTZ R147, R147, R16, !PT ;  /* 0x0000001093937209 */ /* 0x002fc40007810000 */
[----:B------:R-:W-:Y:S01]  /*5730*/  LOP3.LUT R7, R5, UR6, R90, 0x96, !PT ;  /* 0x0000000605077c12 */ /* 0x000fe2000f8e965a */
[----:B------:R-:W1:Y:S01]  /*5740*/  SHFL.BFLY PT, R16, R146, 0x1, 0x1f ;  /* 0x0c201f0092107f89 */ /* 0x000e6200000e0000 */
[----:B------:R-:W-:Y:S02]  /*5750*/  FMNMX.FTZ R5, R221, R4, !PT ;  /* 0x00000004dd057209 */ /* 0x000fe40007810000 */
[----:B------:R-:W-:Y:S01]  /*5760*/  FMNMX.FTZ R4, R226, R3, !PT ;  /* 0x00000003e2047209 */ /* 0x000fe20007810000 */
[C---:B------:R-:W-:Y:S01]  /*5770*/  FMUL.FTZ R3, R147.reuse, UR16 ;  /* 0x0000001093037c20 */ /* 0x040fe20008410000 */
[----:B------:R-:W-:Y:S02]  /*5780*/  FSETP.NEU.FTZ.AND P0, PT, R147, -INF , PT ;  /* 0xff8000009300780b */ /* 0x000fe40003f1d000 */
[----:B------:R-:W-:Y:S02]  /*5790*/  FMNMX.FTZ R6, R242, R4, !PT ;  /* 0x00000004f2067209 */ /* 0x000fe40007810000 */
[----:B------:R-:W-:-:S02]  /*57a0*/  FSEL R21, R3, RZ, P0 ;  /* 0x000000ff03157208 */ /* 0x000fc40000000000 */
[----:B------:R-:W-:Y:S02]  /*57b0*/  FMNMX.FTZ R3, R246, R6, !PT ;  /* 0x00000006f6037209 */ /* 0x000fe40007810000 */
[----:B------:R-:W-:Y:S01]  /*57c0*/  FMNMX.FTZ R11, R238, R5, !PT ;  /* 0x00000005ee0b7209 */ /* 0x000fe20007810000 */
[----:B------:R-:W-:Y:S01]  /*57d0*/  IMAD.WIDE.U32 R4, R7, -0x2daee0ad, RZ ;  /* 0xd2511f5307047825 */ /* 0x000fe200078e00ff */
[----:B------:R-:W-:-:S03]  /*57e0*/  FMNMX.FTZ R3, R243, R3, !PT ;  /* 0x00000003f3037209 */ /* 0x000fc60007810000 */
[--C-:B------:R-:W-:Y:S01]  /*57f0*/  FFMA.FTZ R6, R59, UR16, -R21.reuse ;  /* 0x000000103b067c23 */ /* 0x100fe20008010815 */
[----:B------:R-:W-:Y:S02]  /*5800*/  FMNMX.FTZ R11, R239, R11, !PT ;  /* 0x0000000bef0b7209 */ /* 0x000fe40007810000 */
[----:B------:R-:W-:Y:S01]  /*5810*/  FMNMX.FTZ R10, R244, R3, !PT ;  /* 0x00000003f40a7209 */ /* 0x000fe20007810000 */
[--C-:B------:R-:W-:Y:S01]  /*5820*/  FFMA.FTZ R3, R64, UR16, -R21.reuse ;  /* 0x0000001040037c23 */ /* 0x100fe20008010815 */
[----:B------:R-:W-:Y:S01]  /*5830*/  LOP3.LUT R7, R5, UR9, R12, 0x96, !PT ;  /* 0x0000000905077c12 */ /* 0x000fe2000f8e960c */
[----:B------:R2:W-:Y:S01]  /*5840*/  MUFU.EX2 R167, R6 ;  /* 0x0000000600a77308 */ /* 0x0005e20000000800 */
[----:B------:R-:W-:Y:S01]  /*5850*/  LOP3.LUT R4, R19, UR5, R4, 0x96, !PT ;  /* 0x0000000513047c12 */ /* 0x000fe2000f8e9604 */
[----:B------:R-:W3:Y:S01]  /*5860*/  SHFL.BFLY PT, R13, R10, 0x2, 0x1f ;  /* 0x0c401f000a0d7f89 */ /* 0x000ee200000e0000 */
[----:B-1----:R-:W-:Y:S02]  /*5870*/  FMNMX.FTZ R146, R146, R16, !PT ;  /* 0x0000001092927209 */ /* 0x002fe40007810000 */
[----:B------:R-:W-:Y:S01]  /*5880*/  LOP3.LUT R19, R9, UR6, R102, 0x96, !PT ;  /* 0x0000000609137c12 */ /* 0x000fe2000f8e9666 */
[----:B------:R-:W-:Y:S01]  /*5890*/  IMAD.WIDE.U32 R4, R4, -0x326172a9, RZ ;  /* 0xcd9e8d5704047825 */ /* 0x000fe200078e00ff */
[----:B------:R-:W-:Y:S01]  /*58a0*/  FSETP.NEU.FTZ.AND P0, PT, R146, -INF , PT ;  /* 0xff8000009200780b */ /* 0x000fe20003f1d000 */
[----:B------:R1:W-:Y:S02]  /*58b0*/  MUFU.EX2 R251, R3 ;  /* 0x0000000300fb7308 */ /* 0x0003e40000000800 */
[----:B------:R-:W-:Y:S01]  /*58c0*/  FFMA.FTZ R9, R58, UR16, -R21 ;  /* 0x000000103a097c23 */ /* 0x000fe20008010815 */
[----:B------:R-:W-:-:S02]  /*58d0*/  FMNMX.FTZ R11, R240, R11, !PT ;  /* 0x0000000bf00b7209 */ /* 0x000fc40007810000 */
[----:B------:R-:W-:Y:S02]  /*58e0*/  SHF.R.U32.HI R12, RZ, 0x18, R4 ;  /* 0x00000018ff0c7819 */ /* 0x000fe40000011604 */
[----:B------:R-:W-:Y:S01]  /*58f0*/  LOP3.LUT R22, R101, UR10, R8, 0x96, !PT ;  /* 0x0000000a65167c12 */ /* 0x000fe2000f8e9608 */
[----:B------:R4:W-:Y:S01]  /*5900*/  MUFU.EX2 R160, R9 ;  /* 0x0000000900a07308 */ /* 0x0009e20000000800 */
[----:B--2---:R-:W-:Y:S01]  /*5910*/  IMAD.WIDE.U32 R6, R7, -0x326172a9, RZ ;  /* 0xcd9e8d5707067825 */ /* 0x004fe200078e00ff */
[----:B------:R-:W-:-:S04]  /*5920*/  FMNMX.FTZ R11, R241, R11, !PT ;  /* 0x0000000bf10b7209 */ /* 0x000fc80007810000 */
[----:B------:R-:W-:Y:S01]  /*5930*/  LOP3.LUT R14, R7, UR8, R14, 0x96, !PT ;  /* 0x00000008070e7c12 */ /* 0x000fe2000f8e960e */
[----:B------:R-:W2:Y:S01]  /*5940*/  SHFL.BFLY PT, R15, R11, 0x2, 0x1f ;  /* 0x0c401f000b0f7f89 */ /* 0x000ea200000e0000 */
[----:B------:R-:W-:Y:S01]  /*5950*/  SHF.R.U32.HI R7, RZ, 0x10, R4 ;  /* 0x00000010ff077819 */ /* 0x000fe20000011604 */
[----:B-1----:R-:W-:Y:S01]  /*5960*/  FFMA.FTZ R3, R57, UR16, -R21 ;  /* 0x0000001039037c23 */ /* 0x002fe20008010815 */
[----:B---3--:R-:W-:Y:S02]  /*5970*/  FMNMX.FTZ R16, R10, R13, !PT ;  /* 0x0000000d0a107209 */ /* 0x008fe40007810000 */
[----:B------:R-:W-:Y:S01]  /*5980*/  LOP3.LUT R7, R7, 0xff, RZ, 0xc0, !PT ;  /* 0x000000ff07077812 */ /* 0x000fe200078ec0ff */
[----:B------:R1:W3:Y:S03]  /*5990*/  MUFU.EX2 R156, R3 ;  /* 0x00000003009c7308 */ /* 0x0002e60000000800 */
[----:B------:R-:W-:-:S02]  /*59a0*/  PRMT R7, R7, 0x5410, R12 ;  /* 0x0000541007077816 */ /* 0x000fc4000000000c */
[----:B----4-:R-:W-:Y:S01]  /*59b0*/  LOP3.LUT R9, R4, 0xff, RZ, 0xc0, !PT ;  /* 0x000000ff04097812 */ /* 0x010fe200078ec0ff */
[----:B-1----:R-:W-:Y:S01]  /*59c0*/  FMUL.FTZ R3, R146, UR16 ;  /* 0x0000001092037c20 */ /* 0x002fe20008410000 */
[----:B--2---:R-:W-:Y:S02]  /*59d0*/  FMNMX.FTZ R17, R11, R15, !PT ;  /* 0x0000000f0b117209 */ /* 0x004fe40007810000 */
[----:B------:R-:W1:Y:S02]  /*59e0*/  SHFL.BFLY PT, R15, R16, 0x1, 0x1f ;  /* 0x0c201f00100f7f89 */ /* 0x000e6400000e0000 */
        /* <DEDUP_REMOVED lines=14> */
[----:B------:R-:W-:-:S04]  /*5ad0*/  SHF.R.U32.HI R2, RZ, 0x10, R3 ;  /* 0x00000010ff027819 */ /* 0x000fc80000011603 */
[----:B------:R-:W-:Y:S02]  /*5ae0*/  LOP3.LUT R5, R2, 0xff, RZ, 0xc0, !PT ;  /* 0x000000ff02057812 */ /* 0x000fe400078ec0ff */
[----:B-1----:R-:W-:Y:S01]  /*5af0*/  FMNMX.FTZ R148, R16, R15, !PT ;  /* 0x0000000f10947209 */ /* 0x002fe20007810000 */
        /* <DEDUP_REMOVED lines=16> */
[----:B--2---:R-:W-:Y:S01]  /*5c00*/  F2FP.BF16.F32.PACK_AB R4, R157, R158 ;  /* 0x0000009e9d04723e */ /* 0x004fe200000010ff */
[----:B----4-:R-:W-:Y:S01]  /*5c10*/  IMAD.MOV.U32 R89, RZ, RZ, R169 ;  /* 0x000000ffff597224 */ /* 0x010fe200078e00a9 */
        /* <DEDUP_REMOVED lines=8> */
[----:B------:R-:W-:Y:S02]  /*5ca0*/  F2FP.BF16.F32.PACK_AB R8, R169, R142 ;  /* 0x0000008ea908723e */ /* 0x000fe400000010ff */
        /* <DEDUP_REMOVED lines=38> */
[----:B------:R-:W-:Y:S01]  /*5f10*/  FFMA.FTZ R3, R75, UR16, -R20 ;  /* 0x000000104b037c23 */ /* 0x000fe20008010814 */
[C---:B------:R-:W-:Y:S02]  /*5f20*/  HMMA.16816.F32.BF16 R24, R4.reuse, R94, RZ ;  /* 0x0000005e0418723c */ /* 0x040fe400000418ff */
[----:B------:R-:W-:Y:S01]  /*5f30*/  PRMT R14, R2, 0x5410, R10 ;  /* 0x00005410020e7816 */ /* 0x000fe2000000000a */
[----:B------:R1:W2:Y:S01]  /*5f40*/  MUFU.EX2 R165, R3 ;  /* 0x0000000300a57308 */ /* 0x0002a20000000800 */
[----:B------:R-:W-:Y:S02]  /*5f50*/  FFMA.FTZ R2, R104, UR16, -R20 ;  /* 0x0000001068027c23 */ /* 0x000fe40008010814 */
[----:B------:R-:W3:Y:S01]  /*5f60*/  LDSM.16.MT88.4 R104, [R212+0x9400] ;  /* 0x00940000d468783b */ /* 0x000ee20000004200 */
[----:B------:R-:W-:Y:S04]  /*5f70*/  HMMA.16816.F32.BF16 R72, R4, R86, RZ ;  /* 0x000000560448723c */ /* 0x000fe800000418ff */
[----:B------:R4:W5:Y:S01]  /*5f80*/  MUFU.EX2 R17, R2 ;  /* 0x0000000200117308 */ /* 0x0009620000000800 */
[----:B-1----:R-:W-:Y:S01]  /*5f90*/  FMUL.FTZ R3, R149, UR16 ;  /* 0x0000001095037c20 */ /* 0x002fe20008410000 */
[----:B--2---:R-:W-:-:S04]  /*5fa0*/  F2FP.BF16.F32.PACK_AB R8, R165, R159 ;  /* 0x0000009fa508723e */ /* 0x004fc800000010ff */
[----:B------:R-:W-:Y:S02]  /*5fb0*/  FSEL R15, R3, RZ, P0 ;  /* 0x000000ff030f7208 */ /* 0x000fe40000000000 */
[----:B------:R-:W-:Y:S02]  /*5fc0*/  LOP3.LUT R11, R11, R8, RZ, 0xc0, !PT ;  /* 0x000000080b0b7212 */ /* 0x000fe400078ec0ff */
[----:B----4-:R-:W-:Y:S01]  /*5fd0*/  HSET2.LE.AND R2, R13, R0, PT ;  /* 0x000000000d027233 */ /* 0x010fe20003803000 */
[--C-:B------:R-:W-:Y:S01]  /*5fe0*/  FFMA.FTZ R3, R116, UR16, -R15.reuse ;  /* 0x0000001074037c23 */ /* 0x100fe2000801080f */
[----:B------:R-:W-:Y:S01]  /*5ff0*/  LOP3.LUT R8, R9, R12, RZ, 0xc0, !PT ;  /* 0x0000000c09087212 */ /* 0x000fe200078ec0ff */
[--C-:B------:R-:W-:Y:S01]  /*6000*/  FFMA.FTZ R12, R135, UR16, -R15.reuse ;  /* 0x00000010870c7c23 */ /* 0x100fe2000801080f */
[----:B------:R-:W-:Y:S01]  /*6010*/  FSETP.NEU.FTZ.AND P0, PT, R148, -INF , PT ;  /* 0xff8000009400780b */ /* 0x000fe20003f1d000 */
[----:B------:R1:W-:Y:S01]  /*6020*/  MUFU.EX2 R162, R3 ;  /* 0x0000000300a27308 */ /* 0x0003e20000000800 */
[----:B------:R-:W-:-:S07]  /*6030*/  FFMA.FTZ R4, R136, UR16, -R15 ;  /* 0x0000001088047c23 */ /* 0x000fce000801080f */
[----:B------:R2:W-:Y:S08]  /*6040*/  MUFU.EX2 R143, R12 ;  /* 0x0000000c008f7308 */ /* 0x0005f00000000800 */
[----:B------:R4:W-:Y:S01]  /*6050*/  MUFU.EX2 R13, R4 ;  /* 0x00000004000d7308 */ /* 0x0009e20000000800 */
[----:B-1----:R-:W-:-:S04]  /*6060*/  F2FP.BF16.F32.PACK_AB R3, R161, R166 ;  /* 0x000000a6a103723e */ /* 0x002fc800000010ff */
[----:B------:R-:W-:Y:S01]  /*6070*/  LOP3.LUT R10, R2, R3, RZ, 0xc0, !PT ;  /* 0x00000003020a7212 */ /* 0x000fe200078ec0ff */
[----:B------:R-:W-:Y:S01]  /*6080*/  FFMA.FTZ R2, R117, UR16, -R15 ;  /* 0x0000001075027c23 */ /* 0x000fe2000801080f */
[----:B-----5:R-:W-:Y:S01]  /*6090*/  F2FP.BF16.F32.PACK_AB R3, R17, R168 ;  /* 0x000000a81103723e */ /* 0x020fe200000010ff */
[----:B------:R-:W1:Y:S01]  /*60a0*/  LDSM.16.MT88.4 R116, [R212+0xb400] ;  /* 0x00b40000d474783b */ /* 0x000e620000004200 */
[----:B--2---:R-:W-:Y:S01]  /*60b0*/  FMUL.FTZ R12, R148, UR16 ;  /* 0x00000010940c7c20 */ /* 0x004fe20008410000 */
[----:B------:R2:W5:Y:S04]  /*60c0*/  MUFU.EX2 R23, R2 ;  /* 0x0000000200177308 */ /* 0x0005680000000800 */
[----:B------:R-:W-:-:S05]  /*60d0*/  FSEL R16, R12, RZ, P0 ;  /* 0x000000ff0c107208 */ /* 0x000fca0000000000 */
[--C-:B----4-:R-:W-:Y:S01]  /*60e0*/  FFMA.FTZ R4, R139, UR16, -R16.reuse ;  /* 0x000000108b047c23 */ /* 0x110fe20008010810 */
[----:B------:R-:W-:Y:S01]  /*60f0*/  FFMA.FTZ R6, R138, UR16, -R16 ;  /* 0x000000108a067c23 */ /* 0x000fe20008010810 */
[----:B--2---:R-:W-:Y:S01]  /*6100*/  HSET2.LE.AND R2, R14, R0, PT ;  /* 0x000000000e027233 */ /* 0x004fe20003803000 */
[----:B-----5:R-:W-:Y:S02]  /*6110*/  IMAD.MOV.U32 R135, RZ, RZ, R23 ;  /* 0x000000ffff877224 */ /* 0x020fe400078e0017 */
[----:B------:R-:W-:Y:S02]  /*6120*/  IMAD.WIDE.U32 R22, R22, -0x2daee0ad, RZ ;  /* 0xd2511f5316167825 */ /* 0x000fe400078e00ff */
[----:B------:R-:W-:Y:S02]  /*6130*/  LOP3.LUT R9, R2, R3, RZ, 0xc0, !PT ;  /* 0x0000000302097212 */ /* 0x000fe400078ec0ff */
[----:B------:R-:W-:-:S03]  /*6140*/  IMAD.WIDE.U32 R2, R19, -0x2daee0ad, RZ ;  /* 0xd2511f5313027825 */ /* 0x000fc600078e00ff */
[----:B------:R-:W-:Y:S02]  /*6150*/  LOP3.LUT R2, R23, UR5, R2, 0x96, !PT ;  /* 0x0000000517027c12 */ /* 0x000fe4000f8e9602 */
[C---:B------:R-:W-:Y:S01]  /*6160*/  HMMA.16816.F32.BF16 R200, R8.reuse, R112, R40 ;  /* 0x0000007008c8723c */ /* 0x040fe20000041828 */
[----:B------:R-:W-:Y:S01]  /*6170*/  LOP3.LUT R5, R3, UR9, R88, 0x96, !PT ;  /* 0x0000000903057c12 */ /* 0x000fe2000f8e9658 */
[----:B------:R2:W-:Y:S01]  /*6180*/  MUFU.EX2 R42, R4 ;  /* 0x00000004002a7308 */ /* 0x0005e20000000800 */
[----:B------:R-:W-:Y:S02]  /*6190*/  IMAD.MOV.U32 R88, RZ, RZ, R168 ;  /* 0x000000ffff587224 */ /* 0x000fe400078e00a8 */
[----:B------:R-:W-:Y:S01]  /*61a0*/  IMAD.WIDE.U32 R2, R2, -0x326172a9, RZ ;  /* 0xcd9e8d5702027825 */ /* 0x000fe200078e00ff */
[C---:B------:R-:W-:Y:S03]  /*61b0*/  HMMA.16816.F32.BF16 R196, R8.reuse, R108, R28 ;  /* 0x0000006c08c4723c */ /* 0x040fe6000004181c */
[----:B------:R-:W-:Y:S01]  /*61c0*/  IMAD.WIDE.U32 R18, R5, -0x326172a9, RZ ;  /* 0xcd9e8d5705127825 */ /* 0x000fe200078e00ff */
[----:B------:R-:W-:Y:S01]  /*61d0*/  SHF.R.U32.HI R7, RZ, 0x18, R2 ;  /* 0x00000018ff077819 */ /* 0x000fe20000011602 */
[----:B------:R-:W-:Y:S01]  /*61e0*/  MUFU.EX2 R40, R6 ;  /* 0x0000000600287308 */ /* 0x000fe20000000800 */
[C---:B------:R-:W-:Y:S01]  /*61f0*/  LOP3.LUT R5, R2.reuse, 0xffff, RZ, 0xc0, !PT ;  /* 0x0000ffff02057812 */ /* 0x040fe200078ec0ff */
[----:B---3--:R-:W-:Y:S01]  /*6200*/  HMMA.16816.F32.BF16 R204, R8, R104, R60 ;  /* 0x0000006808cc723c */ /* 0x008fe2000004183c */
[----:B------:R-:W-:Y:S01]  /*6210*/  LOP3.LUT R12, R2, 0xff, RZ, 0xc0, !PT ;  /* 0x000000ff020c7812 */ /* 0x000fe200078ec0ff */
[----:B------:R-:W-:Y:S01]  /*6220*/  IMAD.MOV.U32 R43, RZ, RZ, R164 ;  /* 0x000000ffff2b7224 */ /* 0x000fe200078e00a4 */
[----:B------:R-:W-:Y:S01]  /*6230*/  SHF.R.U32.HI R5, RZ, 0x8, R5 ;  /* 0x00000008ff057819 */ /* 0x000fe20000011605 */
[----:B------:R-:W-:-:S02]  /*6240*/  IMAD.MOV.U32 R31, RZ, RZ, R163 ;  /* 0x000000ffff1f7224 */ /* 0x000fc400078e00a3 */
[----:B--2---:R-:W-:Y:S01]  /*6250*/  FFMA.FTZ R4, R137, UR16, -R16 ;  /* 0x0000001089047c23 */ /* 0x004fe20008010810 */
[----:B------:R-:W-:Y:S01]  /*6260*/  PRMT R12, R12, 0x5410, R5 ;  /* 0x000054100c0c7816 */ /* 0x000fe20000000005 */
[----:B------:R-:W-:Y:S01]  /*6270*/  IMAD.MOV.U32 R63, RZ, RZ, R13 ;  /* 0x000000ffff3f7224 */ /* 0x000fe200078e000d */
[C---:B------:R-:W-:Y:S01]  /*6280*/  HMMA.16816.F32.BF16 R168, R8.reuse, R110, R72 ;  /* 0x0000006e08a8723c */ /* 0x040fe20000041848 */
[----:B------:R2:W3:Y:S01]  /*6290*/  MUFU.EX2 R28, R4 ;  /* 0x00000004001c7308 */ /* 0x0004e20000000800 */
        /* <DEDUP_REMOVED lines=8> */
[----:B--2---:R-:W-:-:S05]  /*6320*/  SHF.R.U32.HI R4, RZ, 0x10, R2 ;  /* 0x00000010ff047819 */ /* 0x004fca0000011602 */
[C---:B-1----:R-:W-:Y:S01]  /*6330*/  HMMA.16816.F32.BF16 R184, R8.reuse, R116, R36 ;  /* 0x0000007408b8723c */ /* 0x042fe20000041824 */
[----:B------:R-:W-:Y:S01]  /*6340*/  LOP3.LUT R2, R3, UR15, R18, 0x96, !PT ;  /* 0x0000000f03027c12 */ /* 0x000fe2000f8e9612 */
[----:B------:R-:W-:Y:S01]  /*6350*/  IMAD.MOV.U32 R51, RZ, RZ, R161 ;  /* 0x000000ffff337224 */ /* 0x000fe200078e00a1 */
[----:B------:R-:W-:Y:S01]  /*6360*/  LOP3.LUT R4, R4, 0xff, RZ, 0xc0, !PT ;  /* 0x000000ff04047812 */ /* 0x000fe200078ec0ff */
[----:B------:R-:W-:Y:S01]  /*6370*/  IMAD.MOV.U32 R50, RZ, RZ, R160 ;  /* 0x000000ffff327224 */ /* 0x000fe200078e00a0 */
[----:B------:R-:W-:Y:S01]  /*6380*/  LOP3.LUT R3, R2, 0xffff, RZ, 0xc0, !PT ;  /* 0x0000ffff02037812 */ /* 0x000fe200078ec0ff */
[C---:B------:R-:W-:Y:S01]  /*6390*/  HMMA.16816.F32.BF16 R180, R8.reuse, R124, R32 ;  /* 0x0000007c08b4723c */ /* 0x040fe20000041820 */
[----:B------:R-:W-:Y:S01]  /*63a0*/  PRMT R14, R4, 0x5410, R7 ;  /* 0x00005410040e7816 */ /* 0x000fe20000000007 */
[----:B------:R-:W-:Y:S01]  /*63b0*/  FFMA.FTZ R4, R155, UR16, -R16 ;  /* 0x000000109b047c23 */ /* 0x000fe20008010810 */
[--C-:B------:R-:W-:Y:S01]  /*63c0*/  SHF.R.U32.HI R6, RZ, 0x10, R2.reuse ;  /* 0x00000010ff067819 */ /* 0x100fe20000011602 */
[----:B------:R-:W-:Y:S01]  /*63d0*/  IMAD.MOV.U32 R155, RZ, RZ, R159 ;  /* 0x000000ffff9b7224 */ /* 0x000fe200078e009f */
[----:B------:R-:W-:Y:S01]  /*63e0*/  LOP3.LUT R13, R2, 0xff, RZ, 0xc0, !PT ;  /* 0x000000ff020d7812 */ /* 0x000fe200078ec0ff */
[----:B------:R1:W2:Y:S01]  /*63f0*/  MUFU.EX2 R41, R4 ;  /* 0x0000000400297308 */ /* 0x0002a20000000800 */
[----:B------:R-:W-:Y:S01]  /*6400*/  SHF.R.U32.HI R7, RZ, 0x8, R3 ;  /* 0x00000008ff077819 */ /* 0x000fe20000011603 */
[C---:B------:R-:W-:Y:S01]  /*6410*/  HMMA.16816.F32.BF16 R176, R8.reuse, R114, R52 ;  /* 0x0000007208b0723c */ /* 0x040fe20000041834 */
[----:B------:R-:W-:Y:S01]  /*6420*/  SHF.R.U32.HI R5, RZ, 0x18, R2 ;  /* 0x00000018ff057819 */ /* 0x000fe20000011602 */
[----:B---3--:R-:W-:Y:S01]  /*6430*/  IMAD.MOV.U32 R73, RZ, RZ, R28 ;  /* 0x000000ffff497224 */ /* 0x008fe200078e001c */
[----:B------:R-:W-:Y:S01]  /*6440*/  HSET2.LE.AND R2, R12, R0, PT ;  /* 0x000000000c027233 */ /* 0x000fe20003803000 */
[----:B------:R-:W-:Y:S01]  /*6450*/  IMAD.MOV.U32 R49, RZ, RZ, R61 ;  /* 0x000000ffff317224 */ /* 0x000fe200078e003d */
[----:B------:R-:W-:Y:S01]  /*6460*/  F2FP.BF16.F32.PACK_AB R3, R63, R143 ;  /* 0x0000008f3f03723e */ /* 0x000fe200000010ff */
[----:B------:R-:W-:Y:S01]  /*6470*/  HMMA.16816.F32.BF16 R160, R8, R122, R64 ;  /* 0x0000007a08a0723c */ /* 0x000fe20000041840 */
[----:B------:R-:W-:Y:S01]  /*6480*/  PRMT R7, R13, 0x5410, R7 ;  /* 0x000054100d077816 */ /* 0x000fe20000000007 */
[----:B------:R-:W-:-:S04]  /*6490*/  IMAD.MOV.U32 R48, RZ, RZ, R62 ;  /* 0x000000ffff307224 */ /* 0x000fc800078e003e */
[C---:B------:R-:W-:Y:S01]  /*64a0*/  HMMA.16816.F32.BF16 R136, R8.reuse, R126, R24 ;  /* 0x0000007e0888723c */ /* 0x040fe20000041818 */
[----:B-1----:R-:W-:Y:S02]  /*64b0*/  LOP3.LUT R4, R6, 0xff, RZ, 0xc0, !PT ;  /* 0x000000ff06047812 */ /* 0x002fe400078ec0ff */
[----:B------:R-:W-:Y:S02]  /*64c0*/  LOP3.LUT R6, R2, R3, RZ, 0xc0, !PT ;  /* 0x0000000302067212 */ /* 0x000fe400078ec0ff */
[----:B------:R-:W-:Y:S02]  /*64d0*/  PRMT R12, R4, 0x5410, R5 ;  /* 0x00005410040c7816 */ /* 0x000fe40000000005 */
[--C-:B------:R-:W-:Y:S01]  /*64e0*/  HSET2.LE.AND R2, R14, R0.reuse, PT ;  /* 0x000000000e027233 */ /* 0x100fe20003803000 */
[----:B------:R-:W-:Y:S01]  /*64f0*/  IMAD.MOV.U32 R14, RZ, RZ, R158 ;  /* 0x000000ffff0e7224 */ /* 0x000fe200078e009e */
[----:B------:R-:W-:Y:S01]  /*6500*/  HSET2.LE.AND R4, R7, R0, PT ;  /* 0x0000000007047233 */ /* 0x000fe20003803000 */
[----:B------:R-:W-:Y:S01]  /*6510*/  HMMA.16816.F32.BF16 R156, R8, R118, R56 ;  /* 0x00000076089c723c */ /* 0x000fe20000041838 */
[----:B------:R-:W-:-:S02]  /*6520*/  F2FP.BF16.F32.PACK_AB R3, R40, R28 ;  /* 0x0000001c2803723e */ /* 0x000fc400000010ff */
[----:B------:R-:W-:Y:S02]  /*6530*/  F2FP.BF16.F32.PACK_AB R5, R135, R74 ;  /* 0x0000004a8705723e */ /* 0x000fe400000010ff */
[----:B------:R-:W-:Y:S02]  /*6540*/  HSET2.LE.AND R12, R12, R0, PT ;  /* 0x000000000c0c7233 */ /* 0x000fe40003803000 */
[----:B--2---:R-:W-:Y:S01]  /*6550*/  F2FP.BF16.F32.PACK_AB R13, R41, R42 ;  /* 0x0000002a290d723e */ /* 0x004fe200000010ff */
[----:B------:R-:W-:Y:S01]  /*6560*/  IMAD.MOV.U32 R8, RZ, RZ, R31 ;  /* 0x000000ffff087224 */ /* 0x000fe200078e001f */
[----:B------:R-:W-:Y:S01]  /*6570*/  LOP3.LUT R7, R2, R3, RZ, 0xc0, !PT ;  /* 0x0000000302077212 */ /* 0x000fe200078ec0ff */
[----:B------:R-:W-:Y:S01]  /*6580*/  FFMA.FTZ R2, R210, UR16, -R15 ;  /* 0x00000010d2027c23 */ /* 0x000fe2000801080f */
[----:B------:R-:W-:Y:S01]  /*6590*/  LOP3.LUT R4, R4, R5, RZ, 0xc0, !PT ;  /* 0x0000000504047212 */ /* 0x000fe200078ec0ff */
[----:B------:R-:W-:Y:S01]  /*65a0*/  IMAD.MOV.U32 R10, RZ, RZ, R43 ;  /* 0x000000ffff0a7224 */ /* 0x000fe200078e002b */
[----:B------:R-:W-:Y:S01]  /*65b0*/  LOP3.LUT R5, R12, R13, RZ, 0xc0, !PT ;  /* 0x0000000d0c057212 */ /* 0x000fe200078ec0ff */
[----:B------:R1:W-:Y:S01]  /*65c0*/  MUFU.EX2 R101, R2 ;  /* 0x0000000200657308 */ /* 0x0003e20000000800 */
[----:B------:R-:W-:Y:S01]  /*65d0*/  LOP3.LUT R3, R19, UR8, R100, 0x96, !PT ;  /* 0x0000000813037c12 */ /* 0x000fe2000f8e9664 */
[----:B------:R-:W-:-:S02]  /*65e0*/  IMAD.MOV.U32 R9, RZ, RZ, R60 ;  /* 0x000000ffff097224 */ /* 0x000fc400078e003c */
[----:B------:R-:W-:Y:S02]  /*65f0*/  IMAD.MOV.U32 R100, RZ, RZ, R42 ;  /* 0x000000ffff647224 */ /* 0x000fe400078e002a */
[C---:B------:R-:W-:Y:S01]  /*6600*/  HMMA.16816.F32.BF16 R36, R4.reuse, R68, RZ ;  /* 0x000000440424723c */ /* 0x040fe200000418ff */
[----:B------:R-:W-:Y:S02]  /*6610*/  IMAD.MOV.U32 R13, RZ, RZ, R41 ;  /* 0x000000ffff0d7224 */ /* 0x000fe400078e0029 */
[----:B------:R-:W-:Y:S02]  /*6620*/  IMAD.MOV.U32 R12, RZ, RZ, R40 ;  /* 0x000000ffff0c7224 */ /* 0x000fe400078e0028 */
[----:B------:R-:W-:Y:S01]  /*6630*/  IMAD.MOV.U32 R11, RZ, RZ, R63 ;  /* 0x000000ffff0b7224 */ /* 0x000fe200078e003f */
[----:B------:R-:W-:Y:S01]  /*6640*/  HMMA.16816.F32.BF16 R52, R4, R70, RZ ;  /* 0x000000460434723c */ /* 0x000fe200000418ff */
[----:B-1----:R-:W-:-:S05]  /*6650*/  FFMA.FTZ R2, R208, UR16, -R15 ;  /* 0x00000010d0027c23 */ /* 0x002fca000801080f */
[C---:B------:R-:W-:Y:S01]  /*6660*/  HMMA.16816.F32.BF16 R44, R4.reuse, R92, RZ ;  /* 0x0000005c042c723c */ /* 0x040fe200000418ff */
[----:B------:R-:W-:Y:S01]  /*6670*/  IMAD.MOV.U32 R208, RZ, RZ, R8 ;  /* 0x000000ffffd07224 */ /* 0x000fe200078e0008 */
[----:B------:R1:W-:Y:S04]  /*6680*/  MUFU.EX2 R19, R2 ;  /* 0x0000000200137308 */ /* 0x0003e80000000800 */
[C---:B------:R-:W-:Y:S06]  /*6690*/  HMMA.16816.F32.BF16 R32, R4.reuse, R76, RZ ;  /* 0x0000004c0420723c */ /* 0x040fec00000418ff */
[C---:B------:R-:W-:Y:S06]  /*66a0*/  HMMA.16816.F32.BF16 R56, R4.reuse, R78, RZ ;  /* 0x0000004e0438723c */ /* 0x040fec00000418ff */
[----:B------:R-:W-:Y:S01]  /*66b0*/  HMMA.16816.F32.BF16 R28, R4, R84, RZ ;  /* 0x00000054041c723c */ /* 0x000fe200000418ff */
[----:B-1----:R-:W-:-:S05]  /*66c0*/  IMAD.WIDE.U32 R2, R3, -0x2daee0ad, RZ ;  /* 0xd2511f5303027825 */ /* 0x002fca00078e00ff */
[----:B------:R-:W-:Y:S01]  /*66d0*/  HMMA.16816.F32.BF16 R60, R4, R86, RZ ;  /* 0x00000056043c723c */ /* 0x000fe200000418ff */
[----:B------:R-:W-:-:S05]  /*66e0*/  LOP3.LUT R8, R2, 0xff, RZ, 0xc0, !PT ;  /* 0x000000ff02087812 */ /* 0x000fca00078ec0ff */
[C---:B------:R-:W-:Y:S06]  /*66f0*/  HMMA.16816.F32.BF16 R24, R4.reuse, R80, RZ ;  /* 0x000000500418723c */ /* 0x040fec00000418ff */
[C---:B------:R-:W-:Y:S06]  /*6700*/  HMMA.16816.F32.BF16 R64, R4.reuse, R82, RZ ;  /* 0x000000520440723c */ /* 0x040fec00000418ff */
[C---:B------:R-:W-:Y:S06]  /*6710*/  HMMA.16816.F32.BF16 R40, R4.reuse, R96, RZ ;  /* 0x000000600428723c */ /* 0x040fec00000418ff */
[----:B------:R-:W-:Y:S01]  /*6720*/  HMMA.16816.F32.BF16 R68, R4, R98, RZ ;  /* 0x000000620444723c */ /* 0x000fe200000418ff */
[----:B------:R-:W-:-:S02]  /*6730*/  IMAD.MOV.U32 R97, RZ, RZ, R50 ;  /* 0x000000ffff617224 */ /* 0x000fc400078e0032 */
[----:B------:R-:W-:-:S03]  /*6740*/  IMAD.MOV.U32 R96, RZ, RZ, R51 ;  /* 0x000000ffff607224 */ /* 0x000fc600078e0033 */
[----:B------:R-:W-:Y:S07]  /*6750*/  HMMA.16816.F32.BF16 R92, R4, R94, RZ ;  /* 0x0000005e045c723c */ /* 0x000fee00000418ff */
[--C-:B------:R-:W-:Y:S01]  /*6760*/  FFMA.FTZ R4, R191, UR16, -R15.reuse ;  /* 0x00000010bf047c23 */ /* 0x100fe2000801080f */
[--C-:B------:R-:W-:Y:S01]  /*6770*/  SHF.R.U32.HI R7, RZ, 0x10, R2.reuse ;  /* 0x00000010ff077819 */ /* 0x100fe20000011602 */
[----:B------:R-:W-:Y:S01]  /*6780*/  FFMA.FTZ R5, R190, UR16, -R15 ;  /* 0x00000010be057c23 */ /* 0x000fe2000801080f */
[----:B------:R-:W-:Y:S01]  /*6790*/  SHF.R.U32.HI R6, RZ, 0x18, R2 ;  /* 0x00000018ff067819 */ /* 0x000fe20000011602 */
[----:B------:R1:W-:Y:S01]  /*67a0*/  MUFU.EX2 R210, R4 ;  /* 0x0000000400d27308 */ /* 0x0003e20000000800 */
[----:B------:R-:W-:-:S02]  /*67b0*/  IMAD.MOV.U32 R190, RZ, RZ, R12 ;  /* 0x000000ffffbe7224 */ /* 0x000fc400078e000c */
[----:B------:R-:W-:-:S05]  /*67c0*/  IMAD.MOV.U32 R12, RZ, RZ, R251 ;  /* 0x000000ffff0c7224 */ /* 0x000fca00078e00fb */
[----:B------:R2:W3:Y:S01]  /*67d0*/  MUFU.EX2 R50, R5 ;  /* 0x0000000500327308 */ /* 0x0004e20000000800 */
[----:B-1----:R-:W-:Y:S02]  /*67e0*/  LOP3.LUT R4, R3, UR4, R22, 0x96, !PT ;  /* 0x0000000403047c12 */ /* 0x002fe4000f8e9616 */
[----:B------:R-:W-:-:S04]  /*67f0*/  LOP3.LUT R3, R2, 0xffff, RZ, 0xc0, !PT ;  /* 0x0000ffff02037812 */ /* 0x000fc800078ec0ff */
[----:B------:R-:W-:Y:S01]  /*6800*/  SHF.R.U32.HI R2, RZ, 0x8, R3 ;  /* 0x00000008ff027819 */ /* 0x000fe20000011603 */
[----:B------:R-:W-:Y:S01]  /*6810*/  FFMA.FTZ R3, R211, UR16, -R16 ;  /* 0x00000010d3037c23 */ /* 0x000fe20008010810 */
[----:B--2---:R-:W-:Y:S02]  /*6820*/  SHF.R.U32.HI R5, RZ, 0x18, R4 ;  /* 0x00000018ff057819 */ /* 0x004fe40000011604 */
        /* <DEDUP_REMOVED lines=13> */
[----:B------:R-:W-:Y:S01]  /*6900*/  PRMT R4, R6, 0x5410, R4 ;  /* 0x0000541006047816 */ /* 0x000fe20000000004 */
[----:B------:R-:W-:Y:S01]  /*6910*/  IMAD.MOV.U32 R220, RZ, RZ, R9 ;  /* 0x000000ffffdc7224 */ /* 0x000fe200078e0009 */
        /* <DEDUP_REMOVED lines=19> */
[C---:B------:R-:W-:Y:S01]  /*6a50*/  HMMA.16816.F32.BF16 R84, R4.reuse, R108, R28 ;  /* 0x0000006c0454723c */ /* 0x040fe2000004181c */
[----:B------:R-:W1:Y:S03]  /*6a60*/  LDSM.16.MT88.4 R28, [R214+0x9800] ;  /* 0x00980000d61c783b */ /* 0x000e660000004200 */
        /* <DEDUP_REMOVED lines=16> */
[----:B------:R-:W-:Y:S01]  /*6b70*/  HMMA.16816.F32.BF16 R128, R4, R124, R44 ;  /* 0x0000007c0480723c */ /* 0x000fe2000004182c */
[----:B------:R-:W-:-:S04]  /*6b80*/  IMAD.WIDE.U32 R2, R3, -0x326172a9, RZ ;  /* 0xcd9e8d5703027825 */ /* 0x000fc800078e00ff */
[----:B------:R-:W-:Y:S01]  /*6b90*/  FFMA.FTZ R9, R224, UR16, -R21 ;  /* 0x00000010e0097c23 */ /* 0x000fe20008010815 */
[----:B------:R-:W-:Y:S01]  /*6ba0*/  LDSM.16.MT88.4 R44, [R212+0xb800] ;  /* 0x00b80000d42c783b */ /* 0x000fe20000004200 */
[----:B------:R-:W-:Y:S02]  /*6bb0*/  IMAD.MOV.U32 R120, RZ, RZ, R142 ;  /* 0x000000ffff787224 */ /* 0x000fe400078e008e */
[----:B------:R2:W-:Y:S01]  /*6bc0*/  MUFU.EX2 R251, R9 ;  /* 0x0000000900fb7308 */ /* 0x0005e20000000800 */
[----:B------:R-:W-:Y:S01]  /*6bd0*/  IMAD.MOV.U32 R125, RZ, RZ, R208 ;  /* 0x000000ffff7d7224 */ /* 0x000fe200078e00d0 */
[----:B------:R-:W-:Y:S01]  /*6be0*/  LOP3.LUT R3, R3, UR6, R90, 0x96, !PT ;  /* 0x0000000603037c12 */ /* 0x000fe2000f8e965a */
[----:B------:R-:W-:Y:S01]  /*6bf0*/  IMAD.MOV.U32 R208, RZ, RZ, R11 ;  /* 0x000000ffffd07224 */ /* 0x000fe200078e000b */
[----:B------:R-:W-:Y:S01]  /*6c00*/  HMMA.16816.F32.BF16 R140, R4, R116, R40 ;  /* 0x00000074048c723c */ /* 0x000fe20000041828 */
[----:B------:R-:W-:Y:S02]  /*6c10*/  IMAD.MOV.U32 R124, RZ, RZ, R13 ;  /* 0x000000ffff7c7224 */ /* 0x000fe400078e000d */
[----:B------:R-:W-:-:S02]  /*6c20*/  IMAD.MOV.U32 R13, RZ, RZ, R48 ;  /* 0x000000ffff0d7224 */ /* 0x000fc400078e0030 */
[----:B------:R-:W-:Y:S01]  /*6c30*/  IMAD.MOV.U32 R11, RZ, RZ, R49 ;  /* 0x000000ffff0b7224 */ /* 0x000fe200078e0031 */
[----:B------:R-:W-:Y:S01]  /*6c40*/  HMMA.16816.F32.BF16 R60, R4, R110, R60 ;  /* 0x0000006e043c723c */ /* 0x000fe2000004183c */
[----:B------:R-:W-:-:S04]  /*6c50*/  IMAD.WIDE.U32 R48, R10, -0x326172a9, RZ ;  /* 0xcd9e8d570a307825 */ /* 0x000fc800078e00ff */
[----:B------:R-:W-:Y:S01]  /*6c60*/  FFMA.FTZ R10, R152, UR16, -R21 ;  /* 0x00000010980a7c23 */ /* 0x000fe20008010815 */
[----:B------:R-:W-:-:S03]  /*6c70*/  IMAD.MOV.U32 R112, RZ, RZ, R210 ;  /* 0x000000ffff707224 */ /* 0x000fc600078e00d2 */
[----:B------:R-:W3:Y:S01]  /*6c80*/  MUFU.EX2 R224, R10 ;  /* 0x0000000a00e07308 */ /* 0x000ee20000000800 */
[----:B--2---:R-:W-:Y:S01]  /*6c90*/  LOP3.LUT R9, R49, UR10, R2, 0x96, !PT ;  /* 0x0000000a31097c12 */ /* 0x004fe2000f8e9602 */
[----:B------:R-:W-:Y:S01]  /*6ca0*/  IMAD.WIDE.U32 R2, R3, -0x2daee0ad, RZ ;  /* 0xd2511f5303027825 */ /* 0x000fe200078e00ff */
[----:B------:R-:W-:Y:S01]  /*6cb0*/  HMMA.16816.F32.BF16 R80, R4, R104, R36 ;  /* 0x000000680450723c */ /* 0x000fe20000041824 */
[----:B------:R-:W2:Y:S02]  /*6cc0*/  LDSM.16.MT88.4 R36, [R214+0xa800] ;  /* 0x00a80000d624783b */ /* 0x000ea40000004200 */
        /* <DEDUP_REMOVED lines=8> */
[----:B------:R-:W-:Y:S01]  /*6d50*/  HMMA.16816.F32.BF16 R104, R4, R106, R52 ;  /* 0x0000006a0468723c */ /* 0x000fe20000041834 */
[----:B------:R-:W5:Y:S01]  /*6d60*/  LDSM.16.MT88.4 R52, [R214+0xb800] ;  /* 0x00b80000d634783b */ /* 0x000f620000004200 */
[----:B------:R-:W-:-:S04]  /*6d70*/  IMAD.WIDE.U32 R2, R2, -0x326172a9, RZ ;  /* 0xcd9e8d5702027825 */ /* 0x000fc800078e00ff */
[----:B------:R-:W-:Y:S01]  /*6d80*/  IMAD.MOV.U32 R43, RZ, RZ, R211 ;  /* 0x000000ffff2b7224 */ /* 0x000fe200078e00d3 */
[----:B------:R1:W-:Y:S01]  /*6d90*/  MUFU.EX2 R219, R8 ;  /* 0x0000000800db7308 */ /* 0x0003e20000000800 */
[C---:B------:R-:W-:Y:S01]  /*6da0*/  LOP3.LUT R18, R2.reuse, 0xff, RZ, 0xc0, !PT ;  /* 0x000000ff02127812 */ /* 0x040fe200078ec0ff */
[----:B------:R-:W-:Y:S01]  /*6db0*/  IMAD.MOV.U32 R117, RZ, RZ, R11 ;  /* 0x000000ffff757224 */ /* 0x000fe200078e000b */
[----:B------:R-:W-:Y:S01]  /*6dc0*/  SHF.R.U32.HI R12, RZ, 0x10, R2 ;  /* 0x00000010ff0c7819 */ /* 0x000fe20000011602 */
[----:B------:R-:W-:Y:S01]  /*6dd0*/  IMAD.MOV.U32 R110, RZ, RZ, R101 ;  /* 0x000000ffff6e7224 */ /* 0x000fe200078e0065 */
[C---:B------:R-:W-:Y:S01]  /*6de0*/  HMMA.16816.F32.BF16 R64, R4.reuse, R122, R64 ;  /* 0x0000007a0440723c */ /* 0x040fe20000041840 */
[----:B------:R-:W-:Y:S02]  /*6df0*/  IMAD.MOV.U32 R115, RZ, RZ, R14 ;  /* 0x000000ffff737224 */ /* 0x000fe400078e000e */
[----:B------:R-:W-:Y:S01]  /*6e00*/  IMAD.MOV.U32 R101, RZ, RZ, R13 ;  /* 0x000000ffff657224 */ /* 0x000fe200078e000d */
[----:B----4-:R-:W-:Y:S01]  /*6e10*/  LOP3.LUT R9, R2, 0xffff, RZ, 0xc0, !PT ;  /* 0x0000ffff02097812 */ /* 0x010fe200078ec0ff */
[----:B------:R-:W-:Y:S01]  /*6e20*/  IMAD.MOV.U32 R111, RZ, RZ, R208 ;  /* 0x000000ffff6f7224 */ /* 0x000fe200078e00d0 */
[C---:B------:R-:W-:Y:S01]  /*6e30*/  HMMA.16816.F32.BF16 R68, R4.reuse, R118, R68 ;  /* 0x000000760444723c */ /* 0x040fe20000041844 */
[----:B------:R-:W-:Y:S01]  /*6e40*/  IMAD.MOV.U32 R90, RZ, RZ, R209 ;  /* 0x000000ffff5a7224 */ /* 0x000fe200078e00d1 */
[----:B------:R-:W-:Y:S01]  /*6e50*/  SHF.R.U32.HI R10, RZ, 0x8, R9 ;  /* 0x00000008ff0a7819 */ /* 0x000fe20000011609 */
[----:B------:R-:W-:Y:S01]  /*6e60*/  FFMA.FTZ R9, R175, UR16, -R20 ;  /* 0x00000010af097c23 */ /* 0x000fe20008010814 */
[----:B------:R-:W-:Y:S01]  /*6e70*/  IMAD.MOV.U32 R123, RZ, RZ, R72 ;  /* 0x000000ffff7b7224 */ /* 0x000fe200078e0048 */
[----:B-1----:R-:W-:Y:S01]  /*6e80*/  LOP3.LUT R8, R3, UR15, R40, 0x96, !PT ;  /* 0x0000000f03087c12 */ /* 0x002fe2000f8e9628 */
[----:B------:R-:W-:Y:S01]  /*6e90*/  FFMA.FTZ R3, R230, UR16, -R20 ;  /* 0x00000010e6037c23 */ /* 0x000fe20008010814 */
[----:B------:R-:W-:Y:S01]  /*6ea0*/  IMAD.MOV.U32 R40, RZ, RZ, R17 ;  /* 0x000000ffff287224 */ /* 0x000fe200078e0011 */
[----:B------:R-:W-:Y:S01]  /*6eb0*/  SHF.R.U32.HI R17, RZ, 0x18, R2 ;  /* 0x00000018ff117819 */ /* 0x000fe20000011602 */
[----:B------:R-:W-:Y:S01]  /*6ec0*/  FFMA.FTZ R2, R174, UR16, -R20 ;  /* 0x00000010ae027c23 */ /* 0x000fe20008010814 */
[----:B------:R1:W-:Y:S01]  /*6ed0*/  MUFU.EX2 R211, R3 ;  /* 0x0000000300d37308 */ /* 0x0003e20000000800 */
[--C-:B------:R-:W-:Y:S01]  /*6ee0*/  SHF.R.U32.HI R11, RZ, 0x10, R8.reuse ;  /* 0x00000010ff0b7819 */ /* 0x100fe20000011608 */
[----:B------:R-:W-:Y:S01]  /*6ef0*/  HMMA.16816.F32.BF16 R92, R4, R126, R92 ;  /* 0x0000007e045c723c */ /* 0x000fe2000004185c */
[----:B------:R-:W-:Y:S01]  /*6f00*/  LOP3.LUT R14, R8, 0xff, RZ, 0xc0, !PT ;  /* 0x000000ff080e7812 */ /* 0x000fe200078ec0ff */
[----:B------:R-:W-:Y:S01]  /*6f10*/  IMAD.MOV.U32 R122, RZ, RZ, R73 ;  /* 0x000000ffff7a7224 */ /* 0x000fe200078e0049 */
[----:B------:R-:W-:Y:S01]  /*6f20*/  SHF.R.U32.HI R13, RZ, 0x18, R8 ;  /* 0x00000018ff0d7819 */ /* 0x000fe20000011608 */
[----:B------:R-:W-:Y:S01]  /*6f30*/  IMAD.MOV.U32 R113, RZ, RZ, R74 ;  /* 0x000000ffff717224 */ /* 0x000fe200078e004a */
[----:B------:R-:W-:Y:S01]  /*6f40*/  PRMT R10, R18, 0x5410, R10 ;  /* 0x00005410120a7816 */ /* 0x000fe2000000000a */
[----:B------:R4:W2:Y:S01]  /*6f50*/  MUFU.EX2 R210, R2 ;  /* 0x0000000200d27308 */ /* 0x0008a20000000800 */
[----:B------:R-:W-:-:S02]  /*6f60*/  IMAD.MOV.U32 R114, RZ, RZ, R75 ;  /* 0x000000ffff727224 */ /* 0x000fc400078e004b */
[----:B------:R-:W-:Y:S02]  /*6f70*/  IMAD.MOV.U32 R119, RZ, RZ, R124 ;  /* 0x000000ffff777224 */ /* 0x000fe400078e007c */
[----:B------:R-:W-:Y:S02]  /*6f80*/  IMAD.MOV.U32 R175, RZ, RZ, R122 ;  /* 0x000000ffffaf7224 */ /* 0x000fe400078e007a */
[----:B------:R-:W-:Y:S01]  /*6f90*/  IMAD.MOV.U32 R18, RZ, RZ, R123 ;  /* 0x000000ffff127224 */ /* 0x000fe200078e007b */
[----:B------:R3:W-:Y:S01]  /*6fa0*/  MUFU.EX2 R209, R9 ;  /* 0x0000000900d17308 */ /* 0x0007e20000000800 */
[----:B-1----:R-:W-:Y:S01]  /*6fb0*/  LOP3.LUT R3, R8, 0xffff, RZ, 0xc0, !PT ;  /* 0x0000ffff08037812 */ /* 0x002fe200078ec0ff */
[----:B------:R-:W-:Y:S01]  /*6fc0*/  IMAD.MOV.U32 R230, RZ, RZ, R91 ;  /* 0x000000ffffe67224 */ /* 0x000fe200078e005b */
[----:B------:R-:W-:Y:S01]  /*6fd0*/  LOP3.LUT R8, R11, 0xff, RZ, 0xc0, !PT ;  /* 0x000000ff0b087812 */ /* 0x000fe200078ec0ff */
[----:B------:R-:W-:Y:S01]  /*6fe0*/  IMAD.MOV.U32 R174, RZ, RZ, R121 ;  /* 0x000000ffffae7224 */ /* 0x000fe200078e0079 */
[----:B------:R-:W-:Y:S01]  /*6ff0*/  SHF.R.U32.HI R3, RZ, 0x8, R3 ;  /* 0x00000008ff037819 */ /* 0x000fe20000011603 */
[----:B------:R-:W-:Y:S01]  /*7000*/  IMAD.MOV.U32 R116, RZ, RZ, R155 ;  /* 0x000000ffff747224 */ /* 0x000fe200078e009b */
[----:B------:R-:W-:Y:S01]  /*7010*/  PRMT R8, R8, 0x5410, R13 ;  /* 0x0000541008087816 */ /* 0x000fe2000000000d */
[----:B------:R-:W-:Y:S01]  /*7020*/  IMAD.MOV.U32 R13, RZ, RZ, R19 ;  /* 0x000000ffff0d7224 */ /* 0x000fe200078e0013 */
[----:B----4-:R-:W-:Y:S01]  /*7030*/  LOP3.LUT R2, R12, 0xff, RZ, 0xc0, !PT ;  /* 0x000000ff0c027812 */ /* 0x010fe200078ec0ff */
[----:B------:R-:W-:-:S02]  /*7040*/  IMAD.MOV.U32 R19, RZ, RZ, R88 ;  /* 0x000000ffff137224 */ /* 0x000fc400078e0058 */
[----:B------:R-:W-:Y:S01]  /*7050*/  IMAD.MOV.U32 R118, RZ, RZ, R111 ;  /* 0x000000ffff767224 */ /* 0x000fe200078e006f */
[----:B------:R-:W-:Y:S01]  /*7060*/  PRMT R11, R2, 0x5410, R17 ;  /* 0x00005410020b7816 */ /* 0x000fe20000000011 */
[----:B------:R-:W-:Y:S01]  /*7070*/  IMAD.MOV.U32 R17, RZ, RZ, R110 ;  /* 0x000000ffff117224 */ /* 0x000fe200078e006e */
[----:B------:R-:W-:Y:S01]  /*7080*/  PRMT R2, R14, 0x5410, R3 ;  /* 0x000054100e027816 */ /* 0x000fe20000000003 */
[----:B------:R-:W-:Y:S01]  /*7090*/  FFMA.FTZ R3, R189, UR16, -R20 ;  /* 0x00000010bd037c23 */ /* 0x000fe20008010814 */
[----:B------:R-:W-:Y:S02]  /*70a0*/  IMAD.MOV.U32 R189, RZ, RZ, R191 ;  /* 0x000000ffffbd7224 */ /* 0x000fe400078e00bf */
[----:B------:R-:W-:Y:S01]  /*70b0*/  IMAD.MOV.U32 R14, RZ, RZ, R43 ;  /* 0x000000ffff0e7224 */ /* 0x000fe200078e002b */
[----:B------:R-:W-:Y:S01]  /*70c0*/  HSET2.LE.AND R2, R2, R0, PT ;  /* 0x0000000002027233 */ /* 0x000fe20003803000 */
[----:B------:R1:W4:Y:S01]  /*70d0*/  MUFU.EX2 R208, R3 ;  /* 0x0000000300d07308 */ /* 0x0003220000000800 */
[----:B------:R-:W-:-:S02]  /*70e0*/  IMAD.MOV.U32 R191, RZ, RZ, R100 ;  /* 0x000000ffffbf7224 */ /* 0x000fc400078e0064 */
[----:B---3--:R-:W-:Y:S02]  /*70f0*/  IMAD.MOV.U32 R9, RZ, RZ, R90 ;  /* 0x000000ffff097224 */ /* 0x008fe400078e005a */
[----:B------:R-:W-:Y:S02]  /*7100*/  IMAD.MOV.U32 R43, RZ, RZ, R120 ;  /* 0x000000ffff2b7224 */ /* 0x000fe400078e0078 */
[----:B------:R-:W-:Y:S02]  /*7110*/  IMAD.MOV.U32 R100, RZ, RZ, R89 ;  /* 0x000000ffff647224 */ /* 0x000fe400078e0059 */
[----:B------:R-:W-:Y:S01]  /*7120*/  IMAD.MOV.U32 R12, RZ, RZ, R108 ;  /* 0x000000ffff0c7224 */ /* 0x000fe200078e006c */
[----:B-1----:R-:W-:-:S04]  /*7130*/  F2FP.BF16.F32.PACK_AB R3, R224, R251 ;  /* 0x000000fbe003723e */ /* 0x002fc800000010ff */
[----:B------:R-:W-:Y:S02]  /*7140*/  LOP3.LUT R4, R2, R3, RZ, 0xc0, !PT ;  /* 0x0000000302047212 */ /* 0x000fe400078ec0ff */
[----:B------:R-:W-:Y:S01]  /*7150*/  HSET2.LE.AND R2, R8, R0, PT ;  /* 0x0000000008027233 */ /* 0x000fe20003803000 */
[----:B------:R-:W-:Y:S01]  /*7160*/  IMAD.MOV.U32 R8, RZ, RZ, R125 ;  /* 0x000000ffff087224 */ /* 0x000fe200078e007d */
[----:B--2---:R-:W-:-:S04]  /*7170*/  F2FP.BF16.F32.PACK_AB R3, R210, R211 ;  /* 0x000000d3d203723e */ /* 0x004fc800000010ff */
[----:B------:R-:W-:Y:S02]  /*7180*/  LOP3.LUT R5, R2, R3, RZ, 0xc0, !PT ;  /* 0x0000000302057212 */ /* 0x000fe400078ec0ff */
[--C-:B------:R-:W-:Y:S01]  /*7190*/  HSET2.LE.AND R2, R10, R0.reuse, PT ;  /* 0x000000000a027233 */ /* 0x100fe20003803000 */
[----:B------:R-:W-:Y:S01]  /*71a0*/  IMAD.MOV.U32 R10, RZ, RZ, R189 ;  /* 0x000000ffff0a7224 */ /* 0x000fe200078e00bd */
[----:B------:R-:W-:Y:S01]  /*71b0*/  F2FP.BF16.F32.PACK_AB R3, R219, R220 ;  /* 0x000000dcdb03723e */ /* 0x000fe200000010ff */
[----:B------:R-:W-:Y:S02]  /*71c0*/  IMAD.MOV.U32 R189, RZ, RZ, R9 ;  /* 0x000000ffffbd7224 */ /* 0x000fe400078e0009 */
[----:B------:R-:W-:Y:S01]  /*71d0*/  IMAD.MOV.U32 R9, RZ, RZ, R17 ;  /* 0x000000ffff097224 */ /* 0x000fe200078e0011 */
[----:B------:R-:W-:Y:S01]  /*71e0*/  LOP3.LUT R6, R2, R3, RZ, 0xc0, !PT ;  /* 0x0000000302067212 */ /* 0x000fe200078ec0ff */
[----:B------:R-:W-:Y:S01]  /*71f0*/  IMAD.MOV.U32 R17, RZ, RZ, R175 ;  /* 0x000000ffff117224 */ /* 0x000fe200078e00af */
[----:B------:R-:W-:Y:S01]  /*7200*/  HSET2.LE.AND R2, R11, R0, PT ;  /* 0x000000000b027233 */ /* 0x000fe20003803000 */
[----:B------:R-:W-:Y:S01]  /*7210*/  IMAD.MOV.U32 R175, RZ, RZ, R115 ;  /* 0x000000ffffaf7224 */ /* 0x000fe200078e0073 */
[----:B----4-:R-:W-:Y:S01]  /*7220*/  F2FP.BF16.F32.PACK_AB R3, R208, R209 ;  /* 0x000000d1d003723e */ /* 0x010fe200000010ff */
[----:B------:R-:W-:-:S03]  /*7230*/  IMAD.MOV.U32 R115, RZ, RZ, R50 ;  /* 0x000000ffff737224 */ /* 0x000fc600078e0032 */
[----:B------:R-:W-:Y:S02]  /*7240*/  LOP3.LUT R7, R2, R3, RZ, 0xc0, !PT ;  /* 0x0000000302077212 */ /* 0x000fe400078ec0ff */
[----:B------:R-:W-:-:S05]  /*7250*/  LOP3.LUT R2, R23, UR14, R132, 0x96, !PT ;  /* 0x0000000e17027c12 */ /* 0x000fca000f8e9684 */
[----:B------:R-:W-:Y:S01]  /*7260*/  HMMA.16816.F32.BF16 R72, R4, R28, R200 ;  /* 0x0000001c0448723c */ /* 0x000fe200000418c8 */
[----:B------:R-:W-:-:S05]  /*7270*/  IMAD.WIDE.U32 R2, R2, -0x2daee0ad, RZ ;  /* 0xd2511f5302027825 */ /* 0x000fca00078e00ff */
[C---:B------:R-:W-:Y:S01]  /*7280*/  HMMA.16816.F32.BF16 R124, R4.reuse, R36, R192 ;  /* 0x00000024047c723c */ /* 0x040fe200000418c0 */
[----:B------:R-:W-:Y:S01]  /*7290*/  IMAD.MOV.U32 R200, RZ, RZ, R40 ;  /* 0x000000ffffc87224 */ /* 0x000fe200078e0028 */
[----:B------:R-:W-:Y:S01]  /*72a0*/  LOP3.LUT R3, R3, UR7, R172, 0x96, !PT ;  /* 0x0000000703037c12 */ /* 0x000fe2000f8e96ac */
[----:B------:R-:W-:Y:S02]  /*72b0*/  IMAD.MOV.U32 R40, RZ, RZ, R109 ;  /* 0x000000ffff287224 */ /* 0x000fe400078e006d */
[----:B------:R-:W-:Y:S01]  /*72c0*/  IMAD.MOV.U32 R203, RZ, RZ, R117 ;  /* 0x000000ffffcb7224 */ /* 0x000fe200078e0075 */
[----:B-----5:R-:W-:Y:S01]  /*72d0*/  HMMA.16816.F32.BF16 R192, R4, R52, R180 ;  /* 0x0000003404c0723c */ /* 0x020fe200000418b4 */
[----:B------:R-:W-:Y:S02]  /*72e0*/  IMAD.MOV.U32 R201, RZ, RZ, R112 ;  /* 0x000000ffffc97224 */ /* 0x000fe400078e0070 */
[----:B------:R-:W-:-:S03]  /*72f0*/  IMAD.MOV.U32 R202, RZ, RZ, R134 ;  /* 0x000000ffffca7224 */ /* 0x000fc600078e0086 */
[C---:B------:R-:W-:Y:S06]  /*7300*/  HMMA.16816.F32.BF16 R88, R4.reuse, R30, R176 ;  /* 0x0000001e0458723c */ /* 0x040fec00000418b0 */
[C---:B------:R-:W-:Y:S06]  /*7310*/  HMMA.16816.F32.BF16 R120, R4.reuse, R34, R168 ;  /* 0x000000220478723c */ /* 0x040fec00000418a8 */
[C---:B------:R-:W-:Y:S06]  /*7320*/  HMMA.16816.F32.BF16 R152, R4.reuse, R24, R204 ;  /* 0x000000180498723c */ /* 0x040fec00000418cc */
[----:B------:R-:W-:Y:S01]  /*7330*/  HMMA.16816.F32.BF16 R108, R4, R32, R196 ;  /* 0x00000020046c723c */ /* 0x000fe200000418c4 */
[----:B------:R-:W-:-:S02]  /*7340*/  IMAD.MOV.U32 R204, RZ, RZ, R116 ;  /* 0x000000ffffcc7224 */ /* 0x000fc400078e0074 */
[----:B------:R-:W-:-:S03]  /*7350*/  IMAD.MOV.U32 R205, RZ, RZ, R115 ;  /* 0x000000ffffcd7224 */ /* 0x000fc600078e0073 */
[C---:B------:R-:W-:Y:S06]  /*7360*/  HMMA.16816.F32.BF16 R184, R4.reuse, R44, R184 ;  /* 0x0000002c04b8723c */ /* 0x040fec00000418b8 */
[C---:B------:R-:W-:Y:S06]  /*7370*/  HMMA.16816.F32.BF16 R164, R4.reuse, R26, R164 ;  /* 0x0000001a04a4723c */ /* 0x040fec00000418a4 */
[C---:B------:R-:W-:Y:S01]  /*7380*/  HMMA.16816.F32.BF16 R168, R4.reuse, R38, R160 ;  /* 0x0000002604a8723c */ /* 0x040fe200000418a0 */
[----:B------:R-:W-:Y:S05]  /*7390*/  LDSM.16.MT88.4 R160, [R212+0x9c00] ;  /* 0x009c0000d4a0783b */ /* 0x000fea0000004200 */
[C---:B------:R-:W-:Y:S06]  /*73a0*/  HMMA.16816.F32.BF16 R176, R4.reuse, R46, R156 ;  /* 0x0000002e04b0723c */ /* 0x040fec000004189c */
        /* <DEDUP_REMOVED lines=11> */
[----:B------:R-:W-:-:S03]  /*7460*/  LOP3.LUT R3, R3, UR6, R102, 0x96, !PT ;  /* 0x0000000603037c12 */ /* 0x000fc6000f8e9666 */
[----:B------:R-:W-:Y:S01]  /*7470*/  IMAD.MOV.U32 R14, RZ, RZ, R18 ;  /* 0x000000ffff0e7224 */ /* 0x000fe200078e0012 */
[----:B------:R-:W-:Y:S01]  /*7480*/  LOP3.LUT R5, R23, UR10, R2, 0x96, !PT ;  /* 0x0000000a17057c12 */ /* 0x000fe2000f8e9602 */
[----:B------:R-:W-:Y:S02]  /*7490*/  IMAD.MOV.U32 R18, RZ, RZ, R114 ;  /* 0x000000ffff127224 */ /* 0x000fe400078e0072 */
[----:B-1----:R-:W-:Y:S01]  /*74a0*/  FFMA.FTZ R6, R221, UR16, -R15 ;  /* 0x00000010dd067c23 */ /* 0x002fe2000801080f */
[----:B------:R-:W-:Y:S02]  /*74b0*/  IMAD.MOV.U32 R114, RZ, RZ, R51 ;  /* 0x000000ffff727224 */ /* 0x000fe400078e0033 */
[----:B------:R-:W-:Y:S01]  /*74c0*/  IMAD.WIDE.U32 R2, R3, -0x2daee0ad, RZ ;  /* 0xd2511f5303027825 */ /* 0x000fe200078e00ff */
[----:B------:R-:W-:Y:S03]  /*74d0*/  MUFU.EX2 R196, R6 ;  /* 0x0000000600c47308 */ /* 0x000fe60000000800 */
[----:B------:R-:W-:Y:S01]  /*74e0*/  IMAD.WIDE.U32 R50, R5, -0x2daee0ad, RZ ;  /* 0xd2511f5305327825 */ /* 0x000fe200078e00ff */
[----:B------:R-:W-:-:S03]  /*74f0*/  LOP3.LUT R7, R3, UR9, R4, 0x96, !PT ;  /* 0x0000000903077c12 */ /* 0x000fc6000f8e9604 */
[--C-:B------:R-:W-:Y:S01]  /*7500*/  FFMA.FTZ R3, R223, UR16, -R15.reuse ;  /* 0x00000010df037c23 */ /* 0x100fe2000801080f */
[----:B------:R-:W-:Y:S01]  /*7510*/  FFMA.FTZ R5, R222, UR16, -R15 ;  /* 0x00000010de057c23 */ /* 0x000fe2000801080f */
[----:B------:R-:W-:Y:S01]  /*7520*/  IMAD.MOV.U32 R222, RZ, RZ, R8 ;  /* 0x000000ffffde7224 */ /* 0x000fe200078e0008 */
[----:B------:R-:W-:Y:S01]  /*7530*/  LOP3.LUT R2, R51, UR5, R2, 0x96, !PT ;  /* 0x0000000533027c12 */ /* 0x000fe2000f8e9602 */
[----:B------:R1:W-:Y:S01]  /*7540*/  MUFU.EX2 R197, R3 ;  /* 0x0000000300c57308 */ /* 0x0003e20000000800 */
[----:B------:R-:W-:Y:S02]  /*7550*/  IMAD.MOV.U32 R223, RZ, RZ, R10 ;  /* 0x000000ffffdf7224 */ /* 0x000fe400078e000a */
[----:B------:R-:W-:Y:S02]  /*7560*/  IMAD.MOV.U32 R8, RZ, RZ, R13 ;  /* 0x000000ffff087224 */ /* 0x000fe400078e000d */
[----:B------:R-:W-:Y:S02]  /*7570*/  IMAD.MOV.U32 R10, RZ, RZ, R189 ;  /* 0x000000ffff0a7224 */ /* 0x000fe400078e00bd */
[----:B------:R-:W-:Y:S01]  /*7580*/  IMAD.MOV.U32 R13, RZ, RZ, R14 ;  /* 0x000000ffff0d7224 */ /* 0x000fe200078e000e */
[----:B------:R2:W3:Y:S01]  /*7590*/  MUFU.EX2 R198, R5 ;  /* 0x0000000500c67308 */ /* 0x0004e20000000800 */
[----:B------:R-:W-:-:S02]  /*75a0*/  IMAD.MOV.U32 R189, RZ, RZ, R9 ;  /* 0x000000ffffbd7224 */ /* 0x000fc400078e0009 */
[----:B------:R-:W-:Y:S02]  /*75b0*/  IMAD.MOV.U32 R14, RZ, RZ, R17 ;  /* 0x000000ffff0e7224 */ /* 0x000fe400078e0011 */
[----:B------:R-:W-:Y:S02]  /*75c0*/  IMAD.MOV.U32 R17, RZ, RZ, R18 ;  /* 0x000000ffff117224 */ /* 0x000fe400078e0012 */
[----:B------:R-:W-:Y:S02]  /*75d0*/  IMAD.MOV.U32 R221, RZ, RZ, R19 ;  /* 0x000000ffffdd7224 */ /* 0x000fe400078e0013 */
[----:B-1----:R-:W-:-:S04]  /*75e0*/  IMAD.WIDE.U32 R2, R2, -0x326172a9, RZ ;  /* 0xcd9e8d5702027825 */ /* 0x002fc800078e00ff */
[----:B------:R-:W-:Y:S01]  /*75f0*/  IMAD.WIDE.U32 R18, R7, -0x326172a9, RZ ;  /* 0xcd9e8d5707127825 */ /* 0x000fe200078e00ff */
[C---:B------:R-:W-:Y:S02]  /*7600*/  LOP3.LUT R4, R2.reuse, 0xffff, RZ, 0xc0, !PT ;  /* 0x0000ffff02047812 */ /* 0x040fe400078ec0ff */
[----:B------:R-:W-:Y:S01]  /*7610*/  SHF.R.U32.HI R6, RZ, 0x18, R2 ;  /* 0x00000018ff067819 */ /* 0x000fe20000011602 */
[----:B------:R-:W-:Y:S01]  /*7620*/  IMAD.MOV.U32 R206, RZ, RZ, R114 ;  /* 0x000000ffffce7224 */ /* 0x000fe200078e0072 */
[----:B--2---:R-:W-:Y:S02]  /*7630*/  SHF.R.U32.HI R5, RZ, 0x8, R4 ;  /* 0x00000008ff057819 */ /* 0x004fe40000011604 */
        /* <DEDUP_REMOVED lines=21> */
[----:B------:R-:W-:Y:S01]  /*7790*/  PRMT R8, R3, 0x5410, R6 ;  /* 0x0000541003087816 */ /* 0x000fe20000000006 */
[----:B------:R-:W-:Y:S01]  /*77a0*/  IMAD.MOV.U32 R13, RZ, RZ, R14 ;  /* 0x000000ffff0d7224 */ /* 0x000fe200078e000e */
[----:B------:R-:W-:Y:S01]  /*77b0*/  LOP3.LUT R3, R2, 0xffff, RZ, 0xc0, !PT ;  /* 0x0000ffff02037812 */ /* 0x000fe200078ec0ff */
[----:B------:R-:W-:Y:S01]  /*77c0*/  IMAD.MOV.U32 R14, RZ, RZ, R17 ;  /* 0x000000ffff0e7224 */ /* 0x000fe200078e0011 */
[----:B------:R1:W-:Y:S01]  /*77d0*/  MUFU.EX2 R191, R5 ;  /* 0x0000000500bf7308 */ /* 0x0003e20000000800 */
[----:B------:R-:W-:Y:S01]  /*77e0*/  IMAD.MOV.U32 R17, RZ, RZ, R175 ;  /* 0x000000ffff117224 */ /* 0x000fe200078e00af */
[----:B------:R-:W-:Y:S01]  /*77f0*/  SHF.R.U32.HI R6, RZ, 0x18, R2 ;  /* 0x00000018ff067819 */ /* 0x000fe20000011602 */
[----:B------:R-:W-:Y:S02]  /*7800*/  IMAD.MOV.U32 R175, RZ, RZ, R12 ;  /* 0x000000ffffaf7224 */ /* 0x000fe400078e000c */
[----:B------:R-:W-:-:S02]  /*7810*/  IMAD.MOV.U32 R12, RZ, RZ, R174 ;  /* 0x000000ffff0c7224 */ /* 0x000fc400078e00ae */
[----:B------:R-:W-:Y:S02]  /*7820*/  IMAD.MOV.U32 R174, RZ, RZ, R190 ;  /* 0x000000ffffae7224 */ /* 0x000fe400078e00be */
[----:B------:R2:W4:Y:S01]  /*7830*/  MUFU.EX2 R190, R4 ;  /* 0x0000000400be7308 */ /* 0x0005220000000800 */
[----:B------:R-:W-:Y:S02]  /*7840*/  IMAD.MOV.U32 R207, RZ, RZ, R14 ;  /* 0x000000ffffcf7224 */ /* 0x000fe400078e000e */
[----:B------:R-:W-:Y:S01]  /*7850*/  IMAD.MOV.U32 R14, RZ, RZ, R175 ;  /* 0x000000ffff0e7224 */ /* 0x000fe200078e00af */
[----:B-1----:R-:W-:Y:S01]  /*7860*/  SHF.R.U32.HI R5, RZ, 0x8, R3 ;  /* 0x00000008ff057819 */ /* 0x002fe20000011603 */
[----:B------:R-:W-:Y:S01]  /*7870*/  FFMA.FTZ R3, R247, UR16, -R16 ;  /* 0x00000010f7037c23 */ /* 0x000fe20008010810 */
[----:B------:R-:W-:-:S03]  /*7880*/  IMAD.MOV.U32 R247, RZ, RZ, R189 ;  /* 0x000000fffff77224 */ /* 0x000fc600078e00bd */
[----:B------:R1:W-:Y:S01]  /*7890*/  MUFU.EX2 R189, R3 ;  /* 0x0000000300bd7308 */ /* 0x0003e20000000800 */
[----:B--2---:R-:W-:-:S04]  /*78a0*/  SHF.R.U32.HI R4, RZ, 0x10, R2 ;  /* 0x00000010ff047819 */ /* 0x004fc80000011602 */
        /* <DEDUP_REMOVED lines=9> */
[----:B------:R3:W1:Y:S01]  /*7940*/  MUFU.EX2 R51, R3 ;  /* 0x0000000300337308 */ /* 0x0006620000000800 */
[----:B------:R-:W-:Y:S02]  /*7950*/  IMAD.MOV.U32 R13, RZ, RZ, R17 ;  /* 0x000000ffff0d7224 */ /* 0x000fe400078e0011 */
[----:B------:R-:W-:Y:S02]  /*7960*/  IMAD.MOV.U32 R17, RZ, RZ, R12 ;  /* 0x000000ffff117224 */ /* 0x000fe400078e000c */
[----:B------:R-:W-:Y:S01]  /*7970*/  IMAD.MOV.U32 R12, RZ, RZ, R174 ;  /* 0x000000ffff0c7224 */ /* 0x000fe200078e00ae */
[----:B---3--:R-:W-:-:S04]  /*7980*/  F2FP.BF16.F32.PACK_AB R3, R196, R198 ;  /* 0x000000c6c403723e */ /* 0x008fc800000010ff */
        /* <DEDUP_REMOVED lines=11> */
[----:B------:R-:W-:Y:S02]  /*7a40*/  IMAD.MOV.U32 R232, RZ, RZ, R13 ;  /* 0x000000ffffe87224 */ /* 0x000fe400078e000d */
[----:B------:R-:W-:Y:S01]  /*7a50*/  FFMA.FTZ R3, R231, UR16, -R21 ;  /* 0x00000010e7037c23 */ /* 0x000fe20008010815 */
[----:B------:R-:W-:Y:S02]  /*7a60*/  IMAD.MOV.U32 R13, RZ, RZ, R14 ;  /* 0x000000ffff0d7224 */ /* 0x000fe400078e000e */
[----:B------:R-:W-:Y:S01]  /*7a70*/  IMAD.MOV.U32 R14, RZ, RZ, R43 ;  /* 0x000000ffff0e7224 */ /* 0x000fe200078e002b */
[----:B------:R-:W-:Y:S01]  /*7a80*/  HMMA.16816.F32.BF16 R84, R4, R32, R84 ;  /* 0x000000200454723c */ /* 0x000fe20000041854 */
[----:B------:R1:W-:Y:S01]  /*7a90*/  MUFU.EX2 R43, R2 ;  /* 0x00000002002b7308 */ /* 0x0003e20000000800 */
[----:B------:R-:W-:-:S04]  /*7aa0*/  IMAD.MOV.U32 R231, RZ, RZ, R10 ;  /* 0x000000ffffe77224 */ /* 0x000fc800078e000a */
[C---:B------:R-:W-:Y:S03]  /*7ab0*/  HMMA.16816.F32.BF16 R60, R4.reuse, R34, R60 ;  /* 0x00000022043c723c */ /* 0x040fe6000004183c */
[----:B------:R-:W-:Y:S03]  /*7ac0*/  MUFU.EX2 R33, R3 ;  /* 0x0000000300217308 */ /* 0x000fe60000000800 */
[C---:B------:R-:W-:Y:S01]  /*7ad0*/  HMMA.16816.F32.BF16 R56, R4.reuse, R30, R56 ;  /* 0x0000001e0438723c */ /* 0x040fe20000041838 */
[----:B------:R-:W-:Y:S02]  /*7ae0*/  IMAD.MOV.U32 R34, RZ, RZ, R14 ;  /* 0x000000ffff227224 */ /* 0x000fe400078e000e */
[----:B------:R-:W-:Y:S02]  /*7af0*/  IMAD.MOV.U32 R35, RZ, RZ, R13 ;  /* 0x000000ffff237224 */ /* 0x000fe400078e000d */
[----:B------:R2:W-:Y:S01]  /*7b00*/  MUFU.EX2 R32, R9 ;  /* 0x0000000900207308 */ /* 0x0005e20000000800 */
[----:B-1----:R-:W-:Y:S01]  /*7b10*/  FFMA.FTZ R2, R228, UR16, -R21 ;  /* 0x00000010e4027c23 */ /* 0x002fe20008010815 */
[----:B------:R-:W-:Y:S01]  /*7b20*/  IMAD.MOV.U32 R228, RZ, RZ, R17 ;  /* 0x000000ffffe47224 */ /* 0x000fe200078e0011 */
[C---:B------:R-:W-:Y:S01]  /*7b30*/  HMMA.16816.F32.BF16 R156, R4.reuse, R24, R80 ;  /* 0x00000018049c723c */ /* 0x040fe20000041850 */
[----:B------:R-:W-:Y:S01]  /*7b40*/  IMAD.MOV.U32 R17, RZ, RZ, R49 ;  /* 0x000000ffff117224 */ /* 0x000fe200078e0031 */
[----:B------:R-:W1:Y:S03]  /*7b50*/  LDSM.16.MT88.4 R80, [R214+0x9c00] ;  /* 0x009c0000d650783b */ /* 0x000e660000004200 */
[----:B------:R3:W4:Y:S01]  /*7b60*/  MUFU.EX2 R49, R2 ;  /* 0x0000000200317308 */ /* 0x0007220000000800 */
[C---:B------:R-:W-:Y:S06]  /*7b70*/  HMMA.16816.F32.BF16 R172, R4.reuse, R26, R104 ;  /* 0x0000001a04ac723c */ /* 0x040fec0000041868 */
[----:B------:R-:W-:Y:S01]  /*7b80*/  HMMA.16816.F32.BF16 R24, R4, R28, R76 ;  /* 0x0000001c0418723c */ /* 0x000fe2000004184c */
[----:B--2---:R-:W-:-:S04]  /*7b90*/  FFMA.FTZ R9, R234, UR16, -R20 ;  /* 0x00000010ea097c23 */ /* 0x004fc80008010814 */
[----:B------:R-:W2:Y:S01]  /*7ba0*/  MUFU.EX2 R31, R9 ;  /* 0x00000009001f7308 */ /* 0x000ea20000000800 */
[----:B------:R-:W-:Y:S01]  /*7bb0*/  HMMA.16816.F32.BF16 R64, R4, R38, R64 ;  /* 0x000000260440723c */ /* 0x000fe20000041840 */
[----:B---3--:R-:W-:Y:S01]  /*7bc0*/  FFMA.FTZ R2, R229, UR16, -R21 ;  /* 0x00000010e5027c23 */ /* 0x008fe20008010815 */
[----:B------:R-:W-:Y:S02]  /*7bd0*/  IMAD.MOV.U32 R229, RZ, RZ, R118 ;  /* 0x000000ffffe57224 */ /* 0x000fe400078e0076 */
[----:B------:R-:W-:Y:S02]  /*7be0*/  IMAD.MOV.U32 R118, RZ, RZ, R119 ;  /* 0x000000ffff767224 */ /* 0x000fe400078e0077 */
[----:B------:R-:W-:Y:S02]  /*7bf0*/  IMAD.MOV.U32 R119, RZ, RZ, R40 ;  /* 0x000000ffff777224 */ /* 0x000fe400078e0028 */
[----:B------:R3:W-:Y:S01]  /*7c00*/  MUFU.EX2 R40, R2 ;  /* 0x0000000200287308 */ /* 0x0007e20000000800 */
[----:B------:R-:W-:-:S02]  /*7c10*/  IMAD.MOV.U32 R234, RZ, RZ, R118 ;  /* 0x000000ffffea7224 */ /* 0x000fc400078e0076 */
[----:B------:R-:W-:Y:S02]  /*7c20*/  IMAD.MOV.U32 R39, RZ, RZ, R113 ;  /* 0x000000ffff277224 */ /* 0x000fe400078e0071 */
[----:B------:R-:W-:Y:S01]  /*7c30*/  LDSM.16.MT88.4 R112, [R214+0xac00] ;  /* 0x00ac0000d670783b */ /* 0x000fe20000004200 */
[----:B------:R-:W-:Y:S02]  /*7c40*/  IMAD.MOV.U32 R38, RZ, RZ, R135 ;  /* 0x000000ffff267224 */ /* 0x000fe400078e0087 */
[C---:B------:R-:W-:Y:S01]  /*7c50*/  HMMA.16816.F32.BF16 R132, R4.reuse, R52, R128 ;  /* 0x000000340484723c */ /* 0x040fe20000041880 */
[----:B------:R-:W-:Y:S05]  /*7c60*/  LDSM.16.MT88.4 R128, [R212+0xbc00] ;  /* 0x00bc0000d480783b */ /* 0x000fea0000004200 */
[----:B------:R-:W-:Y:S01]  /*7c70*/  HMMA.16816.F32.BF16 R52, R4, R54, R92 ;  /* 0x000000360434723c */ /* 0x000fe2000004185c */
[----:B---3--:R-:W-:Y:S01]  /*7c80*/  LOP3.LUT R2, R41, UR8, R48, 0x96, !PT ;  /* 0x0000000829027c12 */ /* 0x008fe2000f8e9630 */
[----:B------:R-:W-:-:S02]  /*7c90*/  IMAD.MOV.U32 R41, RZ, RZ, R11 ;  /* 0x000000ffff297224 */ /* 0x000fc400078e000b */
[----:B------:R-:W-:Y:S02]  /*7ca0*/  IMAD.MOV.U32 R48, RZ, RZ, R207 ;  /* 0x000000ffff307224 */ /* 0x000fe400078e00cf */
[----:B------:R-:W-:-:S04]  /*7cb0*/  IMAD.WIDE.U32 R2, R2, -0x2daee0ad, RZ ;  /* 0xd2511f5302027825 */ /* 0x000fc800078e00ff */
[----:B------:R-:W-:Y:S01]  /*7cc0*/  IMAD.MOV.U32 R207, RZ, RZ, R119 ;  /* 0x000000ffffcf7224 */ /* 0x000fe200078e0077 */
[----:B------:R-:W-:Y:S01]  /*7cd0*/  LOP3.LUT R8, R3, UR4, R42, 0x96, !PT ;  /* 0x0000000403087c12 */ /* 0x000fe2000f8e962a */
[----:B------:R-:W-:Y:S01]  /*7ce0*/  IMAD.MOV.U32 R42, RZ, RZ, R101 ;  /* 0x000000ffff2a7224 */ /* 0x000fe200078e0065 */
[C---:B------:R-:W-:Y:S01]  /*7cf0*/  LOP3.LUT R3, R2.reuse, 0xffff, RZ, 0xc0, !PT ;  /* 0x0000ffff02037812 */ /* 0x040fe200078ec0ff */
[C---:B------:R-:W-:Y:S01]  /*7d00*/  HMMA.16816.F32.BF16 R100, R4.reuse, R36, R96 ;  /* 0x000000240464723c */ /* 0x040fe20000041860 */
[----:B------:R-:W-:Y:S01]  /*7d10*/  LOP3.LUT R11, R2, 0xff, RZ, 0xc0, !PT ;  /* 0x000000ff020b7812 */ /* 0x000fe200078ec0ff */
[----:B------:R-:W3:Y:S01]  /*7d20*/  LDSM.16.MT88.4 R96, [R212+0xac00] ;  /* 0x00ac0000d460783b */ /* 0x000ee20000004200 */
[----:B------:R-:W-:Y:S02]  /*7d30*/  SHF.R.U32.HI R14, RZ, 0x18, R2 ;  /* 0x00000018ff0e7819 */ /* 0x000fe40000011602 */
[----:B------:R-:W-:Y:S01]  /*7d40*/  SHF.R.U32.HI R9, RZ, 0x8, R3 ;  /* 0x00000008ff097819 */ /* 0x000fe20000011603 */
[----:B------:R-:W-:Y:S01]  /*7d50*/  FFMA.FTZ R3, R235, UR16, -R20 ;  /* 0x00000010eb037c23 */ /* 0x000fe20008010814 */
[----:B------:R-:W-:Y:S01]  /*7d60*/  IMAD.MOV.U32 R36, RZ, RZ, R12 ;  /* 0x000000ffff247224 */ /* 0x000fe200078e000c */
[----:B------:R-:W-:Y:S01]  /*7d70*/  SHF.R.U32.HI R12, RZ, 0x10, R2 ;  /* 0x00000010ff0c7819 */ /* 0x000fe20000011602 */
[C---:B------:R-:W-:Y:S01]  /*7d80*/  HMMA.16816.F32.BF16 R116, R4.reuse, R44, R140 ;  /* 0x0000002c0474723c */ /* 0x040fe2000004188c */
[C---:B------:R-:W-:Y:S01]  /*7d90*/  LOP3.LUT R2, R8.reuse, 0xffff, RZ, 0xc0, !PT ;  /* 0x0000ffff08027812 */ /* 0x040fe200078ec0ff */
[----:B------:R5:W-:Y:S01]  /*7da0*/  MUFU.EX2 R30, R3 ;  /* 0x00000003001e7308 */ /* 0x000be20000000800 */
[----:B------:R-:W-:Y:S01]  /*7db0*/  LOP3.LUT R10, R8, 0xff, RZ, 0xc0, !PT ;  /* 0x000000ff080a7812 */ /* 0x000fe200078ec0ff */
[----:B------:R-:W-:Y:S01]  /*7dc0*/  IMAD.MOV.U32 R37, RZ, RZ, R17 ;  /* 0x000000ffff257224 */ /* 0x000fe200078e0011 */
[----:B------:R-:W-:Y:S01]  /*7dd0*/  SHF.R.U32.HI R2, RZ, 0x8, R2 ;  /* 0x00000008ff027819 */ /* 0x000fe20000011602 */
[----:B------:R-:W-:Y:S01]  /*7de0*/  HMMA.16816.F32.BF16 R44, R4, R46, R68 ;  /* 0x0000002e042c723c */ /* 0x000fe20000041844 */
[----:B------:R-:W-:-:S02]  /*7df0*/  PRMT R13, R11, 0x5410, R9 ;  /* 0x000054100b0d7816 */ /* 0x000fc40000000009 */
[----:B------:R-:W-:Y:S02]  /*7e00*/  PRMT R9, R10, 0x5410, R2 ;  /* 0x000054100a097816 */ /* 0x000fe40000000002 */
[--C-:B------:R-:W-:Y:S02]  /*7e10*/  SHF.R.U32.HI R2, RZ, 0x10, R8.reuse ;  /* 0x00000010ff027819 */ /* 0x100fe40000011608 */
[----:B------:R-:W-:Y:S01]  /*7e20*/  SHF.R.U32.HI R11, RZ, 0x18, R8 ;  /* 0x00000018ff0b7819 */ /* 0x000fe20000011608 */
[--C-:B------:R-:W-:Y:S01]  /*7e30*/  FFMA.FTZ R4, R242, UR16, -R16.reuse ;  /* 0x00000010f2047c23 */ /* 0x100fe20008010810 */
[----:B------:R-:W-:Y:S01]  /*7e40*/  LOP3.LUT R8, R2, 0xff, RZ, 0xc0, !PT ;  /* 0x000000ff02087812 */ /* 0x000fe200078ec0ff */
[----:B------:R-:W-:Y:S01]  /*7e50*/  FFMA.FTZ R5, R243, UR16, -R16 ;  /* 0x00000010f3057c23 */ /* 0x000fe20008010810 */
[----:B------:R-:W-:Y:S01]  /*7e60*/  HSET2.LE.AND R2, R9, R0, PT ;  /* 0x0000000009027233 */ /* 0x000fe20003803000 */
[----:B------:R-:W-:Y:S01]  /*7e70*/  FFMA.FTZ R9, R238, UR16, -R15 ;  /* 0x00000010ee097c23 */ /* 0x000fe2000801080f */
[----:B-----5:R-:W-:Y:S01]  /*7e80*/  FFMA.FTZ R3, R236, UR16, -R20 ;  /* 0x00000010ec037c23 */ /* 0x020fe20008010814 */
[----:B------:R-:W-:Y:S01]  /*7e90*/  PRMT R11, R8, 0x5410, R11 ;  /* 0x00005410080b7816 */ /* 0x000fe2000000000b */
[----:B------:R-:W-:Y:S01]  /*7ea0*/  MUFU.EX2 R18, R4 ;  /* 0x0000000400127308 */ /* 0x000fe20000000800 */
[----:B------:R-:W-:-:S02]  /*7eb0*/  LOP3.LUT R10, R12, 0xff, RZ, 0xc0, !PT ;  /* 0x000000ff0c0a7812 */ /* 0x000fc400078ec0ff */
[----:B------:R-:W-:Y:S02]  /*7ec0*/  HSET2.LE.AND R8, R13, R0, PT ;  /* 0x000000000d087233 */ /* 0x000fe40003803000 */
[----:B------:R-:W-:-:S03]  /*7ed0*/  PRMT R10, R10, 0x5410, R14 ;  /* 0x000054100a0a7816 */ /* 0x000fc6000000000e */
[----:B------:R4:W5:Y:S02]  /*7ee0*/  MUFU.EX2 R29, R3 ;  /* 0x00000003001d7308 */ /* 0x0009640000000800 */
[----:B------:R-:W-:-:S06]  /*7ef0*/  HSET2.LE.AND R10, R10, R0, PT ;  /* 0x000000000a0a7233 */ /* 0x000fcc0003803000 */
[----:B------:R1:W-:Y:S01]  /*7f00*/  MUFU.EX2 R28, R9 ;  /* 0x00000009001c7308 */ /* 0x0003e20000000800 */
[----:B----4-:R-:W-:-:S04]  /*7f10*/  F2FP.BF16.F32.PACK_AB R3, R49, R43 ;  /* 0x0000002b3103723e */ /* 0x010fc800000010ff */
[----:B------:R-:W-:Y:S02]  /*7f20*/  LOP3.LUT R140, R2, R3, RZ, 0xc0, !PT ;  /* 0x00000003028c7212 */ /* 0x000fe400078ec0ff */
[----:B------:R-:W-:Y:S02]  /*7f30*/  HSET2.LE.AND R2, R11, R0, PT ;  /* 0x000000000b027233 */ /* 0x000fe40003803000 */
[----:B--2---:R-:W-:Y:S01]  /*7f40*/  F2FP.BF16.F32.PACK_AB R3, R31, R32 ;  /* 0x000000201f03723e */ /* 0x004fe200000010ff */
[--C-:B-1----:R-:W-:Y:S01]  /*7f50*/  FFMA.FTZ R9, R239, UR16, -R15.reuse ;  /* 0x00000010ef097c23 */ /* 0x102fe2000801080f */
[----:B-----5:R-:W-:Y:S02]  /*7f60*/  F2FP.BF16.F32.PACK_AB R11, R29, R30 ;  /* 0x0000001e1d0b723e */ /* 0x020fe400000010ff */
[----:B------:R-:W-:Y:S01]  /*7f70*/  LOP3.LUT R141, R2, R3, RZ, 0xc0, !PT ;  /* 0x00000003028d7212 */ /* 0x000fe200078ec0ff */
[----:B------:R-:W-:Y:S01]  /*7f80*/  FFMA.FTZ R2, R240, UR16, -R15 ;  /* 0x00000010f0027c23 */ /* 0x000fe2000801080f */
[----:B------:R-:W-:Y:S01]  /*7f90*/  LOP3.LUT R143, R10, R11, RZ, 0xc0, !PT ;  /* 0x0000000b0a8f7212 */ /* 0x000fe200078ec0ff */
[----:B------:R1:W-:Y:S08]  /*7fa0*/  MUFU.EX2 R23, R9 ;  /* 0x0000000900177308 */ /* 0x0003f00000000800 */
[----:B------:R2:W-:Y:S01]  /*7fb0*/  MUFU.EX2 R21, R2 ;  /* 0x0000000200157308 */ /* 0x0005e20000000800 */
[----:B-1----:R-:W-:-:S04]  /*7fc0*/  F2FP.BF16.F32.PACK_AB R9, R33, R40 ;  /* 0x000000282109723e */ /* 0x002fc800000010ff */
[----:B------:R-:W-:Y:S01]  /*7fd0*/  LOP3.LUT R142, R8, R9, RZ, 0xc0, !PT ;  /* 0x00000009088e7212 */ /* 0x000fe200078ec0ff */
[----:B--2---:R-:W-:Y:S02]  /*7fe0*/  FFMA.FTZ R2, R241, UR16, -R15 ;  /* 0x00000010f1027c23 */ /* 0x004fe4000801080f */
[----:B------:R-:W1:Y:S04]  /*7ff0*/  LDSM.16.MT88.4 R12, [R214+0xbc00] ;  /* 0x00bc0000d60c783b */ /* 0x000e680000004200 */
[C---:B------:R-:W-:Y:S01]  /*8000*/  HMMA.16816.F32.BF16 R76, R140.reuse, R82, R88 ;  /* 0x000000528c4c723c */ /* 0x040fe20000041858 */
[----:B------:R2:W4:Y:S05]  /*8010*/  MUFU.EX2 R20, R2 ;  /* 0x0000000200147308 */ /* 0x00052a0000000800 */
[C---:B---3--:R-:W-:Y:S06]  /*8020*/  HMMA.16816.F32.BF16 R88, R140.reuse, R96, R108 ;  /* 0x000000608c58723c */ /* 0x048fec000004186c */
[----:B------:R-:W-:Y:S01]  /*8030*/  HMMA.16816.F32.BF16 R108, R140, R114, R168 ;  /* 0x000000728c6c723c */ /* 0x000fe200000418a8 */
[----:B--2---:R-:W-:-:S05]  /*8040*/  LOP3.LUT R2, R19, UR8, R22, 0x96, !PT ;  /* 0x0000000813027c12 */ /* 0x004fca000f8e9616 */
[----:B------:R-:W-:Y:S01]  /*8050*/  HMMA.16816.F32.BF16 R92, R140, R98, R120 ;  /* 0x000000628c5c723c */ /* 0x000fe20000041878 */
[----:B------:R2:W-:Y:S01]  /*8060*/  MUFU.EX2 R19, R5 ;  /* 0x0000000500137308 */ /* 0x0005e20000000800 */
[----:B------:R-:W-:-:S04]  /*8070*/  IMAD.WIDE.U32 R2, R2, -0x2daee0ad, RZ ;  /* 0xd2511f5302027825 */ /* 0x000fc800078e00ff */
[----:B------:R-:W-:Y:S01]  /*8080*/  HMMA.16816.F32.BF16 R104, R140, R112, R124 ;  /* 0x000000708c68723c */ /* 0x000fe2000004187c */
[----:B------:R-:W-:Y:S02]  /*8090*/  LOP3.LUT R4, R3, UR4, R50, 0x96, !PT ;  /* 0x0000000403047c12 */ /* 0x000fe4000f8e9632 */
[----:B------:R-:W-:-:S03]  /*80a0*/  LOP3.LUT R6, R2, 0xffff, RZ, 0xc0, !PT ;  /* 0x0000ffff02067812 */ /* 0x000fc600078ec0ff */
[C---:B------:R-:W-:Y:S01]  /*80b0*/  HMMA.16816.F32.BF16 R152, R140.reuse, R160, R152 ;  /* 0x000000a08c98723c */ /* 0x040fe20000041898 */
[----:B------:R-:W-:Y:S02]  /*80c0*/  LOP3.LUT R11, R2, 0xff, RZ, 0xc0, !PT ;  /* 0x000000ff020b7812 */ /* 0x000fe400078ec0ff */
[--C-:B------:R-:W-:Y:S02]  /*80d0*/  SHF.R.U32.HI R3, RZ, 0x10, R2.reuse ;  /* 0x00000010ff037819 */ /* 0x100fe40000011602 */
[----:B------:R-:W-:Y:S01]  /*80e0*/  SHF.R.U32.HI R10, RZ, 0x18, R2 ;  /* 0x00000018ff0a7819 */ /* 0x000fe20000011602 */
[--C-:B------:R-:W-:Y:S01]  /*80f0*/  FFMA.FTZ R2, R244, UR16, -R16.reuse ;  /* 0x00000010f4027c23 */ /* 0x100fe20008010810 */
[----:B--2---:R-:W-:Y:S01]  /*8100*/  FFMA.FTZ R5, R246, UR16, -R16 ;  /* 0x00000010f6057c23 */ /* 0x004fe20008010810 */
[----:B------:R-:W-:Y:S01]  /*8110*/  LOP3.LUT R7, R3, 0xff, RZ, 0xc0, !PT ;  /* 0x000000ff03077812 */ /* 0x000fe200078ec0ff */
[----:B------:R-:W-:Y:S01]  /*8120*/  HMMA.16816.F32.BF16 R164, R140, R162, R164 ;  /* 0x000000a28ca4723c */ /* 0x000fe200000418a4 */
[----:B------:R2:W3:Y:S01]  /*8130*/  MUFU.EX2 R17, R2 ;  /* 0x0000000200117308 */ /* 0x0004e20000000800 */
[----:B------:R-:W-:-:S02]  /*8140*/  SHF.R.U32.HI R3, RZ, 0x10, R4 ;  /* 0x00000010ff037819 */ /* 0x000fc40000011604 */
[----:B------:R-:W-:Y:S02]  /*8150*/  SHF.R.U32.HI R9, RZ, 0x8, R6 ;  /* 0x00000008ff097819 */ /* 0x000fe40000011606 */
[----:B------:R-:W-:Y:S01]  /*8160*/  LOP3.LUT R8, R4, 0xff, RZ, 0xc0, !PT ;  /* 0x000000ff04087812 */ /* 0x000fe200078ec0ff */
[C---:B------:R-:W-:Y:S01]  /*8170*/  HMMA.16816.F32.BF16 R72, R140.reuse, R80, R72 ;  /* 0x000000508c48723c */ /* 0x040fe20000041848 */
[----:B------:R-:W-:Y:S01]  /*8180*/  SHF.R.U32.HI R6, RZ, 0x18, R4 ;  /* 0x00000018ff067819 */ /* 0x000fe20000011604 */
[----:B------:R5:W3:Y:S01]  /*8190*/  MUFU.EX2 R16, R5 ;  /* 0x0000000500107308 */ /* 0x000ae20000000800 */
[----:B------:R-:W-:Y:S02]  /*81a0*/  LOP3.LUT R3, R3, 0xff, RZ, 0xc0, !PT ;  /* 0x000000ff03037812 */ /* 0x000fe400078ec0ff */
[----:B------:R-:W-:Y:S01]  /*81b0*/  PRMT R7, R7, 0x5410, R10 ;  /* 0x0000541007077816 */ /* 0x000fe2000000000a */
[----:B------:R-:W-:Y:S01]  /*81c0*/  HMMA.16816.F32.BF16 R120, R140, R128, R184 ;  /* 0x000000808c78723c */ /* 0x000fe200000418b8 */
[----:B------:R-:W-:-:S02]  /*81d0*/  PRMT R3, R3, 0x5410, R6 ;  /* 0x0000541003037816 */ /* 0x000fc40000000006 */
[----:B--2---:R-:W-:-:S03]  /*81e0*/  LOP3.LUT R2, R4, 0xffff, RZ, 0xc0, !PT ;  /* 0x0000ffff04027812 */ /* 0x004fc600078ec0ff */
[----:B------:R-:W-:Y:S01]  /*81f0*/  HMMA.16816.F32.BF16 R124, R140, R130, R176 ;  /* 0x000000828c7c723c */ /* 0x000fe200000418b0 */
[----:B------:R-:W-:Y:S02]  /*8200*/  SHF.R.U32.HI R4, RZ, 0x8, R2 ;  /* 0x00000008ff047819 */ /* 0x000fe40000011602 */
[----:B------:R-:W-:-:S03]  /*8210*/  PRMT R2, R11, 0x5410, R9 ;  /* 0x000054100b027816 */ /* 0x000fc60000000009 */
[C---:B-1----:R-:W-:Y:S01]  /*8220*/  HMMA.16816.F32.BF16 R136, R140.reuse, R12, R192 ;  /* 0x0000000c8c88723c */ /* 0x042fe200000418c0 */
[----:B-----5:R-:W-:Y:S02]  /*8230*/  PRMT R5, R8, 0x5410, R4 ;  /* 0x0000541008057816 */ /* 0x020fe40000000004 */
[--C-:B------:R-:W-:Y:S02]  /*8240*/  HSET2.LE.AND R4, R7, R0.reuse, PT ;  /* 0x0000000007047233 */ /* 0x100fe40003803000 */
[--C-:B------:R-:W-:Y:S01]  /*8250*/  HSET2.LE.AND R2, R2, R0.reuse, PT ;  /* 0x0000000002027233 */ /* 0x100fe20003803000 */
[----:B------:R-:W-:Y:S01]  /*8260*/  HMMA.16816.F32.BF16 R140, R140, R14, R180 ;  /* 0x0000000e8c8c723c */ /* 0x000fe200000418b4 */
[--C-:B------:R-:W-:Y:S02]  /*8270*/  HSET2.LE.AND R6, R5, R0.reuse, PT ;  /* 0x0000000005067233 */ /* 0x100fe40003803000 */
[----:B------:R-:W-:Y:S02]  /*8280*/  HSET2.LE.AND R7, R3, R0, PT ;  /* 0x0000000003077233 */ /* 0x000fe40003803000 */
[----:B----4-:R-:W-:-:S02]  /*8290*/  F2FP.BF16.F32.PACK_AB R0, R20, R21 ;  /* 0x000000151400723e */ /* 0x010fc400000010ff */
[----:B---3--:R-:W-:Y:S02]  /*82a0*/  F2FP.BF16.F32.PACK_AB R3, R17, R19 ;  /* 0x000000131103723e */ /* 0x008fe400000010ff */
        /* <DEDUP_REMOVED lines=84> */
[----:B------:R-:W2:Y:S01]  /*87f0*/  LDL.LU R230, [R1+0x70] ;  /* 0x0000700001e67983 */ /* 0x000ea20000300800 */
[----:B------:R-:W-:Y:S01]  /*8800*/  ULDC UR4, c[0x0][0x2d0] ;  /* 0x0000b40000047ab9 */ /* 0x000fe20000000800 */
[----:B------:R-:W1:Y:S01]  /*8810*/  LDC.64 R6, c[0x0][0x250] ;  /* 0x00009400ff067b82 */ /* 0x000e620000000a00 */
[----:B------:R-:W-:Y:S01]  /*8820*/  ISETP.GE.AND P2, PT, R150, UR4, PT ;  /* 0x0000000496007c0c */ /* 0x000fe2000bf46270 */
[----:B------:R-:W3:Y:S01]  /*8830*/  S2R R207, SR_TID.X ;  /* 0x0000000000cf7919 */ /* 0x000ee20000002100 */
[----:B------:R-:W-:Y:S01]  /*8840*/  LEA.HI.SX32 R219, R252, 0xfffffffe, 0x1a ;  /* 0xfffffffefcdb7811 */ /* 0x000fe200078fd2ff */
[----:B------:R-:W-:Y:S01]  /*8850*/  ULDC UR19, c[0x0][0x2d0] ;  /* 0x0000b40000137ab9 */ /* 0x000fe20000000800 */
[----:B------:R-:W-:Y:S01]  /*8860*/  MOV R151, R146 ;  /* 0x0000009200977202 */ /* 0x000fe20000000f00 */
[----:B------:R-:W-:Y:S01]  /*8870*/  ULDC UR4, c[0x0][0x2ec] ;  /* 0x0000bb0000047ab9 */ /* 0x000fe20000000800 */
[----:B------:R-:W-:Y:S01]  /*8880*/  MOV R150, R147 ;  /* 0x0000009300967202 */ /* 0x000fe20000000f00 */
[----:B------:R-:W-:-:S06]  /*8890*/  ULDC.64 UR6, c[0x0][0x248] ;  /* 0x0000920000067ab9 */ /* 0x000fcc0000000a00 */
[----:B------:R-:W4:Y:S08]  /*88a0*/  @!P2 LDC.64 R4, c[0x0][0x220] ;  /* 0x00008800ff04ab82 */ /* 0x000f300000000a00 */
[----:B------:R-:W5:Y:S01]  /*88b0*/  @!P2 LDC.64 R2, c[0x0][0x220] ;  /* 0x00008800ff02ab82 */ /* 0x000f620000000a00 */
[----:B-1----:R1:W-:Y:S01]  /*88c0*/  STL.64 [R1], R6 ;  /* 0x0000000601007387 */ /* 0x0023e20000100a00 */
[----:B---3--:R-:W-:-:S03]  /*88d0*/  LOP3.LUT R207, R207, 0x3, RZ, 0xc0, !PT ;  /* 0x00000003cfcf7812 */ /* 0x008fc600078ec0ff */
[----:B----4-:R3:W-:Y:S02]  /*88e0*/  @!P2 STL.64 [R1+0x40], R4 ;  /* 0x000040040100a387 */ /* 0x0107e40000100a00 */
[----:B------:R-:W-:-:S05]  /*88f0*/  IMAD R0, R207, -0x2, R250 ;  /* 0xfffffffecf007824 */ /* 0x000fca00078e02fa */
[----:B------:R-:W-:Y:S01]  /*8900*/  IADD3 R0, R144, R0, -R237 ;  /* 0x0000000090007210 */ /* 0x000fe20007ffe8ed */
[----:B------:R-:W-:Y:S01]  /*8910*/  IMAD.MOV.U32 R144, RZ, RZ, R148 ;  /* 0x000000ffff907224 */ /* 0x000fe200078e0094 */
[----:B-----5:R4:W-:Y:S04]  /*8920*/  @!P2 STL.64 [R1+0x38], R2 ;  /* 0x000038020100a387 */ /* 0x0209e80000100a00 */
[----:B------:R2:W-:Y:S01]  /*8930*/  STL [R1+0x28], R0 ;  /* 0x0000280001007387 */ /* 0x0005e20000100800 */
[----:B-1----:R-:W-:-:S05]  /*8940*/  IMAD.WIDE.U32 R6, R248, -0x326172a9, RZ ;  /* 0xcd9e8d57f8067825 */ /* 0x002fca00078e00ff */
[----:B------:R1:W-:Y:S01]  /*8950*/  STL.64 [R1+0x20], R6 ;  /* 0x0000200601007387 */ /* 0x0003e20000100a00 */
[----:B------:R-:W-:Y:S01]  /*8960*/  LOP3.LUT R248, R7, R188, RZ, 0x3c, !PT ;  /* 0x000000bc07f87212 */ /* 0x000fe200078e3cff */
[----:B---3--:R-:W-:-:S04]  /*8970*/  IMAD.WIDE.U32 R4, R249, -0x326172a9, RZ ;  /* 0xcd9e8d57f9047825 */ /* 0x008fc800078e00ff */
[----:B------:R-:W-:Y:S01]  /*8980*/  IMAD.WIDE.U32 R248, R248, -0x2daee0ad, RZ ;  /* 0xd2511f53f8f87825 */ /* 0x000fe200078e00ff */
[----:B------:R1:W-:Y:S01]  /*8990*/  STL.64 [R1+0x18], R4 ;  /* 0x0000180401007387 */ /* 0x0003e20000100a00 */
[----:B------:R-:W-:Y:S02]  /*89a0*/  LOP3.LUT R250, R5, R188, RZ, 0x3c, !PT ;  /* 0x000000bc05fa7212 */ /* 0x000fe400078e3cff */
[----:B----4-:R-:W-:-:S03]  /*89b0*/  IMAD.MOV.U32 R3, RZ, RZ, R149 ;  /* 0x000000ffff037224 */ /* 0x010fc600078e0095 */
[----:B------:R-:W-:-:S04]  /*89c0*/  IMAD.WIDE.U32 R250, R250, -0x2daee0ad, RZ ;  /* 0xd2511f53fafa7825 */ /* 0x000fc800078e00ff */
[----:B--2---:R-:W-:Y:S01]  /*89d0*/  IMAD.WIDE.U32 R246, R230, -0x2daee0ad, RZ ;  /* 0xd2511f53e6f67825 */ /* 0x004fe200078e00ff */
[----:B-1----:R-:W-:Y:S06]  /*89e0*/  BRA `(.L_x_534) ;  /* 0x0000000400087947 */ /* 0x002fec0003800000 */
.L_x_536:
        /* <DEDUP_REMOVED lines=11> */
[----:B------:R-:W5:Y:S01]  /*8aa0*/  @!P0 LDC.64 R180, c[0x0][0x218] ;  /* 0x00008600ffb48b82 */ /* 0x000f620000000a00 */
[----:B------:R-:W-:Y:S02]  /*8ab0*/  IMAD R147, R146, UR7, R147 ;  /* 0x0000000792937c24 */ /* 0x000fe4000f8e0293 */
[----:B------:R1:W-:Y:S02]  /*8ac0*/  @P2 STS [R218+0x6004], RZ ;  /* 0x006004ffda002388 */ /* 0x0003e40000000800 */
[----:B------:R-:W-:Y:S02]  /*8ad0*/  IMAD.IADD R147, R173, 0x1, R147 ;  /* 0x00000001ad937824 */ /* 0x000fe400078e0293 */
[----:B------:R1:W-:Y:S01]  /*8ae0*/  @P2 STS.64 [R218+0x6008], RZ ;  /* 0x006008ffda002388 */ /* 0x0003e20000000a00 */
[----:B------:R-:W4:Y:S08]  /*8af0*/  @!P2 LDC.64 R176, c[0x0][0x218] ;  /* 0x00008600ffb0ab82 */ /* 0x000f300000000a00 */
[----:B------:R-:W4:Y:S01]  /*8b00*/  @!P1 LDC.64 R192, c[0x0][0x218] ;  /* 0x00008600ffc09b82 */ /* 0x000f220000000a00 */
[C---:B--2---:R-:W-:Y:S04]  /*8b10*/  LEA R146, P3, R172.reuse, R220, 0x6 ;  /* 0x000000dcac927211 */ /* 0x044fe800078630ff */
        /* <DEDUP_REMOVED lines=9> */
[C-C-:B------:R-:W-:Y:S02]  /*8bb0*/  @!P1 LEA.HI.X R183, R146.reuse, R183, R147.reuse, 0x1, P3 ;  /* 0x000000b792b79211 */ /* 0x140fe400018f0c93 */
[C---:B------:R-:W-:Y:S01]  /*8bc0*/  @!P0 LEA R180, P3, R146.reuse, R180, 0x1 ;  /* 0x000000b492b48211 */ /* 0x040fe200078608ff */
[----:B------:R2:W-:Y:S03]  /*8bd0*/  @P1 STS.128 [R218+0x7000], RZ ;  /* 0x007000ffda001388 */ /* 0x0005e60000000c00 */
[--C-:B------:R-:W-:Y:S01]  /*8be0*/  @!P0 LEA.HI.X R181, R146, R181, R147.reuse, 0x1, P3 ;  /* 0x000000b592b58211 */ /* 0x100fe200018f0c93 */
[----:B------:R-:W-:Y:S01]  /*8bf0*/  @!PT LDS RZ, [RZ] ;  /* 0x00000000fffff984 */ /* 0x000fe20000000800 */
[----:B------:R-:W-:Y:S01]  /*8c00*/  @!PT LDS RZ, [RZ] ;  /* 0x00000000fffff984 */ /* 0x000fe20000000800 */
[----:B------:R-:W-:Y:S01]  /*8c10*/  @!PT LDS RZ, [RZ] ;  /* 0x00000000fffff984 */ /* 0x000fe20000000800 */
[----:B------:R2:W-:Y:S01]  /*8c20*/  @!P1 LDGSTS.E.BYPASS.LTC128B.128 [R218+0x7000], desc[UR20][R182.64+0x40] ;  /* 0x07000040b6da9fae */ /* 0x0005e2000b901d54 */
[----:B----4-:R-:W-:Y:S03]  /*8c30*/  IADD3 R146, P3, R184, R146, RZ ;  /* 0x00000092b8927210 */ /* 0x010fe60007f7e0ff */
[----:B------:R2:W-:Y:S02]  /*8c40*/  @P0 STS.128 [R218+0x8000], RZ ;  /* 0x008000ffda000388 */ /* 0x0005e40000000c00 */
        /* <DEDUP_REMOVED lines=28> */
.L_x_534:
[----:B--2---:R-:W2:Y:S01]  /*8e10*/  LDL R2, [R1+0x2c] ;  /* 0x00002c0001027983 */ /* 0x004ea20000100800 */
[----:B------:R-:W-:Y:S04]  /*8e20*/  DEPBAR.LE SB0, 0x0 ;  /* 0x000080000000791a */ /* 0x000fe80000000000 */
[----:B------:R-:W3:Y:S04]  /*8e30*/  LDL R0, [R1+0x30] ;  /* 0x0000300001007983 */ /* 0x000ee80000100800 */
[----:B------:R-:W4:Y:S04]  /*8e40*/  LDL R19, [R1] ;  /* 0x0000000001137983 */ /* 0x000f280000100800 */
[----:B------:R-:W5:Y:S04]  /*8e50*/  LDL R20, [R1+0x4] ;  /* 0x0000040001147983 */ /* 0x000f680000100800 */
[----:B------:R-:W5:Y:S04]  /*8e60*/  LDL.64 R8, [R1+0x50] ;  /* 0x0000500001087983 */ /* 0x000f680000100a00 */
[----:B------:R-:W5:Y:S04]  /*8e70*/  LDL R7, [R1+0x64] ;  /* 0x0000640001077983 */ /* 0x000f680000100800 */
[----:B------:R-:W5:Y:S04]  /*8e80*/  LDL R6, [R1+0x40] ;  /* 0x0000400001067983 */ /* 0x000f680000100800 */
[----:B------:R-:W5:Y:S04]  /*8e90*/  LDL R11, [R1+0x44] ;  /* 0x00004400010b7983 */ /* 0x000f680000100800 */
[----:B------:R-:W5:Y:S04]  /*8ea0*/  LDL R10, [R1+0x38] ;  /* 0x00003800010a7983 */ /* 0x000f680000100800 */
[----:B------:R-:W5:Y:S01]  /*8eb0*/  LDL R18, [R1+0x3c] ;  /* 0x00003c0001127983 */ /* 0x000f620000100800 */
[----:B------:R-:W-:Y:S06]  /*8ec0*/  BAR.SYNC.DEFER_BLOCKING 0x0 ;  /* 0x0000000000007b1d */ /* 0x000fec0000010000 */
[----:B------:R-:W-:Y:S04]  /*8ed0*/  @P2 STS [R218+0x9000], RZ ;  /* 0x009000ffda002388 */ /* 0x000fe80000000800 */
[----:B------:R-:W-:Y:S04]  /*8ee0*/  @P2 STS [R218+0x9004], RZ ;  /* 0x009004ffda002388 */ /* 0x000fe80000000800 */
[----:B------:R-:W-:Y:S04]  /*8ef0*/  @P2 STS.64 [R218+0x9008], RZ ;  /* 0x009008ffda002388 */ /* 0x000fe80000000a00 */
[----:B------:R-:W5:Y:S01]  /*8f00*/  LDL R146, [R1+0x28] ;  /* 0x0000280001927983 */ /* 0x000f620000100800 */
[----:B--2---:R-:W-:Y:S02]  /*8f10*/  ISETP.GE.AND P1, PT, R2, UR19, PT ;  /* 0x0000001302007c0c */ /* 0x004fe4000bf26270 */
[----:B---3--:R-:W-:Y:S02]  /*8f20*/  ISETP.GE.AND P0, PT, R0, UR19, PT ;  /* 0x0000001300007c0c */ /* 0x008fe4000bf06270 */
[----:B------:R-:W-:Y:S01]  /*8f30*/  SHF.R.S32.HI R0, RZ, 0x1f, R219 ;  /* 0x0000001fff007819 */ /* 0x000fe200000114db */
[CC--:B----4-:R-:W-:Y:S08]  /*8f40*/  IMAD.WIDE.U32 R4, R219.reuse, R19.reuse, RZ ;  /* 0x00000013db047225 */ /* 0x0d0ff000078e00ff */
[----:B------:R-:W1:Y:S01]  /*8f50*/  @!P1 LDC.64 R14, c[0x0][0x220] ;  /* 0x00008800ff0e9b82 */ /* 0x000e620000000a00 */
[----:B------:R-:W-:Y:S04]  /*8f60*/  IMAD R0, R0, R19, RZ ;  /* 0x0000001300007224 */ /* 0x000fe800078e02ff */
[----:B-----5:R-:W-:Y:S01]  /*8f70*/  IMAD R2, R219, R20, R0 ;  /* 0x00000014db027224 */ /* 0x020fe200078e0200 */
[C---:B------:R-:W-:Y:S02]  /*8f80*/  LEA R0, P3, R4.reuse, R8, 0x6 ;  /* 0x0000000804007211 */ /* 0x040fe400078630ff */
[----:B------:R-:W2:Y:S01]  /*8f90*/  @!P0 LDC.64 R12, c[0x0][0x220] ;  /* 0x00008800ff0c8b82 */ /* 0x000ea20000000a00 */
[----:B------:R-:W-:Y:S05]  /*8fa0*/  IMAD.IADD R2, R5, 0x1, R2 ;  /* 0x0000000105027824 */ /* 0x000fea00078e0202 */
[----:B------:R-:W-:Y:S02]  /*8fb0*/  LEA.HI.X R4, R4, R7, R2, 0x6, P3 ;  /* 0x0000000704047211 */ /* 0x000fe400018f3402 */
[C---:B------:R-:W-:Y:S01]  /*8fc0*/  @!P2 LEA R6, P3, R0.reuse, R6, 0x1 ;  /* 0x000000060006a211 */ /* 0x040fe200078608ff */
[----:B------:R-:W3:Y:S01]  /*8fd0*/  @!P1 LDC.64 R8, c[0x0][0x220] ;  /* 0x00008800ff089b82 */ /* 0x000ee20000000a00 */
[C---:B------:R-:W-:Y:S02]  /*8fe0*/  LEA R2, P6, R19.reuse, R0, 0x5 ;  /* 0x0000000013027211 */ /* 0x040fe400078c28ff */
[--C-:B------:R-:W-:Y:S02]  /*8ff0*/  @!P2 LEA.HI.X R7, R0, R11, R4.reuse, 0x1, P3 ;  /* 0x0000000b0007a211 */ /* 0x100fe400018f0c04 */
[----:B------:R-:W-:Y:S02]  /*9000*/  @!P2 LEA R10, P5, R2, R10, 0x1 ;  /* 0x0000000a020aa211 */ /* 0x000fe400078a08ff */
[C---:B-1----:R-:W-:Y:S01]  /*9010*/  @!P1 LEA R14, P4, R0.reuse, R14, 0x1 ;  /* 0x0000000e000e9211 */ /* 0x042fe200078808ff */
[----:B------:R-:W-:Y:S01]  /*9020*/  @!PT LDS RZ, [RZ] ;  /* 0x00000000fffff984 */ /* 0x000fe20000000800 */
[----:B------:R-:W-:Y:S01]  /*9030*/  @!PT LDS RZ, [RZ] ;  /* 0x00000000fffff984 */ /* 0x000fe20000000800 */
[----:B------:R-:W-:Y:S01]  /*9040*/  @!PT LDS RZ, [RZ] ;  /* 0x00000000fffff984 */ /* 0x000fe20000000800 */
[----:B------:R1:W-:Y:S01]  /*9050*/  @!P2 LDGSTS.E.BYPASS.LTC128B.128 [R218+0x9000], desc[UR20][R6.64] ;  /* 0x0900000006daafae */ /* 0x0003e2000b901d54 */
[----:B------:R-:W1:Y:S02]  /*9060*/  @!P0 LDC.64 R16, c[0x0][0x220] ;  /* 0x00008800ff108b82 */ /* 0x000e640000000a00 */
[C-C-:B------:R-:W-:Y:S01]  /*9070*/  @!P1 LEA.HI.X R15, R0.reuse, R15, R4.reuse, 0x1, P4 ;  /* 0x0000000f000f9211 */ /* 0x140fe200020f0c04 */
[----:B------:R-:W-:Y:S01]  /*9080*/  @P1 STS.128 [R218+0xa000], RZ ;  /* 0x00a000ffda001388 */ /* 0x000fe20000000c00 */
[C---:B--2---:R-:W-:Y:S03]  /*9090*/  @!P0 LEA R12, P3, R0.reuse, R12, 0x1 ;  /* 0x0000000c000c8211 */ /* 0x044fe600078608ff */
[----:B------:R-:W-:Y:S01]  /*90a0*/  @!PT LDS RZ, [RZ] ;  /* 0x00000000fffff984 */ /* 0x000fe20000000800 */
[----:B------:R-:W-:Y:S01]  /*90b0*/  @!PT LDS RZ, [RZ] ;  /* 0x00000000fffff984 */ /* 0x000fe20000000800 */
[----:B------:R-:W-:Y:S01]  /*90c0*/  @!PT LDS RZ, [RZ] ;  /* 0x00000000fffff984 */ /* 0x000fe20000000800 */
[----:B------:R-:W-:Y:S01]  /*90d0*/  @!P1 LDGSTS.E.BYPASS.LTC128B.128 [R218+0xa000], desc[UR20][R14.64+0x40] ;  /* 0x0a0000400eda9fae */ /* 0x000fe2000b901d54 */
[----:B------:R-:W-:Y:S03]  /*90e0*/  @!P0 LEA.HI.X R13, R0, R13, R4, 0x1, P3 ;  /* 0x0000000d000d8211 */ /* 0x000fe600018f0c04 */
[----:B------:R-:W-:Y:S01]  /*90f0*/  @P0 STS.128 [R218+0xb000], RZ ;  /* 0x00b000ffda000388 */ /* 0x000fe20000000c00 */
[----:B------:R-:W-:Y:S01]  /*9100*/  LEA.HI.X R4, R19, R4, R20, 0x5, P6 ;  /* 0x0000000413047211 */ /* 0x000fe200030f2c14 */
[----:B------:R-:W-:Y:S02]  /*9110*/  IMAD.MOV.U32 R0, RZ, RZ, -0x40 ;  /* 0xffffffc0ff007424 */ /* 0x000fe400078e00ff */
[----:B------:R-:W-:Y:S01]  /*9120*/  @!PT LDS RZ, [RZ] ;  /* 0x00000000fffff984 */ /* 0x000fe20000000800 */
[----:B------:R-:W-:Y:S01]  /*9130*/  @!PT LDS RZ, [RZ] ;  /* 0x00000000fffff984 */ /* 0x000fe20000000800 */
[----:B------:R-:W-:Y:S01]  /*9140*/  @!PT LDS RZ, [RZ] ;  /* 0x00000000fffff984 */ /* 0x000fe20000000800 */
[----:B------:R-:W-:Y:S01]  /*9150*/  @!P0 LDGSTS.E.BYPASS.LTC128B.128 [R218+0xb000], desc[UR20][R12.64+0x80] ;  /* 0x0b0000800cda8fae */ /* 0x000fe2000b901d54 */
[C-C-:B------:R-:W-:Y:S02]  /*9160*/  @!P2 LEA.HI.X R11, R2.reuse, R18, R4.reuse, 0x1, P5 ;  /* 0x00000012020ba211 */ /* 0x140fe400028f0c04 */
[C---:B---3--:R-:W-:Y:S01]  /*9170*/  @!P1 LEA R8, P4, R2.reuse, R8, 0x1 ;  /* 0x0000000802089211 */ /* 0x048fe200078808ff */
[----:B------:R-:W-:Y:S03]  /*9180*/  @P2 STS.128 [R218+0x9800], RZ ;  /* 0x009800ffda002388 */ /* 0x000fe60000000c00 */
[C-C-:B------:R-:W-:Y:S01]  /*9190*/  @!P1 LEA.HI.X R9, R2.reuse, R9, R4.reuse, 0x1, P4 ;  /* 0x0000000902099211 */ /* 0x140fe200020f0c04 */
[----:B------:R-:W-:Y:S01]  /*91a0*/  @!PT LDS RZ, [RZ] ;  /* 0x00000000fffff984 */ /* 0x000fe20000000800 */
[----:B------:R-:W-:Y:S01]  /*91b0*/  @!PT LDS RZ, [RZ] ;  /* 0x00000000fffff984 */ /* 0x000fe20000000800 */
[----:B------:R-:W-:Y:S01]  /*91c0*/  @!PT LDS RZ, [RZ] ;  /* 0x00000000fffff984 */ /* 0x000fe20000000800 */
[----:B------:R-:W-:Y:S01]  /*91d0*/  @!P2 LDGSTS.E.BYPASS.LTC128B.128 [R218+0x9800], desc[UR20][R10.64] ;  /* 0x098000000adaafae */ /* 0x000fe2000b901d54 */
[C---:B------:R-:W-:Y:S02]  /*91e0*/  ISETP.GT.AND P4, PT, R219.reuse, RZ, PT ;  /* 0x000000ffdb00720c */ /* 0x040fe40003f84270 */
[C---:B-1----:R-:W-:Y:S01]  /*91f0*/  @!P0 LEA R6, P3, R2.reuse, R16, 0x1 ;  /* 0x0000001002068211 */ /* 0x042fe200078608ff */
[----:B------:R-:W-:Y:S03]  /*9200*/  @P1 STS.128 [R218+0xa800], RZ ;  /* 0x00a800ffda001388 */ /* 0x000fe60000000c00 */
[----:B------:R-:W-:Y:S01]  /*9210*/  @!P0 LEA.HI.X R7, R2, R17, R4, 0x1, P3 ;  /* 0x0000001102078211 */ /* 0x000fe200018f0c04 */
[----:B------:R-:W-:Y:S01]  /*9220*/  @!PT LDS RZ, [RZ] ;  /* 0x00000000fffff984 */ /* 0x000fe20000000800 */
[----:B------:R-:W-:Y:S01]  /*9230*/  @!PT LDS RZ, [RZ] ;  /* 0x00000000fffff984 */ /* 0x000fe20000000800 */
[----:B------:R-:W-:Y:S01]  /*9240*/  @!PT LDS RZ, [RZ] ;  /* 0x00000000fffff984 */ /* 0x000fe20000000800 */
[----:B------:R-:W-:Y:S01]  /*9250*/  @!P1 LDGSTS.E.BYPASS.LTC128B.128 [R218+0xa800], desc[UR20][R8.64+0x40] ;  /* 0x0a80004008da9fae */ /* 0x000fe2000b901d54 */
[C---:B------:R-:W-:Y:S03]  /*9260*/  IMAD R2, R219.reuse, R0, 0x40 ;  /* 0x00000040db027424 */ /* 0x040fe600078e0200 */
[----:B------:R-:W-:Y:S01]  /*9270*/  @P0 STS.128 [R218+0xb800], RZ ;  /* 0x00b800ffda000388 */ /* 0x000fe20000000c00 */
[----:B------:R-:W-:Y:S03]  /*9280*/  IMAD R0, R219, -0x40, R146 ;  /* 0xffffffc0db007824 */ /* 0x000fe600078e0292 */
[----:B------:R-:W-:Y:S01]  /*9290*/  @!PT LDS RZ, [RZ] ;  /* 0x00000000fffff984 */ /* 0x000fe20000000800 */
[----:B------:R-:W-:Y:S01]  /*92a0*/  @!PT LDS RZ, [RZ] ;  /* 0x00000000fffff984 */ /* 0x000fe20000000800 */
[----:B------:R-:W-:Y:S01]  /*92b0*/  @!PT LDS RZ, [RZ] ;  /* 0x00000000fffff984 */ /* 0x000fe20000000800 */
[----:B------:R1:W-:Y:S01]  /*92c0*/  @!P0 LDGSTS.E.BYPASS.LTC128B.128 [R218+0xb800], desc[UR20][R6.64+0x80] ;  /* 0x0b80008006da8fae */ /* 0x0003e2000b901d54 */
[----:B------:R-:W-:Y:S02]  /*92d0*/  IMAD.IADD R2, R146, 0x1, R2 ;  /* 0x0000000192027824 */ /* 0x000fe400078e0202 */
[C---:B------:R-:W-:Y:S01]  /*92e0*/  VIADD R149, R0.reuse, 0x48 ;  /* 0x0000004800957836 */ /* 0x040fe20000000000 */
[----:B------:R-:W-:Y:S01]  /*92f0*/  LDSM.16.M88.4 R64, [R216] ;  /* 0x00000000d840783b */ /* 0x000fe20000000200 */
[----:B------:R-:W-:Y:S03]  /*9300*/  VIADD R148, R0, 0x47 ;  /* 0x0000004700947836 */ /* 0x000fe60000000000 */
[----:B------:R-:W1:Y:S01]  /*9310*/  LDSM.16.M88.4 R16, [R213+0x6000] ;  /* 0x00600000d510783b */ /* 0x000e620000000200 */
[----:B------:R-:W-:Y:S02]  /*9320*/  ISETP.GE.AND P5, PT, R149, RZ, PT ;  /* 0x000000ff9500720c */ /* 0x000fe40003fa6270 */
[----:B------:R-:W-:Y:S01]  /*9330*/  ISETP.GE.AND P6, PT, R148, RZ, PT ;  /* 0x000000ff9400720c */ /* 0x000fe20003fc6270 */
[----:B------:R-:W2:Y:S04]  /*9340*/  LDSM.16.M88.4 R60, [R216+0x1000] ;  /* 0x00100000d83c783b */ /* 0x000ea80000000200 */
[----:B------:R-:W3:Y:S04]  /*9350*/  LDSM.16.M88.4 R32, [R213+0x6400] ;  /* 0x00640000d520783b */ /* 0x000ee80000000200 */
[----:B------:R-:W0:Y:S04]  /*9360*/  LDGDEPBAR ;  /* 0x00000000000079af */ /* 0x000e280000000000 */
[----:B------:R-:W4:Y:S04]  /*9370*/  LDSM.16.M88.4 R48, [R213+0x6800] ;  /* 0x00680000d530783b */ /* 0x000f280000000200 */
[----:B------:R-:W5:Y:S04]  /*9380*/  LDSM.16.M88.4 R172, [R213+0x6c00] ;  /* 0x006c0000d5ac783b */ /* 0x000f680000000200 */
[----:B------:R-:W-:Y:S04]  /*9390*/  LDSM.16.M88.4 R176, [R217] ;  /* 0x00000000d9b0783b */ /* 0x000fe80000000200 */
[----:B------:R-:W5:Y:S04]  /*93a0*/  LDSM.16.M88.4 R180, [R215+0x6000] ;  /* 0x00600000d7b4783b */ /* 0x000f680000000200 */
[----:B------:R-:W5:Y:S04]  /*93b0*/  LDSM.16.M88.4 R184, [R217+0x1000] ;  /* 0x00100000d9b8783b */ /* 0x000f680000000200 */
[----:B------:R-:W5:Y:S01]  /*93c0*/  LDSM.16.M88.4 R188, [R215+0x6400] ;  /* 0x00640000d7bc783b */ /* 0x000f620000000200 */
[-C--:B-1----:R-:W-:Y:S03]  /*93d0*/  HMMA.16816.F32.BF16 R4, R64, R16.reuse, RZ ;  /* 0x000000104004723c */ /* 0x082fe600000418ff */
[----:B------:R-:W1:Y:S04]  /*93e0*/  LDSM.16.M88.4 R192, [R215+0x6800] ;  /* 0x00680000d7c0783b */ /* 0x000e680000000200 */
[----:B------:R-:W1:Y:S01]  /*93f0*/  LDSM.16.M88.4 R196, [R215+0x6c00] ;  /* 0x006c0000d7c4783b */ /* 0x000e620000000200 */
[C---:B--2---:R-:W-:Y:S03]  /*9400*/  HMMA.16816.F32.BF16 R8, R60.reuse, R16, RZ ;  /* 0x000000103c08723c */ /* 0x044fe600000418ff */
[----:B------:R-:W-:Y:S03]  /*9410*/  LDSM.16.M88.4 R200, [R216+0x2000] ;  /* 0x00200000d8c8783b */ /* 0x000fe60000000200 */
[-C--:B------:R-:W-:Y:S01]  /*9420*/  HMMA.16816.F32.BF16 R12, R60, R18.reuse, RZ ;  /* 0x000000123c0c723c */ /* 0x080fe200000418ff */
[----:B------:R-:W2:Y:S04]  /*9430*/  LDSM.16.M88.4 R204, [R213+0x7000] ;  /* 0x00700000d5cc783b */ /* 0x000ea80000000200 */
[----:B------:R-:W2:Y:S01]  /*9440*/  LDSM.16.M88.4 R208, [R216+0x3000] ;  /* 0x00300000d8d0783b */ /* 0x000ea20000000200 */
[C---:B------:R-:W-:Y:S06]  /*9450*/  HMMA.16816.F32.BF16 R16, R64.reuse, R18, RZ ;  /* 0x000000124010723c */ /* 0x040fec00000418ff */
[-C--:B---3--:R-:W-:Y:S06]  /*9460*/  HMMA.16816.F32.BF16 R20, R64, R32.reuse, RZ ;  /* 0x000000204014723c */ /* 0x088fec00000418ff */
[C---:B------:R-:W-:Y:S06]  /*9470*/  HMMA.16816.F32.BF16 R24, R60.reuse, R32, RZ ;  /* 0x000000203c18723c */ /* 0x040fec00000418ff */
[-C--:B------:R-:W-:Y:S06]  /*9480*/  HMMA.16816.F32.BF16 R28, R60, R34.reuse, RZ ;  /* 0x000000223c1c723c */ /* 0x080fec00000418ff */
        /* <DEDUP_REMOVED lines=9> */
[----:B------:R-:W3:Y:S05]  /*9520*/  LDSM.16.M88.4 R172, [R213+0x7400] ;  /* 0x00740000d5ac783b */ /* 0x000eea0000000200 */
[-C--:B------:R-:W-:Y:S06]  /*9530*/  HMMA.16816.F32.BF16 R4, R176, R180.reuse, R4 ;  /* 0x000000b4b004723c */ /* 0x080fec0000041804 */
        /* <DEDUP_REMOVED lines=19> */
[----:B------:R-:W-:Y:S04]  /*9670*/  LDSM.16.M88.4 R176, [R215+0x7000] ;  /* 0x00700000d7b0783b */ /* 0x000fe80000000200 */
[----:B------:R-:W-:Y:S01]  /*9680*/  LDSM.16.M88.4 R196, [R215+0x7800] ;  /* 0x00780000d7c4783b */ /* 0x000fe20000000200 */
[-C--:B--2---:R-:W-:Y:S06]  /*9690*/  HMMA.16816.F32.BF16 R4, R200, R204.reuse, R4 ;  /* 0x000000ccc804723c */ /* 0x084fec0000041804 */
        /* <DEDUP_REMOVED lines=8> */
[----:B------:R-:W1:Y:S05]  /*9720*/  LDSM.16.M88.4 R172, [R217+0x2000] ;  /* 0x00200000d9ac783b */ /* 0x000e6a0000000200 */
[-C--:B----4-:R-:W-:Y:S06]  /*9730*/  HMMA.16816.F32.BF16 R36, R200, R180.reuse, R36 ;  /* 0x000000b4c824723c */ /* 0x090fec0000041824 */
        /* <DEDUP_REMOVED lines=9> */
[----:B------:R-:W2:Y:S04]  /*97d0*/  LDSM.16.M88.4 R188, [R213+0x8000] ;  /* 0x00800000d5bc783b */ /* 0x000ea80000000200 */
[----:B------:R-:W3:Y:S01]  /*97e0*/  LDSM.16.M88.4 R200, [R216+0x5000] ;  /* 0x00500000d8c8783b */ /* 0x000ee20000000200 */
        /* <DEDUP_REMOVED lines=20> */
[----:B------:R-:W4:Y:S04]  /*9930*/  LDSM.16.M88.4 R172, [R213+0x8c00] ;  /* 0x008c0000d5ac783b */ /* 0x000f280000000200 */
[----:B------:R-:W-:Y:S01]  /*9940*/  LDSM.16.M88.4 R204, [R215+0x8800] ;  /* 0x00880000d7cc783b */ /* 0x000fe20000000200 */
        /* <DEDUP_REMOVED lines=9> */
[----:B------:R-:W3:Y:S01]  /*99e0*/  LDSM.16.M88.4 R208, [R215+0x8c00] ;  /* 0x008c0000d7d0783b */ /* 0x000ee20000000200 */
[----:B------:R-:W-:Y:S04]  /*99f0*/  DEPBAR.LE SB0, 0x0 ;  /* 0x000080000000791a */ /* 0x000fe80000000000 */
[-C--:B-1----:R-:W-:Y:S01]  /*9a00*/  HMMA.16816.F32.BF16 R36, R180, R176.reuse, R36 ;  /* 0x000000b0b424723c */ /* 0x082fe20000041824 */
[----:B------:R-:W-:Y:S05]  /*9a10*/  BAR.SYNC.DEFER_BLOCKING 0x0 ;  /* 0x0000000000007b1d */ /* 0x000fea0000010000 */
[C---:B------:R-:W-:Y:S06]  /*9a20*/  HMMA.16816.F32.BF16 R40, R200.reuse, R176, R40 ;  /* 0x000000b0c828723c */ /* 0x040fec0000041828 */
[-C--:B------:R-:W-:Y:S06]  /*9a30*/  HMMA.16816.F32.BF16 R44, R200, R178.reuse, R44 ;  /* 0x000000b2c82c723c */ /* 0x080fec000004182c */
[C---:B------:R-:W-:Y:S06]  /*9a40*/  HMMA.16816.F32.BF16 R48, R180.reuse, R178, R48 ;  /* 0x000000b2b430723c */ /* 0x040fec0000041830 */
[-C--:B----4-:R-:W-:Y:S05]  /*9a50*/  HMMA.16816.F32.BF16 R52, R180, R172.reuse, R52 ;  /* 0x000000acb434723c */ /* 0x090fea0000041834 */
[C---:B------:R-:W-:Y:S01]  /*9a60*/  VIADD R178, R0.reuse, 0x3f ;  /* 0x0000003f00b27836 */ /* 0x040fe20000000000 */
[C---:B------:R-:W-:Y:S06]  /*9a70*/  HMMA.16816.F32.BF16 R56, R200.reuse, R172, R56 ;  /* 0x000000acc838723c */ /* 0x040fec0000041838 */
[-C--:B------:R-:W-:Y:S06]  /*9a80*/  HMMA.16816.F32.BF16 R60, R200, R174.reuse, R60 ;  /* 0x000000aec83c723c */ /* 0x080fec000004183c */
[----:B------:R-:W-:Y:S01]  /*9a90*/  HMMA.16816.F32.BF16 R64, R180, R174, R64 ;  /* 0x000000aeb440723c */ /* 0x000fe20000041840 */
[----:B------:R-:W-:Y:S05]  /*9aa0*/  P2R R200, PR, RZ, 0x10 ;  /* 0x00000010ffc87803 */ /* 0x000fea0000000000 */
[-C--:B--2---:R-:W-:Y:S06]  /*9ab0*/  HMMA.16816.F32.BF16 R4, R184, R188.reuse, R4 ;  /* 0x000000bcb804723c */ /* 0x084fec0000041804 */
[C---:B------:R-:W-:Y:S06]  /*9ac0*/  HMMA.16816.F32.BF16 R8, R192.reuse, R188, R8 ;  /* 0x000000bcc008723c */ /* 0x040fec0000041808 */
[-C--:B------:R-:W-:Y:S05]  /*9ad0*/  HMMA.16816.F32.BF16 R12, R192, R190.reuse, R12 ;  /* 0x000000bec00c723c */ /* 0x080fea000004180c */
[C---:B------:R-:W-:Y:S01]  /*9ae0*/  VIADD R189, R0.reuse, 0xfffffff8 ;  /* 0xfffffff800bd7836 */ /* 0x040fe20000000000 */
[C---:B------:R-:W-:Y:S05]  /*9af0*/  HMMA.16816.F32.BF16 R16, R184.reuse, R190, R16 ;  /* 0x000000beb810723c */ /* 0x040fea0000041810 */
[C---:B------:R-:W-:Y:S01]  /*9b00*/  VIADD R188, R0.reuse, 0xfffffff7 ;  /* 0xfffffff700bc7836 */ /* 0x040fe20000000000 */
        /* <DEDUP_REMOVED lines=11> */
[----:B------:R-:W-:Y:S07]  /*9bc0*/  HMMA.16816.F32.BF16 R64, R184, R210, R64 ;  /* 0x000000d2b840723c */ /* 0x000fee0000041840 */
[C---:B------:R-:W-:Y:S04]  /*9bd0*/  VIADD R185, R0.reuse, 0xffffffff ;  /* 0xffffffff00b97836 */ /* 0x040fe80000000000 */
[C---:B------:R-:W-:Y:S02]  /*9be0*/  VIADD R187, R0.reuse, 0x38 ;  /* 0x0000003800bb7836 */ /* 0x040fe40000000000 */
[----:B------:R-:W-:Y:S01]  /*9bf0*/  VIADD R186, R0, 0x37 ;  /* 0x0000003700ba7836 */ /* 0x000fe20000000000 */
[----:B------:R-:W-:Y:S10]  /*9c00*/  @P4 BRA `(.L_x_536) ;  /* 0xffffffec00784947 */ /* 0x000ff4000383ffff */
.L_x_535:
[----:B------:R-:W-:Y:S01]  /*9c10*/  @!P6 IADD3 R148, -R2, -0x7, RZ ;  /* 0xfffffff90294e810 */ /* 0x000fe20007ffe1ff */
[----:B------:R-:W3:Y:S01]  /*9c20*/  LDL.64 R220, [R1+0x20] ;  /* 0x0000200001dc7983 */ /* 0x000ee20000100a00 */
[----:B------:R-:W-:Y:S01]  /*9c30*/  ISETP.GE.AND P6, PT, R187, RZ, PT ;  /* 0x000000ffbb00720c */ /* 0x000fe20003fc6270 */
[----:B------:R-:W-:Y:S01]  /*9c40*/  UIADD3 UR18, UR22, -0x255992d5, URZ ;  /* 0xdaa66d2b16127890 */ /* 0x000fe2000fffe03f */
[----:B------:R-:W-:Y:S01]  /*9c50*/  ISETP.GE.AND P0, PT, R178, RZ, PT ;  /* 0x000000ffb200720c */ /* 0x000fe20003f06270 */
[----:B------:R-:W-:Y:S01]  /*9c60*/  UIADD3 UR17, UR22, -0x4ab325aa, URZ ;  /* 0xb54cda5616117890 */ /* 0x000fe2000fffe03f */
[----:B------:R-:W-:Y:S01]  /*9c70*/  ISETP.GE.AND P1, PT, R185, RZ, PT ;  /* 0x000000ffb900720c */ /* 0x000fe20003f26270 */
[----:B------:R-:W4:Y:S01]  /*9c80*/  LDL.64 R226, [R1+0x18] ;  /* 0x0000180001e27983 */ /* 0x000f220000100a00 */
[----:B------:R-:W-:Y:S01]  /*9c90*/  @!P5 IADD3 R149, -R2, -0x8, RZ ;  /* 0xfffffff80295d810 */ /* 0x000fe20007ffe1ff */
[----:B------:R-:W-:Y:S01]  /*9ca0*/  UIADD3 UR15, UR23, -0x4498517b, URZ ;  /* 0xbb67ae85170f7890 */ /* 0x000fe2000fffe03f */
[----:B------:R-:W-:Y:S01]  /*9cb0*/  ISETP.GE.AND P5, PT, R188, RZ, PT ;  /* 0x000000ffbc00720c */ /* 0x000fe20003fa6270 */
[C---:B--2---:R-:W-:Y:S01]  /*9cc0*/  VIADD R175, R0.reuse, 0x8 ;  /* 0x0000000800af7836 */ /* 0x044fe20000000000 */
[C---:B------:R-:W-:Y:S01]  /*9cd0*/  IADD3 R146, -R0.reuse, -0x7, RZ ;  /* 0xfffffff900927810 */ /* 0x040fe20007ffe1ff */
[----:B------:R-:W-:Y:S01]  /*9ce0*/  UIADD3 UR14, UR22, 0x3c6ef372, URZ ;  /* 0x3c6ef372160e7890 */ /* 0x000fe2000fffe03f */
[----:B------:R-:W-:Y:S01]  /*9cf0*/  IADD3 R147, -R0, -0x8, RZ ;  /* 0xfffffff800937810 */ /* 0x000fe20007ffe1ff */
[----:B------:R-:W-:Y:S01]  /*9d00*/  UIADD3 UR13, UR23, 0x76cf5d0a, URZ ;  /* 0x76cf5d0a170d7890 */ /* 0x000fe2000fffe03f */
[----:B------:R-:W-:Y:S01]  /*9d10*/  @!P6 IADD3 R187, -R2, 0x8, RZ ;  /* 0x0000000802bbe810 */ /* 0x000fe20007ffe1ff */
[C---:B------:R-:W-:Y:S01]  /*9d20*/  VIADD R182, R0.reuse, 0x30 ;  /* 0x0000003000b67836 */ /* 0x040fe20000000000 */
[----:B------:R-:W-:Y:S01]  /*9d30*/  ISETP.GE.AND P6, PT, R175, RZ, PT ;  /* 0x000000ffaf00720c */ /* 0x000fe20003fc6270 */
[----:B------:R-:W-:Y:S01]  /*9d40*/  VIADD R181, R0, 0x2f ;  /* 0x0000002f00b57836 */ /* 0x000fe20000000000 */
[----:B------:R-:W-:Y:S01]  /*9d50*/  @!P0 IADD3 R178, -R2, 0x1, RZ ;  /* 0x0000000102b28810 */ /* 0x000fe20007ffe1ff */
[C---:B------:R-:W-:Y:S01]  /*9d60*/  VIADD R174, R0.reuse, 0x7 ;  /* 0x0000000700ae7836 */ /* 0x040fe20000000000 */
[C---:B------:R-:W-:Y:S01]  /*9d70*/  @!P1 IADD3 R185, -R0.reuse, 0x1, RZ ;  /* 0x0000000100b99810 */ /* 0x040fe20007ffe1ff */
[----:B------:R-:W-:Y:S01]  /*9d80*/  VIADD R194, R0, 0x27 ;  /* 0x0000002700c27836 */ /* 0x000fe20000000000 */
[----:B------:R-:W-:Y:S01]  /*9d90*/  ISETP.GE.AND P1, PT, R182, RZ, PT ;  /* 0x000000ffb600720c */ /* 0x000fe20003f26270 */
[C---:B------:R-:W-:Y:S01]  /*9da0*/  VIADD R193, R0.reuse, 0x1f ;  /* 0x0000001f00c17836 */ /* 0x040fe20000000000 */
[----:B------:R-:W-:Y:S01]  /*9db0*/  ISETP.GE.AND P0, PT, R181, RZ, PT ;  /* 0x000000ffb500720c */ /* 0x000fe20003f06270 */
[C---:B------:R-:W-:Y:S01]  /*9dc0*/  VIADD R195, R0.reuse, 0xffffffd7 ;  /* 0xffffffd700c37836 */ /* 0x040fe20000000000 */
[----:B------:R-:W-:Y:S01]  /*9dd0*/  @!P5 IADD3 R188, -R0, 0x9, RZ ;  /* 0x0000000900bcd810 */ /* 0x000fe20007ffe1ff */
[----:B------:R-:W-:Y:S01]  /*9de0*/  IMAD.SHL.U32 R206, R219, 0x2, RZ ;  /* 0x00000002dbce7824 */ /* 0x000fe200078e00ff */
[----:B------:R-:W-:Y:S01]  /*9df0*/  ISETP.GE.AND P5, PT, R174, RZ, PT ;  /* 0x000000ffae00720c */ /* 0x000fe20003fa6270 */
[C---:B------:R-:W-:Y:S01]  /*9e00*/  VIADD R192, R0.reuse, 0xffffffd8 ;  /* 0xffffffd800c07836 */ /* 0x040fe20000000000 */
[----:B------:R-:W-:Y:S01]  /*9e10*/  SEL R147, R147, R175, !P6 ;  /* 0x000000af93937207 */ /* 0x000fe20007000000 */
[----:B------:R-:W-:Y:S01]  /*9e20*/  VIADD R191, R0, 0x28 ;  /* 0x0000002800bf7836 */ /* 0x000fe20000000000 */
[----:B------:R-:W-:Y:S01]  /*9e30*/  SEL R146, R146, R174, !P5 ;  /* 0x000000ae92927207 */ /* 0x000fe20006800000 */
[----:B------:R-:W-:Y:S01]  /*9e40*/  UIADD3 UR16, UR22, -0x61c88647, URZ ;  /* 0x9e3779b916107890 */ /* 0x000fe2000fffe03f */
[----:B------:R-:W-:Y:S01]  /*9e50*/  LOP3.LUT R172, R247, UR23, R206, 0x96, !PT ;  /* 0x00000017f7ac7c12 */ /* 0x000fe2000f8e96ce */
[C---:B------:R-:W-:Y:S01]  /*9e60*/  VIADD R204, R0.reuse, 0x18 ;  /* 0x0000001800cc7836 */ /* 0x040fe20000000000 */
[----:B------:R-:W-:Y:S01]  /*9e70*/  I2FP.F32.S32 R148, R148 ;  /* 0x0000009400947245 */ /* 0x000fe20000201400 */
[----:B------:R-:W-:Y:S01]  /*9e80*/  VIADD R205, R0, 0x17 ;  /* 0x0000001700cd7836 */ /* 0x000fe20000000000 */
[----:B------:R-:W-:Y:S01]  /*9e90*/  I2FP.F32.S32 R146, R146 ;  /* 0x0000009200927245 */ /* 0x000fe20000201400 */
[----:B------:R-:W-:Y:S01]  /*9ea0*/  IMAD.WIDE.U32 R172, R172, -0x326172a9, RZ ;  /* 0xcd9e8d57acac7825 */ /* 0x000fe200078e00ff */
[----:B------:R-:W-:Y:S02]  /*9eb0*/  @!P6 IADD3 R175, -R2, 0x38, RZ ;  /* 0x0000003802afe810 */ /* 0x000fe40007ffe1ff */
[----:B------:R-:W-:Y:S01]  /*9ec0*/  ISETP.GE.AND P6, PT, R192, RZ, PT ;  /* 0x000000ffc000720c */ /* 0x000fe20003fc6270 */
[----:B------:R-:W-:Y:S01]  /*9ed0*/  VIADD R183, R0, 0xffffffef ;  /* 0xffffffef00b77836 */ /* 0x000fe20000000000 */
[----:B------:R-:W-:Y:S01]  /*9ee0*/  @!P1 IADD3 R182, -R2, 0x10, RZ ;  /* 0x0000001002b69810 */ /* 0x000fe20007ffe1ff */
[-C--:B------:R-:W-:Y:S01]  /*9ef0*/  FFMA.FTZ R11, R148, -R145.reuse, R11 ;  /* 0x80000091940b7223 */ /* 0x080fe2000001000b */
[----:B------:R-:W-:Y:S01]  /*9f00*/  @!P0 IADD3 R181, -R2, 0x11, RZ ;  /* 0x0000001102b58810 */ /* 0x000fe20007ffe1ff */
[----:B------:R-:W-:Y:S01]  /*9f10*/  FFMA.FTZ R7, R146, -R145, R7 ;  /* 0x8000009192077223 */ /* 0x000fe20000010007 */
[----:B------:R-:W-:Y:S01]  /*9f20*/  I2FP.F32.S32 R149, R149 ;  /* 0x0000009500957245 */ /* 0x000fe20000201400 */
[C---:B------:R-:W-:Y:S01]  /*9f30*/  VIADD R208, R0.reuse, 0xf ;  /* 0x0000000f00d07836 */ /* 0x040fe20000000000 */
[----:B------:R-:W-:Y:S01]  /*9f40*/  ISETP.GE.AND P4, PT, R189, RZ, PT ;  /* 0x000000ffbd00720c */ /* 0x000fe20003f86270 */
[----:B------:R-:W-:Y:S01]  /*9f50*/  VIADD R180, R0, 0xffffffe8 ;  /* 0xffffffe800b47836 */ /* 0x000fe20000000000 */
[----:B------:R-:W-:Y:S01]  /*9f60*/  ISETP.GE.AND P3, PT, R186, RZ, PT ;  /* 0x000000ffba00720c */ /* 0x000fe20003f66270 */
[----:B------:R-:W-:Y:S01]  /*9f70*/  FFMA.FTZ R10, R149, -R145, R10 ;  /* 0x80000091950a7223 */ /* 0x000fe2000001000a */
[----:B------:R-:W-:Y:S01]  /*9f80*/  ISETP.GE.AND P1, PT, R183, RZ, PT ;  /* 0x000000ffb700720c */ /* 0x000fe20003f26270 */
[C---:B------:R-:W-:Y:S01]  /*9f90*/  VIADD R179, R0.reuse, 0xffffffe7 ;  /* 0xffffffe700b37836 */ /* 0x040fe20000000000 */
[----:B------:R-:W-:Y:S01]  /*9fa0*/  ISETP.GE.AND P0, PT, R191, RZ, PT ;  /* 0x000000ffbf00720c */ /* 0x000fe20003f06270 */
[C---:B------:R-:W-:Y:S01]  /*9fb0*/  VIADD R177, R0.reuse, 0xffffffe0 ;  /* 0xffffffe000b17836 */ /* 0x040fe20000000000 */
[----:B------:R-:W-:Y:S01]  /*9fc0*/  I2FP.F32.S32 R147, R147 ;  /* 0x0000009300937245 */ /* 0x000fe20000201400 */
[----:B------:R-:W-:Y:S01]  /*9fd0*/  VIADD R176, R0, 0xffffffdf ;  /* 0xffffffdf00b07836 */ /* 0x000fe20000000000 */
[----:B------:R-:W-:Y:S01]  /*9fe0*/  LOP3.LUT R148, R249, UR15, R246, 0x96, !PT ;  /* 0x0000000ff9947c12 */ /* 0x000fe2000f8e96f6 */
[----:B------:R-:W-:Y:S01]  /*9ff0*/  VIADD R206, R206, 0x1 ;  /* 0x00000001cece7836 */ /* 0x000fe20000000000 */
[----:B------:R-:W-:Y:S01]  /*a000*/  @!P6 IADD3 R192, -R0, 0x28, RZ ;  /* 0x0000002800c0e810 */ /* 0x000fe20007ffe1ff */
[-C--:B------:R-:W-:Y:S01]  /*a010*/  FFMA.FTZ R6, R147, -R145.reuse, R6 ;  /* 0x8000009193067223 */ /* 0x080fe20000010006 */
[----:B------:R-:W-:Y:S01]  /*a020*/  ISETP.NE.AND P6, PT, R200, RZ, PT ;  /* 0x000000ffc800720c */ /* 0x000fe20003fc5270 */
[----:B------:R-:W-:Y:S01]  /*a030*/  IMAD.WIDE.U32 R148, R148, -0x326172a9, RZ ;  /* 0xcd9e8d5794947825 */ /* 0x000fe200078e00ff */
[----:B------:R-:W-:Y:S02]  /*a040*/  @!P4 IADD3 R189, -R0, 0x8, RZ ;  /* 0x0000000800bdc810 */ /* 0x000fe40007ffe1ff */
[----:B------:R-:W-:Y:S01]  /*a050*/  @!P3 IADD3 R186, -R2, 0x9, RZ ;  /* 0x0000000902bab810 */ /* 0x000fe20007ffe1ff */
[C---:B------:R-:W-:Y:S01]  /*a060*/  VIADD R197, R0.reuse, 0xffffffcf ;  /* 0xffffffcf00c57836 */ /* 0x040fe20000000000 */
[----:B------:R-:W-:Y:S01]  /*a070*/  LOP3.LUT R202, R149, UR14, R172, 0x96, !PT ;  /* 0x0000000e95ca7c12 */ /* 0x000fe2000f8e96ac */
[C---:B------:R-:W-:Y:S01]  /*a080*/  VIADD R199, R0.reuse, 0xffffffc8 ;  /* 0xffffffc800c77836 */ /* 0x040fe20000000000 */
[C---:B------:R-:W-:Y:S01]  /*a090*/  @!P1 IADD3 R183, -R0.reuse, 0x11, RZ ;  /* 0x0000001100b79810 */ /* 0x040fe20007ffe1ff */
[----:B------:R-:W-:Y:S01]  /*a0a0*/  VIADD R198, R0, 0xffffffc7 ;  /* 0xffffffc700c67836 */ /* 0x000fe20000000000 */
[----:B------:R-:W-:Y:S01]  /*a0b0*/  @!P0 IADD3 R191, -R2, 0x18, RZ ;  /* 0x0000001802bf8810 */ /* 0x000fe20007ffe1ff */
[----:B------:R-:W-:Y:S01]  /*a0c0*/  IMAD.WIDE.U32 R202, R202, -0x2daee0ad, RZ ;  /* 0xd2511f53caca7825 */ /* 0x000fe200078e00ff */
[----:B------:R-:W-:Y:S02]  /*a0d0*/  ISETP.GE.AND P3, PT, R194, RZ, PT ;  /* 0x000000ffc200720c */ /* 0x000fe40003f66270 */
[----:B------:R-:W-:Y:S01]  /*a0e0*/  ISETP.GE.AND P0, PT, R193, RZ, PT ;  /* 0x000000ffc100720c */ /* 0x000fe20003f06270 */
[C---:B------:R-:W-:Y:S01]  /*a0f0*/  VIADD R190, R0.reuse, 0x20 ;  /* 0x0000002000be7836 */ /* 0x040fe20000000000 */
[----:B------:R-:W-:Y:S01]  /*a100*/  LOP3.LUT R206, R247, UR23, R206, 0x96, !PT ;  /* 0x00000017f7ce7c12 */ /* 0x000fe2000f8e96ce */
[C---:B------:R-:W-:Y:S01]  /*a110*/  VIADD R207, R0.reuse, 0x10 ;  /* 0x0000001000cf7836 */ /* 0x040fe20000000000 */
[----:B------:R-:W-:Y:S01]  /*a120*/  I2FP.F32.S32 R178, R178 ;  /* 0x000000b200b27245 */ /* 0x000fe20000201400 */
[----:B------:R-:W-:Y:S01]  /*a130*/  VIADD R196, R0, 0xffffffd0 ;  /* 0xffffffd000c47836 */ /* 0x000fe20000000000 */
[----:B------:R-:W-:Y:S01]  /*a140*/  ISETP.GE.AND P1, PT, R190, RZ, PT ;  /* 0x000000ffbe00720c */ /* 0x000fe20003f26270 */
[----:B------:R-:W-:Y:S01]  /*a150*/  IMAD.WIDE.U32 R222, R206, -0x326172a9, RZ ;  /* 0xcd9e8d57cede7825 */ /* 0x000fe200078e00ff */
[----:B------:R-:W-:Y:S02]  /*a160*/  I2FP.F32.S32 R186, R186 ;  /* 0x000000ba00ba7245 */ /* 0x000fe40000201400 */
[C---:B------:R-:W-:Y:S01]  /*a170*/  @!P5 IADD3 R174, -R2.reuse, 0x39, RZ ;  /* 0x0000003902aed810 */ /* 0x040fe20007ffe1ff */
[----:B------:R-:W-:Y:S01]  /*a180*/  IMAD.MOV.U32 R206, RZ, RZ, 0x7054 ;  /* 0x00007054ffce7424 */ /* 0x000fe200078e00ff */
[----:B------:R-:W-:Y:S01]  /*a190*/  @!P3 IADD3 R194, -R2, 0x19, RZ ;  /* 0x0000001902c2b810 */ /* 0x000fe20007ffe1ff */
[-C--:B------:R-:W-:Y:S01]  /*a1a0*/  FFMA.FTZ R9, R178, -R145.reuse, R9 ;  /* 0x80000091b2097223 */ /* 0x080fe20000010009 */
[----:B------:R-:W-:Y:S01]  /*a1b0*/  @!P0 IADD3 R193, -R2, 0x21, RZ ;  /* 0x0000002102c18810 */ /* 0x000fe20007ffe1ff */
[-C--:B------:R-:W-:Y:S01]  /*a1c0*/  FFMA.FTZ R15, R178, -R145.reuse, R15 ;  /* 0x80000091b20f7223 */ /* 0x080fe2000001000f */
[----:B------:R-:W-:Y:S01]  /*a1d0*/  ISETP.GE.AND P3, PT, R205, RZ, PT ;  /* 0x000000ffcd00720c */ /* 0x000fe20003f66270 */
[-C--:B------:R-:W-:Y:S01]  /*a1e0*/  FFMA.FTZ R13, R186, -R145.reuse, R13 ;  /* 0x80000091ba0d7223 */ /* 0x080fe2000001000d */
[----:B------:R-:W-:Y:S01]  /*a1f0*/  ISETP.GE.AND P0, PT, R208, RZ, PT ;  /* 0x000000ffd000720c */ /* 0x000fe20003f06270 */
[----:B------:R-:W-:Y:S01]  /*a200*/  FFMA.FTZ R27, R186, -R145, R27 ;  /* 0x80000091ba1b7223 */ /* 0x000fe2000001001b */
[----:B------:R-:W-:Y:S01]  /*a210*/  @!P1 IADD3 R190, -R2, 0x20, RZ ;  /* 0x0000002002be9810 */ /* 0x000fe20007ffe1ff */
[----:B------:R-:W-:Y:S01]  /*a220*/  VIADD R184, R0, 0xfffffff0 ;  /* 0xfffffff000b87836 */ /* 0x000fe20000000000 */
[----:B------:R-:W-:Y:S02]  /*a230*/  ISETP.GE.AND P1, PT, R207, RZ, PT ;  /* 0x000000ffcf00720c */ /* 0x000fe40003f26270 */
[----:B------:R-:W-:Y:S02]  /*a240*/  ISETP.GE.AND P5, PT, R195, RZ, PT ;  /* 0x000000ffc300720c */ /* 0x000fe40003fa6270 */
[----:B------:R-:W-:Y:S02]  /*a250*/  ISETP.GE.AND P4, PT, R184, RZ, PT ;  /* 0x000000ffb800720c */ /* 0x000fe40003f86270 */
[----:B------:R-:W-:Y:S02]  /*a260*/  I2FP.F32.S32 R187, R187 ;  /* 0x000000bb00bb7245 */ /* 0x000fe40000201400 */
[C---:B------:R-:W-:Y:S02]  /*a270*/  @!P3 IADD3 R205, -R2.reuse, 0x29, RZ ;  /* 0x0000002902cdb810 */ /* 0x040fe40007ffe1ff */
[C---:B------:R-:W-:Y:S01]  /*a280*/  @!P0 IADD3 R208, -R2.reuse, 0x31, RZ ;  /* 0x0000003102d08810 */ /* 0x040fe20007ffe1ff */
[-C--:B------:R-:W-:Y:S01]  /*a290*/  FFMA.FTZ R12, R187, -R145.reuse, R12 ;  /* 0x80000091bb0c7223 */ /* 0x080fe2000001000c */
[----:B------:R-:W-:Y:S01]  /*a2a0*/  ISETP.GE.AND P3, PT, R179, RZ, PT ;  /* 0x000000ffb300720c */ /* 0x000fe20003f66270 */
[----:B------:R-:W-:Y:S01]  /*a2b0*/  FFMA.FTZ R26, R187, -R145, R26 ;  /* 0x80000091bb1a7223 */ /* 0x000fe2000001001a */
[----:B------:R-:W-:Y:S02]  /*a2c0*/  @!P1 IADD3 R207, -R2, 0x30, RZ ;  /* 0x0000003002cf9810 */ /* 0x000fe40007ffe1ff */
[----:B------:R-:W-:Y:S02]  /*a2d0*/  ISETP.GE.AND P1, PT, R177, RZ, PT ;  /* 0x000000ffb100720c */ /* 0x000fe40003f26270 */
[----:B------:R-:W-:Y:S02]  /*a2e0*/  @!P4 IADD3 R184, -R0, 0x10, RZ ;  /* 0x0000001000b8c810 */ /* 0x000fe40007ffe1ff */
[----:B------:R-:W-:Y:S02]  /*a2f0*/  ISETP.GE.AND P4, PT, R204, RZ, PT ;  /* 0x000000ffcc00720c */ /* 0x000fe40003f86270 */
[----:B------:R-:W-:Y:S02]  /*a300*/  ISETP.GE.AND P0, PT, R176, RZ, PT ;  /* 0x000000ffb000720c */ /* 0x000fe40003f06270 */
[----:B------:R-:W-:Y:S02]  /*a310*/  LOP3.LUT R186, R149, UR14, R222, 0x96, !PT ;  /* 0x0000000e95ba7c12 */ /* 0x000fe4000f8e96de */
[----:B------:R-:W-:Y:S02]  /*a320*/  @!P3 IADD3 R179, -R0, 0x19, RZ ;  /* 0x0000001900b3b810 */ /* 0x000fe40007ffe1ff */
[----:B------:R-:W-:Y:S01]  /*a330*/  ISETP.GE.AND P3, PT, R197, RZ, PT ;  /* 0x000000ffc500720c */ /* 0x000fe20003f66270 */
[----:B------:R-:W-:Y:S01]  /*a340*/  IMAD.WIDE.U32 R186, R186, -0x2daee0ad, RZ ;  /* 0xd2511f53baba7825 */ /* 0x000fe200078e00ff */
[----:B------:R-:W-:Y:S02]  /*a350*/  @!P1 IADD3 R177, -R0, 0x20, RZ ;  /* 0x0000002000b19810 */ /* 0x000fe40007ffe1ff */
[----:B------:R-:W-:Y:S02]  /*a360*/  ISETP.GE.AND P1, PT, R199, RZ, PT ;  /* 0x000000ffc700720c */ /* 0x000fe40003f26270 */
[----:B------:R-:W-:Y:S02]  /*a370*/  @!P4 IADD3 R204, -R2, 0x28, RZ ;  /* 0x0000002802ccc810 */ /* 0x000fe40007ffe1ff */
[----:B------:R-:W-:Y:S02]  /*a380*/  ISETP.GE.AND P4, PT, R180, RZ, PT ;  /* 0x000000ffb400720c */ /* 0x000fe40003f86270 */
[----:B------:R-:W-:Y:S02]  /*a390*/  @!P0 IADD3 R176, -R0, 0x21, RZ ;  /* 0x0000002100b08810 */ /* 0x000fe40007ffe1ff */
[----:B------:R-:W-:Y:S02]  /*a3a0*/  ISETP.GE.AND P0, PT, R198, RZ, PT ;  /* 0x000000ffc600720c */ /* 0x000fe40003f06270 */
[----:B------:R-:W-:Y:S02]  /*a3b0*/  I2FP.F32.S32 R188, R188 ;  /* 0x000000bc00bc7245 */ /* 0x000fe40000201400 */
[----:B------:R-:W-:Y:S02]  /*a3c0*/  I2FP.F32.S32 R189, R189 ;  /* 0x000000bd00bd7245 */ /* 0x000fe40000201400 */
[----:B------:R-:W-:Y:S01]  /*a3d0*/  @!P5 IADD3 R195, -R0, 0x29, RZ ;  /* 0x0000002900c3d810 */ /* 0x000fe20007ffe1ff */
[-C--:B------:R-:W-:Y:S01]  /*a3e0*/  FFMA.FTZ R17, R188, -R145.reuse, R17 ;  /* 0x80000091bc117223 */ /* 0x080fe20000010011 */
[----:B------:R-:W-:Y:S01]  /*a3f0*/  @!P3 IADD3 R197, -R0, 0x31, RZ ;  /* 0x0000003100c5b810 */ /* 0x000fe20007ffe1ff */
[-C--:B------:R-:W-:Y:S01]  /*a400*/  FFMA.FTZ R23, R188, -R145.reuse, R23 ;  /* 0x80000091bc177223 */ /* 0x080fe20000010017 */
[----:B------:R-:W-:Y:S01]  /*a410*/  @!P4 IADD3 R180, -R0, 0x18, RZ ;  /* 0x0000001800b4c810 */ /* 0x000fe20007ffe1ff */
[CC--:B------:R-:W-:Y:S01]  /*a420*/  FFMA.FTZ R22, R189.reuse, -R145.reuse, R22 ;  /* 0x80000091bd167223 */ /* 0x0c0fe20000010016 */
[----:B------:R-:W-:Y:S01]  /*a430*/  ISETP.GE.AND P4, PT, R196, RZ, PT ;  /* 0x000000ffc400720c */ /* 0x000fe20003f86270 */
[----:B------:R-:W-:Y:S01]  /*a440*/  FFMA.FTZ R16, R189, -R145, R16 ;  /* 0x80000091bd107223 */ /* 0x000fe20000010010 */
[C---:B------:R-:W-:Y:S02]  /*a450*/  @!P1 IADD3 R199, -R0.reuse, 0x38, RZ ;  /* 0x0000003800c79810 */ /* 0x040fe40007ffe1ff */
[----:B------:R-:W-:Y:S02]  /*a460*/  @!P0 IADD3 R198, -R0, 0x39, RZ ;  /* 0x0000003900c68810 */ /* 0x000fe40007ffe1ff */
[----:B------:R-:W-:Y:S02]  /*a470*/  I2FP.F32.S32 R182, R182 ;  /* 0x000000b600b67245 */ /* 0x000fe40000201400 */
[----:B------:R-:W-:Y:S02]  /*a480*/  I2FP.F32.S32 R183, R183 ;  /* 0x000000b700b77245 */ /* 0x000fe40000201400 */
[----:B------:R-:W-:Y:S01]  /*a490*/  I2FP.F32.S32 R185, R185 ;  /* 0x000000b900b97245 */ /* 0x000fe20000201400 */
[CC--:B------:R-:W-:Y:S01]  /*a4a0*/  FFMA.FTZ R30, R182.reuse, -R145.reuse, R30 ;  /* 0x80000091b61e7223 */ /* 0x0c0fe2000001001e */
        /* <DEDUP_REMOVED lines=14> */
[----:B------:R-:W-:Y:S01]  /*a590*/  I2FP.F32.S32 R177, R177 ;  /* 0x000000b100b17245 */ /* 0x000fe20000201400 */
[----:B------:R-:W-:Y:S01]  /*a5a0*/  FFMA.FTZ R39, R179, -R145, R39 ;  /* 0x80000091b3277223 */ /* 0x000fe20000010027 */
[----:B------:R-:W-:Y:S01]  /*a5b0*/  I2FP.F32.S32 R181, R181 ;  /* 0x000000b500b57245 */ /* 0x000fe20000201400 */
[-C--:B------:R-:W-:Y:S01]  /*a5c0*/  FFMA.FTZ R32, R180, -R145.reuse, R32 ;  /* 0x80000091b4207223 */ /* 0x080fe20000010020 */
[----:B------:R-:W-:Y:S01]  /*a5d0*/  I2FP.F32.S32 R2, R2 ;  /* 0x0000000200027245 */ /* 0x000fe20000201400 */
[-C--:B------:R-:W-:Y:S01]  /*a5e0*/  FFMA.FTZ R50, R177, -R145.reuse, R50 ;  /* 0x80000091b1327223 */ /* 0x080fe20000010032 */
[----:B------:R-:W-:Y:S01]  /*a5f0*/  I2FP.F32.S32 R176, R176 ;  /* 0x000000b000b07245 */ /* 0x000fe20000201400 */
[----:B------:R-:W-:Y:S01]  /*a600*/  FFMA.FTZ R31, R181, -R145, R31 ;  /* 0x80000091b51f7223 */ /* 0x000fe2000001001f */
[----:B------:R-:W-:Y:S01]  /*a610*/  I2FP.F32.S32 R199, R199 ;  /* 0x000000c700c77245 */ /* 0x000fe20000201400 */
[-C--:B------:R-:W-:Y:S01]  /*a620*/  FFMA.FTZ R36, R177, -R145.reuse, R36 ;  /* 0x80000091b1247223 */ /* 0x080fe20000010024 */
[----:B------:R-:W-:Y:S01]  /*a630*/  I2FP.F32.S32 R198, R198 ;  /* 0x000000c600c67245 */ /* 0x000fe20000201400 */
[C---:B------:R-:W-:Y:S01]  /*a640*/  FFMA.FTZ R37, R176.reuse, -R145, R37 ;  /* 0x80000091b0257223 */ /* 0x040fe20000010025 */
[----:B------:R-:W-:Y:S01]  /*a650*/  I2FP.F32.S32 R175, R175 ;  /* 0x000000af00af7245 */ /* 0x000fe20000201400 */
[-C--:B------:R-:W-:Y:S01]  /*a660*/  FFMA.FTZ R51, R176, -R145.reuse, R51 ;  /* 0x80000091b0337223 */ /* 0x080fe20000010033 */
[----:B------:R-:W-:Y:S01]  /*a670*/  I2FP.F32.S32 R174, R174 ;  /* 0x000000ae00ae7245 */ /* 0x000fe20000201400 */
[-C--:B------:R-:W-:Y:S01]  /*a680*/  FFMA.FTZ R64, R199, -R145.reuse, R64 ;  /* 0x80000091c7407223 */ /* 0x080fe20000010040 */
[-C--:B------:R-:W-:Y:S01]  /*a690*/  FFMA.FTZ R65, R198, -R145.reuse, R65 ;  /* 0x80000091c6417223 */ /* 0x080fe20000010041 */
[-C--:B------:R-:W-:Y:S01]  /*a6a0*/  FFMA.FTZ R25, R181, -R145.reuse, R25 ;  /* 0x80000091b5197223 */ /* 0x080fe20000010019 */
[-C--:B------:R-:W-:Y:S01]  /*a6b0*/  FFMA.FTZ R14, R2, -R145.reuse, R14 ;  /* 0x80000091020e7223 */ /* 0x080fe2000001000e */
[-C--:B------:R-:W-:Y:S01]  /*a6c0*/  FFMA.FTZ R61, R174, -R145.reuse, R61 ;  /* 0x80000091ae3d7223 */ /* 0x080fe2000001003d */
[-C--:B------:R-:W-:Y:S01]  /*a6d0*/  FFMA.FTZ R60, R175, -R145.reuse, R60 ;  /* 0x80000091af3c7223 */ /* 0x080fe2000001003c */
[-C--:B------:R-:W-:Y:S01]  /*a6e0*/  FFMA.FTZ R4, R0, -R145.reuse, R4 ;  /* 0x8000009100047223 */ /* 0x080fe20000010004 */
[----:B------:R-:W-:Y:S01]  /*a6f0*/  LOP3.LUT R0, R251, UR15, R246, 0x96, !PT ;  /* 0x0000000ffb007c12 */ /* 0x000fe2000f8e96f6 */
[----:B------:R-:W-:Y:S01]  /*a700*/  UIADD3 UR15, UR23, 0x646e171e, URZ ;  /* 0x646e171e170f7890 */ /* 0x000fe2000fffe03f */
[-C--:B------:R-:W-:Y:S01]  /*a710*/  FFMA.FTZ R21, R183, -R145.reuse, R21 ;  /* 0x80000091b7157223 */ /* 0x080fe20000010015 */
[-C--:B------:R-:W-:Y:S01]  /*a720*/  FFMA.FTZ R20, R184, -R145.reuse, R20 ;  /* 0x80000091b8147223 */ /* 0x080fe20000010014 */
[-C--:B------:R-:W-:Y:S01]  /*a730*/  FFMA.FTZ R33, R179, -R145.reuse, R33 ;  /* 0x80000091b3217223 */ /* 0x080fe20000010021 */
[-C--:B------:R-:W-:Y:S01]  /*a740*/  FFMA.FTZ R8, R2, -R145.reuse, R8 ;  /* 0x8000009102087223 */ /* 0x080fe20000010008 */
[----:B------:R-:W-:Y:S05]  /*a750*/  I2FP.F32.S32 R2, R190 ;  /* 0x000000be00027245 */ /* 0x000fea0000201400 */
[CC--:B------:R-:W-:Y:S01]  /*a760*/  FFMA.FTZ R40, R2.reuse, -R145.reuse, R40 ;  /* 0x8000009102287223 */ /* 0x0c0fe20000010028 */
[-C--:B------:R-:W-:Y:S01]  /*a770*/  FFMA.FTZ R46, R2, -R145.reuse, R46 ;  /* 0x80000091022e7223 */ /* 0x080fe2000001002e */
[----:B------:R-:W-:Y:S05]  /*a780*/  I2FP.F32.S32 R2, R196 ;  /* 0x000000c400027245 */ /* 0x000fea0000201400 */
[CC--:B------:R-:W-:Y:S01]  /*a790*/  FFMA.FTZ R52, R2.reuse, -R145.reuse, R52 ;  /* 0x8000009102347223 */ /* 0x0c0fe20000010034 */
[----:B------:R-:W-:Y:S01]  /*a7a0*/  FFMA.FTZ R66, R2, -R145, R66 ;  /* 0x8000009102427223 */ /* 0x000fe20000010042 */
[----:B------:R-:W-:Y:S04]  /*a7b0*/  FMNMX.FTZ R2, R10, R151, !PT ;  /* 0x000000970a027209 */ /* 0x000fe80007810000 */
[----:B------:R-:W-:Y:S02]  /*a7c0*/  FMNMX.FTZ R2, R11, R2, !PT ;  /* 0x000000020b027209 */ /* 0x000fe40007810000 */
[----:B---3--:R-:W-:Y:S05]  /*a7d0*/  LOP3.LUT R146, R173, UR16, R220, 0x96, !PT ;  /* 0x00000010ad927c12 */ /* 0x008fea000f8e96dc */
[----:B------:R-:W-:Y:S04]  /*a7e0*/  IMAD.WIDE.U32 R146, R146, -0x2daee0ad, RZ ;  /* 0xd2511f5392927825 */ /* 0x000fe800078e00ff */
[----:B----4-:R-:W-:Y:S01]  /*a7f0*/  IMAD.MOV.U32 R196, RZ, RZ, R226 ;  /* 0x000000ffffc47224 */ /* 0x010fe200078e00e2 */
[----:B------:R-:W-:Y:S02]  /*a800*/  LOP3.LUT R200, R147, UR13, R248, 0x96, !PT ;  /* 0x0000000d93c87c12 */ /* 0x000fe4000f8e96f8 */
[----:B------:R-:W-:Y:S03]  /*a810*/  LOP3.LUT R203, R203, UR11, R146, 0x96, !PT ;  /* 0x0000000bcbcb7c12 */ /* 0x000fe6000f8e9692 */
[----:B------:R-:W-:Y:S05]  /*a820*/  IMAD.WIDE.U32 R200, R200, -0x326172a9, RZ ;  /* 0xcd9e8d57c8c87825 */ /* 0x000fea00078e00ff */
[----:B------:R-:W-:Y:S05]  /*a830*/  LOP3.LUT R146, R201, UR18, R148, 0x96, !PT ;  /* 0x00000012c9927c12 */ /* 0x000fea000f8e9694 */
[----:B------:R-:W-:Y:S05]  /*a840*/  IMAD.WIDE.U32 R146, R146, -0x2daee0ad, RZ ;  /* 0xd2511f5392927825 */ /* 0x000fea00078e00ff */
[----:B------:R-:W-:Y:S01]  /*a850*/  LOP3.LUT R201, R147, UR9, R202, 0x96, !PT ;  /* 0x0000000993c97c12 */ /* 0x000fe2000f8e96ca */
[----:B------:R-:W-:Y:S05]  /*a860*/  IMAD.WIDE.U32 R202, R203, -0x326172a9, RZ ;  /* 0xcd9e8d57cbca7825 */ /* 0x000fea00078e00ff */
[----:B------:R-:W-:Y:S05]  /*a870*/  LOP3.LUT R200, R203, UR10, R200, 0x96, !PT ;  /* 0x0000000acbc87c12 */ /* 0x000fea000f8e96c8 */
[----:B------:R-:W-:Y:S04]  /*a880*/  IMAD.WIDE.U32 R210, R200, -0x2daee0ad, RZ ;  /* 0xd2511f53c8d27825 */ /* 0x000fe800078e00ff */
[----:B------:R-:W-:Y:S01]  /*a890*/  IMAD.WIDE.U32 R200, R201, -0x326172a9, RZ ;  /* 0xcd9e8d57c9c87825 */ /* 0x000fe200078e00ff */
[----:B------:R-:W-:Y:S04]  /*a8a0*/  LOP3.LUT R146, R211, UR5, R146, 0x96, !PT ;  /* 0x00000005d3927c12 */ /* 0x000fe8000f8e9692 */
[----:B------:R-:W-:Y:S01]  /*a8b0*/  LOP3.LUT R203, R201, UR8, R202, 0x96, !PT ;  /* 0x00000008c9cb7c12 */ /* 0x000fe2000f8e96ca */
[----:B------:R-:W-:Y:S05]  /*a8c0*/  IMAD.WIDE.U32 R146, R146, -0x326172a9, RZ ;  /* 0xcd9e8d5792927825 */ /* 0x000fea00078e00ff */
[----:B------:R-:W-:Y:S02]  /*a8d0*/  LOP3.LUT R178, R147, UR17, R200, 0x96, !PT ;  /* 0x0000001193b27c12 */ /* 0x000fe4000f8e96c8 */
[----:B------:R-:W-:Y:S01]  /*a8e0*/  LOP3.LUT R200, R223, UR16, R220, 0x96, !PT ;  /* 0x00000010dfc87c12 */ /* 0x000fe2000f8e96dc */
[----:B------:R-:W-:Y:S01]  /*a8f0*/  IMAD.WIDE.U32 R220, R0, -0x326172a9, RZ ;  /* 0xcd9e8d5700dc7825 */ /* 0x000fe200078e00ff */
[----:B------:R-:W-:Y:S02]  /*a900*/  I2FP.F32.S32 R0, R191 ;  /* 0x000000bf00007245 */ /* 0x000fe40000201400 */
[----:B------:R-:W-:Y:S01]  /*a910*/  LOP3.LUT R184, R146, 0xff, RZ, 0xc0, !PT ;  /* 0x000000ff92b87812 */ /* 0x000fe200078ec0ff */
[----:B------:R-:W-:Y:S01]  /*a920*/  IMAD.WIDE.U32 R200, R200, -0x2daee0ad, RZ ;  /* 0xd2511f53c8c87825 */ /* 0x000fe200078e00ff */
[----:B------:R-:W-:Y:S02]  /*a930*/  LOP3.LUT R182, R221, UR14, R172, 0x96, !PT ;  /* 0x0000000eddb67c12 */ /* 0x000fe4000f8e96ac */
[----:B------:R-:W-:Y:S01]  /*a940*/  SHF.R.U32.HI R185, RZ, 0x10, R146 ;  /* 0x00000010ffb97819 */ /* 0x000fe20000011692 */
[CC--:B------:R-:W-:Y:S01]  /*a950*/  FFMA.FTZ R42, R0.reuse, -R145.reuse, R42 ;  /* 0x80000091002a7223 */ /* 0x0c0fe2000001002a */
[----:B------:R-:W-:Y:S01]  /*a960*/  LOP3.LUT R188, R201, UR13, R248, 0x96, !PT ;  /* 0x0000000dc9bc7c12 */ /* 0x000fe2000f8e96f8 */
[-C--:B------:R-:W-:Y:S01]  /*a970*/  FFMA.FTZ R28, R0, -R145.reuse, R28 ;  /* 0x80000091001c7223 */ /* 0x080fe2000001001c */
[----:B------:R-:W-:Y:S01]  /*a980*/  LOP3.LUT R200, R187, UR11, R200, 0x96, !PT ;  /* 0x0000000bbbc87c12 */ /* 0x000fe2000f8e96c8 */
[----:B------:R-:W-:Y:S01]  /*a990*/  IMAD.WIDE.U32 R182, R182, -0x2daee0ad, RZ ;  /* 0xd2511f53b6b67825 */ /* 0x000fe200078e00ff */
[----:B------:R-:W-:Y:S03]  /*a9a0*/  I2FP.F32.S32 R0, R194 ;  /* 0x000000c200007245 */ /* 0x000fe60000201400 */
[----:B------:R-:W-:Y:S04]  /*a9b0*/  IMAD.WIDE.U32 R238, R200, -0x326172a9, RZ ;  /* 0xcd9e8d57c8ee7825 */ /* 0x000fe800078e00ff */
[-C--:B------:R-:W-:Y:S01]  /*a9c0*/  FFMA.FTZ R43, R0, -R145.reuse, R43 ;  /* 0x80000091002b7223 */ /* 0x080fe2000001002b */
[----:B------:R-:W-:Y:S04]  /*a9d0*/  IMAD.WIDE.U32 R188, R188, -0x326172a9, RZ ;  /* 0xcd9e8d57bcbc7825 */ /* 0x000fe800078e00ff */
[----:B------:R-:W-:Y:S01]  /*a9e0*/  FFMA.FTZ R29, R0, -R145, R29 ;  /* 0x80000091001d7223 */ /* 0x000fe2000001001d */
[----:B------:R-:W-:Y:S02]  /*a9f0*/  I2FP.F32.S32 R0, R193 ;  /* 0x000000c100007245 */ /* 0x000fe40000201400 */
[----:B------:R-:W-:Y:S02]  /*aa00*/  LOP3.LUT R148, R189, UR18, R148, 0x96, !PT ;  /* 0x00000012bd947c12 */ /* 0x000fe4000f8e9694 */
[----:B------:R-:W-:Y:S01]  /*aa10*/  LOP3.LUT R188, R239, UR10, R188, 0x96, !PT ;  /* 0x0000000aefbc7c12 */ /* 0x000fe2000f8e96bc */
[CC--:B------:R-:W-:Y:S01]  /*aa20*/  FFMA.FTZ R41, R0.reuse, -R145.reuse, R41 ;  /* 0x8000009100297223 */ /* 0x0c0fe20000010029 */
[----:B------:R-:W-:Y:S01]  /*aa30*/  FFMA.FTZ R47, R0, -R145, R47 ;  /* 0x80000091002f7223 */ /* 0x000fe2000001002f */
[----:B------:R-:W-:Y:S01]  /*aa40*/  I2FP.F32.S32 R0, R197 ;  /* 0x000000c500007245 */ /* 0x000fe20000201400 */
[----:B------:R-:W-:Y:S04]  /*aa50*/  IMAD.WIDE.U32 R148, R148, -0x2daee0ad, RZ ;  /* 0xd2511f5394947825 */ /* 0x000fe800078e00ff */
[----:B------:R-:W-:Y:S01]  /*aa60*/  IMAD.WIDE.U32 R240, R188, -0x2daee0ad, RZ ;  /* 0xd2511f53bcf07825 */ /* 0x000fe200078e00ff */
[----:B------:R-:W-:Y:S02]  /*aa70*/  LOP3.LUT R202, R149, UR9, R186, 0x96, !PT ;  /* 0x0000000995ca7c12 */ /* 0x000fe4000f8e96ba */
[----:B------:R-:W-:Y:S01]  /*aa80*/  SHF.R.U32.HI R186, RZ, 0x18, R146 ;  /* 0x00000018ffba7819 */ /* 0x000fe20000011692 */
[-C--:B------:R-:W-:Y:S01]  /*aa90*/  FFMA.FTZ R53, R0, -R145.reuse, R53 ;  /* 0x8000009100357223 */ /* 0x080fe20000010035 */
[----:B------:R-:W-:Y:S01]  /*aaa0*/  LOP3.LUT R187, R241, UR5, R148, 0x96, !PT ;  /* 0x00000005f1bb7c12 */ /* 0x000fe2000f8e9694 */
[----:B------:R-:W-:Y:S01]  /*aab0*/  IMAD.WIDE.U32 R224, R202, -0x326172a9, RZ ;  /* 0xcd9e8d57cae07825 */ /* 0x000fe200078e00ff */
[----:B------:R-:W-:Y:S03]  /*aac0*/  LOP3.LUT R148, R173, UR16, R226, 0x96, !PT ;  /* 0x00000010ad947c12 */ /* 0x000fe6000f8e96e2 */
[-C--:B------:R-:W-:Y:S01]  /*aad0*/  FFMA.FTZ R67, R0, -R145.reuse, R67 ;  /* 0x8000009100437223 */ /* 0x080fe20000010043 */
[----:B------:R-:W-:Y:S01]  /*aae0*/  FMNMX.FTZ R0, R14, R2, !PT ;  /* 0x000000020e007209 */ /* 0x000fe20007810000 */
[----:B------:R-:W-:Y:S01]  /*aaf0*/  IMAD.MOV.U32 R197, RZ, RZ, R227 ;  /* 0x000000ffffc57224 */ /* 0x000fe200078e00e3 */
[----:B------:R-:W-:Y:S01]  /*ab00*/  I2FP.F32.S32 R2, R204 ;  /* 0x000000cc00027245 */ /* 0x000fe20000201400 */
[----:B------:R-:W-:Y:S04]  /*ab10*/  IMAD.WIDE.U32 R148, R148, -0x2daee0ad, RZ ;  /* 0xd2511f5394947825 */ /* 0x000fe800078e00ff */
[CC--:B------:R-:W-:Y:S01]  /*ab20*/  FFMA.FTZ R58, R2.reuse, -R145.reuse, R58 ;  /* 0x80000091023a7223 */ /* 0x0c0fe2000001003a */
[----:B------:R-:W-:Y:S01]  /*ab30*/  LOP3.LUT R172, R149, UR13, R250, 0x96, !PT ;  /* 0x0000000d95ac7c12 */ /* 0x000fe2000f8e96fa */
[----:B------:R-:W-:Y:S01]  /*ab40*/  FFMA.FTZ R44, R2, -R145, R44 ;  /* 0x80000091022c7223 */ /* 0x000fe2000001002c */
[----:B------:R-:W-:Y:S02]  /*ab50*/  LOP3.LUT R188, R183, UR11, R148, 0x96, !PT ;  /* 0x0000000bb7bc7c12 */ /* 0x000fe4000f8e9694 */
[----:B------:R-:W-:Y:S01]  /*ab60*/  I2FP.F32.S32 R2, R207 ;  /* 0x000000cf00027245 */ /* 0x000fe20000201400 */
[----:B------:R-:W-:Y:S01]  /*ab70*/  IMAD.WIDE.U32 R172, R172, -0x326172a9, RZ ;  /* 0xcd9e8d57acac7825 */ /* 0x000fe200078e00ff */
[----:B------:R-:W-:Y:S03]  /*ab80*/  LOP3.LUT R183, R146, 0xffff, RZ, 0xc0, !PT ;  /* 0x0000ffff92b77812 */ /* 0x000fe600078ec0ff */
[----:B------:R-:W-:Y:S01]  /*ab90*/  IMAD.WIDE.U32 R188, R188, -0x326172a9, RZ ;  /* 0xcd9e8d57bcbc7825 */ /* 0x000fe200078e00ff */
[----:B------:R-:W-:Y:S03]  /*aba0*/  LOP3.LUT R148, R173, UR18, R220, 0x96, !PT ;  /* 0x00000012ad947c12 */ /* 0x000fe6000f8e96dc */
[----:B------:R-:W-:Y:S01]  /*abb0*/  FFMA.FTZ R56, R2, -R145, R56 ;  /* 0x8000009102387223 */ /* 0x000fe20000010038 */
[----:B------:R-:W-:Y:S01]  /*abc0*/  IMAD.WIDE.U32 R146, R187, -0x326172a9, RZ ;  /* 0xcd9e8d57bb927825 */ /* 0x000fe200078e00ff */
[----:B------:R-:W-:Y:S02]  /*abd0*/  LOP3.LUT R173, R189, UR10, R172, 0x96, !PT ;  /* 0x0000000abdad7c12 */ /* 0x000fe4000f8e96ac */
[----:B------:R-:W-:Y:S01]  /*abe0*/  FMNMX.FTZ R172, R4, R3, !PT ;  /* 0x0000000304ac7209 */ /* 0x000fe20007810000 */
[----:B------:R-:W-:Y:S01]  /*abf0*/  IMAD.WIDE.U32 R148, R148, -0x2daee0ad, RZ ;  /* 0xd2511f5394947825 */ /* 0x000fe200078e00ff */
[----:B------:R-:W-:Y:S02]  /*ac00*/  LOP3.LUT R190, R146, 0xffff, RZ, 0xc0, !PT ;  /* 0x0000ffff92be7812 */ /* 0x000fe400078ec0ff */
[----:B------:R-:W-:Y:S01]  /*ac10*/  FMNMX.FTZ R172, R5, R172, !PT ;  /* 0x000000ac05ac7209 */ /* 0x000fe20007810000 */
[----:B------:R-:W-:Y:S01]  /*ac20*/  IMAD.WIDE.U32 R200, R173, -0x2daee0ad, RZ ;  /* 0xd2511f53adc87825 */ /* 0x000fe200078e00ff */
        /* <DEDUP_REMOVED lines=14> */
[----:B------:R-:W-:Y:S02]  /*ad10*/  LOP3.LUT R181, R149, UR9, R182, 0x96, !PT ;  /* 0x0000000995b57c12 */ /* 0x000fe4000f8e96b6 */
[----:B------:R-:W-:Y:S02]  /*ad20*/  I2FP.F32.S32 R149, R192 ;  /* 0x000000c000957245 */ /* 0x000fe40000201400 */
[----:B------:R-:W-:Y:S02]  /*ad30*/  FMNMX.FTZ R172, R36, R172, !PT ;  /* 0x000000ac24ac7209 */ /* 0x000fe40007810000 */
[----:B------:R-:W-:Y:S01]  /*ad40*/  FMNMX.FTZ R173, R35, R173, !PT ;  /* 0x000000ad23ad7209 */ /* 0x000fe20007810000 */
[-C--:B------:R-:W-:Y:S01]  /*ad50*/  FFMA.FTZ R54, R149, -R145.reuse, R54 ;  /* 0x8000009195367223 */ /* 0x080fe20000010036 */
[----:B------:R-:W-:Y:S01]  /*ad60*/  LOP3.LUT R180, R201, UR5, R148, 0x96, !PT ;  /* 0x00000005c9b47c12 */ /* 0x000fe2000f8e9694 */
[----:B------:R-:W-:Y:S01]  /*ad70*/  FFMA.FTZ R48, R149, -R145, R48 ;  /* 0x8000009195307223 */ /* 0x000fe20000010030 */
[----:B------:R-:W-:Y:S02]  /*ad80*/  I2FP.F32.S32 R148, R195 ;  /* 0x000000c300947245 */ /* 0x000fe40000201400 */
[----:B------:R-:W-:Y:S01]  /*ad90*/  FMNMX.FTZ R172, R37, R172, !PT ;  /* 0x000000ac25ac7209 */ /* 0x000fe20007810000 */
[----:B------:R-:W-:Y:S01]  /*ada0*/  IMAD.WIDE.U32 R174, R180, -0x326172a9, RZ ;  /* 0xcd9e8d57b4ae7825 */ /* 0x000fe200078e00ff */
[----:B------:R-:W-:Y:S02]  /*adb0*/  FMNMX.FTZ R173, R38, R173, !PT ;  /* 0x000000ad26ad7209 */ /* 0x000fe40007810000 */
[----:B------:R-:W-:Y:S01]  /*adc0*/  FMNMX.FTZ R172, R48, R172, !PT ;  /* 0x000000ac30ac7209 */ /* 0x000fe20007810000 */
[C---:B------:R-:W-:Y:S01]  /*add0*/  FFMA.FTZ R49, R148.reuse, -R145, R49 ;  /* 0x8000009194317223 */ /* 0x040fe20000010031 */
        /* <DEDUP_REMOVED lines=20> */
[----:B------:R-:W-:Y:S02]  /*af20*/  I2FP.F32.S32 R0, R205 ;  /* 0x000000cd00007245 */ /* 0x000fe40000201400 */
[----:B------:R-:W-:Y:S01]  /*af30*/  FMNMX.FTZ R173, R26, R172, !PT ;  /* 0x000000ac1aad7209 */ /* 0x000fe20007810000 */
[----:B------:R-:W2:Y:S01]  /*af40*/  SHFL.BFLY PT, R177, R148, 0x2, 0x1f ;  /* 0x0c401f0094b17f89 */ /* 0x000ea200000e0000 */
[----:B------:R-:W-:Y:S01]  /*af50*/  FMNMX.FTZ R172, R25, R176, !PT ;  /* 0x000000b019ac7209 */ /* 0x000fe20007810000 */
[C---:B------:R-:W-:Y:S01]  /*af60*/  FFMA.FTZ R59, R0.reuse, -R145, R59 ;  /* 0x80000091003b7223 */ /* 0x040fe2000001003b */
[----:B------:R-:W-:Y:S01]  /*af70*/  FMNMX.FTZ R173, R27, R173, !PT ;  /* 0x000000ad1bad7209 */ /* 0x000fe20007810000 */
[----:B------:R-:W-:Y:S01]  /*af80*/  FFMA.FTZ R45, R0, -R145, R45 ;  /* 0x80000091002d7223 */ /* 0x000fe2000001002d */
[----:B------:R-:W-:Y:S02]  /*af90*/  FMNMX.FTZ R0, R28, R172, !PT ;  /* 0x000000ac1c007209 */ /* 0x000fe40007810000 */
[----:B------:R-:W-:Y:S02]  /*afa0*/  FMNMX.FTZ R172, R30, R173, !PT ;  /* 0x000000ad1eac7209 */ /* 0x000fe40007810000 */
[----:B------:R-:W-:Y:S02]  /*afb0*/  FMNMX.FTZ R173, R29, R0, !PT ;  /* 0x000000001dad7209 */ /* 0x000fe40007810000 */
[----:B------:R-:W-:Y:S02]  /*afc0*/  I2FP.F32.S32 R0, R208 ;  /* 0x000000d000007245 */ /* 0x000fe40000201400 */
[----:B------:R-:W-:Y:S02]  /*afd0*/  FMNMX.FTZ R173, R40, R173, !PT ;  /* 0x000000ad28ad7209 */ /* 0x000fe40007810000 */
[----:B------:R-:W-:Y:S01]  /*afe0*/  FMNMX.FTZ R172, R31, R172, !PT ;  /* 0x000000ac1fac7209 */ /* 0x000fe20007810000 */
[C---:B------:R-:W-:Y:S01]  /*aff0*/  FFMA.FTZ R57, R0.reuse, -R145, R57 ;  /* 0x8000009100397223 */ /* 0x040fe20000010039 */
[----:B------:R-:W-:Y:S01]  /*b000*/  FMNMX.FTZ R173, R41, R173, !PT ;  /* 0x000000ad29ad7209 */ /* 0x000fe20007810000 */
[----:B------:R-:W-:Y:S01]  /*b010*/  FFMA.FTZ R63, R0, -R145, R63 ;  /* 0x80000091003f7223 */ /* 0x000fe2000001003f */
[----:B-1----:R-:W-:Y:S02]  /*b020*/  FMNMX.FTZ R149, R149, R179, !PT ;  /* 0x000000b395957209 */ /* 0x002fe40007810000 */
        /* <DEDUP_REMOVED lines=12> */
[----:B--2---:R-:W-:Y:S02]  /*b0f0*/  FMNMX.FTZ R148, R148, R177, !PT ;  /* 0x000000b194947209 */ /* 0x004fe40007810000 */
[----:B------:R-:W-:Y:S01]  /*b100*/  FMNMX.FTZ R0, R59, R172, !PT ;  /* 0x000000ac3b007209 */ /* 0x000fe20007810000 */
[----:B------:R-:W2:Y:S01]  /*b110*/  SHFL.BFLY PT, R180, R179, 0x2, 0x1f ;  /* 0x0c401f00b3b47f89 */ /* 0x000ea200000e0000 */
[----:B------:R-:W-:Y:S01]  /*b120*/  IMAD.WIDE.U32 R172, R203, -0x2daee0ad, RZ ;  /* 0xd2511f53cbac7825 */ /* 0x000fe200078e00ff */
[----:B-1----:R-:W-:Y:S06]  /*b130*/  FMNMX.FTZ R149, R149, R176, !PT ;  /* 0x000000b095957209 */ /* 0x002fec0007810000 */
[----:B------:R-:W1:Y:S01]  /*b140*/  SHFL.BFLY PT, R182, R148, 0x1, 0x1f ;  /* 0x0c201f0094b67f89 */ /* 0x000e6200000e0000 */
[----:B------:R-:W-:Y:S01]  /*b150*/  FMNMX.FTZ R0, R62, R0, !PT ;  /* 0x000000003e007209 */ /* 0x000fe20007810000 */
[----:B------:R-:W-:Y:S01]  /*b160*/  IMAD.WIDE.U32 R176, R181, -0x326172a9, RZ ;  /* 0xcd9e8d57b5b07825 */ /* 0x000fe200078e00ff */
[----:B------:R-:W-:Y:S02]  /*b170*/  LOP3.LUT R193, R147, UR17, R224, 0x96, !PT ;  /* 0x0000001193c17c12 */ /* 0x000fe4000f8e96e0 */
[----:B------:R-:W-:Y:S01]  /*b180*/  FMNMX.FTZ R0, R63, R0, !PT ;  /* 0x000000003f007209 */ /* 0x000fe20007810000 */
[----:B------:R-:W-:Y:S01]  /*b190*/  FMUL.FTZ R181, R149, UR4 ;  /* 0x0000000495b57c20 */ /* 0x000fe20008410000 */
[----:B------:R-:W-:Y:S02]  /*b1a0*/  LOP3.LUT R177, R177, UR8, R188, 0x96, !PT ;  /* 0x00000008b1b17c12 */ /* 0x000fe4000f8e96bc */
[----:B------:R-:W-:Y:S01]  /*b1b0*/  LOP3.LUT R188, R172, 0xff, RZ, 0xc0, !PT ;  /* 0x000000ffacbc7812 */ /* 0x000fe200078ec0ff */
[----:B------:R-:W3:Y:S01]  /*b1c0*/  SHFL.BFLY PT, R2, R0, 0x2, 0x1f ;  /* 0x0c401f0000027f89 */ /* 0x000ee200000e0000 */
[----:B------:R-:W-:Y:S02]  /*b1d0*/  SHF.R.U32.HI R187, RZ, 0x10, R172 ;  /* 0x00000010ffbb7819 */ /* 0x000fe400000116ac */
[----:B------:R-:W-:Y:S02]  /*b1e0*/  FSETP.NEU.FTZ.AND P0, PT, R149, -INF , PT ;  /* 0xff8000009500780b */ /* 0x000fe40003f1d000 */
[--C-:B------:R-:W-:Y:S02]  /*b1f0*/  SHF.R.U32.HI R236, RZ, 0x10, R146.reuse ;  /* 0x00000010ffec7819 */ /* 0x100fe40000011692 */
[----:B------:R-:W-:Y:S02]  /*b200*/  FSEL R181, R181, RZ, P0 ;  /* 0x000000ffb5b57208 */ /* 0x000fe40000000000 */
[----:B------:R-:W-:Y:S02]  /*b210*/  SHF.R.U32.HI R237, RZ, 0x18, R146 ;  /* 0x00000018ffed7819 */ /* 0x000fe40000011692 */
[----:B--2---:R-:W-:Y:S01]  /*b220*/  FMNMX.FTZ R147, R179, R180, !PT ;  /* 0x000000b4b3937209 */ /* 0x004fe20007810000 */
[--C-:B------:R-:W-:Y:S01]  /*b230*/  FFMA.FTZ R17, R17, UR4, -R181.reuse ;  /* 0x0000000411117c23 */ /* 0x100fe200080108b5 */
[----:B------:R-:W-:Y:S01]  /*b240*/  SHF.R.U32.HI R180, RZ, 0x18, R172 ;  /* 0x00000018ffb47819 */ /* 0x000fe200000116ac */
[--C-:B------:R-:W-:Y:S01]  /*b250*/  FFMA.FTZ R4, R4, UR4, -R181.reuse ;  /* 0x0000000404047c23 */ /* 0x100fe200080108b5 */
[----:B------:R-:W-:Y:S01]  /*b260*/  LOP3.LUT R179, R172, 0xffff, RZ, 0xc0, !PT ;  /* 0x0000ffffacb37812 */ /* 0x000fe200078ec0ff */
[----:B------:R2:W-:Y:S01]  /*b270*/  MUFU.EX2 R242, R17 ;  /* 0x0000001100f27308 */ /* 0x0005e20000000800 */
[----:B------:R-:W4:Y:S01]  /*b280*/  SHFL.BFLY PT, R172, R147, 0x1, 0x1f ;  /* 0x0c201f0093ac7f89 */ /* 0x000f2200000e0000 */
[----:B-1----:R-:W-:Y:S01]  /*b290*/  FMNMX.FTZ R148, R148, R182, !PT ;  /* 0x000000b694947209 */ /* 0x002fe20007810000 */
[--C-:B------:R-:W-:Y:S01]  /*b2a0*/  FFMA.FTZ R16, R16, UR4, -R181.reuse ;  /* 0x0000000410107c23 */ /* 0x100fe200080108b5 */
[----:B------:R-:W-:Y:S01]  /*b2b0*/  LOP3.LUT R191, R146, 0xff, RZ, 0xc0, !PT ;  /* 0x000000ff92bf7812 */ /* 0x000fe200078ec0ff */
[----:B------:R-:W-:Y:S01]  /*b2c0*/  FFMA.FTZ R5, R5, UR4, -R181 ;  /* 0x0000000405057c23 */ /* 0x000fe200080108b5 */
[C---:B------:R-:W-:Y:S01]  /*b2d0*/  FSETP.NEU.FTZ.AND P0, PT, R148.reuse, -INF , PT ;  /* 0xff8000009400780b */ /* 0x040fe20003f1d000 */
[----:B------:R-:W-:Y:S01]  /*b2e0*/  FMUL.FTZ R182, R148, UR4 ;  /* 0x0000000494b67c20 */ /* 0x000fe20008410000 */
[----:B---3--:R-:W-:Y:S02]  /*b2f0*/  FMNMX.FTZ R0, R0, R2, !PT ;  /* 0x0000000200007209 */ /* 0x008fe40007810000 */
[----:B------:R1:W-:Y:S01]  /*b300*/  MUFU.EX2 R230, R4 ;  /* 0x0000000400e67308 */ /* 0x0003e20000000800 */
[----:B------:R-:W-:Y:S01]  /*b310*/  SHF.R.U32.HI R2, RZ, 0x8, R183 ;  /* 0x00000008ff027819 */ /* 0x000fe200000116b7 */
[--C-:B------:R-:W-:Y:S01]  /*b320*/  FFMA.FTZ R32, R32, UR4, -R181.reuse ;  /* 0x0000000420207c23 */ /* 0x100fe200080108b5 */
[----:B------:R-:W-:Y:S01]  /*b330*/  FSEL R182, R182, RZ, P0 ;  /* 0x000000ffb6b67208 */ /* 0x000fe20000000000 */
[--C-:B------:R-:W-:Y:S01]  /*b340*/  FFMA.FTZ R33, R33, UR4, -R181.reuse ;  /* 0x0000000421217c23 */ /* 0x100fe200080108b5 */
[----:B------:R-:W-:Y:S01]  /*b350*/  PRMT R189, R184, 0x5410, R2 ;  /* 0x00005410b8bd7816 */ /* 0x000fe20000000002 */
[----:B------:R-:W-:Y:S01]  /*b360*/  FFMA.FTZ R20, R20, UR4, -R181 ;  /* 0x0000000414147c23 */ /* 0x000fe200080108b5 */
[----:B------:R-:W3:Y:S01]  /*b370*/  SHFL.BFLY PT, R2, R0, 0x1, 0x1f ;  /* 0x0c201f0000027f89 */ /* 0x000ee200000e0000 */
[--C-:B------:R-:W-:Y:S01]  /*b380*/  FFMA.FTZ R18, R18, UR4, -R182.reuse ;  /* 0x0000000412127c23 */ /* 0x100fe200080108b6 */
[--C-:B------:R-:W-:Y:S01]  /*b390*/  FFMA.FTZ R19, R19, UR4, -R182.reuse ;  /* 0x0000000413137c23 */ /* 0x100fe200080108b6 */
[--C-:B------:R-:W-:Y:S01]  /*b3a0*/  FFMA.FTZ R6, R6, UR4, -R182.reuse ;  /* 0x0000000406067c23 */ /* 0x100fe200080108b6 */
[C---:B--2---:R-:W-:Y:S01]  /*b3b0*/  LOP3.LUT R17, R174.reuse, 0xffff, RZ, 0xc0, !PT ;  /* 0x0000ffffae117812 */ /* 0x044fe200078ec0ff */
[----:B------:R2:W-:Y:S01]  /*b3c0*/  MUFU.EX2 R241, R18 ;  /* 0x0000001200f17308 */ /* 0x0005e20000000800 */
[----:B------:R-:W-:Y:S01]  /*b3d0*/  LOP3.LUT R146, R174, 0xff, RZ, 0xc0, !PT ;  /* 0x000000ffae927812 */ /* 0x000fe200078ec0ff */
[--C-:B------:R-:W-:Y:S01]  /*b3e0*/  FFMA.FTZ R7, R7, UR4, -R182.reuse ;  /* 0x0000000407077c23 */ /* 0x100fe200080108b6 */
[----:B------:R-:W-:Y:S01]  /*b3f0*/  SHF.R.U32.HI R17, RZ, 0x8, R17 ;  /* 0x00000008ff117819 */ /* 0x000fe20000011611 */
[--C-:B------:R-:W-:Y:S01]  /*b400*/  FFMA.FTZ R34, R34, UR4, -R182.reuse ;  /* 0x0000000422227c23 */ /* 0x100fe200080108b6 */
[----:B----4-:R-:W-:Y:S01]  /*b410*/  FMNMX.FTZ R147, R147, R172, !PT ;  /* 0x000000ac93937209 */ /* 0x010fe20007810000 */
[----:B------:R-:W-:Y:S01]  /*b420*/  FFMA.FTZ R35, R35, UR4, -R182 ;  /* 0x0000000423237c23 */ /* 0x000fe200080108b6 */
[----:B------:R-:W-:Y:S03]  /*b430*/  LOP3.LUT R176, R175, UR17, R176, 0x96, !PT ;  /* 0x00000011afb07c12 */ /* 0x000fe6000f8e96b0 */
[----:B------:R4:W-:Y:S01]  /*b440*/  MUFU.EX2 R239, R19 ;  /* 0x0000001300ef7308 */ /* 0x0009e20000000800 */
[C---:B------:R-:W-:Y:S01]  /*b450*/  FSETP.NEU.FTZ.AND P0, PT, R147.reuse, -INF , PT ;  /* 0xff8000009300780b */ /* 0x040fe20003f1d000 */
[----:B------:R-:W-:Y:S01]  /*b460*/  FMUL.FTZ R183, R147, UR4 ;  /* 0x0000000493b77c20 */ /* 0x000fe20008410000 */
[----:B------:R-:W-:Y:S01]  /*b470*/  PRMT R192, R146, 0x5410, R17 ;  /* 0x0000541092c07816 */ /* 0x000fe20000000011 */
[----:B------:R-:W-:Y:S01]  /*b480*/  FFMA.FTZ R21, R21, UR4, -R181 ;  /* 0x0000000415157c23 */ /* 0x000fe200080108b5 */
[----:B-1----:R-:W-:Y:S01]  /*b490*/  LOP3.LUT R4, R178, 0xffff, RZ, 0xc0, !PT ;  /* 0x0000ffffb2047812 */ /* 0x002fe200078ec0ff */
[----:B------:R-:W-:Y:S01]  /*b4a0*/  FFMA.FTZ R22, R22, UR4, -R182 ;  /* 0x0000000416167c23 */ /* 0x000fe200080108b6 */
[----:B------:R-:W-:Y:S03]  /*b4b0*/  FSEL R183, R183, RZ, P0 ;  /* 0x000000ffb7b77208 */ /* 0x000fe60000000000 */
[----:B------:R1:W-:Y:S01]  /*b4c0*/  MUFU.EX2 R245, R6 ;  /* 0x0000000600f57308 */ /* 0x0003e20000000800 */
[----:B--2---:R-:W-:Y:S01]  /*b4d0*/  SHF.R.U32.HI R18, RZ, 0x10, R174 ;  /* 0x00000010ff127819 */ /* 0x004fe200000116ae */
[----:B------:R-:W-:Y:S01]  /*b4e0*/  FFMA.FTZ R23, R23, UR4, -R182 ;  /* 0x0000000417177c23 */ /* 0x000fe200080108b6 */
[----:B------:R-:W-:Y:S01]  /*b4f0*/  SHF.R.U32.HI R174, RZ, 0x18, R174 ;  /* 0x00000018ffae7819 */ /* 0x000fe200000116ae */
[--C-:B------:R-:W-:Y:S01]  /*b500*/  FFMA.FTZ R12, R12, UR4, -R183.reuse ;  /* 0x000000040c0c7c23 */ /* 0x100fe200080108b7 */
[----:B------:R-:W-:Y:S01]  /*b510*/  LOP3.LUT R17, R18, 0xff, RZ, 0xc0, !PT ;  /* 0x000000ff12117812 */ /* 0x000fe200078ec0ff */
[--C-:B------:R-:W-:Y:S01]  /*b520*/  FFMA.FTZ R8, R8, UR4, -R183.reuse ;  /* 0x0000000408087c23 */ /* 0x100fe200080108b7 */
[----:B---3--:R-:W-:Y:S03]  /*b530*/  FMNMX.FTZ R146, R0, R2, !PT ;  /* 0x0000000200927209 */ /* 0x008fe60007810000 */
[----:B------:R2:W-:Y:S01]  /*b540*/  MUFU.EX2 R235, R12 ;  /* 0x0000000c00eb7308 */ /* 0x0005e20000000800 */
[----:B----4-:R-:W-:Y:S01]  /*b550*/  LOP3.LUT R19, R185, 0xff, RZ, 0xc0, !PT ;  /* 0x000000ffb9137812 */ /* 0x010fe200078ec0ff */
[--C-:B------:R-:W-:Y:S01]  /*b560*/  FFMA.FTZ R9, R9, UR4, -R183.reuse ;  /* 0x0000000409097c23 */ /* 0x100fe200080108b7 */
[----:B------:R-:W-:Y:S01]  /*b570*/  LOP3.LUT R0, R176, 0xffff, RZ, 0xc0, !PT ;  /* 0x0000ffffb0007812 */ /* 0x000fe200078ec0ff */
[----:B------:R-:W-:Y:S01]  /*b580*/  FMUL.FTZ R184, R146, UR4 ;  /* 0x0000000492b87c20 */ /* 0x000fe20008410000 */
[----:B------:R-:W-:Y:S01]  /*b590*/  PRMT R19, R19, 0x5410, R186 ;  /* 0x0000541013137816 */ /* 0x000fe200000000ba */
[--C-:B------:R-:W-:Y:S01]  /*b5a0*/  FFMA.FTZ R13, R13, UR4, -R183.reuse ;  /* 0x000000040d0d7c23 */ /* 0x100fe200080108b7 */
[----:B------:R-:W-:Y:S03]  /*b5b0*/  PRMT R186, R17, 0x5410, R174 ;  /* 0x0000541011ba7816 */ /* 0x000fe600000000ae */
[----:B------:R3:W4:Y:S01]  /*b5c0*/  MUFU.EX2 R243, R16 ;  /* 0x0000001000f37308 */ /* 0x0007220000000800 */
[----:B------:R-:W-:Y:S01]  /*b5d0*/  SHF.R.U32.HI R17, RZ, 0x10, R178 ;  /* 0x00000010ff117819 */ /* 0x000fe200000116b2 */
[--C-:B------:R-:W-:Y:S01]  /*b5e0*/  FFMA.FTZ R24, R24, UR4, -R183.reuse ;  /* 0x0000000418187c23 */ /* 0x100fe200080108b7 */
[----:B------:R-:W-:Y:S01]  /*b5f0*/  LOP3.LUT R2, R176, 0xff, RZ, 0xc0, !PT ;  /* 0x000000ffb0027812 */ /* 0x000fe200078ec0ff */
[--C-:B------:R-:W-:Y:S01]  /*b600*/  FFMA.FTZ R25, R25, UR4, -R183.reuse ;  /* 0x0000000419197c23 */ /* 0x100fe200080108b7 */
[----:B------:R-:W-:Y:S01]  /*b610*/  SHF.R.U32.HI R0, RZ, 0x8, R0 ;  /* 0x00000008ff007819 */ /* 0x000fe20000011600 */
[--C-:B------:R-:W-:Y:S01]  /*b620*/  FFMA.FTZ R28, R28, UR4, -R183.reuse ;  /* 0x000000041c1c7c23 */ /* 0x100fe200080108b7 */
[----:B------:R-:W-:Y:S03]  /*b630*/  LOP3.LUT R18, R178, 0xff, RZ, 0xc0, !PT ;  /* 0x000000ffb2127812 */ /* 0x000fe600078ec0ff */
[----:B------:R5:W4:Y:S01]  /*b640*/  MUFU.EX2 R234, R5 ;  /* 0x0000000500ea7308 */ /* 0x000b220000000800 */
[----:B-1----:R-:W-:Y:S01]  /*b650*/  LOP3.LUT R6, R17, 0xff, RZ, 0xc0, !PT ;  /* 0x000000ff11067812 */ /* 0x002fe200078ec0ff */
[----:B------:R-:W-:Y:S01]  /*b660*/  FFMA.FTZ R29, R29, UR4, -R183 ;  /* 0x000000041d1d7c23 */ /* 0x000fe200080108b7 */
[----:B------:R-:W-:Y:S01]  /*b670*/  SHF.R.U32.HI R178, RZ, 0x18, R178 ;  /* 0x00000018ffb27819 */ /* 0x000fe200000116b2 */
[--C-:B------:R-:W-:Y:S01]  /*b680*/  FFMA.FTZ R37, R37, UR4, -R181.reuse ;  /* 0x0000000425257c23 */ /* 0x100fe200080108b5 */
[----:B--2---:R-:W-:Y:S01]  /*b690*/  PRMT R12, R2, 0x5410, R0 ;  /* 0x00005410020c7816 */ /* 0x004fe20000000000 */
[----:B------:R-:W-:Y:S01]  /*b6a0*/  FFMA.FTZ R38, R38, UR4, -R182 ;  /* 0x0000000426267c23 */ /* 0x000fe200080108b6 */
[----:B------:R-:W-:Y:S03]  /*b6b0*/  SHF.R.U32.HI R0, RZ, 0x10, R176 ;  /* 0x00000010ff007819 */ /* 0x000fe600000116b0 */
[----:B------:R1:W2:Y:S01]  /*b6c0*/  MUFU.EX2 R252, R7 ;  /* 0x0000000700fc7308 */ /* 0x0002a20000000800 */
[----:B---3--:R-:W-:Y:S01]  /*b6d0*/  LOP3.LUT R16, R173, UR15, R210, 0x96, !PT ;  /* 0x0000000fad107c12 */ /* 0x008fe2000f8e96d2 */
[----:B------:R-:W-:Y:S01]  /*b6e0*/  FFMA.FTZ R39, R39, UR4, -R182 ;  /* 0x0000000427277c23 */ /* 0x000fe200080108b6 */
[----:B------:R-:W-:Y:S01]  /*b6f0*/  PRMT R173, R6, 0x5410, R178 ;  /* 0x0000541006ad7816 */ /* 0x000fe200000000b2 */
[--C-:B------:R-:W-:Y:S01]  /*b700*/  FFMA.FTZ R49, R49, UR4, -R181.reuse ;  /* 0x0000000431317c23 */ /* 0x100fe200080108b5 */
[----:B------:R-:W-:Y:S01]  /*b710*/  SHF.R.U32.HI R2, RZ, 0x8, R190 ;  /* 0x00000008ff027819 */ /* 0x000fe200000116be */
[----:B------:R-:W-:Y:S01]  /*b720*/  FFMA.FTZ R50, R50, UR4, -R182 ;  /* 0x0000000432327c23 */ /* 0x000fe200080108b6 */
[----:B------:R-:W-:Y:S03]  /*b730*/  SHF.R.U32.HI R4, RZ, 0x8, R4 ;  /* 0x00000008ff047819 */ /* 0x000fe60000011604 */
[----:B------:R-:W-:Y:S01]  /*b740*/  MUFU.EX2 R226, R8 ;  /* 0x0000000800e27308 */ /* 0x000fe20000000800 */
[----:B------:R-:W-:Y:S01]  /*b750*/  LOP3.LUT R6, R187, 0xff, RZ, 0xc0, !PT ;  /* 0x000000ffbb067812 */ /* 0x000fe200078ec0ff */
[----:B------:R-:W-:Y:S01]  /*b760*/  FFMA.FTZ R51, R51, UR4, -R182 ;  /* 0x0000000433337c23 */ /* 0x000fe200080108b6 */
[----:B------:R-:W-:Y:S01]  /*b770*/  SHF.R.U32.HI R176, RZ, 0x18, R176 ;  /* 0x00000018ffb07819 */ /* 0x000fe200000116b0 */
[----:B------:R-:W-:Y:S01]  /*b780*/  FFMA.FTZ R36, R36, UR4, -R181 ;  /* 0x0000000424247c23 */ /* 0x000fe200080108b5 */
[----:B------:R-:W-:Y:S01]  /*b790*/  LOP3.LUT R0, R0, 0xff, RZ, 0xc0, !PT ;  /* 0x000000ff00007812 */ /* 0x000fe200078ec0ff */
[--C-:B------:R-:W-:Y:S01]  /*b7a0*/  FFMA.FTZ R40, R40, UR4, -R183.reuse ;  /* 0x0000000428287c23 */ /* 0x100fe200080108b7 */
[----:B------:R-:W-:Y:S03]  /*b7b0*/  PRMT R244, R191, 0x5410, R2 ;  /* 0x00005410bff47816 */ /* 0x000fe60000000002 */
[----:B------:R-:W-:Y:S01]  /*b7c0*/  MUFU.EX2 R229, R9 ;  /* 0x0000000900e57308 */ /* 0x000fe20000000800 */
[----:B------:R-:W-:Y:S01]  /*b7d0*/  PRMT R18, R18, 0x5410, R4 ;  /* 0x0000541012127816 */ /* 0x000fe20000000004 */
[----:B-----5:R-:W-:Y:S01]  /*b7e0*/  IMAD.WIDE.U32 R4, R177, -0x2daee0ad, RZ ;  /* 0xd2511f53b1047825 */ /* 0x020fe200078e00ff */
[----:B------:R-:W-:Y:S02]  /*b7f0*/  PRMT R191, R6, 0x5410, R180 ;  /* 0x0000541006bf7816 */ /* 0x000fe400000000b4 */
[----:B------:R-:W-:Y:S01]  /*b800*/  FSETP.NEU.FTZ.AND P0, PT, R146, -INF , PT ;  /* 0xff8000009200780b */ /* 0x000fe20003f1d000 */
[----:B------:R-:W-:Y:S01]  /*b810*/  IMAD.U32 R180, RZ, RZ, UR12 ;  /* 0x0000000cffb47e24 */ /* 0x000fe2000f8e00ff */
[----:B------:R-:W-:Y:S03]  /*b820*/  PRMT R177, R0, 0x5410, R176 ;  /* 0x0000541000b17816 */ /* 0x000fe600000000b0 */
[----:B------:R-:W-:Y:S01]  /*b830*/  MUFU.EX2 R233, R13 ;  /* 0x0000000d00e97308 */ /* 0x000fe20000000800 */
[----:B------:R-:W-:Y:S01]  /*b840*/  LOP3.LUT R0, R16, 0xffff, RZ, 0xc0, !PT ;  /* 0x0000ffff10007812 */ /* 0x000fe200078ec0ff */
[----:B------:R-:W-:Y:S01]  /*b850*/  FFMA.FTZ R41, R41, UR4, -R183 ;  /* 0x0000000429297c23 */ /* 0x000fe200080108b7 */
[----:B------:R-:W-:Y:S01]  /*b860*/  SHF.R.U32.HI R2, RZ, 0x10, R16 ;  /* 0x00000010ff027819 */ /* 0x000fe20000011610 */
[----:B------:R-:W-:Y:S01]  /*b870*/  FFMA.FTZ R52, R52, UR4, -R181 ;  /* 0x0000000434347c23 */ /* 0x000fe200080108b5 */
[----:B------:R-:W-:Y:S01]  /*b880*/  FSEL R184, R184, RZ, P0 ;  /* 0x000000ffb8b87208 */ /* 0x000fe20000000000 */
[----:B------:R-:W-:Y:S01]  /*b890*/  FFMA.FTZ R56, R56, UR4, -R183 ;  /* 0x0000000438387c23 */ /* 0x000fe200080108b7 */
[----:B------:R-:W-:Y:S03]  /*b8a0*/  PRMT R180, R180, R206, UR12 ;  /* 0x0000000cb4b47e16 */ /* 0x000fe600080000ce */
[----:B------:R-:W-:Y:S01]  /*b8b0*/  MUFU.EX2 R204, R24 ;  /* 0x0000001800cc7308 */ /* 0x000fe20000000800 */
[----:B------:R-:W-:Y:S01]  /*b8c0*/  LOP3.LUT R6, R16, 0xff, RZ, 0xc0, !PT ;  /* 0x000000ff10067812 */ /* 0x000fe200078ec0ff */
[----:B------:R-:W-:Y:S01]  /*b8d0*/  FFMA.FTZ R14, R14, UR4, -R184 ;  /* 0x000000040e0e7c23 */ /* 0x000fe200080108b8 */
[----:B------:R-:W-:Y:S01]  /*b8e0*/  SHF.R.U32.HI R0, RZ, 0x8, R0 ;  /* 0x00000008ff007819 */ /* 0x000fe20000011600 */
[--C-:B------:R-:W-:Y:S01]  /*b8f0*/  FFMA.FTZ R15, R15, UR4, -R184.reuse ;  /* 0x000000040f0f7c23 */ /* 0x100fe200080108b8 */
[----:B-1----:R-:W-:Y:S01]  /*b900*/  SHF.R.U32.HI R7, RZ, 0x8, R179 ;  /* 0x00000008ff077819 */ /* 0x002fe200000116b3 */
[----:B------:R-:W-:Y:S01]  /*b910*/  FFMA.FTZ R10, R10, UR4, -R184 ;  /* 0x000000040a0a7c23 */ /* 0x000fe200080108b8 */
[----:B------:R-:W-:Y:S03]  /*b920*/  SHF.R.U32.HI R16, RZ, 0x18, R16 ;  /* 0x00000018ff107819 */ /* 0x000fe60000011610 */
[----:B------:R-:W-:Y:S01]  /*b930*/  MUFU.EX2 R232, R14 ;  /* 0x0000000e00e87308 */ /* 0x000fe20000000800 */
[----:B------:R-:W-:Y:S01]  /*b940*/  LOP3.LUT R2, R2, 0xff, RZ, 0xc0, !PT ;  /* 0x000000ff02027812 */ /* 0x000fe200078ec0ff */
[----:B------:R-:W-:Y:S01]  /*b950*/  FFMA.FTZ R11, R11, UR4, -R184 ;  /* 0x000000040b0b7c23 */ /* 0x000fe200080108b8 */
[----:B------:R-:W-:Y:S01]  /*b960*/  PRMT R190, R6, 0x5410, R0 ;  /* 0x0000541006be7816 */ /* 0x000fe20000000000 */
[--C-:B------:R-:W-:Y:S01]  /*b970*/  FFMA.FTZ R26, R26, UR4, -R184.reuse ;  /* 0x000000041a1a7c23 */ /* 0x100fe200080108b8 */
[--C-:B------:R-:W-:Y:S01]  /*b980*/  HSET2.LE.AND R174, R189, R180.reuse, PT ;  /* 0x000000b4bdae7233 */ /* 0x100fe20003803000 */
[--C-:B------:R-:W-:Y:S01]  /*b990*/  FFMA.FTZ R27, R27, UR4, -R184.reuse ;  /* 0x000000041b1b7c23 */ /* 0x100fe200080108b8 */
[----:B------:R-:W-:Y:S03]  /*b9a0*/  PRMT R194, R188, 0x5410, R7 ;  /* 0x00005410bcc27816 */ /* 0x000fe60000000007 */
[----:B------:R-:W1:Y:S01]  /*b9b0*/  MUFU.EX2 R231, R15 ;  /* 0x0000000f00e77308 */ /* 0x000e620000000800 */
[----:B----4-:R-:W-:Y:S01]  /*b9c0*/  F2FP.BF16.F32.PACK_AB R0, R242, R243 ;  /* 0x000000f3f200723e */ /* 0x010fe200000010ff */
[----:B------:R-:W-:Y:S01]  /*b9d0*/  FFMA.FTZ R30, R30, UR4, -R184 ;  /* 0x000000041e1e7c23 */ /* 0x000fe200080108b8 */
[----:B------:R-:W-:Y:S01]  /*b9e0*/  PRMT R188, R2, 0x5410, R16 ;  /* 0x0000541002bc7816 */ /* 0x000fe20000000010 */
[--C-:B------:R-:W-:Y:S01]  /*b9f0*/  FFMA.FTZ R31, R31, UR4, -R184.reuse ;  /* 0x000000041f1f7c23 */ /* 0x100fe200080108b8 */
[----:B------:R-:W-:Y:S01]  /*ba00*/  LOP3.LUT R2, R4, 0xffff, RZ, 0xc0, !PT ;  /* 0x0000ffff04027812 */ /* 0x000fe200078ec0ff */
[--C-:B------:R-:W-:Y:S01]  /*ba10*/  FFMA.FTZ R43, R43, UR4, -R184.reuse ;  /* 0x000000042b2b7c23 */ /* 0x100fe200080108b8 */
[----:B------:R-:W-:Y:S03]  /*ba20*/  LOP3.LUT R174, R174, R0, RZ, 0xc0, !PT ;  /* 0x00000000aeae7212 */ /* 0x000fe600078ec0ff */
[----:B------:R-:W-:Y:S01]  /*ba30*/  MUFU.EX2 R227, R10 ;  /* 0x0000000a00e37308 */ /* 0x000fe20000000800 */
[--C-:B------:R-:W-:Y:S01]  /*ba40*/  HSET2.LE.AND R175, R19, R180.reuse, PT ;  /* 0x000000b413af7233 */ /* 0x100fe20003803000 */
[----:B------:R-:W-:Y:S01]  /*ba50*/  FFMA.FTZ R42, R42, UR4, -R184 ;  /* 0x000000042a2a7c23 */ /* 0x000fe200080108b8 */
[----:B------:R-:W-:Y:S01]  /*ba60*/  LOP3.LUT R185, R5, UR15, R200, 0x96, !PT ;  /* 0x0000000f05b97c12 */ /* 0x000fe2000f8e96c8 */
[----:B------:R-:W-:Y:S01]  /*ba70*/  FFMA.FTZ R54, R54, UR4, -R182 ;  /* 0x0000000436367c23 */ /* 0x000fe200080108b6 */
[----:B------:R-:W-:Y:S01]  /*ba80*/  F2FP.BF16.F32.PACK_AB R0, R239, R241 ;  /* 0x000000f1ef00723e */ /* 0x000fe200000010ff */
[----:B------:R-:W-:Y:S01]  /*ba90*/  FFMA.FTZ R57, R57, UR4, -R183 ;  /* 0x0000000439397c23 */ /* 0x000fe200080108b7 */
[----:B------:R-:W-:Y:S03]  /*baa0*/  LOP3.LUT R5, R4, 0xff, RZ, 0xc0, !PT ;  /* 0x000000ff04057812 */ /* 0x000fe600078ec0ff */
[----:B------:R-:W3:Y:S01]  /*bab0*/  MUFU.EX2 R228, R11 ;  /* 0x0000000b00e47308 */ /* 0x000ee20000000800 */
[----:B------:R-:W-:Y:S01]  /*bac0*/  SHF.R.U32.HI R2, RZ, 0x8, R2 ;  /* 0x00000008ff027819 */ /* 0x000fe20000011602 */
[--C-:B------:R-:W-:Y:S01]  /*bad0*/  FFMA.FTZ R58, R58, UR4, -R184.reuse ;  /* 0x000000043a3a7c23 */ /* 0x100fe200080108b8 */
[----:B------:R-:W-:Y:S01]  /*bae0*/  LOP3.LUT R175, R175, R0, RZ, 0xc0, !PT ;  /* 0x00000000afaf7212 */ /* 0x000fe200078ec0ff */
[----:B------:R-:W-:Y:S01]  /*baf0*/  FFMA.FTZ R59, R59, UR4, -R184 ;  /* 0x000000043b3b7c23 */ /* 0x000fe200080108b8 */
[--C-:B------:R-:W-:Y:S01]  /*bb00*/  HSET2.LE.AND R172, R18, R180.reuse, PT ;  /* 0x000000b412ac7233 */ /* 0x100fe20003803000 */
[----:B------:R-:W-:Y:S01]  /*bb10*/  FFMA.FTZ R48, R48, UR4, -R181 ;  /* 0x0000000430307c23 */ /* 0x000fe200080108b5 */
[----:B------:R-:W-:Y:S03]  /*bb20*/  PRMT R189, R5, 0x5410, R2 ;  /* 0x0000541005bd7816 */ /* 0x000fe60000000002 */
[----:B------:R4:W-:Y:S01]  /*bb30*/  MUFU.EX2 R210, R25 ;  /* 0x0000001900d27308 */ /* 0x0009e20000000800 */
[----:B------:R-:W-:Y:S01]  /*bb40*/  F2FP.BF16.F32.PACK_AB R0, R234, R230 ;  /* 0x000000e6ea00723e */ /* 0x000fe200000010ff */
[--C-:B------:R-:W-:Y:S01]  /*bb50*/  FFMA.FTZ R44, R44, UR4, -R183.reuse ;  /* 0x000000042c2c7c23 */ /* 0x100fe200080108b7 */
[----:B------:R-:W-:Y:S01]  /*bb60*/  SHF.R.U32.HI R2, RZ, 0x10, R4 ;  /* 0x00000010ff027819 */ /* 0x000fe20000011604 */
[----:B------:R-:W-:Y:S01]  /*bb70*/  FFMA.FTZ R45, R45, UR4, -R183 ;  /* 0x000000042d2d7c23 */ /* 0x000fe200080108b7 */
[----:B------:R-:W-:Y:S01]  /*bb80*/  LOP3.LUT R172, R172, R0, RZ, 0xc0, !PT ;  /* 0x00000000acac7212 */ /* 0x000fe200078ec0ff */
[----:B------:R-:W-:Y:S01]  /*bb90*/  FFMA.FTZ R46, R46, UR4, -R184 ;  /* 0x000000042e2e7c23 */ /* 0x000fe200080108b8 */
[--C-:B------:R-:W-:Y:S03]  /*bba0*/  HSET2.LE.AND R173, R173, R180.reuse, PT ;  /* 0x000000b4adad7233 */ /* 0x100fe60003803000 */
[----:B------:R5:W-:Y:S01]  /*bbb0*/  MUFU.EX2 R201, R28 ;  /* 0x0000001c00c97308 */ /* 0x000be20000000800 */
[----:B------:R-:W-:Y:S01]  /*bbc0*/  SHF.R.U32.HI R5, RZ, 0x18, R4 ;  /* 0x00000018ff057819 */ /* 0x000fe20000011604 */
[----:B------:R-:W-:Y:S01]  /*bbd0*/  FFMA.FTZ R47, R47, UR4, -R184 ;  /* 0x000000042f2f7c23 */ /* 0x000fe200080108b8 */
[----:B--2---:R-:W-:Y:S01]  /*bbe0*/  F2FP.BF16.F32.PACK_AB R0, R252, R245 ;  /* 0x000000f5fc00723e */ /* 0x004fe200000010ff */
[--C-:B------:R-:W-:Y:S01]  /*bbf0*/  FFMA.FTZ R66, R66, UR4, -R182.reuse ;  /* 0x0000000442427c23 */ /* 0x100fe200080108b6 */
[----:B------:R-:W-:Y:S01]  /*bc00*/  LOP3.LUT R4, R2, 0xff, RZ, 0xc0, !PT ;  /* 0x000000ff02047812 */ /* 0x000fe200078ec0ff */
[----:B------:R-:W-:Y:S01]  /*bc10*/  FFMA.FTZ R64, R64, UR4, -R181 ;  /* 0x0000000440407c23 */ /* 0x000fe200080108b5 */
[----:B------:R-:W-:Y:S03]  /*bc20*/  LOP3.LUT R173, R173, R0, RZ, 0xc0, !PT ;  /* 0x00000000adad7212 */ /* 0x000fe600078ec0ff */
[----:B------:R2:W-:Y:S01]  /*bc30*/  MUFU.EX2 R206, R26 ;  /* 0x0000001a00ce7308 */ /* 0x0005e20000000800 */
[----:B------:R-:W-:Y:S01]  /*bc40*/  PRMT R187, R4, 0x5410, R5 ;  /* 0x0000541004bb7816 */ /* 0x000fe20000000005 */
[--C-:B------:R-:W-:Y:S01]  /*bc50*/  FFMA.FTZ R65, R65, UR4, -R181.reuse ;  /* 0x0000000441417c23 */ /* 0x100fe200080108b5 */
[--C-:B------:R-:W-:Y:S01]  /*bc60*/  HSET2.LE.AND R179, R186, R180.reuse, PT ;  /* 0x000000b4bab37233 */ /* 0x100fe20003803000 */
[----:B------:R-:W-:Y:S01]  /*bc70*/  FFMA.FTZ R181, R53, UR4, -R181 ;  /* 0x0000000435b57c23 */ /* 0x000fe200080108b5 */
[----:B-1----:R-:W-:Y:S01]  /*bc80*/  F2FP.BF16.F32.PACK_AB R0, R231, R232 ;  /* 0x000000e8e700723e */ /* 0x002fe200000010ff */
[----:B------:R-:W-:Y:S01]  /*bc90*/  FFMA.FTZ R67, R67, UR4, -R182 ;  /* 0x0000000443437c23 */ /* 0x000fe200080108b6 */
[----:B------:R-:W-:Y:S03]  /*bca0*/  LOP3.LUT R8, R221, UR14, R222, 0x96, !PT ;  /* 0x0000000edd087c12 */ /* 0x000fe6000f8e96de */
[----:B------:R1:W-:Y:S01]  /*bcb0*/  MUFU.EX2 R205, R27 ;  /* 0x0000001b00cd7308 */ /* 0x0003e20000000800 */
[----:B------:R-:W-:Y:S01]  /*bcc0*/  LOP3.LUT R4, R223, UR16, R196, 0x96, !PT ;  /* 0x00000010df047c12 */ /* 0x000fe2000f8e96c4 */
[----:B------:R-:W-:Y:S01]  /*bcd0*/  FFMA.FTZ R182, R55, UR4, -R182 ;  /* 0x0000000437b67c23 */ /* 0x000fe200080108b6 */
[----:B------:R-:W-:Y:S01]  /*bce0*/  LOP3.LUT R179, R179, R0, RZ, 0xc0, !PT ;  /* 0x00000000b3b37212 */ /* 0x000fe200078ec0ff */
[----:B------:R-:W-:Y:S01]  /*bcf0*/  IMAD.WIDE.U32 R8, R8, -0x2daee0ad, RZ ;  /* 0xd2511f5308087825 */ /* 0x000fe200078e00ff */
[--C-:B------:R-:W-:Y:S02]  /*bd00*/  HSET2.LE.AND R177, R177, R180.reuse, PT ;  /* 0x000000b4b1b17233 */ /* 0x100fe40003803000 */
[--C-:B------:R-:W-:Y:S01]  /*bd10*/  HSET2.LE.AND R178, R192, R180.reuse, PT ;  /* 0x000000b4c0b27233 */ /* 0x100fe20003803000 */
[----:B------:R-:W-:Y:S01]  /*bd20*/  IMAD.WIDE.U32 R4, R4, -0x2daee0ad, RZ ;  /* 0xd2511f5304047825 */ /* 0x000fe200078e00ff */
[----:B---3--:R-:W-:Y:S01]  /*bd30*/  F2FP.BF16.F32.PACK_AB R0, R228, R227 ;  /* 0x000000e3e400723e */ /* 0x008fe200000010ff */
[----:B------:R3:W-:Y:S01]  /*bd40*/  MUFU.EX2 R222, R32 ;  /* 0x0000002000de7308 */ /* 0x0007e20000000800 */
[----:B------:R-:W-:Y:S01]  /*bd50*/  F2FP.BF16.F32.PACK_AB R2, R233, R235 ;  /* 0x000000ebe902723e */ /* 0x000fe200000010ff */
[--C-:B------:R-:W-:Y:S01]  /*bd60*/  FFMA.FTZ R60, R60, UR4, -R183.reuse ;  /* 0x000000043c3c7c23 */ /* 0x100fe200080108b7 */
[----:B------:R-:W-:Y:S01]  /*bd70*/  LOP3.LUT R177, R177, R0, RZ, 0xc0, !PT ;  /* 0x00000000b1b17212 */ /* 0x000fe200078ec0ff */
[----:B------:R-:W-:Y:S01]  /*bd80*/  FFMA.FTZ R183, R61, UR4, -R183 ;  /* 0x000000043db77c23 */ /* 0x000fe200080108b7 */
[----:B------:R-:W-:Y:S01]  /*bd90*/  LOP3.LUT R178, R178, R2, RZ, 0xc0, !PT ;  /* 0x00000002b2b27212 */ /* 0x000fe200078ec0ff */
[----:B------:R-:W-:Y:S01]  /*bda0*/  FFMA.FTZ R62, R62, UR4, -R184 ;  /* 0x000000043e3e7c23 */ /* 0x000fe200080108b8 */
[----:B------:R-:W-:Y:S03]  /*bdb0*/  LOP3.LUT R0, R9, UR11, R4, 0x96, !PT ;  /* 0x0000000b09007c12 */ /* 0x000fe6000f8e9604 */
[----:B------:R-:W-:Y:S01]  /*bdc0*/  MUFU.EX2 R223, R33 ;  /* 0x0000002100df7308 */ /* 0x000fe20000000800 */
[--C-:B------:R-:W-:Y:S01]  /*bdd0*/  HSET2.LE.AND R176, R12, R180.reuse, PT ;  /* 0x000000b40cb07233 */ /* 0x100fe20003803000 */
[----:B------:R-:W-:Y:S01]  /*bde0*/  FFMA.FTZ R184, R63, UR4, -R184 ;  /* 0x000000043fb87c23 */ /* 0x000fe200080108b8 */
[----:B------:R-:W-:Y:S01]  /*bdf0*/  F2FP.BF16.F32.PACK_AB R2, R229, R226 ;  /* 0x000000e2e502723e */ /* 0x000fe200000010ff */
[----:B------:R-:W-:Y:S04]  /*be00*/  IMAD.WIDE.U32 R208, R0, -0x326172a9, RZ ;  /* 0xcd9e8d5700d07825 */ /* 0x000fe800078e00ff */
[----:B------:R-:W-:Y:S01]  /*be10*/  FADD.FTZ R0, -R146, R151 ;  /* 0x0000009792007221 */ /* 0x000fe20000010100 */
[----:B------:R-:W-:Y:S01]  /*be20*/  LOP3.LUT R176, R176, R2, RZ, 0xc0, !PT ;  /* 0x00000002b0b07212 */ /* 0x000fe200078ec0ff */
[----:B------:R-:W-:Y:S01]  /*be30*/  FADD.FTZ R2, -R147, R150 ;  /* 0x0000009693027221 */ /* 0x000fe20000010100 */
[----:B------:R-:W-:Y:S01]  /*be40*/  LOP3.LUT R6, R5, UR13, R250, 0x96, !PT ;  /* 0x0000000d05067c12 */ /* 0x000fe2000f8e96fa */
[----:B------:R-:W-:Y:S01]  /*be50*/  FMUL.FTZ R0, R0, UR4 ;  /* 0x0000000400007c20 */ /* 0x000fe20008410000 */
[----:B------:R-:W-:Y:S01]  /*be60*/  MUFU.EX2 R221, R34 ;  /* 0x0000002200dd7308 */ /* 0x000fe20000000800 */
[----:B------:R-:W-:Y:S01]  /*be70*/  FMUL.FTZ R2, R2, UR4 ;  /* 0x0000000402027c20 */ /* 0x000fe20008410000 */
[C---:B------:R-:W-:Y:S01]  /*be80*/  LOP3.LUT R24, R185.reuse, 0xffff, RZ, 0xc0, !PT ;  /* 0x0000ffffb9187812 */ /* 0x040fe200078ec0ff */
[----:B------:R-:W-:Y:S01]  /*be90*/  IMAD.WIDE.U32 R6, R6, -0x326172a9, RZ ;  /* 0xcd9e8d5706067825 */ /* 0x000fe200078e00ff */
[--C-:B----4-:R-:W-:Y:S02]  /*bea0*/  SHF.R.U32.HI R25, RZ, 0x10, R185.reuse ;  /* 0x00000010ff197819 */ /* 0x110fe400000116b9 */
[----:B-----5:R-:W-:Y:S04]  /*beb0*/  LOP3.LUT R28, R185, 0xff, RZ, 0xc0, !PT ;  /* 0x000000ffb91c7812 */ /* 0x020fe800078ec0ff */
[----:B------:R-:W4:Y:S01]  /*bec0*/  MUFU.EX2 R2, R2 ;  /* 0x0000000200027308 */ /* 0x000f220000000800 */
[----:B------:R-:W-:Y:S02]  /*bed0*/  LOP3.LUT R4, R7, UR18, R220, 0x96, !PT ;  /* 0x0000001207047c12 */ /* 0x000fe4000f8e96dc */
[----:B------:R-:W-:Y:S02]  /*bee0*/  LOP3.LUT R6, R209, UR10, R6, 0x96, !PT ;  /* 0x0000000ad1067c12 */ /* 0x000fe4000f8e9606 */
[----:B--2---:R-:W-:Y:S01]  /*bef0*/  SHF.R.U32.HI R26, RZ, 0x8, R24 ;  /* 0x00000008ff1a7819 */ /* 0x004fe20000011618 */
[----:B------:R-:W-:Y:S01]  /*bf00*/  IMAD.WIDE.U32 R4, R4, -0x2daee0ad, RZ ;  /* 0xd2511f5304047825 */ /* 0x000fe200078e00ff */
[----:B-1----:R-:W-:Y:S03]  /*bf10*/  SHF.R.U32.HI R27, RZ, 0x18, R185 ;  /* 0x00000018ff1b7819 */ /* 0x002fe600000116b9 */
[----:B------:R-:W1:Y:S01]  /*bf20*/  MUFU.EX2 R0, R0 ;  /* 0x0000000000007308 */ /* 0x000e620000000800 */
[----:B------:R-:W-:Y:S01]  /*bf30*/  LOP3.LUT R24, R25, 0xff, RZ, 0xc0, !PT ;  /* 0x000000ff19187812 */ /* 0x000fe200078ec0ff */
[----:B------:R-:W-:Y:S01]  /*bf40*/  IMAD.WIDE.U32 R202, R6, -0x2daee0ad, RZ ;  /* 0xd2511f5306ca7825 */ /* 0x000fe200078e00ff */
[----:B------:R-:W-:Y:S02]  /*bf50*/  LOP3.LUT R8, R5, UR9, R8, 0x96, !PT ;  /* 0x0000000905087c12 */ /* 0x000fe4000f8e9608 */
[----:B---3--:R-:W-:Y:S02]  /*bf60*/  PRMT R32, R28, 0x5410, R26 ;  /* 0x000054101c207816 */ /* 0x008fe4000000001a */
[----:B------:R-:W-:Y:S01]  /*bf70*/  LOP3.LUT R4, R203, UR5, R4, 0x96, !PT ;  /* 0x00000005cb047c12 */ /* 0x000fe2000f8e9604 */
[----:B------:R-:W-:Y:S04]  /*bf80*/  IMAD.WIDE.U32 R198, R8, -0x326172a9, RZ ;  /* 0xcd9e8d5708c67825 */ /* 0x000fe800078e00ff */
[C---:B----4-:R-:W-:Y:S01]  /*bf90*/  FMUL.FTZ R8, R2.reuse, R152 ;  /* 0x0000009802087220 */ /* 0x050fe20000410000 */
[----:B------:R-:W-:Y:S01]  /*bfa0*/  MUFU.EX2 R224, R35 ;  /* 0x0000002300e07308 */ /* 0x000fe20000000800 */
[----:B------:R-:W-:Y:S01]  /*bfb0*/  FMUL.FTZ R9, R2, R153 ;  /* 0x0000009902097220 */ /* 0x000fe20000410000 */
[----:B------:R-:W-:Y:S04]  /*bfc0*/  IMAD.WIDE.U32 R4, R4, -0x326172a9, RZ ;  /* 0xcd9e8d5704047825 */ /* 0x000fe800078e00ff */
[C---:B------:R-:W-:Y:S01]  /*bfd0*/  FMUL.FTZ R12, R2.reuse, R164 ;  /* 0x000000a4020c7220 */ /* 0x040fe20000410000 */
[C---:B------:R-:W-:Y:S01]  /*bfe0*/  FMUL.FTZ R13, R2.reuse, R165 ;  /* 0x000000a5020d7220 */ /* 0x040fe20000410000 */
[----:B------:R-:W-:Y:S01]  /*bff0*/  FMUL.FTZ R72, R2, R72 ;  /* 0x0000004802487220 */ /* 0x000fe20000410000 */
[C---:B-1----:R-:W-:Y:S01]  /*c000*/  FMUL.FTZ R10, R0.reuse, R154 ;  /* 0x0000009a000a7220 */ /* 0x042fe20000410000 */
[----:B------:R-:W-:Y:S01]  /*c010*/  FMUL.FTZ R11, R0, R155 ;  /* 0x0000009b000b7220 */ /* 0x000fe20000410000 */
[C---:B------:R-:W-:Y:S01]  /*c020*/  LOP3.LUT R192, R4.reuse, 0xffff, RZ, 0xc0, !PT ;  /* 0x0000ffff04c07812 */ /* 0x040fe200078ec0ff */
[----:B------:R-:W1:Y:S01]  /*c030*/  LDSM.16.MT88.4 R152, [R212+0x9000] ;  /* 0x00900000d498783b */ /* 0x000e620000004200 */
[----:B------:R-:W-:Y:S01]  /*c040*/  LOP3.LUT R195, R4, 0xff, RZ, 0xc0, !PT ;  /* 0x000000ff04c37812 */ /* 0x000fe200078ec0ff */
[C---:B------:R-:W-:Y:S01]  /*c050*/  FMUL.FTZ R14, R0.reuse, R166 ;  /* 0x000000a6000e7220 */ /* 0x040fe20000410000 */
[--C-:B------:R-:W-:Y:S01]  /*c060*/  SHF.R.U32.HI R197, RZ, 0x18, R4.reuse ;  /* 0x00000018ffc57819 */ /* 0x100fe20000011604 */
[----:B------:R-:W-:Y:S01]  /*c070*/  FMUL.FTZ R15, R0, R167 ;  /* 0x000000a7000f7220 */ /* 0x000fe20000410000 */
[----:B------:R-:W-:Y:S01]  /*c080*/  SHF.R.U32.HI R196, RZ, 0x10, R4 ;  /* 0x00000010ffc47819 */ /* 0x000fe20000011604 */
[----:B------:R-:W-:Y:S01]  /*c090*/  FADD.FTZ R4, -R149, R3 ;  /* 0x0000000395047221 */ /* 0x000fe20000010100 */
[----:B------:R-:W-:Y:S01]  /*c0a0*/  FADD.FTZ R3, -R148, R144 ;  /* 0x0000009094037221 */ /* 0x000fe20000010100 */
[----:B------:R-:W-:Y:S01]  /*c0b0*/  LOP3.LUT R186, R5, UR17, R198, 0x96, !PT ;  /* 0x0000001105ba7c12 */ /* 0x000fe2000f8e96c6 */
[----:B------:R-:W-:Y:S01]  /*c0c0*/  FMUL.FTZ R73, R2, R73 ;  /* 0x0000004902497220 */ /* 0x000fe20000410000 */
[----:B------:R-:W-:Y:S01]  /*c0d0*/  FMUL.FTZ R4, R4, UR4 ;  /* 0x0000000404047c20 */ /* 0x000fe20008410000 */
[----:B------:R-:W-:Y:S01]  /*c0e0*/  FMUL.FTZ R3, R3, UR4 ;  /* 0x0000000403037c20 */ /* 0x000fe20008410000 */
[C---:B------:R-:W-:Y:S01]  /*c0f0*/  FMUL.FTZ R74, R0.reuse, R74 ;  /* 0x0000004a004a7220 */ /* 0x040fe20000410000 */
[----:B------:R-:W-:Y:S01]  /*c100*/  FMUL.FTZ R75, R0, R75 ;  /* 0x0000004b004b7220 */ /* 0x000fe20000410000 */
[----:B------:R-:W2:Y:S01]  /*c110*/  MUFU.EX2 R144, R4 ;  /* 0x0000000400907308 */ /* 0x000ea20000000800 */
[C---:B------:R-:W-:Y:S01]  /*c120*/  FMUL.FTZ R76, R2.reuse, R76 ;  /* 0x0000004c024c7220 */ /* 0x040fe20000410000 */
[----:B------:R-:W-:Y:S01]  /*c130*/  FMUL.FTZ R77, R2, R77 ;  /* 0x0000004d024d7220 */ /* 0x000fe20000410000 */
[C---:B------:R-:W-:Y:S01]  /*c140*/  FMUL.FTZ R78, R0.reuse, R78 ;  /* 0x0000004e004e7220 */ /* 0x040fe20000410000 */
[----:B------:R-:W-:Y:S01]  /*c150*/  FMUL.FTZ R79, R0, R79 ;  /* 0x0000004f004f7220 */ /* 0x000fe20000410000 */
[C---:B------:R-:W-:Y:S01]  /*c160*/  FMUL.FTZ R88, R2.reuse, R88 ;  /* 0x0000005802587220 */ /* 0x040fe20000410000 */
[----:B------:R-:W-:Y:S01]  /*c170*/  FMUL.FTZ R89, R2, R89 ;  /* 0x0000005902597220 */ /* 0x000fe20000410000 */
[C---:B------:R-:W-:Y:S03]  /*c180*/  FMUL.FTZ R90, R0.reuse, R90 ;  /* 0x0000005a005a7220 */ /* 0x040fe60000410000 */
[----:B------:R-:W3:Y:S01]  /*c190*/  MUFU.EX2 R3, R3 ;  /* 0x0000000300037308 */ /* 0x000ee20000000800 */
[----:B------:R-:W-:Y:S01]  /*c1a0*/  FMUL.FTZ R91, R0, R91 ;  /* 0x0000005b005b7220 */ /* 0x000fe20000410000 */
[C---:B------:R-:W-:Y:S01]  /*c1b0*/  FMUL.FTZ R92, R2.reuse, R92 ;  /* 0x0000005c025c7220 */ /* 0x040fe20000410000 */
[----:B------:R-:W-:Y:S01]  /*c1c0*/  FMUL.FTZ R93, R2, R93 ;  /* 0x0000005d025d7220 */ /* 0x000fe20000410000 */
[C---:B------:R-:W-:Y:S01]  /*c1d0*/  FMUL.FTZ R94, R0.reuse, R94 ;  /* 0x0000005e005e7220 */ /* 0x040fe20000410000 */
[----:B------:R-:W-:Y:S01]  /*c1e0*/  FMUL.FTZ R95, R0, R95 ;  /* 0x0000005f005f7220 */ /* 0x000fe20000410000 */
[C---:B------:R-:W-:Y:S01]  /*c1f0*/  FMUL.FTZ R104, R2.reuse, R104 ;  /* 0x0000006802687220 */ /* 0x040fe20000410000 */
[----:B------:R-:W-:Y:S01]  /*c200*/  FMUL.FTZ R105, R2, R105 ;  /* 0x0000006902697220 */ /* 0x000fe20000410000 */
[----:B------:R-:W-:Y:S01]  /*c210*/  FMUL.FTZ R106, R0, R106 ;  /* 0x0000006a006a7220 */ /* 0x000fe20000410000 */
        /* <DEDUP_REMOVED lines=8> */
[C---:B---3--:R-:W-:Y:S01]  /*c2a0*/  FMUL.FTZ R6, R3.reuse, R158 ;  /* 0x0000009e03067220 */ /* 0x048fe20000410000 */
[C---:B------:R-:W-:Y:S01]  /*c2b0*/  FMUL.FTZ R7, R3.reuse, R159 ;  /* 0x0000009f03077220 */ /* 0x040fe20000410000 */
[----:B------:R-:W2:Y:S01]  /*c2c0*/  LDL.LU R156, [R1+0x14] ;  /* 0x00001400019c7983 */ /* 0x000ea20000300800 */
[C---:B------:R-:W-:Y:S01]  /*c2d0*/  FMUL.FTZ R18, R3.reuse, R162 ;  /* 0x000000a203127220 */ /* 0x040fe20000410000 */
[C---:B------:R-:W-:Y:S01]  /*c2e0*/  FMUL.FTZ R19, R3.reuse, R163 ;  /* 0x000000a303137220 */ /* 0x040fe20000410000 */
[----:B------:R-:W-:Y:S01]  /*c2f0*/  MUFU.EX2 R198, R30 ;  /* 0x0000001e00c67308 */ /* 0x000fe20000000800 */
[----:B------:R-:W3:Y:S01]  /*c300*/  LDL.LU R157, [R1+0x10] ;  /* 0x00001000019d7983 */ /* 0x000ee20000300800 */
[C---:B------:R-:W-:Y:S01]  /*c310*/  FMUL.FTZ R70, R3.reuse, R70 ;  /* 0x0000004603467220 */ /* 0x040fe20000410000 */
[-C--:B-1----:R-:W-:Y:S02]  /*c320*/  HMMA.16816.F32.BF16 R4, R172, R152.reuse, R4 ;  /* 0x00000098ac04723c */ /* 0x082fe40000041804 */
[----:B------:R-:W4:Y:S05]  /*c330*/  LDL.LU R158, [R1+0xc] ;  /* 0x00000c00019e7983 */ /* 0x000f2a0000300800 */
[----:B------:R-:W-:Y:S01]  /*c340*/  MUFU.EX2 R200, R31 ;  /* 0x0000001f00c87308 */ /* 0x000fe20000000800 */
[C---:B------:R-:W-:Y:S01]  /*c350*/  HMMA.16816.F32.BF16 R8, R176.reuse, R152, R8 ;  /* 0x00000098b008723c */ /* 0x040fe20000041808 */
[----:B------:R-:W5:Y:S04]  /*c360*/  LDL.LU R159, [R1+0x8] ;  /* 0x00000800019f7983 */ /* 0x000f680000300800 */
[----:B------:R-:W-:Y:S01]  /*c370*/  LDSM.16.MT88.4 R160, [R212+0x9c00] ;  /* 0x009c0000d4a0783b */ /* 0x000fe20000004200 */
[-C--:B------:R-:W-:Y:S03]  /*c380*/  HMMA.16816.F32.BF16 R12, R176, R154.reuse, R12 ;  /* 0x0000009ab00c723c */ /* 0x080fe6000004180c */
[----:B------:R-:W-:Y:S02]  /*c390*/  MUFU.EX2 R185, R38 ;  /* 0x0000002600b97308 */ /* 0x000fe40000000800 */
[C---:B------:R-:W-:Y:S01]  /*c3a0*/  FMUL.FTZ R71, R3.reuse, R71 ;  /* 0x0000004703477220 */ /* 0x040fe20000410000 */
[C---:B------:R-:W-:Y:S01]  /*c3b0*/  HMMA.16816.F32.BF16 R16, R172.reuse, R154, R16 ;  /* 0x0000009aac10723c */ /* 0x040fe20000041810 */
[----:B------:R-:W1:Y:S06]  /*c3c0*/  LDSM.16.MT88.4 R152, [R214+0x9000] ;  /* 0x00900000d698783b */ /* 0x000e6c0000004200 */
[----:B------:R-:W-:Y:S01]  /*c3d0*/  MUFU.EX2 R203, R29 ;  /* 0x0000001d00cb7308 */ /* 0x000fe20000000800 */
[C---:B------:R-:W-:Y:S03]  /*c3e0*/  FMUL.FTZ R82, R3.reuse, R82 ;  /* 0x0000005203527220 */ /* 0x040fe60000410000 */
        /* <DEDUP_REMOVED lines=11> */
[C---:B------:R-:W-:Y:S01]  /*c4a0*/  FMUL.FTZ R102, R3.reuse, R102 ;  /* 0x0000006603667220 */ /* 0x040fe20000410000 */
[C---:B------:R-:W-:Y:S01]  /*c4b0*/  FMUL.FTZ R103, R3.reuse, R103 ;  /* 0x0000006703677220 */ /* 0x040fe20000410000 */
[----:B------:R-:W-:Y:S01]  /*c4c0*/  FMUL.FTZ R107, R0, R107 ;  /* 0x0000006b006b7220 */ /* 0x000fe20000410000 */
[C---:B------:R-:W-:Y:S01]  /*c4d0*/  FMUL.FTZ R108, R2.reuse, R108 ;  /* 0x0000006c026c7220 */ /* 0x040fe20000410000 */
[----:B------:R-:W-:Y:S01]  /*c4e0*/  FMUL.FTZ R109, R2, R109 ;  /* 0x0000006d026d7220 */ /* 0x000fe20000410000 */
[C---:B------:R-:W-:Y:S01]  /*c4f0*/  FMUL.FTZ R110, R0.reuse, R110 ;  /* 0x0000006e006e7220 */ /* 0x040fe20000410000 */
[----:B------:R-:W-:Y:S01]  /*c500*/  FMUL.FTZ R111, R0, R111 ;  /* 0x0000006f006f7220 */ /* 0x000fe20000410000 */
        /* <DEDUP_REMOVED lines=15> */
[-C--:B-1----:R-:W-:Y:S01]  /*c600*/  HMMA.16816.F32.BF16 R68, R172, R152.reuse, R68 ;  /* 0x00000098ac44723c */ /* 0x082fe20000041844 */
[----:B------:R-:W-:Y:S02]  /*c610*/  MUFU.EX2 R183, R183 ;  /* 0x000000b700b77308 */ /* 0x000fe40000000800 */
[----:B------:R-:W-:Y:S01]  /*c620*/  FMUL.FTZ R127, R0, R127 ;  /* 0x0000007f007f7220 */ /* 0x000fe20000410000 */
[C---:B------:R-:W-:Y:S01]  /*c630*/  FMUL.FTZ R128, R144.reuse, R128 ;  /* 0x0000008090807220 */ /* 0x040fe20000410000 */
[C---:B------:R-:W-:Y:S01]  /*c640*/  FMUL.FTZ R129, R144.reuse, R129 ;  /* 0x0000008190817220 */ /* 0x040fe20000410000 */
[C---:B------:R-:W-:Y:S05]  /*c650*/  HMMA.16816.F32.BF16 R72, R176.reuse, R152, R72 ;  /* 0x00000098b048723c */ /* 0x040fea0000041848 */
[----:B------:R-:W-:Y:S01]  /*c660*/  MUFU.EX2 R184, R184 ;  /* 0x000000b800b87308 */ /* 0x000fe20000000800 */
[C---:B------:R-:W-:Y:S01]  /*c670*/  FMUL.FTZ R130, R3.reuse, R130 ;  /* 0x0000008203827220 */ /* 0x040fe20000410000 */
[-C--:B------:R-:W-:Y:S04]  /*c680*/  HMMA.16816.F32.BF16 R76, R176, R154.reuse, R76 ;  /* 0x0000009ab04c723c */ /* 0x080fe8000004184c */
[C---:B------:R-:W-:Y:S02]  /*c690*/  FMUL.FTZ R131, R3.reuse, R131 ;  /* 0x0000008303837220 */ /* 0x040fe40000410000 */
[C---:B------:R-:W-:Y:S01]  /*c6a0*/  HMMA.16816.F32.BF16 R80, R172.reuse, R154, R80 ;  /* 0x0000009aac50723c */ /* 0x040fe20000041850 */
[----:B------:R-:W1:Y:S01]  /*c6b0*/  LDSM.16.MT88.4 R152, [R212+0xa000] ;  /* 0x00a00000d498783b */ /* 0x000e620000004200 */
[----:B------:R-:W-:Y:S03]  /*c6c0*/  MUFU.EX2 R60, R60 ;  /* 0x0000003c003c7308 */ /* 0x000fe60000000800 */
[--C-:B------:R-:W-:Y:S01]  /*c6d0*/  HSET2.LE.AND R26, R194, R180.reuse, PT ;  /* 0x000000b4c21a7233 */ /* 0x100fe20003803000 */
[C---:B------:R-:W-:Y:S01]  /*c6e0*/  FMUL.FTZ R132, R144.reuse, R132 ;  /* 0x0000008490847220 */ /* 0x040fe20000410000 */
[--C-:B------:R-:W-:Y:S01]  /*c6f0*/  HSET2.LE.AND R34, R189, R180.reuse, PT ;  /* 0x000000b4bd227233 */ /* 0x100fe20003803000 */
[----:B------:R-:W-:Y:S04]  /*c700*/  FMUL.FTZ R133, R144, R133 ;  /* 0x0000008590857220 */ /* 0x000fe80000410000 */
[----:B------:R-:W-:Y:S01]  /*c710*/  MUFU.EX2 R194, R51 ;  /* 0x0000003300c27308 */ /* 0x000fe20000000800 */
[--C-:B------:R-:W-:Y:S01]  /*c720*/  HSET2.LE.AND R35, R187, R180.reuse, PT ;  /* 0x000000b4bb237233 */ /* 0x100fe20003803000 */
[----:B------:R-:W-:Y:S01]  /*c730*/  FMUL.FTZ R134, R3, R134 ;  /* 0x0000008603867220 */ /* 0x000fe20000410000 */
[----:B------:R-:W-:Y:S01]  /*c740*/  LOP3.LUT R151, R193, 0xff, RZ, 0xc0, !PT ;  /* 0x000000ffc1977812 */ /* 0x000fe200078ec0ff */
[----:B------:R-:W-:Y:S01]  /*c750*/  FMUL.FTZ R135, R3, R135 ;  /* 0x0000008703877220 */ /* 0x000fe20000410000 */
[----:B------:R-:W-:Y:S01]  /*c760*/  PRMT R33, R24, 0x5410, R27 ;  /* 0x0000541018217816 */ /* 0x000fe2000000001b */
[C---:B------:R-:W-:Y:S01]  /*c770*/  FMUL.FTZ R136, R2.reuse, R136 ;  /* 0x0000008802887220 */ /* 0x040fe20000410000 */
[--C-:B------:R-:W-:Y:S03]  /*c780*/  HSET2.LE.AND R27, R191, R180.reuse, PT ;  /* 0x000000b4bf1b7233 */ /* 0x100fe60003803000 */
[----:B------:R1:W-:Y:S01]  /*c790*/  MUFU.EX2 R187, R36 ;  /* 0x0000002400bb7308 */ /* 0x0003e20000000800 */
[----:B------:R-:W-:Y:S01]  /*c7a0*/  F2FP.BF16.F32.PACK_AB R24, R223, R222 ;  /* 0x000000dedf18723e */ /* 0x000fe200000010ff */
[----:B------:R-:W-:Y:S01]  /*c7b0*/  FMUL.FTZ R137, R2, R137 ;  /* 0x0000008902897220 */ /* 0x000fe20000410000 */
[----:B------:R-:W-:Y:S01]  /*c7c0*/  F2FP.BF16.F32.PACK_AB R25, R224, R221 ;  /* 0x000000dde019723e */ /* 0x000fe200000010ff */
[----:B------:R-:W-:Y:S01]  /*c7d0*/  FMUL.FTZ R138, R0, R138 ;  /* 0x0000008a008a7220 */ /* 0x000fe20000410000 */
[----:B------:R-:W-:Y:S01]  /*c7e0*/  LOP3.LUT R26, R26, R24, RZ, 0xc0, !PT ;  /* 0x000000181a1a7212 */ /* 0x000fe200078ec0ff */
[----:B------:R-:W-:Y:S01]  /*c7f0*/  FMUL.FTZ R139, R0, R139 ;  /* 0x0000008b008b7220 */ /* 0x000fe20000410000 */
[----:B------:R-:W-:Y:S03]  /*c800*/  LOP3.LUT R27, R27, R25, RZ, 0xc0, !PT ;  /* 0x000000191b1b7212 */ /* 0x000fe600078ec0ff */
[----:B------:R-:W-:Y:S01]  /*c810*/  MUFU.EX2 R191, R39 ;  /* 0x0000002700bf7308 */ /* 0x000fe20000000800 */
[--C-:B------:R-:W-:Y:S01]  /*c820*/  HSET2.LE.AND R24, R190, R180.reuse, PT ;  /* 0x000000b4be187233 */ /* 0x100fe20003803000 */
[C---:B------:R-:W-:Y:S01]  /*c830*/  FMUL.FTZ R140, R2.reuse, R140 ;  /* 0x0000008c028c7220 */ /* 0x040fe20000410000 */
[--C-:B------:R-:W-:Y:S01]  /*c840*/  HSET2.LE.AND R28, R188, R180.reuse, PT ;  /* 0x000000b4bc1c7233 */ /* 0x100fe20003803000 */
[----:B------:R-:W-:Y:S01]  /*c850*/  FMUL.FTZ R141, R2, R141 ;  /* 0x0000008d028d7220 */ /* 0x000fe20000410000 */
[--C-:B------:R-:W-:Y:S01]  /*c860*/  HSET2.LE.AND R32, R32, R180.reuse, PT ;  /* 0x000000b420207233 */ /* 0x100fe20003803000 */
[C---:B------:R-:W-:Y:S01]  /*c870*/  FMUL.FTZ R142, R0.reuse, R142 ;  /* 0x0000008e008e7220 */ /* 0x040fe20000410000 */
[--C-:B------:R-:W-:Y:S03]  /*c880*/  HSET2.LE.AND R33, R33, R180.reuse, PT ;  /* 0x000000b421217233 */ /* 0x100fe60003803000 */
[----:B------:R-:W-:Y:S01]  /*c890*/  MUFU.EX2 R189, R40 ;  /* 0x0000002800bd7308 */ /* 0x000fe20000000800 */
[----:B-1----:R-:W-:Y:S01]  /*c8a0*/  SHF.R.U32.HI R36, RZ, 0x10, R186 ;  /* 0x00000010ff247819 */ /* 0x002fe200000116ba */
[----:B------:R-:W-:Y:S01]  /*c8b0*/  FMUL.FTZ R143, R0, R143 ;  /* 0x0000008f008f7220 */ /* 0x000fe20000410000 */
[----:B------:R-:W-:Y:S01]  /*c8c0*/  LOP3.LUT R150, R196, 0xff, RZ, 0xc0, !PT ;  /* 0x000000ffc4967812 */ /* 0x000fe200078ec0ff */
[-C--:B------:R-:W-:Y:S06]  /*c8d0*/  HMMA.16816.F32.BF16 R84, R172, R152.reuse, R84 ;  /* 0x00000098ac54723c */ /* 0x080fec0000041854 */
[----:B------:R-:W-:Y:S01]  /*c8e0*/  MUFU.EX2 R190, R41 ;  /* 0x0000002900be7308 */ /* 0x000fe20000000800 */
[C---:B------:R-:W-:Y:S09]  /*c8f0*/  HMMA.16816.F32.BF16 R88, R176.reuse, R152, R88 ;  /* 0x00000098b058723c */ /* 0x040ff20000041858 */
[----:B------:R-:W-:Y:S01]  /*c900*/  MUFU.EX2 R188, R42 ;  /* 0x0000002a00bc7308 */ /* 0x000fe20000000800 */
[-C--:B------:R-:W-:Y:S09]  /*c910*/  HMMA.16816.F32.BF16 R92, R176, R154.reuse, R92 ;  /* 0x0000009ab05c723c */ /* 0x080ff2000004185c */
[----:B------:R1:W-:Y:S01]  /*c920*/  MUFU.EX2 R196, R48 ;  /* 0x0000003000c47308 */ /* 0x0003e20000000800 */
[C---:B------:R-:W-:Y:S01]  /*c930*/  HMMA.16816.F32.BF16 R96, R172.reuse, R154, R96 ;  /* 0x0000009aac60723c */ /* 0x040fe20000041860 */
[----:B------:R-:W1:Y:S08]  /*c940*/  LDSM.16.MT88.4 R152, [R214+0xa000] ;  /* 0x00a00000d698783b */ /* 0x000e700000004200 */
[----:B------:R-:W-:Y:S10]  /*c950*/  MUFU.EX2 R62, R62 ;  /* 0x0000003e003e7308 */ /* 0x000ff40000000800 */
[----:B------:R1:W-:Y:S02]  /*c960*/  MUFU.EX2 R209, R20 ;  /* 0x0000001400d17308 */ /* 0x0003e40000000800 */
[----:B-1----:R-:W-:Y:S08]  /*c970*/  LOP3.LUT R48, R186, 0xffff, RZ, 0xc0, !PT ;  /* 0x0000ffffba307812 */ /* 0x002ff000078ec0ff */
[----:B------:R-:W1:Y:S10]  /*c980*/  MUFU.EX2 R220, R21 ;  /* 0x0000001500dc7308 */ /* 0x000e740000000800 */
[----:B------:R1:W-:Y:S01]  /*c990*/  MUFU.EX2 R207, R22 ;  /* 0x0000001600cf7308 */ /* 0x0003e20000000800 */
[----:B------:R-:W-:Y:S09]  /*c9a0*/  FMUL.FTZ R20, R144, R168 ;  /* 0x000000a890147220 */ /* 0x000ff20000410000 */
[----:B------:R-:W1:Y:S02]  /*c9b0*/  MUFU.EX2 R211, R23 ;  /* 0x0000001700d37308 */ /* 0x000e640000000800 */
[----:B-1----:R-:W-:Y:S01]  /*c9c0*/  F2FP.BF16.F32.PACK_AB R25, R220, R209 ;  /* 0x000000d1dc19723e */ /* 0x002fe200000010ff */
[-C--:B------:R-:W-:Y:S03]  /*c9d0*/  HMMA.16816.F32.BF16 R100, R172, R152.reuse, R100 ;  /* 0x00000098ac64723c */ /* 0x080fe60000041864 */
[----:B------:R-:W-:Y:S01]  /*c9e0*/  LOP3.LUT R24, R24, R25, RZ, 0xc0, !PT ;  /* 0x0000001918187212 */ /* 0x000fe200078ec0ff */
[----:B------:R-:W-:Y:S02]  /*c9f0*/  FMUL.FTZ R21, R144, R169 ;  /* 0x000000a990157220 */ /* 0x000fe40000410000 */
[C---:B------:R-:W-:Y:S01]  /*ca00*/  HMMA.16816.F32.BF16 R104, R176.reuse, R152, R104 ;  /* 0x00000098b068723c */ /* 0x040fe20000041868 */
[----:B------:R-:W-:Y:S04]  /*ca10*/  MUFU.EX2 R181, R181 ;  /* 0x000000b500b57308 */ /* 0x000fe80000000800 */
[----:B------:R-:W-:Y:S01]  /*ca20*/  FMUL.FTZ R22, R3, R170 ;  /* 0x000000aa03167220 */ /* 0x000fe20000410000 */
[-C--:B------:R-:W-:Y:S05]  /*ca30*/  HMMA.16816.F32.BF16 R108, R176, R154.reuse, R108 ;  /* 0x0000009ab06c723c */ /* 0x080fea000004186c */
[----:B------:R-:W-:Y:S01]  /*ca40*/  MUFU.EX2 R182, R182 ;  /* 0x000000b600b67308 */ /* 0x000fe20000000800 */
[----:B------:R-:W-:Y:S01]  /*ca50*/  F2FP.BF16.F32.PACK_AB R29, R211, R207 ;  /* 0x000000cfd31d723e */ /* 0x000fe200000010ff */
[C---:B------:R-:W-:Y:S01]  /*ca60*/  HMMA.16816.F32.BF16 R112, R172.reuse, R154, R112 ;  /* 0x0000009aac70723c */ /* 0x040fe20000041870 */
[----:B------:R-:W1:Y:S03]  /*ca70*/  LDSM.16.MT88.4 R152, [R212+0xb000] ;  /* 0x00b00000d498783b */ /* 0x000e660000004200 */
[----:B------:R-:W-:Y:S01]  /*ca80*/  LOP3.LUT R25, R28, R29, RZ, 0xc0, !PT ;  /* 0x0000001d1c197212 */ /* 0x000fe200078ec0ff */
[----:B------:R-:W-:Y:S01]  /*ca90*/  FMUL.FTZ R23, R3, R171 ;  /* 0x000000ab03177220 */ /* 0x000fe20000410000 */
[----:B------:R-:W-:Y:S02]  /*caa0*/  F2FP.BF16.F32.PACK_AB R28, R210, R204 ;  /* 0x000000ccd21c723e */ /* 0x000fe400000010ff */
[----:B------:R-:W-:Y:S03]  /*cab0*/  F2FP.BF16.F32.PACK_AB R29, R205, R206 ;  /* 0x000000cecd1d723e */ /* 0x000fe600000010ff */
[----:B------:R-:W-:Y:S02]  /*cac0*/  LOP3.LUT R32, R32, R28, RZ, 0xc0, !PT ;  /* 0x0000001c20207212 */ /* 0x000fe400078ec0ff */
[----:B------:R-:W-:Y:S02]  /*cad0*/  F2FP.BF16.F32.PACK_AB R28, R203, R201 ;  /* 0x000000c9cb1c723e */ /* 0x000fe400000010ff */
[----:B------:R-:W-:Y:S02]  /*cae0*/  LOP3.LUT R33, R33, R29, RZ, 0xc0, !PT ;  /* 0x0000001d21217212 */ /* 0x000fe400078ec0ff */
[----:B------:R-:W-:Y:S02]  /*caf0*/  F2FP.BF16.F32.PACK_AB R29, R200, R198 ;  /* 0x000000c6c81d723e */ /* 0x000fe400000010ff */
[----:B------:R-:W-:Y:S02]  /*cb00*/  LOP3.LUT R34, R34, R28, RZ, 0xc0, !PT ;  /* 0x0000001c22227212 */ /* 0x000fe400078ec0ff */
[----:B------:R-:W-:Y:S02]  /*cb10*/  LOP3.LUT R35, R35, R29, RZ, 0xc0, !PT ;  /* 0x0000001d23237212 */ /* 0x000fe400078ec0ff */
[----:B------:R-:W-:Y:S01]  /*cb20*/  LDSM.16.MT88.4 R28, [R212+0x9400] ;  /* 0x00940000d41c783b */ /* 0x000fe20000004200 */
[-C--:B-1----:R-:W-:Y:S06]  /*cb30*/  HMMA.16816.F32.BF16 R116, R172, R152.reuse, R116 ;  /* 0x00000098ac74723c */ /* 0x082fec0000041874 */
[C---:B------:R-:W-:Y:S06]  /*cb40*/  HMMA.16816.F32.BF16 R120, R176.reuse, R152, R120 ;  /* 0x00000098b078723c */ /* 0x040fec0000041878 */
[-C--:B------:R-:W-:Y:S06]  /*cb50*/  HMMA.16816.F32.BF16 R124, R176, R154.reuse, R124 ;  /* 0x0000009ab07c723c */ /* 0x080fec000004187c */
[C---:B------:R-:W-:Y:S01]  /*cb60*/  HMMA.16816.F32.BF16 R128, R172.reuse, R154, R128 ;  /* 0x0000009aac80723c */ /* 0x040fe20000041880 */
[----:B------:R-:W1:Y:S05]  /*cb70*/  LDSM.16.MT88.4 R152, [R214+0xb000] ;  /* 0x00b00000d698783b */ /* 0x000e6a0000004200 */
[-C--:B-1----:R-:W-:Y:S05]  /*cb80*/  HMMA.16816.F32.BF16 R132, R172, R152.reuse, R132 ;  /* 0x00000098ac84723c */ /* 0x082fea0000041884 */
[----:B---3--:R-:W-:Y:S01]  /*cb90*/  FFMA.FTZ R61, R2, R157, R226 ;  /* 0x0000009d023d7223 */ /* 0x008fe200000100e2 */
[----:B--2---:R-:W-:Y:S01]  /*cba0*/  FFMA.FTZ R2, R0, R156, R227 ;  /* 0x0000009c00027223 */ /* 0x004fe200000100e3 */
[C---:B------:R-:W-:Y:S04]  /*cbb0*/  HMMA.16816.F32.BF16 R136, R176.reuse, R152, R136 ;  /* 0x00000098b088723c */ /* 0x040fe80000041888 */
[----:B----4-:R-:W-:Y:S02]  /*cbc0*/  FFMA.FTZ R3, R3, R158, R245 ;  /* 0x0000009e03037223 */ /* 0x010fe400000100f5 */
[-C--:B------:R-:W-:Y:S01]  /*cbd0*/  HMMA.16816.F32.BF16 R140, R176, R154.reuse, R140 ;  /* 0x0000009ab08c723c */ /* 0x080fe2000004188c */
[----:B------:R1:W-:Y:S04]  /*cbe0*/  MUFU.EX2 R179, R44 ;  /* 0x0000002c00b37308 */ /* 0x0003e80000000800 */
[----:B------:R-:W-:Y:S01]  /*cbf0*/  PRMT R153, R150, 0x5410, R197 ;  /* 0x0000541096997816 */ /* 0x000fe200000000c5 */
[----:B------:R-:W-:Y:S05]  /*cc00*/  HMMA.16816.F32.BF16 R20, R172, R154, R20 ;  /* 0x0000009aac14723c */ /* 0x000fea0000041814 */
[----:B------:R-:W-:Y:S01]  /*cc10*/  MUFU.EX2 R197, R49 ;  /* 0x0000003100c57308 */ /* 0x000fe20000000800 */
[--C-:B------:R-:W-:Y:S01]  /*cc20*/  HSET2.LE.AND R41, R153, R180.reuse, PT ;  /* 0x000000b499297233 */ /* 0x100fe20003803000 */
[-C--:B------:R-:W-:Y:S05]  /*cc30*/  HMMA.16816.F32.BF16 R4, R24, R28.reuse, R4 ;  /* 0x0000001c1804723c */ /* 0x080fea0000041804 */
[----:B------:R-:W-:Y:S01]  /*cc40*/  SHF.R.U32.HI R150, RZ, 0x18, R193 ;  /* 0x00000018ff967819 */ /* 0x000fe200000116c1 */
[C---:B------:R-:W-:Y:S02]  /*cc50*/  HMMA.16816.F32.BF16 R8, R32.reuse, R28, R8 ;  /* 0x0000001c2008723c */ /* 0x040fe40000041808 */
[----:B------:R2:W-:Y:S03]  /*cc60*/  MUFU.EX2 R178, R45 ;  /* 0x0000002d00b27308 */ /* 0x0005e60000000800 */
[----:B-----5:R-:W-:Y:S01]  /*cc70*/  FFMA.FTZ R144, R144, R159, R230 ;  /* 0x0000009f90907223 */ /* 0x020fe200000100e6 */
[-C--:B------:R-:W-:Y:S06]  /*cc80*/  HMMA.16816.F32.BF16 R12, R32, R30.reuse, R12 ;  /* 0x0000001e200c723c */ /* 0x080fec000004180c */
[----:B------:R3:W-:Y:S01]  /*cc90*/  MUFU.EX2 R177, R46 ;  /* 0x0000002e00b17308 */ /* 0x0007e20000000800 */
[----:B-1----:R-:W-:Y:S01]  /*cca0*/  LOP3.LUT R44, R225, UR8, R238, 0x96, !PT ;  /* 0x00000008e12c7c12 */ /* 0x002fe2000f8e96ee */
[C---:B------:R-:W-:Y:S01]  /*ccb0*/  HMMA.16816.F32.BF16 R16, R24.reuse, R30, R16 ;  /* 0x0000001e1810723c */ /* 0x040fe20000041810 */
[----:B------:R-:W1:Y:S07]  /*ccc0*/  LDSM.16.MT88.4 R28, [R214+0x9400] ;  /* 0x00940000d61c783b */ /* 0x000e6e0000004200 */
[----:B------:R-:W4:Y:S03]  /*ccd0*/  MUFU.EX2 R176, R47 ;  /* 0x0000002f00b07308 */ /* 0x000f260000000800 */
[----:B--2---:R-:W-:Y:S04]  /*cce0*/  IMAD.WIDE.U32 R44, R44, -0x2daee0ad, RZ ;  /* 0xd2511f532c2c7825 */ /* 0x004fe800078e00ff */
[----:B------:R-:W-:Y:S01]  /*ccf0*/  FADD.FTZ R144, R234, R144 ;  /* 0x00000090ea907221 */ /* 0x000fe20000010000 */
[----:B------:R-:W-:Y:S01]  /*cd00*/  FADD.FTZ R0, R252, R3 ;  /* 0x00000003fc007221 */ /* 0x000fe20000010000 */
[----:B------:R-:W-:Y:S01]  /*cd10*/  FADD.FTZ R3, R229, R61 ;  /* 0x0000003de5037221 */ /* 0x000fe20000010000 */
[----:B------:R-:W-:Y:S01]  /*cd20*/  MUFU.EX2 R172, R67 ;  /* 0x0000004300ac7308 */ /* 0x000fe20000000800 */
[----:B---3--:R-:W-:Y:S01]  /*cd30*/  LOP3.LUT R46, R45, UR15, R240, 0x96, !PT ;  /* 0x0000000f2d2e7c12 */ /* 0x008fe2000f8e96f0 */
[----:B------:R-:W-:Y:S01]  /*cd40*/  FADD.FTZ R0, R241, R0 ;  /* 0x00000000f1007221 */ /* 0x000fe20000010000 */
[----:B------:R-:W-:Y:S01]  /*cd50*/  FADD.FTZ R3, R235, R3 ;  /* 0x00000003eb037221 */ /* 0x000fe20000010000 */
[----:B------:R-:W-:Y:S06]  /*cd60*/  FADD.FTZ R2, R228, R2 ;  /* 0x00000002e4027221 */ /* 0x000fec0000010000 */
[----:B------:R-:W-:Y:S01]  /*cd70*/  MUFU.EX2 R67, R57 ;  /* 0x0000003900437308 */ /* 0x000fe20000000800 */
[----:B----4-:R-:W-:Y:S01]  /*cd80*/  F2FP.BF16.F32.PACK_AB R42, R176, R177 ;  /* 0x000000b1b02a723e */ /* 0x010fe200000010ff */
[----:B------:R-:W-:Y:S01]  /*cd90*/  FADD.FTZ R2, R232, R2 ;  /* 0x00000002e8027221 */ /* 0x000fe20000010000 */
[----:B------:R-:W-:Y:S03]  /*cda0*/  SHF.R.U32.HI R47, RZ, 0x18, R44 ;  /* 0x00000018ff2f7819 */ /* 0x000fe6000001162c */
[----:B------:R-:W-:Y:S04]  /*cdb0*/  FADD.FTZ R2, R231, R2 ;  /* 0x00000002e7027221 */ /* 0x000fe80000010000 */
[----:B------:R-:W-:Y:S10]  /*cdc0*/  MUFU.EX2 R174, R65 ;  /* 0x0000004100ae7308 */ /* 0x000ff40000000800 */
[----:B------:R-:W-:Y:S01]  /*cdd0*/  MUFU.EX2 R65, R58 ;  /* 0x0000003a00417308 */ /* 0x000fe20000000800 */
[-C--:B-1----:R-:W-:Y:S09]  /*cde0*/  HMMA.16816.F32.BF16 R68, R24, R28.reuse, R68 ;  /* 0x0000001c1844723c */ /* 0x082ff20000041844 */
[----:B------:R-:W1:Y:S01]  /*cdf0*/  MUFU.EX2 R173, R66 ;  /* 0x0000004200ad7308 */ /* 0x000e620000000800 */
[C---:B------:R-:W-:Y:S06]  /*ce00*/  HMMA.16816.F32.BF16 R72, R32.reuse, R28, R72 ;  /* 0x0000001c2048723c */ /* 0x040fec0000041848 */
[-C--:B------:R-:W-:Y:S03]  /*ce10*/  HMMA.16816.F32.BF16 R76, R32, R30.reuse, R76 ;  /* 0x0000001e204c723c */ /* 0x080fe6000004184c */
[----:B------:R-:W-:Y:S03]  /*ce20*/  MUFU.EX2 R66, R56 ;  /* 0x0000003800427308 */ /* 0x000fe60000000800 */
[C---:B------:R-:W-:Y:S01]  /*ce30*/  HMMA.16816.F32.BF16 R80, R24.reuse, R30, R80 ;  /* 0x0000001e1850723c */ /* 0x040fe20000041850 */
[----:B------:R-:W2:Y:S06]  /*ce40*/  LDSM.16.MT88.4 R28, [R212+0xa400] ;  /* 0x00a40000d41c783b */ /* 0x000eac0000004200 */
[----:B------:R-:W3:Y:S01]  /*ce50*/  MUFU.EX2 R175, R64 ;  /* 0x0000004000af7308 */ /* 0x000ee20000000800 */
[----:B-1----:R-:W-:Y:S09]  /*ce60*/  F2FP.BF16.F32.PACK_AB R171, R172, R173 ;  /* 0x000000adacab723e */ /* 0x002ff200000010ff */
[----:B------:R-:W-:Y:S01]  /*ce70*/  MUFU.EX2 R64, R59 ;  /* 0x0000003b00407308 */ /* 0x000fe20000000800 */
[----:B---3--:R-:W-:Y:S01]  /*ce80*/  F2FP.BF16.F32.PACK_AB R170, R174, R175 ;  /* 0x000000afaeaa723e */ /* 0x008fe200000010ff */
[-C--:B--2---:R-:W-:Y:S06]  /*ce90*/  HMMA.16816.F32.BF16 R84, R24, R28.reuse, R84 ;  /* 0x0000001c1854723c */ /* 0x084fec0000041854 */
[C---:B------:R-:W-:Y:S06]  /*cea0*/  HMMA.16816.F32.BF16 R88, R32.reuse, R28, R88 ;  /* 0x0000001c2058723c */ /* 0x040fec0000041858 */
[-C--:B------:R-:W-:Y:S05]  /*ceb0*/  HMMA.16816.F32.BF16 R92, R32, R30.reuse, R92 ;  /* 0x0000001e205c723c */ /* 0x080fea000004185c */
[----:B------:R-:W-:Y:S01]  /*cec0*/  LOP3.LUT R29, R236, 0xff, RZ, 0xc0, !PT ;  /* 0x000000ffec1d7812 */ /* 0x000fe200078ec0ff */
[C---:B------:R-:W-:Y:S05]  /*ced0*/  HMMA.16816.F32.BF16 R96, R24.reuse, R30, R96 ;  /* 0x0000001e1860723c */ /* 0x040fea0000041860 */
[----:B------:R-:W-:Y:S02]  /*cee0*/  SHF.R.U32.HI R28, RZ, 0x8, R192 ;  /* 0x00000008ff1c7819 */ /* 0x000fe400000116c0 */
[----:B------:R-:W-:Y:S01]  /*cef0*/  PRMT R152, R29, 0x5410, R237 ;  /* 0x000054101d987816 */ /* 0x000fe200000000ed */
[----:B------:R1:W-:Y:S03]  /*cf00*/  MUFU.EX2 R192, R37 ;  /* 0x0000002500c07308 */ /* 0x0003e60000000800 */
[----:B------:R-:W-:Y:S02]  /*cf10*/  PRMT R154, R195, 0x5410, R28 ;  /* 0x00005410c39a7816 */ /* 0x000fe4000000001c */
[----:B------:R-:W2:Y:S05]  /*cf20*/  LDSM.16.MT88.4 R28, [R214+0xa400] ;  /* 0x00a40000d61c783b */ /* 0x000eaa0000004200 */
[----:B------:R-:W3:Y:S01]  /*cf30*/  MUFU.EX2 R195, R50 ;  /* 0x0000003200c37308 */ /* 0x000ee20000000800 */
[-C--:B--2---:R-:W-:Y:S06]  /*cf40*/  HMMA.16816.F32.BF16 R100, R24, R28.reuse, R100 ;  /* 0x0000001c1864723c */ /* 0x084fec0000041864 */
[C---:B------:R-:W-:Y:S06]  /*cf50*/  HMMA.16816.F32.BF16 R104, R32.reuse, R28, R104 ;  /* 0x0000001c2068723c */ /* 0x040fec0000041868 */
[-C--:B------:R-:W-:Y:S05]  /*cf60*/  HMMA.16816.F32.BF16 R108, R32, R30.reuse, R108 ;  /* 0x0000001e206c723c */ /* 0x080fea000004186c */
[----:B------:R-:W-:Y:S01]  /*cf70*/  LOP3.LUT R28, R193, 0xffff, RZ, 0xc0, !PT ;  /* 0x0000ffffc11c7812 */ /* 0x000fe200078ec0ff */
[C---:B------:R-:W-:Y:S05]  /*cf80*/  HMMA.16816.F32.BF16 R112, R24.reuse, R30, R112 ;  /* 0x0000001e1870723c */ /* 0x040fea0000041870 */
[----:B------:R-:W-:Y:S02]  /*cf90*/  SHF.R.U32.HI R29, RZ, 0x10, R193 ;  /* 0x00000010ff1d7819 */ /* 0x000fe400000116c1 */
[----:B------:R-:W-:Y:S01]  /*cfa0*/  SHF.R.U32.HI R28, RZ, 0x8, R28 ;  /* 0x00000008ff1c7819 */ /* 0x000fe2000001161c */
[----:B------:R-:W2:Y:S03]  /*cfb0*/  MUFU.EX2 R193, R43 ;  /* 0x0000002b00c17308 */ /* 0x000ea60000000800 */
[----:B------:R-:W-:Y:S02]  /*cfc0*/  LOP3.LUT R29, R29, 0xff, RZ, 0xc0, !PT ;  /* 0x000000ff1d1d7812 */ /* 0x000fe400078ec0ff */
[----:B------:R-:W-:Y:S02]  /*cfd0*/  PRMT R151, R151, 0x5410, R28 ;  /* 0x0000541097977816 */ /* 0x000fe4000000001c */
[----:B------:R-:W-:Y:S02]  /*cfe0*/  PRMT R150, R29, 0x5410, R150 ;  /* 0x000054101d967816 */ /* 0x000fe40000000096 */
[----:B------:R-:W4:Y:S02]  /*cff0*/  LDSM.16.MT88.4 R28, [R212+0xb400] ;  /* 0x00b40000d41c783b */ /* 0x000f240000004200 */
[-C--:B----4-:R-:W-:Y:S06]  /*d000*/  HMMA.16816.F32.BF16 R116, R24, R28.reuse, R116 ;  /* 0x0000001c1874723c */ /* 0x090fec0000041874 */
[C---:B------:R-:W-:Y:S06]  /*d010*/  HMMA.16816.F32.BF16 R120, R32.reuse, R28, R120 ;  /* 0x0000001c2078723c */ /* 0x040fec0000041878 */
[-C--:B------:R-:W-:Y:S05]  /*d020*/  HMMA.16816.F32.BF16 R124, R32, R30.reuse, R124 ;  /* 0x0000001e207c723c */ /* 0x080fea000004187c */
[----:B------:R-:W-:Y:S01]  /*d030*/  LOP3.LUT R28, R186, 0xff, RZ, 0xc0, !PT ;  /* 0x000000ffba1c7812 */ /* 0x000fe200078ec0ff */
[C---:B------:R-:W-:Y:S05]  /*d040*/  HMMA.16816.F32.BF16 R128, R24.reuse, R30, R128 ;  /* 0x0000001e1880723c */ /* 0x040fea0000041880 */
[----:B------:R-:W-:Y:S06]  /*d050*/  SHF.R.U32.HI R29, RZ, 0x8, R48 ;  /* 0x00000008ff1d7819 */ /* 0x000fec0000011630 */
[----:B------:R-:W-:Y:S02]  /*d060*/  PRMT R48, R28, 0x5410, R29 ;  /* 0x000054101c307816 */ /* 0x000fe4000000001d */
[----:B------:R-:W4:Y:S02]  /*d070*/  LDSM.16.MT88.4 R28, [R214+0xb400] ;  /* 0x00b40000d61c783b */ /* 0x000f240000004200 */
[-C--:B----4-:R-:W-:Y:S06]  /*d080*/  HMMA.16816.F32.BF16 R132, R24, R28.reuse, R132 ;  /* 0x0000001c1884723c */ /* 0x090fec0000041884 */
[C---:B------:R-:W-:Y:S06]  /*d090*/  HMMA.16816.F32.BF16 R136, R32.reuse, R28, R136 ;  /* 0x0000001c2088723c */ /* 0x040fec0000041888 */
[-C--:B------:R-:W-:Y:S05]  /*d0a0*/  HMMA.16816.F32.BF16 R140, R32, R30.reuse, R140 ;  /* 0x0000001e208c723c */ /* 0x080fea000004188c */
[----:B------:R-:W-:Y:S01]  /*d0b0*/  LOP3.LUT R28, R36, 0xff, RZ, 0xc0, !PT ;  /* 0x000000ff241c7812 */ /* 0x000fe200078ec0ff */
[----:B------:R-:W-:Y:S01]  /*d0c0*/  HMMA.16816.F32.BF16 R20, R24, R30, R20 ;  /* 0x0000001e1814723c */ /* 0x000fe20000041814 */
[----:B-1----:R-:W1:Y:S04]  /*d0d0*/  LDSM.16.MT88.4 R36, [R212+0x9800] ;  /* 0x00980000d424783b */ /* 0x002e680000004200 */
[----:B------:R-:W-:Y:S02]  /*d0e0*/  SHF.R.U32.HI R29, RZ, 0x18, R186 ;  /* 0x00000018ff1d7819 */ /* 0x000fe400000116ba */
[--C-:B------:R-:W-:Y:S04]  /*d0f0*/  HSET2.LE.AND R34, R244, R180.reuse, PT ;  /* 0x000000b4f4227233 */ /* 0x100fe80003803000 */
[----:B------:R-:W-:Y:S02]  /*d100*/  PRMT R40, R28, 0x5410, R29 ;  /* 0x000054101c287816 */ /* 0x000fe4000000001d */
[----:B------:R-:W-:Y:S02]  /*d110*/  F2FP.BF16.F32.PACK_AB R28, R197, R196 ;  /* 0x000000c4c51c723e */ /* 0x000fe400000010ff */
[--C-:B------:R-:W-:Y:S02]  /*d120*/  HSET2.LE.AND R35, R152, R180.reuse, PT ;  /* 0x000000b498237233 */ /* 0x100fe40003803000 */
[----:B------:R-:W-:Y:S02]  /*d130*/  LOP3.LUT R34, R34, R28, RZ, 0xc0, !PT ;  /* 0x0000001c22227212 */ /* 0x000fe400078ec0ff */
[----:B---3--:R-:W-:Y:S02]  /*d140*/  F2FP.BF16.F32.PACK_AB R28, R194, R195 ;  /* 0x000000c3c21c723e */ /* 0x008fe400000010ff */
[--C-:B------:R-:W-:Y:S02]  /*d150*/  HSET2.LE.AND R32, R151, R180.reuse, PT ;  /* 0x000000b497207233 */ /* 0x100fe40003803000 */
[----:B------:R-:W-:Y:S01]  /*d160*/  LOP3.LUT R35, R35, R28, RZ, 0xc0, !PT ;  /* 0x0000001c23237212 */ /* 0x000fe200078ec0ff */
[----:B------:R-:W3:Y:S01]  /*d170*/  MUFU.EX2 R151, R52 ;  /* 0x0000003400977308 */ /* 0x000ee20000000800 */
[----:B------:R-:W4:Y:S01]  /*d180*/  LDSM.16.MT88.4 R28, [R214+0x9800] ;  /* 0x00980000d61c783b */ /* 0x000f220000004200 */
[--C-:B------:R-:W-:Y:S02]  /*d190*/  HSET2.LE.AND R33, R150, R180.reuse, PT ;  /* 0x000000b496217233 */ /* 0x100fe40003803000 */
[--C-:B------:R-:W-:Y:S02]  /*d1a0*/  HSET2.LE.AND R26, R48, R180.reuse, PT ;  /* 0x000000b4301a7233 */ /* 0x100fe40003803000 */
[----:B------:R-:W-:Y:S02]  /*d1b0*/  F2FP.BF16.F32.PACK_AB R24, R192, R187 ;  /* 0x000000bbc018723e */ /* 0x000fe400000010ff */
[----:B------:R-:W-:Y:S02]  /*d1c0*/  F2FP.BF16.F32.PACK_AB R25, R191, R185 ;  /* 0x000000b9bf19723e */ /* 0x000fe400000010ff */
[----:B------:R-:W5:Y:S01]  /*d1d0*/  MUFU.EX2 R150, R54 ;  /* 0x0000003600967308 */ /* 0x000f620000000800 */
[----:B------:R-:W-:Y:S02]  /*d1e0*/  F2FP.BF16.F32.PACK_AB R27, R190, R189 ;  /* 0x000000bdbe1b723e */ /* 0x000fe400000010ff */
[----:B------:R-:W-:Y:S02]  /*d1f0*/  LOP3.LUT R32, R32, R24, RZ, 0xc0, !PT ;  /* 0x0000001820207212 */ /* 0x000fe400078ec0ff */
[----:B------:R-:W-:Y:S02]  /*d200*/  LOP3.LUT R33, R33, R25, RZ, 0xc0, !PT ;  /* 0x0000001921217212 */ /* 0x000fe400078ec0ff */
[----:B------:R-:W-:Y:S02]  /*d210*/  LOP3.LUT R24, R26, R27, RZ, 0xc0, !PT ;  /* 0x0000001b1a187212 */ /* 0x000fe400078ec0ff */
[--C-:B------:R-:W-:Y:S02]  /*d220*/  HSET2.LE.AND R25, R40, R180.reuse, PT ;  /* 0x000000b428197233 */ /* 0x100fe40003803000 */
[--C-:B------:R-:W-:Y:S01]  /*d230*/  HSET2.LE.AND R27, R154, R180.reuse, PT ;  /* 0x000000b49a1b7233 */ /* 0x100fe20003803000 */
[-C--:B-1----:R-:W-:Y:S05]  /*d240*/  HMMA.16816.F32.BF16 R4, R32, R36.reuse, R4 ;  /* 0x000000242004723c */ /* 0x082fea0000041804 */
[----:B--2---:R-:W-:Y:S02]  /*d250*/  F2FP.BF16.F32.PACK_AB R26, R193, R188 ;  /* 0x000000bcc11a723e */ /* 0x004fe400000010ff */
[----:B------:R-:W-:Y:S04]  /*d260*/  F2FP.BF16.F32.PACK_AB R40, R178, R179 ;  /* 0x000000b3b228723e */ /* 0x000fe800000010ff */
[----:B------:R-:W-:Y:S02]  /*d270*/  LOP3.LUT R25, R25, R26, RZ, 0xc0, !PT ;  /* 0x0000001a19197212 */ /* 0x000fe400078ec0ff */
[----:B------:R-:W-:Y:S02]  /*d280*/  LOP3.LUT R26, R27, R40, RZ, 0xc0, !PT ;  /* 0x000000281b1a7212 */ /* 0x000fe400078ec0ff */
[----:B------:R-:W-:Y:S02]  /*d290*/  LOP3.LUT R27, R41, R42, RZ, 0xc0, !PT ;  /* 0x0000002a291b7212 */ /* 0x000fe400078ec0ff */
[----:B------:R-:W1:Y:S01]  /*d2a0*/  LDSM.16.MT88.4 R40, [R212+0xa800] ;  /* 0x00a80000d428783b */ /* 0x000e620000004200 */
[----:B------:R-:W-:Y:S02]  /*d2b0*/  LOP3.LUT R48, R44, 0xff, RZ, 0xc0, !PT ;  /* 0x000000ff2c307812 */ /* 0x000fe400078ec0ff */
[----:B---3--:R-:W-:Y:S02]  /*d2c0*/  F2FP.BF16.F32.PACK_AB R168, R181, R151 ;  /* 0x00000097b5a8723e */ /* 0x008fe400000010ff */
[C---:B------:R-:W-:Y:S04]  /*d2d0*/  HMMA.16816.F32.BF16 R8, R24.reuse, R36, R8 ;  /* 0x000000241808723c */ /* 0x040fe80000041808 */
[----:B-----5:R-:W-:Y:S02]  /*d2e0*/  F2FP.BF16.F32.PACK_AB R169, R182, R150 ;  /* 0x00000096b6a9723e */ /* 0x020fe400000010ff */
[-C--:B------:R-:W-:Y:S06]  /*d2f0*/  HMMA.16816.F32.BF16 R12, R24, R38.reuse, R12 ;  /* 0x00000026180c723c */ /* 0x080fec000004180c */
[C---:B------:R-:W-:Y:S01]  /*d300*/  HMMA.16816.F32.BF16 R16, R32.reuse, R38, R16 ;  /* 0x000000262010723c */ /* 0x040fe20000041810 */
[----:B------:R-:W2:Y:S05]  /*d310*/  LDSM.16.MT88.4 R36, [R214+0xa800] ;  /* 0x00a80000d624783b */ /* 0x000eaa0000004200 */
[-C--:B----4-:R-:W-:Y:S06]  /*d320*/  HMMA.16816.F32.BF16 R68, R32, R28.reuse, R68 ;  /* 0x0000001c2044723c */ /* 0x090fec0000041844 */
[C---:B------:R-:W-:Y:S06]  /*d330*/  HMMA.16816.F32.BF16 R72, R24.reuse, R28, R72 ;  /* 0x0000001c1848723c */ /* 0x040fec0000041848 */
[-C--:B------:R-:W-:Y:S05]  /*d340*/  HMMA.16816.F32.BF16 R76, R24, R30.reuse, R76 ;  /* 0x0000001e184c723c */ /* 0x080fea000004184c */
[----:B------:R-:W-:Y:S01]  /*d350*/  LOP3.LUT R28, R199, UR8, R208, 0x96, !PT ;  /* 0x00000008c71c7c12 */ /* 0x000fe2000f8e96d0 */
[C---:B------:R-:W-:Y:S05]  /*d360*/  HMMA.16816.F32.BF16 R80, R32.reuse, R30, R80 ;  /* 0x0000001e2050723c */ /* 0x040fea0000041850 */
[----:B------:R-:W-:Y:S01]  /*d370*/  IMAD.WIDE.U32 R28, R28, -0x2daee0ad, RZ ;  /* 0xd2511f531c1c7825 */ /* 0x000fe200078e00ff */
[-C--:B-1----:R-:W-:Y:S05]  /*d380*/  HMMA.16816.F32.BF16 R84, R32, R40.reuse, R84 ;  /* 0x000000282054723c */ /* 0x082fea0000041854 */
[----:B------:R-:W-:Y:S01]  /*d390*/  LOP3.LUT R30, R44, 0xffff, RZ, 0xc0, !PT ;  /* 0x0000ffff2c1e7812 */ /* 0x000fe200078ec0ff */
[C---:B------:R-:W-:Y:S05]  /*d3a0*/  HMMA.16816.F32.BF16 R88, R24.reuse, R40, R88 ;  /* 0x000000281858723c */ /* 0x040fea0000041858 */
[----:B------:R-:W-:Y:S01]  /*d3b0*/  SHF.R.U32.HI R45, RZ, 0x10, R44 ;  /* 0x00000010ff2d7819 */ /* 0x000fe2000001162c */
[-C--:B------:R-:W-:Y:S05]  /*d3c0*/  HMMA.16816.F32.BF16 R92, R24, R42.reuse, R92 ;  /* 0x0000002a185c723c */ /* 0x080fea000004185c */
[----:B------:R-:W-:Y:S01]  /*d3d0*/  LOP3.LUT R44, R29, UR15, R202, 0x96, !PT ;  /* 0x0000000f1d2c7c12 */ /* 0x000fe2000f8e96ca */
[C---:B------:R-:W-:Y:S05]  /*d3e0*/  HMMA.16816.F32.BF16 R96, R32.reuse, R42, R96 ;  /* 0x0000002a2060723c */ /* 0x040fea0000041860 */
[C---:B------:R-:W-:Y:S01]  /*d3f0*/  LOP3.LUT R29, R28.reuse, 0xffff, RZ, 0xc0, !PT ;  /* 0x0000ffff1c1d7812 */ /* 0x040fe200078ec0ff */
[-C--:B--2---:R-:W-:Y:S05]  /*d400*/  HMMA.16816.F32.BF16 R100, R32, R36.reuse, R100 ;  /* 0x000000242064723c */ /* 0x084fea0000041864 */
[----:B------:R-:W-:Y:S01]  /*d410*/  SHF.R.U32.HI R30, RZ, 0x8, R30 ;  /* 0x00000008ff1e7819 */ /* 0x000fe2000001161e */
[C---:B------:R-:W-:Y:S05]  /*d420*/  HMMA.16816.F32.BF16 R104, R24.reuse, R36, R104 ;  /* 0x000000241868723c */ /* 0x040fea0000041868 */
[----:B------:R-:W-:Y:S01]  /*d430*/  LOP3.LUT R31, R28, 0xff, RZ, 0xc0, !PT ;  /* 0x000000ff1c1f7812 */ /* 0x000fe200078ec0ff */
[-C--:B------:R-:W-:Y:S05]  /*d440*/  HMMA.16816.F32.BF16 R108, R24, R38.reuse, R108 ;  /* 0x00000026186c723c */ /* 0x080fea000004186c */
[----:B------:R-:W-:Y:S01]  /*d450*/  SHF.R.U32.HI R29, RZ, 0x8, R29 ;  /* 0x00000008ff1d7819 */ /* 0x000fe2000001161d */
[C---:B------:R-:W-:Y:S05]  /*d460*/  HMMA.16816.F32.BF16 R112, R32.reuse, R38, R112 ;  /* 0x000000262070723c */ /* 0x040fea0000041870 */
[----:B------:R-:W-:Y:S02]  /*d470*/  PRMT R52, R48, 0x5410, R30 ;  /* 0x0000541030347816 */ /* 0x000fe4000000001e */
[----:B------:R-:W-:Y:S04]  /*d480*/  LOP3.LUT R40, R45, 0xff, RZ, 0xc0, !PT ;  /* 0x000000ff2d287812 */ /* 0x000fe800078ec0ff */
[--C-:B------:R-:W-:Y:S02]  /*d490*/  SHF.R.U32.HI R41, RZ, 0x10, R28.reuse ;  /* 0x00000010ff297819 */ /* 0x100fe4000001161c */
[----:B------:R-:W-:Y:S02]  /*d4a0*/  SHF.R.U32.HI R45, RZ, 0x18, R28 ;  /* 0x00000018ff2d7819 */ /* 0x000fe4000001161c */
[----:B------:R-:W-:Y:S02]  /*d4b0*/  PRMT R48, R31, 0x5410, R29 ;  /* 0x000054101f307816 */ /* 0x000fe4000000001d */
[----:B------:R-:W1:Y:S01]  /*d4c0*/  LDSM.16.MT88.4 R28, [R212+0xb800] ;  /* 0x00b80000d41c783b */ /* 0x000e620000004200 */
[----:B------:R-:W-:Y:S02]  /*d4d0*/  LOP3.LUT R42, R41, 0xff, RZ, 0xc0, !PT ;  /* 0x000000ff292a7812 */ /* 0x000fe400078ec0ff */
[----:B------:R-:W-:Y:S02]  /*d4e0*/  PRMT R53, R40, 0x5410, R47 ;  /* 0x0000541028357816 */ /* 0x000fe4000000002f */
[C---:B------:R-:W-:Y:S02]  /*d4f0*/  LOP3.LUT R40, R46.reuse, 0xffff, RZ, 0xc0, !PT ;  /* 0x0000ffff2e287812 */ /* 0x040fe400078ec0ff */
[----:B------:R-:W-:Y:S02]  /*d500*/  SHF.R.U32.HI R41, RZ, 0x10, R46 ;  /* 0x00000010ff297819 */ /* 0x000fe4000001162e */
[----:B------:R-:W-:Y:S02]  /*d510*/  LOP3.LUT R43, R46, 0xff, RZ, 0xc0, !PT ;  /* 0x000000ff2e2b7812 */ /* 0x000fe400078ec0ff */
[----:B------:R-:W-:Y:S02]  /*d520*/  SHF.R.U32.HI R40, RZ, 0x8, R40 ;  /* 0x00000008ff287819 */ /* 0x000fe40000011628 */
[----:B------:R-:W-:Y:S02]  /*d530*/  LOP3.LUT R41, R41, 0xff, RZ, 0xc0, !PT ;  /* 0x000000ff29297812 */ /* 0x000fe400078ec0ff */
[----:B------:R-:W-:Y:S02]  /*d540*/  SHF.R.U32.HI R46, RZ, 0x18, R46 ;  /* 0x00000018ff2e7819 */ /* 0x000fe4000001162e */
[----:B------:R-:W-:Y:S02]  /*d550*/  PRMT R47, R42, 0x5410, R45 ;  /* 0x000054102a2f7816 */ /* 0x000fe4000000002d */
[----:B------:R-:W-:Y:S02]  /*d560*/  PRMT R56, R43, 0x5410, R40 ;  /* 0x000054102b387816 */ /* 0x000fe40000000028 */
[----:B------:R-:W-:Y:S02]  /*d570*/  PRMT R46, R41, 0x5410, R46 ;  /* 0x00005410292e7816 */ /* 0x000fe4000000002e */
[----:B------:R-:W2:Y:S01]  /*d580*/  LDSM.16.MT88.4 R40, [R214+0xb800] ;  /* 0x00b80000d628783b */ /* 0x000ea20000004200 */
[----:B------:R-:W-:Y:S02]  /*d590*/  LOP3.LUT R45, R44, 0xff, RZ, 0xc0, !PT ;  /* 0x000000ff2c2d7812 */ /* 0x000fe400078ec0ff */
[--C-:B------:R-:W-:Y:S02]  /*d5a0*/  HSET2.LE.AND R52, R52, R180.reuse, PT ;  /* 0x000000b434347233 */ /* 0x100fe40003803000 */
[--C-:B------:R-:W-:Y:S02]  /*d5b0*/  HSET2.LE.AND R53, R53, R180.reuse, PT ;  /* 0x000000b435357233 */ /* 0x100fe40003803000 */
[--C-:B------:R-:W-:Y:S02]  /*d5c0*/  HSET2.LE.AND R57, R46, R180.reuse, PT ;  /* 0x000000b42e397233 */ /* 0x100fe40003803000 */
[----:B------:R-:W-:Y:S02]  /*d5d0*/  LOP3.LUT R170, R52, R170, RZ, 0xc0, !PT ;  /* 0x000000aa34aa7212 */ /* 0x000fe400078ec0ff */
[----:B------:R-:W-:Y:S02]  /*d5e0*/  LOP3.LUT R171, R53, R171, RZ, 0xc0, !PT ;  /* 0x000000ab35ab7212 */ /* 0x000fe400078ec0ff */
[--C-:B------:R-:W-:Y:S02]  /*d5f0*/  HSET2.LE.AND R58, R48, R180.reuse, PT ;  /* 0x000000b4303a7233 */ /* 0x100fe40003803000 */
[----:B------:R-:W-:Y:S01]  /*d600*/  LDSM.16.MT88.4 R48, [R214+0xac00] ;  /* 0x00ac0000d630783b */ /* 0x000fe20000004200 */
[--C-:B------:R-:W-:Y:S01]  /*d610*/  HSET2.LE.AND R59, R47, R180.reuse, PT ;  /* 0x000000b42f3b7233 */ /* 0x100fe20003803000 */
[-C--:B-1----:R-:W-:Y:S03]  /*d620*/  HMMA.16816.F32.BF16 R116, R32, R28.reuse, R116 ;  /* 0x0000001c2074723c */ /* 0x082fe60000041874 */
[----:B------:R-:W-:Y:S02]  /*d630*/  LOP3.LUT R36, R44, 0xffff, RZ, 0xc0, !PT ;  /* 0x0000ffff2c247812 */ /* 0x000fe400078ec0ff */
[--C-:B------:R-:W-:Y:S01]  /*d640*/  SHF.R.U32.HI R37, RZ, 0x10, R44.reuse ;  /* 0x00000010ff257819 */ /* 0x100fe2000001162c */
[C---:B------:R-:W-:Y:S05]  /*d650*/  HMMA.16816.F32.BF16 R120, R24.reuse, R28, R120 ;  /* 0x0000001c1878723c */ /* 0x040fea0000041878 */
[----:B------:R-:W-:Y:S01]  /*d660*/  SHF.R.U32.HI R44, RZ, 0x18, R44 ;  /* 0x00000018ff2c7819 */ /* 0x000fe2000001162c */
[-C--:B------:R-:W-:Y:S05]  /*d670*/  HMMA.16816.F32.BF16 R124, R24, R30.reuse, R124 ;  /* 0x0000001e187c723c */ /* 0x080fea000004187c */
[----:B------:R-:W-:Y:S01]  /*d680*/  SHF.R.U32.HI R36, RZ, 0x8, R36 ;  /* 0x00000008ff247819 */ /* 0x000fe20000011624 */
[C---:B------:R-:W-:Y:S05]  /*d690*/  HMMA.16816.F32.BF16 R128, R32.reuse, R30, R128 ;  /* 0x0000001e2080723c */ /* 0x040fea0000041880 */
[----:B------:R-:W-:Y:S01]  /*d6a0*/  LOP3.LUT R37, R37, 0xff, RZ, 0xc0, !PT ;  /* 0x000000ff25257812 */ /* 0x000fe200078ec0ff */
[-C--:B--2---:R-:W-:Y:S05]  /*d6b0*/  HMMA.16816.F32.BF16 R132, R32, R40.reuse, R132 ;  /* 0x000000282084723c */ /* 0x084fea0000041884 */
[----:B------:R-:W-:Y:S01]  /*d6c0*/  PRMT R36, R45, 0x5410, R36 ;  /* 0x000054102d247816 */ /* 0x000fe20000000024 */
[C---:B------:R-:W-:Y:S05]  /*d6d0*/  HMMA.16816.F32.BF16 R136, R24.reuse, R40, R136 ;  /* 0x000000281888723c */ /* 0x040fea0000041888 */
[----:B------:R-:W-:Y:S01]  /*d6e0*/  PRMT R37, R37, 0x5410, R44 ;  /* 0x0000541025257816 */ /* 0x000fe2000000002c */
[-C--:B------:R-:W-:Y:S01]  /*d6f0*/  HMMA.16816.F32.BF16 R140, R24, R42.reuse, R140 ;  /* 0x0000002a188c723c */ /* 0x080fe2000004188c */
[----:B------:R-:W-:Y:S04]  /*d700*/  LDSM.16.MT88.4 R44, [R212+0xac00] ;  /* 0x00ac0000d42c783b */ /* 0x000fe80000004200 */
[--C-:B------:R-:W-:Y:S01]  /*d710*/  HSET2.LE.AND R54, R36, R180.reuse, PT ;  /* 0x000000b424367233 */ /* 0x100fe20003803000 */
[----:B------:R-:W-:Y:S05]  /*d720*/  HMMA.16816.F32.BF16 R20, R32, R42, R20 ;  /* 0x0000002a2014723c */ /* 0x000fea0000041814 */
[--C-:B------:R-:W-:Y:S02]  /*d730*/  HSET2.LE.AND R55, R37, R180.reuse, PT ;  /* 0x000000b425377233 */ /* 0x100fe40003803000 */
[----:B------:R-:W1:Y:S01]  /*d740*/  LDSM.16.MT88.4 R36, [R214+0x9c00] ;  /* 0x009c0000d624783b */ /* 0x000e620000004200 */
[----:B------:R-:W-:Y:S03]  /*d750*/  HSET2.LE.AND R56, R56, R180, PT ;  /* 0x000000b438387233 */ /* 0x000fe60003803000 */
[----:B------:R-:W-:Y:S02]  /*d760*/  LOP3.LUT R169, R57, R169, RZ, 0xc0, !PT ;  /* 0x000000a939a97212 */ /* 0x000fe400078ec0ff */
[----:B------:R-:W-:Y:S02]  /*d770*/  LOP3.LUT R168, R56, R168, RZ, 0xc0, !PT ;  /* 0x000000a838a87212 */ /* 0x000fe400078ec0ff */
[----:B------:R-:W-:Y:S02]  /*d780*/  F2FP.BF16.F32.PACK_AB R28, R67, R66 ;  /* 0x00000042431c723e */ /* 0x000fe400000010ff */
[----:B------:R-:W-:Y:S02]  /*d790*/  F2FP.BF16.F32.PACK_AB R29, R64, R65 ;  /* 0x00000041401d723e */ /* 0x000fe400000010ff */
[----:B------:R-:W-:Y:S01]  /*d7a0*/  F2FP.BF16.F32.PACK_AB R30, R183, R60 ;  /* 0x0000003cb71e723e */ /* 0x000fe200000010ff */
[-C--:B------:R-:W-:Y:S01]  /*d7b0*/  HMMA.16816.F32.BF16 R156, R168, R160.reuse, R4 ;  /* 0x000000a0a89c723c */ /* 0x080fe20000041804 */
[----:B------:R-:W-:Y:S04]  /*d7c0*/  LDSM.16.MT88.4 R4, [R214+0xbc00] ;  /* 0x00bc0000d604783b */ /* 0x000fe80000004200 */
[----:B------:R-:W-:Y:S02]  /*d7d0*/  F2FP.BF16.F32.PACK_AB R31, R184, R62 ;  /* 0x0000003eb81f723e */ /* 0x000fe400000010ff */
[----:B------:R-:W-:Y:S04]  /*d7e0*/  LOP3.LUT R28, R54, R28, RZ, 0xc0, !PT ;  /* 0x0000001c361c7212 */ /* 0x000fe800078ec0ff */
[----:B------:R-:W-:Y:S02]  /*d7f0*/  LOP3.LUT R29, R55, R29, RZ, 0xc0, !PT ;  /* 0x0000001d371d7212 */ /* 0x000fe400078ec0ff */
[----:B------:R-:W-:Y:S01]  /*d800*/  LOP3.LUT R30, R58, R30, RZ, 0xc0, !PT ;  /* 0x0000001e3a1e7212 */ /* 0x000fe200078ec0ff */
[----:B------:R-:W2:Y:S01]  /*d810*/  LDSM.16.MT88.4 R52, [R212+0xbc00] ;  /* 0x00bc0000d434783b */ /* 0x000ea20000004200 */
        /* <DEDUP_REMOVED lines=78> */
[----:B------:R-:W-:Y:S01]  /*dd00*/  VIADD R0, R219, 0xffffffff ;  /* 0xffffffffdb007836 */ /* 0x000fe20000000000 */
[----:B------:R-:W-:Y:S01]  /*dd10*/  STL [R1+0x8], R6 ;  /* 0x0000080601007387 */ /* 0x000fe20000100800 */
[----:B------:R-:W-:Y:S02]  /*dd20*/  IMAD.MOV.U32 R150, RZ, RZ, R147 ;  /* 0x000000ffff967224 */ /* 0x000fe400078e0093 */
[----:B------:R-:W-:Y:S01]  /*dd30*/  IMAD.MOV.U32 R219, RZ, RZ, R0 ;  /* 0x000000ffffdb7224 */ /* 0x000fe200078e0000 */
[----:B------:R-:W-:Y:S04]  /*dd40*/  STL [R1+0xc], R4 ;  /* 0x00000c0401007387 */ /* 0x000fe80000100800 */
[----:B------:R1:W-:Y:S04]  /*dd50*/  STL [R1+0x10], R3 ;  /* 0x0000100301007387 */ /* 0x0003e80000100800 */
[----:B------:R2:W-:Y:S01]  /*dd60*/  STL [R1+0x14], R2 ;  /* 0x0000140201007387 */ /* 0x0005e20000100800 */
[----:B-1----:R-:W-:Y:S01]  /*dd70*/  IMAD.MOV.U32 R3, RZ, RZ, R149 ;  /* 0x000000ffff037224 */ /* 0x002fe200078e0095 */
[----:B------:R-:W-:Y:S06]  /*dd80*/  @P6 BRA `(.L_x_534) ;  /* 0xffffffb000206947 */ /* 0x000fec000383ffff */
.L_x_533:
[----:B------:R-:W2:Y:S01]  /*dd90*/  LDL.LU R5, [R1+0x8] ;  /* 0x0000080001057983 */ /* 0x000ea20000300800 */
[----:B------:R-:W-:-:S03]  /*dda0*/  ULDC UR4, c[0x0][0x38c] ;  /* 0x0000e30000047ab9 */ /* 0x000fc60000000800 */
[----:B------:R-:W3:Y:S04]  /*ddb0*/  LDL.LU R4, [R1+0xc] ;  /* 0x00000c0001047983 */ /* 0x000ee80000300800 */
[----:B------:R-:W4:Y:S04]  /*ddc0*/  LDL.LU R8, [R1+0x10] ;  /* 0x0000100001087983 */ /* 0x000f280000300800 */
[----:B------:R-:W5:Y:S04]  /*ddd0*/  LDL.LU R7, [R1+0x14] ;  /* 0x0000140001077983 */ /* 0x000f680000300800 */
[----:B------:R-:W4:Y:S01]  /*dde0*/  LDL R56, [R1+0x68] ;  /* 0x0000680001387983 */ /* 0x000f220000100800 */
[----:B------:R-:W1:Y:S02]  /*ddf0*/  S2R R55, SR_TID.X ;  /* 0x0000000000377919 */ /* 0x000e640000002100 */
[----:B-1----:R-:W-:Y:S01]  /*de00*/  SHF.R.S32.HI R54, RZ, 0x1f, R55 ;  /* 0x0000001fff367819 */ /* 0x002fe20000011437 */
[----:B------:R-:W-:Y:S01]  /*de10*/  UMOV UR5, 0x400 ;  /* 0x0000040000057882 */ /* 0x000fe20000000000 */
[----:B--2---:R-:W1:Y:S04]  /*de20*/  SHFL.BFLY PT, R2, R5, 0x2, 0x1f ;  /* 0x0c401f0005027f89 */ /* 0x004e6800000e0000 */
[----:B---3--:R-:W2:Y:S01]  /*de30*/  SHFL.BFLY PT, R0, R4, 0x2, 0x1f ;  /* 0x0c401f0004007f89 */ /* 0x008ea200000e0000 */
[----:B-1----:R-:W-:-:S03]  /*de40*/  FADD.FTZ R2, R2, R5 ;  /* 0x0000000502027221 */ /* 0x002fc60000010000 */
[----:B-----5:R-:W-:Y:S01]  /*de50*/  SHFL.BFLY PT, R5, R7, 0x2, 0x1f ;  /* 0x0c401f0007057f89 */ /* 0x020fe200000e0000 */
[----:B--2---:R-:W-:-:S03]  /*de60*/  FADD.FTZ R0, R0, R4 ;  /* 0x0000000400007221 */ /* 0x004fc60000010000 */
[----:B------:R-:W1:Y:S04]  /*de70*/  SHFL.BFLY PT, R3, R2, 0x1, 0x1f ;  /* 0x0c201f0002037f89 */ /* 0x000e6800000e0000 */
[----:B----4-:R-:W2:Y:S04]  /*de80*/  SHFL.BFLY PT, R4, R8, 0x2, 0x1f ;  /* 0x0c401f0008047f89 */ /* 0x010ea800000e0000 */
[----:B------:R-:W3:Y:S01]  /*de90*/  SHFL.BFLY PT, R6, R0, 0x1, 0x1f ;  /* 0x0c201f0000067f89 */ /* 0x000ee200000e0000 */
[----:B-1----:R-:W-:Y:S01]  /*dea0*/  FADD.FTZ R50, R2, R3 ;  /* 0x0000000302327221 */ /* 0x002fe20000010000 */
[----:B------:R-:W-:Y:S01]  /*deb0*/  FADD.FTZ R2, R5, R7 ;  /* 0x0000000705027221 */ /* 0x000fe20000010000 */
[----:B--2---:R-:W-:-:S03]  /*dec0*/  FADD.FTZ R4, R4, R8 ;  /* 0x0000000804047221 */ /* 0x004fc60000010000 */
[----:B------:R-:W-:Y:S01]  /*ded0*/  FSETP.NE.FTZ.AND P4, PT, R50, RZ, PT ;  /* 0x000000ff3200720b */ /* 0x000fe20003f95000 */
[----:B---3--:R-:W-:Y:S01]  /*dee0*/  FADD.FTZ R51, R0, R6 ;  /* 0x0000000600337221 */ /* 0x008fe20000010000 */
[----:B------:R-:W1:Y:S04]  /*def0*/  SHFL.BFLY PT, R5, R4, 0x1, 0x1f ;  /* 0x0c201f0004057f89 */ /* 0x000e6800000e0000 */
[----:B------:R-:W2:Y:S01]  /*df00*/  SHFL.BFLY PT, R6, R2, 0x1, 0x1f ;  /* 0x0c201f0002067f89 */ /* 0x000ea200000e0000 */
[----:B------:R-:W-:Y:S02]  /*df10*/  MOV R0, 0x3f800000 ;  /* 0x3f80000000007802 */ /* 0x000fe40000000f00 */
[----:B------:R-:W-:Y:S02]  /*df20*/  FSETP.NE.FTZ.AND P3, PT, R51, RZ, PT ;  /* 0x000000ff3300720b */ /* 0x000fe40003f75000 */
[----:B------:R-:W-:-:S02]  /*df30*/  LEA.HI R7, R54, R55, RZ, 0x2 ;  /* 0x0000003736077211 */ /* 0x000fc400078f10ff */
[----:B------:R-:W3:Y:S01]  /*df40*/  @P4 MUFU.RCP R0, R50 ;  /* 0x0000003200004308 */ /* 0x000ee20000001000 */
[----:B------:R-:W-:Y:S02]  /*df50*/  MOV R3, 0x3f800000 ;  /* 0x3f80000000037802 */ /* 0x000fe40000000f00 */
[----:B------:R-:W-:Y:S02]  /*df60*/  LEA.HI R54, R54, R55, RZ, 0x5 ;  /* 0x0000003736367211 */ /* 0x000fe400078f28ff */
[----:B------:R-:W-:Y:S01]  /*df70*/  LOP3.LUT R8, R7, 0xfffffffc, RZ, 0xc0, !PT ;  /* 0xfffffffc07087812 */ /* 0x000fe200078ec0ff */
[----:B-1----:R-:W-:Y:S01]  /*df80*/  FADD.FTZ R52, R4, R5 ;  /* 0x0000000504347221 */ /* 0x002fe20000010000 */
[----:B--2---:R-:W-:-:S04]  /*df90*/  FADD.FTZ R53, R2, R6 ;  /* 0x0000000602357221 */ /* 0x004fc80000010000 */
[----:B------:R-:W-:Y:S01]  /*dfa0*/  FSETP.NE.FTZ.AND P2, PT, R52, RZ, PT ;  /* 0x000000ff3400720b */ /* 0x000fe20003f55000 */
[----:B------:R-:W1:Y:S01]  /*dfb0*/  @P3 MUFU.RCP R3, R51 ;  /* 0x0000003300033308 */ /* 0x000e620000001000 */
[----:B------:R-:W-:Y:S02]  /*dfc0*/  SHF.R.S32.HI R4, RZ, 0x5, R54 ;  /* 0x00000005ff047819 */ /* 0x000fe40000011436 */
[----:B------:R-:W-:Y:S02]  /*dfd0*/  FSETP.NE.FTZ.AND P5, PT, R53, RZ, PT ;  /* 0x000000ff3500720b */ /* 0x000fe40003fb5000 */
[----:B------:R-:W-:Y:S02]  /*dfe0*/  IADD3 R5, -R8, R55, RZ ;  /* 0x0000003708057210 */ /* 0x000fe40007ffe1ff */
[----:B------:R-:W-:Y:S02]  /*dff0*/  MOV R6, 0x3f800000 ;  /* 0x3f80000000067802 */ /* 0x000fe40000000f00 */
[----:B------:R-:W-:-:S02]  /*e000*/  LEA R40, R4, R5, 0x8 ;  /* 0x0000000504287211 */ /* 0x000fc400078e40ff */
[----:B------:R-:W-:Y:S01]  /*e010*/  MOV R5, 0x3f800000 ;  /* 0x3f80000000057802 */ /* 0x000fe20000000f00 */
[----:B---3--:R-:W-:Y:S01]  /*e020*/  FMUL.FTZ R0, R0, UR4 ;  /* 0x0000000400007c20 */ /* 0x008fe20008410000 */
[----:B------:R-:W2:Y:S03]  /*e030*/  @P2 MUFU.RCP R6, R52 ;  /* 0x0000003400062308 */ /* 0x000ea60000001000 */
        /* <DEDUP_REMOVED lines=26> */
[----:B-1----:R-:W-:-:S03]  /*e1e0*/  FMUL.FTZ R2, R3, UR4 ;  /* 0x0000000403027c20 */ /* 0x002fc60008410000 */
[----:B------:R-:W-:-:S04]  /*e1f0*/  SHF.R.S32.HI R3, RZ, 0x1f, R0 ;  /* 0x0000001fff037819 */ /* 0x000fc80000011400 */
[----:B------:R-:W-:Y:S01]  /*e200*/  LEA.HI R3, R3, R0, RZ, 0x3 ;  /* 0x0000000003037211 */ /* 0x000fe200078f18ff */
[----:B--2---:R-:W-:-:S03]  /*e210*/  FMUL.FTZ R6, R6, UR4 ;  /* 0x0000000406067c20 */ /* 0x004fc60008410000 */
[----:B------:R-:W-:Y:S01]  /*e220*/  LOP3.LUT R3, R3, 0xfffffff8, RZ, 0xc0, !PT ;  /* 0xfffffff803037812 */ /* 0x000fe200078ec0ff */
[----:B---3--:R-:W-:Y:S01]  /*e230*/  FMUL.FTZ R5, R5, UR4 ;  /* 0x0000000405057c20 */ /* 0x008fe20008410000 */
[----:B------:R-:W1:Y:S02]  /*e240*/  S2UR UR4, SR_CgaCtaId ;  /* 0x00000000000479c3 */ /* 0x000e640000008800 */
[----:B------:R-:W-:-:S04]  /*e250*/  IADD3 R8, R0, -R3, RZ ;  /* 0x8000000300087210 */ /* 0x000fc80007ffe0ff */
[----:B------:R-:W-:-:S04]  /*e260*/  LEA.HI R0, R8, R8, RZ, 0x1 ;  /* 0x0000000808007211 */ /* 0x000fc800078f08ff */
[----:B------:R-:W-:Y:S02]  /*e270*/  SHF.R.S32.HI R3, RZ, 0x1, R0 ;  /* 0x00000001ff037819 */ /* 0x000fe40000011400 */
        /* <DEDUP_REMOVED lines=25> */
[----:B------:R-:W-:-:S02]  /*e410*/  IADD3 R0, R8, -R0, RZ ;  /* 0x8000000008007210 */ /* 0x000fc40007ffe0ff */
[C---:B------:R-:W-:Y:S02]  /*e420*/  SHF.L.U32 R2, R3.reuse, 0x6, RZ ;  /* 0x0000000603027819 */ /* 0x040fe400000006ff */
[----:B------:R-:W-:Y:S02]  /*e430*/  LEA R8, R0, R40, 0x4 ;  /* 0x0000002800087211 */ /* 0x000fe400078e20ff */
[----:B------:R-:W-:Y:S02]  /*e440*/  LOP3.LUT R2, R2, 0xc0, RZ, 0xc0, !PT ;  /* 0x000000c002027812 */ /* 0x000fe400078ec0ff */
[----:B------:R-:W-:Y:S02]  /*e450*/  LOP3.LUT R40, R3, 0x1, RZ, 0xc0, !PT ;  /* 0x0000000103287812 */ /* 0x000fe400078ec0ff */
[----:B------:R-:W-:Y:S02]  /*e460*/  LEA.HI R0, R2, R2, RZ, 0x1d ;  /* 0x0000000202007211 */ /* 0x000fe400078fe8ff */
[----:B------:R-:W-:Y:S01]  /*e470*/  ISETP.NE.U32.AND P1, PT, R40, 0x1, PT ;  /* 0x000000012800780c */ /* 0x000fe20003f25070 */
[----:B-1----:R-:W-:Y:S01]  /*e480*/  ULEA UR4, UR4, UR5, 0x18 ;  /* 0x0000000504047291 */ /* 0x002fe2000f8ec03f */
[----:B------:R-:W-:-:S02]  /*e490*/  LEA R0, R8, R0, 0x1 ;  /* 0x0000000008007211 */ /* 0x000fc400078e08ff */
[----:B------:R-:W-:Y:S01]  /*e4a0*/  LOP3.LUT P0, RZ, R3, 0x2, RZ, 0xc0, !PT ;  /* 0x0000000203ff7812 */ /* 0x000fe2000780c0ff */
[C---:B------:R-:W-:Y:S01]  /*e4b0*/  FMUL.FTZ R152, R6.reuse, R152 ;  /* 0x0000009806987220 */ /* 0x040fe20000410000 */
[----:B------:R-:W-:Y:S01]  /*e4c0*/  MOV R3, 0x20 ;  /* 0x0000002000037802 */ /* 0x000fe20000000f00 */
[----:B------:R-:W-:Y:S01]  /*e4d0*/  FMUL.FTZ R11, R6, R153 ;  /* 0x00000099060b7220 */ /* 0x000fe20000410000 */
[----:B------:R-:W-:Y:S01]  /*e4e0*/  LEA R0, R0, UR4, 0x1 ;  /* 0x0000000400007c11 */ /* 0x000fe2000f8e08ff */
[C---:B------:R-:W-:Y:S01]  /*e4f0*/  FMUL.FTZ R154, R5.reuse, R154 ;  /* 0x0000009a059a7220 */ /* 0x040fe20000410000 */
[C---:B------:R-:W-:Y:S01]  /*e500*/  FMUL.FTZ R14, R5.reuse, R155 ;  /* 0x0000009b050e7220 */ /* 0x040fe20000410000 */
[C---:B------:R-:W-:Y:S01]  /*e510*/  FMUL.FTZ R164, R6.reuse, R164 ;  /* 0x000000a406a47220 */ /* 0x040fe20000410000 */
[----:B------:R-:W-:Y:S01]  /*e520*/  FMUL.FTZ R39, R6, R165 ;  /* 0x000000a506277220 */ /* 0x000fe20000410000 */
[C---:B------:R-:W-:Y:S01]  /*e530*/  FMUL.FTZ R166, R5.reuse, R166 ;  /* 0x000000a605a67220 */ /* 0x040fe20000410000 */
[----:B------:R-:W-:Y:S01]  /*e540*/  FMUL.FTZ R38, R5, R167 ;  /* 0x000000a705267220 */ /* 0x000fe20000410000 */
[----:B------:R-:W-:Y:S01]  /*e550*/  F2FP.BF16.F32.PACK_AB R4, R4, R158 ;  /* 0x0000009e0404723e */ /* 0x000fe200000010ff */
[C---:B------:R-:W-:Y:S01]  /*e560*/  FMUL.FTZ R72, R6.reuse, R72 ;  /* 0x0000004806487220 */ /* 0x040fe20000410000 */
[----:B------:R-:W-:Y:S01]  /*e570*/  F2FP.BF16.F32.PACK_AB R7, R157, R156 ;  /* 0x0000009c9d07723e */ /* 0x000fe200000010ff */
[----:B------:R-:W-:Y:S01]  /*e580*/  FMUL.FTZ R35, R6, R73 ;  /* 0x0000004906237220 */ /* 0x000fe20000410000 */
[----:B------:R-:W-:Y:S01]  /*e590*/  IADD3 R2, R0, -0x10, RZ ;  /* 0xfffffff000027810 */ /* 0x000fe20007ffe0ff */
[----:B------:R-:W-:Y:S01]  /*e5a0*/  FMUL.FTZ R74, R5, R74 ;  /* 0x0000004a054a7220 */ /* 0x000fe20000410000 */
[----:B------:R-:W-:Y:S01]  /*e5b0*/  SEL R3, R3, 0xffffffe0, !P0 ;  /* 0xffffffe003037807 */ /* 0x000fe20004000000 */
[----:B------:R-:W-:Y:S01]  /*e5c0*/  FMUL.FTZ R34, R5, R75 ;  /* 0x0000004b05227220 */ /* 0x000fe20000410000 */
[----:B------:R-:W-:Y:S01]  /*e5d0*/  F2FP.BF16.F32.PACK_AB R10, R10, R160 ;  /* 0x000000a00a0a723e */ /* 0x000fe200000010ff */
[C---:B------:R-:W-:Y:S01]  /*e5e0*/  FMUL.FTZ R76, R6.reuse, R76 ;  /* 0x0000004c064c7220 */ /* 0x040fe20000410000 */
[----:B------:R-:W-:Y:S01]  /*e5f0*/  F2FP.BF16.F32.PACK_AB R9, R9, R162 ;  /* 0x000000a20909723e */ /* 0x000fe200000010ff */
[----:B------:R-:W-:Y:S01]  /*e600*/  FMUL.FTZ R31, R6, R77 ;  /* 0x0000004d061f7220 */ /* 0x000fe20000410000 */
[----:B------:R-:W-:Y:S01]  /*e610*/  @P1 IADD3 R2, R0, 0x10, RZ ;  /* 0x0000001000021810 */ /* 0x000fe20007ffe0ff */
[C---:B------:R-:W-:Y:S01]  /*e620*/  FMUL.FTZ R78, R5.reuse, R78 ;  /* 0x0000004e054e7220 */ /* 0x040fe20000410000 */
[----:B------:R-:W-:Y:S01]  /*e630*/  FMUL.FTZ R30, R5, R79 ;  /* 0x0000004f051e7220 */ /* 0x000fe20000410000 */
[----:B------:R-:W-:Y:S01]  /*e640*/  F2FP.BF16.F32.PACK_AB R11, R11, R152 ;  /* 0x000000980b0b723e */ /* 0x000fe200000010ff */
[----:B------:R1:W-:Y:S01]  /*e650*/  STS [R0+0x200], R4 ;  /* 0x0002000400007388 */ /* 0x0003e20000000800 */
[----:B------:R-:W-:-:S02]  /*e660*/  F2FP.BF16.F32.PACK_AB R14, R14, R154 ;  /* 0x0000009a0e0e723e */ /* 0x000fc400000010ff */
[----:B------:R-:W-:Y:S02]  /*e670*/  F2FP.BF16.F32.PACK_AB R39, R39, R164 ;  /* 0x000000a42727723e */ /* 0x000fe400000010ff */
[----:B------:R-:W-:Y:S01]  /*e680*/  F2FP.BF16.F32.PACK_AB R38, R38, R166 ;  /* 0x000000a62626723e */ /* 0x000fe200000010ff */
[C---:B------:R-:W-:Y:S01]  /*e690*/  FMUL.FTZ R88, R6.reuse, R88 ;  /* 0x0000005806587220 */ /* 0x040fe20000410000 */
[----:B------:R-:W-:Y:S01]  /*e6a0*/  F2FP.BF16.F32.PACK_AB R37, R37, R68 ;  /* 0x000000442525723e */ /* 0x000fe200000010ff */
[----:B------:R-:W-:Y:S01]  /*e6b0*/  FMUL.FTZ R27, R6, R89 ;  /* 0x00000059061b7220 */ /* 0x000fe20000410000 */
[----:B------:R-:W-:Y:S01]  /*e6c0*/  F2FP.BF16.F32.PACK_AB R36, R36, R70 ;  /* 0x000000462424723e */ /* 0x000fe200000010ff */
[C---:B------:R-:W-:Y:S01]  /*e6d0*/  FMUL.FTZ R90, R5.reuse, R90 ;  /* 0x0000005a055a7220 */ /* 0x040fe20000410000 */
[----:B------:R-:W-:Y:S01]  /*e6e0*/  FMUL.FTZ R26, R5, R91 ;  /* 0x0000005b051a7220 */ /* 0x000fe20000410000 */
[----:B------:R-:W-:Y:S01]  /*e6f0*/  F2FP.BF16.F32.PACK_AB R33, R33, R80 ;  /* 0x000000502121723e */ /* 0x000fe200000010ff */
[----:B------:R-:W-:Y:S01]  /*e700*/  STS [R0], R7 ;  /* 0x0000000700007388 */ /* 0x000fe20000000800 */
[----:B------:R-:W-:Y:S01]  /*e710*/  F2FP.BF16.F32.PACK_AB R32, R32, R82 ;  /* 0x000000522020723e */ /* 0x000fe200000010ff */
[C---:B------:R-:W-:Y:S01]  /*e720*/  FMUL.FTZ R92, R6.reuse, R92 ;  /* 0x0000005c065c7220 */ /* 0x040fe20000410000 */
[----:B------:R-:W-:Y:S01]  /*e730*/  FMUL.FTZ R23, R6, R93 ;  /* 0x0000005d06177220 */ /* 0x000fe20000410000 */
[C---:B------:R-:W-:Y:S01]  /*e740*/  FMUL.FTZ R94, R5.reuse, R94 ;  /* 0x0000005e055e7220 */ /* 0x040fe20000410000 */
[----:B------:R-:W-:Y:S01]  /*e750*/  FMUL.FTZ R22, R5, R95 ;  /* 0x0000005f05167220 */ /* 0x000fe20000410000 */
[----:B------:R-:W-:Y:S01]  /*e760*/  F2FP.BF16.F32.PACK_AB R35, R35, R72 ;  /* 0x000000482323723e */ /* 0x000fe200000010ff */
[----:B------:R-:W-:Y:S01]  /*e770*/  STS [R2], R10 ;  /* 0x0000000a02007388 */ /* 0x000fe20000000800 */
[----:B------:R-:W-:-:S02]  /*e780*/  F2FP.BF16.F32.PACK_AB R34, R34, R74 ;  /* 0x0000004a2222723e */ /* 0x000fc400000010ff */
[----:B-1----:R-:W-:Y:S01]  /*e790*/  IADD3 R4, R0, R3, RZ ;  /* 0x0000000300047210 */ /* 0x002fe20007ffe0ff */
[----:B------:R-:W-:Y:S01]  /*e7a0*/  STS [R2+0x200], R9 ;  /* 0x0002000902007388 */ /* 0x000fe20000000800 */
[----:B------:R-:W-:Y:S02]  /*e7b0*/  IADD3 R3, R3, R2, RZ ;  /* 0x0000000203037210 */ /* 0x000fe40007ffe0ff */
        /* <DEDUP_REMOVED lines=8> */
[C---:B------:R-:W-:Y:S01]  /*e840*/  FMUL.FTZ R106, R5.reuse, R106 ;  /* 0x0000006a056a7220 */ /* 0x040fe20000410000 */
[----:B------:R-:W-:Y:S01]  /*e850*/  STS [R2+0x1000], R39 ;  /* 0x0010002702007388 */ /* 0x000fe20000000800 */
[----:B------:R-:W-:Y:S01]  /*e860*/  FMUL.FTZ R18, R5, R107 ;  /* 0x0000006b05127220 */ /* 0x000fe20000410000 */
[----:B------:R-:W-:-:S02]  /*e870*/  F2FP.BF16.F32.PACK_AB R25, R25, R96 ;  /* 0x000000601919723e */ /* 0x000fc400000010ff */
[----:B------:R-:W-:Y:S01]  /*e880*/  STS [R2+0x1200], R38 ;  /* 0x0012002602007388 */ /* 0x000fe20000000800 */
[----:B------:R-:W-:Y:S01]  /*e890*/  F2FP.BF16.F32.PACK_AB R24, R24, R98 ;  /* 0x000000621818723e */ /* 0x000fe200000010ff */
[----:B------:R-:W-:Y:S01]  /*e8a0*/  FMUL.FTZ R108, R6, R108 ;  /* 0x0000006c066c7220 */ /* 0x000fe20000410000 */
[----:B------:R-:W-:Y:S01]  /*e8b0*/  ISETP.NE.AND P1, PT, R56, -0x1, PT ;  /* 0xffffffff3800780c */ /* 0x000fe20003f25270 */
[----:B------:R-:W-:Y:S01]  /*e8c0*/  STS [R4], R37 ;  /* 0x0000002504007388 */ /* 0x000fe20000000800 */
[----:B------:R-:W-:Y:S01]  /*e8d0*/  FMUL.FTZ R15, R6, R109 ;  /* 0x0000006d060f7220 */ /* 0x000fe20000410000 */
[C---:B------:R-:W-:Y:S01]  /*e8e0*/  FMUL.FTZ R110, R5.reuse, R110 ;  /* 0x0000006e056e7220 */ /* 0x040fe20000410000 */
[----:B------:R-:W-:Y:S01]  /*e8f0*/  FMUL.FTZ R13, R5, R111 ;  /* 0x0000006f050d7220 */ /* 0x000fe20000410000 */
        /* <DEDUP_REMOVED lines=10> */
[----:B------:R-:W-:-:S03]  /*e9a0*/  F2FP.BF16.F32.PACK_AB R17, R17, R112 ;  /* 0x000000701111723e */ /* 0x000fc600000010ff */
        /* <DEDUP_REMOVED lines=13> */
[----:B------:R-:W-:-:S03]  /*ea80*/  FMUL.FTZ R120, R6, R120 ;  /* 0x0000007806787220 */ /* 0x000fc60000410000 */
[----:B------:R-:W-:Y:S01]  /*ea90*/  STS [R0+0x3000], R27 ;  /* 0x0030001b00007388 */ /* 0x000fe20000000800 */
[----:B------:R-:W-:-:S03]  /*eaa0*/  FMUL.FTZ R48, R6, R121 ;  /* 0x0000007906307220 */ /* 0x000fc60000410000 */
[----:B------:R-:W-:Y:S01]  /*eab0*/  STS [R0+0x3200], R26 ;  /* 0x0032001a00007388 */ /* 0x000fe20000000800 */
[C---:B------:R-:W-:Y:S01]  /*eac0*/  FMUL.FTZ R122, R5.reuse, R122 ;  /* 0x0000007a057a7220 */ /* 0x040fe20000410000 */
[----:B------:R-:W-:Y:S02]  /*ead0*/  FMUL.FTZ R47, R5, R123 ;  /* 0x0000007b052f7220 */ /* 0x000fe40000410000 */
[----:B------:R-:W-:Y:S01]  /*eae0*/  STS [R2+0x3000], R23 ;  /* 0x0030001702007388 */ /* 0x000fe20000000800 */
[----:B------:R-:W-:-:S03]  /*eaf0*/  FMUL.FTZ R124, R6, R124 ;  /* 0x0000007c067c7220 */ /* 0x000fc60000410000 */
[----:B------:R-:W-:Y:S01]  /*eb00*/  STS [R2+0x3200], R22 ;  /* 0x0032001602007388 */ /* 0x000fe20000000800 */
[----:B------:R-:W-:Y:S01]  /*eb10*/  FMUL.FTZ R44, R6, R125 ;  /* 0x0000007d062c7220 */ /* 0x000fe20000410000 */
[C---:B------:R-:W-:Y:S02]  /*eb20*/  FMUL.FTZ R126, R5.reuse, R126 ;  /* 0x0000007e057e7220 */ /* 0x040fe40000410000 */
[----:B------:R-:W-:Y:S01]  /*eb30*/  STS [R4+0x2000], R21 ;  /* 0x0020001504007388 */ /* 0x000fe20000000800 */
[----:B------:R-:W-:-:S03]  /*eb40*/  FMUL.FTZ R43, R5, R127 ;  /* 0x0000007f052b7220 */ /* 0x000fc60000410000 */
[----:B------:R-:W-:Y:S01]  /*eb50*/  STS [R4+0x2200], R20 ;  /* 0x0022001404007388 */ /* 0x000fe20000000800 */
[----:B------:R-:W-:-:S03]  /*eb60*/  F2FP.BF16.F32.PACK_AB R49, R49, R118 ;  /* 0x000000763131723e */ /* 0x000fc600000010ff */
[----:B------:R-:W-:Y:S04]  /*eb70*/  STS [R3+0x2000], R17 ;  /* 0x0020001103007388 */ /* 0x000fe80000000800 */
        /* <DEDUP_REMOVED lines=10> */
[----:B------:R1:W-:Y:S01]  /*ec20*/  STS [R0+0x4000], R12 ;  /* 0x0040000c00007388 */ /* 0x0003e20000000800 */
[----:B------:R-:W-:Y:S02]  /*ec30*/  F2FP.BF16.F32.PACK_AB R43, R43, R126 ;  /* 0x0000007e2b2b723e */ /* 0x000fe400000010ff */
[----:B------:R-:W-:Y:S01]  /*ec40*/  F2FP.BF16.F32.PACK_AB R42, R42, R132 ;  /* 0x000000842a2a723e */ /* 0x000fe200000010ff */
[----:B------:R-:W-:Y:S01]  /*ec50*/  STS [R0+0x4200], R49 ;  /* 0x0042003100007388 */ /* 0x000fe20000000800 */
[----:B------:R-:W-:Y:S02]  /*ec60*/  F2FP.BF16.F32.PACK_AB R41, R41, R134 ;  /* 0x000000862929723e */ /* 0x000fe400000010ff */
[----:B------:R-:W-:Y:S01]  /*ec70*/  F2FP.BF16.F32.PACK_AB R40, R169, R168 ;  /* 0x000000a8a928723e */ /* 0x000fe200000010ff */
[----:B------:R-:W-:Y:S01]  /*ec80*/  STS [R2+0x4000], R46 ;  /* 0x0040002e02007388 */ /* 0x000fe20000000800 */
[----:B------:R-:W-:-:S03]  /*ec90*/  F2FP.BF16.F32.PACK_AB R8, R171, R170 ;  /* 0x000000aaab08723e */ /* 0x000fc600000010ff */
[----:B------:R-:W-:Y:S04]  /*eca0*/  STS [R2+0x4200], R45 ;  /* 0x0042002d02007388 */ /* 0x000fe80000000800 */
[----:B------:R-:W-:Y:S01]  /*ecb0*/  STS [R0+0x5000], R48 ;  /* 0x0050003000007388 */ /* 0x000fe20000000800 */
[----:B-1----:R-:W1:Y:S03]  /*ecc0*/  @P1 LDC.64 R12, c[0x0][0x298] ;  /* 0x0000a600ff0c1b82 */ /* 0x002e660000000a00 */
[----:B------:R2:W-:Y:S04]  /*ecd0*/  STS [R0+0x5200], R47 ;  /* 0x0052002f00007388 */ /* 0x0005e80000000800 */
[----:B------:R-:W-:Y:S04]  /*ece0*/  STS [R2+0x5000], R44 ;  /* 0x0050002c02007388 */ /* 0x000fe80000000800 */
[----:B------:R3:W-:Y:S04]  /*ecf0*/  STS [R2+0x5200], R43 ;  /* 0x0052002b02007388 */ /* 0x0007e80000000800 */
[----:B------:R4:W-:Y:S04]  /*ed00*/  STS [R4+0x4000], R42 ;  /* 0x0040002a04007388 */ /* 0x0009e80000000800 */
[----:B------:R4:W-:Y:S04]  /*ed10*/  STS [R4+0x4200], R41 ;  /* 0x0042002904007388 */ /* 0x0009e80000000800 */
[----:B------:R4:W-:Y:S04]  /*ed20*/  STS [R3+0x4000], R40 ;  /* 0x0040002803007388 */ /* 0x0009e80000000800 */
[----:B------:R4:W-:Y:S01]  /*ed30*/  STS [R3+0x4200], R8 ;  /* 0x0042000803007388 */ /* 0x0009e20000000800 */
[C---:B------:R-:W-:Y:S01]  /*ed40*/  FMUL.FTZ R136, R6.reuse, R136 ;  /* 0x0000008806887220 */ /* 0x040fe20000410000 */
[C---:B------:R-:W-:Y:S01]  /*ed50*/  FMUL.FTZ R10, R6.reuse, R137 ;  /* 0x00000089060a7220 */ /* 0x040fe20000410000 */
[C---:B------:R-:W-:Y:S01]  /*ed60*/  FMUL.FTZ R140, R6.reuse, R140 ;  /* 0x0000008c068c7220 */ /* 0x040fe20000410000 */
[C---:B------:R-:W-:Y:S01]  /*ed70*/  FMUL.FTZ R138, R5.reuse, R138 ;  /* 0x0000008a058a7220 */ /* 0x040fe20000410000 */
[C---:B------:R-:W-:Y:S01]  /*ed80*/  FMUL.FTZ R139, R5.reuse, R139 ;  /* 0x0000008b058b7220 */ /* 0x040fe20000410000 */
[C---:B------:R-:W-:Y:S01]  /*ed90*/  FMUL.FTZ R142, R5.reuse, R142 ;  /* 0x0000008e058e7220 */ /* 0x040fe20000410000 */
[----:B--2---:R-:W-:Y:S01]  /*eda0*/  FMUL.FTZ R0, R5, R143 ;  /* 0x0000008f05007220 */ /* 0x004fe20000410000 */
[----:B---3--:R-:W-:Y:S01]  /*edb0*/  FMUL.FTZ R2, R6, R141 ;  /* 0x0000008d06027220 */ /* 0x008fe20000410000 */
[----:B-1----:R-:W-:Y:S01]  /*edc0*/  @P1 IMAD.WIDE.U32 R6, R56, R12, RZ ;  /* 0x0000000c38061225 */ /* 0x002fe200078e00ff */
[----:B------:R-:W-:-:S02]  /*edd0*/  F2FP.BF16.F32.PACK_AB R10, R10, R136 ;  /* 0x000000880a0a723e */ /* 0x000fc400000010ff */
[----:B------:R-:W-:Y:S01]  /*ede0*/  F2FP.BF16.F32.PACK_AB R5, R139, R138 ;  /* 0x0000008a8b05723e */ /* 0x000fe200000010ff */
[----:B------:R-:W-:Y:S01]  /*edf0*/  @P1 IMAD R27, R56, R13, R7 ;  /* 0x0000000d381b1224 */ /* 0x000fe200078e0207 */
[----:B------:R-:W-:Y:S02]  /*ee00*/  F2FP.BF16.F32.PACK_AB R2, R2, R140 ;  /* 0x0000008c0202723e */ /* 0x000fe400000010ff */
[----:B------:R-:W-:Y:S02]  /*ee10*/  F2FP.BF16.F32.PACK_AB R0, R0, R142 ;  /* 0x0000008e0000723e */ /* 0x000fe400000010ff */
[----:B------:R-:W-:Y:S01]  /*ee20*/  @P1 MOV R26, R6 ;  /* 0x00000006001a1202 */ /* 0x000fe20000000f00 */
[----:B----4-:R-:W-:Y:S06]  /*ee30*/  @P1 BRA `(.L_x_537) ;  /* 0x0000000000201947 */ /* 0x010fec0003800000 */
        /* <DEDUP_REMOVED lines=8> */
.L_x_537:
        /* <DEDUP_REMOVED lines=11> */
[----:B------:R-:W-:Y:S01]  /*ef70*/  P2R R6, PR, RZ, 0x40 ;  /* 0x00000040ff067803 */ /* 0x000fe20000000000 */
[----:B------:R-:W1:Y:S01]  /*ef80*/  S2R R18, SR_TID.X ;  /* 0x0000000000127919 */ /* 0x000e620000002100 */
[----:B------:R5:W-:Y:S04]  /*ef90*/  STS [R4+0x5000], R10 ;  /* 0x0050000a04007388 */ /* 0x000be80000000800 */
[----:B------:R4:W-:Y:S04]  /*efa0*/  STS [R4+0x5200], R5 ;  /* 0x0052000504007388 */ /* 0x0009e80000000800 */
[----:B------:R-:W-:Y:S04]  /*efb0*/  STS [R3+0x5000], R2 ;  /* 0x0050000203007388 */ /* 0x000fe80000000800 */
[----:B------:R3:W-:Y:S01]  /*efc0*/  STS [R3+0x5200], R0 ;  /* 0x0052000003007388 */ /* 0x0007e20000000800 */
[----:B-----5:R1:W1:Y:S01]  /*efd0*/  @P3 MUFU.LG2 R10, R51 ;  /* 0x00000033000a3308 */ /* 0x0202620000000c00 */
[----:B----4-:R-:W4:Y:S01]  /*efe0*/  @P6 LDC.64 R4, c[0x0][0x2c0] ;  /* 0x0000b000ff046b82 */ /* 0x010f220000000a00 */
[----:B------:R-:W-:-:S02]  /*eff0*/  @!P0 PLOP3.LUT P6, PT, PT, PT, PT, 0x8, 0x0 ;  /* 0x000000000000881c */ /* 0x000fc40003fce170 */
[----:B---3--:R-:W-:Y:S01]  /*f000*/  @!P0 CS2R R2, SRZ ;  /* 0x0000000000028805 */ /* 0x008fe2000001ff00 */
[----:B--2---:R-:W-:Y:S10]  /*f010*/  @!P0 BRA `(.L_x_538) ;  /* 0x0000000000188947 */ /* 0x004ff40003800000 */
[----:B------:R-:W2:Y:S01]  /*f020*/  S2R R2, SR_CTAID.Y ;  /* 0x0000000000027919 */ /* 0x000ea20000002600 */
[----:B------:R-:W2:Y:S01]  /*f030*/  LDC R0, c[0x0][0x2c4] ;  /* 0x0000b100ff007b82 */ /* 0x000ea20000000800 */
[----:B------:R-:W-:Y:S01]  /*f040*/  PLOP3.LUT P6, PT, PT, PT, PT, 0x80, 0x0 ;  /* 0x000000000000781c */ /* 0x000fe20003fcf070 */
[----:B--2---:R-:W-:-:S05]  /*f050*/  IMAD R2, R2, R0, RZ ;  /* 0x0000000002027224 */ /* 0x004fca00078e02ff */
[----:B------:R-:W-:-:S04]  /*f060*/  SEL R2, R2, R56, !P1 ;  /* 0x0000003802027207 */ /* 0x000fc80004800000 */
[----:B------:R-:W-:-:S07]  /*f070*/  SHF.R.S32.HI R3, RZ, 0x1f, R2 ;  /* 0x0000001fff037819 */ /* 0x000fce0000011402 */
.L_x_538:
[----:B------:R-:W-:Y:S02]  /*f080*/  ISETP.NE.AND P0, PT, R6, RZ, PT ;  /* 0x000000ff0600720c */ /* 0x000fe40003f05270 */
[----:B-1----:R-:W-:-:S11]  /*f090*/  SHF.R.S32.HI R17, RZ, 0x1f, R18 ;  /* 0x0000001fff117819 */ /* 0x002fd60000011412 */
[----:B------:R-:W1:Y:S01]  /*f0a0*/  @P0 LDC R6, c[0x0][0x2c0] ;  /* 0x0000b000ff060b82 */ /* 0x000e620000000800 */
[----:B----4-:R-:W-:Y:S01]  /*f0b0*/  @P0 IMAD R0, R5, R4, RZ ;  /* 0x0000000405000224 */ /* 0x010fe200078e02ff */
[----:B------:R-:W-:Y:S01]  /*f0c0*/  @P0 MOV R4, 0x1 ;  /* 0x0000000100040802 */ /* 0x000fe20000000f00 */
[----:B------:R-:W-:Y:S06]  /*f0d0*/  @P0 BRA `(.L_x_539) ;  /* 0x0000000000180947 */ /* 0x000fec0003800000 */
[----:B------:R-:W2:Y:S01]  /*f0e0*/  LDC R0, c[0x0][0x2c4] ;  /* 0x0000b100ff007b82 */ /* 0x000ea20000000800 */
[----:B------:R-:W-:Y:S02]  /*f0f0*/  ISETP.NE.AND P0, PT, RZ, UR5, PT ;  /* 0x00000005ff007c0c */ /* 0x000fe4000bf05270 */
[----:B-1----:R-:W-:-:S05]  /*f100*/  MOV R6, 0x1 ;  /* 0x0000000100067802 */ /* 0x002fca0000000f00 */
[----:B------:R-:W1:Y:S08]  /*f110*/  LDC R4, c[0x0][0x270] ;  /* 0x00009c00ff047b82 */ /* 0x000e700000000800 */
[----:B--2---:R-:W1:Y:S02]  /*f120*/  @P0 LDC R0, c[0x0][0x2e4] ;  /* 0x0000b900ff000b82 */ /* 0x004e640000000800 */
[----:B-1----:R-:W-:-:S07]  /*f130*/  IMAD R4, R0, R4, RZ ;  /* 0x0000000400047224 */ /* 0x002fce00078e02ff */
.L_x_539:
[----:B------:R2:W5:Y:S01]  /*f140*/  LDL R38, [R1+0x6c] ;  /* 0x00006c0001267983 */ /* 0x0005620000100800 */
[----:B------:R-:W3:Y:S01]  /*f150*/  @P2 LDC R11, c[0x0][0x2e8] ;  /* 0x0000ba00ff0b2b82 */ /* 0x000ee20000000800 */
[----:B------:R-:W4:Y:S01]  /*f160*/  @P2 MUFU.LG2 R8, R52 ;  /* 0x0000003400082308 */ /* 0x000f220000000c00 */
[----:B------:R-:W-:-:S06]  /*f170*/  LOP3.LUT R5, R54, 0xffffffe0, RZ, 0xc0, !PT ;  /* 0xffffffe036057812 */ /* 0x000fcc00078ec0ff */
[----:B------:R-:W-:Y:S01]  /*f180*/  BAR.SYNC.DEFER_BLOCKING 0x0 ;  /* 0x0000000000007b1d */ /* 0x000fe20000010000 */
[----:B------:R-:W-:Y:S01]  /*f190*/  IMAD R4, R19, R4, RZ ;  /* 0x0000000413047224 */ /* 0x000fe200078e02ff */
[----:B------:R-:W-:Y:S01]  /*f1a0*/  LEA.HI R17, R17, R18, RZ, 0x2 ;  /* 0x0000001211117211 */ /* 0x000fe200078f10ff */
[----:B------:R-:W-:Y:S01]  /*f1b0*/  IMAD.MOV.U32 R25, RZ, RZ, 0x7f800000 ;  /* 0x7f800000ff197424 */ /* 0x000fe200078e00ff */
[----:B------:R-:W-:Y:S01]  /*f1c0*/  IADD3 R16, -R5, R55, RZ ;  /* 0x0000003705107210 */ /* 0x000fe20007ffe1ff */
[----:B------:R-:W-:-:S03]  /*f1d0*/  @P4 FMUL.FTZ R5, R7, 0.69314718246459960938 ;  /* 0x3f31721807054820 */ /* 0x000fc60000410000 */
[----:B------:R-:W2:Y:S01]  /*f1e0*/  @P5 LDC R14, c[0x0][0x2e8] ;  /* 0x0000ba00ff0e5b82 */ /* 0x000ea20000000800 */
[----:B------:R-:W3:Y:S01]  /*f1f0*/  @P5 MUFU.LG2 R12, R53 ;  /* 0x00000035000c5308 */ /* 0x000ee20000000c00 */
[----:B------:R-:W-:Y:S01]  /*f200*/  SEL R4, R4, RZ, !P6 ;  /* 0x000000ff04047207 */ /* 0x000fe20007000000 */
[----:B------:R-:W-:Y:S01]  /*f210*/  @P4 FFMA.FTZ R25, R149, R9, R5 ;  /* 0x0000000995194223 */ /* 0x000fe20000010005 */
[----:B------:R-:W-:Y:S01]  /*f220*/  LOP3.LUT P4, RZ, R16, 0x3, RZ, 0xc0, !PT ;  /* 0x0000000310ff7812 */ /* 0x000fe2000788c0ff */
[----:B-1----:R-:W-:Y:S02]  /*f230*/  IMAD R5, R20, R6, RZ ;  /* 0x0000000614057224 */ /* 0x002fe400078e02ff */
[----:B------:R-:W-:Y:S01]  /*f240*/  @P3 FMUL.FTZ R7, R10, 0.69314718246459960938 ;  /* 0x3f3172180a073820 */ /* 0x000fe20000410000 */
[----:B------:R-:W-:Y:S01]  /*f250*/  IMAD R0, R36, R0, R4 ;  /* 0x0000000024007224 */ /* 0x000fe200078e0204 */
[----:B------:R-:W-:Y:S01]  /*f260*/  LOP3.LUT R15, R17, 0xfffffffc, RZ, 0xc0, !PT ;  /* 0xfffffffc110f7812 */ /* 0x000fe200078ec0ff */
[----:B----4-:R-:W-:Y:S01]  /*f270*/  @P2 FMUL.FTZ R8, R8, 0.69314718246459960938 ;  /* 0x3f31721808082820 */ /* 0x010fe20000410000 */
[----:B------:R-:W-:Y:S01]  /*f280*/  IMAD.SHL.U32 R5, R5, 0x80, RZ ;  /* 0x0000008005057824 */ /* 0x000fe200078e00ff */
[----:B------:R-:W-:Y:S01]  /*f290*/  MOV R22, 0x7f800000 ;  /* 0x7f80000000167802 */ /* 0x000fe20000000f00 */
[----:B------:R-:W-:-:S02]  /*f2a0*/  IMAD.MOV.U32 R23, RZ, RZ, 0x7f800000 ;  /* 0x7f800000ff177424 */ /* 0x000fc400078e00ff */
[----:B------:R-:W-:Y:S01]  /*f2b0*/  @P3 FFMA.FTZ R23, R148, R13, R7 ;  /* 0x0000000d94173223 */ /* 0x000fe20000010007 */
[----:B------:R-:W-:Y:S01]  /*f2c0*/  IADD3 R15, -R15, R18, RZ ;  /* 0x000000120f0f7210 */ /* 0x000fe20007ffe1ff */
[----:B---3--:R-:W-:Y:S01]  /*f2d0*/  @P2 FFMA.FTZ R22, R147, R11, R8 ;  /* 0x0000000b93162223 */ /* 0x008fe20000010008 */
[--C-:B------:R-:W-:Y:S01]  /*f2e0*/  IADD3 R8, P1, P0, R5, R2, R0.reuse ;  /* 0x0000000205087210 */ /* 0x100fe2000783e000 */
[----:B------:R-:W-:Y:S01]  /*f2f0*/  BSSY B0, `(.L_x_540) ;  /* 0x000003d000007945 */ /* 0x000fe20003800000 */
[----:B------:R1:W3:Y:S01]  /*f300*/  LDS.128 R32, [R218+0x1800] ;  /* 0x00180000da207984 */ /* 0x0002e20000000c00 */
[----:B------:R-:W-:Y:S01]  /*f310*/  @P5 FMUL.FTZ R4, R12, 0.69314718246459960938 ;  /* 0x3f3172180c045820 */ /* 0x000fe20000410000 */
[----:B------:R-:W-:Y:S02]  /*f320*/  SHF.R.S32.HI R7, RZ, 0x1f, R5 ;  /* 0x0000001fff077819 */ /* 0x000fe40000011405 */
[----:B------:R1:W4:Y:S01]  /*f330*/  LDS.128 R28, [R218+0x3800] ;  /* 0x00380000da1c7984 */ /* 0x0003220000000c00 */
[----:B------:R-:W-:-:S02]  /*f340*/  SHF.R.S32.HI R0, RZ, 0x1f, R0 ;  /* 0x0000001fff007819 */ /* 0x000fc40000011400 */
[----:B------:R-:W-:Y:S01]  /*f350*/  MOV R13, 0x7f800000 ;  /* 0x7f800000000d7802 */ /* 0x000fe20000000f00 */
[----:B--2---:R-:W-:Y:S01]  /*f360*/  @P5 FFMA.FTZ R13, R146, R14, R4 ;  /* 0x0000000e920d5223 */ /* 0x004fe20000010004 */
[----:B------:R-:W-:Y:S02]  /*f370*/  SHF.R.S32.HI R12, RZ, 0x2, R17 ;  /* 0x00000002ff0c7819 */ /* 0x000fe40000011411 */
[----:B------:R-:W-:Y:S02]  /*f380*/  SHF.L.U32 R24, R15, 0x3, RZ ;  /* 0x000000030f187819 */ /* 0x000fe400000006ff */
[----:B------:R-:W-:Y:S01]  /*f390*/  IADD3.X R9, R7, R3, R0, P1, P0 ;  /* 0x0000000307097210 */ /* 0x000fe20000fe0400 */
[----:B------:R-:W-:Y:S06]  /*f3a0*/  @P4 BRA `(.L_x_541) ;  /* 0x0000000000c44947 */ /* 0x000fec0003800000 */
[----:B------:R-:W2:Y:S02]  /*f3b0*/  S2R R4, SR_TID.X ;  /* 0x0000000000047919 */ /* 0x000ea40000002100 */
[----:B--2---:R-:W-:-:S04]  /*f3c0*/  SHF.R.S32.HI R2, RZ, 0x1f, R4 ;  /* 0x0000001fff027819 */ /* 0x004fc80000011404 */
        /* <DEDUP_REMOVED lines=19> */
[----:B------:R-:W2:Y:S01]  /*f500*/  @!P3 LDC.64 R14, c[0x0][0x2b0] ;  /* 0x0000ac00ff0ebb82 */ /* 0x000ea20000000a00 */
[----:B------:R-:W-:-:S03]  /*f510*/  @!P3 IMAD R4, R0, R6, RZ ;  /* 0x000000060004b224 */ /* 0x000fc600078e02ff */
[-C--:B------:R-:W-:Y:S02]  /*f520*/  @!P2 IMAD R2, R2, R6.reuse, RZ ;  /* 0x000000060202a224 */ /* 0x080fe400078e02ff */
[----:B------:R-:W-:Y:S01]  /*f530*/  @!P1 IMAD R0, R3, R6, RZ ;  /* 0x0000000603009224 */ /* 0x000fe200078e02ff */
[----:B------:R-:W-:Y:S01]  /*f540*/  @!P3 IADD3 R7, P4, R4, R8, RZ ;  /* 0x000000080407b210 */ /* 0x000fe20007f9e0ff */
[----:B------:R-:W1:Y:S01]  /*f550*/  @!P2 LDC.64 R16, c[0x0][0x2b0] ;  /* 0x0000ac00ff10ab82 */ /* 0x000e620000000a00 */
[----:B------:R-:W-:Y:S01]  /*f560*/  @!P0 IMAD R5, R5, R6, RZ ;  /* 0x0000000605058224 */ /* 0x000fe200078e02ff */
[-C--:B------:R-:W-:Y:S02]  /*f570*/  @!P2 IADD3 R3, P5, R2, R8.reuse, RZ ;  /* 0x000000080203a210 */ /* 0x080fe40007fbe0ff */
[----:B------:R-:W-:Y:S02]  /*f580*/  @!P3 LEA.HI.X.SX32 R4, R4, R9, 0x1, P4 ;  /* 0x000000090404b211 */ /* 0x000fe400020f0eff */
[----:B------:R-:W-:-:S02]  /*f590*/  @!P1 IADD3 R11, P4, R0, R8, RZ ;  /* 0x00000008000b9210 */ /* 0x000fc40007f9e0ff */
[----:B------:R-:W3:Y:S01]  /*f5a0*/  @!P1 LDC.64 R18, c[0x0][0x2b0] ;  /* 0x0000ac00ff129b82 */ /* 0x000ee20000000a00 */
[----:B------:R-:W-:Y:S02]  /*f5b0*/  @!P0 IADD3 R10, P6, R5, R8, RZ ;  /* 0x00000008050a8210 */ /* 0x000fe40007fde0ff */
[----:B------:R-:W-:-:S05]  /*f5c0*/  @!P2 LEA.HI.X.SX32 R2, R2, R9, 0x1, P5 ;  /* 0x000000090202a211 */ /* 0x000fca00028f0eff */
[----:B------:R-:W4:Y:S01]  /*f5d0*/  @!P0 LDC.64 R20, c[0x0][0x2b0] ;  /* 0x0000ac00ff148b82 */ /* 0x000f220000000a00 */
[----:B--2---:R-:W-:Y:S02]  /*f5e0*/  @!P3 LEA R8, P5, R7, R14, 0x2 ;  /* 0x0000000e0708b211 */ /* 0x004fe400078a10ff */
[-C--:B------:R-:W-:Y:S02]  /*f5f0*/  @!P1 LEA.HI.X.SX32 R14, R0, R9.reuse, 0x1, P4 ;  /* 0x00000009000e9211 */ /* 0x080fe400020f0eff */
[----:B------:R-:W-:Y:S02]  /*f600*/  @!P0 LEA.HI.X.SX32 R0, R5, R9, 0x1, P6 ;  /* 0x0000000905008211 */ /* 0x000fe400030f0eff */
[----:B------:R-:W-:Y:S02]  /*f610*/  @!P3 LEA.HI.X R9, R7, R15, R4, 0x2, P5 ;  /* 0x0000000f0709b211 */ /* 0x000fe400028f1404 */
[----:B-1----:R-:W-:-:S03]  /*f620*/  @!P2 LEA R6, P4, R3, R16, 0x2 ;  /* 0x000000100306a211 */ /* 0x002fc600078810ff */
        /* <DEDUP_REMOVED lines=9> */
.L_x_541:
[----:B------:R-:W-:Y:S05]  /*f6c0*/  BSYNC B0 ;  /* 0x0000000000007941 */ /* 0x000fea0003800000 */
.L_x_540:
[----:B--2---:R2:W5:Y:S04]  /*f6d0*/  LDL R25, [R1+0x30] ;  /* 0x0000300001197983 */ /* 0x0045680000100800 */
[----:B------:R2:W5:Y:S01]  /*f6e0*/  LDL R37, [R1+0x2c] ;  /* 0x00002c0001257983 */ /* 0x0005620000100800 */
[C---:B------:R-:W-:Y:S01]  /*f6f0*/  VIADD R3, R12.reuse, 0x20 ;  /* 0x000000200c037836 */ /* 0x040fe20000000000 */
[----:B------:R-:W-:Y:S01]  /*f700*/  SHF.R.S32.HI R4, RZ, 0x1f, R24 ;  /* 0x0000001fff047819 */ /* 0x000fe20000011418 */
[----:B------:R-:W-:Y:S01]  /*f710*/  VIADD R0, R12, 0x40 ;  /* 0x000000400c007836 */ /* 0x000fe20000000000 */
[----:B------:R-:W1:Y:S01]  /*f720*/  S2R R6, SR_CTAID.X ;  /* 0x0000000000067919 */ /* 0x000e620000002500 */
[----:B------:R-:W-:Y:S01]  /*f730*/  IADD3 R2, P0, R24, R26, RZ ;  /* 0x0000001a18027210 */ /* 0x000fe20007f1e0ff */
[----:B------:R-:W-:Y:S01]  /*f740*/  ULDC.64 UR4, c[0x0][0x2a0] ;  /* 0x0000a80000047ab9 */ /* 0x000fe20000000a00 */
[-C--:B-----5:R-:W-:Y:S01]  /*f750*/  ISETP.GE.AND P4, PT, R3, R38.reuse, PT ;  /* 0x000000260300720c */ /* 0x0a0fe20003f86270 */
[----:B------:R2:W2:Y:S01]  /*f760*/  LDS.128 R20, [R218] ;  /* 0x00000000da147984 */ /* 0x0004a20000000c00 */
[----:B------:R-:W-:Y:S01]  /*f770*/  IADD3.X R3, R4, R27, RZ, P0, !PT ;  /* 0x0000001b04037210 */ /* 0x000fe200007fe4ff */
[----:B------:R-:W-:Y:S01]  /*f780*/  BSSY B0, `(.L_x_542) ;  /* 0x000001f000007945 */ /* 0x000fe20003800000 */
[----:B------:R-:W-:Y:S01]  /*f790*/  SHF.R.S32.HI R13, RZ, 0x1f, R12 ;  /* 0x0000001fff0d7819 */ /* 0x000fe2000001140c */
[----:B------:R1:W2:Y:S01]  /*f7a0*/  LDS.128 R16, [R218+0x2000] ;  /* 0x00200000da107984 */ /* 0x0002a20000000c00 */
[-C--:B------:R-:W-:Y:S01]  /*f7b0*/  ISETP.GE.AND P5, PT, R0, R38.reuse, PT ;  /* 0x000000260000720c */ /* 0x080fe20003fa6270 */
[----:B------:R-:W-:Y:S01]  /*f7c0*/  IMAD.WIDE.U32 R10, R36, UR4, R2 ;  /* 0x00000004240a7c25 */ /* 0x000fe2000f8e0002 */
[----:B------:R-:W-:-:S02]  /*f7d0*/  ISETP.GE.AND P0, PT, R12, R38, PT ;  /* 0x000000260c00720c */ /* 0x000fc40003f06270 */
[----:B------:R-:W-:Y:S01]  /*f7e0*/  SHF.R.S32.HI R5, RZ, 0x1f, R36 ;  /* 0x0000001fff057819 */ /* 0x000fe20000011424 */
[----:B------:R-:W-:-:S04]  /*f7f0*/  VIADD R0, R12, 0x60 ;  /* 0x000000600c007836 */ /* 0x000fc80000000000 */
[----:B------:R-:W-:Y:S01]  /*f800*/  IMAD R4, R5, UR4, RZ ;  /* 0x0000000405047c24 */ /* 0x000fe2000f8e02ff */
[----:B------:R-:W-:-:S03]  /*f810*/  ISETP.GE.AND P6, PT, R0, R38, PT ;  /* 0x000000260000720c */ /* 0x000fc60003fc6270 */
[----:B------:R-:W-:-:S05]  /*f820*/  IMAD R0, R36, UR5, R4 ;  /* 0x0000000524007c24 */ /* 0x000fca000f8e0204 */
[----:B------:R-:W-:Y:S01]  /*f830*/  IADD3 R9, R11, R0, RZ ;  /* 0x000000000b097210 */ /* 0x000fe20007ffe0ff */
[----:B-1----:R-:W-:Y:S02]  /*f840*/  IMAD.WIDE R2, R6, 0x80, R12 ;  /* 0x0000008006027825 */ /* 0x002fe400078e020c */
[----:B------:R1:W1:Y:S01]  /*f850*/  LDS.128 R12, [R218+0x4000] ;  /* 0x00400000da0c7984 */ /* 0x0002620000000c00 */
[----:B------:R-:W-:Y:S05]  /*f860*/  @P0 BRA `(.L_x_543) ;  /* 0x0000000000400947 */ /* 0x000fea0003800000 */
[----:B------:R-:W-:Y:S01]  /*f870*/  ULDC.64 UR4, c[0x0][0x298] ;  /* 0x0000a60000047ab9 */ /* 0x000fe20000000a00 */
[----:B------:R-:W-:Y:S01]  /*f880*/  IMAD.MOV.U32 R8, RZ, RZ, R10 ;  /* 0x000000ffff087224 */ /* 0x000fe200078e000a */
[----:B------:R-:W-:Y:S01]  /*f890*/  ULDC UR6, c[0x0][0x2d0] ;  /* 0x0000b40000067ab9 */ /* 0x000fe20000000800 */
[----:B------:R-:W-:Y:S01]  /*f8a0*/  IMAD R0, R3, UR4, RZ ;  /* 0x0000000403007c24 */ /* 0x000fe2000f8e02ff */
[----:B------:R-:W-:Y:S01]  /*f8b0*/  ISETP.GE.AND P3, PT, R24, UR6, PT ;  /* 0x0000000618007c0c */ /* 0x000fe2000bf66270 */
[C---:B------:R-:W-:Y:S01]  /*f8c0*/  IMAD.WIDE.U32 R6, R2.reuse, UR4, R8 ;  /* 0x0000000402067c25 */ /* 0x040fe2000f8e0008 */
[----:B------:R-:W-:Y:S02]  /*f8d0*/  ISETP.GE.AND P2, PT, R37, UR6, PT ;  /* 0x0000000625007c0c */ /* 0x000fe4000bf46270 */
[----:B------:R-:W-:Y:S01]  /*f8e0*/  ISETP.GE.AND P1, PT, R25, UR6, PT ;  /* 0x0000000619007c0c */ /* 0x000fe2000bf26270 */
[----:B------:R-:W-:Y:S01]  /*f8f0*/  IMAD R0, R2, UR5, R0 ;  /* 0x0000000502007c24 */ /* 0x000fe2000f8e0200 */
[----:B------:R-:W-:-:S02]  /*f900*/  ULDC.64 UR4, c[0x0][0x280] ;  /* 0x0000a00000047ab9 */ /* 0x000fc40000000a00 */
[----:B------:R-:W-:Y:S01]  /*f910*/  LEA R4, P0, R6, UR4, 0x1 ;  /* 0x0000000406047c11 */ /* 0x000fe2000f8008ff */
[----:B------:R-:W-:-:S05]  /*f920*/  IMAD.IADD R0, R7, 0x1, R0 ;  /* 0x0000000107007824 */ /* 0x000fca00078e0200 */
[----:B------:R-:W-:-:S05]  /*f930*/  LEA.HI.X R5, R6, UR5, R0, 0x1, P0 ;  /* 0x0000000506057c11 */ /* 0x000fca00080f0c00 */
[----:B--2---:R2:W-:Y:S04]  /*f940*/  @!P3 STG.E.128 desc[UR20][R4.64], R20 ;  /* 0x000000140400b986 */ /* 0x0045e8000c101d14 */
[----:B------:R2:W-:Y:S04]  /*f950*/  @!P2 STG.E.128 desc[UR20][R4.64+0x40], R16 ;  /* 0x000040100400a986 */ /* 0x0005e8000c101d14 */
[----:B-1----:R2:W-:Y:S02]  /*f960*/  @!P1 STG.E.128 desc[UR20][R4.64+0x80], R12 ;  /* 0x0000800c04009986 */ /* 0x0025e4000c101d14 */
.L_x_543:
[----:B------:R-:W-:Y:S05]  /*f970*/  BSYNC B0 ;  /* 0x0000000000007941 */ /* 0x000fea0003800000 */
.L_x_542:
[----:B--2---:R2:W2:Y:S01]  /*f980*/  LDS.128 R20, [R218+0x800] ;  /* 0x00080000da147984 */ /* 0x0044a20000000c00 */
[----:B------:R-:W-:Y:S03]  /*f990*/  BSSY B0, `(.L_x_544) ;  /* 0x0000017000007945 */ /* 0x000fe60003800000 */
[----:B------:R2:W2:Y:S04]  /*f9a0*/  LDS.128 R16, [R218+0x2800] ;  /* 0x00280000da107984 */ /* 0x0004a80000000c00 */
        /* <DEDUP_REMOVED lines=21> */
.L_x_545:
[----:B------:R-:W-:Y:S05]  /*fb00*/  BSYNC B0 ;  /* 0x0000000000007941 */ /* 0x000fea0003800000 */
.L_x_544:
        /* <DEDUP_REMOVED lines=24> */
.L_x_547:
[----:B------:R-:W-:Y:S05]  /*fc90*/  BSYNC B0 ;  /* 0x0000000000007941 */ /* 0x000fea0003800000 */
.L_x_546:
[----:B-12---:R-:W1:Y:S01]  /*fca0*/  LDS.128 R216, [R218+0x5800] ;  /* 0x00580000dad87984 */ /* 0x006e620000000c00 */
        /* <DEDUP_REMOVED lines=18> */
[----:B----4-:R2:W-:Y:S01]  /*fdd0*/  @!P1 STG.E.128 desc[UR20][R2.64+0x40], R28 ;  /* 0x0000401c02009986 */ /* 0x0105e2000c101d14 */
[----:B------:R-:W-:Y:S05]  /*fde0*/  @P0 EXIT ;  /* 0x000000000000094d */ /* 0x000fea0003800000 */
[----:B-1----:R-:W-:Y:S01]  /*fdf0*/  STG.E.128 desc[UR20][R2.64+0x80], R216 ;  /* 0x000080d802007986 */ /* 0x002fe2000c101d14 */
[----:B------:R-:W-:Y:S05]  /*fe00*/  EXIT ;  /* 0x000000000000794d */ /* 0x000fea0003800000 */
.L_x_511:
        /* <DEDUP_REMOVED lines=11> */
[----:B------:R-:W-:-:S07]  /*fec0*/  ISETP.NE.AND P1, PT, R8, RZ, !P2 ;  /* 0x000000ff0800720c */ /* 0x000fce0005725270 */
[----:B------:R-:W4:Y:S08]  /*fed0*/  @P2 LDC R17, c[0x0][0x2c0] ;  /* 0x0000b000ff112b82 */ /* 0x000f300000000800 */
        /* <DEDUP_REMOVED lines=18> */
[----:B------:R-:W-:Y:S01]  /*10000*/  SHF.R.S32.HI R4, RZ, 0x1f, R22 ;  /* 0x0000001fff047819 */ /* 0x000fe20000011416 */
[----:B------:R-:W-:Y:S01]  /*10010*/  @!P0 IMAD.IADD R7, R5, 0x1, R0 ;  /* 0x0000000105078824 */ /* 0x000fe200078e0200 */
[C---:B------:R-:W-:Y:S01]  /*10020*/  IADD3 R27, R14.reuse, 0x20, RZ ;  /* 0x000000200e1b7810 */ /* 0x040fe20007ffe0ff */
[----:B------:R-:W-:Y:S01]  /*10030*/  IMAD.IADD R0, R237, 0x1, -R250 ;  /* 0x00000001ed007824 */ /* 0x000fe200078e0afa */
[----:B------:R-:W-:Y:S01]  /*10040*/  IADD3 R2, P0, R14, R2, RZ ;  /* 0x000000020e027210 */ /* 0x000fe20007f1e0ff */
[----:B------:R-:W-:Y:S02]  /*10050*/  IMAD R4, R4, UR4, RZ ;  /* 0x0000000404047c24 */ /* 0x000fe4000f8e02ff */
[----:B------:R-:W-:Y:S01]  /*10060*/  VIADD R21, R10, 0x20 ;  /* 0x000000200a157836 */ /* 0x000fe20000000000 */
[----:B------:R-:W-:Y:S01]  /*10070*/  LEA.HI.X.SX32 R3, R14, R7, 0x1, P0 ;  /* 0x000000070e037211 */ /* 0x000fe200000f0eff */
[----:B------:R-:W-:Y:S01]  /*10080*/  IMAD R8, R22, UR5, R4 ;  /* 0x0000000516087c24 */ /* 0x000fe2000f8e0204 */
[-C--:B------:R-:W-:Y:S01]  /*10090*/  ISETP.GE.AND P0, PT, R10, R0.reuse, PT ;  /* 0x000000000a00720c */ /* 0x080fe20003f06270 */
[----:B---3--:R-:W-:Y:S01]  /*100a0*/  IMAD.WIDE R4, R9, 0x80, R10 ;  /* 0x0000008009047825 */ /* 0x008fe200078e020a */
[----:B------:R-:W-:-:S03]  /*100b0*/  ISETP.GE.AND P4, PT, R21, R0, PT ;  /* 0x000000001500720c */ /* 0x000fc60003f86270 */
[----:B------:R-:W-:-:S04]  /*100c0*/  IMAD.WIDE.U32 R12, R22, UR4, R2 ;  /* 0x00000004160c7c25 */ /* 0x000fc8000f8e0002 */
[----:B------:R-:W-:Y:S01]  /*100d0*/  VIADD R26, R14, 0x40 ;  /* 0x000000400e1a7836 */ /* 0x000fe20000000000 */
[----:B------:R-:W-:-:S03]  /*100e0*/  IADD3 R9, R8, R13, RZ ;  /* 0x0000000d08097210 */ /* 0x000fc60007ffe0ff */
        /* <DEDUP_REMOVED lines=17> */
.L_x_549:
[----:B------:R-:W-:Y:S05]  /*10200*/  BSYNC B0 ;  /* 0x0000000000007941 */ /* 0x000fea0003800000 */
.L_x_548:
        /* <DEDUP_REMOVED lines=25> */
.L_x_551:
[----:B------:R-:W-:Y:S05]  /*103a0*/  BSYNC B0 ;  /* 0x0000000000007941 */ /* 0x000fea0003800000 */
.L_x_550:
        /* <DEDUP_REMOVED lines=31> */
.L_x_553:
[----:B------:R-:W-:Y:S05]  /*105a0*/  BSYNC B0 ;  /* 0x0000000000007941 */ /* 0x000fea0003800000 */
.L_x_552:
[----:B------:R-:W-:Y:S01]  /*105b0*/  ISETP.NE.AND P1, PT, R28, RZ, PT ;  /* 0x000000ff1c00720c */ /* 0x000fe20003f25270 */
[----:B------:R-:W-:Y:S01]  /*105c0*/  BSSY B0, `(.L_x_554) ;  /* 0x0000021000007945 */ /* 0x000fe20003800000 */
[-C--:B------:R-:W-:Y:S02]  /*105d0*/  ISETP.GE.AND P0, PT, R19, R0.reuse, PT ;  /* 0x000000001300720c */ /* 0x080fe40003f06270 */
[----:B------:R-:W-:Y:S02]  /*105e0*/  @!P5 CS2R R6, SRZ ;  /* 0x000000000006d805 */ /* 0x000fe4000001ff00 */
[----:B-12-4-:R-:W-:Y:S02]  /*105f0*/  SEL R2, R15, RZ, !P5 ;  /* 0x000000ff0f027207 */ /* 0x016fe40006800000 */
[-C--:B------:R-:W-:Y:S02]  /*10600*/  ISETP.GE.OR P3, PT, R10, R0.reuse, P2 ;  /* 0x000000000a00720c */ /* 0x080fe40001766670 */
[----:B------:R-:W-:Y:S01]  /*10610*/  ISETP.GE.OR P4, PT, R21, R0, P2 ;  /* 0x000000001500720c */ /* 0x000fe20001786670 */
[----:B------:R-:W-:Y:S01]  /*10620*/  IMAD R16, R22, R16, R2 ;  /* 0x0000001016107224 */ /* 0x000fe200078e0202 */
[----:B------:R-:W-:-:S02]  /*10630*/  ISETP.GE.OR P6, PT, R20, R0, P2 ;  /* 0x000000001400720c */ /* 0x000fc400017c6670 */
[----:B------:R-:W-:Y:S01]  /*10640*/  ISETP.GE.OR P2, PT, R19, R0, P2 ;  /* 0x000000001300720c */ /* 0x000fe20001746670 */
[----:B------:R-:W-:Y:S01]  /*10650*/  @!P1 IMAD.MOV.U32 R17, RZ, RZ, 0x1 ;  /* 0x00000001ff119424 */ /* 0x000fe200078e00ff */
[----:B------:R-:W-:Y:S02]  /*10660*/  @P5 SHF.R.S32.HI R18, RZ, 0x1f, R31 ;  /* 0x0000001fff125819 */ /* 0x000fe4000001141f */
        /* <DEDUP_REMOVED lines=22> */
.L_x_555:
[----:B------:R-:W-:Y:S05]  /*107d0*/  BSYNC B0 ;  /* 0x0000000000007941 */ /* 0x000fea0003800000 */
.L_x_554:
        /* <DEDUP_REMOVED lines=16> */
.L_x_557:
[----:B------:R-:W-:Y:S05]  /*108e0*/  BSYNC B0 ;  /* 0x0000000000007941 */ /* 0x000fea0003800000 */
.L_x_556:
        /* <DEDUP_REMOVED lines=10> */
.L_x_559:
[----:B------:R-:W-:Y:S05]  /*10990*/  BSYNC B0 ;  /* 0x0000000000007941 */ /* 0x000fea0003800000 */
.L_x_558:
        /* <DEDUP_REMOVED lines=10> */
.L_x_561:
[----:B------:R-:W-:Y:S05]  /*10a40*/  BSYNC B0 ;  /* 0x0000000000007941 */ /* 0x000fea0003800000 */
.L_x_560:
        /* <DEDUP_REMOVED lines=11> */
.L_x_562:
        /* <DEDUP_REMOVED lines=16> */
.L_x_1218:


//--------------------- .text._ZN5flash16flash_fwd_kernelI23Flash_fwd_kernel_traitsILi96ELi128ELi64ELi4ELb0ELb0EN7cutlass10bfloat16_tE19Flash_kernel_traitsILi96ELi128ELi64ELi4ES3_EELb1ELb0ELb0ELb0ELb0ELb0ELb0ELb1EEEvNS_16Flash_fwd_paramsE --------------------------
	.section	.text._ZN5flash16flash_fwd_kernelI23Flash_fwd_kernel_traitsILi96ELi128ELi64ELi4ELb0ELb0EN7cutlass10bfloat16_tE19Flash_kernel_traitsILi96ELi128ELi64ELi4ES3_EELb1ELb0ELb0ELb0ELb0ELb0ELb0ELb1EEEvNS_16Flash_fwd_paramsE,"ax",@progbits
	.align	128
        .global         _ZN5flash16flash_fwd_kernelI23Flash_fwd_kernel_traitsILi96ELi128ELi64ELi4ELb0ELb0EN7cutlass10bfloat16_tE19Flash_kernel_traitsILi96ELi128ELi64ELi4ES3_EELb1ELb0ELb0ELb0ELb0ELb0ELb0ELb1EEEvNS_16Flash_fwd_paramsE
        .type           _ZN5flash16flash_fwd_kernelI23Flash_fwd_kernel_traitsILi96ELi128ELi64ELi4ELb0ELb0EN7cutlass10bfloat16_tE19Flash_kernel_traitsILi96ELi128ELi64ELi4ES3_EELb1ELb0ELb0ELb0ELb0ELb0ELb0ELb1EEEvNS_16Flash_fwd_paramsE,@function
        .size           _ZN5flash16flash_fwd_kernelI23Flash_fwd_kernel_traitsILi96ELi128ELi64ELi4ELb0ELb0EN7cutlass10bfloat16_tE19Flash_kernel_traitsILi96ELi128ELi64ELi4ES3_EELb1ELb0ELb0ELb0ELb0ELb0ELb0ELb1EEEvNS_16Flash_fwd_paramsE,(.L_x_1219 - _ZN5flash16flash_fwd_kernelI23Flash_fwd_kernel_traitsILi96ELi128ELi64ELi4ELb0ELb0EN7cutlass10bfloat16_tE19Flash_kernel_traitsILi96ELi128ELi64ELi4ES3_EELb1ELb0ELb0ELb0ELb0ELb0ELb0ELb1EEEvNS_16Flash_fwd_paramsE)
        .other          _ZN5flash16flash_fwd_kernelI23Flash_fwd_kernel_traitsILi96ELi128ELi64ELi4ELb0ELb0EN7cutlass10bfloat16_tE19Flash_kernel_traitsILi96ELi128ELi64ELi4ES3_EELb1ELb0ELb0ELb0ELb0ELb0ELb0ELb1EEEvNS_16Flash_fwd_paramsE,@"STO_CUDA_ENTRY STV_DEFAULT"
_ZN5flash16flash_fwd_kernelI23Flash_fwd_kernel_traitsILi96ELi128ELi64ELi4ELb0ELb0EN7cutlass10bfloat16_tE19Flash_kernel_traitsILi96ELi128ELi64ELi4ES3_EELb1ELb0ELb0ELb0ELb0ELb0ELb0ELb1EEEvNS_16Flash_fwd_paramsE:
.text._ZN5flash16flash_fwd_kernelI23Flash_fwd_kernel_traitsILi96ELi128ELi64ELi4ELb0ELb0EN7cutlass10bfloat16_tE19Flash_kernel_traitsILi96ELi128ELi64ELi4ES3_EELb1ELb0ELb0ELb0ELb0ELb0ELb0ELb1EEEvNS_16Flash_fwd_paramsE:
        /* <DEDUP_REMOVED lines=9> */
[----:B------:R-:W4:Y:S01]  /*0090*/  S2R R153, SR_TID.X ;  /* 0x0000000000997919 */ /* 0x000f220000002100 */
[----:B------:R-:W-:Y:S01]  /*00a0*/  ULDC.64 UR6, c[0x0][0x2f0] ;  /* 0x0000bc0000067ab9 */ /* 0x000fe20000000a00 */
[----:B------:R-:W-:Y:S01]  /*00b0*/  ULDC.64 UR8, c[0x0][0x2f0] ;  /* 0x0000bc0000087ab9 */ /* 0x000fe20000000a00 */
[----:B-1----:R-:W-:-:S04]  /*00c0*/  VIADD R1, R1, 0xfffffe28 ;  /* 0xfffffe2801017836 */ /* 0x002fc80000000000 */
[----:B------:R-:W-:Y:S01]  /*00d0*/  S2UR UR14, SR_CTAID.X ;  /* 0x00000000000e79c3 */ /* 0x000fe20000002500 */
[----:B------:R2:W5:Y:S07]  /*00e0*/  @P2 LDG.E.64 R4, desc[UR20][R2.64] ;  /* 0x0000001402042981 */ /* 0x00056e000c1e1b00 */
[----:B------:R-:W1:Y:S08]  /*00f0*/  S2UR UR17, SR_CTAID.Y ;  /* 0x00000000001179c3 */ /* 0x000e700000002600 */
[----:B------:R-:W4:Y:S01]  /*0100*/  S2UR UR16, SR_CTAID.Z ;  /* 0x00000000001079c3 */ /* 0x000f220000002700 */
[----:B------:R-:W-:Y:S01]  /*0110*/  UMOV UR13, 0xffffffff ;  /* 0xffffffff000d7882 */ /* 0x000fe20000000000 */
[----:B------:R-:W-:Y:S01]  /*0120*/  UMOV UR28, URZ ;  /* 0x0000003f001c7c82 */ /* 0x000fe20008000000 */
[----:B------:R-:W-:-:S05]  /*0130*/  ULDC.U8 UR12, c[0x0][0x388] ;  /* 0x0000e200000c7ab9 */ /* 0x000fca0000000000 */
[----:B------:R-:W5:Y:S01]  /*0140*/  @P2 LDC R0, c[0x0][0x3b0] ;  /* 0x0000ec00ff002b82 */ /* 0x000f620000000800 */
[----:B--2---:R-:W-:Y:S02]  /*0150*/  @P2 IMAD.MOV.U32 R2, RZ, RZ, R8 ;  /* 0x000000ffff022224 */ /* 0x004fe400078e0008 */
[----:B---3--:R-:W-:-:S06]  /*0160*/  @P2 IMAD.MOV.U32 R3, RZ, RZ, R10 ;  /* 0x000000ffff032224 */ /* 0x008fcc00078e000a */
[----:B------:R-:W2:Y:S01]  /*0170*/  @P2 LDG.E.64 R2, desc[UR20][R2.64] ;  /* 0x0000001402022981 */ /* 0x000ea2000c1e1b00 */
[----:B------:R-:W-:Y:S02]  /*0180*/  UISETP.NE.U32.AND UP2, UPT, UR6, URZ, UPT ;  /* 0x0000003f0600728c */ /* 0x000fe4000bf45070 */
[----:B-1----:R-:W-:Y:S02]  /*0190*/  UIMAD.WIDE UR8, UR17, 0x4, UR8 ;  /* 0x00000004110878a5 */ /* 0x002fe4000f8e0208 */
[----:B------:R-:W-:Y:S02]  /*01a0*/  UISETP.NE.AND.EX UP2, UPT, UR7, URZ, UPT, UP2 ;  /* 0x0000003f0700728c */ /* 0x000fe4000bf45320 */
[----:B----4-:R-:W-:Y:S01]  /*01b0*/  ULOP3.LUT UR4, UR16, UR14, UR17, 0xfe, !UPT ;  /* 0x0000000e10047292 */ /* 0x010fe2000f8efe11 */
[----:B------:R-:W-:-:S03]  /*01c0*/  ULDC.U8 UR6, c[0x0][0x3c2] ;  /* 0x0000f08000067ab9 */ /* 0x000fc60000000000 */
[----:B------:R-:W-:Y:S01]  /*01d0*/  PLOP3.LUT P0, PT, PT, PT, UP2, 0x80, 0x0 ;  /* 0x000000000000781c */ /* 0x000fe20003f0f028 */
[----:B------:R-:W-:Y:S01]  /*01e0*/  UISETP.NE.AND UP3, UPT, UR6, URZ, UPT ;  /* 0x0000003f0600728c */ /* 0x000fe2000bf65270 */
[----:B------:R-:W-:Y:S01]  /*01f0*/  LOP3.LUT P3, RZ, R153, UR4, RZ, 0xfc, !PT ;  /* 0x0000000499ff7c12 */ /* 0x000fe2000f86fcff */
[----:B------:R-:W-:Y:S01]  /*0200*/  ULDC.64 UR4, c[0x0][0x300] ;  /* 0x0000c00000047ab9 */ /* 0x000fe20000000a00 */
[----:B------:R-:W-:Y:S01]  /*0210*/  ULDC.64 UR6, c[0x0][0x2f8] ;  /* 0x0000be0000067ab9 */ /* 0x000fe20000000a00 */
[----:B------:R-:W-:-:S04]  /*0220*/  UISETP.NE.U32.AND UP1, UPT, UR4, URZ, UPT ;  /* 0x0000003f0400728c */ /* 0x000fc8000bf25070 */
[----:B------:R-:W-:-:S03]  /*0230*/  UISETP.NE.AND.EX UP1, UPT, UR5, URZ, UPT, UP1 ;  /* 0x0000003f0500728c */ /* 0x000fc6000bf25310 */
[----:B------:R-:W-:Y:S02]  /*0240*/  ULDC.64 UR4, c[0x0][0x2f8] ;  /* 0x0000be0000047ab9 */ /* 0x000fe40000000a00 */
[----:B------:R-:W-:Y:S01]  /*0250*/  UISETP.EQ.U32.AND UP0, UPT, UR4, URZ, UPT ;  /* 0x0000003f0400728c */ /* 0x000fe2000bf02070 */
[----:B------:R-:W1:Y:S03]  /*0260*/  @!P3 LDC.64 R6, c[0x0][0x3b8] ;  /* 0x0000ee00ff06bb82 */ /* 0x000e660000000a00 */
[----:B------:R-:W-:Y:S02]  /*0270*/  UISETP.EQ.OR.EX UP0, UPT, UR5, URZ, !UP3, UP0 ;  /* 0x0000003f0500728c */ /* 0x000fe4000df02700 */
[----:B------:R-:W-:Y:S01]  /*0280*/  UIMAD.WIDE UR6, UR17, 0x4, UR6 ;  /* 0x00000004110678a5 */ /* 0x000fe2000f8e0206 */
[----:B-----5:R-:W-:Y:S02]  /*0290*/  @P2 R2UR UR24, R4 ;  /* 0x00000000041822ca */ /* 0x020fe400000e0000 */
[----:B------:R-:W-:-:S11]  /*02a0*/  @P2 R2UR UR25, R5 ;  /* 0x00000000051922ca */ /* 0x000fd600000e0000 */
[----:B------:R-:W-:Y:S02]  /*02b0*/  IMAD.U32 R4, RZ, RZ, UR24 ;  /* 0x00000018ff047e24 */ /* 0x000fe4000f8e00ff */
[----:B------:R-:W-:-:S05]  /*02c0*/  IMAD.U32 R5, RZ, RZ, UR25 ;  /* 0x00000019ff057e24 */ /* 0x000fca000f8e00ff */
[----:B-1----:R1:W-:Y:S01]  /*02d0*/  @!P3 STG.E.64 desc[UR20][R6.64], R4 ;  /* 0x000000040600b986 */ /* 0x0023e2000c101b14 */
[----:B--2---:R-:W-:Y:S01]  /*02e0*/  @P2 IADD3 R8, P1, R2, R0, RZ ;  /* 0x0000000002082210 */ /* 0x004fe20007f3e0ff */
[----:B------:R-:W-:-:S04]  /*02f0*/  IMAD.U32 R2, RZ, RZ, UR8 ;  /* 0x00000008ff027e24 */ /* 0x000fc8000f8e00ff */
[----:B------:R-:W-:Y:S01]  /*0300*/  @P2 IMAD.X R10, RZ, RZ, R3, P1 ;  /* 0x000000ffff0a2224 */ /* 0x000fe200008e0603 */
[----:B------:R-:W-:Y:S01]  /*0310*/  PLOP3.LUT P1, PT, PT, PT, UP1, 0x80, 0x0 ;  /* 0x000000000000781c */ /* 0x000fe20003f2f018 */
[----:B------:R-:W-:Y:S01]  /*0320*/  IMAD.U32 R3, RZ, RZ, UR9 ;  /* 0x00000009ff037e24 */ /* 0x000fe2000f8e00ff */
[----:B------:R-:W-:Y:S02]  /*0330*/  @UP1 ULDC.64 UR8, c[0x0][0x300] ;  /* 0x0000c00000081ab9 */ /* 0x000fe40000000a00 */
[----:B------:R-:W-:Y:S01]  /*0340*/  @UP1 UIMAD.WIDE UR8, UR17, 0x4, UR8 ;  /* 0x00000004110818a5 */ /* 0x000fe2000f8e0208 */
[----:B-1----:R-:W-:Y:S02]  /*0350*/  @!P3 IMAD.MOV.U32 R4, RZ, RZ, R8 ;  /* 0x000000ffff04b224 */ /* 0x002fe400078e0008 */
[----:B------:R-:W-:-:S05]  /*0360*/  @!P3 IMAD.MOV.U32 R5, RZ, RZ, R10 ;  /* 0x000000ffff05b224 */ /* 0x000fca00078e000a */
[----:B------:R1:W-:Y:S01]  /*0370*/  @!P3 STG.E.64 desc[UR20][R6.64+0x8], R4 ;  /* 0x000008040600b986 */ /* 0x0003e2000c101b14 */
[----:B------:R-:W-:-:S03]  /*0380*/  PLOP3.LUT P2, PT, PT, PT, UP0, 0x80, 0x0 ;  /* 0x000000000000781c */ /* 0x000fc60003f4f008 */
[----:B-1----:R-:W2:Y:S04]  /*0390*/  @P0 LDG.E R6, desc[UR20][R2.64] ;  /* 0x0000001402060981 */ /* 0x002ea8000c1e1900 */
[----:B------:R1:W3:Y:S02]  /*03a0*/  @P0 LDG.E R5, desc[UR20][R2.64+0x4] ;  /* 0x0000041402050981 */ /* 0x0002e4000c1e1900 */
[----:B-1----:R-:W-:Y:S02]  /*03b0*/  IMAD.U32 R2, RZ, RZ, UR8 ;  /* 0x00000008ff027e24 */ /* 0x002fe4000f8e00ff */
[----:B------:R-:W-:-:S05]  /*03c0*/  IMAD.U32 R3, RZ, RZ, UR9 ;  /* 0x00000009ff037e24 */ /* 0x000fca000f8e00ff */
[----:B------:R1:W4:Y:S02]  /*03d0*/  @P1 LDG.E R0, desc[UR20][R2.64] ;  /* 0x0000001402001981 */ /* 0x000324000c1e1900 */
[----:B-1----:R-:W-:Y:S02]  /*03e0*/  IMAD.U32 R2, RZ, RZ, UR6 ;  /* 0x00000006ff027e24 */ /* 0x002fe4000f8e00ff */
[----:B------:R-:W-:-:S05]  /*03f0*/  IMAD.U32 R3, RZ, RZ, UR7 ;  /* 0x00000007ff037e24 */ /* 0x000fca000f8e00ff */
[----:B------:R-:W5:Y:S01]  /*0400*/  @!P2 LDG.E R4, desc[UR20][R2.64] ;  /* 0x000000140204a981 */ /* 0x000f62000c1e1900 */
[----:B------:R-:W-:Y:S01]  /*0410*/  SHF.R.S32.HI R17, RZ, 0x1f, R153 ;  /* 0x0000001fff117819 */ /* 0x000fe20000011499 */
[----:B------:R-:W-:-:S03]  /*0420*/  UMOV UR7, 0xffffffff ;  /* 0xffffffff00077882 */ /* 0x000fc60000000000 */
[----:B------:R-:W-:Y:S02]  /*0430*/  LEA.HI R155, R17, R153, RZ, 0x5 ;  /* 0x00000099119b7211 */ /* 0x000fe400078f28ff */
[----:B--2---:R-:W-:Y:S02]  /*0440*/  @P0 R2UR UR13, R6 ;  /* 0x00000000060d02ca */ /* 0x004fe400000e0000 */
[----:B---3--:R-:W-:Y:S02]  /*0450*/  @P0 R2UR UR15, R5 ;  /* 0x00000000050f02ca */ /* 0x008fe400000e0000 */
[----:B------:R-:W-:-:S04]  /*0460*/  ISETP.NE.U32.AND P0, PT, RZ, UR4, PT ;  /* 0x00000004ff007c0c */ /* 0x000fc8000bf05070 */
[----:B------:R-:W-:-:S07]  /*0470*/  ISETP.NE.AND.EX P0, PT, RZ, UR5, PT, P0 ;  /* 0x00000005ff007c0c */ /* 0x000fce000bf05300 */
[----:B------:R-:W-:-:S07]  /*0480*/  @UP2 UIADD3 UR15, UR15, -UR13, URZ ;  /* 0x8000000d0f0f2290 */ /* 0x000fce000fffe03f */
[----:B------:R-:W-:Y:S01]  /*0490*/  @!UP2 ULDC UR15, c[0x0][0x2c4] ;  /* 0x0000b100000faab9 */ /* 0x000fe20000000800 */
[----:B----4-:R-:W-:Y:S02]  /*04a0*/  @P1 R2UR UR28, R0 ;  /* 0x00000000001c12ca */ /* 0x010fe400000e0000 */
[----:B------:R-:W-:-:S05]  /*04b0*/  LOP3.LUT R0, R155, 0xffffffe0, RZ, 0xc0, !PT ;  /* 0xffffffe09b007812 */ /* 0x000fca00078ec0ff */
[----:B------:R-:W-:Y:S01]  /*04c0*/  IMAD.IADD R148, R153, 0x1, -R0 ;  /* 0x0000000199947824 */ /* 0x000fe200078e0a00 */
[----:B-----5:R-:W-:Y:S01]  /*04d0*/  @!P2 R2UR UR7, R4 ;  /* 0x000000000407a2ca */ /* 0x020fe200000e0000 */
[----:B------:R-:W-:-:S14]  /*04e0*/  @!P0 BRA `(.L_x_563) ;  /* 0x00000000001c8947 */ /* 0x000fdc0003800000 */
[----:B------:R-:W-:-:S13]  /*04f0*/  PLOP3.LUT P0, PT, PT, PT, UP3, 0x80, 0x0 ;  /* 0x000000000000781c */ /* 0x000fda0003f0f038 */
[----:B------:R-:W2:Y:S04]  /*0500*/  @P0 LDG.E R0, desc[UR20][R2.64+0x4] ;  /* 0x0000041402000981 */ /* 0x000ea8000c1e1900 */
[----:B------:R-:W3:Y:S01]  /*0510*/  @!P0 LDG.E R2, desc[UR20][R2.64] ;  /* 0x0000001402028981 */ /* 0x000ee2000c1e1900 */
[----:B--2---:R-:W-:-:S13]  /*0520*/  @P0 R2UR UR6, R0 ;  /* 0x00000000000602ca */ /* 0x004fda00000e0000 */
[----:B------:R-:W-:-:S07]  /*0530*/  @UP3 UIADD3 UR6, UR6, -UR7, URZ ;  /* 0x8000000706063290 */ /* 0x000fce000fffe03f */
[----:B---3--:R-:W-:Y:S01]  /*0540*/  @!P0 R2UR UR6, R2 ;  /* 0x00000000020682ca */ /* 0x008fe200000e0000 */
[----:B------:R-:W-:-:S14]  /*0550*/  BRA `(.L_x_564) ;  /* 0x0000000000047947 */ /* 0x000fdc0003800000 */
.L_x_563:
[----:B------:R-:W-:-:S05]  /*0560*/  ULDC UR6, c[0x0][0x2c8] ;  /* 0x0000b20000067ab9 */ /* 0x000fca0000000800 */
.L_x_564:
        /* <DEDUP_REMOVED lines=19> */
[----:B------:R-:W-:Y:S01]  /*06a0*/  @!UP2 UIADD3 UR23, UR4, UR6, -UR28 ;  /* 0x000000060417a290 */ /* 0x000fe2000fffe81c */
[----:B------:R-:W-:Y:S11]  /*06b0*/  @!P0 EXIT ;  /* 0x000000000000894d */ /* 0x000ff60003800000 */
[----:B------:R-:W-:Y:S02]  /*06c0*/  UISETP.GE.AND UP0, UPT, UR23, 0x1, UPT ;  /* 0x000000011700788c */ /* 0x000fe4000bf06270 */
[----:B------:R-:W-:-:S04]  /*06d0*/  UIADD3 UR4, UR23, 0x3f, URZ ;  /* 0x0000003f17047890 */ /* 0x000fc8000fffe03f */
[----:B------:R-:W-:Y:S01]  /*06e0*/  PLOP3.LUT P0, PT, PT, PT, UP0, 0x80, 0x0 ;  /* 0x000000000000781c */ /* 0x000fe20003f0f008 */
[----:B------:R-:W-:-:S04]  /*06f0*/  USHF.R.S32.HI UR18, URZ, 0x1f, UR4 ;  /* 0x0000001f3f127899 */ /* 0x000fc80008011404 */
[----:B------:R-:W-:-:S08]  /*0700*/  ULEA.HI UR18, UR18, UR4, URZ, 0x6 ;  /* 0x0000000412127291 */ /* 0x000fd0000f8f303f */
[----:B------:R-:W-:Y:S05]  /*0710*/  @!P0 BRA `(.L_x_565) ;  /* 0x0000013400f88947 */ /* 0x000fea0003800000 */
[----:B------:R-:W1:Y:S01]  /*0720*/  LDC R14, c[0x0][0x278] ;  /* 0x00009e00ff0e7b82 */ /* 0x000e620000000800 */
[----:B------:R-:W2:Y:S01]  /*0730*/  S2R R4, SR_CTAID.Z ;  /* 0x0000000000047919 */ /* 0x000ea20000002700 */
[----:B------:R-:W-:Y:S01]  /*0740*/  UISETP.NE.AND UP1, UPT, UR13, -0x1, UPT ;  /* 0xffffffff0d00788c */ /* 0x000fe2000bf25270 */
[CC--:B------:R-:W-:Y:S01]  /*0750*/  LEA.HI R6, R17.reuse, R153.reuse, RZ, 0x2 ;  /* 0x0000009911067211 */ /* 0x0c0fe200078f10ff */
[----:B------:R-:W-:Y:S01]  /*0760*/  ULDC UR22, c[0x0][0x270] ;  /* 0x00009c0000167ab9 */ /* 0x000fe20000000800 */
[----:B------:R-:W-:Y:S01]  /*0770*/  LEA.HI R23, R17, R153, RZ, 0x3 ;  /* 0x0000009911177211 */ /* 0x000fe200078f18ff */
[----:B------:R-:W-:Y:S01]  /*0780*/  UIMAD UR22, UR17, UR22, UR16 ;  /* 0x00000016111672a4 */ /* 0x000fe2000f8e0210 */
[----:B------:R-:W-:Y:S01]  /*0790*/  SHF.R.S32.HI R154, RZ, 0x5, R155 ;  /* 0x00000005ff9a7819 */ /* 0x000fe2000001149b */
[----:B------:R-:W-:Y:S01]  /*07a0*/  UISETP.NE.AND UP0, UPT, UR7, -0x1, UPT ;  /* 0xffffffff0700788c */ /* 0x000fe2000bf05270 */
[----:B------:R-:W-:Y:S01]  /*07b0*/  SHF.R.S32.HI R22, RZ, 0x3, R23 ;  /* 0x00000003ff167819 */ /* 0x000fe20000011417 */
[----:B------:R-:W-:Y:S01]  /*07c0*/  USHF.L.U32 UR9, UR22, 0x5, URZ ;  /* 0x0000000516097899 */ /* 0x000fe2000800063f */
[----:B------:R-:W-:-:S02]  /*07d0*/  ULDC UR19, c[0x0][0x2d8] ;  /* 0x0000b60000137ab9 */ /* 0x000fc40000000800 */
[----:B------:R-:W-:Y:S01]  /*07e0*/  @UP1 ULDC.64 UR4, c[0x0][0x240] ;  /* 0x0000900000041ab9 */ /* 0x000fe20000000a00 */
[----:B------:R-:W-:Y:S02]  /*07f0*/  @!UP1 USHF.R.S32.HI UR10, URZ, 0x1f, UR17 ;  /* 0x0000001f3f0a9899 */ /* 0x000fe40008011411 */
[----:B------:R-:W-:Y:S01]  /*0800*/  @UP1 UIMAD.WIDE.U32 UR30, UR13, UR4, URZ ;  /* 0x000000040d1e12a5 */ /* 0x000fe2000f8e003f */
[----:B------:R-:W-:Y:S01]  /*0810*/  IADD3 R158, P2, P0, R8, UR9, R148 ;  /* 0x00000009089e7c10 */ /* 0x000fe2000f85e094 */
[----:B------:R-:W-:Y:S02]  /*0820*/  USHF.R.S32.HI UR8, URZ, 0x1f, UR9 ;  /* 0x0000001f3f087899 */ /* 0x000fe40008011409 */
[----:B------:R-:W-:Y:S02]  /*0830*/  @UP1 UIMAD UR6, UR13, UR5, UR31 ;  /* 0x000000050d0612a4 */ /* 0x000fe4000f8e021f */
[----:B------:R3:W-:Y:S01]  /*0840*/  STL [R1+0x10c], R158 ;  /* 0x00010c9e01007387 */ /* 0x0007e20000100800 */
[----:B------:R-:W-:Y:S01]  /*0850*/  @!UP1 ULDC.64 UR4, c[0x0][0x228] ;  /* 0x00008a0000049ab9 */ /* 0x000fe20000000a00 */
[----:B-1----:R-:W-:Y:S01]  /*0860*/  IABS R7, R14 ;  /* 0x0000000e00077213 */ /* 0x002fe20000000000 */
[----:B------:R-:W-:-:S02]  /*0870*/  @!UP1 UIMAD UR10, UR10, UR4, URZ ;  /* 0x000000040a0a92a4 */ /* 0x000fc4000f8e023f */
[----:B------:R-:W-:Y:S01]  /*0880*/  @UP0 UIADD3 UR29, UR28, UR7, URZ ;  /* 0x000000071c1d0290 */ /* 0x000fe2000fffe03f */
[----:B------:R-:W1:Y:S01]  /*0890*/  I2F.RP R2, R7 ;  /* 0x0000000700027306 */ /* 0x000e620000209400 */
[----:B------:R-:W-:Y:S01]  /*08a0*/  @!UP1 UIMAD UR5, UR17, UR5, UR10 ;  /* 0x00000005110592a4 */ /* 0x000fe2000f8e020a */
[----:B------:R-:W-:Y:S02]  /*08b0*/  @UP1 UMOV UR26, UR30 ;  /* 0x0000001e001a1c82 */ /* 0x000fe40008000000 */
[----:B------:R-:W-:Y:S01]  /*08c0*/  @UP0 ULDC.64 UR10, c[0x0][0x248] ;  /* 0x00009200000a0ab9 */ /* 0x000fe20000000a00 */
[----:B--2---:R-:W-:Y:S01]  /*08d0*/  IABS R4, R4 ;  /* 0x0000000400047213 */ /* 0x004fe20000000000 */
[----:B------:R-:W-:Y:S02]  /*08e0*/  @UP0 UIMAD.WIDE.U32 UR32, UR29, UR10, URZ ;  /* 0x0000000a1d2002a5 */ /* 0x000fe4000f8e003f */
[----:B------:R-:W-:Y:S02]  /*08f0*/  @UP0 UIMAD UR29, UR29, UR11, URZ ;  /* 0x0000000b1d1d02a4 */ /* 0x000fe4000f8e023f */
[----:B------:R-:W-:-:S02]  /*0900*/  USHF.R.S32.HI UR18, URZ, 0x6, UR18 ;  /* 0x000000063f127899 */ /* 0x000fc40008011412 */
[----:B------:R-:W-:Y:S01]  /*0910*/  @UP0 UIADD3 UR29, UR33, UR29, URZ ;  /* 0x0000001d211d0290 */ /* 0x000fe2000fffe03f */
[----:B------:R-:W-:Y:S01]  /*0920*/  @UP0 UMOV UR30, UR32 ;  /* 0x00000020001e0c82 */ /* 0x000fe20008000000 */
        /* <DEDUP_REMOVED lines=8> */
[----:B------:R-:W-:-:S03]  /*09b0*/  SHF.R.S32.HI R4, RZ, 0x1f, R148 ;  /* 0x0000001fff047819 */ /* 0x000fc60000011494 */
[----:B------:R-:W-:Y:S01]  /*09c0*/  IMAD.HI.U32 R9, R2, R3, RZ ;  /* 0x0000000302097227 */ /* 0x000fe200078e00ff */
[----:B------:R-:W-:Y:S01]  /*09d0*/  IADD3.X R156, R10, UR8, R4, P2, P0 ;  /* 0x000000080a9c7c10 */ /* 0x000fe200097e0404 */
[----:B------:R-:W-:Y:S01]  /*09e0*/  @!UP1 UIMAD.WIDE.U32 UR8, UR17, UR4, URZ ;  /* 0x00000004110892a5 */ /* 0x000fe2000f8e003f */
[----:B------:R-:W-:Y:S01]  /*09f0*/  PLOP3.LUT P0, PT, PT, PT, UP0, 0x80, 0x0 ;  /* 0x000000000000781c */ /* 0x000fe20003f0f008 */
[----:B------:R-:W-:Y:S01]  /*0a00*/  IMAD.MOV R0, RZ, RZ, -R9 ;  /* 0x000000ffff007224 */ /* 0x000fe200078e0a09 */
[----:B------:R-:W-:Y:S01]  /*0a10*/  ULDC UR4, c[0x0][0x2d4] ;  /* 0x0000b50000047ab9 */ /* 0x000fe20000000800 */
[----:B------:R-:W-:Y:S01]  /*0a20*/  IMAD.SHL.U32 R2, R22, 0x40, RZ ;  /* 0x0000004016027824 */ /* 0x000fe200078e00ff */
[----:B------:R-:W-:Y:S01]  /*0a30*/  UIMAD UR22, UR22, UR4, UR27 ;  /* 0x00000004161672a4 */ /* 0x000fe2000f8e021b */
[C---:B------:R-:W-:Y:S01]  /*0a40*/  IMAD R0, R7.reuse, R0, R3 ;  /* 0x0000000007007224 */ /* 0x040fe200078e0203 */
[----:B------:R-:W-:Y:S01]  /*0a50*/  LOP3.LUT R3, R6, 0xfffffffc, RZ, 0xc0, !PT ;  /* 0xfffffffc06037812 */ /* 0x000fe200078ec0ff */
[----:B------:R-:W-:Y:S01]  /*0a60*/  @!UP1 UIADD3 UR6, UR9, UR5, URZ ;  /* 0x0000000509069290 */ /* 0x000fe2000fffe03f */
[----:B------:R-:W-:Y:S01]  /*0a70*/  LOP3.LUT R2, R2, 0xc0, RZ, 0xc0, !PT ;  /* 0x000000c002027812 */ /* 0x000fe200078ec0ff */
[----:B------:R-:W-:Y:S01]  /*0a80*/  UIMAD UR22, UR22, UR19, URZ ;  /* 0x00000013161672a4 */ /* 0x000fe2000f8e023f */
[----:B------:R-:W-:Y:S01]  /*0a90*/  ISETP.GT.U32.AND P1, PT, R7, R0, PT ;  /* 0x000000000700720c */ /* 0x000fe20003f24070 */
[----:B------:R-:W-:Y:S01]  /*0aa0*/  IMAD.IADD R3, R153, 0x1, -R3 ;  /* 0x0000000199037824 */ /* 0x000fe200078e0a03 */
[----:B------:R-:W-:-:S03]  /*0ab0*/  @!UP1 UMOV UR26, UR8 ;  /* 0x00000008001a9c82 */ /* 0x000fc60008000000 */
[----:B------:R-:W-:-:S05]  /*0ac0*/  IMAD.SHL.U32 R176, R3, 0x8, RZ ;  /* 0x0000000803b07824 */ /* 0x000fca00078e00ff */
[----:B------:R-:W-:Y:S02]  /*0ad0*/  LOP3.LUT R3, R2, 0x18, R176, 0xf8, !PT ;  /* 0x0000001802037812 */ /* 0x000fe400078ef8b0 */
[----:B------:R-:W-:Y:S01]  /*0ae0*/  SHF.R.U32.HI R2, RZ, 0x3, R2 ;  /* 0x00000003ff027819 */ /* 0x000fe20000011602 */
[----:B------:R-:W-:-:S03]  /*0af0*/  @!P1 IMAD.IADD R0, R0, 0x1, -R7 ;  /* 0x0000000100009824 */ /* 0x000fc600078e0a07 */
[----:B------:R-:W-:Y:S02]  /*0b00*/  LOP3.LUT R5, R3, R2, RZ, 0x3c, !PT ;  /* 0x0000000203057212 */ /* 0x000fe400078e3cff */
[----:B------:R-:W-:Y:S02]  /*0b10*/  SHF.R.S32.HI R2, RZ, 0x2, R6 ;  /* 0x00000002ff027819 */ /* 0x000fe40000011406 */
[----:B------:R-:W-:Y:S02]  /*0b20*/  ISETP.GE.U32.AND P2, PT, R0, R7, PT ;  /* 0x000000070000720c */ /* 0x000fe40003f46070 */
[----:B------:R-:W-:Y:S02]  /*0b30*/  LEA.HI R0, R6, R2, RZ, 0x1 ;  /* 0x0000000206007211 */ /* 0x000fe400078f08ff */
[----:B------:R-:W-:Y:S02]  /*0b40*/  SHF.R.S32.HI R3, RZ, 0x1f, R2 ;  /* 0x0000001fff037819 */ /* 0x000fe40000011402 */
[----:B------:R-:W-:Y:S01]  /*0b50*/  LOP3.LUT R0, R0, 0x7fffffe, RZ, 0xc0, !PT ;  /* 0x07fffffe00007812 */ /* 0x000fe200078ec0ff */
[----:B---3--:R-:W-:Y:S06]  /*0b60*/  @P0 BRA `(.L_x_566) ;  /* 0x0000000000300947 */ /* 0x008fec0003800000 */
        /* <DEDUP_REMOVED lines=12> */
.L_x_566:
[----:B------:R-:W-:Y:S01]  /*0c30*/  @UP0 UIADD3 UR7, UR28, UR7, URZ ;  /* 0x000000071c070290 */ /* 0x000fe2000fffe03f */
[----:B------:R-:W-:Y:S01]  /*0c40*/  IADD3 R0, R2, -R0, RZ ;  /* 0x8000000002007210 */ /* 0x000fe20007ffe0ff */
[----:B------:R-:W-:Y:S01]  /*0c50*/  @UP0 ULDC.64 UR8, c[0x0][0x250] ;  /* 0x0000940000080ab9 */ /* 0x000fe20000000a00 */
[----:B------:R-:W-:Y:S01]  /*0c60*/  LOP3.LUT R6, R14, UR16, RZ, 0x3c, !PT ;  /* 0x000000100e067c12 */ /* 0x000fe2000f8e3cff */
[----:B------:R-:W-:Y:S01]  /*0c70*/  @UP0 UIMAD.WIDE.U32 UR4, UR7, UR8, URZ ;  /* 0x00000008070402a5 */ /* 0x000fe2000f8e003f */
[----:B------:R-:W-:Y:S01]  /*0c80*/  IMAD.U32 R10, RZ, RZ, UR14 ;  /* 0x0000000eff0a7e24 */ /* 0x000fe2000f8e00ff */
[----:B------:R-:W-:Y:S01]  /*0c90*/  @UP0 UIMAD UR31, UR7, UR9, URZ ;  /* 0x00000009071f02a4 */ /* 0x000fe2000f8e023f */
[----:B------:R-:W-:Y:S01]  /*0ca0*/  IMAD R0, R154, 0x8, R0 ;  /* 0x000000089a007824 */ /* 0x000fe200078e0200 */
[----:B------:R-:W-:Y:S02]  /*0cb0*/  USHF.R.S32.HI UR7, URZ, 0x1f, UR16 ;  /* 0x0000001f3f077899 */ /* 0x000fe40008011410 */
        /* <DEDUP_REMOVED lines=13> */
[----:B------:R-:W-:Y:S01]  /*0d90*/  UIADD3 UR31, UR33, UR5, URZ ;  /* 0x00000005211f7290 */ /* 0x000fe2000fffe03f */
[----:B------:R-:W-:-:S11]  /*0da0*/  UMOV UR4, UR32 ;  /* 0x0000002000047c82 */ /* 0x000fd60008000000 */
.L_x_567:
[----:B------:R-:W-:Y:S01]  /*0db0*/  UIADD3 UR5, -UR27, UR15, URZ ;  /* 0x0000000f1b057290 */ /* 0x000fe2000fffe13f */
[----:B------:R-:W-:Y:S01]  /*0dc0*/  VIADD R4, R2, 0x40 ;  /* 0x0000004002047836 */ /* 0x000fe20000000000 */
[--C-:B------:R-:W-:Y:S01]  /*0dd0*/  SHF.R.S32.HI R177, RZ, 0x1f, R176.reuse ;  /* 0x0000001fffb17819 */ /* 0x100fe200000114b0 */
[----:B------:R-:W-:Y:S01]  /*0de0*/  IMAD.U32 R207, R0, 0x20, R5 ;  /* 0x0000002000cf7824 */ /* 0x000fe200078e0005 */
[----:B------:R-:W-:Y:S01]  /*0df0*/  @!P1 IADD3 R9, R9, 0x1, RZ ;  /* 0x0000000109099810 */ /* 0x000fe20007ffe0ff */
[----:B------:R-:W-:Y:S01]  /*0e00*/  IMAD R0, R3, UR10, RZ ;  /* 0x0000000a03007c24 */ /* 0x000fe2000f8e02ff */
[----:B------:R-:W-:Y:S01]  /*0e10*/  ISETP.GE.AND P3, PT, R6, RZ, PT ;  /* 0x000000ff0600720c */ /* 0x000fe20003f66270 */
[--C-:B------:R-:W-:Y:S01]  /*0e20*/  IMAD.WIDE.U32 R6, R2, UR10, R176.reuse ;  /* 0x0000000a02067c25 */ /* 0x100fe2000f8e00b0 */
[----:B------:R-:W-:Y:S01]  /*0e30*/  ISETP.NE.AND P4, PT, R14, RZ, PT ;  /* 0x000000ff0e00720c */ /* 0x000fe20003f85270 */
[----:B------:R-:W-:Y:S01]  /*0e40*/  UIADD3 UR17, UR18, -0x1, URZ ;  /* 0xffffffff12117890 */ /* 0x000fe2000fffe03f */
[----:B------:R-:W-:Y:S01]  /*0e50*/  ISETP.GE.AND P0, PT, R4, UR5, PT ;  /* 0x0000000504007c0c */ /* 0x000fe2000bf06270 */
[----:B------:R-:W-:Y:S01]  /*0e60*/  IMAD.WIDE.U32 R4, R2, UR8, R176 ;  /* 0x0000000802047c25 */ /* 0x000fe2000f8e00b0 */
[----:B------:R-:W-:Y:S01]  /*0e70*/  IADD3 R159, R176, 0x20, RZ ;  /* 0x00000020b09f7810 */ /* 0x000fe20007ffe0ff */
[----:B------:R-:W-:Y:S01]  /*0e80*/  BSSY B0, `(.L_x_568) ;  /* 0x0000054000007945 */ /* 0x000fe20003800000 */
[----:B------:R-:W-:Y:S01]  /*0e90*/  LEA.HI R17, R17, R153, RZ, 0x4 ;  /* 0x0000009911117211 */ /* 0x000fe200078f20ff */
[----:B------:R-:W-:Y:S01]  /*0ea0*/  @P2 VIADD R9, R9, 0x1 ;  /* 0x0000000109092836 */ /* 0x000fe20000000000 */
[----:B------:R-:W-:Y:S01]  /*0eb0*/  IADD3 R8, P2, R6, UR30, RZ ;  /* 0x0000001e06087c10 */ /* 0x000fe2000ff5e0ff */
[----:B------:R-:W-:Y:S01]  /*0ec0*/  IMAD R12, R3, UR8, RZ ;  /* 0x00000008030c7c24 */ /* 0x000fe2000f8e02ff */
[----:B------:R-:W-:Y:S01]  /*0ed0*/  IADD3 R6, P1, R4, UR4, RZ ;  /* 0x0000000404067c10 */ /* 0x000fe2000ff3e0ff */
[C---:B------:R-:W-:Y:S01]  /*0ee0*/  IMAD R13, R2.reuse, UR11, R0 ;  /* 0x0000000b020d7c24 */ /* 0x040fe2000f8e0200 */
[----:B------:R-:W-:Y:S01]  /*0ef0*/  MOV R0, R9 ;  /* 0x0000000900007202 */ /* 0x000fe20000000f00 */
[----:B------:R-:W-:Y:S01]  /*0f00*/  IMAD R12, R2, UR9, R12 ;  /* 0x00000009020c7c24 */ /* 0x000fe2000f8e020c */
[----:B------:R-:W1:Y:S01]  /*0f10*/  S2UR UR4, SR_CgaCtaId ;  /* 0x00000000000479c3 */ /* 0x000e620000008800 */
[----:B------:R-:W-:Y:S01]  /*0f20*/  VIADD R157, R176, 0x40 ;  /* 0x00000040b09d7836 */ /* 0x000fe20000000000 */
[----:B------:R-:W-:Y:S01]  /*0f30*/  IADD3.X R9, R7, UR29, R13, P2, !PT ;  /* 0x0000001d07097c10 */ /* 0x000fe200097fe40d */
[----:B------:R-:W-:Y:S01]  /*0f40*/  @!P3 IMAD.MOV R0, RZ, RZ, -R0 ;  /* 0x000000ffff00b224 */ /* 0x000fe200078e0a00 */
[----:B------:R-:W-:Y:S01]  /*0f50*/  IADD3.X R7, R5, UR31, R12, P1, !PT ;  /* 0x0000001f05077c10 */ /* 0x000fe20008ffe40c */
[----:B------:R-:W-:Y:S01]  /*0f60*/  VIADD R21, R2, 0x20 ;  /* 0x0000002002157836 */ /* 0x000fe20000000000 */
[----:B------:R-:W-:Y:S01]  /*0f70*/  IADD3 R4, P1, R176, UR26, RZ ;  /* 0x0000001ab0047c10 */ /* 0x000fe2000ff3e0ff */
[----:B------:R-:W-:Y:S01]  /*0f80*/  ULDC.64 UR26, c[0x0][0x258] ;  /* 0x00009600001a7ab9 */ /* 0x000fe20000000a00 */
[----:B------:R-:W-:Y:S01]  /*0f90*/  @!P4 LOP3.LUT R0, RZ, R14, RZ, 0x33, !PT ;  /* 0x0000000eff00c212 */ /* 0x000fe200078e33ff */
[----:B------:R-:W-:Y:S01]  /*0fa0*/  IMAD.WIDE R10, R10, 0x80, R2 ;  /* 0x000000800a0a7825 */ /* 0x000fe200078e0202 */
[----:B------:R-:W-:-:S02]  /*0fb0*/  IADD3.X R5, R177, UR6, RZ, P1, !PT ;  /* 0x00000006b1057c10 */ /* 0x000fc40008ffe4ff */
[----:B------:R-:W-:Y:S01]  /*0fc0*/  MOV R14, UR26 ;  /* 0x0000001a000e7c02 */ /* 0x000fe20008000f00 */
[----:B------:R-:W-:Y:S01]  /*0fd0*/  UIMAD UR26, UR7, UR26, URZ ;  /* 0x0000001a071a72a4 */ /* 0x000fe2000f8e023f */
[----:B------:R-:W-:Y:S02]  /*0fe0*/  SHF.R.S32.HI R12, RZ, 0x1f, R0 ;  /* 0x0000001fff0c7819 */ /* 0x000fe40000011400 */
[----:B------:R-:W-:Y:S01]  /*0ff0*/  ULDC.64 UR6, c[0x0][0x260] ;  /* 0x0000980000067ab9 */ /* 0x000fe20000000a00 */
[----:B------:R-:W-:Y:S01]  /*1000*/  IMAD.WIDE.U32 R14, R14, UR16, R4 ;  /* 0x000000100e0e7c25 */ /* 0x000fe2000f8e0004 */
[----:B------:R-:W-:Y:S01]  /*1010*/  ISETP.GE.AND P2, PT, R2, UR5, PT ;  /* 0x0000000502007c0c */ /* 0x000fe2000bf46270 */
[----:B------:R-:W-:Y:S01]  /*1020*/  UIMAD UR27, UR16, UR27, UR26 ;  /* 0x0000001b101b72a4 */ /* 0x000fe2000f8e021a */
[----:B------:R-:W-:Y:S01]  /*1030*/  ISETP.GE.AND P1, PT, R21, UR5, PT ;  /* 0x0000000515007c0c */ /* 0x000fe2000bf26270 */
[----:B------:R-:W-:Y:S01]  /*1040*/  IMAD R4, R12, UR6, RZ ;  /* 0x000000060c047c24 */ /* 0x000fe2000f8e02ff */
[----:B------:R-:W-:Y:S01]  /*1050*/  UMOV UR26, 0x400 ;  /* 0x00000400001a7882 */ /* 0x000fe20000000000 */
[C---:B------:R-:W-:Y:S01]  /*1060*/  IMAD.WIDE.U32 R28, R0.reuse, UR6, R8 ;  /* 0x00000006001c7c25 */ /* 0x040fe2000f8e0008 */
[----:B------:R-:W-:Y:S01]  /*1070*/  UIMAD UR16, UR17, -0x40, UR23 ;  /* 0xffffffc0111078a4 */ /* 0x000fe2000f8e0217 */
[----:B------:R-:W-:Y:S01]  /*1080*/  IADD3 R13, R15, UR27, RZ ;  /* 0x0000001b0f0d7c10 */ /* 0x000fe2000fffe0ff */
[----:B-1----:R-:W-:Y:S01]  /*1090*/  ULEA UR4, UR4, UR26, 0x18 ;  /* 0x0000001a04047291 */ /* 0x002fe2000f8ec03f */
[C---:B------:R-:W-:Y:S01]  /*10a0*/  IMAD R24, R0.reuse, UR7, R4 ;  /* 0x0000000700187c24 */ /* 0x040fe2000f8e0204 */
[----:B------:R-:W-:Y:S01]  /*10b0*/  ULDC.64 UR6, c[0x0][0x268] ;  /* 0x00009a0000067ab9 */ /* 0x000fe20000000a00 */
[----:B------:R1:W-:Y:S01]  /*10c0*/  STL.64 [R1+0x170], R28 ;  /* 0x0001701c01007387 */ /* 0x0003e20000100a00 */
[----:B------:R-:W-:Y:S01]  /*10d0*/  IMAD.WIDE.U32 R26, R0, UR6, R6 ;  /* 0x00000006001a7c25 */ /* 0x000fe2000f8e0006 */
[----:B------:R-:W-:-:S02]  /*10e0*/  ISETP.GE.AND P5, PT, R2, UR16, PT ;  /* 0x0000001002007c0c */ /* 0x000fc4000bfa6270 */
[----:B------:R-:W-:Y:S01]  /*10f0*/  LOP3.LUT R16, R17, 0xfffffff0, RZ, 0xc0, !PT ;  /* 0xfffffff011107812 */ /* 0x000fe200078ec0ff */
[----:B------:R-:W-:Y:S01]  /*1100*/  IMAD R4, R12, UR6, RZ ;  /* 0x000000060c047c24 */ /* 0x000fe2000f8e02ff */
[----:B------:R1:W-:Y:S01]  /*1110*/  STL.64 [R1+0x168], R26 ;  /* 0x0001681a01007387 */ /* 0x0003e20000100a00 */
[----:B------:R-:W-:Y:S02]  /*1120*/  LEA R207, R207, UR4, 0x1 ;  /* 0x00000004cfcf7c11 */ /* 0x000fe4000f8e08ff */
        /* <DEDUP_REMOVED lines=41> */
.L_x_569:
[----:B------:R-:W-:Y:S05]  /*13c0*/  BSYNC B0 ;  /* 0x0000000000007941 */ /* 0x000fea0003800000 */
.L_x_568:
[----:B---3--:R-:W-:Y:S01]  /*13d0*/  IMAD.IADD R8, R153, 0x1, -R16 ;  /* 0x0000000199087824 */ /* 0x008fe200078e0a10 */
[----:B------:R-:W-:Y:S01]  /*13e0*/  SHF.R.S32.HI R19, RZ, 0x4, R17 ;  /* 0x00000004ff137819 */ /* 0x000fe20000011411 */
[----:B------:R-:W-:Y:S01]  /*13f0*/  BSSY B0, `(.L_x_570) ;  /* 0x000002c000007945 */ /* 0x000fe20003800000 */
[C---:B------:R-:W-:Y:S01]  /*1400*/  ISETP.GE.AND P4, PT, R2.reuse, UR16, PT ;  /* 0x0000001002007c0c */ /* 0x040fe2000bf86270 */
[----:B------:R-:W-:Y:S01]  /*1410*/  VIADD R18, R2, 0x60 ;  /* 0x0000006002127836 */ /* 0x000fe20000000000 */
[----:B------:R-:W-:Y:S02]  /*1420*/  LEA.HI R9, R17, R19, RZ, 0x1 ;  /* 0x0000001311097211 */ /* 0x000fe400078f08ff */
[----:B------:R-:W-:Y:S01]  /*1430*/  LEA.HI R20, R8, R8, RZ, 0x1 ;  /* 0x0000000808147211 */ /* 0x000fe200078f08ff */
[----:B------:R-:W-:Y:S08]  /*1440*/  @P1 BRA `(.L_x_571) ;  /* 0x0000000000981947 */ /* 0x000ff00003800000 */
[----:B------:R-:W-:Y:S01]  /*1450*/  ULDC UR26, c[0x0][0x2d0] ;  /* 0x0000b400001a7ab9 */ /* 0x000fe20000000800 */
[----:B--2---:R-:W-:Y:S01]  /*1460*/  IADD3 R4, P1, R10, 0x20, RZ ;  /* 0x000000200a047810 */ /* 0x004fe20007f3e0ff */
        /* <DEDUP_REMOVED lines=36> */
.L_x_571:
[----:B------:R-:W-:Y:S05]  /*16b0*/  BSYNC B0 ;  /* 0x0000000000007941 */ /* 0x000fea0003800000 */
.L_x_570:
[----:B------:R-:W-:Y:S01]  /*16c0*/  LOP3.LUT R9, R9, 0xfffffffe, RZ, 0xc0, !PT ;  /* 0xfffffffe09097812 */ /* 0x000fe200078ec0ff */
[----:B------:R-:W-:Y:S01]  /*16d0*/  BSSY B0, `(.L_x_572) ;  /* 0x0000030000007945 */ /* 0x000fe20003800000 */
[----:B------:R-:W-:Y:S02]  /*16e0*/  LOP3.LUT R0, R20, 0x7fffffe, RZ, 0xc0, !PT ;  /* 0x07fffffe14007812 */ /* 0x000fe400078ec0ff */
[----:B------:R-:W-:Y:S01]  /*16f0*/  LOP3.LUT R2, R23, 0xfffffff8, RZ, 0xc0, !PT ;  /* 0xfffffff817027812 */ /* 0x000fe200078ec0ff */
[----:B------:R-:W-:Y:S01]  /*1700*/  IMAD.IADD R19, R19, 0x1, -R9 ;  /* 0x0000000113137824 */ /* 0x000fe200078e0a09 */
[----:B------:R-:W-:Y:S01]  /*1710*/  SHF.R.S32.HI R3, RZ, 0x1f, R8 ;  /* 0x0000001fff037819 */ /* 0x000fe20000011408 */
[----:B------:R-:W-:Y:S01]  /*1720*/  IMAD.IADD R152, R8, 0x1, -R0 ;  /* 0x0000000108987824 */ /* 0x000fe200078e0a00 */
[----:B------:R-:W-:Y:S01]  /*1730*/  ISETP.GE.AND P6, PT, R18, UR5, PT ;  /* 0x0000000512007c0c */ /* 0x000fe2000bfc6270 */
[----:B------:R-:W-:Y:S01]  /*1740*/  IMAD.IADD R18, R153, 0x1, -R2 ;  /* 0x0000000199127824 */ /* 0x000fe200078e0a02 */
[----:B------:R-:W-:Y:S01]  /*1750*/  LEA.HI R23, R3, R8, RZ, 0x3 ;  /* 0x0000000803177211 */ /* 0x000fe200078f18ff */
[----:B------:R-:W-:Y:S10]  /*1760*/  @P0 BRA `(.L_x_573) ;  /* 0x0000000000980947 */ /* 0x000ff40003800000 */
        /* <DEDUP_REMOVED lines=38> */
.L_x_573:
[----:B------:R-:W-:Y:S05]  /*19d0*/  BSYNC B0 ;  /* 0x0000000000007941 */ /* 0x000fea0003800000 */
.L_x_572:
        /* <DEDUP_REMOVED lines=40> */
.L_x_575:
[----:B------:R-:W-:Y:S05]  /*1c60*/  BSYNC B0 ;  /* 0x0000000000007941 */ /* 0x000fea0003800000 */
.L_x_574:
[----:B------:R-:W-:Y:S01]  /*1c70*/  IMAD.IADD R161, R29, 0x1, R24 ;  /* 0x000000011da17824 */ /* 0x000fe200078e0218 */
[----:B------:R-:W-:Y:S01]  /*1c80*/  LEA.HI R0, R18, R18, RZ, 0x1 ;  /* 0x0000001212007211 */ /* 0x000fe200078f08ff */
[----:B------:R-:W-:Y:S01]  /*1c90*/  IMAD.MOV.U32 R160, RZ, RZ, R28 ;  /* 0x000000ffffa07224 */ /* 0x000fe200078e001c */
[----:B------:R-:W-:Y:S01]  /*1ca0*/  USHF.L.U32 UR27, UR10, 0x6, URZ ;  /* 0x000000060a1b7899 */ /* 0x000fe2000800063f */
[--C-:B--234-:R-:W-:Y:S01]  /*1cb0*/  SHF.R.S32.HI R4, RZ, 0x1, R20.reuse ;  /* 0x00000001ff047819 */ /* 0x11cfe20000011414 */
[----:B------:R-:W-:Y:S01]  /*1cc0*/  USHF.L.U64.HI UR26, UR10, 0x6, UR11 ;  /* 0x000000060a1a7899 */ /* 0x000fe2000801020b */
[----:B------:R-:W-:Y:S01]  /*1cd0*/  SHF.R.S32.HI R2, RZ, 0x1f, R20 ;  /* 0x0000001fff027819 */ /* 0x000fe20000011414 */
[----:B------:R2:W-:Y:S01]  /*1ce0*/  STL.64 [R1+0x160], R160 ;  /* 0x000160a001007387 */ /* 0x0005e20000100a00 */
[----:B------:R-:W-:Y:S01]  /*1cf0*/  SHF.R.S32.HI R14, RZ, 0x1, R0 ;  /* 0x00000001ff0e7819 */ /* 0x000fe20000011400 */
[----:B------:R-:W-:Y:S01]  /*1d00*/  USHF.R.S32.HI UR28, URZ, 0x1f, UR17 ;  /* 0x0000001f3f1c7899 */ /* 0x000fe20008011411 */
[----:B------:R-:W-:Y:S01]  /*1d10*/  LEA.HI R2, R2, R4, RZ, 0x2 ;  /* 0x0000000402027211 */ /* 0x000fe200078f10ff */
[----:B------:R-:W-:Y:S01]  /*1d20*/  UIMAD UR6, UR26, UR17, URZ ;  /* 0x000000111a0672a4 */ /* 0x000fe2000f8e023f */
[----:B------:R-:W-:Y:S01]  /*1d30*/  LOP3.LUT R6, R0, 0x3fffffe, RZ, 0xc0, !PT ;  /* 0x03fffffe00067812 */ /* 0x000fe200078ec0ff */
[----:B------:R-:W-:Y:S01]  /*1d40*/  IMAD.U32 R151, RZ, RZ, UR27 ;  /* 0x0000001bff977e24 */ /* 0x000fe2000f8e00ff */
[----:B------:R-:W-:Y:S01]  /*1d50*/  LOP3.LUT R5, R2, 0xfffffffc, RZ, 0xc0, !PT ;  /* 0xfffffffc02057812 */ /* 0x000fe200078ec0ff */
[----:B------:R-:W-:Y:S01]  /*1d60*/  IMAD.SHL.U32 R0, R14, 0x40, RZ ;  /* 0x000000400e007824 */ /* 0x000fe200078e00ff */
[----:B------:R-:W-:Y:S01]  /*1d70*/  UIMAD UR6, UR28, UR27, UR6 ;  /* 0x0000001b1c0672a4 */ /* 0x000fe2000f8e0206 */
[----:B------:R-:W-:Y:S01]  /*1d80*/  IMAD.WIDE.U32 R2, R151, UR17, R160 ;  /* 0x0000001197027c25 */ /* 0x000fe2000f8e00a0 */
[----:B------:R-:W-:Y:S01]  /*1d90*/  BSSY B0, `(.L_x_576) ;  /* 0x0000029000007945 */ /* 0x000fe20003800000 */
[----:B------:R-:W-:-:S02]  /*1da0*/  ISETP.GE.AND P0, PT, R21, UR16, PT ;  /* 0x0000001015007c0c */ /* 0x000fc4000bf06270 */
[----:B------:R-:W-:Y:S01]  /*1db0*/  IMAD.SHL.U32 R9, R22, 0x8, RZ ;  /* 0x0000000816097824 */ /* 0x000fe200078e00ff */
[----:B------:R-:W-:Y:S01]  /*1dc0*/  LOP3.LUT R0, R0, 0xc0, RZ, 0xc0, !PT ;  /* 0x000000c000007812 */ /* 0x000fe200078ec0ff */
[----:B------:R-:W-:Y:S02]  /*1dd0*/  VIADD R8, R3, UR6 ;  /* 0x0000000603087c36 */ /* 0x000fe40008000000 */
[----:B------:R-:W-:Y:S01]  /*1de0*/  IMAD.IADD R12, R18, 0x1, -R6 ;  /* 0x00000001120c7824 */ /* 0x000fe200078e0a06 */
[----:B------:R-:W-:Y:S01]  /*1df0*/  LOP3.LUT R9, R0, 0x8, R9, 0xf8, !PT ;  /* 0x0000000800097812 */ /* 0x000fe200078ef809 */
[----:B------:R-:W-:Y:S01]  /*1e00*/  IMAD.IADD R13, R4, 0x1, -R5 ;  /* 0x00000001040d7824 */ /* 0x000fe200078e0a05 */
[----:B------:R-:W-:Y:S01]  /*1e10*/  SHF.R.U32.HI R0, RZ, 0x3, R0 ;  /* 0x00000003ff007819 */ /* 0x000fe20000011600 */
[----:B------:R-:W-:Y:S06]  /*1e20*/  @P5 BRA `(.L_x_577) ;  /* 0x00000000007c5947 */ /* 0x000fec0003800000 */
        /* <DEDUP_REMOVED lines=31> */
.L_x_577:
[----:B------:R-:W-:Y:S05]  /*2020*/  BSYNC B0 ;  /* 0x0000000000007941 */ /* 0x000fea0003800000 */
.L_x_576:
[----:B------:R-:W-:Y:S01]  /*2030*/  USHF.L.U64.HI UR11, UR10, 0x5, UR11 ;  /* 0x000000050a0b7899 */ /* 0x000fe2000801020b */
[----:B------:R-:W-:Y:S01]  /*2040*/  BSSY B0, `(.L_x_578) ;  /* 0x0000023000007945 */ /* 0x000fe20003800000 */
[----:B------:R-:W-:Y:S01]  /*2050*/  USHF.L.U32 UR10, UR10, 0x5, URZ ;  /* 0x000000050a0a7899 */ /* 0x000fe2000800063f */
[----:B------:R-:W-:Y:S02]  /*2060*/  LOP3.LUT R9, R9, R0, RZ, 0x3c, !PT ;  /* 0x0000000009097212 */ /* 0x000fe400078e3cff */
[----:B------:R-:W-:Y:S09]  /*2070*/  @P0 BRA `(.L_x_579) ;  /* 0x00000000007c0947 */ /* 0x000ff20003800000 */
[----:B------:R-:W-:Y:S01]  /*2080*/  ULDC UR6, c[0x0][0x2d0] ;  /* 0x0000b40000067ab9 */ /* 0x000fe20000000800 */
[----:B------:R-:W-:Y:S02]  /*2090*/  IADD3 R0, P0, R2, UR10, RZ ;  /* 0x0000000a02007c10 */ /* 0x000fe4000ff1e0ff */
[----:B------:R-:W-:Y:S02]  /*20a0*/  ISETP.GE.AND P3, PT, R176, UR6, PT ;  /* 0x00000006b0007c0c */ /* 0x000fe4000bf66270 */
[----:B------:R-:W-:Y:S02]  /*20b0*/  ISETP.GE.AND P2, PT, R159, UR6, PT ;  /* 0x000000069f007c0c */ /* 0x000fe4000bf46270 */
[----:B----4-:R-:W-:Y:S02]  /*20c0*/  IADD3.X R6, R8, UR11, RZ, P0, !PT ;  /* 0x0000000b08067c10 */ /* 0x010fe400087fe4ff */
        /* <DEDUP_REMOVED lines=26> */
.L_x_579:
[----:B------:R-:W-:Y:S05]  /*2270*/  BSYNC B0 ;  /* 0x0000000000007941 */ /* 0x000fea0003800000 */
.L_x_578:
[----:B------:R-:W0:Y:S01]  /*2280*/  LDGDEPBAR ;  /* 0x00000000000079af */ /* 0x000e220000000000 */
[----:B----4-:R-:W-:Y:S01]  /*2290*/  IMAD.IADD R7, R27, 0x1, R25 ;  /* 0x000000011b077824 */ /* 0x010fe200078e0219 */
[----:B------:R-:W-:Y:S01]  /*22a0*/  UIMAD UR6, UR28, UR8, URZ ;  /* 0x000000081c0672a4 */ /* 0x000fe2000f8e023f */
[----:B------:R-:W-:Y:S01]  /*22b0*/  IMAD.SHL.U32 R0, R13, 0x40, RZ ;  /* 0x000000400d007824 */ /* 0x000fe200078e00ff */
[----:B------:R-:W-:Y:S01]  /*22c0*/  UIMAD.WIDE.U32 UR28, UR17, UR8, URZ ;  /* 0x00000008111c72a5 */ /* 0x000fe2000f8e003f */
[----:B---3--:R-:W-:Y:S01]  /*22d0*/  IMAD.SHL.U32 R3, R23, 0x20, RZ ;  /* 0x0000002017037824 */ /* 0x008fe200078e00ff */
[----:B------:R3:W-:Y:S01]  /*22e0*/  STL [R1+0x14c], R7 ;  /* 0x00014c0701007387 */ /* 0x0007e20000100800 */
[----:B------:R-:W-:Y:S01]  /*22f0*/  IMAD.SHL.U32 R2, R19, 0x8, RZ ;  /* 0x0000000813027824 */ /* 0x000fe200078e00ff */
[----:B------:R-:W-:Y:S01]  /*2300*/  LOP3.LUT R0, R0, 0xc0, RZ, 0xc0, !PT ;  /* 0x000000c000007812 */ /* 0x000fe200078ec0ff */
[----:B------:R-:W-:Y:S01]  /*2310*/  UIMAD UR6, UR17, UR9, UR6 ;  /* 0x00000009110672a4 */ /* 0x000fe2000f8e0206 */
[----:B------:R-:W-:Y:S01]  /*2320*/  LOP3.LUT R150, R3, 0xffffff00, RZ, 0xc0, !PT ;  /* 0xffffff0003967812 */ /* 0x000fe200078ec0ff */
[----:B------:R-:W-:Y:S01]  /*2330*/  IMAD R6, R19, 0x8, R12 ;  /* 0x0000000813067824 */ /* 0x000fe200078e020c */
[----:B------:R-:W-:Y:S01]  /*2340*/  LOP3.LUT R3, R0, 0x8, R2, 0xf8, !PT ;  /* 0x0000000800037812 */ /* 0x000fe200078ef802 */
[----:B------:R-:W-:Y:S01]  /*2350*/  UIADD3 UR6, UR29, UR6, URZ ;  /* 0x000000061d067290 */ /* 0x000fe2000fffe03f */
[----:B------:R-:W-:Y:S01]  /*2360*/  SHF.R.U32.HI R2, RZ, 0x3, R0 ;  /* 0x00000003ff027819 */ /* 0x000fe20000011600 */
[----:B------:R-:W-:Y:S01]  /*2370*/  IMAD R0, R154, 0x200, R150 ;  /* 0x000002009a007824 */ /* 0x000fe200078e0296 */
[----:B------:R-:W-:Y:S01]  /*2380*/  MOV R5, UR29 ;  /* 0x0000001d00057c02 */ /* 0x000fe20008000f00 */
[----:B------:R-:W-:Y:S01]  /*2390*/  IMAD.U32 R4, RZ, RZ, UR28 ;  /* 0x0000001cff047e24 */ /* 0x000fe2000f8e00ff */
[----:B------:R-:W-:Y:S01]  /*23a0*/  LOP3.LUT R149, R3, R2, RZ, 0x3c, !PT ;  /* 0x0000000203957212 */ /* 0x000fe200078e3cff */
[----:B------:R-:W-:Y:S01]  /*23b0*/  IMAD R2, R152, 0x20, R0 ;  /* 0x0000002098027824 */ /* 0x000fe200078e0200 */
[----:B------:R-:W-:Y:S01]  /*23c0*/  LEA R0, R6, R9, 0x5 ;  /* 0x0000000906007211 */ /* 0x000fe200078e28ff */
[----:B------:R-:W-:Y:S01]  /*23d0*/  IMAD.U32 R8, RZ, RZ, UR6 ;  /* 0x00000006ff087e24 */ /* 0x000fe2000f8e00ff */
[----:B------:R-:W-:Y:S01]  /*23e0*/  LEA R3, P1, R4, R26, 0x6 ;  /* 0x0000001a04037211 */ /* 0x000fe200078230ff */
[----:B------:R-:W-:Y:S01]  /*23f0*/  IMAD.IADD R2, R149, 0x1, R2 ;  /* 0x0000000195027824 */ /* 0x000fe200078e0202 */
[----:B------:R-:W-:-:S04]  /*2400*/  DEPBAR.LE SB0, 0x0 ;  /* 0x000080000000791a */ /* 0x000fc80000000000 */
[----:B------:R-:W-:Y:S01]  /*2410*/  BAR.SYNC.DEFER_BLOCKING 0x0 ;  /* 0x0000000000007b1d */ /* 0x000fe20000010000 */
[----:B------:R-:W-:Y:S02]  /*2420*/  ISETP.GE.AND P0, PT, R21, UR16, PT ;  /* 0x0000001015007c0c */ /* 0x000fe4000bf06270 */
[----:B------:R-:W-:Y:S02]  /*2430*/  LEA.HI.X R8, R4, R7, R8, 0x6, P1 ;  /* 0x0000000704087211 */ /* 0x000fe400008f3408 */
[----:B------:R-:W-:Y:S01]  /*2440*/  LEA R193, R0, UR4, 0x1 ;  /* 0x0000000400c17c11 */ /* 0x000fe2000f8e08ff */
[----:B------:R-:W-:Y:S01]  /*2450*/  BSSY B0, `(.L_x_580) ;  /* 0x0000027000007945 */ /* 0x000fe20003800000 */
        /* <DEDUP_REMOVED lines=38> */
.L_x_581:
[----:B------:R-:W-:Y:S05]  /*26c0*/  BSYNC B0 ;  /* 0x0000000000007941 */ /* 0x000fea0003800000 */
.L_x_580:
[----:B------:R1:W-:Y:S01]  /*26d0*/  @P0 STS.128 [R207+0x9800], RZ ;  /* 0x009800ffcf000388 */ /* 0x0003e20000000c00 */
[----:B------:R-:W-:Y:S03]  /*26e0*/  BSSY B0, `(.L_x_582) ;  /* 0x0000026000007945 */ /* 0x000fe60003800000 */
[----:B------:R1:W-:Y:S04]  /*26f0*/  @P0 STS.128 [R207+0xa800], RZ ;  /* 0x00a800ffcf000388 */ /* 0x0003e80000000c00 */
[----:B------:R1:W-:Y:S01]  /*2700*/  @P0 STS.128 [R207+0xb800], RZ ;  /* 0x00b800ffcf000388 */ /* 0x0003e20000000c00 */
[----:B------:R-:W-:Y:S05]  /*2710*/  @P0 BRA `(.L_x_583) ;  /* 0x0000000000880947 */ /* 0x000fea0003800000 */
[----:B------:R-:W-:Y:S01]  /*2720*/  ULDC UR6, c[0x0][0x2d0] ;  /* 0x0000b40000067ab9 */ /* 0x000fe20000000800 */
[----:B------:R-:W-:Y:S01]  /*2730*/  USHF.L.U32 UR7, UR9, 0x5, URZ ;  /* 0x0000000509077899 */ /* 0x000fe2000800063f */
[----:B------:R-:W-:Y:S01]  /*2740*/  ISETP.GE.AND P3, PT, R176, UR6, PT ;  /* 0x00000006b0007c0c */ /* 0x000fe2000bf66270 */
[----:B------:R-:W-:Y:S01]  /*2750*/  UIMAD.WIDE.U32 UR28, UR8, 0x20, URZ ;  /* 0x00000020081c78a5 */ /* 0x000fe2000f8e003f */
[----:B------:R-:W-:-:S03]  /*2760*/  ISETP.GE.AND P2, PT, R159, UR6, PT ;  /* 0x000000069f007c0c */ /* 0x000fc6000bf46270 */
[----:B------:R-:W-:Y:S02]  /*2770*/  IMAD.U32 R2, RZ, RZ, UR7 ;  /* 0x00000007ff027e24 */ /* 0x000fe4000f8e00ff */
[----:B------:R-:W-:-:S04]  /*2780*/  IADD3 R0, P0, R3, UR28, RZ ;  /* 0x0000001c03007c10 */ /* 0x000fc8000ff1e0ff */
[----:B----4-:R-:W-:Y:S02]  /*2790*/  IADD3.X R6, R8, UR29, R2, P0, !PT ;  /* 0x0000001d08067c10 */ /* 0x010fe400087fe402 */
[----:B---3--:R-:W3:Y:S01]  /*27a0*/  @!P3 LDC.64 R4, c[0x0][0x220] ;  /* 0x00008800ff04bb82 */ /* 0x008ee20000000a00 */
[----:B------:R-:W-:Y:S01]  /*27b0*/  ISETP.GE.AND P0, PT, R157, UR6, PT ;  /* 0x000000069d007c0c */ /* 0x000fe2000bf06270 */
[----:B------:R4:W-:Y:S06]  /*27c0*/  @P3 STS.128 [R207+0x9800], RZ ;  /* 0x009800ffcf003388 */ /* 0x0009ec0000000c00 */
        /* <DEDUP_REMOVED lines=23> */
.L_x_583:
[----:B------:R-:W-:Y:S05]  /*2940*/  BSYNC B0 ;  /* 0x0000000000007941 */ /* 0x000fea0003800000 */
.L_x_582:
[----:B------:R-:W-:Y:S01]  /*2950*/  LDSM.16.M88.4 R32, [R193+0x6000] ;  /* 0x00600000c120783b */ /* 0x000fe20000000200 */
[----:B------:R-:W-:Y:S01]  /*2960*/  IMAD.MOV.U32 R0, RZ, RZ, 0x20 ;  /* 0x00000020ff007424 */ /* 0x000fe200078e00ff */
[----:B------:R-:W-:Y:S01]  /*2970*/  LOP3.LUT P0, RZ, R14, 0x2, RZ, 0xc0, !PT ;  /* 0x000000020eff7812 */ /* 0x000fe2000780c0ff */
[----:B---34-:R-:W-:Y:S01]  /*2980*/  IMAD.MOV.U32 R2, RZ, RZ, 0x10 ;  /* 0x00000010ff027424 */ /* 0x018fe200078e00ff */
[----:B------:R-:W3:Y:S01]  /*2990*/  LDSM.16.M88.4 R8, [R205+0x1000] ;  /* 0x00100000cd08783b */ /* 0x000ee20000000200 */
[----:B------:R-:W-:Y:S01]  /*29a0*/  LOP3.LUT P1, RZ, R13, 0x2, RZ, 0xc0, !PT ;  /* 0x000000020dff7812 */ /* 0x000fe2000782c0ff */
[----:B------:R-:W-:Y:S01]  /*29b0*/  UISETP.GE.AND UP0, UPT, UR23, 0x41, UPT ;  /* 0x000000411700788c */ /* 0x000fe2000bf06270 */
[----:B------:R-:W-:Y:S01]  /*29c0*/  SEL R0, R0, 0xffffffe0, !P0 ;  /* 0xffffffe000007807 */ /* 0x000fe20004000000 */
[----:B-1----:R-:W1:Y:S01]  /*29d0*/  LDSM.16.M88.4 R28, [R193+0x6400] ;  /* 0x00640000c11c783b */ /* 0x002e620000000200 */
[----:B------:R-:W-:Y:S02]  /*29e0*/  SEL R2, R2, 0xfffffff0, !P1 ;  /* 0xfffffff002027807 */ /* 0x000fe40004800000 */
[----:B------:R-:W-:Y:S01]  /*29f0*/  SHF.R.S32.HI R3, RZ, 0x1f, R148 ;  /* 0x0000001fff037819 */ /* 0x000fe20000011494 */
[----:B------:R-:W4:Y:S01]  /*2a00*/  LDSM.16.M88.4 R24, [R193+0x6800] ;  /* 0x00680000c118783b */ /* 0x000f220000000200 */
[----:B------:R-:W-:Y:S01]  /*2a10*/  IMAD.IADD R195, R193, 0x1, R0 ;  /* 0x00000001c1c37824 */ /* 0x000fe200078e0200 */
[----:B------:R-:W-:Y:S01]  /*2a20*/  SHF.R.S32.HI R0, RZ, 0x1f, R155 ;  /* 0x0000001fff007819 */ /* 0x000fe2000001149b */
[----:B------:R-:W-:Y:S01]  /*2a30*/  IMAD R206, R2, 0x2, R205 ;  /* 0x0000000202ce7824 */ /* 0x000fe200078e02cd */
[----:B------:R-:W5:Y:S01]  /*2a40*/  LDSM.16.M88.4 R20, [R193+0x6c00] ;  /* 0x006c0000c114783b */ /* 0x000f620000000200 */
[----:B------:R-:W-:-:S02]  /*2a50*/  PLOP3.LUT P0, PT, PT, PT, UP0, 0x80, 0x0 ;  /* 0x000000000000781c */ /* 0x000fc40003f0f008 */
[----:B------:R-:W-:Y:S01]  /*2a60*/  LEA.HI R0, R0, R154, RZ, 0x2 ;  /* 0x0000009a00007211 */ /* 0x000fe200078f10ff */
[----:B------:R-:W-:Y:S03]  /*2a70*/  LDSM.16.M88.4 R40, [R195+0x6000] ;  /* 0x00600000c328783b */ /* 0x000fe60000000200 */
[----:B------:R-:W-:Y:S01]  /*2a80*/  LOP3.LUT R0, R0, 0xffffffc, RZ, 0xc0, !PT ;  /* 0x0ffffffc00007812 */ /* 0x000fe200078ec0ff */
[----:B------:R-:W2:Y:S04]  /*2a90*/  LDSM.16.M88.4 R4, [R206+0x1000] ;  /* 0x00100000ce04783b */ /* 0x000ea80000000200 */
[----:B------:R-:W2:Y:S01]  /*2aa0*/  LDSM.16.M88.4 R44, [R195+0x6400] ;  /* 0x00640000c32c783b */ /* 0x000ea20000000200 */
[----:B------:R-:W-:-:S03]  /*2ab0*/  IMAD.IADD R0, R154, 0x1, -R0 ;  /* 0x000000019a007824 */ /* 0x000fc600078e0a00 */
[----:B------:R-:W2:Y:S04]  /*2ac0*/  LDSM.16.M88.4 R48, [R195+0x6800] ;  /* 0x00680000c330783b */ /* 0x000ea80000000200 */
[----:B------:R-:W2:Y:S04]  /*2ad0*/  LDSM.16.M88.4 R52, [R195+0x6c00] ;  /* 0x006c0000c334783b */ /* 0x000ea80000000200 */
[----:B------:R-:W2:Y:S01]  /*2ae0*/  LDSM.16.M88.4 R12, [R205] ;  /* 0x00000000cd0c783b */ /* 0x000ea20000000200 */
[C---:B---3--:R-:W-:Y:S03]  /*2af0*/  HMMA.16816.F32.BF16 R76, R8.reuse, R32, RZ ;  /* 0x00000020084c723c */ /* 0x048fe600000418ff */
[----:B------:R-:W3:Y:S04]  /*2b00*/  LDSM.16.M88.4 R16, [R206] ;  /* 0x00000000ce10783b */ /* 0x000ee80000000200 */
[----:B------:R-:W0:Y:S01]  /*2b10*/  LDGDEPBAR ;  /* 0x00000000000079af */ /* 0x000e220000000000 */
[C---:B-1----:R-:W-:Y:S06]  /*2b20*/  HMMA.16816.F32.BF16 R68, R8.reuse, R28, RZ ;  /* 0x0000001c0844723c */ /* 0x042fec00000418ff */
[C---:B----4-:R-:W-:Y:S06]  /*2b30*/  HMMA.16816.F32.BF16 R60, R8.reuse, R24, RZ ;  /* 0x00000018083c723c */ /* 0x050fec00000418ff */
[C---:B-----5:R-:W-:Y:S06]  /*2b40*/  HMMA.16816.F32.BF16 R36, R8.reuse, R20, RZ ;  /* 0x000000140824723c */ /* 0x060fec00000418ff */
[C---:B------:R-:W-:Y:S06]  /*2b50*/  HMMA.16816.F32.BF16 R72, R8.reuse, R34, RZ ;  /* 0x000000220848723c */ /* 0x040fec00000418ff */
[C---:B------:R-:W-:Y:S06]  /*2b60*/  HMMA.16816.F32.BF16 R64, R8.reuse, R30, RZ ;  /* 0x0000001e0840723c */ /* 0x040fec00000418ff */
[C---:B------:R-:W-:Y:S06]  /*2b70*/  HMMA.16816.F32.BF16 R56, R8.reuse, R26, RZ ;  /* 0x0000001a0838723c */ /* 0x040fec00000418ff */
[----:B------:R-:W-:Y:S06]  /*2b80*/  HMMA.16816.F32.BF16 R8, R8, R22, RZ ;  /* 0x000000160808723c */ /* 0x000fec00000418ff */
[C---:B--2---:R-:W-:Y:S06]  /*2b90*/  HMMA.16816.F32.BF16 R112, R4.reuse, R40, R76 ;  /* 0x000000280470723c */ /* 0x044fec000004184c */
        /* <DEDUP_REMOVED lines=11> */
[----:B------:R-:W1:Y:S04]  /*2c50*/  LDSM.16.M88.4 R4, [R205+0x3000] ;  /* 0x00300000cd04783b */ /* 0x000e680000000200 */
[----:B------:R-:W-:Y:S01]  /*2c60*/  LDSM.16.M88.4 R8, [R205+0x2000] ;  /* 0x00200000cd08783b */ /* 0x000fe20000000200 */
[C---:B------:R-:W-:Y:S06]  /*2c70*/  HMMA.16816.F32.BF16 R84, R12.reuse, R32, RZ ;  /* 0x000000200c54723c */ /* 0x040fec00000418ff */
[C---:B------:R-:W-:Y:S01]  /*2c80*/  HMMA.16816.F32.BF16 R120, R12.reuse, R34, RZ ;  /* 0x000000220c78723c */ /* 0x040fe200000418ff */
[----:B------:R-:W-:Y:S05]  /*2c90*/  LDSM.16.M88.4 R32, [R193+0x7400] ;  /* 0x00740000c120783b */ /* 0x000fea0000000200 */
[C---:B------:R-:W-:Y:S06]  /*2ca0*/  HMMA.16816.F32.BF16 R80, R12.reuse, R28, RZ ;  /* 0x0000001c0c50723c */ /* 0x040fec00000418ff */
[C---:B------:R-:W-:Y:S06]  /*2cb0*/  HMMA.16816.F32.BF16 R88, R12.reuse, R24, RZ ;  /* 0x000000180c58723c */ /* 0x040fec00000418ff */
[C---:B------:R-:W-:Y:S06]  /*2cc0*/  HMMA.16816.F32.BF16 R128, R12.reuse, R26, RZ ;  /* 0x0000001a0c80723c */ /* 0x040fec00000418ff */
[C---:B------:R-:W-:Y:S06]  /*2cd0*/  HMMA.16816.F32.BF16 R24, R12.reuse, R20, RZ ;  /* 0x000000140c18723c */ /* 0x040fec00000418ff */
[C---:B------:R-:W-:Y:S01]  /*2ce0*/  HMMA.16816.F32.BF16 R132, R12.reuse, R30, RZ ;  /* 0x0000001e0c84723c */ /* 0x040fe200000418ff */
[----:B------:R-:W2:Y:S05]  /*2cf0*/  LDSM.16.M88.4 R28, [R193+0x7800] ;  /* 0x00780000c11c783b */ /* 0x000eaa0000000200 */
[----:B------:R-:W-:Y:S01]  /*2d00*/  HMMA.16816.F32.BF16 R116, R12, R22, RZ ;  /* 0x000000160c74723c */ /* 0x000fe200000418ff */
[----:B------:R-:W4:Y:S04]  /*2d10*/  LDSM.16.M88.4 R12, [R193+0x7c00] ;  /* 0x007c0000c10c783b */ /* 0x000f280000000200 */
[----:B------:R-:W5:Y:S01]  /*2d20*/  LDSM.16.M88.4 R20, [R206+0x3000] ;  /* 0x00300000ce14783b */ /* 0x000f620000000200 */
[C---:B---3--:R-:W-:Y:S06]  /*2d30*/  HMMA.16816.F32.BF16 R92, R16.reuse, R40, R84 ;  /* 0x00000028105c723c */ /* 0x048fec0000041854 */
[C---:B------:R-:W-:Y:S06]  /*2d40*/  HMMA.16816.F32.BF16 R84, R16.reuse, R44, R80 ;  /* 0x0000002c1054723c */ /* 0x040fec0000041850 */
[C---:B------:R-:W-:Y:S06]  /*2d50*/  HMMA.16816.F32.BF16 R76, R16.reuse, R42, R120 ;  /* 0x0000002a104c723c */ /* 0x040fec0000041878 */
[C---:B------:R-:W-:Y:S01]  /*2d60*/  HMMA.16816.F32.BF16 R80, R16.reuse, R52, R24 ;  /* 0x000000341050723c */ /* 0x040fe20000041818 */
[----:B------:R-:W-:Y:S05]  /*2d70*/  LDSM.16.M88.4 R24, [R206+0x2000] ;  /* 0x00200000ce18783b */ /* 0x000fea0000000200 */
[C---:B------:R-:W-:Y:S06]  /*2d80*/  HMMA.16816.F32.BF16 R136, R16.reuse, R48, R88 ;  /* 0x000000301088723c */ /* 0x040fec0000041858 */
[C---:B------:R-:W-:Y:S01]  /*2d90*/  HMMA.16816.F32.BF16 R72, R16.reuse, R46, R132 ;  /* 0x0000002e1048723c */ /* 0x040fe20000041884 */
[----:B------:R-:W3:Y:S05]  /*2da0*/  LDSM.16.M88.4 R44, [R195+0x7800] ;  /* 0x00780000c32c783b */ /* 0x000eea0000000200 */
[C---:B------:R-:W-:Y:S06]  /*2db0*/  HMMA.16816.F32.BF16 R68, R16.reuse, R50, R128 ;  /* 0x000000321044723c */ /* 0x040fec0000041880 */
[----:B------:R-:W-:Y:S06]  /*2dc0*/  HMMA.16816.F32.BF16 R48, R16, R54, R116 ;  /* 0x000000361030723c */ /* 0x000fec0000041874 */
[C---:B-1----:R-:W-:Y:S06]  /*2dd0*/  HMMA.16816.F32.BF16 R40, R4.reuse, R36, R112 ;  /* 0x000000240428723c */ /* 0x042fec0000041870 */
[C---:B------:R-:W-:Y:S06]  /*2de0*/  HMMA.16816.F32.BF16 R16, R4.reuse, R38, R100 ;  /* 0x000000260410723c */ /* 0x040fec0000041864 */
[C---:B--2---:R-:W-:Y:S06]  /*2df0*/  HMMA.16816.F32.BF16 R112, R4.reuse, R30, R108 ;  /* 0x0000001e0470723c */ /* 0x044fec000004186c */
[C---:B----4-:R-:W-:Y:S06]  /*2e00*/  HMMA.16816.F32.BF16 R108, R4.reuse, R14, R96 ;  /* 0x0000000e046c723c */ /* 0x050fec0000041860 */
[----:B------:R-:W-:Y:S06]  /*2e10*/  HMMA.16816.F32.BF16 R104, R4, R32, R104 ;  /* 0x000000200468723c */ /* 0x000fec0000041868 */
[----:B------:R-:W-:Y:S06]  /*2e20*/  HMMA.16816.F32.BF16 R96, R8, R36, R92 ;  /* 0x000000240860723c */ /* 0x000fec000004185c */
[C---:B------:R-:W-:Y:S06]  /*2e30*/  HMMA.16816.F32.BF16 R120, R4.reuse, R28, R144 ;  /* 0x0000001c0478723c */ /* 0x040fec0000041890 */
[C---:B------:R-:W-:Y:S06]  /*2e40*/  HMMA.16816.F32.BF16 R116, R4.reuse, R12, R140 ;  /* 0x0000000c0474723c */ /* 0x040fec000004188c */
[----:B------:R-:W-:Y:S06]  /*2e50*/  HMMA.16816.F32.BF16 R100, R4, R34, R124 ;  /* 0x000000220464723c */ /* 0x000fec000004187c */
[C---:B------:R-:W-:Y:S01]  /*2e60*/  HMMA.16816.F32.BF16 R92, R8.reuse, R38, R76 ;  /* 0x00000026085c723c */ /* 0x040fe2000004184c */
[----:B------:R-:W-:Y:S05]  /*2e70*/  LDSM.16.M88.4 R36, [R193+0x8000] ;  /* 0x00800000c124783b */ /* 0x000fea0000000200 */
        /* <DEDUP_REMOVED lines=10> */
[C---:B-----5:R-:W-:Y:S03]  /*2f20*/  HMMA.16816.F32.BF16 R76, R20.reuse, R60, R40 ;  /* 0x0000003c144c723c */ /* 0x060fe60000041828 */
[----:B------:R-:W2:Y:S03]  /*2f30*/  LDSM.16.M88.4 R40, [R193+0x8c00] ;  /* 0x008c0000c128783b */ /* 0x000ea60000000200 */
[C---:B------:R-:W-:Y:S01]  /*2f40*/  HMMA.16816.F32.BF16 R72, R20.reuse, R62, R16 ;  /* 0x0000003e1448723c */ /* 0x040fe20000041810 */
[----:B------:R-:W4:Y:S05]  /*2f50*/  LDSM.16.M88.4 R16, [R205+0x4000] ;  /* 0x00400000cd10783b */ /* 0x000f2a0000000200 */
[C---:B------:R-:W-:Y:S06]  /*2f60*/  HMMA.16816.F32.BF16 R68, R20.reuse, R56, R104 ;  /* 0x000000381444723c */ /* 0x040fec0000041868 */
[C---:B------:R-:W-:Y:S06]  /*2f70*/  HMMA.16816.F32.BF16 R100, R20.reuse, R58, R100 ;  /* 0x0000003a1464723c */ /* 0x040fec0000041864 */
[C---:B------:R-:W-:Y:S06]  /*2f80*/  HMMA.16816.F32.BF16 R144, R20.reuse, R64, R116 ;  /* 0x000000401490723c */ /* 0x040fec0000041874 */
[C---:B---3--:R-:W-:Y:S06]  /*2f90*/  HMMA.16816.F32.BF16 R140, R20.reuse, R44, R120 ;  /* 0x0000002c148c723c */ /* 0x048fec0000041878 */
[C---:B------:R-:W-:Y:S06]  /*2fa0*/  HMMA.16816.F32.BF16 R136, R20.reuse, R46, R112 ;  /* 0x0000002e1488723c */ /* 0x040fec0000041870 */
[----:B------:R-:W-:Y:S01]  /*2fb0*/  HMMA.16816.F32.BF16 R132, R20, R66, R108 ;  /* 0x000000421484723c */ /* 0x000fe2000004186c */
[----:B------:R-:W-:Y:S05]  /*2fc0*/  LDSM.16.M88.4 R20, [R195+0x8c00] ;  /* 0x008c0000c314783b */ /* 0x000fea0000000200 */
[C---:B------:R-:W-:Y:S06]  /*2fd0*/  HMMA.16816.F32.BF16 R128, R24.reuse, R60, R96 ;  /* 0x0000003c1880723c */ /* 0x040fec0000041860 */
[C---:B------:R-:W-:Y:S06]  /*2fe0*/  HMMA.16816.F32.BF16 R124, R24.reuse, R62, R92 ;  /* 0x0000003e187c723c */ /* 0x040fec000004185c */
[C---:B------:R-:W-:Y:S06]  /*2ff0*/  HMMA.16816.F32.BF16 R104, R24.reuse, R64, R80 ;  /* 0x000000401868723c */ /* 0x040fec0000041850 */
[C---:B------:R-:W-:Y:S06]  /*3000*/  HMMA.16816.F32.BF16 R120, R24.reuse, R56, R88 ;  /* 0x000000381878723c */ /* 0x040fec0000041858 */
[C---:B------:R-:W-:Y:S06]  /*3010*/  HMMA.16816.F32.BF16 R116, R24.reuse, R58, R84 ;  /* 0x0000003a1874723c */ /* 0x040fec0000041854 */
[C---:B------:R-:W-:Y:S01]  /*3020*/  HMMA.16816.F32.BF16 R112, R24.reuse, R44, R52 ;  /* 0x0000002c1870723c */ /* 0x040fe20000041834 */
[----:B------:R-:W-:Y:S05]  /*3030*/  LDSM.16.M88.4 R52, [R195+0x8000] ;  /* 0x00800000c334783b */ /* 0x000fea0000000200 */
[C---:B------:R-:W-:Y:S01]  /*3040*/  HMMA.16816.F32.BF16 R108, R24.reuse, R46, R4 ;  /* 0x0000002e186c723c */ /* 0x040fe20000041804 */
[----:B------:R-:W3:Y:S04]  /*3050*/  LDSM.16.M88.4 R4, [R206+0x5000] ;  /* 0x00500000ce04783b */ /* 0x000ee80000000200 */
[----:B------:R-:W-:Y:S01]  /*3060*/  LDSM.16.M88.4 R44, [R195+0x8800] ;  /* 0x00880000c32c783b */ /* 0x000fe20000000200 */
[----:B------:R-:W-:Y:S03]  /*3070*/  HMMA.16816.F32.BF16 R96, R24, R66, R8 ;  /* 0x000000421860723c */ /* 0x000fe60000041808 */
[----:B------:R-:W5:Y:S01]  /*3080*/  LDSM.16.M88.4 R8, [R206+0x4000] ;  /* 0x00400000ce08783b */ /* 0x000f620000000200 */
[----:B------:R-:W-:-:S04]  /*3090*/  DEPBAR.LE SB0, 0x0 ;  /* 0x000080000000791a */ /* 0x000fc80000000000 */
        /* <DEDUP_REMOVED lines=17> */
[----:B------:R-:W-:Y:S06]  /*31b0*/  HMMA.16816.F32.BF16 R88, R4, R54, R88 ;  /* 0x000000360458723c */ /* 0x000fec0000041858 */
[C---:B-----5:R-:W-:Y:S06]  /*31c0*/  HMMA.16816.F32.BF16 R60, R8.reuse, R52, R60 ;  /* 0x00000034083c723c */ /* 0x060fec000004183c */
[C---:B------:R-:W-:Y:S06]  /*31d0*/  HMMA.16816.F32.BF16 R56, R8.reuse, R54, R56 ;  /* 0x000000360838723c */ /* 0x040fec0000041838 */
[----:B------:R-:W-:Y:S06]  /*31e0*/  HMMA.16816.F32.BF16 R52, R8, R20, R12 ;  /* 0x000000140834723c */ /* 0x000fec000004180c */
[----:B------:R-:W-:Y:S01]  /*31f0*/  HMMA.16816.F32.BF16 R84, R4, R48, R84 ;  /* 0x000000300454723c */ /* 0x000fe20000041854 */
[----:B------:R-:W-:-:S04]  /*3200*/  LEA.HI R14, R3, R148, RZ, 0x2 ;  /* 0x00000094030e7211 */ /* 0x000fc800078f10ff */
[----:B------:R-:W-:Y:S01]  /*3210*/  SHF.R.S32.HI R3, RZ, 0x2, R14 ;  /* 0x00000002ff037819 */ /* 0x000fe2000001140e */
[----:B------:R-:W-:Y:S04]  /*3220*/  HMMA.16816.F32.BF16 R80, R4, R50, R80 ;  /* 0x000000320450723c */ /* 0x000fe80000041850 */
[----:B------:R-:W-:Y:S02]  /*3230*/  IMAD R15, R0, 0x10, R3 ;  /* 0x00000010000f7824 */ /* 0x000fe400078e0203 */
[----:B------:R-:W-:Y:S06]  /*3240*/  HMMA.16816.F32.BF16 R36, R8, R48, R36 ;  /* 0x000000300824723c */ /* 0x000fec0000041824 */
[----:B------:R-:W-:Y:S06]  /*3250*/  HMMA.16816.F32.BF16 R96, R4, R22, R64 ;  /* 0x000000160460723c */ /* 0x000fec0000041840 */
[----:B------:R-:W-:Y:S06]  /*3260*/  HMMA.16816.F32.BF16 R48, R8, R50, R32 ;  /* 0x000000320830723c */ /* 0x000fec0000041820 */
[C---:B------:R-:W-:Y:S06]  /*3270*/  HMMA.16816.F32.BF16 R76, R4.reuse, R44, R76 ;  /* 0x0000002c044c723c */ /* 0x040fec000004184c */
[----:B------:R-:W-:Y:S06]  /*3280*/  HMMA.16816.F32.BF16 R104, R4, R46, R72 ;  /* 0x0000002e0468723c */ /* 0x000fec0000041848 */
[C---:B------:R-:W-:Y:S06]  /*3290*/  HMMA.16816.F32.BF16 R32, R8.reuse, R44, R24 ;  /* 0x0000002c0820723c */ /* 0x040fec0000041818 */
[----:B------:R-:W-:Y:S06]  /*32a0*/  HMMA.16816.F32.BF16 R64, R8, R46, R28 ;  /* 0x0000002e0840723c */ /* 0x000fec000004181c */
[----:B------:R-:W-:Y:S06]  /*32b0*/  HMMA.16816.F32.BF16 R100, R4, R20, R68 ;  /* 0x000000140464723c */ /* 0x000fec0000041844 */
[----:B------:R-:W-:Y:S01]  /*32c0*/  HMMA.16816.F32.BF16 R44, R8, R22, R16 ;  /* 0x00000016082c723c */ /* 0x000fe20000041810 */
[----:B------:R-:W-:Y:S06]  /*32d0*/  BAR.SYNC.DEFER_BLOCKING 0x0 ;  /* 0x0000000000007b1d */ /* 0x000fec0000010000 */
[----:B------:R-:W-:-:S02]  /*32e0*/  NOP ;  /* 0x0000000000007918 */ /* 0x000fc40000000000 */
[----:B------:R-:W-:-:S15]  /*32f0*/  @!P0 BRA `(.L_x_584) ;  /* 0x0000000400088947 */ /* 0x000fde0003800000 */
        /* <DEDUP_REMOVED lines=64> */
.L_x_586:
[----:B------:R-:W-:Y:S05]  /*3700*/  BSYNC B0 ;  /* 0x0000000000007941 */ /* 0x000fea0003800000 */
.L_x_585:
[----:B------:R-:W0:Y:S02]  /*3710*/  LDGDEPBAR ;  /* 0x00000000000079af */ /* 0x000e240000000000 */
.L_x_584:
[----:B-12---:R-:W-:Y:S01]  /*3720*/  IMAD.SHL.U32 R4, R153, 0x2, RZ ;  /* 0x0000000299047824 */ /* 0x006fe200078e00ff */
[----:B------:R-:W-:Y:S01]  /*3730*/  LOP3.LUT R0, R14, 0x7ffffffc, RZ, 0xc0, !PT ;  /* 0x7ffffffc0e007812 */ /* 0x000fe200078ec0ff */
[----:B------:R-:W-:Y:S01]  /*3740*/  IMAD.U32 R3, RZ, RZ, UR17 ;  /* 0x00000011ff037e24 */ /* 0x000fe2000f8e00ff */
[----:B------:R1:W-:Y:S01]  /*3750*/  STL [R1+0x190], R207 ;  /* 0x000190cf01007387 */ /* 0x0003e20000100800 */
[----:B------:R-:W-:Y:S01]  /*3760*/  IMAD R5, R152, 0x20, R150 ;  /* 0x0000002098057824 */ /* 0x000fe200078e0296 */
[----:B------:R-:W-:Y:S01]  /*3770*/  LOP3.LUT R4, R4, 0x6, RZ, 0xc0, !PT ;  /* 0x0000000604047812 */ /* 0x000fe200078ec0ff */
[----:B------:R-:W-:Y:S01]  /*3780*/  IMAD.IADD R0, R148, 0x1, -R0 ;  /* 0x0000000194007824 */ /* 0x000fe200078e0a00 */
[----:B------:R-:W-:Y:S01]  /*3790*/  USHF.L.U32 UR17, UR17, 0x1, URZ ;  /* 0x0000000111117899 */ /* 0x000fe2000800063f */
[----:B------:R-:W-:Y:S01]  /*37a0*/  IMAD.U32 R6, RZ, RZ, UR14 ;  /* 0x0000000eff067e24 */ /* 0x000fe2000f8e00ff */
[----:B------:R-:W-:Y:S01]  /*37b0*/  STL [R1+0x18c], R206 ;  /* 0x00018cce01007387 */ /* 0x000fe20000100800 */
[----:B------:R-:W-:Y:S01]  /*37c0*/  IMAD R3, R3, 0x40, R4 ;  /* 0x0000004003037824 */ /* 0x000fe200078e0204 */
[----:B------:R-:W-:Y:S01]  /*37d0*/  UIADD3 UR8, UR17, 0x1, URZ ;  /* 0x0000000111087890 */ /* 0x000fe2000fffe03f */
[----:B------:R-:W-:Y:S01]  /*37e0*/  IMAD.SHL.U32 R4, R0, 0x2, RZ ;  /* 0x0000000200047824 */ /* 0x000fe200078e00ff */
[----:B------:R-:W-:Y:S01]  /*37f0*/  STL [R1+0x188], R205 ;  /* 0x000188cd01007387 */ /* 0x000fe20000100800 */
[----:B------:R-:W-:Y:S01]  /*3800*/  IMAD.IADD R0, R149, 0x1, R5 ;  /* 0x0000000195007824 */ /* 0x000fe200078e0205 */
[C---:B------:R-:W-:Y:S01]  /*3810*/  ISETP.GE.AND P4, PT, R3.reuse, UR23, PT ;  /* 0x0000001703007c0c */ /* 0x040fe2000bf86270 */
[C---:B------:R-:W-:Y:S01]  /*3820*/  VIADD R5, R3.reuse, 0x1 ;  /* 0x0000000103057836 */ /* 0x040fe20000000000 */
[----:B------:R-:W-:Y:S01]  /*3830*/  ULOP3.LUT UR8, UR8, UR25, URZ, 0x3c, !UPT ;  /* 0x0000001908087292 */ /* 0x000fe2000f8e3c3f */
[C---:B------:R-:W-:Y:S01]  /*3840*/  VIADD R7, R3.reuse, 0x8 ;  /* 0x0000000803077836 */ /* 0x040fe20000000000 */
[----:B------:R-:W-:Y:S01]  /*3850*/  FSEL R69, R94, -INF , !P4 ;  /* 0xff8000005e457808 */ /* 0x000fe20006000000 */
[----:B------:R-:W-:Y:S01]  /*3860*/  IMAD R8, R6, 0x8, R154 ;  /* 0x0000000806087824 */ /* 0x000fe200078e029a */
[----:B------:R-:W-:Y:S01]  /*3870*/  FSEL R68, R92, -INF , !P4 ;  /* 0xff8000005c447808 */ /* 0x000fe20006000000 */
[----:B------:R-:W-:Y:S01]  /*3880*/  VIADD R6, R3, 0x9 ;  /* 0x0000000903067836 */ /* 0x000fe20000000000 */
[----:B------:R-:W-:Y:S01]  /*3890*/  FSEL R30, R62, -INF , !P4 ;  /* 0xff8000003e1e7808 */ /* 0x000fe20006000000 */
[----:B------:R-:W-:Y:S01]  /*38a0*/  STL [R1+0x184], R195 ;  /* 0x000184c301007387 */ /* 0x000fe20000100800 */
[----:B------:R-:W-:Y:S01]  /*38b0*/  FSEL R19, R60, -INF , !P4 ;  /* 0xff8000003c137808 */ /* 0x000fe20006000000 */
[----:B------:R-:W-:Y:S01]  /*38c0*/  IMAD.WIDE.U32 R10, R8, -0x326172a9, RZ ;  /* 0xcd9e8d57080a7825 */ /* 0x000fe200078e00ff */
[----:B------:R-:W-:Y:S01]  /*38d0*/  ISETP.GE.AND P3, PT, R5, UR23, PT ;  /* 0x0000001705007c0c */ /* 0x000fe2000bf66270 */
[----:B------:R-:W-:Y:S01]  /*38e0*/  STL [R1+0x180], R193 ;  /* 0x000180c101007387 */ /* 0x000fe20000100800 */
[----:B------:R-:W-:Y:S01]  /*38f0*/  ISETP.GE.AND P2, PT, R7, UR23, PT ;  /* 0x0000001707007c0c */ /* 0x000fe2000bf46270 */
[----:B-1----:R-:W-:Y:S01]  /*3900*/  IMAD R207, R15, UR19, R4 ;  /* 0x000000130fcf7c24 */ /* 0x002fe2000f8e0204 */
[----:B------:R-:W-:Y:S01]  /*3910*/  FSEL R62, R95, -INF , !P3 ;  /* 0xff8000005f3e7808 */ /* 0x000fe20005800000 */
[----:B------:R-:W-:Y:S01]  /*3920*/  VIADD R4, R3, 0x11 ;  /* 0x0000001103047836 */ /* 0x000fe20000000000 */
[----:B------:R-:W-:Y:S01]  /*3930*/  FSEL R60, R93, -INF , !P3 ;  /* 0xff8000005d3c7808 */ /* 0x000fe20005800000 */
[----:B------:R-:W-:Y:S01]  /*3940*/  VIADD R5, R3, 0x10 ;  /* 0x0000001003057836 */ /* 0x000fe20000000000 */
[----:B------:R-:W-:Y:S01]  /*3950*/  FSEL R31, R63, -INF , !P3 ;  /* 0xff8000003f1f7808 */ /* 0x000fe20005800000 */
[----:B------:R-:W-:Y:S01]  /*3960*/  IMAD.WIDE.U32 R14, R158, -0x2daee0ad, RZ ;  /* 0xd2511f539e0e7825 */ /* 0x000fe200078e00ff */
[----:B------:R-:W-:Y:S01]  /*3970*/  ISETP.GE.AND P5, PT, R4, UR23, PT ;  /* 0x0000001704007c0c */ /* 0x000fe2000bfa6270 */
[----:B------:R-:W-:Y:S01]  /*3980*/  STL [R1+0x17c], R177 ;  /* 0x00017cb101007387 */ /* 0x000fe20000100800 */
[----:B------:R-:W-:Y:S01]  /*3990*/  FSEL R20, R61, -INF , !P3 ;  /* 0xff8000003d147808 */ /* 0x000fe20005800000 */
[C---:B------:R-:W-:Y:S01]  /*39a0*/  VIADD R4, R3.reuse, 0x18 ;  /* 0x0000001803047836 */ /* 0x040fe20000000000 */
[----:B------:R-:W-:Y:S01]  /*39b0*/  FSEL R63, R90, -INF , !P2 ;  /* 0xff8000005a3f7808 */ /* 0x000fe20005000000 */
[----:B------:R-:W-:Y:S01]  /*39c0*/  STL [R1+0x178], R176 ;  /* 0x000178b001007387 */ /* 0x000fe20000100800 */
[----:B------:R-:W-:Y:S01]  /*39d0*/  FSEL R61, R88, -INF , !P2 ;  /* 0xff800000583d7808 */ /* 0x000fe20005000000 */
[----:B------:R-:W-:Y:S01]  /*39e0*/  ULOP3.LUT UR7, UR17, UR25, URZ, 0x3c, !UPT ;  /* 0x0000001911077292 */ /* 0x000fe2000f8e3c3f */
[----:B------:R-:W-:Y:S01]  /*39f0*/  ISETP.GE.AND P4, PT, R4, UR23, PT ;  /* 0x0000001704007c0c */ /* 0x000fe2000bf86270 */
[C---:B------:R-:W-:Y:S01]  /*3a00*/  VIADD R4, R3.reuse, 0x19 ;  /* 0x0000001903047836 */ /* 0x040fe20000000000 */
[----:B------:R-:W-:Y:S01]  /*3a10*/  FSEL R40, R58, -INF , !P2 ;  /* 0xff8000003a287808 */ /* 0x000fe20005000000 */
[----:B------:R1:W-:Y:S01]  /*3a20*/  STL [R1+0x34], R8 ;  /* 0x0000340801007387 */ /* 0x0003e20000100800 */
[----:B------:R-:W-:Y:S01]  /*3a30*/  FSEL R23, R56, -INF , !P2 ;  /* 0xff80000038177808 */ /* 0x000fe20005000000 */
[----:B------:R-:W-:Y:S01]  /*3a40*/  UIADD3 UR6, UR24, -0x61c88647, URZ ;  /* 0x9e3779b918067890 */ /* 0x000fe2000fffe03f */
[----:B------:R-:W-:Y:S01]  /*3a50*/  ISETP.GE.AND P3, PT, R4, UR23, PT ;  /* 0x0000001704007c0c */ /* 0x000fe2000bf66270 */
[----:B------:R-:W-:Y:S01]  /*3a60*/  VIADD R4, R3, 0x20 ;  /* 0x0000002003047836 */ /* 0x000fe20000000000 */
[----:B------:R-:W-:Y:S01]  /*3a70*/  ISETP.GE.AND P1, PT, R6, UR23, PT ;  /* 0x0000001706007c0c */ /* 0x000fe2000bf26270 */
[----:B------:R-:W-:Y:S01]  /*3a80*/  ULDC UR28, c[0x0][0x2ec] ;  /* 0x0000bb00001c7ab9 */ /* 0x000fe20000000800 */
[----:B------:R-:W-:Y:S01]  /*3a90*/  ISETP.GE.AND P6, PT, R5, UR23, PT ;  /* 0x0000001705007c0c */ /* 0x000fe2000bfc6270 */
[C---:B------:R-:W-:Y:S01]  /*3aa0*/  VIADD R5, R3.reuse, 0x38 ;  /* 0x0000003803057836 */ /* 0x040fe20000000000 */
[----:B------:R-:W-:Y:S01]  /*3ab0*/  ISETP.GE.AND P2, PT, R4, UR23, PT ;  /* 0x0000001704007c0c */ /* 0x000fe2000bf46270 */
[----:B------:R-:W-:Y:S01]  /*3ac0*/  VIADD R4, R3, 0x21 ;  /* 0x0000002103047836 */ /* 0x000fe20000000000 */
[----:B------:R-:W-:Y:S01]  /*3ad0*/  FSEL R70, R91, -INF , !P1 ;  /* 0xff8000005b467808 */ /* 0x000fe20004800000 */
[----:B------:R-:W-:Y:S01]  /*3ae0*/  UIADD3 UR16, UR25, 0x32370b8f, URZ ;  /* 0x32370b8f19107890 */ /* 0x000fe2000fffe03f */
[----:B------:R-:W-:Y:S01]  /*3af0*/  FSEL R56, R89, -INF , !P1 ;  /* 0xff80000059387808 */ /* 0x000fe20004800000 */
[----:B------:R-:W-:Y:S01]  /*3b00*/  UIADD3 UR17, UR24, -0x255992d5, URZ ;  /* 0xdaa66d2b18117890 */ /* 0x000fe2000fffe03f */
[----:B------:R-:W-:Y:S01]  /*3b10*/  FSEL R41, R59, -INF , !P1 ;  /* 0xff8000003b297808 */ /* 0x000fe20004800000 */
[----:B------:R-:W-:Y:S01]  /*3b20*/  UIADD3 UR9, UR24, 0x78dde6e4, URZ ;  /* 0x78dde6e418097890 */ /* 0x000fe2000fffe03f */
[----:B------:R-:W-:Y:S01]  /*3b30*/  FSEL R24, R57, -INF , !P1 ;  /* 0xff80000039187808 */ /* 0x000fe20004800000 */
[----:B------:R-:W-:Y:S01]  /*3b40*/  UIADD3 UR26, UR25, 0x646e171e, URZ ;  /* 0x646e171e191a7890 */ /* 0x000fe2000fffe03f */
[----:B------:R-:W-:Y:S01]  /*3b50*/  ISETP.GE.AND P1, PT, R4, UR23, PT ;  /* 0x0000001704007c0c */ /* 0x000fe2000bf26270 */
[----:B------:R-:W-:Y:S01]  /*3b60*/  VIADD R4, R3, 0x28 ;  /* 0x0000002803047836 */ /* 0x000fe20000000000 */
[----:B------:R-:W-:Y:S01]  /*3b70*/  FSEL R75, R86, -INF , !P6 ;  /* 0xff800000564b7808 */ /* 0x000fe20007000000 */
[----:B------:R-:W-:Y:S01]  /*3b80*/  UIADD3 UR27, UR24, -0x4ab325aa, URZ ;  /* 0xb54cda56181b7890 */ /* 0x000fe2000fffe03f */
[----:B------:R-:W-:-:S02]  /*3b90*/  FSEL R57, R84, -INF , !P6 ;  /* 0xff80000054397808 */ /* 0x000fc40007000000 */
[----:B------:R-:W-:Y:S02]  /*3ba0*/  FSEL R38, R38, -INF , !P6 ;  /* 0xff80000026267808 */ /* 0x000fe40007000000 */
[----:B------:R-:W-:Y:S02]  /*3bb0*/  FSEL R25, R36, -INF , !P6 ;  /* 0xff80000024197808 */ /* 0x000fe40007000000 */
[----:B------:R-:W-:Y:S01]  /*3bc0*/  ISETP.GE.AND P6, PT, R4, UR23, PT ;  /* 0x0000001704007c0c */ /* 0x000fe2000bfc6270 */
[----:B------:R-:W-:Y:S01]  /*3bd0*/  VIADD R4, R3, 0x29 ;  /* 0x0000002903047836 */ /* 0x000fe20000000000 */
[----:B------:R-:W-:Y:S02]  /*3be0*/  FSEL R74, R87, -INF , !P5 ;  /* 0xff800000574a7808 */ /* 0x000fe40006800000 */
[----:B------:R-:W-:Y:S02]  /*3bf0*/  FSEL R58, R85, -INF , !P5 ;  /* 0xff800000553a7808 */ /* 0x000fe40006800000 */
[----:B------:R-:W-:-:S02]  /*3c00*/  FSEL R39, R39, -INF , !P5 ;  /* 0xff80000027277808 */ /* 0x000fc40006800000 */
[----:B------:R-:W-:Y:S02]  /*3c10*/  FSEL R26, R37, -INF , !P5 ;  /* 0xff800000251a7808 */ /* 0x000fe40006800000 */
[----:B------:R-:W-:Y:S01]  /*3c20*/  ISETP.GE.AND P5, PT, R4, UR23, PT ;  /* 0x0000001704007c0c */ /* 0x000fe2000bfa6270 */
[----:B------:R-:W-:Y:S01]  /*3c30*/  VIADD R4, R3, 0x30 ;  /* 0x0000003003047836 */ /* 0x000fe20000000000 */
[----:B------:R-:W-:Y:S02]  /*3c40*/  FSEL R71, R82, -INF , !P4 ;  /* 0xff80000052477808 */ /* 0x000fe40006000000 */
[----:B------:R-:W-:Y:S02]  /*3c50*/  FSEL R59, R80, -INF , !P4 ;  /* 0xff800000503b7808 */ /* 0x000fe40006000000 */
[----:B------:R-:W-:Y:S02]  /*3c60*/  FSEL R36, R50, -INF , !P4 ;  /* 0xff80000032247808 */ /* 0x000fe40006000000 */
[----:B------:R-:W-:-:S02]  /*3c70*/  FSEL R27, R48, -INF , !P4 ;  /* 0xff800000301b7808 */ /* 0x000fc40006000000 */
[----:B------:R-:W-:Y:S01]  /*3c80*/  ISETP.GE.AND P4, PT, R4, UR23, PT ;  /* 0x0000001704007c0c */ /* 0x000fe2000bf86270 */
[----:B------:R-:W-:Y:S01]  /*3c90*/  VIADD R4, R3, 0x31 ;  /* 0x0000003103047836 */ /* 0x000fe20000000000 */
[----:B------:R-:W-:Y:S02]  /*3ca0*/  FSEL R83, R83, -INF , !P3 ;  /* 0xff80000053537808 */ /* 0x000fe40005800000 */
[----:B------:R-:W-:Y:S02]  /*3cb0*/  FSEL R48, R81, -INF , !P3 ;  /* 0xff80000051307808 */ /* 0x000fe40005800000 */
[----:B------:R-:W-:Y:S02]  /*3cc0*/  FSEL R37, R51, -INF , !P3 ;  /* 0xff80000033257808 */ /* 0x000fe40005800000 */
[----:B------:R-:W-:Y:S02]  /*3cd0*/  FSEL R28, R49, -INF , !P3 ;  /* 0xff800000311c7808 */ /* 0x000fe40005800000 */
[----:B------:R-:W-:-:S02]  /*3ce0*/  ISETP.GE.AND P3, PT, R4, UR23, PT ;  /* 0x0000001704007c0c */ /* 0x000fc4000bf66270 */
[----:B------:R-:W-:Y:S02]  /*3cf0*/  FMNMX.FTZ R4, R19, R20, !PT ;  /* 0x0000001413047209 */ /* 0x000fe40007810000 */
[----:B------:R-:W-:Y:S02]  /*3d00*/  FSEL R173, R78, -INF , !P2 ;  /* 0xff8000004ead7808 */ /* 0x000fe40005000000 */
[----:B------:R-:W-:Y:S02]  /*3d10*/  FMNMX.FTZ R4, R23, R4, !PT ;  /* 0x0000000417047209 */ /* 0x000fe40007810000 */
[----:B------:R-:W-:Y:S02]  /*3d20*/  FSEL R165, R76, -INF , !P2 ;  /* 0xff8000004ca57808 */ /* 0x000fe40005000000 */
[----:B------:R-:W-:Y:S02]  /*3d30*/  FMNMX.FTZ R4, R24, R4, !PT ;  /* 0x0000000418047209 */ /* 0x000fe40007810000 */
[----:B------:R-:W-:-:S02]  /*3d40*/  FSEL R109, R34, -INF , !P2 ;  /* 0xff800000226d7808 */ /* 0x000fc40005000000 */
[----:B------:R-:W-:Y:S02]  /*3d50*/  FMNMX.FTZ R4, R25, R4, !PT ;  /* 0x0000000419047209 */ /* 0x000fe40007810000 */
[----:B------:R-:W-:Y:S02]  /*3d60*/  FSEL R82, R32, -INF , !P2 ;  /* 0xff80000020527808 */ /* 0x000fe40005000000 */
[----:B------:R-:W-:Y:S01]  /*3d70*/  ISETP.GE.AND P2, PT, R5, UR23, PT ;  /* 0x0000001705007c0c */ /* 0x000fe2000bf46270 */
[----:B------:R-:W-:Y:S01]  /*3d80*/  VIADD R5, R3, 0x39 ;  /* 0x0000003903057836 */ /* 0x000fe20000000000 */
[----:B------:R-:W-:Y:S02]  /*3d90*/  FMNMX.FTZ R3, R26, R4, !PT ;  /* 0x000000041a037209 */ /* 0x000fe40007810000 */
[----:B------:R-:W-:Y:S02]  /*3da0*/  FSEL R84, R33, -INF , !P1 ;  /* 0xff80000021547808 */ /* 0x000fe40004800000 */
[----:B------:R-:W-:-:S02]  /*3db0*/  FMNMX.FTZ R3, R27, R3, !PT ;  /* 0x000000031b037209 */ /* 0x000fc40007810000 */
[----:B------:R-:W-:Y:S02]  /*3dc0*/  LOP3.LUT R6, R15, UR8, RZ, 0x3c, !PT ;  /* 0x000000080f067c12 */ /* 0x000fe4000f8e3cff */
[----:B------:R-:W-:Y:S01]  /*3dd0*/  FMNMX.FTZ R4, R28, R3, !PT ;  /* 0x000000031c047209 */ /* 0x000fe20007810000 */
[----:B------:R-:W-:Y:S01]  /*3de0*/  VIADD R3, R8, 0x4 ;  /* 0x0000000408037836 */ /* 0x000fe20000000000 */
[----:B------:R-:W-:Y:S01]  /*3df0*/  FSEL R85, R64, -INF , !P6 ;  /* 0xff80000040557808 */ /* 0x000fe20007000000 */
[----:B-1----:R-:W-:Y:S01]  /*3e00*/  IMAD.WIDE.U32 R8, R6, -0x326172a9, RZ ;  /* 0xcd9e8d5706087825 */ /* 0x002fe200078e00ff */
[----:B------:R-:W-:Y:S02]  /*3e10*/  FMNMX.FTZ R4, R82, R4, !PT ;  /* 0x0000000452047209 */ /* 0x000fe40007810000 */
[----:B------:R-:W-:Y:S01]  /*3e20*/  FSEL R87, R65, -INF , !P5 ;  /* 0xff80000041577808 */ /* 0x000fe20006800000 */
[----:B------:R-:W-:Y:S01]  /*3e30*/  IMAD.WIDE.U32 R12, R3, -0x326172a9, RZ ;  /* 0xcd9e8d57030c7825 */ /* 0x000fe200078e00ff */
[----:B------:R-:W-:-:S02]  /*3e40*/  FMNMX.FTZ R7, R84, R4, !PT ;  /* 0x0000000454077209 */ /* 0x000fc40007810000 */
[----:B------:R-:W-:Y:S02]  /*3e50*/  FSEL R128, R52, -INF , !P4 ;  /* 0xff80000034807808 */ /* 0x000fe40006000000 */
[----:B------:R-:W-:Y:S02]  /*3e60*/  FMNMX.FTZ R6, R85, R7, !PT ;  /* 0x0000000755067209 */ /* 0x000fe40007810000 */
[----:B------:R-:W-:Y:S02]  /*3e70*/  FSEL R172, R79, -INF , !P1 ;  /* 0xff8000004fac7808 */ /* 0x000fe40004800000 */
[----:B------:R-:W-:Y:S02]  /*3e80*/  FMNMX.FTZ R6, R87, R6, !PT ;  /* 0x0000000657067209 */ /* 0x000fe40007810000 */
[----:B------:R-:W-:Y:S02]  /*3e90*/  FSEL R161, R77, -INF , !P1 ;  /* 0xff8000004da17808 */ /* 0x000fe40004800000 */
[----:B------:R-:W-:-:S02]  /*3ea0*/  FSEL R108, R35, -INF , !P1 ;  /* 0xff800000236c7808 */ /* 0x000fc40004800000 */
[----:B------:R-:W-:Y:S01]  /*3eb0*/  ISETP.GE.AND P1, PT, R5, UR23, PT ;  /* 0x0000001705007c0c */ /* 0x000fe2000bf26270 */
[----:B------:R-:W-:Y:S01]  /*3ec0*/  UIADD3 UR23, UR25, 0x76cf5d0a, URZ ;  /* 0x76cf5d0a19177890 */ /* 0x000fe2000fffe03f */
[----:B------:R-:W-:Y:S02]  /*3ed0*/  LOP3.LUT R21, R156, UR24, RZ, 0x3c, !PT ;  /* 0x000000189c157c12 */ /* 0x000fe4000f8e3cff */
[----:B------:R-:W-:Y:S01]  /*3ee0*/  LOP3.LUT R5, R15, UR7, RZ, 0x3c, !PT ;  /* 0x000000070f057c12 */ /* 0x000fe2000f8e3cff */
[----:B------:R-:W-:Y:S01]  /*3ef0*/  UIADD3 UR7, UR25, -0x4498517b, URZ ;  /* 0xbb67ae8519077890 */ /* 0x000fe2000fffe03f */
[----:B------:R-:W-:Y:S01]  /*3f00*/  FSEL R111, R53, -INF , !P3 ;  /* 0xff800000356f7808 */ /* 0x000fe20005800000 */
[----:B------:R-:W-:Y:S01]  /*3f10*/  STL [R1+0x30], R21 ;  /* 0x0000301501007387 */ /* 0x000fe20000100800 */
[----:B------:R-:W-:Y:S01]  /*3f20*/  FMNMX.FTZ R6, R128, R6, !PT ;  /* 0x0000000680067209 */ /* 0x000fe20007810000 */
[----:B------:R-:W-:Y:S01]  /*3f30*/  IMAD.WIDE.U32 R4, R5, -0x326172a9, RZ ;  /* 0xcd9e8d5705047825 */ /* 0x000fe200078e00ff */
[----:B------:R-:W-:Y:S01]  /*3f40*/  LOP3.LUT R7, R15, UR8, RZ, 0x3c, !PT ;  /* 0x000000080f077c12 */ /* 0x000fe2000f8e3cff */
[----:B------:R-:W-:Y:S01]  /*3f50*/  UIADD3 UR8, UR25, -0x126145ec, URZ ;  /* 0xed9eba1419087890 */ /* 0x000fe2000fffe03f */
[----:B------:R-:W-:-:S02]  /*3f60*/  LOP3.LUT R15, R11, R21, RZ, 0x3c, !PT ;  /* 0x000000150b0f7212 */ /* 0x000fc400078e3cff */
[----:B------:R-:W-:Y:S02]  /*3f70*/  FSEL R130, R44, -INF , !P2 ;  /* 0xff8000002c827808 */ /* 0x000fe40005000000 */
[----:B------:R-:W-:Y:S01]  /*3f80*/  FMNMX.FTZ R11, R111, R6, !PT ;  /* 0x000000066f0b7209 */ /* 0x000fe20007810000 */
[----:B------:R-:W-:Y:S01]  /*3f90*/  IMAD.WIDE.U32 R6, R7, -0x326172a9, RZ ;  /* 0xcd9e8d5707067825 */ /* 0x000fe200078e00ff */
[----:B------:R-:W-:Y:S02]  /*3fa0*/  FSEL R129, R45, -INF , !P1 ;  /* 0xff8000002d817808 */ /* 0x000fe40004800000 */
[----:B------:R-:W-:Y:S01]  /*3fb0*/  FMNMX.FTZ R11, R130, R11, !PT ;  /* 0x0000000b820b7209 */ /* 0x000fe20007810000 */
[----:B------:R-:W-:Y:S01]  /*3fc0*/  IMAD.WIDE.U32 R42, R15, -0x2daee0ad, RZ ;  /* 0xd2511f530f2a7825 */ /* 0x000fe200078e00ff */
[----:B------:R-:W-:Y:S02]  /*3fd0*/  LOP3.LUT R16, R13, R21, RZ, 0x3c, !PT ;  /* 0x000000150d107212 */ /* 0x000fe400078e3cff */
[----:B------:R-:W-:-:S02]  /*3fe0*/  LOP3.LUT R18, R5, UR6, R12, 0x96, !PT ;  /* 0x0000000605127c12 */ /* 0x000fc4000f8e960c */
[----:B------:R-:W-:Y:S01]  /*3ff0*/  LOP3.LUT R171, R9, UR6, R12, 0x96, !PT ;  /* 0x0000000609ab7c12 */ /* 0x000fe2000f8e960c */
[----:B------:R-:W-:Y:S01]  /*4000*/  IMAD.WIDE.U32 R12, R3, -0x326172a9, RZ ;  /* 0xcd9e8d57030c7825 */ /* 0x000fe200078e00ff */
[--C-:B------:R-:W-:Y:S02]  /*4010*/  LOP3.LUT R134, R9, UR6, R10.reuse, 0x96, !PT ;  /* 0x0000000609867c12 */ /* 0x100fe4000f8e960a */
[----:B------:R-:W-:Y:S01]  /*4020*/  FMNMX.FTZ R3, R30, R31, !PT ;  /* 0x0000001f1e037209 */ /* 0x000fe20007810000 */
[----:B------:R-:W-:Y:S01]  /*4030*/  IMAD.WIDE.U32 R72, R16, -0x2daee0ad, RZ ;  /* 0xd2511f5310487825 */ /* 0x000fe200078e00ff */
[----:B------:R-:W-:Y:S02]  /*4040*/  FMNMX.FTZ R9, R129, R11, !PT ;  /* 0x0000000b81097209 */ /* 0x000fe40007810000 */
[----:B------:R-:W-:Y:S02]  /*4050*/  LOP3.LUT R17, R5, UR6, R10, 0x96, !PT ;  /* 0x0000000605117c12 */ /* 0x000fe4000f8e960a */
[----:B------:R-:W-:-:S02]  /*4060*/  FMNMX.FTZ R3, R40, R3, !PT ;  /* 0x0000000328037209 */ /* 0x000fc40007810000 */
[----:B------:R-:W-:Y:S02]  /*4070*/  LOP3.LUT R22, R5, UR6, R12, 0x96, !PT ;  /* 0x0000000605167c12 */ /* 0x000fe4000f8e960c */
[----:B------:R-:W1:Y:S01]  /*4080*/  SHFL.BFLY PT, R5, R9, 0x2, 0x1f ;  /* 0x0c401f0009057f89 */ /* 0x000e6200000e0000 */
[----:B------:R-:W-:Y:S02]  /*4090*/  FMNMX.FTZ R3, R41, R3, !PT ;  /* 0x0000000329037209 */ /* 0x000fe40007810000 */
[----:B------:R-:W-:Y:S02]  /*40a0*/  FSEL R158, R104, -INF , !P6 ;  /* 0xff800000689e7808 */ /* 0x000fe40007000000 */
[----:B------:R-:W-:Y:S02]  /*40b0*/  FMNMX.FTZ R3, R38, R3, !PT ;  /* 0x0000000326037209 */ /* 0x000fe40007810000 */
[----:B------:R-:W-:Y:S02]  /*40c0*/  FSEL R78, R66, -INF , !P6 ;  /* 0xff800000424e7808 */ /* 0x000fe40007000000 */
[----:B------:R-:W-:-:S02]  /*40d0*/  FMNMX.FTZ R3, R39, R3, !PT ;  /* 0x0000000327037209 */ /* 0x000fc40007810000 */
[----:B------:R-:W-:Y:S02]  /*40e0*/  LOP3.LUT R181, R7, UR6, R10, 0x96, !PT ;  /* 0x0000000607b57c12 */ /* 0x000fe4000f8e960a */
[----:B------:R-:W-:Y:S02]  /*40f0*/  FMNMX.FTZ R3, R36, R3, !PT ;  /* 0x0000000324037209 */ /* 0x000fe40007810000 */
[----:B------:R-:W-:Y:S02]  /*4100*/  FSEL R79, R67, -INF , !P5 ;  /* 0xff800000434f7808 */ /* 0x000fe40006800000 */
[----:B------:R-:W-:Y:S02]  /*4110*/  FMNMX.FTZ R3, R37, R3, !PT ;  /* 0x0000000325037209 */ /* 0x000fe40007810000 */
[----:B------:R-:W-:Y:S02]  /*4120*/  LOP3.LUT R11, R13, R21, RZ, 0x3c, !PT ;  /* 0x000000150d0b7212 */ /* 0x000fe400078e3cff */
[----:B------:R-:W-:-:S02]  /*4130*/  FMNMX.FTZ R3, R109, R3, !PT ;  /* 0x000000036d037209 */ /* 0x000fc40007810000 */
[----:B------:R-:W-:Y:S01]  /*4140*/  FSEL R80, R54, -INF , !P4 ;  /* 0xff80000036507808 */ /* 0x000fe20006000000 */
[----:B------:R-:W-:Y:S01]  /*4150*/  IMAD.WIDE.U32 R76, R11, -0x2daee0ad, RZ ;  /* 0xd2511f530b4c7825 */ /* 0x000fe200078e00ff */
[----:B-1----:R-:W-:Y:S02]  /*4160*/  FMNMX.FTZ R104, R9, R5, !PT ;  /* 0x0000000509687209 */ /* 0x002fe40007810000 */
[----:B------:R-:W-:Y:S02]  /*4170*/  FMNMX.FTZ R3, R108, R3, !PT ;  /* 0x000000036c037209 */ /* 0x000fe40007810000 */
[----:B------:R-:W-:Y:S01]  /*4180*/  LOP3.LUT R5, R73, UR7, R14, 0x96, !PT ;  /* 0x0000000749057c12 */ /* 0x000fe2000f8e960e */
[----:B------:R-:W1:Y:S01]  /*4190*/  SHFL.BFLY PT, R10, R104, 0x1, 0x1f ;  /* 0x0c201f00680a7f89 */ /* 0x000e6200000e0000 */
[----:B------:R-:W-:Y:S02]  /*41a0*/  FMNMX.FTZ R3, R78, R3, !PT ;  /* 0x000000034e037209 */ /* 0x000fe40007810000 */
[----:B------:R-:W-:Y:S01]  /*41b0*/  FSEL R81, R55, -INF , !P3 ;  /* 0xff80000037517808 */ /* 0x000fe20005800000 */
[----:B------:R-:W-:Y:S01]  /*41c0*/  IMAD.WIDE.U32 R34, R5, -0x326172a9, RZ ;  /* 0xcd9e8d5705227825 */ /* 0x000fe200078e00ff */
[----:B------:R-:W-:-:S02]  /*41d0*/  FMNMX.FTZ R3, R79, R3, !PT ;  /* 0x000000034f037209 */ /* 0x000fc40007810000 */
[----:B------:R-:W-:Y:S01]  /*41e0*/  LOP3.LUT R191, R7, UR6, R12, 0x96, !PT ;  /* 0x0000000607bf7c12 */ /* 0x000fe2000f8e960c */
[----:B------:R-:W-:Y:S01]  /*41f0*/  UIADD3 UR6, UR24, 0x3c6ef372, URZ ;  /* 0x3c6ef37218067890 */ /* 0x000fe2000fffe03f */
[----:B------:R-:W-:Y:S02]  /*4200*/  FMNMX.FTZ R3, R80, R3, !PT ;  /* 0x0000000350037209 */ /* 0x000fe40007810000 */
[--C-:B------:R-:W-:Y:S02]  /*4210*/  LOP3.LUT R7, R43, UR7, R14.reuse, 0x96, !PT ;  /* 0x000000072b077c12 */ /* 0x100fe4000f8e960e */
[----:B------:R-:W-:Y:S02]  /*4220*/  FSEL R95, R46, -INF , !P2 ;  /* 0xff8000002e5f7808 */ /* 0x000fe40005000000 */
[----:B------:R-:W-:Y:S01]  /*4230*/  FMNMX.FTZ R3, R81, R3, !PT ;  /* 0x0000000351037209 */ /* 0x000fe20007810000 */
[----:B------:R-:W-:Y:S01]  /*4240*/  IMAD.WIDE.U32 R32, R7, -0x326172a9, RZ ;  /* 0xcd9e8d5707207825 */ /* 0x000fe200078e00ff */
[----:B------:R-:W-:Y:S01]  /*4250*/  LOP3.LUT R5, R77, UR7, R14, 0x96, !PT ;  /* 0x000000074d057c12 */ /* 0x000fe2000f8e960e */
[----:B------:R-:W-:Y:S01]  /*4260*/  UIADD3 UR7, UR24, 0x1715609d, URZ ;  /* 0x1715609d18077890 */ /* 0x000fe2000fffe03f */
[----:B------:R-:W-:-:S02]  /*4270*/  FSEL R86, R47, -INF , !P1 ;  /* 0xff8000002f567808 */ /* 0x000fc40004800000 */
[----:B------:R-:W-:Y:S01]  /*4280*/  FMNMX.FTZ R3, R95, R3, !PT ;  /* 0x000000035f037209 */ /* 0x000fe20007810000 */
[----:B------:R-:W-:Y:S01]  /*4290*/  IMAD.WIDE.U32 R54, R5, -0x326172a9, RZ ;  /* 0xcd9e8d5705367825 */ /* 0x000fe200078e00ff */
[--C-:B------:R-:W-:Y:S02]  /*42a0*/  LOP3.LUT R156, R33, UR6, R6.reuse, 0x96, !PT ;  /* 0x00000006219c7c12 */ /* 0x100fe4000f8e9606 */
[----:B------:R-:W-:Y:S02]  /*42b0*/  FMNMX.FTZ R12, R86, R3, !PT ;  /* 0x00000003560c7209 */ /* 0x000fe40007810000 */
[----:B------:R-:W-:Y:S02]  /*42c0*/  FMNMX.FTZ R3, R68, R60, !PT ;  /* 0x0000003c44037209 */ /* 0x000fe40007810000 */
[----:B------:R-:W-:Y:S01]  /*42d0*/  LOP3.LUT R183, R55, UR6, R6, 0x96, !PT ;  /* 0x0000000637b77c12 */ /* 0x000fe2000f8e9606 */
[----:B------:R-:W-:Y:S01]  /*42e0*/  IMAD.WIDE.U32 R6, R17, -0x2daee0ad, RZ ;  /* 0xd2511f5311067825 */ /* 0x000fe200078e00ff */
[----:B-1----:R-:W-:-:S02]  /*42f0*/  FMNMX.FTZ R104, R104, R10, !PT ;  /* 0x0000000a68687209 */ /* 0x002fc40007810000 */
[--C-:B------:R-:W-:Y:S01]  /*4300*/  LOP3.LUT R94, R33, UR6, R8.reuse, 0x96, !PT ;  /* 0x00000006215e7c12 */ /* 0x100fe2000f8e9608 */
[----:B------:R-:W-:Y:S01]  /*4310*/  IMAD.WIDE.U32 R10, R18, -0x2daee0ad, RZ ;  /* 0xd2511f53120a7825 */ /* 0x000fe200078e00ff */
[----:B------:R-:W-:Y:S01]  /*4320*/  LOP3.LUT R144, R35, UR6, R8, 0x96, !PT ;  /* 0x0000000623907c12 */ /* 0x000fe2000f8e9608 */
[----:B------:R-:W-:Y:S01]  /*4330*/  STL [R1+0x194], R104 ;  /* 0x0001946801007387 */ /* 0x000fe20000100800 */
[----:B------:R-:W-:Y:S02]  /*4340*/  FSEL R206, R103, -INF , !P3 ;  /* 0xff80000067ce7808 */ /* 0x000fe40005800000 */
[----:B------:R-:W-:Y:S01]  /*4350*/  FMNMX.FTZ R8, R61, R3, !PT ;  /* 0x000000033d087209 */ /* 0x000fe20007810000 */
[----:B------:R-:W1:Y:S01]  /*4360*/  SHFL.BFLY PT, R103, R12, 0x2, 0x1f ;  /* 0x0c401f000c677f89 */ /* 0x000e6200000e0000 */
[----:B------:R-:W-:Y:S01]  /*4370*/  FSEL R220, R99, -INF , !P1 ;  /* 0xff80000063dc7808 */ /* 0x000fe20004800000 */
[----:B------:R-:W-:Y:S01]  /*4380*/  FMUL.FTZ R3, R104, UR28 ;  /* 0x0000001c68037c20 */ /* 0x000fe20008410000 */
[----:B------:R-:W-:-:S02]  /*4390*/  FSEL R214, R97, -INF , !P1 ;  /* 0xff80000061d67808 */ /* 0x000fc40004800000 */
[----:B------:R-:W-:Y:S02]  /*43a0*/  FSETP.NEU.FTZ.AND P1, PT, R104, -INF , PT ;  /* 0xff8000006800780b */ /* 0x000fe40003f3d000 */
[C-C-:B------:R-:W-:Y:S02]  /*43b0*/  LOP3.LUT R13, R7.reuse, UR23, R42.reuse, 0x96, !PT ;  /* 0x00000017070d7c12 */ /* 0x140fe4000f8e962a */
[----:B------:R-:W-:Y:S02]  /*43c0*/  LOP3.LUT R14, R7, UR23, R42, 0x96, !PT ;  /* 0x00000017070e7c12 */ /* 0x000fe4000f8e962a */
[----:B------:R-:W-:Y:S01]  /*43d0*/  FMNMX.FTZ R7, R56, R8, !PT ;  /* 0x0000000838077209 */ /* 0x000fe20007810000 */
[----:B------:R-:W-:Y:S01]  /*43e0*/  IMAD.WIDE.U32 R50, R13, -0x326172a9, RZ ;  /* 0xcd9e8d570d327825 */ /* 0x000fe200078e00ff */
[----:B------:R-:W-:Y:S02]  /*43f0*/  FSEL R29, R3, RZ, P1 ;  /* 0x000000ff031d7208 */ /* 0x000fe40000800000 */
[----:B------:R-:W-:Y:S01]  /*4400*/  FMNMX.FTZ R3, R57, R7, !PT ;  /* 0x0000000739037209 */ /* 0x000fe20007810000 */
[----:B------:R-:W-:Y:S01]  /*4410*/  IMAD.WIDE.U32 R14, R14, -0x326172a9, RZ ;  /* 0xcd9e8d570e0e7825 */ /* 0x000fe200078e00ff */
[----:B------:R-:W-:-:S02]  /*4420*/  LOP3.LUT R9, R35, UR6, R4, 0x96, !PT ;  /* 0x0000000623097c12 */ /* 0x000fc4000f8e9604 */
[----:B------:R-:W-:Y:S02]  /*4430*/  FMNMX.FTZ R3, R58, R3, !PT ;  /* 0x000000033a037209 */ /* 0x000fe40007810000 */
[----:B------:R-:W-:Y:S01]  /*4440*/  LOP3.LUT R5, R33, UR6, R4, 0x96, !PT ;  /* 0x0000000621057c12 */ /* 0x000fe2000f8e9604 */
[----:B------:R-:W-:Y:S01]  /*4450*/  IMAD.WIDE.U32 R8, R9, -0x2daee0ad, RZ ;  /* 0xd2511f5309087825 */ /* 0x000fe200078e00ff */
[----:B------:R-:W-:Y:S01]  /*4460*/  FMNMX.FTZ R3, R59, R3, !PT ;  /* 0x000000033b037209 */ /* 0x000fe20007810000 */
[----:B------:R-:W-:Y:S01]  /*4470*/  UIADD3 UR6, UR25, -0x56f99767, URZ ;  /* 0xa906689919067890 */ /* 0x000fe2000fffe03f */
[----:B------:R-:W-:Y:S01]  /*4480*/  LOP3.LUT R16, R11, UR23, R72, 0x96, !PT ;  /* 0x000000170b107c12 */ /* 0x000fe2000f8e9648 */
[----:B------:R-:W-:Y:S01]  /*4490*/  IMAD.WIDE.U32 R4, R5, -0x2daee0ad, RZ ;  /* 0xd2511f5305047825 */ /* 0x000fe200078e00ff */
[----:B------:R-:W-:Y:S02]  /*44a0*/  FMNMX.FTZ R3, R48, R3, !PT ;  /* 0x0000000330037209 */ /* 0x000fe40007810000 */
[----:B------:R-:W-:Y:S01]  /*44b0*/  LOP3.LUT R43, R9, UR16, R10, 0x96, !PT ;  /* 0x00000010092b7c12 */ /* 0x000fe2000f8e960a */
[----:B------:R-:W-:Y:S01]  /*44c0*/  IMAD.WIDE.U32 R10, R22, -0x2daee0ad, RZ ;  /* 0xd2511f53160a7825 */ /* 0x000fe200078e00ff */
[----:B------:R-:W-:-:S02]  /*44d0*/  FMNMX.FTZ R3, R165, R3, !PT ;  /* 0x00000003a5037209 */ /* 0x000fc40007810000 */
[C-C-:B------:R-:W-:Y:S01]  /*44e0*/  LOP3.LUT R49, R5.reuse, UR16, R6.reuse, 0x96, !PT ;  /* 0x0000001005317c12 */ /* 0x140fe2000f8e9606 */
[----:B------:R-:W-:Y:S01]  /*44f0*/  IMAD.WIDE.U32 R46, R16, -0x326172a9, RZ ;  /* 0xcd9e8d57102e7825 */ /* 0x000fe200078e00ff */
[----:B------:R-:W-:-:S03]  /*4500*/  LOP3.LUT R21, R5, UR16, R6, 0x96, !PT ;  /* 0x0000001005157c12 */ /* 0x000fc6000f8e9606 */
[----:B------:R-:W-:Y:S01]  /*4510*/  FFMA.FTZ R5, R19, UR28, -R29 ;  /* 0x0000001c13057c23 */ /* 0x000fe2000801081d */
[----:B-1----:R-:W-:Y:S02]  /*4520*/  FMNMX.FTZ R103, R12, R103, !PT ;  /* 0x000000670c677209 */ /* 0x002fe40007810000 */
[----:B------:R-:W-:Y:S01]  /*4530*/  FMNMX.FTZ R3, R161, R3, !PT ;  /* 0x00000003a1037209 */ /* 0x000fe20007810000 */
[----:B------:R1:W-:Y:S01]  /*4540*/  MUFU.EX2 R212, R5 ;  /* 0x0000000500d47308 */ /* 0x0003e20000000800 */
[----:B------:R-:W-:Y:S02]  /*4550*/  LOP3.LUT R12, R11, UR23, R76, 0x96, !PT ;  /* 0x000000170b0c7c12 */ /* 0x000fe4000f8e964c */
[----:B------:R-:W2:Y:S01]  /*4560*/  SHFL.BFLY PT, R11, R103, 0x1, 0x1f ;  /* 0x0c201f00670b7f89 */ /* 0x000ea200000e0000 */
[----:B------:R-:W-:Y:S02]  /*4570*/  FSEL R159, R105, -INF , !P5 ;  /* 0xff800000699f7808 */ /* 0x000fe40006800000 */
[----:B------:R-:W-:Y:S01]  /*4580*/  FMNMX.FTZ R3, R158, R3, !PT ;  /* 0x000000039e037209 */ /* 0x000fe20007810000 */
[----:B------:R-:W-:Y:S01]  /*4590*/  IMAD.WIDE.U32 R12, R12, -0x326172a9, RZ ;  /* 0xcd9e8d570c0c7825 */ /* 0x000fe200078e00ff */
[----:B------:R-:W-:-:S02]  /*45a0*/  FSEL R166, R100, -INF , !P4 ;  /* 0xff80000064a67808 */ /* 0x000fc40006000000 */
[----:B------:R-:W-:Y:S02]  /*45b0*/  FMNMX.FTZ R3, R159, R3, !PT ;  /* 0x000000039f037209 */ /* 0x000fe40007810000 */
[--C-:B------:R-:W-:Y:S02]  /*45c0*/  LOP3.LUT R7, R51, UR17, R32.reuse, 0x96, !PT ;  /* 0x0000001133077c12 */ /* 0x100fe4000f8e9620 */
[----:B------:R-:W-:Y:S02]  /*45d0*/  LOP3.LUT R6, R15, UR17, R32, 0x96, !PT ;  /* 0x000000110f067c12 */ /* 0x000fe4000f8e9620 */
[----:B------:R-:W-:Y:S01]  /*45e0*/  FSEL R167, R101, -INF , !P3 ;  /* 0xff80000065a77808 */ /* 0x000fe20005800000 */
[----:B-1----:R-:W-:Y:S01]  /*45f0*/  FFMA.FTZ R5, R20, UR28, -R29 ;  /* 0x0000001c14057c23 */ /* 0x002fe2000801081d */
[----:B------:R-:W-:Y:S01]  /*4600*/  FMNMX.FTZ R3, R166, R3, !PT ;  /* 0x00000003a6037209 */ /* 0x000fe20007810000 */
[----:B------:R-:W-:Y:S01]  /*4610*/  IMAD.WIDE.U32 R52, R7, -0x2daee0ad, RZ ;  /* 0xd2511f5307347825 */ /* 0x000fe200078e00ff */
[----:B------:R-:W-:Y:S01]  /*4620*/  FSEL R215, R96, -INF , !P2 ;  /* 0xff80000060d77808 */ /* 0x000fe20005000000 */
[----:B------:R1:W-:Y:S01]  /*4630*/  MUFU.EX2 R174, R5 ;  /* 0x0000000500ae7308 */ /* 0x0003e20000000800 */
[----:B------:R-:W-:Y:S01]  /*4640*/  FMNMX.FTZ R3, R167, R3, !PT ;  /* 0x00000003a7037209 */ /* 0x000fe20007810000 */
[----:B------:R-:W-:Y:S01]  /*4650*/  IMAD.WIDE.U32 R18, R6, -0x2daee0ad, RZ ;  /* 0xd2511f5306127825 */ /* 0x000fe200078e00ff */
[----:B------:R-:W-:-:S02]  /*4660*/  LOP3.LUT R35, R53, UR8, R4, 0x96, !PT ;  /* 0x0000000835237c12 */ /* 0x000fc4000f8e9604 */
[----:B------:R-:W-:Y:S02]  /*4670*/  LOP3.LUT R6, R47, UR17, R34, 0x96, !PT ;  /* 0x000000112f067c12 */ /* 0x000fe4000f8e9622 */
[----:B------:R-:W-:Y:S02]  /*4680*/  LOP3.LUT R20, R19, UR8, R4, 0x96, !PT ;  /* 0x0000000813147c12 */ /* 0x000fe4000f8e9604 */
[----:B------:R-:W-:Y:S01]  /*4690*/  FMNMX.FTZ R4, R215, R3, !PT ;  /* 0x00000003d7047209 */ /* 0x000fe20007810000 */
[--C-:B------:R-:W-:Y:S01]  /*46a0*/  FFMA.FTZ R3, R26, UR28, -R29.reuse ;  /* 0x0000001c1a037c23 */ /* 0x100fe2000801081d */
[----:B--2---:R-:W-:Y:S01]  /*46b0*/  FMNMX.FTZ R103, R103, R11, !PT ;  /* 0x0000000b67677209 */ /* 0x004fe20007810000 */
[----:B------:R-:W-:Y:S01]  /*46c0*/  IMAD.WIDE.U32 R44, R6, -0x2daee0ad, RZ ;  /* 0xd2511f53062c7825 */ /* 0x000fe200078e00ff */
[----:B------:R-:W-:Y:S01]  /*46d0*/  FMNMX.FTZ R7, R214, R4, !PT ;  /* 0x00000004d6077209 */ /* 0x000fe20007810000 */
[----:B------:R2:W-:Y:S01]  /*46e0*/  MUFU.EX2 R217, R3 ;  /* 0x0000000300d97308 */ /* 0x0005e20000000800 */
[----:B------:R-:W-:Y:S01]  /*46f0*/  FSETP.NEU.FTZ.AND P1, PT, R103, -INF , PT ;  /* 0xff8000006700780b */ /* 0x000fe20003f3d000 */
[--C-:B------:R-:W-:Y:S01]  /*4700*/  FFMA.FTZ R4, R28, UR28, -R29.reuse ;  /* 0x0000001c1c047c23 */ /* 0x100fe2000801081d */
[----:B-1----:R-:W-:Y:S01]  /*4710*/  FFMA.FTZ R5, R23, UR28, -R29 ;  /* 0x0000001c17057c23 */ /* 0x002fe2000801081d */
[----:B------:R-:W-:Y:S01]  /*4720*/  FSEL R176, R102, -INF , !P4 ;  /* 0xff80000066b07808 */ /* 0x000fe20006000000 */
[----:B------:R-:W-:Y:S01]  /*4730*/  STL [R1+0x198], R103 ;  /* 0x0001986701007387 */ /* 0x000fe20000100800 */
[----:B------:R-:W-:-:S02]  /*4740*/  FSEL R164, R106, -INF , !P6 ;  /* 0xff8000006aa47808 */ /* 0x000fc40007000000 */
[----:B------:R1:W-:Y:S01]  /*4750*/  MUFU.EX2 R211, R5 ;  /* 0x0000000500d37308 */ /* 0x0003e20000000800 */
[----:B------:R-:W3:Y:S01]  /*4760*/  SHFL.BFLY PT, R102, R7, 0x2, 0x1f ;  /* 0x0c401f0007667f89 */ /* 0x000ee200000e0000 */
[----:B------:R-:W-:Y:S02]  /*4770*/  LOP3.LUT R9, R9, UR16, R10, 0x96, !PT ;  /* 0x0000001009097c12 */ /* 0x000fe4000f8e960a */
[----:B------:R-:W-:Y:S01]  /*4780*/  FSEL R163, R107, -INF , !P5 ;  /* 0xff8000006ba37808 */ /* 0x000fe20006800000 */
[----:B------:R-:W-:Y:S01]  /*4790*/  STL.64 [R1+0x1d0], R166 ;  /* 0x0001d0a601007387 */ /* 0x000fe20000100a00 */
[----:B------:R-:W-:Y:S02]  /*47a0*/  LOP3.LUT R33, R45, UR8, R8, 0x96, !PT ;  /* 0x000000082d217c12 */ /* 0x000fe4000f8e9608 */
[----:B------:R-:W-:Y:S01]  /*47b0*/  FSEL R64, R98, -INF , !P2 ;  /* 0xff80000062407808 */ /* 0x000fe20005000000 */
[----:B--2---:R-:W-:Y:S01]  /*47c0*/  FFMA.FTZ R3, R27, UR28, -R29 ;  /* 0x0000001c1b037c23 */ /* 0x004fe2000801081d */
[----:B------:R-:W-:Y:S01]  /*47d0*/  MUFU.EX2 R219, R4 ;  /* 0x0000000400db7308 */ /* 0x000fe20000000800 */
[----:B------:R-:W-:Y:S01]  /*47e0*/  LEA R192, R0, UR4, 0x1 ;  /* 0x0000000400c07c11 */ /* 0x000fe2000f8e08ff */
[----:B------:R-:W-:Y:S04]  /*47f0*/  STL.64 [R1+0x1c8], R164 ;  /* 0x0001c8a401007387 */ /* 0x000fe80000100a00 */
[----:B------:R-:W-:-:S02]  /*4800*/  IMAD R194, R2, 0x2, R192 ;  /* 0x0000000202c27824 */ /* 0x000fc400078e02c0 */
[----:B-1----:R-:W-:Y:S01]  /*4810*/  FFMA.FTZ R5, R24, UR28, -R29 ;  /* 0x0000001c18057c23 */ /* 0x002fe2000801081d */
[----:B------:R1:W2:Y:S01]  /*4820*/  MUFU.EX2 R218, R3 ;  /* 0x0000000300da7308 */ /* 0x0002a20000000800 */
[----:B------:R-:W-:Y:S04]  /*4830*/  LDSM.16.MT88.4 R120, [R192+0x9000] ;  /* 0x00900000c078783b */ /* 0x000fe80000004200 */
[----:B------:R-:W-:Y:S01]  /*4840*/  LDSM.16.MT88.4 R124, [R194+0x9000] ;  /* 0x00900000c27c783b */ /* 0x000fe20000004200 */
[----:B---3--:R-:W-:Y:S02]  /*4850*/  FMNMX.FTZ R102, R7, R102, !PT ;  /* 0x0000006607667209 */ /* 0x008fe40007810000 */
[----:B------:R3:W-:Y:S01]  /*4860*/  MUFU.EX2 R213, R5 ;  /* 0x0000000500d57308 */ /* 0x0007e20000000800 */
[----:B------:R-:W-:Y:S04]  /*4870*/  LDSM.16.MT88.4 R116, [R192+0x9400] ;  /* 0x00940000c074783b */ /* 0x000fe80000004200 */
[----:B------:R-:W-:Y:S01]  /*4880*/  LDSM.16.MT88.4 R112, [R194+0x9400] ;  /* 0x00940000c270783b */ /* 0x000fe20000004200 */
[----:B-1----:R-:W-:Y:S01]  /*4890*/  FMUL.FTZ R3, R103, UR28 ;  /* 0x0000001c67037c20 */ /* 0x002fe20008410000 */
[----:B------:R-:W-:-:S04]  /*48a0*/  IMAD.MOV.U32 R103, RZ, RZ, R64 ;  /* 0x000000ffff677224 */ /* 0x000fc800078e0040 */
[----:B------:R-:W-:Y:S01]  /*48b0*/  FSEL R28, R3, RZ, P1 ;  /* 0x000000ff031c7208 */ /* 0x000fe20000800000 */
[----:B---3--:R-:W-:-:S04]  /*48c0*/  FFMA.FTZ R5, R25, UR28, -R29 ;  /* 0x0000001c19057c23 */ /* 0x008fc8000801081d */
[----:B------:R1:W3:Y:S02]  /*48d0*/  MUFU.EX2 R216, R5 ;  /* 0x0000000500d87308 */ /* 0x0002e40000000800 */
[----:B-1----:R-:W-:-:S05]  /*48e0*/  LOP3.LUT R5, R13, UR17, R54, 0x96, !PT ;  /* 0x000000110d057c12 */ /* 0x002fca000f8e9636 */
[----:B------:R-:W-:Y:S01]  /*48f0*/  IMAD.WIDE.U32 R16, R5, -0x2daee0ad, RZ ;  /* 0xd2511f5305107825 */ /* 0x000fe200078e00ff */
[----:B------:R-:W-:-:S04]  /*4900*/  FMNMX.FTZ R5, R69, R62, !PT ;  /* 0x0000003e45057209 */ /* 0x000fc80007810000 */
[----:B------:R-:W-:Y:S01]  /*4910*/  FMNMX.FTZ R6, R63, R5, !PT ;  /* 0x000000053f067209 */ /* 0x000fe20007810000 */
[----:B------:R-:W-:Y:S01]  /*4920*/  IMAD.WIDE.U32 R4, R21, -0x326172a9, RZ ;  /* 0xcd9e8d5715047825 */ /* 0x000fe200078e00ff */
[----:B------:R-:W-:Y:S02]  /*4930*/  LOP3.LUT R15, R17, UR8, R8, 0x96, !PT ;  /* 0x00000008110f7c12 */ /* 0x000fe4000f8e9608 */
[----:B------:R-:W-:Y:S01]  /*4940*/  FMNMX.FTZ R3, R70, R6, !PT ;  /* 0x0000000646037209 */ /* 0x000fe20007810000 */
[----:B------:R-:W-:Y:S01]  /*4950*/  IMAD.WIDE.U32 R8, R9, -0x326172a9, RZ ;  /* 0xcd9e8d5709087825 */ /* 0x000fe200078e00ff */
[----:B------:R-:W-:-:S03]  /*4960*/  LOP3.LUT R10, R5, UR9, R14, 0x96, !PT ;  /* 0x00000009050a7c12 */ /* 0x000fc6000f8e960e */
[----:B------:R-:W-:Y:S01]  /*4970*/  FFMA.FTZ R6, R30, UR28, -R28 ;  /* 0x0000001c1e067c23 */ /* 0x000fe2000801081c */
[----:B------:R-:W-:Y:S01]  /*4980*/  FMNMX.FTZ R3, R75, R3, !PT ;  /* 0x000000034b037209 */ /* 0x000fe20007810000 */
[----:B------:R-:W-:Y:S01]  /*4990*/  IMAD.WIDE.U32 R20, R20, -0x326172a9, RZ ;  /* 0xcd9e8d5714147825 */ /* 0x000fe200078e00ff */
[----:B------:R-:W-:Y:S01]  /*49a0*/  LOP3.LUT R9, R9, UR9, R12, 0x96, !PT ;  /* 0x0000000909097c12 */ /* 0x000fe2000f8e960c */
[----:B------:R1:W-:Y:S01]  /*49b0*/  MUFU.EX2 R149, R6 ;  /* 0x0000000600957308 */ /* 0x0003e20000000800 */
[----:B------:R-:W-:Y:S01]  /*49c0*/  FMNMX.FTZ R3, R74, R3, !PT ;  /* 0x000000034a037209 */ /* 0x000fe20007810000 */
[----:B------:R-:W4:Y:S01]  /*49d0*/  SHFL.BFLY PT, R12, R102, 0x1, 0x1f ;  /* 0x0c201f00660c7f89 */ /* 0x000f2200000e0000 */
[----:B------:R-:W-:Y:S01]  /*49e0*/  LOP3.LUT R5, R21, UR7, R4, 0x96, !PT ;  /* 0x0000000715057c12 */ /* 0x000fe2000f8e9604 */
[----:B------:R-:W-:Y:S01]  /*49f0*/  FFMA.FTZ R4, R31, UR28, -R28 ;  /* 0x0000001c1f047c23 */ /* 0x000fe2000801081c */
[----:B------:R-:W-:Y:S01]  /*4a00*/  FMNMX.FTZ R3, R71, R3, !PT ;  /* 0x0000000347037209 */ /* 0x000fe20007810000 */
[----:B------:R-:W-:-:S02]  /*4a10*/  IMAD.WIDE.U32 R14, R15, -0x326172a9, RZ ;  /* 0xcd9e8d570f0e7825 */ /* 0x000fc400078e00ff */
[----:B------:R2:W-:Y:S01]  /*4a20*/  MUFU.EX2 R145, R4 ;  /* 0x0000000400917308 */ /* 0x0005e20000000800 */
[----:B------:R-:W-:Y:S01]  /*4a30*/  FMNMX.FTZ R101, R83, R3, !PT ;  /* 0x0000000353657209 */ /* 0x000fe20007810000 */
[----:B------:R-:W-:-:S03]  /*4a40*/  FFMA.FTZ R3, R40, UR28, -R28 ;  /* 0x0000001c28037c23 */ /* 0x000fc6000801081c */
[----:B------:R-:W-:-:S03]  /*4a50*/  FMNMX.FTZ R101, R173, R101, !PT ;  /* 0x00000065ad657209 */ /* 0x000fc60007810000 */
[----:B------:R3:W-:Y:S01]  /*4a60*/  MUFU.EX2 R146, R3 ;  /* 0x0000000300927308 */ /* 0x0007e20000000800 */
[----:B------:R-:W-:Y:S01]  /*4a70*/  FMNMX.FTZ R101, R172, R101, !PT ;  /* 0x00000065ac657209 */ /* 0x000fe20007810000 */
[----:B-1----:R-:W-:Y:S01]  /*4a80*/  IMAD.WIDE.U32 R6, R10, -0x2daee0ad, RZ ;  /* 0xd2511f530a067825 */ /* 0x002fe200078e00ff */
[----:B------:R-:W-:Y:S02]  /*4a90*/  LOP3.LUT R10, R15, UR7, R8, 0x96, !PT ;  /* 0x000000070f0a7c12 */ /* 0x000fe4000f8e9608 */
[----:B------:R-:W-:Y:S01]  /*4aa0*/  FMNMX.FTZ R101, R164, R101, !PT ;  /* 0x00000065a4657209 */ /* 0x000fe20007810000 */
[----:B------:R-:W-:Y:S01]  /*4ab0*/  IMAD.WIDE.U32 R8, R9, -0x2daee0ad, RZ ;  /* 0xd2511f5309087825 */ /* 0x000fe200078e00ff */
[----:B------:R-:W-:Y:S02]  /*4ac0*/  LOP3.LUT R18, R7, UR6, R18, 0x96, !PT ;  /* 0x0000000607127c12 */ /* 0x000fe4000f8e9612 */
[----:B------:R-:W-:Y:S01]  /*4ad0*/  FMNMX.FTZ R101, R163, R101, !PT ;  /* 0x00000065a3657209 */ /* 0x000fe20007810000 */
[----:B--2---:R-:W-:Y:S01]  /*4ae0*/  IMAD.WIDE.U32 R4, R5, -0x2daee0ad, RZ ;  /* 0xd2511f5305047825 */ /* 0x004fe200078e00ff */
[----:B----4-:R-:W-:-:S02]  /*4af0*/  FMNMX.FTZ R102, R102, R12, !PT ;  /* 0x0000000c66667209 */ /* 0x010fc40007810000 */
[----:B------:R-:W-:Y:S02]  /*4b00*/  FMNMX.FTZ R101, R176, R101, !PT ;  /* 0x00000065b0657209 */ /* 0x000fe40007810000 */
[----:B------:R-:W-:Y:S01]  /*4b10*/  FSETP.NEU.FTZ.AND P1, PT, R102, -INF , PT ;  /* 0xff8000006600780b */ /* 0x000fe20003f3d000 */
[----:B------:R-:W-:Y:S01]  /*4b20*/  STL [R1+0x19c], R102 ;  /* 0x00019c6601007387 */ /* 0x000fe20000100800 */
[----:B------:R-:W-:Y:S01]  /*4b30*/  FMNMX.FTZ R101, R206, R101, !PT ;  /* 0x00000065ce657209 */ /* 0x000fe20007810000 */
[----:B---3--:R-:W-:Y:S01]  /*4b40*/  FFMA.FTZ R3, R41, UR28, -R28 ;  /* 0x0000001c29037c23 */ /* 0x008fe2000801081c */
[----:B------:R-:W-:Y:S01]  /*4b50*/  LOP3.LUT R11, R5, UR26, R6, 0x96, !PT ;  /* 0x0000001a050b7c12 */ /* 0x000fe2000f8e9606 */
[----:B------:R-:W-:Y:S01]  /*4b60*/  IMAD.WIDE.U32 R6, R10, -0x2daee0ad, RZ ;  /* 0xd2511f530a067825 */ /* 0x000fe200078e00ff */
[----:B------:R-:W-:Y:S01]  /*4b70*/  FMNMX.FTZ R101, R103, R101, !PT ;  /* 0x0000006567657209 */ /* 0x000fe20007810000 */
[----:B------:R1:W-:Y:S01]  /*4b80*/  MUFU.EX2 R151, R3 ;  /* 0x0000000300977308 */ /* 0x0003e20000000800 */
[----:B------:R-:W-:-:S02]  /*4b90*/  LOP3.LUT R15, R4, 0xffff, RZ, 0xc0, !PT ;  /* 0x0000ffff040f7812 */ /* 0x000fc400078ec0ff */
[----:B------:R-:W-:Y:S02]  /*4ba0*/  FMNMX.FTZ R101, R220, R101, !PT ;  /* 0x00000065dc657209 */ /* 0x000fe40007810000 */
[----:B------:R-:W-:Y:S02]  /*4bb0*/  LOP3.LUT R23, R4, 0xff, RZ, 0xc0, !PT ;  /* 0x000000ff04177812 */ /* 0x000fe400078ec0ff */
[--C-:B------:R-:W-:Y:S01]  /*4bc0*/  SHF.R.U32.HI R19, RZ, 0x10, R4.reuse ;  /* 0x00000010ff137819 */ /* 0x100fe20000011604 */
[----:B------:R-:W2:Y:S01]  /*4bd0*/  SHFL.BFLY PT, R13, R101, 0x2, 0x1f ;  /* 0x0c401f00650d7f89 */ /* 0x000ea200000e0000 */
[----:B------:R-:W-:Y:S01]  /*4be0*/  SHF.R.U32.HI R22, RZ, 0x18, R4 ;  /* 0x00000018ff167819 */ /* 0x000fe20000011604 */
[----:B------:R-:W-:Y:S01]  /*4bf0*/  FFMA.FTZ R4, R37, UR28, -R28 ;  /* 0x0000001c25047c23 */ /* 0x000fe2000801081c */
[----:B------:R-:W-:Y:S02]  /*4c00*/  LOP3.LUT R5, R9, UR6, R16, 0x96, !PT ;  /* 0x0000000609057c12 */ /* 0x000fe4000f8e9610 */
[----:B------:R-:W-:Y:S01]  /*4c10*/  LOP3.LUT R10, R7, UR26, R8, 0x96, !PT ;  /* 0x0000001a070a7c12 */ /* 0x000fe2000f8e9608 */
[----:B------:R3:W-:Y:S01]  /*4c20*/  MUFU.EX2 R104, R4 ;  /* 0x0000000400687308 */ /* 0x0007e20000000800 */
[----:B------:R-:W-:Y:S01]  /*4c30*/  LOP3.LUT R17, R6, 0xffff, RZ, 0xc0, !PT ;  /* 0x0000ffff06117812 */ /* 0x000fe200078ec0ff */
[----:B------:R-:W-:-:S04]  /*4c40*/  IMAD.WIDE.U32 R8, R18, -0x326172a9, RZ ;  /* 0xcd9e8d5712087825 */ /* 0x000fc800078e00ff */
[----:B-1----:R-:W-:Y:S01]  /*4c50*/  FFMA.FTZ R3, R38, UR28, -R28 ;  /* 0x0000001c26037c23 */ /* 0x002fe2000801081c */
[----:B------:R-:W-:Y:S02]  /*4c60*/  SHF.R.U32.HI R7, RZ, 0x8, R15 ;  /* 0x00000008ff077819 */ /* 0x000fe4000001160f */
[----:B------:R-:W-:Y:S01]  /*4c70*/  LOP3.LUT R12, R19, 0xff, RZ, 0xc0, !PT ;  /* 0x000000ff130c7812 */ /* 0x000fe200078ec0ff */
[----:B------:R1:W-:Y:S01]  /*4c80*/  MUFU.EX2 R150, R3 ;  /* 0x0000000300967308 */ /* 0x0003e20000000800 */
[----:B------:R-:W-:Y:S02]  /*4c90*/  PRMT R26, R23, 0x5410, R7 ;  /* 0x00005410171a7816 */ /* 0x000fe40000000007 */
[----:B------:R-:W-:Y:S02]  /*4ca0*/  PRMT R27, R12, 0x5410, R22 ;  /* 0x000054100c1b7816 */ /* 0x000fe40000000016 */
[----:B------:R-:W-:Y:S02]  /*4cb0*/  LOP3.LUT R21, R6, 0xff, RZ, 0xc0, !PT ;  /* 0x000000ff06157812 */ /* 0x000fe400078ec0ff */
[----:B------:R-:W-:Y:S01]  /*4cc0*/  SHF.R.U32.HI R16, RZ, 0x10, R6 ;  /* 0x00000010ff107819 */ /* 0x000fe20000011606 */
[----:B---3--:R-:W-:Y:S01]  /*4cd0*/  IMAD.WIDE.U32 R4, R5, -0x326172a9, RZ ;  /* 0xcd9e8d5705047825 */ /* 0x008fe200078e00ff */
[----:B--2---:R-:W-:-:S02]  /*4ce0*/  FMNMX.FTZ R101, R101, R13, !PT ;  /* 0x0000000d65657209 */ /* 0x004fc40007810000 */
[----:B------:R-:W-:Y:S02]  /*4cf0*/  SHF.R.U32.HI R18, RZ, 0x18, R6 ;  /* 0x00000018ff127819 */ /* 0x000fe40000011606 */
[C---:B------:R-:W-:Y:S02]  /*4d00*/  LOP3.LUT R22, R4.reuse, 0xffff, RZ, 0xc0, !PT ;  /* 0x0000ffff04167812 */ /* 0x040fe400078ec0ff */
[----:B------:R-:W-:Y:S01]  /*4d10*/  LOP3.LUT R24, R4, 0xff, RZ, 0xc0, !PT ;  /* 0x000000ff04187812 */ /* 0x000fe200078ec0ff */
[----:B-1----:R-:W-:Y:S01]  /*4d20*/  FFMA.FTZ R3, R39, UR28, -R28 ;  /* 0x0000001c27037c23 */ /* 0x002fe2000801081c */
[--C-:B------:R-:W-:Y:S02]  /*4d30*/  SHF.R.U32.HI R23, RZ, 0x10, R4.reuse ;  /* 0x00000010ff177819 */ /* 0x100fe40000011604 */
[----:B------:R-:W-:Y:S01]  /*4d40*/  SHF.R.U32.HI R25, RZ, 0x18, R4 ;  /* 0x00000018ff197819 */ /* 0x000fe20000011604 */
[----:B------:R1:W-:Y:S01]  /*4d50*/  MUFU.EX2 R155, R3 ;  /* 0x00000003009b7308 */ /* 0x0003e20000000800 */
[----:B------:R-:W-:-:S02]  /*4d60*/  SHF.R.U32.HI R4, RZ, 0x8, R17 ;  /* 0x00000008ff047819 */ /* 0x000fc40000011611 */
[----:B------:R-:W-:Y:S02]  /*4d70*/  LOP3.LUT R6, R9, UR27, R20, 0x96, !PT ;  /* 0x0000001b09067c12 */ /* 0x000fe4000f8e9614 */
[----:B------:R-:W-:Y:S02]  /*4d80*/  PRMT R21, R21, 0x5410, R4 ;  /* 0x0000541015157816 */ /* 0x000fe40000000004 */
[C---:B------:R-:W-:Y:S02]  /*4d90*/  LOP3.LUT R9, R8.reuse, 0xffff, RZ, 0xc0, !PT ;  /* 0x0000ffff08097812 */ /* 0x040fe400078ec0ff */
[--C-:B------:R-:W-:Y:S02]  /*4da0*/  SHF.R.U32.HI R19, RZ, 0x10, R8.reuse ;  /* 0x00000010ff137819 */ /* 0x100fe40000011608 */
[----:B------:R-:W-:Y:S02]  /*4db0*/  LOP3.LUT R15, R8, 0xff, RZ, 0xc0, !PT ;  /* 0x000000ff080f7812 */ /* 0x000fe400078ec0ff */
[----:B------:R-:W-:-:S02]  /*4dc0*/  SHF.R.U32.HI R20, RZ, 0x18, R8 ;  /* 0x00000018ff147819 */ /* 0x000fc40000011608 */
[----:B------:R-:W-:Y:S01]  /*4dd0*/  LOP3.LUT R12, R19, 0xff, RZ, 0xc0, !PT ;  /* 0x000000ff130c7812 */ /* 0x000fe200078ec0ff */
[----:B-1----:R-:W-:Y:S01]  /*4de0*/  FFMA.FTZ R3, R36, UR28, -R28 ;  /* 0x0000001c24037c23 */ /* 0x002fe2000801081c */
[----:B------:R-:W-:Y:S01]  /*4df0*/  LOP3.LUT R8, R11, 0xffff, RZ, 0xc0, !PT ;  /* 0x0000ffff0b087812 */ /* 0x000fe200078ec0ff */
[----:B------:R-:W-:Y:S01]  /*4e00*/  IMAD.WIDE.U32 R36, R33, -0x326172a9, RZ ;  /* 0xcd9e8d5721247825 */ /* 0x000fe200078e00ff */
[----:B------:R-:W-:Y:S01]  /*4e10*/  LOP3.LUT R13, R11, 0xff, RZ, 0xc0, !PT ;  /* 0x000000ff0b0d7812 */ /* 0x000fe200078ec0ff */
[----:B------:R1:W-:Y:S01]  /*4e20*/  MUFU.EX2 R160, R3 ;  /* 0x0000000300a07308 */ /* 0x0003e20000000800 */
[----:B------:R-:W-:-:S04]  /*4e30*/  SHF.R.U32.HI R8, RZ, 0x8, R8 ;  /* 0x00000008ff087819 */ /* 0x000fc80000011608 */
[----:B------:R-:W-:Y:S02]  /*4e40*/  PRMT R13, R13, 0x5410, R8 ;  /* 0x000054100d0d7816 */ /* 0x000fe40000000008 */
[----:B------:R-:W-:Y:S01]  /*4e50*/  SHF.R.U32.HI R8, RZ, 0x10, R6 ;  /* 0x00000010ff087819 */ /* 0x000fe20000011606 */
[----:B-1----:R-:W-:-:S05]  /*4e60*/  FMUL.FTZ R3, R102, UR28 ;  /* 0x0000001c66037c20 */ /* 0x002fca0008410000 */
[----:B------:R-:W-:-:S05]  /*4e70*/  FSEL R30, R3, RZ, P1 ;  /* 0x000000ff031e7208 */ /* 0x000fca0000800000 */
[--C-:B------:R-:W-:Y:S01]  /*4e80*/  FFMA.FTZ R3, R68, UR28, -R30.reuse ;  /* 0x0000001c44037c23 */ /* 0x100fe2000801081e */
[--C-:B------:R-:W-:Y:S01]  /*4e90*/  FFMA.FTZ R7, R60, UR28, -R30.reuse ;  /* 0x0000001c3c077c23 */ /* 0x100fe2000801081e */
[----:B------:R-:W-:Y:S02]  /*4ea0*/  FFMA.FTZ R4, R56, UR28, -R30 ;  /* 0x0000001c38047c23 */ /* 0x000fe4000801081e */
[----:B------:R1:W-:Y:S08]  /*4eb0*/  MUFU.EX2 R133, R3 ;  /* 0x0000000300857308 */ /* 0x0003f00000000800 */
[----:B------:R2:W-:Y:S08]  /*4ec0*/  MUFU.EX2 R132, R7 ;  /* 0x0000000700847308 */ /* 0x0005f00000000800 */
[----:B------:R3:W-:Y:S01]  /*4ed0*/  MUFU.EX2 R138, R4 ;  /* 0x00000004008a7308 */ /* 0x0007e20000000800 */
[----:B-1----:R-:W-:Y:S01]  /*4ee0*/  LOP3.LUT R3, R5, UR27, R14, 0x96, !PT ;  /* 0x0000001b05037c12 */ /* 0x002fe2000f8e960e */
[----:B------:R-:W-:Y:S01]  /*4ef0*/  FFMA.FTZ R5, R61, UR28, -R30 ;  /* 0x0000001c3d057c23 */ /* 0x000fe2000801081e */
[----:B------:R-:W1:Y:S05]  /*4f00*/  SHFL.BFLY PT, R14, R101, 0x1, 0x1f ;  /* 0x0c201f00650e7f89 */ /* 0x000e6a00000e0000 */
[----:B------:R4:W-:Y:S01]  /*4f10*/  MUFU.EX2 R140, R5 ;  /* 0x00000005008c7308 */ /* 0x0009e20000000800 */
[----:B--2---:R-:W-:Y:S01]  /*4f20*/  LOP3.LUT R7, R16, 0xff, RZ, 0xc0, !PT ;  /* 0x000000ff10077812 */ /* 0x004fe200078ec0ff */
[----:B------:R-:W-:-:S03]  /*4f30*/  IMAD.U32 R16, RZ, RZ, UR12 ;  /* 0x0000000cff107e24 */ /* 0x000fc6000f8e00ff */
[----:B------:R-:W-:Y:S02]  /*4f40*/  PRMT R31, R7, 0x5410, R18 ;  /* 0x00005410071f7816 */ /* 0x000fe40000000012 */
[--C-:B------:R-:W-:Y:S02]  /*4f50*/  SHF.R.U32.HI R7, RZ, 0x10, R11.reuse ;  /* 0x00000010ff077819 */ /* 0x100fe4000001160b */
[----:B---3--:R-:W-:Y:S02]  /*4f60*/  LOP3.LUT R4, R10, 0xffff, RZ, 0xc0, !PT ;  /* 0x0000ffff0a047812 */ /* 0x008fe400078ec0ff */
[----:B------:R-:W-:Y:S02]  /*4f70*/  SHF.R.U32.HI R11, RZ, 0x18, R11 ;  /* 0x00000018ff0b7819 */ /* 0x000fe4000001160b */
[----:B------:R-:W-:Y:S02]  /*4f80*/  SHF.R.U32.HI R4, RZ, 0x8, R4 ;  /* 0x00000008ff047819 */ /* 0x000fe40000011604 */
[----:B------:R-:W-:-:S02]  /*4f90*/  LOP3.LUT R7, R7, 0xff, RZ, 0xc0, !PT ;  /* 0x000000ff07077812 */ /* 0x000fc400078ec0ff */
[----:B----4-:R-:W-:Y:S02]  /*4fa0*/  SHF.R.U32.HI R5, RZ, 0x8, R9 ;  /* 0x00000008ff057819 */ /* 0x010fe40000011609 */
[----:B------:R-:W-:Y:S02]  /*4fb0*/  LOP3.LUT R9, R10, 0xff, RZ, 0xc0, !PT ;  /* 0x000000ff0a097812 */ /* 0x000fe400078ec0ff */
[----:B------:R-:W-:Y:S01]  /*4fc0*/  PRMT R18, R15, 0x5410, R5 ;  /* 0x000054100f127816 */ /* 0x000fe20000000005 */
[----:B------:R-:W-:Y:S01]  /*4fd0*/  FFMA.FTZ R5, R57, UR28, -R30 ;  /* 0x0000001c39057c23 */ /* 0x000fe2000801081e */
[----:B------:R-:W-:Y:S02]  /*4fe0*/  PRMT R15, R12, 0x5410, R20 ;  /* 0x000054100c0f7816 */ /* 0x000fe40000000014 */
[----:B------:R-:W-:Y:S01]  /*4ff0*/  PRMT R20, R9, 0x5410, R4 ;  /* 0x0000541009147816 */ /* 0x000fe20000000004 */
[----:B------:R-:W-:Y:S01]  /*5000*/  FFMA.FTZ R4, R59, UR28, -R30 ;  /* 0x0000001c3b047c23 */ /* 0x000fe2000801081e */
[----:B-1----:R-:W-:Y:S01]  /*5010*/  FMNMX.FTZ R101, R101, R14, !PT ;  /* 0x0000000e65657209 */ /* 0x002fe20007810000 */
[----:B------:R1:W-:Y:S01]  /*5020*/  MUFU.EX2 R139, R5 ;  /* 0x00000005008b7308 */ /* 0x0003e20000000800 */
[----:B------:R-:W-:-:S02]  /*5030*/  PRMT R19, R7, 0x5410, R11 ;  /* 0x0000541007137816 */ /* 0x000fc4000000000b */
[--C-:B------:R-:W-:Y:S01]  /*5040*/  SHF.R.U32.HI R9, RZ, 0x10, R10.reuse ;  /* 0x00000010ff097819 */ /* 0x100fe2000001160a */
[----:B------:R-:W-:Y:S01]  /*5050*/  STL [R1+0x1a0], R101 ;  /* 0x0001a06501007387 */ /* 0x000fe20000100800 */
[C---:B------:R-:W-:Y:S02]  /*5060*/  LOP3.LUT R7, R6.reuse, 0xffff, RZ, 0xc0, !PT ;  /* 0x0000ffff06077812 */ /* 0x040fe400078ec0ff */
[----:B------:R-:W-:Y:S01]  /*5070*/  FSETP.NEU.FTZ.AND P1, PT, R101, -INF , PT ;  /* 0xff8000006500780b */ /* 0x000fe20003f3d000 */
[----:B------:R2:W-:Y:S01]  /*5080*/  MUFU.EX2 R141, R4 ;  /* 0x00000004008d7308 */ /* 0x0005e20000000800 */
[----:B------:R-:W-:Y:S01]  /*5090*/  SHF.R.U32.HI R11, RZ, 0x18, R10 ;  /* 0x00000018ff0b7819 */ /* 0x000fe2000001160a */
[----:B------:R-:W-:Y:S01]  /*50a0*/  STL.64 [R1+0x1c0], R218 ;  /* 0x0001c0da01007387 */ /* 0x000fe20000100a00 */
[----:B------:R-:W-:Y:S02]  /*50b0*/  LOP3.LUT R12, R6, 0xff, RZ, 0xc0, !PT ;  /* 0x000000ff060c7812 */ /* 0x000fe400078ec0ff */
[----:B------:R-:W-:Y:S01]  /*50c0*/  SHF.R.U32.HI R10, RZ, 0x18, R6 ;  /* 0x00000018ff0a7819 */ /* 0x000fe20000011606 */
[----:B------:R-:W-:Y:S01]  /*50d0*/  STL.64 [R1+0x1b8], R216 ;  /* 0x0001b8d801007387 */ /* 0x000fe20000100a00 */
[----:B------:R-:W-:Y:S01]  /*50e0*/  LOP3.LUT R9, R9, 0xff, RZ, 0xc0, !PT ;  /* 0x000000ff09097812 */ /* 0x000fe200078ec0ff */
[----:B-1----:R-:W-:Y:S01]  /*50f0*/  FFMA.FTZ R5, R58, UR28, -R30 ;  /* 0x0000001c3a057c23 */ /* 0x002fe2000801081e */
[----:B------:R-:W-:Y:S01]  /*5100*/  SHF.R.U32.HI R6, RZ, 0x8, R7 ;  /* 0x00000008ff067819 */ /* 0x000fe20000011607 */
[----:B------:R-:W-:Y:S01]  /*5110*/  STL [R1+0x1a8], R122 ;  /* 0x0001a87a01007387 */ /* 0x000fe20000100800 */
[----:B------:R-:W-:Y:S01]  /*5120*/  PRMT R14, R9, 0x5410, R11 ;  /* 0x00005410090e7816 */ /* 0x000fe2000000000b */
[----:B------:R1:W-:Y:S01]  /*5130*/  MUFU.EX2 R142, R5 ;  /* 0x00000005008e7308 */ /* 0x0003e20000000800 */
[----:B------:R-:W-:Y:S01]  /*5140*/  PRMT R11, R12, 0x5410, R6 ;  /* 0x000054100c0b7816 */ /* 0x000fe20000000006 */
[----:B------:R-:W-:Y:S01]  /*5150*/  STL [R1+0x1a4], R123 ;  /* 0x0001a47b01007387 */ /* 0x000fe20000100800 */
[----:B------:R-:W-:Y:S01]  /*5160*/  LOP3.LUT R9, R3, 0xff, RZ, 0xc0, !PT ;  /* 0x000000ff03097812 */ /* 0x000fe200078ec0ff */
[----:B--2---:R-:W-:Y:S01]  /*5170*/  FMUL.FTZ R4, R101, UR28 ;  /* 0x0000001c65047c20 */ /* 0x004fe20008410000 */
[----:B------:R-:W-:-:S04]  /*5180*/  LEA R16, R16, UR12, 0x10 ;  /* 0x0000000c10107c11 */ /* 0x000fc8000f8e80ff */
[----:B------:R-:W-:Y:S02]  /*5190*/  FSEL R17, R4, RZ, P1 ;  /* 0x000000ff04117208 */ /* 0x000fe40000800000 */
[----:B------:R-:W-:-:S03]  /*51a0*/  SHF.R.U32.HI R4, RZ, 0x8, R22 ;  /* 0x00000008ff047819 */ /* 0x000fc60000011616 */
[--C-:B------:R-:W-:Y:S01]  /*51b0*/  FFMA.FTZ R6, R62, UR28, -R17.reuse ;  /* 0x0000001c3e067c23 */ /* 0x100fe20008010811 */
[----:B------:R-:W-:Y:S01]  /*51c0*/  PRMT R12, R24, 0x5410, R4 ;  /* 0x00005410180c7816 */ /* 0x000fe20000000004 */
[----:B------:R-:W-:Y:S01]  /*51d0*/  FFMA.FTZ R7, R69, UR28, -R17 ;  /* 0x0000001c45077c23 */ /* 0x000fe20008010811 */
[----:B-1----:R-:W-:Y:S01]  /*51e0*/  FFMA.FTZ R5, R48, UR28, -R30 ;  /* 0x0000001c30057c23 */ /* 0x002fe2000801081e */
[----:B------:R-:W-:Y:S01]  /*51f0*/  LOP3.LUT R4, R3, 0xffff, RZ, 0xc0, !PT ;  /* 0x0000ffff03047812 */ /* 0x000fe200078ec0ff */
[----:B------:R1:W-:Y:S08]  /*5200*/  MUFU.EX2 R100, R6 ;  /* 0x0000000600647308 */ /* 0x0003f00000000800 */
[----:B------:R2:W3:Y:S08]  /*5210*/  MUFU.EX2 R148, R5 ;  /* 0x0000000500947308 */ /* 0x0004f00000000800 */
[----:B------:R4:W4:Y:S01]  /*5220*/  MUFU.EX2 R105, R7 ;  /* 0x0000000700697308 */ /* 0x0009220000000800 */
[----:B-1----:R-:W-:-:S02]  /*5230*/  SHF.R.U32.HI R6, RZ, 0x18, R3 ;  /* 0x00000018ff067819 */ /* 0x002fc40000011603 */
[----:B--2---:R-:W-:Y:S01]  /*5240*/  LOP3.LUT R5, R8, 0xff, RZ, 0xc0, !PT ;  /* 0x000000ff08057812 */ /* 0x004fe200078ec0ff */
[----:B---3--:R1:W-:Y:S01]  /*5250*/  STL [R1+0x1ac], R148 ;  /* 0x0001ac9401007387 */ /* 0x0083e20000100800 */
[----:B------:R-:W-:Y:S02]  /*5260*/  SHF.R.U32.HI R8, RZ, 0x8, R4 ;  /* 0x00000008ff087819 */ /* 0x000fe40000011604 */
[----:B------:R-:W-:Y:S02]  /*5270*/  PRMT R10, R5, 0x5410, R10 ;  /* 0x00005410050a7816 */ /* 0x000fe4000000000a */
[----:B------:R-:W-:Y:S02]  /*5280*/  SHF.R.U32.HI R5, RZ, 0x10, R3 ;  /* 0x00000010ff057819 */ /* 0x000fe40000011603 */
[----:B------:R-:W-:Y:S02]  /*5290*/  F2FP.BF16.F32.PACK_AB R3, R174, R212 ;  /* 0x000000d4ae03723e */ /* 0x000fe400000010ff */
[----:B------:R-:W-:Y:S01]  /*52a0*/  LOP3.LUT R4, R5, 0xff, RZ, 0xc0, !PT ;  /* 0x000000ff05047812 */ /* 0x000fe200078ec0ff */
[----:B------:R-:W-:Y:S01]  /*52b0*/  FFMA.FTZ R5, R63, UR28, -R17 ;  /* 0x0000001c3f057c23 */ /* 0x000fe20008010811 */
[----:B------:R-:W-:-:S02]  /*52c0*/  PRMT R89, R3, 0x7610, R89 ;  /* 0x0000761003597816 */ /* 0x000fc40000000059 */
[----:B------:R-:W-:Y:S01]  /*52d0*/  PRMT R6, R4, 0x5410, R6 ;  /* 0x0000541004067816 */ /* 0x000fe20000000006 */
[----:B------:R-:W-:Y:S01]  /*52e0*/  FFMA.FTZ R4, R70, UR28, -R17 ;  /* 0x0000001c46047c23 */ /* 0x000fe20008010811 */
[----:B------:R-:W-:Y:S01]  /*52f0*/  PRMT R88, R3, 0x7632, R88 ;  /* 0x0000763203587816 */ /* 0x000fe20000000058 */
[----:B------:R2:W-:Y:S01]  /*5300*/  MUFU.EX2 R110, R5 ;  /* 0x00000005006e7308 */ /* 0x0005e20000000800 */
[----:B------:R-:W-:Y:S02]  /*5310*/  F2FP.BF16.F32.PACK_AB R3, R213, R211 ;  /* 0x000000d3d503723e */ /* 0x000fe400000010ff */
[----:B------:R-:W-:Y:S02]  /*5320*/  PRMT R2, R89, 0x5410, R88 ;  /* 0x0000541059027816 */ /* 0x000fe40000000058 */
[C---:B------:R-:W-:Y:S02]  /*5330*/  PRMT R243, R3.reuse, 0x7610, R243 ;  /* 0x0000761003f37816 */ /* 0x040fe400000000f3 */
[----:B------:R-:W-:Y:S01]  /*5340*/  PRMT R241, R3, 0x7632, R241 ;  /* 0x0000763203f17816 */ /* 0x000fe200000000f1 */
[----:B------:R3:W1:Y:S01]  /*5350*/  MUFU.EX2 R107, R4 ;  /* 0x00000004006b7308 */ /* 0x0006620000000800 */
[----:B------:R-:W-:-:S02]  /*5360*/  F2FP.BF16.F32.PACK_AB R3, R217, R216 ;  /* 0x000000d8d903723e */ /* 0x000fc400000010ff */
[----:B----4-:R-:W-:Y:S02]  /*5370*/  LOP3.LUT R7, R23, 0xff, RZ, 0xc0, !PT ;  /* 0x000000ff17077812 */ /* 0x010fe400078ec0ff */
[C---:B------:R-:W-:Y:S02]  /*5380*/  PRMT R245, R3.reuse, 0x7610, R245 ;  /* 0x0000761003f57816 */ /* 0x040fe400000000f5 */
[----:B------:R-:W-:Y:S01]  /*5390*/  PRMT R242, R3, 0x7632, R242 ;  /* 0x0000763203f27816 */ /* 0x000fe200000000f2 */
[----:B------:R-:W-:Y:S01]  /*53a0*/  FFMA.FTZ R3, R74, UR28, -R17 ;  /* 0x0000001c4a037c23 */ /* 0x000fe20008010811 */
[----:B--2---:R-:W-:Y:S02]  /*53b0*/  F2FP.BF16.F32.PACK_AB R5, R145, R149 ;  /* 0x000000959105723e */ /* 0x004fe400000010ff */
[----:B------:R-:W-:Y:S01]  /*53c0*/  PRMT R7, R7, 0x5410, R25 ;  /* 0x0000541007077816 */ /* 0x000fe20000000019 */
[----:B------:R2:W-:Y:S01]  /*53d0*/  MUFU.EX2 R136, R3 ;  /* 0x0000000300887308 */ /* 0x0005e20000000800 */
[----:B------:R-:W-:-:S02]  /*53e0*/  PRMT R91, R5, 0x7632, R91 ;  /* 0x00007632055b7816 */ /* 0x000fc4000000005b */
[----:B------:R-:W-:Y:S01]  /*53f0*/  PRMT R90, R5, 0x7610, R90 ;  /* 0x00007610055a7816 */ /* 0x000fe2000000005a */
[----:B---3--:R-:W-:Y:S01]  /*5400*/  FFMA.FTZ R4, R75, UR28, -R17 ;  /* 0x0000001c4b047c23 */ /* 0x008fe20008010811 */
[----:B------:R-:W-:Y:S02]  /*5410*/  F2FP.BF16.F32.PACK_AB R5, R151, R146 ;  /* 0x000000929705723e */ /* 0x000fe400000010ff */
[----:B------:R-:W-:Y:S01]  /*5420*/  PRMT R8, R9, 0x5410, R8 ;  /* 0x0000541009087816 */ /* 0x000fe20000000008 */
[----:B------:R3:W4:Y:S01]  /*5430*/  MUFU.EX2 R106, R4 ;  /* 0x00000004006a7308 */ /* 0x0007220000000800 */
[C---:B------:R-:W-:Y:S02]  /*5440*/  PRMT R246, R5.reuse, 0x7632, R246 ;  /* 0x0000763205f67816 */ /* 0x040fe400000000f6 */
[----:B------:R-:W-:Y:S02]  /*5450*/  PRMT R244, R5, 0x7610, R244 ;  /* 0x0000761005f47816 */ /* 0x000fe400000000f4 */
[----:B------:R-:W-:-:S02]  /*5460*/  F2FP.BF16.F32.PACK_AB R5, R155, R150 ;  /* 0x000000969b05723e */ /* 0x000fc400000010ff */
[----:B--2---:R-:W-:Y:S02]  /*5470*/  F2FP.BF16.F32.PACK_AB R3, R104, R160 ;  /* 0x000000a06803723e */ /* 0x004fe400000010ff */
[----:B------:R-:W-:Y:S02]  /*5480*/  PRMT R240, R5, 0x7632, R240 ;  /* 0x0000763205f07816 */ /* 0x000fe400000000f0 */
[C---:B------:R-:W-:Y:S02]  /*5490*/  PRMT R236, R3.reuse, 0x7632, R236 ;  /* 0x0000763203ec7816 */ /* 0x040fe400000000ec */
[----:B------:R-:W-:Y:S02]  /*54a0*/  PRMT R235, R3, 0x7610, R235 ;  /* 0x0000761003eb7816 */ /* 0x000fe400000000eb */
[----:B------:R-:W-:Y:S02]  /*54b0*/  F2FP.BF16.F32.PACK_AB R3, R100, R105 ;  /* 0x000000696403723e */ /* 0x000fe400000010ff */
[----:B---3--:R-:W-:-:S02]  /*54c0*/  F2FP.BF16.F32.PACK_AB R4, R219, R218 ;  /* 0x000000dadb04723e */ /* 0x008fc400000010ff */
[----:B------:R-:W-:Y:S02]  /*54d0*/  PRMT R228, R3, 0x7610, R228 ;  /* 0x0000761003e47816 */ /* 0x000fe400000000e4 */
[C---:B------:R-:W-:Y:S02]  /*54e0*/  PRMT R238, R4.reuse, 0x7610, R238 ;  /* 0x0000761004ee7816 */ /* 0x040fe400000000ee */
[----:B------:R-:W-:Y:S01]  /*54f0*/  PRMT R237, R4, 0x7632, R237 ;  /* 0x0000763204ed7816 */ /* 0x000fe200000000ed */
[----:B------:R-:W-:Y:S01]  /*5500*/  FFMA.FTZ R4, R71, UR28, -R17 ;  /* 0x0000001c47047c23 */ /* 0x000fe20008010811 */
[----:B------:R-:W-:Y:S02]  /*5510*/  PRMT R226, R3, 0x7632, R226 ;  /* 0x0000763203e27816 */ /* 0x000fe400000000e2 */
[----:B-1----:R-:W-:Y:S01]  /*5520*/  F2FP.BF16.F32.PACK_AB R3, R107, R110 ;  /* 0x0000006e6b03723e */ /* 0x002fe200000010ff */
[----:B------:R1:W-:Y:S01]  /*5530*/  MUFU.EX2 R131, R4 ;  /* 0x0000000400837308 */ /* 0x0003e20000000800 */
[----:B----4-:R-:W-:-:S02]  /*5540*/  F2FP.BF16.F32.PACK_AB R0, R136, R106 ;  /* 0x0000006a8800723e */ /* 0x010fc400000010ff */
[C---:B------:R-:W-:Y:S02]  /*5550*/  PRMT R232, R3.reuse, 0x7610, R232 ;  /* 0x0000761003e87816 */ /* 0x040fe400000000e8 */
[----:B------:R-:W-:Y:S02]  /*5560*/  PRMT R231, R3, 0x7632, R231 ;  /* 0x0000763203e77816 */ /* 0x000fe400000000e7 */
[----:B------:R-:W-:Y:S02]  /*5570*/  F2FP.BF16.F32.PACK_AB R3, R148, R141 ;  /* 0x0000008d9403723e */ /* 0x000fe400000010ff */
[C---:B------:R-:W-:Y:S02]  /*5580*/  PRMT R227, R0.reuse, 0x7610, R227 ;  /* 0x0000761000e37816 */ /* 0x040fe400000000e3 */
[----:B------:R-:W-:Y:S02]  /*5590*/  PRMT R225, R0, 0x7632, R225 ;  /* 0x0000763200e17816 */ /* 0x000fe400000000e1 */
[----:B------:R-:W-:-:S02]  /*55a0*/  PRMT R224, R3, 0x7610, R224 ;  /* 0x0000761003e07816 */ /* 0x000fc400000000e0 */
[----:B------:R-:W-:Y:S01]  /*55b0*/  PRMT R223, R3, 0x7632, R223 ;  /* 0x0000763203df7816 */ /* 0x000fe200000000df */
[----:B-1----:R-:W-:Y:S01]  /*55c0*/  FFMA.FTZ R4, R83, UR28, -R17 ;  /* 0x0000001c53047c23 */ /* 0x002fe20008010811 */
[----:B------:R-:W-:Y:S02]  /*55d0*/  HSET2.LE.AND R3, R11, R16, PT ;  /* 0x000000100b037233 */ /* 0x000fe40003803000 */
[----:B------:R-:W-:Y:S01]  /*55e0*/  PRMT R239, R5, 0x7610, R239 ;  /* 0x0000761005ef7816 */ /* 0x000fe200000000ef */
[----:B------:R-:W1:Y:S01]  /*55f0*/  MUFU.EX2 R137, R4 ;  /* 0x0000000400897308 */ /* 0x000e620000000800 */
[----:B------:R-:W-:Y:S02]  /*5600*/  F2FP.BF16.F32.PACK_AB R5, R132, R133 ;  /* 0x000000858405723e */ /* 0x000fe400000010ff */
[----:B------:R-:W-:Y:S02]  /*5610*/  LOP3.LUT R68, R3, R2, RZ, 0xc0, !PT ;  /* 0x0000000203447212 */ /* 0x000fe400078ec0ff */
[----:B------:R-:W-:-:S02]  /*5620*/  PRMT R3, R90, 0x5410, R91 ;  /* 0x000054105a037816 */ /* 0x000fc4000000005b */
[----:B------:R-:W-:Y:S02]  /*5630*/  HSET2.LE.AND R2, R18, R16, PT ;  /* 0x0000001012027233 */ /* 0x000fe40003803000 */
[C---:B------:R-:W-:Y:S02]  /*5640*/  PRMT R93, R5.reuse, 0x7610, R93 ;  /* 0x00007610055d7816 */ /* 0x040fe4000000005d */
[----:B------:R-:W-:Y:S02]  /*5650*/  PRMT R92, R5, 0x7632, R92 ;  /* 0x00007632055c7816 */ /* 0x000fe4000000005c */
[----:B------:R-:W-:Y:S02]  /*5660*/  F2FP.BF16.F32.PACK_AB R5, R138, R140 ;  /* 0x0000008c8a05723e */ /* 0x000fe400000010ff */
[----:B-1----:R-:W-:Y:S01]  /*5670*/  F2FP.BF16.F32.PACK_AB R0, R137, R131 ;  /* 0x000000838900723e */ /* 0x002fe200000010ff */
[----:B------:R1:W-:Y:S01]  /*5680*/  STL [R1+0x1b0], R137 ;  /* 0x0001b08901007387 */ /* 0x0003e20000100800 */
[----:B------:R-:W-:-:S02]  /*5690*/  PRMT R234, R5, 0x7610, R234 ;  /* 0x0000761005ea7816 */ /* 0x000fc400000000ea */
[C---:B------:R-:W-:Y:S02]  /*56a0*/  PRMT R222, R0.reuse, 0x7610, R222 ;  /* 0x0000761000de7816 */ /* 0x040fe400000000de */
[----:B------:R-:W-:Y:S02]  /*56b0*/  PRMT R221, R0, 0x7632, R221 ;  /* 0x0000763200dd7816 */ /* 0x000fe400000000dd */
[----:B------:R-:W-:Y:S02]  /*56c0*/  HSET2.LE.AND R0, R10, R16, PT ;  /* 0x000000100a007233 */ /* 0x000fe40003803000 */
[----:B------:R-:W-:Y:S02]  /*56d0*/  PRMT R233, R5, 0x7632, R233 ;  /* 0x0000763205e97816 */ /* 0x000fe400000000e9 */
[----:B------:R-:W-:Y:S02]  /*56e0*/  F2FP.BF16.F32.PACK_AB R4, R142, R139 ;  /* 0x0000008b8e04723e */ /* 0x000fe400000010ff */
[----:B------:R-:W-:-:S02]  /*56f0*/  LOP3.LUT R69, R0, R3, RZ, 0xc0, !PT ;  /* 0x0000000300457212 */ /* 0x000fc400078ec0ff */
[----:B------:R-:W-:Y:S02]  /*5700*/  PRMT R3, R243, 0x5410, R241 ;  /* 0x00005410f3037816 */ /* 0x000fe400000000f1 */
[--C-:B------:R-:W-:Y:S02]  /*5710*/  HSET2.LE.AND R0, R15, R16.reuse, PT ;  /* 0x000000100f007233 */ /* 0x100fe40003803000 */
[----:B------:R-:W-:Y:S02]  /*5720*/  LOP3.LUT R70, R2, R3, RZ, 0xc0, !PT ;  /* 0x0000000302467212 */ /* 0x000fe400078ec0ff */
[----:B------:R-:W-:Y:S02]  /*5730*/  PRMT R2, R244, 0x5410, R246 ;  /* 0x00005410f4027816 */ /* 0x000fe400000000f6 */
[----:B------:R-:W-:Y:S02]  /*5740*/  HSET2.LE.AND R3, R13, R16, PT ;  /* 0x000000100d037233 */ /* 0x000fe40003803000 */
        /* <DEDUP_REMOVED lines=9> */
[----:B------:R-:W-:Y:S01]  /*57e0*/  LOP3.LUT R63, R0, R3, RZ, 0xc0, !PT ;  /* 0x00000003003f7212 */ /* 0x000fe200078ec0ff */
[----:B------:R-:W-:Y:S01]  /*57f0*/  HMMA.16816.F32.BF16 R8, R68, R120, RZ ;  /* 0x000000784408723c */ /* 0x000fe200000418ff */
[----:B------:R-:W-:Y:S02]  /*5800*/  PRMT R3, R93, 0x5410, R92 ;  /* 0x000054105d037816 */ /* 0x000fe4000000005c */
[----:B------:R-:W-:Y:S01]  /*5810*/  HSET2.LE.AND R0, R6, R16, PT ;  /* 0x0000001006007233 */ /* 0x000fe20003803000 */
[----:B------:R-:W-:Y:S01]  /*5820*/  IMAD.WIDE.U32 R6, R43, -0x326172a9, RZ ;  /* 0xcd9e8d572b067825 */ /* 0x000fe200078e00ff */
        /* <DEDUP_REMOVED lines=8> */
[----:B------:R-:W-:Y:S02]  /*58b0*/  HSET2.LE.AND R2, R27, R16, PT ;  /* 0x000000101b027233 */ /* 0x000fe40003803000 */
[----:B------:R-:W-:Y:S01]  /*58c0*/  LOP3.LUT R66, R0, R3, RZ, 0xc0, !PT ;  /* 0x0000000300427212 */ /* 0x000fe200078ec0ff */
[----:B------:R-:W-:Y:S01]  /*58d0*/  HMMA.16816.F32.BF16 R24, R60, R120, RZ ;  /* 0x000000783c18723c */ /* 0x000fe200000418ff */
[----:B------:R-:W-:Y:S02]  /*58e0*/  PRMT R3, R235, 0x5410, R236 ;  /* 0x00005410eb037816 */ /* 0x000fe400000000ec */
[C---:B------:R-:W-:Y:S02]  /*58f0*/  PRMT R230, R4.reuse, 0x7610, R230 ;  /* 0x0000761004e67816 */ /* 0x040fe400000000e6 */
[----:B------:R-:W-:-:S02]  /*5900*/  PRMT R229, R4, 0x7632, R229 ;  /* 0x0000763204e57816 */ /* 0x000fc400000000e5 */
[--C-:B------:R-:W-:Y:S02]  /*5910*/  HSET2.LE.AND R0, R20, R16.reuse, PT ;  /* 0x0000001014007233 */ /* 0x100fe40003803000 */
[----:B------:R-:W-:Y:S02]  /*5920*/  LOP3.LUT R67, R2, R3, RZ, 0xc0, !PT ;  /* 0x0000000302437212 */ /* 0x000fe400078ec0ff */
[----:B------:R-:W-:Y:S02]  /*5930*/  PRMT R3, R230, 0x5410, R229 ;  /* 0x00005410e6037816 */ /* 0x000fe400000000e5 */
[----:B------:R-:W-:Y:S02]  /*5940*/  HSET2.LE.AND R2, R14, R16, PT ;  /* 0x000000100e027233 */ /* 0x000fe40003803000 */
[----:B------:R-:W-:Y:S01]  /*5950*/  LOP3.LUT R56, R0, R3, RZ, 0xc0, !PT ;  /* 0x0000000300387212 */ /* 0x000fe200078ec0ff */
[----:B------:R-:W-:Y:S01]  /*5960*/  HMMA.16816.F32.BF16 R12, R60, R124, RZ ;  /* 0x0000007c3c0c723c */ /* 0x000fe200000418ff */
[----:B------:R-:W-:-:S02]  /*5970*/  PRMT R3, R227, 0x5410, R225 ;  /* 0x00005410e3037816 */ /* 0x000fc400000000e1 */
[--C-:B------:R-:W-:Y:S02]  /*5980*/  HSET2.LE.AND R0, R21, R16.reuse, PT ;  /* 0x0000001015007233 */ /* 0x100fe40003803000 */
[----:B------:R-:W-:Y:S01]  /*5990*/  LOP3.LUT R57, R2, R3, RZ, 0xc0, !PT ;  /* 0x0000000302397212 */ /* 0x000fe200078ec0ff */
[----:B------:R-:W-:Y:S01]  /*59a0*/  HMMA.16816.F32.BF16 R164, R64, R116, R8 ;  /* 0x0000007440a4723c */ /* 0x000fe20000041808 */
[----:B------:R-:W-:Y:S02]  /*59b0*/  PRMT R2, R224, 0x5410, R223 ;  /* 0x00005410e0027816 */ /* 0x000fe400000000df */
[----:B------:R-:W-:Y:S02]  /*59c0*/  HSET2.LE.AND R4, R31, R16, PT ;  /* 0x000000101f047233 */ /* 0x000fe40003803000 */
[----:B------:R-:W-:Y:S01]  /*59d0*/  LOP3.LUT R58, R0, R2, RZ, 0xc0, !PT ;  /* 0x00000002003a7212 */ /* 0x000fe200078ec0ff */
[----:B------:R-:W-:Y:S01]  /*59e0*/  IMAD.WIDE.U32 R2, R49, -0x326172a9, RZ ;  /* 0xcd9e8d5731027825 */ /* 0x000fe200078e00ff */
[----:B------:R-:W-:Y:S01]  /*59f0*/  PRMT R0, R222, 0x5410, R221 ;  /* 0x00005410de007816 */ /* 0x000fe200000000dd */
[----:B------:R-:W-:Y:S01]  /*5a00*/  HMMA.16816.F32.BF16 R20, R68, R124, RZ ;  /* 0x0000007c4414723c */ /* 0x000fe200000418ff */
[----:B------:R-:W-:Y:S01]  /*5a10*/  LOP3.LUT R7, R7, UR9, R46, 0x96, !PT ;  /* 0x0000000907077c12 */ /* 0x000fe2000f8e962e */
[----:B------:R-:W-:Y:S01]  /*5a20*/  IMAD.WIDE.U32 R10, R35, -0x326172a9, RZ ;  /* 0xcd9e8d57230a7825 */ /* 0x000fe200078e00ff */
[----:B------:R-:W-:-:S02]  /*5a30*/  LOP3.LUT R59, R4, R0, RZ, 0xc0, !PT ;  /* 0x00000000043b7212 */ /* 0x000fc400078ec0ff */
[----:B------:R-:W-:Y:S02]  /*5a40*/  LOP3.LUT R0, R3, UR9, R50, 0x96, !PT ;  /* 0x0000000903007c12 */ /* 0x000fe4000f8e9632 */
[----:B------:R-:W-:Y:S01]  /*5a50*/  LOP3.LUT R2, R11, UR7, R2, 0x96, !PT ;  /* 0x000000070b027c12 */ /* 0x000fe2000f8e9602 */
[----:B------:R-:W-:Y:S02]  /*5a60*/  IMAD.MOV.U32 R124, RZ, RZ, R104 ;  /* 0x000000ffff7c7224 */ /* 0x000fe400078e0068 */
[----:B------:R-:W-:Y:S01]  /*5a70*/  HMMA.16816.F32.BF16 R24, R56, R116, R24 ;  /* 0x000000743818723c */ /* 0x000fe20000041818 */
[----:B------:R-:W-:Y:S01]  /*5a80*/  IMAD.WIDE.U32 R4, R0, -0x2daee0ad, RZ ;  /* 0xd2511f5300047825 */ /* 0x000fe200078e00ff */
[----:B------:R-:W-:-:S03]  /*5a90*/  LOP3.LUT R0, R37, UR7, R6, 0x96, !PT ;  /* 0x0000000725007c12 */ /* 0x000fc6000f8e9606 */
[----:B------:R-:W-:Y:S01]  /*5aa0*/  IMAD.WIDE.U32 R2, R2, -0x2daee0ad, RZ ;  /* 0xd2511f5302027825 */ /* 0x000fe200078e00ff */
[-C--:B------:R-:W-:Y:S03]  /*5ab0*/  HMMA.16816.F32.BF16 R12, R56, R112.reuse, R12 ;  /* 0x00000070380c723c */ /* 0x080fe6000004180c */
[----:B------:R-:W-:Y:S01]  /*5ac0*/  IMAD.MOV.U32 R49, RZ, RZ, R166 ;  /* 0x000000ffff317224 */ /* 0x000fe200078e00a6 */
[----:B------:R-:W-:Y:S01]  /*5ad0*/  LOP3.LUT R18, R3, UR26, R4, 0x96, !PT ;  /* 0x0000001a03127c12 */ /* 0x000fe2000f8e9604 */
[----:B------:R-:W-:Y:S01]  /*5ae0*/  IMAD.MOV.U32 R148, RZ, RZ, R167 ;  /* 0x000000ffff947224 */ /* 0x000fe200078e00a7 */
[----:B------:R-:W-:Y:S01]  /*5af0*/  LOP3.LUT R39, R2, 0xffff, RZ, 0xc0, !PT ;  /* 0x0000ffff02277812 */ /* 0x000fe200078ec0ff */
[----:B-1----:R-:W-:Y:S01]  /*5b00*/  IMAD.MOV.U32 R137, RZ, RZ, R164 ;  /* 0x000000ffff897224 */ /* 0x002fe200078e00a4 */
[--C-:B------:R-:W-:Y:S01]  /*5b10*/  SHF.R.U32.HI R41, RZ, 0x10, R2.reuse ;  /* 0x00000010ff297819 */ /* 0x100fe20000011602 */
[----:B------:R-:W-:Y:S01]  /*5b20*/  IMAD.MOV.U32 R123, RZ, RZ, R165 ;  /* 0x000000ffff7b7224 */ /* 0x000fe200078e00a5 */
[----:B------:R-:W-:Y:S01]  /*5b30*/  SHF.R.U32.HI R19, RZ, 0x18, R2 ;  /* 0x00000018ff137819 */ /* 0x000fe20000011602 */
[----:B------:R-:W-:Y:S03]  /*5b40*/  HMMA.16816.F32.BF16 R164, R64, R112, R20 ;  /* 0x0000007040a4723c */ /* 0x000fe60000041814 */
[----:B------:R-:W-:-:S04]  /*5b50*/  ISETP.LE.U32.AND P4, PT, R19, UR12, PT ;  /* 0x0000000c13007c0c */ /* 0x000fc8000bf83070 */
[----:B------:R-:W-:Y:S01]  /*5b60*/  IMAD.MOV.U32 R219, RZ, RZ, R24 ;  /* 0x000000ffffdb7224 */ /* 0x000fe200078e0018 */
[----:B------:R-:W-:Y:S01]  /*5b70*/  LOP3.LUT R24, R5, UR6, R52, 0x96, !PT ;  /* 0x0000000605187c12 */ /* 0x000fe2000f8e9634 */
[----:B------:R-:W-:Y:S01]  /*5b80*/  IMAD.MOV.U32 R218, RZ, RZ, R25 ;  /* 0x000000ffffda7224 */ /* 0x000fe200078e0019 */
[----:B------:R-:W-:Y:S01]  /*5b90*/  LOP3.LUT R25, R2, 0xff, RZ, 0xc0, !PT ;  /* 0x000000ff02197812 */ /* 0x000fe200078ec0ff */
[----:B------:R-:W-:-:S03]  /*5ba0*/  IMAD.WIDE.U32 R4, R7, -0x2daee0ad, RZ ;  /* 0xd2511f5307047825 */ /* 0x000fc600078e00ff */
[----:B------:R-:W-:Y:S01]  /*5bb0*/  ISETP.LE.U32.AND P1, PT, R25, UR12, PT ;  /* 0x0000000c19007c0c */ /* 0x000fe2000bf23070 */
[----:B------:R-:W-:Y:S01]  /*5bc0*/  IMAD.WIDE.U32 R2, R0, -0x2daee0ad, RZ ;  /* 0xd2511f5300027825 */ /* 0x000fe200078e00ff */
[----:B------:R-:W-:-:S03]  /*5bd0*/  LOP3.LUT R48, R5, UR6, R44, 0x96, !PT ;  /* 0x0000000605307c12 */ /* 0x000fc6000f8e962c */
[----:B------:R-:W-:Y:S01]  /*5be0*/  IMAD.MOV.U32 R217, RZ, RZ, R26 ;  /* 0x000000ffffd97224 */ /* 0x000fe200078e001a */
[----:B------:R-:W-:Y:S01]  /*5bf0*/  LOP3.LUT R26, R3, UR26, R4, 0x96, !PT ;  /* 0x0000001a031a7c12 */ /* 0x000fe2000f8e9604 */
[----:B------:R-:W-:Y:S01]  /*5c00*/  IMAD.MOV.U32 R83, RZ, RZ, R13 ;  /* 0x000000ffff537224 */ /* 0x000fe200078e000d */
[----:B------:R-:W-:Y:S01]  /*5c10*/  LOP3.LUT R13, R2, 0xff, RZ, 0xc0, !PT ;  /* 0x000000ff020d7812 */ /* 0x000fe200078ec0ff */
[----:B------:R-:W-:Y:S01]  /*5c20*/  IMAD.WIDE.U32 R6, R94, -0x2daee0ad, RZ ;  /* 0xd2511f535e067825 */ /* 0x000fe200078e00ff */
[----:B------:R-:W-:Y:S02]  /*5c30*/  LOP3.LUT R77, R2, 0xffff, RZ, 0xc0, !PT ;  /* 0x0000ffff024d7812 */ /* 0x000fe400078ec0ff */
[----:B------:R-:W-:Y:S01]  /*5c40*/  SHF.R.U32.HI R73, RZ, 0x10, R2 ;  /* 0x00000010ff497819 */ /* 0x000fe20000011602 */
[----:B------:R-:W-:Y:S01]  /*5c50*/  IMAD.MOV.U32 R23, RZ, RZ, R14 ;  /* 0x000000ffff177224 */ /* 0x000fe200078e000e */
[----:B------:R-:W-:Y:S01]  /*5c60*/  SHF.R.U32.HI R11, RZ, 0x18, R2 ;  /* 0x00000018ff0b7819 */ /* 0x000fe20000011602 */
[----:B------:R-:W-:-:S04]  /*5c70*/  IMAD.WIDE.U32 R2, R134, -0x2daee0ad, RZ ;  /* 0xd2511f5386027825 */ /* 0x000fc800078e00ff */
[----:B------:R-:W-:Y:S01]  /*5c80*/  IMAD.MOV.U32 R101, RZ, RZ, R15 ;  /* 0x000000ffff657224 */ /* 0x000fe200078e000f */
[----:B------:R-:W-:Y:S01]  /*5c90*/  LOP3.LUT R3, R3, UR23, R42, 0x96, !PT ;  /* 0x0000001703037c12 */ /* 0x000fe2000f8e962a */
[----:B------:R-:W-:Y:S01]  /*5ca0*/  IMAD.MOV.U32 R46, RZ, RZ, R27 ;  /* 0x000000ffff2e7224 */ /* 0x000fe200078e001b */
[----:B------:R-:W-:Y:S01]  /*5cb0*/  LOP3.LUT R0, R7, UR16, R2, 0x96, !PT ;  /* 0x0000001007007c12 */ /* 0x000fe2000f8e9602 */
[----:B------:R-:W-:Y:S02]  /*5cc0*/  IMAD.MOV.U32 R117, RZ, RZ, R12 ;  /* 0x000000ffff757224 */ /* 0x000fe400078e000c */
[----:B------:R-:W-:Y:S02]  /*5cd0*/  IMAD.MOV.U32 R22, RZ, RZ, R165 ;  /* 0x000000ffff167224 */ /* 0x000fe400078e00a5 */
[----:B------:R-:W-:Y:S02]  /*5ce0*/  @!P4 HFMA2.BF16_V2 R169, -RZ.H0_H0, RZ.H0_H0, -R236.H0_H0 ;  /* 0x200000ffffa9c231 */ /* 0x000fe400003409ec */
[----:B------:R-:W-:Y:S01]  /*5cf0*/  IMAD.WIDE.U32 R2, R3, -0x326172a9, RZ ;  /* 0xcd9e8d5703027825 */ /* 0x000fe200078e00ff */
[----:B------:R-:W-:-:S03]  /*5d00*/  ISETP.LE.U32.AND P3, PT, R13, UR12, PT ;  /* 0x0000000c0d007c0c */ /* 0x000fc6000bf63070 */
[----:B------:R-:W-:Y:S01]  /*5d10*/  @!P1 HFMA2.BF16_V2 R162, -RZ.H0_H0, RZ.H0_H0, -R238.H0_H0 ;  /* 0x200000ffffa29231 */ /* 0x000fe200003409ee */
[----:B------:R-:W-:Y:S01]  /*5d20*/  ISETP.LE.U32.AND P6, PT, R11, UR12, PT ;  /* 0x0000000c0b007c0c */ /* 0x000fe2000bfc3070 */
[----:B------:R-:W-:Y:S01]  /*5d30*/  IMAD.WIDE.U32 R8, R0, -0x326172a9, RZ ;  /* 0xcd9e8d5700087825 */ /* 0x000fe200078e00ff */
[----:B------:R-:W-:-:S03]  /*5d40*/  LOP3.LUT R0, R3, UR17, R32, 0x96, !PT ;  /* 0x0000001103007c12 */ /* 0x000fc6000f8e9620 */
[----:B------:R-:W-:Y:S01]  /*5d50*/  IMAD.MOV.U32 R75, RZ, RZ, R166 ;  /* 0x000000ffff4b7224 */ /* 0x000fe200078e00a6 */
[----:B------:R-:W-:Y:S01]  /*5d60*/  LOP3.LUT R2, R9, UR9, R2, 0x96, !PT ;  /* 0x0000000909027c12 */ /* 0x000fe2000f8e9602 */
[----:B------:R-:W-:-:S04]  /*5d70*/  IMAD.WIDE.U32 R4, R0, -0x2daee0ad, RZ ;  /* 0xd2511f5300047825 */ /* 0x000fc800078e00ff */
[----:B------:R-:W-:Y:S01]  /*5d80*/  IMAD.MOV.U32 R74, RZ, RZ, R164 ;  /* 0x000000ffff4a7224 */ /* 0x000fe200078e00a4 */
[----:B------:R-:W-:Y:S01]  /*5d90*/  LOP3.LUT R5, R5, UR8, R6, 0x96, !PT ;  /* 0x0000000805057c12 */ /* 0x000fe2000f8e9606 */
[----:B------:R-:W-:-:S04]  /*5da0*/  IMAD.WIDE.U32 R6, R2, -0x2daee0ad, RZ ;  /* 0xd2511f5302067825 */ /* 0x000fc800078e00ff */
[----:B------:R-:W-:Y:S01]  /*5db0*/  IMAD.WIDE.U32 R2, R24, -0x326172a9, RZ ;  /* 0xcd9e8d5718027825 */ /* 0x000fe200078e00ff */
[----:B------:R-:W-:-:S03]  /*5dc0*/  LOP3.LUT R7, R7, UR6, R4, 0x96, !PT ;  /* 0x0000000607077c12 */ /* 0x000fc6000f8e9604 */
[----:B------:R-:W-:Y:S01]  /*5dd0*/  IMAD.WIDE.U32 R4, R5, -0x326172a9, RZ ;  /* 0xcd9e8d5705047825 */ /* 0x000fe200078e00ff */
[----:B------:R-:W-:Y:S02]  /*5de0*/  LOP3.LUT R0, R3, UR27, R10, 0x96, !PT ;  /* 0x0000001b03007c12 */ /* 0x000fe4000f8e960a */
[C---:B------:R-:W-:Y:S01]  /*5df0*/  LOP3.LUT R15, R2.reuse, 0xff, RZ, 0xc0, !PT ;  /* 0x000000ff020f7812 */ /* 0x040fe200078ec0ff */
[----:B------:R-:W-:Y:S01]  /*5e00*/  IMAD.MOV.U32 R102, RZ, RZ, R167 ;  /* 0x000000ffff667224 */ /* 0x000fe200078e00a7 */
[----:B------:R-:W-:Y:S02]  /*5e10*/  LOP3.LUT R14, R2, 0xffff, RZ, 0xc0, !PT ;  /* 0x0000ffff020e7812 */ /* 0x000fe400078ec0ff */
[--C-:B------:R-:W-:Y:S02]  /*5e20*/  SHF.R.U32.HI R21, RZ, 0x10, R2.reuse ;  /* 0x00000010ff157819 */ /* 0x100fe40000011602 */
[----:B------:R-:W-:Y:S01]  /*5e30*/  SHF.R.U32.HI R20, RZ, 0x18, R2 ;  /* 0x00000018ff147819 */ /* 0x000fe20000011602 */
[----:B------:R-:W-:Y:S01]  /*5e40*/  IMAD.WIDE.U32 R2, R7, -0x326172a9, RZ ;  /* 0xcd9e8d5707027825 */ /* 0x000fe200078e00ff */
[----:B------:R-:W-:-:S02]  /*5e50*/  LOP3.LUT R7, R5, UR7, R8, 0x96, !PT ;  /* 0x0000000705077c12 */ /* 0x000fc4000f8e9608 */
[C---:B------:R-:W-:Y:S02]  /*5e60*/  LOP3.LUT R5, R0.reuse, 0xff, RZ, 0xc0, !PT ;  /* 0x000000ff00057812 */ /* 0x040fe400078ec0ff */
[----:B------:R-:W-:Y:S02]  /*5e70*/  LOP3.LUT R10, R3, UR27, R4, 0x96, !PT ;  /* 0x0000001b030a7c12 */ /* 0x000fe4000f8e9604 */
[----:B------:R-:W-:Y:S02]  /*5e80*/  LOP3.LUT R4, R0, 0xffff, RZ, 0xc0, !PT ;  /* 0x0000ffff00047812 */ /* 0x000fe400078ec0ff */
[----:B------:R-:W-:Y:S02]  /*5e90*/  ISETP.LE.U32.AND P2, PT, R5, UR12, PT ;  /* 0x0000000c05007c0c */ /* 0x000fe4000bf43070 */
[----:B------:R-:W-:Y:S02]  /*5ea0*/  SHF.R.U32.HI R4, RZ, 0x8, R4 ;  /* 0x00000008ff047819 */ /* 0x000fe40000011604 */
[----:B------:R-:W-:-:S02]  /*5eb0*/  LOP3.LUT R25, R2, 0xff, RZ, 0xc0, !PT ;  /* 0x000000ff02197812 */ /* 0x000fc400078ec0ff */
[----:B------:R-:W-:Y:S02]  /*5ec0*/  LOP3.LUT R4, R4, 0xffff, RZ, 0xc0, !PT ;  /* 0x0000ffff04047812 */ /* 0x000fe400078ec0ff */
[----:B------:R-:W-:Y:S02]  /*5ed0*/  LOP3.LUT R27, R2, 0xffff, RZ, 0xc0, !PT ;  /* 0x0000ffff021b7812 */ /* 0x000fe400078ec0ff */
[--C-:B------:R-:W-:Y:S02]  /*5ee0*/  SHF.R.U32.HI R38, RZ, 0x10, R2.reuse ;  /* 0x00000010ff267819 */ /* 0x100fe40000011602 */
[----:B------:R-:W-:Y:S01]  /*5ef0*/  SHF.R.U32.HI R33, RZ, 0x18, R2 ;  /* 0x00000018ff217819 */ /* 0x000fe20000011602 */
[----:B------:R-:W-:Y:S01]  /*5f00*/  IMAD.WIDE.U32 R2, R7, -0x2daee0ad, RZ ;  /* 0xd2511f5307027825 */ /* 0x000fe200078e00ff */
[----:B------:R-:W-:-:S03]  /*5f10*/  ISETP.LE.U32.AND P5, PT, R4, UR12, PT ;  /* 0x0000000c04007c0c */ /* 0x000fc6000bfa3070 */
[----:B------:R-:W-:Y:S02]  /*5f20*/  @!P2 HFMA2.BF16_V2 R96, -RZ.H0_H0, RZ.H0_H0, -R89.H0_H0 ;  /* 0x200000ffff60a231 */ /* 0x000fe40000340959 */
[----:B------:R-:W-:Y:S01]  /*5f30*/  IMAD.WIDE.U32 R4, R171, -0x2daee0ad, RZ ;  /* 0xd2511f53ab047825 */ /* 0x000fe200078e00ff */
[C---:B------:R-:W-:Y:S02]  /*5f40*/  LOP3.LUT R37, R2.reuse, 0xff, RZ, 0xc0, !PT ;  /* 0x000000ff02257812 */ /* 0x040fe400078ec0ff */
[----:B------:R-:W-:Y:S01]  /*5f50*/  LOP3.LUT R40, R2, 0xffff, RZ, 0xc0, !PT ;  /* 0x0000ffff02287812 */ /* 0x000fe200078ec0ff */
[----:B------:R-:W-:Y:S01]  /*5f60*/  IMAD.MOV.U32 R171, RZ, RZ, R46 ;  /* 0x000000ffffab7224 */ /* 0x000fe200078e002e */
[--C-:B------:R-:W-:Y:S02]  /*5f70*/  SHF.R.U32.HI R43, RZ, 0x10, R2.reuse ;  /* 0x00000010ff2b7819 */ /* 0x100fe40000011602 */
[----:B------:R-:W-:Y:S02]  /*5f80*/  SHF.R.U32.HI R31, RZ, 0x18, R2 ;  /* 0x00000018ff1f7819 */ /* 0x000fe40000011602 */
[----:B------:R-:W-:Y:S01]  /*5f90*/  SHF.R.U32.HI R2, RZ, 0x18, R0 ;  /* 0x00000018ff027819 */ /* 0x000fe20000011600 */
[----:B------:R-:W-:Y:S01]  /*5fa0*/  @!P5 HFMA2.BF16_V2 R97, -RZ.H0_H0, RZ.H0_H0, -R88.H0_H0 ;  /* 0x200000ffff61d231 */ /* 0x000fe20000340958 */
[----:B------:R-:W-:-:S02]  /*5fb0*/  @!P2 PRMT R89, R96, 0x5410, RZ ;  /* 0x000054106059a816 */ /* 0x000fc400000000ff */
[----:B------:R-:W-:Y:S02]  /*5fc0*/  ISETP.LE.U32.AND P2, PT, R2, UR12, PT ;  /* 0x0000000c02007c0c */ /* 0x000fe4000bf43070 */
[----:B------:R-:W-:Y:S01]  /*5fd0*/  LOP3.LUT R2, R5, UR23, R72, 0x96, !PT ;  /* 0x0000001705027c12 */ /* 0x000fe2000f8e9648 */
[----:B------:R-:W-:Y:S01]  /*5fe0*/  IMAD.MOV.U32 R72, RZ, RZ, R22 ;  /* 0x000000ffff487224 */ /* 0x000fe200078e0016 */
[----:B------:R-:W-:Y:S02]  /*5ff0*/  SHF.R.U32.HI R0, RZ, 0x10, R0 ;  /* 0x00000010ff007819 */ /* 0x000fe40000011600 */
[----:B------:R-:W-:Y:S01]  /*6000*/  @!P5 PRMT R88, R97, 0x5410, RZ ;  /* 0x000054106158d816 */ /* 0x000fe200000000ff */
[----:B------:R-:W-:Y:S01]  /*6010*/  IMAD.WIDE.U32 R8, R2, -0x326172a9, RZ ;  /* 0xcd9e8d5702087825 */ /* 0x000fe200078e00ff */
[----:B------:R-:W-:Y:S02]  /*6020*/  LOP3.LUT R0, R0, 0xff, RZ, 0xc0, !PT ;  /* 0x000000ff00007812 */ /* 0x000fe400078ec0ff */
[----:B------:R-:W-:Y:S01]  /*6030*/  LOP3.LUT R12, R3, UR26, R6, 0x96, !PT ;  /* 0x0000001a030c7c12 */ /* 0x000fe2000f8e9606 */
[----:B------:R-:W-:Y:S01]  /*6040*/  IMAD.WIDE.U32 R2, R144, -0x2daee0ad, RZ ;  /* 0xd2511f5390027825 */ /* 0x000fe200078e00ff */
[----:B------:R-:W-:-:S03]  /*6050*/  ISETP.LE.U32.AND P5, PT, R0, UR12, PT ;  /* 0x0000000c00007c0c */ /* 0x000fc6000bfa3070 */
[----:B------:R-:W-:Y:S01]  /*6060*/  @!P2 HFMA2.BF16_V2 R98, -RZ.H0_H0, RZ.H0_H0, -R91.H0_H0 ;  /* 0x200000ffff62a231 */ /* 0x000fe2000034095b */
[----:B------:R-:W-:Y:S01]  /*6070*/  LOP3.LUT R0, R9, UR17, R34, 0x96, !PT ;  /* 0x0000001109007c12 */ /* 0x000fe2000f8e9622 */
[----:B------:R-:W-:Y:S01]  /*6080*/  IMAD.MOV.U32 R144, RZ, RZ, R49 ;  /* 0x000000ffff907224 */ /* 0x000fe200078e0031 */
[----:B------:R-:W-:Y:S02]  /*6090*/  LOP3.LUT R3, R3, UR16, R4, 0x96, !PT ;  /* 0x0000001003037c12 */ /* 0x000fe4000f8e9604 */
[----:B------:R-:W-:Y:S01]  /*60a0*/  @!P2 PRMT R91, R98, 0x5410, RZ ;  /* 0x00005410625ba816 */ /* 0x000fe200000000ff */
[----:B------:R-:W-:Y:S01]  /*60b0*/  IMAD.WIDE.U32 R6, R0, -0x2daee0ad, RZ ;  /* 0xd2511f5300067825 */ /* 0x000fe200078e00ff */
[----:B------:R-:W-:-:S03]  /*60c0*/  ISETP.LE.U32.AND P2, PT, R15, UR12, PT ;  /* 0x0000000c0f007c0c */ /* 0x000fc6000bf43070 */
[----:B------:R-:W-:Y:S01]  /*60d0*/  IMAD.MOV.U32 R15, RZ, RZ, R207 ;  /* 0x000000ffff0f7224 */ /* 0x000fe200078e00cf */
[----:B------:R-:W-:Y:S01]  /*60e0*/  LOP3.LUT R4, R7, UR8, R2, 0x96, !PT ;  /* 0x0000000807047c12 */ /* 0x000fe2000f8e9602 */
[----:B------:R-:W-:-:S04]  /*60f0*/  IMAD.WIDE.U32 R2, R3, -0x326172a9, RZ ;  /* 0xcd9e8d5703027825 */ /* 0x000fc800078e00ff */
[----:B------:R-:W-:Y:S02]  /*6100*/  @!P5 HFMA2.BF16_V2 R99, -RZ.H0_H0, RZ.H0_H0, -R90.H0_H0 ;  /* 0x200000ffff63d231 */ /* 0x000fe4000034095a */
[----:B------:R-:W-:Y:S01]  /*6110*/  IMAD.WIDE.U32 R34, R4, -0x326172a9, RZ ;  /* 0xcd9e8d5704227825 */ /* 0x000fe200078e00ff */
[----:B------:R-:W-:Y:S02]  /*6120*/  LOP3.LUT R0, R3, UR9, R8, 0x96, !PT ;  /* 0x0000000903007c12 */ /* 0x000fe4000f8e9608 */
[----:B------:R-:W-:Y:S01]  /*6130*/  @!P5 PRMT R90, R99, 0x5410, RZ ;  /* 0x00005410635ad816 */ /* 0x000fe200000000ff */
[----:B------:R-:W-:Y:S01]  /*6140*/  @!P2 HFMA2.BF16_V2 R135, -RZ.H0_H0, RZ.H0_H0, -R243.H0_H0 ;  /* 0x200000ffff87a231 */ /* 0x000fe200003409f3 */
[----:B------:R-:W-:Y:S01]  /*6150*/  LOP3.LUT R2, R35, UR7, R2, 0x96, !PT ;  /* 0x0000000723027c12 */ /* 0x000fe2000f8e9602 */
[----:B------:R-:W-:Y:S01]  /*6160*/  IMAD.WIDE.U32 R4, R0, -0x2daee0ad, RZ ;  /* 0xd2511f5300047825 */ /* 0x000fe200078e00ff */
[----:B------:R-:W-:Y:S02]  /*6170*/  SHF.R.U32.HI R0, RZ, 0x8, R14 ;  /* 0x00000008ff007819 */ /* 0x000fe4000001160e */
[----:B------:R-:W-:Y:S01]  /*6180*/  @!P2 PRMT R243, R135, 0x5410, RZ ;  /* 0x0000541087f3a816 */ /* 0x000fe200000000ff */
[----:B------:R-:W-:Y:S01]  /*6190*/  IMAD.WIDE.U32 R2, R2, -0x2daee0ad, RZ ;  /* 0xd2511f5302027825 */ /* 0x000fe200078e00ff */
[----:B------:R-:W-:-:S02]  /*61a0*/  LOP3.LUT R44, R5, UR6, R6, 0x96, !PT ;  /* 0x00000006052c7c12 */ /* 0x000fc4000f8e9606 */
[----:B------:R-:W-:Y:S02]  /*61b0*/  LOP3.LUT R0, R0, 0xffff, RZ, 0xc0, !PT ;  /* 0x0000ffff00007812 */ /* 0x000fe400078ec0ff */
[----:B------:R-:W-:Y:S01]  /*61c0*/  LOP3.LUT R24, R3, UR26, R4, 0x96, !PT ;  /* 0x0000001a03187c12 */ /* 0x000fe2000f8e9604 */
[----:B------:R-:W-:Y:S01]  /*61d0*/  IMAD.WIDE.U32 R4, R156, -0x2daee0ad, RZ ;  /* 0xd2511f539c047825 */ /* 0x000fe200078e00ff */
[C---:B------:R-:W-:Y:S02]  /*61e0*/  LOP3.LUT R45, R2.reuse, 0xff, RZ, 0xc0, !PT ;  /* 0x000000ff022d7812 */ /* 0x040fe400078ec0ff */
[----:B------:R-:W-:Y:S01]  /*61f0*/  LOP3.LUT R97, R2, 0xffff, RZ, 0xc0, !PT ;  /* 0x0000ffff02617812 */ /* 0x000fe200078ec0ff */
[----:B------:R-:W-:Y:S01]  /*6200*/  IMAD.MOV.U32 R156, RZ, RZ, R176 ;  /* 0x000000ffff9c7224 */ /* 0x000fe200078e00b0 */
[--C-:B------:R-:W-:Y:S02]  /*6210*/  SHF.R.U32.HI R96, RZ, 0x10, R2.reuse ;  /* 0x00000010ff607819 */ /* 0x100fe40000011602 */
[----:B------:R-:W-:Y:S01]  /*6220*/  SHF.R.U32.HI R46, RZ, 0x18, R2 ;  /* 0x00000018ff2e7819 */ /* 0x000fe20000011602 */
[----:B------:R-:W-:Y:S01]  /*6230*/  IMAD.WIDE.U32 R2, R181, -0x2daee0ad, RZ ;  /* 0xd2511f53b5027825 */ /* 0x000fe200078e00ff */
[----:B------:R-:W-:-:S02]  /*6240*/  ISETP.LE.U32.AND P5, PT, R0, UR12, PT ;  /* 0x0000000c00007c0c */ /* 0x000fc4000bfa3070 */
[----:B------:R-:W-:Y:S02]  /*6250*/  ISETP.LE.U32.AND P2, PT, R20, UR12, PT ;  /* 0x0000000c14007c0c */ /* 0x000fe4000bf43070 */
[----:B------:R-:W-:Y:S02]  /*6260*/  LOP3.LUT R3, R3, UR23, R42, 0x96, !PT ;  /* 0x0000001703037c12 */ /* 0x000fe4000f8e962a */
[----:B------:R-:W-:-:S03]  /*6270*/  LOP3.LUT R0, R5, UR16, R2, 0x96, !PT ;  /* 0x0000001005007c12 */ /* 0x000fc6000f8e9602 */
[----:B------:R-:W-:-:S04]  /*6280*/  IMAD.WIDE.U32 R2, R3, -0x326172a9, RZ ;  /* 0xcd9e8d5703027825 */ /* 0x000fc800078e00ff */
[----:B------:R-:W-:-:S04]  /*6290*/  IMAD.WIDE.U32 R8, R0, -0x326172a9, RZ ;  /* 0xcd9e8d5700087825 */ /* 0x000fc800078e00ff */
[----:B------:R-:W-:Y:S01]  /*62a0*/  @!P5 HFMA2.BF16_V2 R143, -RZ.H0_H0, RZ.H0_H0, -R241.H0_H0 ;  /* 0x200000ffff8fd231 */ /* 0x000fe200003409f1 */
[----:B------:R-:W-:Y:S01]  /*62b0*/  LOP3.LUT R3, R3, UR17, R32, 0x96, !PT ;  /* 0x0000001103037c12 */ /* 0x000fe2000f8e9620 */
[----:B------:R-:W-:Y:S01]  /*62c0*/  @!P2 HFMA2.BF16_V2 R147, -RZ.H0_H0, RZ.H0_H0, -R246.H0_H0 ;  /* 0x200000ffff93a231 */ /* 0x000fe200003409f6 */
[----:B------:R-:W-:Y:S02]  /*62d0*/  LOP3.LUT R0, R9, UR9, R2, 0x96, !PT ;  /* 0x0000000909007c12 */ /* 0x000fe4000f8e9602 */
[----:B------:R-:W-:Y:S01]  /*62e0*/  @!P5 PRMT R241, R143, 0x5410, RZ ;  /* 0x000054108ff1d816 */ /* 0x000fe200000000ff */
[----:B------:R-:W-:Y:S01]  /*62f0*/  IMAD.WIDE.U32 R2, R3, -0x2daee0ad, RZ ;  /* 0xd2511f5303027825 */ /* 0x000fe200078e00ff */
[----:B------:R-:W-:-:S03]  /*6300*/  @!P2 PRMT R246, R147, 0x5410, RZ ;  /* 0x0000541093f6a816 */ /* 0x000fc600000000ff */
[----:B------:R-:W-:Y:S01]  /*6310*/  IMAD.WIDE.U32 R6, R0, -0x2daee0ad, RZ ;  /* 0xd2511f5300067825 */ /* 0x000fe200078e00ff */
[----:B------:R-:W-:Y:S02]  /*6320*/  LOP3.LUT R0, R21, 0xff, RZ, 0xc0, !PT ;  /* 0x000000ff15007812 */ /* 0x000fe400078ec0ff */
[----:B------:R-:W-:Y:S01]  /*6330*/  LOP3.LUT R3, R3, UR8, R4, 0x96, !PT ;  /* 0x0000000803037c12 */ /* 0x000fe2000f8e9604 */
[----:B------:R-:W-:Y:S01]  /*6340*/  IMAD.MOV.U32 R143, RZ, RZ, R23 ;  /* 0x000000ffff8f7224 */ /* 0x000fe200078e0017 */
[----:B------:R-:W-:Y:S01]  /*6350*/  ISETP.LE.U32.AND P5, PT, R0, UR12, PT ;  /* 0x0000000c00007c0c */ /* 0x000fe2000bfa3070 */
[----:B------:R-:W-:Y:S01]  /*6360*/  IMAD.MOV.U32 R147, RZ, RZ, R83 ;  /* 0x000000ffff937224 */ /* 0x000fe200078e0053 */
[----:B------:R-:W-:Y:S01]  /*6370*/  LOP3.LUT R0, R18, 0xff, RZ, 0xc0, !PT ;  /* 0x000000ff12007812 */ /* 0x000fe200078ec0ff */
[----:B------:R-:W-:Y:S01]  /*6380*/  IMAD.WIDE.U32 R4, R3, -0x326172a9, RZ ;  /* 0xcd9e8d5703047825 */ /* 0x000fe200078e00ff */
[----:B------:R-:W-:Y:S02]  /*6390*/  LOP3.LUT R2, R7, UR6, R2, 0x96, !PT ;  /* 0x0000000607027c12 */ /* 0x000fe4000f8e9602 */
[----:B------:R-:W-:-:S02]  /*63a0*/  ISETP.LE.U32.AND P2, PT, R0, UR12, PT ;  /* 0x0000000c00007c0c */ /* 0x000fc4000bf43070 */
[----:B------:R-:W-:Y:S01]  /*63b0*/  LOP3.LUT R0, R18, 0xffff, RZ, 0xc0, !PT ;  /* 0x0000ffff12007812 */ /* 0x000fe200078ec0ff */
[----:B------:R-:W-:Y:S01]  /*63c0*/  IMAD.WIDE.U32 R2, R2, -0x326172a9, RZ ;  /* 0xcd9e8d5702027825 */ /* 0x000fe200078e00ff */
[----:B------:R-:W-:Y:S02]  /*63d0*/  LOP3.LUT R5, R5, UR7, R8, 0x96, !PT ;  /* 0x0000000705057c12 */ /* 0x000fe4000f8e9608 */
[----:B------:R-:W-:Y:S01]  /*63e0*/  SHF.R.U32.HI R0, RZ, 0x8, R0 ;  /* 0x00000008ff007819 */ /* 0x000fe20000011600 */
[----:B------:R-:W-:Y:S01]  /*63f0*/  @!P5 HFMA2.BF16_V2 R152, -RZ.H0_H0, RZ.H0_H0, -R244.H0_H0 ;  /* 0x200000ffff98d231 */ /* 0x000fe200003409f4 */
[----:B------:R-:W-:Y:S02]  /*6400*/  LOP3.LUT R22, R3, UR27, R4, 0x96, !PT ;  /* 0x0000001b03167c12 */ /* 0x000fe4000f8e9604 */
[----:B------:R-:W-:Y:S02]  /*6410*/  LOP3.LUT R0, R0, 0xffff, RZ, 0xc0, !PT ;  /* 0x0000ffff00007812 */ /* 0x000fe400078ec0ff */
[----:B------:R-:W-:Y:S01]  /*6420*/  @!P5 PRMT R244, R152, 0x5410, RZ ;  /* 0x0000541098f4d816 */ /* 0x000fe200000000ff */
[----:B------:R-:W-:Y:S01]  /*6430*/  @!P2 HFMA2.BF16_V2 R153, -RZ.H0_H0, RZ.H0_H0, -R245.H0_H0 ;  /* 0x200000ffff99a231 */ /* 0x000fe200003409f5 */
[----:B------:R-:W-:-:S02]  /*6440*/  ISETP.LE.U32.AND P5, PT, R0, UR12, PT ;  /* 0x0000000c00007c0c */ /* 0x000fc4000bfa3070 */
[----:B------:R-:W-:Y:S02]  /*6450*/  SHF.R.U32.HI R0, RZ, 0x18, R18 ;  /* 0x00000018ff007819 */ /* 0x000fe40000011612 */
[----:B------:R-:W-:Y:S02]  /*6460*/  @!P2 PRMT R245, R153, 0x5410, RZ ;  /* 0x0000541099f5a816 */ /* 0x000fe400000000ff */
[----:B------:R-:W-:Y:S02]  /*6470*/  ISETP.LE.U32.AND P2, PT, R0, UR12, PT ;  /* 0x0000000c00007c0c */ /* 0x000fe4000bf43070 */
[C---:B------:R-:W-:Y:S02]  /*6480*/  LOP3.LUT R49, R2.reuse, 0xffff, RZ, 0xc0, !PT ;  /* 0x0000ffff02317812 */ /* 0x040fe400078ec0ff */
[----:B------:R-:W-:Y:S02]  /*6490*/  LOP3.LUT R53, R2, 0xff, RZ, 0xc0, !PT ;  /* 0x000000ff02357812 */ /* 0x000fe400078ec0ff */
[--C-:B------:R-:W-:Y:S01]  /*64a0*/  SHF.R.U32.HI R94, RZ, 0x10, R2.reuse ;  /* 0x00000010ff5e7819 */ /* 0x100fe20000011602 */
[----:B------:R-:W-:Y:S01]  /*64b0*/  @!P5 HFMA2.BF16_V2 R154, -RZ.H0_H0, RZ.H0_H0, -R242.H0_H0 ;  /* 0x200000ffff9ad231 */ /* 0x000fe200003409f2 */
[----:B------:R-:W-:Y:S01]  /*64c0*/  SHF.R.U32.HI R55, RZ, 0x18, R2 ;  /* 0x00000018ff377819 */ /* 0x000fe20000011602 */
[----:B------:R-:W-:Y:S01]  /*64d0*/  IMAD.WIDE.U32 R2, R5, -0x2daee0ad, RZ ;  /* 0xd2511f5305027825 */ /* 0x000fe200078e00ff */
[----:B------:R-:W-:-:S02]  /*64e0*/  SHF.R.U32.HI R0, RZ, 0x10, R18 ;  /* 0x00000010ff007819 */ /* 0x000fc40000011612 */
[----:B------:R-:W-:Y:S01]  /*64f0*/  @!P5 PRMT R242, R154, 0x5410, RZ ;  /* 0x000054109af2d816 */ /* 0x000fe200000000ff */
[----:B------:R-:W-:Y:S02]  /*6500*/  @!P2 HFMA2.BF16_V2 R157, -RZ.H0_H0, RZ.H0_H0, -R240.H0_H0 ;  /* 0x200000ffff9da231 */ /* 0x000fe400003409f0 */
[----:B------:R-:W-:Y:S01]  /*6510*/  IMAD.WIDE.U32 R4, R191, -0x2daee0ad, RZ ;  /* 0xd2511f53bf047825 */ /* 0x000fe200078e00ff */
[C---:B------:R-:W-:Y:S02]  /*6520*/  LOP3.LUT R47, R2.reuse, 0xffff, RZ, 0xc0, !PT ;  /* 0x0000ffff022f7812 */ /* 0x040fe400078ec0ff */
[----:B------:R-:W-:Y:S02]  /*6530*/  LOP3.LUT R52, R2, 0xff, RZ, 0xc0, !PT ;  /* 0x000000ff02347812 */ /* 0x000fe400078ec0ff */
[----:B------:R-:W-:Y:S02]  /*6540*/  @!P2 PRMT R240, R157, 0x5410, RZ ;  /* 0x000054109df0a816 */ /* 0x000fe400000000ff */
[----:B------:R1:W2:Y:S01]  /*6550*/  LDL.LU.S16 R157, [R1+0xc] ;  /* 0x00000c00019d7983 */ /* 0x0002a20000300600 */
[----:B------:R-:W-:-:S02]  /*6560*/  SHF.R.U32.HI R50, RZ, 0x10, R2 ;  /* 0x00000010ff327819 */ /* 0x000fc40000011602 */
[----:B------:R-:W-:Y:S02]  /*6570*/  SHF.R.U32.HI R51, RZ, 0x18, R2 ;  /* 0x00000018ff337819 */ /* 0x000fe40000011602 */
[----:B------:R-:W-:Y:S01]  /*6580*/  LOP3.LUT R2, R5, UR23, R76, 0x96, !PT ;  /* 0x0000001705027c12 */ /* 0x000fe2000f8e964c */
[----:B------:R-:W-:Y:S01]  /*6590*/  IMAD.MOV.U32 R76, RZ, RZ, R101 ;  /* 0x000000ffff4c7224 */ /* 0x000fe200078e0065 */
[----:B------:R-:W-:-:S03]  /*65a0*/  LOP3.LUT R23, R3, UR26, R6, 0x96, !PT ;  /* 0x0000001a03177c12 */ /* 0x000fc6000f8e9606 */
[----:B------:R-:W-:-:S04]  /*65b0*/  IMAD.WIDE.U32 R6, R2, -0x326172a9, RZ ;  /* 0xcd9e8d5702067825 */ /* 0x000fc800078e00ff */
[----:B------:R-:W-:Y:S01]  /*65c0*/  IMAD.WIDE.U32 R2, R183, -0x2daee0ad, RZ ;  /* 0xd2511f53b7027825 */ /* 0x000fe200078e00ff */
[----:B------:R-:W-:-:S04]  /*65d0*/  LOP3.LUT R5, R7, UR17, R54, 0x96, !PT ;  /* 0x0000001107057c12 */ /* 0x000fc8000f8e9636 */
[----:B------:R-:W-:Y:S01]  /*65e0*/  LOP3.LUT R4, R3, UR16, R4, 0x96, !PT ;  /* 0x0000001003047c12 */ /* 0x000fe2000f8e9604 */
[----:B------:R-:W-:Y:S01]  /*65f0*/  IMAD.WIDE.U32 R8, R5, -0x2daee0ad, RZ ;  /* 0xd2511f5305087825 */ /* 0x000fe200078e00ff */
[----:B------:R-:W-:-:S04]  /*6600*/  LOP3.LUT R3, R0, 0xff, RZ, 0xc0, !PT ;  /* 0x000000ff00037812 */ /* 0x000fc800078ec0ff */
[----:B------:R-:W-:Y:S02]  /*6610*/  LOP3.LUT R0, R9, UR8, R2, 0x96, !PT ;  /* 0x0000000809007c12 */ /* 0x000fe4000f8e9602 */
[----:B------:R-:W-:Y:S01]  /*6620*/  ISETP.LE.U32.AND P5, PT, R3, UR12, PT ;  /* 0x0000000c03007c0c */ /* 0x000fe2000bfa3070 */
[----:B------:R-:W-:-:S04]  /*6630*/  IMAD.WIDE.U32 R2, R4, -0x326172a9, RZ ;  /* 0xcd9e8d5704027825 */ /* 0x000fc800078e00ff */
[----:B------:R-:W-:Y:S01]  /*6640*/  IMAD.WIDE.U32 R20, R0, -0x326172a9, RZ ;  /* 0xcd9e8d5700147825 */ /* 0x000fe200078e00ff */
[----:B------:R-:W-:Y:S02]  /*6650*/  LOP3.LUT R3, R3, UR9, R6, 0x96, !PT ;  /* 0x0000000903037c12 */ /* 0x000fe4000f8e9606 */
[----:B------:R-:W-:Y:S02]  /*6660*/  SHF.R.U32.HI R0, RZ, 0x8, R39 ;  /* 0x00000008ff007819 */ /* 0x000fe40000011627 */
[----:B------:R-:W-:Y:S01]  /*6670*/  LOP3.LUT R2, R21, UR7, R2, 0x96, !PT ;  /* 0x0000000715027c12 */ /* 0x000fe2000f8e9602 */
[----:B------:R-:W-:Y:S01]  /*6680*/  IMAD.WIDE.U32 R4, R3, -0x2daee0ad, RZ ;  /* 0xd2511f5303047825 */ /* 0x000fe200078e00ff */
[----:B------:R-:W-:-:S03]  /*6690*/  LOP3.LUT R0, R0, 0xffff, RZ, 0xc0, !PT ;  /* 0x0000ffff00007812 */ /* 0x000fc600078ec0ff */
[----:B------:R-:W-:Y:S01]  /*66a0*/  IMAD.WIDE.U32 R2, R2, -0x2daee0ad, RZ ;  /* 0xd2511f5302027825 */ /* 0x000fe200078e00ff */
[----:B------:R-:W-:-:S03]  /*66b0*/  ISETP.LE.U32.AND P2, PT, R0, UR12, PT ;  /* 0x0000000c00007c0c */ /* 0x000fc6000bf43070 */
[--C-:B------:R-:W-:Y:S01]  /*66c0*/  FFMA.FTZ R0, R82, UR28, -R29.reuse ;  /* 0x0000001c52007c23 */ /* 0x100fe2000801081d */
[C---:B------:R-:W-:Y:S02]  /*66d0*/  LOP3.LUT R32, R2.reuse, 0xffff, RZ, 0xc0, !PT ;  /* 0x0000ffff02207812 */ /* 0x040fe400078ec0ff */
[----:B------:R-:W-:Y:S02]  /*66e0*/  LOP3.LUT R35, R2, 0xff, RZ, 0xc0, !PT ;  /* 0x000000ff02237812 */ /* 0x000fe400078ec0ff */
[--C-:B------:R-:W-:Y:S02]  /*66f0*/  SHF.R.U32.HI R42, RZ, 0x10, R2.reuse ;  /* 0x00000010ff2a7819 */ /* 0x100fe40000011602 */
[----:B------:R-:W-:Y:S01]  /*6700*/  SHF.R.U32.HI R39, RZ, 0x18, R2 ;  /* 0x00000018ff277819 */ /* 0x000fe20000011602 */
[----:B------:R-:W-:Y:S01]  /*6710*/  FFMA.FTZ R2, R84, UR28, -R29 ;  /* 0x0000001c54027c23 */ /* 0x000fe2000801081d */
[----:B------:R3:W-:Y:S01]  /*6720*/  MUFU.EX2 R125, R0 ;  /* 0x00000000007d7308 */ /* 0x0007e20000000800 */
[----:B------:R-:W-:-:S07]  /*6730*/  @!P5 HFMA2.BF16_V2 R168, -RZ.H0_H0, RZ.H0_H0, -R239.H0_H0 ;  /* 0x200000ffffa8d231 */ /* 0x000fce00003409ef */
[----:B------:R4:W1:Y:S01]  /*6740*/  MUFU.EX2 R207, R2 ;  /* 0x0000000200cf7308 */ /* 0x0008620000000800 */
[----:B------:R-:W-:Y:S01]  /*6750*/  @!P5 PRMT R239, R168, 0x5410, RZ ;  /* 0x00005410a8efd816 */ /* 0x000fe200000000ff */
[----:B------:R-:W-:Y:S01]  /*6760*/  @!P2 HFMA2.BF16_V2 R170, -RZ.H0_H0, RZ.H0_H0, -R237.H0_H0 ;  /* 0x200000ffffaaa231 */ /* 0x000fe200003409ed */
[----:B---3--:R-:W-:-:S04]  /*6770*/  LOP3.LUT R0, R41, 0xff, RZ, 0xc0, !PT ;  /* 0x000000ff29007812 */ /* 0x008fc800078ec0ff */
[----:B------:R-:W-:Y:S02]  /*6780*/  ISETP.LE.U32.AND P5, PT, R0, UR12, PT ;  /* 0x0000000c00007c0c */ /* 0x000fe4000bfa3070 */
[C---:B------:R-:W-:Y:S02]  /*6790*/  LOP3.LUT R0, R10.reuse, 0xffff, RZ, 0xc0, !PT ;  /* 0x0000ffff0a007812 */ /* 0x040fe400078ec0ff */
[----:B----4-:R-:W-:Y:S02]  /*67a0*/  LOP3.LUT R2, R10, 0xff, RZ, 0xc0, !PT ;  /* 0x000000ff0a027812 */ /* 0x010fe400078ec0ff */
[----:B------:R-:W-:Y:S02]  /*67b0*/  @!P2 PRMT R237, R170, 0x5410, RZ ;  /* 0x00005410aaeda816 */ /* 0x000fe400000000ff */
[----:B------:R-:W-:Y:S02]  /*67c0*/  ISETP.LE.U32.AND P2, PT, R2, UR12, PT ;  /* 0x0000000c02007c0c */ /* 0x000fe4000bf43070 */
[----:B------:R-:W-:-:S02]  /*67d0*/  SHF.R.U32.HI R0, RZ, 0x8, R0 ;  /* 0x00000008ff007819 */ /* 0x000fc40000011600 */
[----:B------:R-:W-:Y:S02]  /*67e0*/  LOP3.LUT R19, R3, UR26, R4, 0x96, !PT ;  /* 0x0000001a03137c12 */ /* 0x000fe4000f8e9604 */
[----:B-1----:R-:W-:Y:S01]  /*67f0*/  F2FP.BF16.F32.PACK_AB R4, R207, R125 ;  /* 0x0000007dcf04723e */ /* 0x002fe200000010ff */
[----:B------:R-:W-:Y:S01]  /*6800*/  FFMA.FTZ R2, R108, UR28, -R28 ;  /* 0x0000001c6c027c23 */ /* 0x000fe2000801081c */
[----:B------:R-:W-:Y:S01]  /*6810*/  LOP3.LUT R0, R0, 0xffff, RZ, 0xc0, !PT ;  /* 0x0000ffff00007812 */ /* 0x000fe200078ec0ff */
[----:B------:R-:W-:Y:S01]  /*6820*/  @!P5 HFMA2.BF16_V2 R175, -RZ.H0_H0, RZ.H0_H0, -R235.H0_H0 ;  /* 0x200000ffffafd231 */ /* 0x000fe200003409eb */
[----:B------:R-:W-:Y:S02]  /*6830*/  @!P4 PRMT R236, R169, 0x5410, RZ ;  /* 0x00005410a9ecc816 */ /* 0x000fe400000000ff */
[----:B------:R-:W-:Y:S01]  /*6840*/  PRMT R210, R4, 0x7610, R210 ;  /* 0x0000761004d27816 */ /* 0x000fe200000000d2 */
[----:B------:R-:W-:Y:S01]  /*6850*/  FFMA.FTZ R3, R109, UR28, -R28 ;  /* 0x0000001c6d037c23 */ /* 0x000fe2000801081c */
[----:B------:R-:W-:Y:S01]  /*6860*/  ISETP.LE.U32.AND P4, PT, R0, UR12, PT ;  /* 0x0000000c00007c0c */ /* 0x000fe2000bf83070 */
[----:B------:R1:W-:Y:S01]  /*6870*/  MUFU.EX2 R104, R2 ;  /* 0x0000000200687308 */ /* 0x0003e20000000800 */
[----:B------:R-:W-:Y:S01]  /*6880*/  SHF.R.U32.HI R0, RZ, 0x18, R10 ;  /* 0x00000018ff007819 */ /* 0x000fe2000001160a */
[----:B------:R-:W-:Y:S01]  /*6890*/  @!P2 HFMA2.BF16_V2 R178, -RZ.H0_H0, RZ.H0_H0, -R210.H0_H0 ;  /* 0x200000ffffb2a231 */ /* 0x000fe200003409d2 */
[----:B------:R-:W-:-:S02]  /*68a0*/  @!P5 PRMT R235, R175, 0x5410, RZ ;  /* 0x00005410afebd816 */ /* 0x000fc400000000ff */
[----:B------:R-:W-:Y:S02]  /*68b0*/  PRMT R209, R4, 0x7632, R209 ;  /* 0x0000763204d17816 */ /* 0x000fe400000000d1 */
[----:B------:R-:W-:Y:S01]  /*68c0*/  ISETP.LE.U32.AND P5, PT, R0, UR12, PT ;  /* 0x0000000c00007c0c */ /* 0x000fe2000bfa3070 */
[----:B------:R3:W4:Y:S01]  /*68d0*/  MUFU.EX2 R41, R3 ;  /* 0x0000000300297308 */ /* 0x0007220000000800 */
[----:B------:R-:W-:Y:S02]  /*68e0*/  PRMT R116, R210, 0x5410, R209 ;  /* 0x00005410d2747816 */ /* 0x000fe400000000d1 */
[----:B-1----:R-:W-:-:S04]  /*68f0*/  SHF.R.U32.HI R2, RZ, 0x10, R10 ;  /* 0x00000010ff027819 */ /* 0x002fc8000001160a */
[----:B------:R-:W-:Y:S02]  /*6900*/  LOP3.LUT R0, R2, 0xff, RZ, 0xc0, !PT ;  /* 0x000000ff02007812 */ /* 0x000fe400078ec0ff */
[----:B------:R-:W-:Y:S02]  /*6910*/  @!P2 PRMT R210, R178, 0x5410, RZ ;  /* 0x00005410b2d2a816 */ /* 0x000fe400000000ff */
[----:B------:R-:W-:Y:S02]  /*6920*/  ISETP.LE.U32.AND P2, PT, R0, UR12, PT ;  /* 0x0000000c00007c0c */ /* 0x000fe4000bf43070 */
[----:B------:R-:W-:Y:S01]  /*6930*/  SHF.R.U32.HI R0, RZ, 0x8, R27 ;  /* 0x00000008ff007819 */ /* 0x000fe2000001161b */
[----:B------:R-:W-:Y:S02]  /*6940*/  @!P4 HFMA2.BF16_V2 R179, -RZ.H0_H0, RZ.H0_H0, -R209.H0_H0 ;  /* 0x200000ffffb3c231 */ /* 0x000fe400003409d1 */
[--C-:B---3--:R-:W-:Y:S01]  /*6950*/  FFMA.FTZ R3, R85, UR28, -R29.reuse ;  /* 0x0000001c55037c23 */ /* 0x108fe2000801081d */
[----:B------:R-:W-:Y:S01]  /*6960*/  LOP3.LUT R0, R0, 0xffff, RZ, 0xc0, !PT ;  /* 0x0000ffff00007812 */ /* 0x000fe200078ec0ff */
[----:B------:R-:W-:Y:S01]  /*6970*/  FFMA.FTZ R2, R87, UR28, -R29 ;  /* 0x0000001c57027c23 */ /* 0x000fe2000801081d */
[----:B------:R-:W-:Y:S01]  /*6980*/  @!P4 PRMT R209, R179, 0x5410, RZ ;  /* 0x00005410b3d1c816 */ /* 0x000fe200000000ff */
[----:B------:R1:W-:Y:S01]  /*6990*/  MUFU.EX2 R101, R3 ;  /* 0x0000000300657308 */ /* 0x0003e20000000800 */
[----:B------:R-:W-:Y:S01]  /*69a0*/  ISETP.LE.U32.AND P4, PT, R0, UR12, PT ;  /* 0x0000000c00007c0c */ /* 0x000fe2000bf83070 */
[----:B------:R-:W-:-:S06]  /*69b0*/  FFMA.FTZ R0, R79, UR28, -R28 ;  /* 0x0000001c4f007c23 */ /* 0x000fcc000801081c */
[----:B------:R4:W-:Y:S01]  /*69c0*/  MUFU.EX2 R135, R2 ;  /* 0x0000000200877308 */ /* 0x0009e20000000800 */
[----:B-1----:R-:W-:-:S07]  /*69d0*/  FFMA.FTZ R3, R78, UR28, -R28 ;  /* 0x0000001c4e037c23 */ /* 0x002fce000801081c */
[----:B------:R1:W-:Y:S01]  /*69e0*/  MUFU.EX2 R169, R0 ;  /* 0x0000000000a97308 */ /* 0x0003e20000000800 */
[----:B----4-:R-:W-:-:S07]  /*69f0*/  F2FP.BF16.F32.PACK_AB R2, R104, R41 ;  /* 0x000000296802723e */ /* 0x010fce00000010ff */
[----:B------:R-:W3:Y:S01]  /*6a00*/  MUFU.EX2 R134, R3 ;  /* 0x0000000300867308 */ /* 0x000ee20000000800 */
[C---:B------:R-:W-:Y:S02]  /*6a10*/  PRMT R208, R2.reuse, 0x7632, R208 ;  /* 0x0000763202d07816 */ /* 0x040fe400000000d0 */
[----:B------:R-:W-:-:S03]  /*6a20*/  PRMT R204, R2, 0x7610, R204 ;  /* 0x0000761002cc7816 */ /* 0x000fc600000000cc */
[----:B------:R-:W-:Y:S02]  /*6a30*/  @!P5 HFMA2.BF16_V2 R180, -RZ.H0_H0, RZ.H0_H0, -R208.H0_H0 ;  /* 0x200000ffffb4d231 */ /* 0x000fe400003409d0 */
[----:B------:R-:W-:Y:S01]  /*6a40*/  FFMA.FTZ R2, R128, UR28, -R29 ;  /* 0x0000001c80027c23 */ /* 0x000fe2000801081d */
[----:B------:R-:W-:Y:S01]  /*6a50*/  @!P2 HFMA2.BF16_V2 R182, -RZ.H0_H0, RZ.H0_H0, -R204.H0_H0 ;  /* 0x200000ffffb6a231 */ /* 0x000fe200003409cc */
[----:B------:R-:W-:Y:S02]  /*6a60*/  PRMT R113, R204, 0x5410, R208 ;  /* 0x00005410cc717816 */ /* 0x000fe400000000d0 */
[----:B------:R-:W-:Y:S02]  /*6a70*/  @!P5 PRMT R208, R180, 0x5410, RZ ;  /* 0x00005410b4d0d816 */ /* 0x000fe400000000ff */
[----:B-1----:R-:W-:Y:S01]  /*6a80*/  LOP3.LUT R0, R38, 0xff, RZ, 0xc0, !PT ;  /* 0x000000ff26007812 */ /* 0x002fe200078ec0ff */
[----:B------:R1:W-:Y:S01]  /*6a90*/  MUFU.EX2 R122, R2 ;  /* 0x00000002007a7308 */ /* 0x0003e20000000800 */
[----:B------:R-:W-:-:S02]  /*6aa0*/  ISETP.LE.U32.AND P5, PT, R33, UR12, PT ;  /* 0x0000000c21007c0c */ /* 0x000fc4000bfa3070 */
[----:B------:R-:W-:Y:S02]  /*6ab0*/  @!P2 PRMT R204, R182, 0x5410, RZ ;  /* 0x00005410b6cca816 */ /* 0x000fe400000000ff */
[----:B------:R-:W-:Y:S02]  /*6ac0*/  ISETP.LE.U32.AND P2, PT, R0, UR12, PT ;  /* 0x0000000c00007c0c */ /* 0x000fe4000bf43070 */
[----:B---3--:R-:W-:-:S04]  /*6ad0*/  F2FP.BF16.F32.PACK_AB R0, R169, R134 ;  /* 0x00000086a900723e */ /* 0x008fc800000010ff */
[----:B------:R-:W-:Y:S01]  /*6ae0*/  PRMT R201, R0, 0x7632, R201 ;  /* 0x0000763200c97816 */ /* 0x000fe200000000c9 */
[----:B-1----:R-:W-:-:S04]  /*6af0*/  FFMA.FTZ R2, R111, UR28, -R29 ;  /* 0x0000001c6f027c23 */ /* 0x002fc8000801081d */
[----:B------:R1:W3:Y:S01]  /*6b00*/  MUFU.EX2 R170, R2 ;  /* 0x0000000200aa7308 */ /* 0x0002e20000000800 */
[----:B------:R-:W-:Y:S01]  /*6b10*/  PRMT R200, R0, 0x7610, R200 ;  /* 0x0000761000c87816 */ /* 0x000fe200000000c8 */
[----:B------:R-:W-:Y:S01]  /*6b20*/  @!P5 HFMA2.BF16_V2 R186, -RZ.H0_H0, RZ.H0_H0, -R201.H0_H0 ;  /* 0x200000ffffbad231 */ /* 0x000fe200003409c9 */
[----:B------:R-:W-:Y:S02]  /*6b30*/  LOP3.LUT R0, R12, 0xffff, RZ, 0xc0, !PT ;  /* 0x0000ffff0c007812 */ /* 0x000fe400078ec0ff */
[----:B------:R-:W-:Y:S02]  /*6b40*/  PRMT R111, R200, 0x5410, R201 ;  /* 0x00005410c86f7816 */ /* 0x000fe400000000c9 */
[----:B------:R-:W-:Y:S01]  /*6b50*/  SHF.R.U32.HI R0, RZ, 0x8, R0 ;  /* 0x00000008ff007819 */ /* 0x000fe20000011600 */
[----:B------:R-:W-:Y:S01]  /*6b60*/  @!P2 HFMA2.BF16_V2 R187, -RZ.H0_H0, RZ.H0_H0, -R200.H0_H0 ;  /* 0x200000ffffbba231 */ /* 0x000fe200003409c8 */
[----:B------:R-:W-:Y:S02]  /*6b70*/  F2FP.BF16.F32.PACK_AB R3, R135, R101 ;  /* 0x000000658703723e */ /* 0x000fe400000010ff */
[----:B------:R-:W-:-:S02]  /*6b80*/  @!P5 PRMT R201, R186, 0x5410, RZ ;  /* 0x00005410bac9d816 */ /* 0x000fc400000000ff */
[----:B-1----:R-:W-:Y:S02]  /*6b90*/  LOP3.LUT R2, R12, 0xff, RZ, 0xc0, !PT ;  /* 0x000000ff0c027812 */ /* 0x002fe400078ec0ff */
[----:B------:R-:W-:Y:S02]  /*6ba0*/  LOP3.LUT R0, R0, 0xffff, RZ, 0xc0, !PT ;  /* 0x0000ffff00007812 */ /* 0x000fe400078ec0ff */
[----:B------:R-:W-:Y:S02]  /*6bb0*/  ISETP.LE.U32.AND P5, PT, R2, UR12, PT ;  /* 0x0000000c02007c0c */ /* 0x000fe4000bfa3070 */
[C---:B------:R-:W-:Y:S02]  /*6bc0*/  PRMT R203, R3.reuse, 0x7610, R203 ;  /* 0x0000761003cb7816 */ /* 0x040fe400000000cb */
[----:B------:R-:W-:Y:S02]  /*6bd0*/  PRMT R202, R3, 0x7632, R202 ;  /* 0x0000763203ca7816 */ /* 0x000fe400000000ca */
[----:B------:R-:W-:-:S02]  /*6be0*/  @!P2 PRMT R200, R187, 0x5410, RZ ;  /* 0x00005410bbc8a816 */ /* 0x000fc400000000ff */
[----:B---3--:R-:W-:Y:S01]  /*6bf0*/  F2FP.BF16.F32.PACK_AB R3, R170, R122 ;  /* 0x0000007aaa03723e */ /* 0x008fe200000010ff */
[--C-:B------:R-:W-:Y:S01]  /*6c00*/  FFMA.FTZ R2, R80, UR28, -R28.reuse ;  /* 0x0000001c50027c23 */ /* 0x100fe2000801081c */
[----:B------:R-:W-:Y:S01]  /*6c10*/  ISETP.LE.U32.AND P2, PT, R0, UR12, PT ;  /* 0x0000000c00007c0c */ /* 0x000fe2000bf43070 */
[----:B------:R-:W-:Y:S01]  /*6c20*/  FFMA.FTZ R0, R81, UR28, -R28 ;  /* 0x0000001c51007c23 */ /* 0x000fe2000801081c */
[C---:B------:R-:W-:Y:S01]  /*6c30*/  PRMT R199, R3.reuse, 0x7610, R199 ;  /* 0x0000761003c77816 */ /* 0x040fe200000000c7 */
[----:B------:R1:W-:Y:S01]  /*6c40*/  MUFU.EX2 R168, R2 ;  /* 0x0000000200a87308 */ /* 0x0003e20000000800 */
[----:B------:R-:W-:Y:S01]  /*6c50*/  PRMT R198, R3, 0x7632, R198 ;  /* 0x0000763203c67816 */ /* 0x000fe200000000c6 */
[----:B------:R-:W3:Y:S02]  /*6c60*/  LDSM.16.MT88.4 R80, [R192+0xa000] ;  /* 0x00a00000c050783b */ /* 0x000ee40000004200 */
[----:B------:R-:W-:-:S04]  /*6c70*/  @!P5 HFMA2.BF16_V2 R188, -RZ.H0_H0, RZ.H0_H0, -R199.H0_H0 ;  /* 0x200000ffffbcd231 */ /* 0x000fc800003409c7 */
[----:B------:R4:W4:Y:S01]  /*6c80*/  MUFU.EX2 R205, R0 ;  /* 0x0000000000cd7308 */ /* 0x0009220000000800 */
[----:B------:R-:W-:Y:S02]  /*6c90*/  PRMT R109, R199, 0x5410, R198 ;  /* 0x00005410c76d7816 */ /* 0x000fe400000000c6 */
[----:B------:R-:W-:Y:S01]  /*6ca0*/  @!P5 PRMT R199, R188, 0x5410, RZ ;  /* 0x00005410bcc7d816 */ /* 0x000fe200000000ff */
[----:B------:R-:W-:Y:S02]  /*6cb0*/  @!P2 HFMA2.BF16_V2 R189, -RZ.H0_H0, RZ.H0_H0, -R198.H0_H0 ;  /* 0x200000ffffbda231 */ /* 0x000fe400003409c6 */
[--C-:B------:R-:W-:Y:S01]  /*6cc0*/  FFMA.FTZ R3, R129, UR28, -R29.reuse ;  /* 0x0000001c81037c23 */ /* 0x100fe2000801081d */
[----:B-1----:R-:W-:Y:S01]  /*6cd0*/  FFMA.FTZ R2, R130, UR28, -R29 ;  /* 0x0000001c82027c23 */ /* 0x002fe2000801081d */
[----:B----4-:R-:W-:-:S04]  /*6ce0*/  SHF.R.U32.HI R0, RZ, 0x18, R12 ;  /* 0x00000018ff007819 */ /* 0x010fc8000001160c */
[----:B------:R-:W-:Y:S02]  /*6cf0*/  ISETP.LE.U32.AND P5, PT, R0, UR12, PT ;  /* 0x0000000c00007c0c */ /* 0x000fe4000bfa3070 */
[----:B------:R-:W-:Y:S01]  /*6d00*/  SHF.R.U32.HI R0, RZ, 0x10, R12 ;  /* 0x00000010ff007819 */ /* 0x000fe2000001160c */
[----:B------:R-:W-:Y:S03]  /*6d10*/  MUFU.EX2 R195, R2 ;  /* 0x0000000200c37308 */ /* 0x000fe60000000800 */
[----:B------:R-:W-:Y:S02]  /*6d20*/  LOP3.LUT R0, R0, 0xff, RZ, 0xc0, !PT ;  /* 0x000000ff00007812 */ /* 0x000fe400078ec0ff */
[----:B------:R-:W-:Y:S02]  /*6d30*/  @!P2 PRMT R198, R189, 0x5410, RZ ;  /* 0x00005410bdc6a816 */ /* 0x000fe400000000ff */
[----:B------:R-:W-:Y:S01]  /*6d40*/  F2FP.BF16.F32.PACK_AB R4, R205, R168 ;  /* 0x000000a8cd04723e */ /* 0x000fe200000010ff */
[----:B------:R1:W4:Y:S01]  /*6d50*/  MUFU.EX2 R177, R3 ;  /* 0x0000000300b17308 */ /* 0x0003220000000800 */
[----:B------:R-:W-:-:S02]  /*6d60*/  ISETP.LE.U32.AND P2, PT, R0, UR12, PT ;  /* 0x0000000c00007c0c */ /* 0x000fc4000bf43070 */
[----:B------:R-:W-:Y:S02]  /*6d70*/  PRMT R197, R4, 0x7632, R197 ;  /* 0x0000763204c57816 */ /* 0x000fe400000000c5 */
[----:B------:R-:W-:Y:S02]  /*6d80*/  LOP3.LUT R21, R5, UR6, R8, 0x96, !PT ;  /* 0x0000000605157c12 */ /* 0x000fe4000f8e9608 */
[----:B------:R-:W-:Y:S01]  /*6d90*/  @!P1 PRMT R238, R162, 0x5410, RZ ;  /* 0x00005410a2ee9816 */ /* 0x000fe200000000ff */
[----:B------:R-:W-:Y:S01]  /*6da0*/  @!P5 HFMA2.BF16_V2 R190, -RZ.H0_H0, RZ.H0_H0, -R197.H0_H0 ;  /* 0x200000ffffbed231 */ /* 0x000fe200003409c5 */
[----:B------:R-:W-:Y:S02]  /*6db0*/  PRMT R196, R4, 0x7610, R196 ;  /* 0x0000761004c47816 */ /* 0x000fe400000000c4 */
[----:B------:R-:W-:Y:S01]  /*6dc0*/  PRMT R112, R203, 0x5410, R202 ;  /* 0x00005410cb707816 */ /* 0x000fe200000000ca */
[----:B------:R-:W-:Y:S02]  /*6dd0*/  @!P4 HFMA2.BF16_V2 R185, -RZ.H0_H0, RZ.H0_H0, -R202.H0_H0 ;  /* 0x200000ffffb9c231 */ /* 0x000fe400003409ca */
[----:B-1----:R-:W-:Y:S01]  /*6de0*/  IMAD.WIDE.U32 R2, R48, -0x326172a9, RZ ;  /* 0xcd9e8d5730027825 */ /* 0x002fe200078e00ff */
[----:B------:R-:W-:Y:S01]  /*6df0*/  ULEA UR4, UR18, UR22, 0x6 ;  /* 0x0000001612047291 */ /* 0x000fe2000f8e303f */
[----:B------:R-:W-:Y:S01]  /*6e00*/  ULDC.64 UR6, c[0x0][0x2a8] ;  /* 0x0000aa0000067ab9 */ /* 0x000fe20000000a00 */
[----:B------:R-:W-:-:S02]  /*6e10*/  LOP3.LUT R5, R2, 0xff, RZ, 0xc0, !PT ;  /* 0x000000ff02057812 */ /* 0x000fc400078ec0ff */
[----:B------:R-:W-:Y:S02]  /*6e20*/  LOP3.LUT R13, R2, 0xffff, RZ, 0xc0, !PT ;  /* 0x0000ffff020d7812 */ /* 0x000fe400078ec0ff */
[--C-:B------:R-:W-:Y:S02]  /*6e30*/  SHF.R.U32.HI R12, RZ, 0x10, R2.reuse ;  /* 0x00000010ff0c7819 */ /* 0x100fe40000011602 */
[----:B------:R-:W-:Y:S02]  /*6e40*/  SHF.R.U32.HI R14, RZ, 0x18, R2 ;  /* 0x00000018ff0e7819 */ /* 0x000fe40000011602 */
[----:B------:R-:W-:Y:S01]  /*6e50*/  SHF.R.U32.HI R2, RZ, 0x8, R40 ;  /* 0x00000008ff027819 */ /* 0x000fe20000011628 */
[----:B------:R-:W-:Y:S01]  /*6e60*/  @!P2 HFMA2.BF16_V2 R247, -RZ.H0_H0, RZ.H0_H0, -R196.H0_H0 ;  /* 0x200000fffff7a231 */ /* 0x000fe200003409c4 */
[----:B------:R-:W-:Y:S02]  /*6e70*/  PRMT R108, R196, 0x5410, R197 ;  /* 0x00005410c46c7816 */ /* 0x000fe400000000c5 */
[----:B------:R-:W-:-:S02]  /*6e80*/  LOP3.LUT R2, R2, 0xffff, RZ, 0xc0, !PT ;  /* 0x0000ffff02027812 */ /* 0x000fc400078ec0ff */
[----:B------:R-:W-:Y:S02]  /*6e90*/  @!P5 PRMT R197, R190, 0x5410, RZ ;  /* 0x00005410bec5d816 */ /* 0x000fe400000000ff */
[----:B------:R-:W-:Y:S02]  /*6ea0*/  ISETP.LE.U32.AND P5, PT, R2, UR12, PT ;  /* 0x0000000c02007c0c */ /* 0x000fe4000bfa3070 */
[----:B------:R-:W-:Y:S02]  /*6eb0*/  LOP3.LUT R2, R43, 0xff, RZ, 0xc0, !PT ;  /* 0x000000ff2b027812 */ /* 0x000fe400078ec0ff */
[----:B------:R-:W-:Y:S02]  /*6ec0*/  @!P2 PRMT R196, R247, 0x5410, RZ ;  /* 0x00005410f7c4a816 */ /* 0x000fe400000000ff */
[----:B------:R-:W-:Y:S01]  /*6ed0*/  ISETP.LE.U32.AND P2, PT, R2, UR12, PT ;  /* 0x0000000c02007c0c */ /* 0x000fe2000bf43070 */
[----:B------:R-:W-:Y:S02]  /*6ee0*/  FFMA.FTZ R2, R86, UR28, -R28 ;  /* 0x0000001c56027c23 */ /* 0x000fe4000801081c */
[----:B------:R-:W1:Y:S01]  /*6ef0*/  LDSM.16.MT88.4 R84, [R192+0xa400] ;  /* 0x00a40000c054783b */ /* 0x000e620000004200 */
[----:B------:R-:W-:Y:S01]  /*6f00*/  ISETP.LE.U32.AND P1, PT, R25, UR12, PT ;  /* 0x0000000c19007c0c */ /* 0x000fe2000bf23070 */
[----:B---3--:R-:W-:Y:S01]  /*6f10*/  HMMA.16816.F32.BF16 R8, R68, R80, RZ ;  /* 0x000000504408723c */ /* 0x008fe200000418ff */
[----:B----4-:R-:W-:-:S11]  /*6f20*/  F2FP.BF16.F32.PACK_AB R4, R177, R195 ;  /* 0x000000c3b104723e */ /* 0x010fd600000010ff */
[----:B------:R-:W-:-:S05]  /*6f30*/  @!P1 HFMA2.BF16_V2 R184, -RZ.H0_H0, RZ.H0_H0, -R203.H0_H0 ;  /* 0x200000ffffb89231 */ /* 0x000fca00003409cb */
[----:B------:R-:W-:Y:S02]  /*6f40*/  @!P1 PRMT R203, R184, 0x5410, RZ ;  /* 0x00005410b8cb9816 */ /* 0x000fe400000000ff */
[----:B------:R-:W-:Y:S02]  /*6f50*/  ISETP.LE.U32.AND P1, PT, R37, UR12, PT ;  /* 0x0000000c25007c0c */ /* 0x000fe4000bf23070 */
[C---:B------:R-:W-:Y:S02]  /*6f60*/  PRMT R191, R4.reuse, 0x7610, R191 ;  /* 0x0000761004bf7816 */ /* 0x040fe400000000bf */
[----:B------:R-:W-:-:S04]  /*6f70*/  PRMT R190, R4, 0x7632, R190 ;  /* 0x0000763204be7816 */ /* 0x000fc800000000be */
[----:B------:R-:W-:-:S05]  /*6f80*/  PRMT R98, R191, 0x5410, R190 ;  /* 0x00005410bf627816 */ /* 0x000fca00000000be */
[----:B------:R-:W-:-:S05]  /*6f90*/  @!P1 HFMA2.BF16_V2 R248, -RZ.H0_H0, RZ.H0_H0, -R191.H0_H0 ;  /* 0x200000fffff89231 */ /* 0x000fca00003409bf */
[----:B------:R-:W-:Y:S01]  /*6fa0*/  @!P1 PRMT R191, R248, 0x5410, RZ ;  /* 0x00005410f8bf9816 */ /* 0x000fe200000000ff */
[----:B-1----:R-:W-:Y:S01]  /*6fb0*/  HMMA.16816.F32.BF16 R164, R64, R84, R8 ;  /* 0x0000005440a4723c */ /* 0x002fe20000041808 */
[----:B------:R-:W-:-:S05]  /*6fc0*/  ISETP.LE.U32.AND P1, PT, R5, UR12, PT ;  /* 0x0000000c05007c0c */ /* 0x000fca000bf23070 */
[----:B------:R-:W-:Y:S01]  /*6fd0*/  HMMA.16816.F32.BF16 R4, R60, R80, RZ ;  /* 0x000000503c04723c */ /* 0x000fe200000418ff */
[----:B------:R-:W-:Y:S01]  /*6fe0*/  LOP3.LUT R0, R3, UR27, R36, 0x96, !PT ;  /* 0x0000001b03007c12 */ /* 0x000fe2000f8e9624 */
[----:B------:R-:W-:Y:S01]  /*6ff0*/  FFMA.FTZ R3, R95, UR28, -R28 ;  /* 0x0000001c5f037c23 */ /* 0x000fe2000801081c */
[----:B------:R1:W-:Y:S08]  /*7000*/  MUFU.EX2 R176, R2 ;  /* 0x0000000200b07308 */ /* 0x0003f00000000800 */
[----:B------:R-:W3:Y:S07]  /*7010*/  MUFU.EX2 R193, R3 ;  /* 0x0000000300c17308 */ /* 0x000eee0000000800 */
[----:B------:R-:W-:-:S02]  /*7020*/  IMAD.MOV.U32 R216, RZ, RZ, R166 ;  /* 0x000000ffffd87224 */ /* 0x000fc400078e00a6 */
[----:B------:R-:W-:Y:S02]  /*7030*/  IMAD.MOV.U32 R54, RZ, RZ, R167 ;  /* 0x000000ffff367224 */ /* 0x000fe400078e00a7 */
[----:B------:R-:W-:Y:S02]  /*7040*/  IMAD.MOV.U32 R120, RZ, RZ, R164 ;  /* 0x000000ffff787224 */ /* 0x000fe400078e00a4 */
[----:B------:R-:W-:Y:S02]  /*7050*/  IMAD.MOV.U32 R121, RZ, RZ, R165 ;  /* 0x000000ffff797224 */ /* 0x000fe400078e00a5 */
[----:B------:R-:W-:Y:S01]  /*7060*/  HMMA.16816.F32.BF16 R164, R56, R84, R4 ;  /* 0x0000005438a4723c */ /* 0x000fe20000041804 */
[----:B-1----:R-:W-:Y:S01]  /*7070*/  LOP3.LUT R2, R0, 0xffff, RZ, 0xc0, !PT ;  /* 0x0000ffff00027812 */ /* 0x002fe200078ec0ff */
[----:B------:R-:W-:-:S03]  /*7080*/  @!P5 HFMA2.BF16_V2 R249, -RZ.H0_H0, RZ.H0_H0, -R190.H0_H0 ;  /* 0x200000fffff9d231 */ /* 0x000fc600003409be */
[----:B------:R-:W-:-:S04]  /*7090*/  SHF.R.U32.HI R2, RZ, 0x8, R2 ;  /* 0x00000008ff027819 */ /* 0x000fc80000011602 */
[----:B------:R-:W-:Y:S02]  /*70a0*/  LOP3.LUT R2, R2, 0xffff, RZ, 0xc0, !PT ;  /* 0x0000ffff02027812 */ /* 0x000fe400078ec0ff */
[----:B------:R-:W-:Y:S02]  /*70b0*/  @!P5 PRMT R190, R249, 0x5410, RZ ;  /* 0x00005410f9bed816 */ /* 0x000fe400000000ff */
[----:B------:R-:W-:Y:S02]  /*70c0*/  ISETP.LE.U32.AND P5, PT, R2, UR12, PT ;  /* 0x0000000c02007c0c */ /* 0x000fe4000bfa3070 */
[----:B---3--:R-:W-:-:S04]  /*70d0*/  F2FP.BF16.F32.PACK_AB R2, R176, R193 ;  /* 0x000000c1b002723e */ /* 0x008fc800000010ff */
[C---:B------:R-:W-:Y:S02]  /*70e0*/  PRMT R189, R2.reuse, 0x7610, R189 ;  /* 0x0000761002bd7816 */ /* 0x040fe400000000bd */
[----:B------:R-:W-:-:S03]  /*70f0*/  PRMT R188, R2, 0x7632, R188 ;  /* 0x0000763202bc7816 */ /* 0x000fc600000000bc */
[----:B------:R-:W-:Y:S02]  /*7100*/  @!P2 HFMA2.BF16_V2 R250, -RZ.H0_H0, RZ.H0_H0, -R189.H0_H0 ;  /* 0x200000fffffaa231 */ /* 0x000fe400003409bd */
[----:B------:R-:W-:Y:S02]  /*7110*/  IMAD.MOV.U32 R29, RZ, RZ, R167 ;  /* 0x000000ffff1d7224 */ /* 0x000fe400078e00a7 */
[----:B------:R-:W-:Y:S01]  /*7120*/  IMAD.MOV.U32 R154, RZ, RZ, R166 ;  /* 0x000000ffff9a7224 */ /* 0x000fe200078e00a6 */
[----:B------:R-:W-:Y:S01]  /*7130*/  LOP3.LUT R2, R0, 0xff, RZ, 0xc0, !PT ;  /* 0x000000ff00027812 */ /* 0x000fe200078ec0ff */
[----:B------:R-:W-:Y:S01]  /*7140*/  IMAD.MOV.U32 R152, RZ, RZ, R164 ;  /* 0x000000ffff987224 */ /* 0x000fe200078e00a4 */
[----:B------:R-:W3:Y:S01]  /*7150*/  LDL.LU.64 R166, [R1+0x1d0] ;  /* 0x0001d00001a67983 */ /* 0x000ee20000300a00 */
[----:B------:R-:W-:Y:S01]  /*7160*/  IMAD.MOV.U32 R153, RZ, RZ, R165 ;  /* 0x000000ffff997224 */ /* 0x000fe200078e00a5 */
[----:B------:R-:W-:Y:S02]  /*7170*/  PRMT R99, R189, 0x5410, R188 ;  /* 0x00005410bd637816 */ /* 0x000fe400000000bc */
[----:B------:R-:W4:Y:S01]  /*7180*/  LDL.LU.64 R164, [R1+0x1c8] ;  /* 0x0001c80001a47983 */ /* 0x000f220000300a00 */
[----:B------:R-:W-:-:S03]  /*7190*/  @!P2 PRMT R189, R250, 0x5410, RZ ;  /* 0x00005410fabda816 */ /* 0x000fc600000000ff */
[----:B------:R1:W3:Y:S01]  /*71a0*/  LDL.LU.S16 R27, [R1+0x14] ;  /* 0x00001400011b7983 */ /* 0x0002e20000300600 */
[----:B------:R-:W-:-:S03]  /*71b0*/  ISETP.LE.U32.AND P2, PT, R2, UR12, PT ;  /* 0x0000000c02007c0c */ /* 0x000fc6000bf43070 */
[----:B------:R1:W4:Y:S04]  /*71c0*/  LDL.LU.S16 R25, [R1+0x18] ;  /* 0x0000180001197983 */ /* 0x0003280000300600 */
[----:B------:R1:W4:Y:S04]  /*71d0*/  LDL.LU.S16 R18, [R1+0x10] ;  /* 0x0000100001127983 */ /* 0x0003280000300600 */
[----:B------:R1:W4:Y:S02]  /*71e0*/  LDL.LU.S16 R11, [R1+0x38] ;  /* 0x00003800010b7983 */ /* 0x0003240000300600 */
[----:B--2---:R-:W-:-:S02]  /*71f0*/  @!P2 HFMA2.BF16_V2 R157, -RZ.H0_H0, RZ.H0_H0, -R93.H0_H0 ;  /* 0x200000ffff9da231 */ /* 0x004fc4000034095d */
[----:B------:R1:W2:Y:S03]  /*7200*/  LDL.LU.S16 R10, [R1+0x24] ;  /* 0x00002400010a7983 */ /* 0x0002a60000300600 */
[----:B------:R-:W-:-:S04]  /*7210*/  PRMT R9, R157, 0x7610, R9 ;  /* 0x000076109d097816 */ /* 0x000fc80000000009 */
[----:B------:R-:W-:Y:S02]  /*7220*/  @!P2 PRMT R93, R9, 0x5410, RZ ;  /* 0x00005410095da816 */ /* 0x000fe400000000ff */
[----:B------:R1:W2:Y:S01]  /*7230*/  LDL.LU.S16 R9, [R1+0x1c] ;  /* 0x00001c0001097983 */ /* 0x0002a20000300600 */
[----:B------:R-:W-:Y:S02]  /*7240*/  @!P4 PRMT R202, R185, 0x5410, RZ ;  /* 0x00005410b9cac816 */ /* 0x000fe400000000ff */
[----:B------:R-:W-:Y:S02]  /*7250*/  ISETP.LE.U32.AND P4, PT, R31, UR12, PT ;  /* 0x0000000c1f007c0c */ /* 0x000fe4000bf83070 */
[----:B------:R-:W-:-:S04]  /*7260*/  SHF.R.U32.HI R2, RZ, 0x10, R0 ;  /* 0x00000010ff027819 */ /* 0x000fc80000011600 */
[----:B------:R-:W-:-:S07]  /*7270*/  LOP3.LUT R2, R2, 0xff, RZ, 0xc0, !PT ;  /* 0x000000ff02027812 */ /* 0x000fce00078ec0ff */
[----:B------:R-:W-:Y:S01]  /*7280*/  @!P4 HFMA2.BF16_V2 R251, -RZ.H0_H0, RZ.H0_H0, -R188.H0_H0 ;  /* 0x200000fffffbc231 */ /* 0x000fe200003409bc */
[----:B------:R-:W-:-:S04]  /*7290*/  SHF.R.U32.HI R0, RZ, 0x18, R0 ;  /* 0x00000018ff007819 */ /* 0x000fc80000011600 */
[----:B------:R-:W-:Y:S02]  /*72a0*/  @!P4 PRMT R188, R251, 0x5410, RZ ;  /* 0x00005410fbbcc816 */ /* 0x000fe400000000ff */
[----:B------:R-:W-:Y:S02]  /*72b0*/  ISETP.LE.U32.AND P4, PT, R2, UR12, PT ;  /* 0x0000000c02007c0c */ /* 0x000fe4000bf83070 */
[----:B------:R-:W-:Y:S02]  /*72c0*/  ISETP.LE.U32.AND P2, PT, R0, UR12, PT ;  /* 0x0000000c00007c0c */ /* 0x000fe4000bf43070 */
[----:B------:R-:W-:-:S09]  /*72d0*/  LOP3.LUT R0, R12, 0xff, RZ, 0xc0, !PT ;  /* 0x000000ff0c007812 */ /* 0x000fd200078ec0ff */
[----:B---3--:R-:W-:Y:S02]  /*72e0*/  @!P4 HFMA2.BF16_V2 R27, -RZ.H0_H0, RZ.H0_H0, -R228.H0_H0 ;  /* 0x200000ffff1bc231 */ /* 0x008fe400003409e4 */
[----:B----4-:R-:W-:-:S03]  /*72f0*/  @!P2 HFMA2.BF16_V2 R25, -RZ.H0_H0, RZ.H0_H0, -R226.H0_H0 ;  /* 0x200000ffff19a231 */ /* 0x010fc600003409e2 */
[----:B------:R-:W-:Y:S02]  /*7300*/  PRMT R2, R27, 0x7610, R2 ;  /* 0x000076101b027816 */ /* 0x000fe40000000002 */
[----:B------:R-:W-:Y:S02]  /*7310*/  PRMT R12, R25, 0x7610, R12 ;  /* 0x00007610190c7816 */ /* 0x000fe4000000000c */
[----:B------:R-:W-:Y:S02]  /*7320*/  @!P4 PRMT R228, R2, 0x5410, RZ ;  /* 0x0000541002e4c816 */ /* 0x000fe400000000ff */
[----:B------:R1:W3:Y:S01]  /*7330*/  LDL.LU.S16 R2, [R1+0x3c] ;  /* 0x00003c0001027983 */ /* 0x0002e20000300600 */
[----:B------:R-:W-:Y:S02]  /*7340*/  @!P2 PRMT R226, R12, 0x5410, RZ ;  /* 0x000054100ce2a816 */ /* 0x000fe400000000ff */
[----:B------:R-:W-:Y:S01]  /*7350*/  ISETP.LE.U32.AND P2, PT, R14, UR12, PT ;  /* 0x0000000c0e007c0c */ /* 0x000fe2000bf43070 */
[----:B------:R-:W-:-:S05]  /*7360*/  @!P1 HFMA2.BF16_V2 R18, -RZ.H0_H0, RZ.H0_H0, -R234.H0_H0 ;  /* 0x200000ffff129231 */ /* 0x000fca00003409ea */
[----:B------:R-:W-:-:S07]  /*7370*/  PRMT R7, R18, 0x7610, R7 ;  /* 0x0000761012077816 */ /* 0x000fce0000000007 */
[----:B--2---:R-:W-:Y:S01]  /*7380*/  @!P2 HFMA2.BF16_V2 R9, -RZ.H0_H0, RZ.H0_H0, -R231.H0_H0 ;  /* 0x200000ffff09a231 */ /* 0x004fe200003409e7 */
[----:B------:R-:W-:Y:S02]  /*7390*/  @!P1 PRMT R234, R7, 0x5410, RZ ;  /* 0x0000541007ea9816 */ /* 0x000fe400000000ff */
[----:B------:R1:W2:Y:S02]  /*73a0*/  LDL.LU.S16 R7, [R1+0x60] ;  /* 0x0000600001077983 */ /* 0x0002a40000300600 */
[----:B------:R-:W-:-:S04]  /*73b0*/  PRMT R4, R9, 0x7610, R4 ;  /* 0x0000761009047816 */ /* 0x000fc80000000004 */
[----:B------:R-:W-:Y:S02]  /*73c0*/  @!P2 PRMT R231, R4, 0x5410, RZ ;  /* 0x0000541004e7a816 */ /* 0x000fe400000000ff */
[----:B------:R1:W4:Y:S01]  /*73d0*/  LDL.LU.S16 R4, [R1+0x64] ;  /* 0x0000640001047983 */ /* 0x0003220000300600 */
[----:B------:R-:W-:-:S05]  /*73e0*/  @!P5 HFMA2.BF16_V2 R252, -RZ.H0_H0, RZ.H0_H0, -R92.H0_H0 ;  /* 0x200000fffffcd231 */ /* 0x000fca000034095c */
[----:B------:R-:W-:Y:S02]  /*73f0*/  @!P5 PRMT R92, R252, 0x5410, RZ ;  /* 0x00005410fc5cd816 */ /* 0x000fe400000000ff */
[----:B------:R-:W-:Y:S02]  /*7400*/  ISETP.LE.U32.AND P5, PT, R0, UR12, PT ;  /* 0x0000000c00007c0c */ /* 0x000fe4000bfa3070 */
[----:B------:R-:W-:-:S04]  /*7410*/  SHF.R.U32.HI R0, RZ, 0x8, R13 ;  /* 0x00000008ff007819 */ /* 0x000fc8000001160d */
[----:B------:R-:W-:-:S04]  /*7420*/  LOP3.LUT R0, R0, 0xffff, RZ, 0xc0, !PT ;  /* 0x0000ffff00007812 */ /* 0x000fc800078ec0ff */
[----:B------:R-:W-:Y:S02]  /*7430*/  ISETP.LE.U32.AND P4, PT, R0, UR12, PT ;  /* 0x0000000c00007c0c */ /* 0x000fe4000bf83070 */
[----:B------:R-:W-:-:S04]  /*7440*/  LOP3.LUT R0, R26, 0xff, RZ, 0xc0, !PT ;  /* 0x000000ff1a007812 */ /* 0x000fc800078ec0ff */
[----:B------:R-:W-:Y:S02]  /*7450*/  ISETP.LE.U32.AND P1, PT, R0, UR12, PT ;  /* 0x0000000c00007c0c */ /* 0x000fe4000bf23070 */
[----:B------:R-:W-:-:S05]  /*7460*/  LOP3.LUT R0, R26, 0xffff, RZ, 0xc0, !PT ;  /* 0x0000ffff1a007812 */ /* 0x000fca00078ec0ff */
[----:B------:R-:W-:Y:S01]  /*7470*/  @!P4 HFMA2.BF16_V2 R11, -RZ.H0_H0, RZ.H0_H0, -R233.H0_H0 ;  /* 0x200000ffff0bc231 */ /* 0x000fe200003409e9 */
[----:B------:R-:W-:Y:S01]  /*7480*/  SHF.R.U32.HI R0, RZ, 0x8, R0 ;  /* 0x00000008ff007819 */ /* 0x000fe20000011600 */
[----:B------:R-:W-:-:S03]  /*7490*/  @!P5 HFMA2.BF16_V2 R10, -RZ.H0_H0, RZ.H0_H0, -R232.H0_H0 ;  /* 0x200000ffff0ad231 */ /* 0x000fc600003409e8 */
[----:B------:R-:W-:Y:S02]  /*74a0*/  PRMT R8, R11, 0x7610, R8 ;  /* 0x000076100b087816 */ /* 0x000fe40000000008 */
[----:B------:R-:W-:Y:S02]  /*74b0*/  LOP3.LUT R0, R0, 0xffff, RZ, 0xc0, !PT ;  /* 0x0000ffff00007812 */ /* 0x000fe400078ec0ff */
[----:B------:R-:W-:Y:S02]  /*74c0*/  @!P4 PRMT R233, R8, 0x5410, RZ ;  /* 0x0000541008e9c816 */ /* 0x000fe400000000ff */
[----:B------:R-:W-:Y:S02]  /*74d0*/  PRMT R5, R10, 0x7610, R5 ;  /* 0x000076100a057816 */ /* 0x000fe40000000005 */
[----:B------:R-:W-:Y:S02]  /*74e0*/  ISETP.LE.U32.AND P4, PT, R0, UR12, PT ;  /* 0x0000000c00007c0c */ /* 0x000fe4000bf83070 */
[----:B------:R-:W-:-:S02]  /*74f0*/  SHF.R.U32.HI R0, RZ, 0x18, R26 ;  /* 0x00000018ff007819 */ /* 0x000fc4000001161a */
[----:B------:R-:W-:Y:S02]  /*7500*/  @!P5 PRMT R232, R5, 0x5410, RZ ;  /* 0x0000541005e8d816 */ /* 0x000fe400000000ff */
[----:B------:R-:W-:Y:S01]  /*7510*/  ISETP.LE.U32.AND P5, PT, R0, UR12, PT ;  /* 0x0000000c00007c0c */ /* 0x000fe2000bfa3070 */
[----:B------:R1:W2:Y:S01]  /*7520*/  LDL.LU.S16 R5, [R1+0x68] ;  /* 0x0000680001057983 */ /* 0x0002a20000300600 */
[----:B------:R-:W-:-:S04]  /*7530*/  LOP3.LUT R0, R73, 0xff, RZ, 0xc0, !PT ;  /* 0x000000ff49007812 */ /* 0x000fc800078ec0ff */
[----:B------:R-:W-:Y:S01]  /*7540*/  ISETP.LE.U32.AND P2, PT, R0, UR12, PT ;  /* 0x0000000c00007c0c */ /* 0x000fe2000bf43070 */
[----:B------:R-:W-:Y:S02]  /*7550*/  IMAD.MOV.U32 R38, RZ, RZ, R15 ;  /* 0x000000ffff267224 */ /* 0x000fe400078e000f */
[----:B---3--:R-:W-:-:S05]  /*7560*/  @!P1 HFMA2.BF16_V2 R2, -RZ.H0_H0, RZ.H0_H0, -R230.H0_H0 ;  /* 0x200000ffff029231 */ /* 0x008fca00003409e6 */
[----:B------:R-:W-:Y:S02]  /*7570*/  PRMT R3, R2, 0x7610, R3 ;  /* 0x0000761002037816 */ /* 0x000fe40000000003 */
[----:B------:R-:W-:-:S04]  /*7580*/  SHF.R.U32.HI R2, RZ, 0x10, R26 ;  /* 0x00000010ff027819 */ /* 0x000fc8000001161a */
[----:B------:R-:W-:Y:S02]  /*7590*/  LOP3.LUT R0, R2, 0xff, RZ, 0xc0, !PT ;  /* 0x000000ff02007812 */ /* 0x000fe400078ec0ff */
[----:B------:R-:W-:Y:S02]  /*75a0*/  @!P1 PRMT R230, R3, 0x5410, RZ ;  /* 0x0000541003e69816 */ /* 0x000fe400000000ff */
[----:B------:R-:W-:Y:S01]  /*75b0*/  ISETP.LE.U32.AND P1, PT, R0, UR12, PT ;  /* 0x0000000c00007c0c */ /* 0x000fe2000bf23070 */
[----:B------:R-:W-:-:S03]  /*75c0*/  IMAD.WIDE.U32 R2, R44, -0x326172a9, RZ ;  /* 0xcd9e8d572c027825 */ /* 0x000fc600078e00ff */
[C---:B------:R-:W-:Y:S02]  /*75d0*/  LOP3.LUT R13, R2.reuse, 0xff, RZ, 0xc0, !PT ;  /* 0x000000ff020d7812 */ /* 0x040fe400078ec0ff */
[----:B------:R-:W-:-:S07]  /*75e0*/  LOP3.LUT R15, R2, 0xffff, RZ, 0xc0, !PT ;  /* 0x0000ffff020f7812 */ /* 0x000fce00078ec0ff */
[----:B----4-:R-:W-:Y:S01]  /*75f0*/  @!P1 HFMA2.BF16_V2 R4, -RZ.H0_H0, RZ.H0_H0, -R227.H0_H0 ;  /* 0x200000ffff049231 */ /* 0x010fe200003409e3 */
[--C-:B------:R-:W-:Y:S02]  /*7600*/  SHF.R.U32.HI R18, RZ, 0x10, R2.reuse ;  /* 0x00000010ff127819 */ /* 0x100fe40000011602 */
[--C-:B------:R-:W-:Y:S02]  /*7610*/  SHF.R.U32.HI R12, RZ, 0x18, R2.reuse ;  /* 0x00000018ff0c7819 */ /* 0x100fe40000011602 */
[----:B------:R-:W-:Y:S02]  /*7620*/  PRMT R2, R4, 0x7610, R2 ;  /* 0x0000761004027816 */ /* 0x000fe40000000002 */
[----:B------:R1:W3:Y:S04]  /*7630*/  LDL.LU.S16 R4, [R1+0x88] ;  /* 0x0000880001047983 */ /* 0x0002e80000300600 */
[----:B------:R1:W4:Y:S04]  /*7640*/  LDL.LU.S16 R37, [R1+0x8c] ;  /* 0x00008c0001257983 */ /* 0x0003280000300600 */
[----:B------:R1:W3:Y:S01]  /*7650*/  LDL.LU.S16 R36, [R1+0xc4] ;  /* 0x0000c40001247983 */ /* 0x0002e20000300600 */
[----:B------:R-:W-:-:S02]  /*7660*/  LOP3.LUT R0, R3, UR27, R34, 0x96, !PT ;  /* 0x0000001b03007c12 */ /* 0x000fc4000f8e9622 */
[----:B------:R-:W-:Y:S01]  /*7670*/  @!P1 PRMT R227, R2, 0x5410, RZ ;  /* 0x0000541002e39816 */ /* 0x000fe200000000ff */
[----:B------:R-:W-:-:S05]  /*7680*/  IMAD.WIDE.U32 R2, R21, -0x326172a9, RZ ;  /* 0xcd9e8d5715027825 */ /* 0x000fca00078e00ff */
[----:B------:R-:W-:Y:S02]  /*7690*/  LOP3.LUT R14, R3, UR27, R20, 0x96, !PT ;  /* 0x0000001b030e7c12 */ /* 0x000fe4000f8e9614 */
[----:B------:R-:W-:Y:S01]  /*76a0*/  LOP3.LUT R20, R2, 0xffff, RZ, 0xc0, !PT ;  /* 0x0000ffff02147812 */ /* 0x000fe200078ec0ff */
[----:B--2---:R-:W-:-:S05]  /*76b0*/  @!P5 HFMA2.BF16_V2 R5, -RZ.H0_H0, RZ.H0_H0, -R225.H0_H0 ;  /* 0x200000ffff05d231 */ /* 0x004fca00003409e1 */
[----:B------:R-:W-:-:S04]  /*76c0*/  PRMT R3, R5, 0x7610, R3 ;  /* 0x0000761005037816 */ /* 0x000fc80000000003 */
[----:B------:R-:W-:Y:S02]  /*76d0*/  @!P5 PRMT R225, R3, 0x5410, RZ ;  /* 0x0000541003e1d816 */ /* 0x000fe400000000ff */
[----:B------:R1:W2:Y:S01]  /*76e0*/  LDL.LU.S16 R3, [R1+0xc0] ;  /* 0x0000c00001037983 */ /* 0x0002a20000300600 */
[----:B------:R-:W-:Y:S02]  /*76f0*/  LOP3.LUT R26, R2, 0xff, RZ, 0xc0, !PT ;  /* 0x000000ff021a7812 */ /* 0x000fe400078ec0ff */
[--C-:B------:R-:W-:Y:S02]  /*7700*/  SHF.R.U32.HI R25, RZ, 0x10, R2.reuse ;  /* 0x00000010ff197819 */ /* 0x100fe40000011602 */
[----:B------:R-:W-:Y:S01]  /*7710*/  SHF.R.U32.HI R21, RZ, 0x18, R2 ;  /* 0x00000018ff157819 */ /* 0x000fe20000011602 */
[----:B---3--:R-:W-:-:S05]  /*7720*/  @!P2 HFMA2.BF16_V2 R36, -RZ.H0_H0, RZ.H0_H0, -R222.H0_H0 ;  /* 0x200000ffff24a231 */ /* 0x008fca00003409de */
[----:B------:R-:W-:-:S04]  /*7730*/  PRMT R28, R36, 0x7610, R28 ;  /* 0x00007610241c7816 */ /* 0x000fc8000000001c */
[----:B------:R-:W-:Y:S02]  /*7740*/  @!P2 PRMT R222, R28, 0x5410, RZ ;  /* 0x000054101cdea816 */ /* 0x000fe400000000ff */
[----:B------:R1:W3:Y:S01]  /*7750*/  LDL.LU.S16 R28, [R1+0xcc] ;  /* 0x0000cc00011c7983 */ /* 0x0002e20000300600 */
[----:B------:R-:W-:-:S04]  /*7760*/  SHF.R.U32.HI R2, RZ, 0x8, R77 ;  /* 0x00000008ff027819 */ /* 0x000fc8000001164d */
[----:B------:R-:W-:-:S04]  /*7770*/  LOP3.LUT R2, R2, 0xffff, RZ, 0xc0, !PT ;  /* 0x0000ffff02027812 */ /* 0x000fc800078ec0ff */
[----:B------:R-:W-:Y:S01]  /*7780*/  ISETP.LE.U32.AND P5, PT, R2, UR12, PT ;  /* 0x0000000c02007c0c */ /* 0x000fe2000bfa3070 */
[----:B------:R-:W-:-:S05]  /*7790*/  @!P3 HFMA2.BF16_V2 R4, -RZ.H0_H0, RZ.H0_H0, -R224.H0_H0 ;  /* 0x200000ffff04b231 */ /* 0x000fca00003409e0 */
[----:B------:R-:W-:-:S07]  /*77a0*/  PRMT R2, R4, 0x7610, R2 ;  /* 0x0000761004027816 */ /* 0x000fce0000000002 */
[----:B----4-:R-:W-:Y:S01]  /*77b0*/  @!P5 HFMA2.BF16_V2 R37, -RZ.H0_H0, RZ.H0_H0, -R223.H0_H0 ;  /* 0x200000ffff25d231 */ /* 0x010fe200003409df */
[----:B------:R-:W-:Y:S01]  /*77c0*/  @!P3 PRMT R224, R2, 0x5410, RZ ;  /* 0x0000541002e0b816 */ /* 0x000fe200000000ff */
[----:B------:R-:W-:Y:S02]  /*77d0*/  IMAD.MOV.U32 R48, RZ, RZ, R168 ;  /* 0x000000ffff307224 */ /* 0x000fe400078e00a8 */
[----:B------:R-:W-:Y:S01]  /*77e0*/  FFMA.FTZ R2, R165, UR28, -R30 ;  /* 0x0000001ca5027c23 */ /* 0x000fe2000801081e */
[----:B------:R-:W-:Y:S01]  /*77f0*/  PRMT R34, R37, 0x7610, R34 ;  /* 0x0000761025227816 */ /* 0x000fe20000000022 */
[----:B------:R-:W-:Y:S02]  /*7800*/  IMAD.MOV.U32 R130, RZ, RZ, R170 ;  /* 0x000000ffff827224 */ /* 0x000fe400078e00aa */
[----:B------:R-:W-:Y:S01]  /*7810*/  IMAD.MOV.U32 R31, RZ, RZ, R169 ;  /* 0x000000ffff1f7224 */ /* 0x000fe200078e00a9 */
[----:B------:R-:W-:Y:S01]  /*7820*/  @!P5 PRMT R223, R34, 0x5410, RZ ;  /* 0x0000541022dfd816 */ /* 0x000fe200000000ff */
[----:B------:R-:W-:Y:S01]  /*7830*/  IMAD.MOV.U32 R128, RZ, RZ, R38 ;  /* 0x000000ffff807224 */ /* 0x000fe200078e0026 */
[----:B------:R4:W-:Y:S01]  /*7840*/  MUFU.EX2 R34, R2 ;  /* 0x0000000200227308 */ /* 0x0009e20000000800 */
[----:B------:R-:W-:-:S02]  /*7850*/  IMAD.MOV.U32 R37, RZ, RZ, R48 ;  /* 0x000000ffff257224 */ /* 0x000fc400078e0030 */
[----:B------:R-:W-:Y:S02]  /*7860*/  IMAD.MOV.U32 R48, RZ, RZ, R130 ;  /* 0x000000ffff307224 */ /* 0x000fe400078e0082 */
[----:B------:R-:W-:Y:S02]  /*7870*/  IMAD.MOV.U32 R130, RZ, RZ, R31 ;  /* 0x000000ffff827224 */ /* 0x000fe400078e001f */
[----:B------:R-:W-:Y:S02]  /*7880*/  IMAD.MOV.U32 R31, RZ, RZ, R128 ;  /* 0x000000ffff1f7224 */ /* 0x000fe400078e0080 */
[----:B------:R-:W-:Y:S02]  /*7890*/  IMAD.MOV.U32 R128, RZ, RZ, R103 ;  /* 0x000000ffff807224 */ /* 0x000fe400078e0067 */
[----:B--2---:R-:W-:Y:S02]  /*78a0*/  @!P6 HFMA2.BF16_V2 R3, -RZ.H0_H0, RZ.H0_H0, -R221.H0_H0 ;  /* 0x200000ffff03e231 */ /* 0x004fe400003409dd */
[----:B----4-:R-:W-:-:S04]  /*78b0*/  FFMA.FTZ R2, R161, UR28, -R30 ;  /* 0x0000001ca1027c23 */ /* 0x010fc8000801081e */
[----:B------:R-:W2:Y:S01]  /*78c0*/  MUFU.EX2 R103, R2 ;  /* 0x0000000200677308 */ /* 0x000ea20000000800 */
[----:B------:R-:W-:Y:S02]  /*78d0*/  ISETP.LE.U32.AND P3, PT, R13, UR12, PT ;  /* 0x0000000c0d007c0c */ /* 0x000fe4000bf63070 */
[----:B------:R-:W-:Y:S02]  /*78e0*/  PRMT R13, R3, 0x7610, R13 ;  /* 0x00007610030d7816 */ /* 0x000fe4000000000d */
[----:B------:R-:W-:-:S04]  /*78f0*/  LOP3.LUT R3, R0, 0xff, RZ, 0xc0, !PT ;  /* 0x000000ff00037812 */ /* 0x000fc800078ec0ff */
[----:B------:R-:W-:Y:S02]  /*7900*/  ISETP.LE.U32.AND P2, PT, R3, UR12, PT ;  /* 0x0000000c03007c0c */ /* 0x000fe4000bf43070 */
[----:B------:R-:W-:Y:S02]  /*7910*/  @!P6 PRMT R221, R13, 0x5410, RZ ;  /* 0x000054100ddde816 */ /* 0x000fe400000000ff */
[----:B------:R1:W4:Y:S01]  /*7920*/  LDL.LU.S16 R13, [R1+0xd0] ;  /* 0x0000d000010d7983 */ /* 0x0003220000300600 */
[----:B--2---:R-:W-:-:S04]  /*7930*/  F2FP.BF16.F32.PACK_AB R3, R103, R34 ;  /* 0x000000226703723e */ /* 0x004fc800000010ff */
[C---:B------:R-:W-:Y:S02]  /*7940*/  PRMT R187, R3.reuse, 0x7610, R187 ;  /* 0x0000761003bb7816 */ /* 0x040fe400000000bb */
[----:B------:R-:W-:Y:S02]  /*7950*/  ISETP.LE.U32.AND P5, PT, R12, UR12, PT ;  /* 0x0000000c0c007c0c */ /* 0x000fe4000bfa3070 */
[----:B------:R-:W-:-:S04]  /*7960*/  PRMT R186, R3, 0x7632, R186 ;  /* 0x0000763203ba7816 */ /* 0x000fc800000000ba */
[----:B------:R-:W-:Y:S01]  /*7970*/  PRMT R95, R187, 0x5410, R186 ;  /* 0x00005410bb5f7816 */ /* 0x000fe200000000ba */
[----:B---3--:R-:W-:-:S05]  /*7980*/  @!P2 HFMA2.BF16_V2 R28, -RZ.H0_H0, RZ.H0_H0, -R187.H0_H0 ;  /* 0x200000ffff1ca231 */ /* 0x008fca00003409bb */
[----:B------:R-:W-:-:S04]  /*7990*/  PRMT R12, R28, 0x7610, R12 ;  /* 0x000076101c0c7816 */ /* 0x000fc8000000000c */
[----:B------:R-:W-:Y:S02]  /*79a0*/  @!P2 PRMT R187, R12, 0x5410, RZ ;  /* 0x000054100cbba816 */ /* 0x000fe400000000ff */
[----:B------:R1:W2:Y:S01]  /*79b0*/  LDL.LU.S16 R12, [R1+0xd4] ;  /* 0x0000d400010c7983 */ /* 0x0002a20000300600 */
[----:B------:R-:W-:Y:S02]  /*79c0*/  IMAD.MOV.U32 R33, RZ, RZ, R147 ;  /* 0x000000ffff217224 */ /* 0x000fe400078e0093 */
[----:B------:R-:W-:Y:S02]  /*79d0*/  IMAD.MOV.U32 R162, RZ, RZ, R143 ;  /* 0x000000ffffa27224 */ /* 0x000fe400078e008f */
[----:B------:R-:W-:Y:S02]  /*79e0*/  IMAD.MOV.U32 R157, RZ, RZ, R156 ;  /* 0x000000ffff9d7224 */ /* 0x000fe400078e009c */
[----:B------:R-:W-:Y:S01]  /*79f0*/  IMAD.MOV.U32 R27, RZ, RZ, R76 ;  /* 0x000000ffff1b7224 */ /* 0x000fe200078e004c */
[----:B------:R-:W-:Y:S01]  /*7a00*/  LOP3.LUT R2, R0, 0xffff, RZ, 0xc0, !PT ;  /* 0x0000ffff00027812 */ /* 0x000fe200078ec0ff */
[----:B------:R-:W-:Y:S01]  /*7a10*/  IMAD.MOV.U32 R147, RZ, RZ, R72 ;  /* 0x000000ffff937224 */ /* 0x000fe200078e0048 */
[----:B------:R-:W-:Y:S01]  /*7a20*/  LDSM.16.MT88.4 R76, [R194+0xa400] ;  /* 0x00a40000c24c783b */ /* 0x000fe20000004200 */
[----:B------:R-:W-:-:S02]  /*7a30*/  IMAD.MOV.U32 R143, RZ, RZ, R75 ;  /* 0x000000ffff8f7224 */ /* 0x000fc400078e004b */
[----:B------:R-:W-:Y:S02]  /*7a40*/  IMAD.MOV.U32 R156, RZ, RZ, R74 ;  /* 0x000000ffff9c7224 */ /* 0x000fe400078e004a */
[----:B------:R-:W-:Y:S01]  /*7a50*/  @!P4 HFMA2.BF16_V2 R7, -RZ.H0_H0, RZ.H0_H0, -R229.H0_H0 ;  /* 0x200000ffff07c231 */ /* 0x000fe200003409e5 */
[----:B------:R-:W3:Y:S01]  /*7a60*/  LDSM.16.MT88.4 R72, [R194+0xa000] ;  /* 0x00a00000c248783b */ /* 0x000ee20000004200 */
[----:B------:R-:W-:Y:S01]  /*7a70*/  SHF.R.U32.HI R2, RZ, 0x8, R2 ;  /* 0x00000008ff027819 */ /* 0x000fe20000011602 */
[----:B------:R-:W-:Y:S02]  /*7a80*/  IMAD.MOV.U32 R38, RZ, RZ, R143 ;  /* 0x000000ffff267224 */ /* 0x000fe400078e008f */
[----:B------:R-:W-:Y:S01]  /*7a90*/  IMAD.MOV.U32 R40, RZ, RZ, R37 ;  /* 0x000000ffff287224 */ /* 0x000fe200078e0025 */
[----:B------:R-:W-:Y:S01]  /*7aa0*/  LOP3.LUT R2, R2, 0xffff, RZ, 0xc0, !PT ;  /* 0x0000ffff02027812 */ /* 0x000fe200078ec0ff */
[----:B------:R-:W-:Y:S01]  /*7ab0*/  IMAD.MOV.U32 R37, RZ, RZ, R130 ;  /* 0x000000ffff257224 */ /* 0x000fe200078e0082 */
[----:B------:R1:W2:Y:S02]  /*7ac0*/  LDL.LU.S16 R3, [R1+0xd8] ;  /* 0x0000d80001037983 */ /* 0x0002a40000300600 */
[----:B------:R-:W-:Y:S01]  /*7ad0*/  ISETP.LE.U32.AND P6, PT, R2, UR12, PT ;  /* 0x0000000c02007c0c */ /* 0x000fe2000bfc3070 */
[----:B------:R-:W-:Y:S01]  /*7ae0*/  FFMA.FTZ R2, R173, UR28, -R17 ;  /* 0x0000001cad027c23 */ /* 0x000fe20008010811 */
[----:B------:R-:W-:-:S02]  /*7af0*/  IMAD.MOV.U32 R130, RZ, RZ, R31 ;  /* 0x000000ffff827224 */ /* 0x000fc400078e001f */
[----:B------:R-:W-:Y:S02]  /*7b00*/  IMAD.MOV.U32 R31, RZ, RZ, R38 ;  /* 0x000000ffff1f7224 */ /* 0x000fe400078e0026 */
[----:B------:R-:W-:Y:S02]  /*7b10*/  IMAD.MOV.U32 R38, RZ, RZ, R206 ;  /* 0x000000ffff267224 */ /* 0x000fe400078e00ce */
[----:B------:R1:W-:Y:S01]  /*7b20*/  MUFU.EX2 R206, R2 ;  /* 0x0000000200ce7308 */ /* 0x0003e20000000800 */
[----:B------:R-:W-:Y:S02]  /*7b30*/  IMAD.MOV.U32 R36, RZ, RZ, R48 ;  /* 0x000000ffff247224 */ /* 0x000fe400078e0030 */
[----:B------:R-:W-:Y:S02]  /*7b40*/  IMAD.MOV.U32 R48, RZ, RZ, R128 ;  /* 0x000000ffff307224 */ /* 0x000fe400078e0080 */
[----:B------:R-:W-:Y:S01]  /*7b50*/  IMAD.MOV.U32 R128, RZ, RZ, R102 ;  /* 0x000000ffff807224 */ /* 0x000fe200078e0066 */
[----:B---3--:R-:W-:Y:S01]  /*7b60*/  HMMA.16816.F32.BF16 R8, R68, R72, RZ ;  /* 0x000000484408723c */ /* 0x008fe200000418ff */
[----:B-1----:R-:W-:Y:S01]  /*7b70*/  FFMA.FTZ R2, R172, UR28, -R17 ;  /* 0x0000001cac027c23 */ /* 0x002fe20008010811 */
[----:B------:R-:W-:-:S03]  /*7b80*/  PRMT R6, R7, 0x7610, R6 ;  /* 0x0000761007067816 */ /* 0x000fc60000000006 */
[----:B------:R1:W3:Y:S01]  /*7b90*/  MUFU.EX2 R102, R2 ;  /* 0x0000000200667308 */ /* 0x0002e20000000800 */
[----:B------:R-:W-:Y:S01]  /*7ba0*/  @!P4 PRMT R229, R6, 0x5410, RZ ;  /* 0x0000541006e5c816 */ /* 0x000fe200000000ff */
[----:B----4-:R-:W-:Y:S01]  /*7bb0*/  @!P6 HFMA2.BF16_V2 R13, -RZ.H0_H0, RZ.H0_H0, -R186.H0_H0 ;  /* 0x200000ffff0de231 */ /* 0x010fe200003409ba */
[----:B------:R-:W-:Y:S01]  /*7bc0*/  HMMA.16816.F32.BF16 R4, R60, R72, RZ ;  /* 0x000000483c04723c */ /* 0x000fe200000418ff */
[----:B-1----:R-:W-:-:S15]  /*7bd0*/  SHF.R.U32.HI R2, RZ, 0x10, R0 ;  /* 0x00000010ff027819 */ /* 0x002fde0000011600 */
[----:B------:R-:W-:Y:S01]  /*7be0*/  HMMA.16816.F32.BF16 R248, R64, R76, R8 ;  /* 0x0000004c40f8723c */ /* 0x000fe20000041808 */
[----:B------:R-:W-:Y:S02]  /*7bf0*/  LOP3.LUT R2, R2, 0xff, RZ, 0xc0, !PT ;  /* 0x000000ff02027812 */ /* 0x000fe400078ec0ff */
[----:B------:R-:W-:Y:S02]  /*7c00*/  SHF.R.U32.HI R0, RZ, 0x18, R0 ;  /* 0x00000018ff007819 */ /* 0x000fe40000011600 */
[----:B------:R-:W-:Y:S02]  /*7c10*/  ISETP.LE.U32.AND P2, PT, R2, UR12, PT ;  /* 0x0000000c02007c0c */ /* 0x000fe4000bf43070 */
[----:B------:R-:W-:-:S04]  /*7c20*/  PRMT R2, R13, 0x7610, R2 ;  /* 0x000076100d027816 */ /* 0x000fc80000000002 */
[----:B------:R-:W-:Y:S02]  /*7c30*/  @!P6 PRMT R186, R2, 0x5410, RZ ;  /* 0x0000541002bae816 */ /* 0x000fe400000000ff */
[----:B------:R-:W-:Y:S02]  /*7c40*/  ISETP.LE.U32.AND P6, PT, R0, UR12, PT ;  /* 0x0000000c00007c0c */ /* 0x000fe4000bfc3070 */
[----:B---3--:R-:W-:-:S04]  /*7c50*/  F2FP.BF16.F32.PACK_AB R0, R102, R206 ;  /* 0x000000ce6600723e */ /* 0x008fc800000010ff */
[----:B------:R-:W-:Y:S01]  /*7c60*/  PRMT R185, R0, 0x7610, R185 ;  /* 0x0000761000b97816 */ /* 0x000fe200000000b9 */
[----:B------:R-:W-:Y:S02]  /*7c70*/  IMAD.MOV.U32 R129, RZ, RZ, R41 ;  /* 0x000000ffff817224 */ /* 0x000fe400078e0029 */
[----:B------:R-:W-:Y:S02]  /*7c80*/  IMAD.MOV.U32 R41, RZ, RZ, R157 ;  /* 0x000000ffff297224 */ /* 0x000fe400078e009d */
[----:B------:R-:W-:Y:S02]  /*7c90*/  IMAD.MOV.U32 R157, RZ, RZ, R123 ;  /* 0x000000ffff9d7224 */ /* 0x000fe400078e007b */
[----:B------:R-:W-:Y:S02]  /*7ca0*/  IMAD.MOV.U32 R10, RZ, RZ, R251 ;  /* 0x000000ffff0a7224 */ /* 0x000fe400078e00fb */
[----:B------:R-:W-:Y:S02]  /*7cb0*/  IMAD.MOV.U32 R9, RZ, RZ, R250 ;  /* 0x000000ffff097224 */ /* 0x000fe400078e00fa */
[----:B------:R-:W-:-:S02]  /*7cc0*/  IMAD.MOV.U32 R8, RZ, RZ, R249 ;  /* 0x000000ffff087224 */ /* 0x000fc400078e00f9 */
[----:B------:R-:W-:Y:S02]  /*7cd0*/  IMAD.MOV.U32 R123, RZ, RZ, R248 ;  /* 0x000000ffff7b7224 */ /* 0x000fe400078e00f8 */
[----:B------:R-:W-:Y:S01]  /*7ce0*/  HMMA.16816.F32.BF16 R248, R56, R76, R4 ;  /* 0x0000004c38f8723c */ /* 0x000fe20000041804 */
[----:B--2---:R-:W-:-:S06]  /*7cf0*/  @!P2 HFMA2.BF16_V2 R12, -RZ.H0_H0, RZ.H0_H0, -R185.H0_H0 ;  /* 0x200000ffff0ca231 */ /* 0x004fcc00003409b9 */
[----:B------:R-:W-:Y:S02]  /*7d00*/  PRMT R4, R12, 0x7610, R4 ;  /* 0x000076100c047816 */ /* 0x000fe40000000004 */
[----:B------:R1:W2:Y:S01]  /*7d10*/  LDL.LU.S16 R12, [R1+0xe0] ;  /* 0x0000e000010c7983 */ /* 0x0002a20000300600 */
[----:B------:R-:W-:Y:S02]  /*7d20*/  PRMT R184, R0, 0x7632, R184 ;  /* 0x0000763200b87816 */ /* 0x000fe400000000b8 */
[----:B------:R-:W-:Y:S02]  /*7d30*/  LOP3.LUT R2, R96, 0xff, RZ, 0xc0, !PT ;  /* 0x000000ff60027812 */ /* 0x000fe400078ec0ff */
[----:B------:R-:W-:Y:S02]  /*7d40*/  SHF.R.U32.HI R0, RZ, 0x8, R49 ;  /* 0x00000008ff007819 */ /* 0x000fe40000011631 */
[----:B------:R-:W-:Y:S02]  /*7d50*/  PRMT R85, R185, 0x5410, R184 ;  /* 0x00005410b9557816 */ /* 0x000fe400000000b8 */
[----:B------:R-:W-:Y:S01]  /*7d60*/  @!P2 PRMT R185, R4, 0x5410, RZ ;  /* 0x0000541004b9a816 */ /* 0x000fe200000000ff */
[--C-:B------:R-:W-:Y:S01]  /*7d70*/  FFMA.FTZ R4, R159, UR28, -R30.reuse ;  /* 0x0000001c9f047c23 */ /* 0x100fe2000801081e */
[----:B------:R-:W-:Y:S01]  /*7d80*/  ISETP.LE.U32.AND P2, PT, R2, UR12, PT ;  /* 0x0000000c02007c0c */ /* 0x000fe2000bf43070 */
[----:B------:R-:W-:Y:S01]  /*7d90*/  FFMA.FTZ R2, R158, UR28, -R30 ;  /* 0x0000001c9e027c23 */ /* 0x000fe2000801081e */
[----:B------:R-:W-:Y:S01]  /*7da0*/  PRMT R77, R53, 0x5410, R0 ;  /* 0x00005410354d7816 */ /* 0x000fe20000000000 */
[----:B------:R-:W-:Y:S01]  /*7db0*/  IMAD.MOV.U32 R170, RZ, RZ, R147 ;  /* 0x000000ffffaa7224 */ /* 0x000fe200078e0093 */
[----:B------:R-:W-:Y:S01]  /*7dc0*/  LOP3.LUT R0, R94, 0xff, RZ, 0xc0, !PT ;  /* 0x000000ff5e007812 */ /* 0x000fe200078ec0ff */
[----:B------:R-:W-:Y:S01]  /*7dd0*/  IMAD.MOV.U32 R147, RZ, RZ, R251 ;  /* 0x000000ffff937224 */ /* 0x000fe200078e00fb */
[----:B------:R-:W-:Y:S01]  /*7de0*/  MUFU.EX2 R252, R2 ;  /* 0x0000000200fc7308 */ /* 0x000fe20000000800 */
[----:B------:R-:W-:Y:S01]  /*7df0*/  @!P6 HFMA2.BF16_V2 R3, -RZ.H0_H0, RZ.H0_H0, -R184.H0_H0 ;  /* 0x200000ffff03e231 */ /* 0x000fe200003409b8 */
[----:B------:R-:W-:-:S02]  /*7e00*/  PRMT R76, R0, 0x5410, R55 ;  /* 0x00005410004c7816 */ /* 0x000fc40000000037 */
[----:B------:R-:W-:-:S04]  /*7e10*/  SHF.R.U32.HI R0, RZ, 0x8, R32 ;  /* 0x00000008ff007819 */ /* 0x000fc80000011620 */
[----:B------:R-:W3:Y:S01]  /*7e20*/  MUFU.EX2 R251, R4 ;  /* 0x0000000400fb7308 */ /* 0x000ee20000000800 */
[----:B------:R-:W-:Y:S02]  /*7e30*/  PRMT R11, R3, 0x7610, R11 ;  /* 0x00007610030b7816 */ /* 0x000fe4000000000b */
[----:B------:R-:W-:Y:S02]  /*7e40*/  SHF.R.U32.HI R3, RZ, 0x8, R47 ;  /* 0x00000008ff037819 */ /* 0x000fe4000001162f */
[----:B------:R-:W-:Y:S02]  /*7e50*/  PRMT R47, R35, 0x5410, R0 ;  /* 0x00005410232f7816 */ /* 0x000fe40000000000 */
[----:B------:R-:W-:-:S04]  /*7e60*/  SHF.R.U32.HI R0, RZ, 0x8, R15 ;  /* 0x00000008ff007819 */ /* 0x000fc8000001160f */
[----:B------:R-:W-:Y:S02]  /*7e70*/  LOP3.LUT R0, R0, 0xffff, RZ, 0xc0, !PT ;  /* 0x0000ffff00007812 */ /* 0x000fe400078ec0ff */
[----:B------:R-:W-:Y:S02]  /*7e80*/  @!P6 PRMT R184, R11, 0x5410, RZ ;  /* 0x000054100bb8e816 */ /* 0x000fe400000000ff */
[----:B------:R-:W-:Y:S01]  /*7e90*/  ISETP.LE.U32.AND P6, PT, R0, UR12, PT ;  /* 0x0000000c00007c0c */ /* 0x000fe2000bfc3070 */
[----:B------:R1:W4:Y:S01]  /*7ea0*/  LDL.LU.S16 R11, [R1+0xdc] ;  /* 0x0000dc00010b7983 */ /* 0x0003220000300600 */
[----:B---3--:R-:W-:-:S04]  /*7eb0*/  F2FP.BF16.F32.PACK_AB R0, R251, R252 ;  /* 0x000000fcfb00723e */ /* 0x008fc800000010ff */
[C---:B------:R-:W-:Y:S02]  /*7ec0*/  PRMT R183, R0.reuse, 0x7610, R183 ;  /* 0x0000761000b77816 */ /* 0x040fe400000000b7 */
[----:B------:R-:W-:-:S04]  /*7ed0*/  PRMT R182, R0, 0x7632, R182 ;  /* 0x0000763200b67816 */ /* 0x000fc800000000b6 */
[----:B------:R-:W-:Y:S01]  /*7ee0*/  PRMT R84, R183, 0x5410, R182 ;  /* 0x00005410b7547816 */ /* 0x000fe200000000b6 */
[----:B--2---:R-:W-:-:S05]  /*7ef0*/  @!P3 HFMA2.BF16_V2 R12, -RZ.H0_H0, RZ.H0_H0, -R183.H0_H0 ;  /* 0x200000ffff0cb231 */ /* 0x004fca00003409b7 */
[----:B------:R-:W-:-:S04]  /*7f00*/  PRMT R5, R12, 0x7610, R5 ;  /* 0x000076100c057816 */ /* 0x000fc80000000005 */
[----:B------:R-:W-:Y:S02]  /*7f10*/  @!P3 PRMT R183, R5, 0x5410, RZ ;  /* 0x0000541005b7b816 */ /* 0x000fe400000000ff */
[----:B------:R1:W2:Y:S01]  /*7f20*/  LDL.LU.S16 R5, [R1+0xe4] ;  /* 0x0000e40001057983 */ /* 0x0002a20000300600 */
[----:B------:R-:W-:Y:S02]  /*7f30*/  LOP3.LUT R2, R50, 0xff, RZ, 0xc0, !PT ;  /* 0x000000ff32027812 */ /* 0x000fe400078ec0ff */
[----:B------:R-:W-:Y:S01]  /*7f40*/  PRMT R73, R52, 0x5410, R3 ;  /* 0x0000541034497816 */ /* 0x000fe20000000003 */
[----:B------:R-:W-:Y:S01]  /*7f50*/  FFMA.FTZ R3, R163, UR28, -R17 ;  /* 0x0000001ca3037c23 */ /* 0x000fe20008010811 */
[----:B------:R-:W-:Y:S01]  /*7f60*/  PRMT R72, R2, 0x5410, R51 ;  /* 0x0000541002487816 */ /* 0x000fe20000000033 */
[----:B------:R-:W-:Y:S01]  /*7f70*/  FFMA.FTZ R2, R164, UR28, -R17 ;  /* 0x0000001ca4027c23 */ /* 0x000fe20008010811 */
[----:B------:R-:W-:Y:S02]  /*7f80*/  IMAD.MOV.U32 R143, RZ, RZ, R144 ;  /* 0x000000ffff8f7224 */ /* 0x000fe400078e0090 */
[----:B------:R-:W-:-:S02]  /*7f90*/  IMAD.MOV.U32 R168, RZ, RZ, R137 ;  /* 0x000000ffffa87224 */ /* 0x000fc400078e0089 */
[----:B------:R-:W-:Y:S02]  /*7fa0*/  IMAD.MOV.U32 R137, RZ, RZ, R250 ;  /* 0x000000ffff897224 */ /* 0x000fe400078e00fa */
[----:B------:R-:W-:Y:S01]  /*7fb0*/  IMAD.MOV.U32 R144, RZ, RZ, R248 ;  /* 0x000000ffff907224 */ /* 0x000fe200078e00f8 */
[----:B------:R-:W-:Y:S08]  /*7fc0*/  MUFU.EX2 R250, R3 ;  /* 0x0000000300fa7308 */ /* 0x000ff00000000800 */
[----:B------:R-:W3:Y:S01]  /*7fd0*/  MUFU.EX2 R248, R2 ;  /* 0x0000000200f87308 */ /* 0x000ee20000000800 */
[----:B------:R-:W-:-:S04]  /*7fe0*/  LOP3.LUT R0, R18, 0xff, RZ, 0xc0, !PT ;  /* 0x000000ff12007812 */ /* 0x000fc800078ec0ff */
[----:B------:R-:W-:Y:S01]  /*7ff0*/  ISETP.LE.U32.AND P3, PT, R0, UR12, PT ;  /* 0x0000000c00007c0c */ /* 0x000fe2000bf63070 */
[----:B----4-:R-:W-:Y:S01]  /*8000*/  @!P6 HFMA2.BF16_V2 R11, -RZ.H0_H0, RZ.H0_H0, -R182.H0_H0 ;  /* 0x200000ffff0be231 */ /* 0x010fe200003409b6 */
[----:B---3--:R-:W-:-:S04]  /*8010*/  F2FP.BF16.F32.PACK_AB R3, R250, R248 ;  /* 0x000000f8fa03723e */ /* 0x008fc800000010ff */
[----:B------:R-:W-:Y:S02]  /*8020*/  PRMT R7, R11, 0x7610, R7 ;  /* 0x000076100b077816 */ /* 0x000fe40000000007 */
[----:B------:R-:W-:Y:S02]  /*8030*/  PRMT R181, R3, 0x7610, R181 ;  /* 0x0000761003b57816 */ /* 0x000fe400000000b5 */
[----:B------:R-:W-:Y:S02]  /*8040*/  @!P6 PRMT R182, R7, 0x5410, RZ ;  /* 0x0000541007b6e816 */ /* 0x000fe400000000ff */
[----:B------:R1:W3:Y:S01]  /*8050*/  LDL.LU.S16 R7, [R1+0xe8] ;  /* 0x0000e80001077983 */ /* 0x0002e20000300600 */
[----:B------:R-:W-:-:S04]  /*8060*/  PRMT R180, R3, 0x7632, R180 ;  /* 0x0000763203b47816 */ /* 0x000fc800000000b4 */
[----:B------:R-:W-:Y:S01]  /*8070*/  PRMT R81, R181, 0x5410, R180 ;  /* 0x00005410b5517816 */ /* 0x000fe200000000b4 */
[----:B--2---:R-:W-:-:S05]  /*8080*/  @!P3 HFMA2.BF16_V2 R5, -RZ.H0_H0, RZ.H0_H0, -R181.H0_H0 ;  /* 0x200000ffff05b231 */ /* 0x004fca00003409b5 */
[----:B------:R-:W-:Y:S02]  /*8090*/  PRMT R4, R5, 0x7610, R4 ;  /* 0x0000761005047816 */ /* 0x000fe40000000004 */
[----:B------:R1:W2:Y:S02]  /*80a0*/  LDL.LU.S16 R5, [R1+0xf0] ;  /* 0x0000f00001057983 */ /* 0x0002a40000300600 */
[----:B------:R-:W-:Y:S02]  /*80b0*/  @!P3 PRMT R181, R4, 0x5410, RZ ;  /* 0x0000541004b5b816 */ /* 0x000fe400000000ff */
[----:B------:R1:W4:Y:S01]  /*80c0*/  LDL.LU.S16 R4, [R1+0xec] ;  /* 0x0000ec0001047983 */ /* 0x0003220000300600 */
[----:B------:R-:W-:Y:S02]  /*80d0*/  LOP3.LUT R2, R42, 0xff, RZ, 0xc0, !PT ;  /* 0x000000ff2a027812 */ /* 0x000fe400078ec0ff */
[----:B------:R-:W-:Y:S01]  /*80e0*/  ISETP.LE.U32.AND P1, PT, R46, UR12, PT ;  /* 0x0000000c2e007c0c */ /* 0x000fe2000bf23070 */
[--C-:B------:R-:W-:Y:S01]  /*80f0*/  FFMA.FTZ R0, R167, UR28, -R30.reuse ;  /* 0x0000001ca7007c23 */ /* 0x100fe2000801081e */
[----:B------:R-:W-:Y:S01]  /*8100*/  PRMT R46, R2, 0x5410, R39 ;  /* 0x00005410022e7816 */ /* 0x000fe20000000027 */
[----:B------:R-:W-:Y:S01]  /*8110*/  FFMA.FTZ R2, R166, UR28, -R30 ;  /* 0x0000001ca6027c23 */ /* 0x000fe2000801081e */
[----:B------:R-:W-:-:S02]  /*8120*/  IMAD.MOV.U32 R169, RZ, RZ, R156 ;  /* 0x000000ffffa97224 */ /* 0x000fc400078e009c */
[----:B------:R-:W-:Y:S01]  /*8130*/  IMAD.MOV.U32 R156, RZ, RZ, R148 ;  /* 0x000000ffff9c7224 */ /* 0x000fe200078e0094 */
[----:B------:R1:W-:Y:S01]  /*8140*/  MUFU.EX2 R247, R2 ;  /* 0x0000000200f77308 */ /* 0x0003e20000000800 */
[----:B------:R-:W-:Y:S02]  /*8150*/  IMAD.MOV.U32 R148, RZ, RZ, R249 ;  /* 0x000000ffff947224 */ /* 0x000fe400078e00f9 */
[----:B------:R-:W-:Y:S02]  /*8160*/  IMAD.MOV.U32 R161, RZ, RZ, R48 ;  /* 0x000000ffffa17224 */ /* 0x000fe400078e0030 */
[----:B------:R-:W3:Y:S03]  /*8170*/  LDSM.16.MT88.4 R48, [R192+0xb000] ;  /* 0x00b00000c030783b */ /* 0x000ee60000004200 */
[----:B------:R1:W3:Y:S02]  /*8180*/  MUFU.EX2 R249, R0 ;  /* 0x0000000000f97308 */ /* 0x0002e40000000800 */
[----:B-1----:R-:W-:-:S02]  /*8190*/  LOP3.LUT R2, R24, 0xff, RZ, 0xc0, !PT ;  /* 0x000000ff18027812 */ /* 0x002fc400078ec0ff */
[----:B------:R-:W-:-:S04]  /*81a0*/  LOP3.LUT R0, R24, 0xffff, RZ, 0xc0, !PT ;  /* 0x0000ffff18007812 */ /* 0x000fc800078ec0ff */
[----:B------:R-:W-:-:S04]  /*81b0*/  SHF.R.U32.HI R0, RZ, 0x8, R0 ;  /* 0x00000008ff007819 */ /* 0x000fc80000011600 */
[----:B------:R-:W-:Y:S02]  /*81c0*/  LOP3.LUT R0, R0, 0xffff, RZ, 0xc0, !PT ;  /* 0x0000ffff00007812 */ /* 0x000fe400078ec0ff */
[----:B------:R-:W-:Y:S02]  /*81d0*/  ISETP.LE.U32.AND P6, PT, R2, UR12, PT ;  /* 0x0000000c02007c0c */ /* 0x000fe4000bfc3070 */
[----:B------:R-:W-:Y:S01]  /*81e0*/  ISETP.LE.U32.AND P3, PT, R0, UR12, PT ;  /* 0x0000000c00007c0c */ /* 0x000fe2000bf63070 */
[----:B---3--:R-:W-:Y:S01]  /*81f0*/  @!P5 HFMA2.BF16_V2 R7, -RZ.H0_H0, RZ.H0_H0, -R180.H0_H0 ;  /* 0x200000ffff07d231 */ /* 0x008fe200003409b4 */
[----:B------:R-:W-:Y:S01]  /*8200*/  F2FP.BF16.F32.PACK_AB R2, R249, R247 ;  /* 0x000000f7f902723e */ /* 0x000fe200000010ff */
[----:B------:R-:W-:Y:S01]  /*8210*/  IMAD.MOV.U32 R164, RZ, RZ, R54 ;  /* 0x000000ffffa47224 */ /* 0x000fe200078e0036 */
[----:B------:R-:W-:Y:S01]  /*8220*/  SHF.R.U32.HI R0, RZ, 0x18, R24 ;  /* 0x00000018ff007819 */ /* 0x000fe20000011618 */
[----:B------:R-:W1:Y:S01]  /*8230*/  LDSM.16.MT88.4 R52, [R192+0xb400] ;  /* 0x00b40000c034783b */ /* 0x000e620000004200 */
[----:B------:R-:W-:-:S02]  /*8240*/  PRMT R179, R2, 0x7610, R179 ;  /* 0x0000761002b37816 */ /* 0x000fc400000000b3 */
[----:B------:R-:W-:Y:S02]  /*8250*/  PRMT R178, R2, 0x7632, R178 ;  /* 0x0000763202b27816 */ /* 0x000fe400000000b2 */
[----:B------:R-:W-:-:S04]  /*8260*/  PRMT R6, R7, 0x7610, R6 ;  /* 0x0000761007067816 */ /* 0x000fc80000000006 */
[----:B------:R-:W-:Y:S02]  /*8270*/  @!P5 PRMT R180, R6, 0x5410, RZ ;  /* 0x0000541006b4d816 */ /* 0x000fe400000000ff */
[----:B------:R-:W-:Y:S02]  /*8280*/  ISETP.LE.U32.AND P5, PT, R0, UR12, PT ;  /* 0x0000000c00007c0c */ /* 0x000fe4000bfa3070 */
[----:B------:R-:W-:Y:S01]  /*8290*/  SHF.R.U32.HI R0, RZ, 0x10, R24 ;  /* 0x00000010ff007819 */ /* 0x000fe20000011618 */
[----:B------:R-:W-:Y:S01]  /*82a0*/  IMAD.MOV.U32 R11, RZ, RZ, R36 ;  /* 0x000000ffff0b7224 */ /* 0x000fe200078e0024 */
[----:B------:R-:W-:Y:S02]  /*82b0*/  PRMT R80, R179, 0x5410, R178 ;  /* 0x00005410b3507816 */ /* 0x000fe400000000b2 */
[----:B------:R-:W-:Y:S01]  /*82c0*/  LOP3.LUT R0, R0, 0xff, RZ, 0xc0, !PT ;  /* 0x000000ff00007812 */ /* 0x000fe200078ec0ff */
[----:B------:R-:W-:Y:S02]  /*82d0*/  IMAD.MOV.U32 R159, RZ, RZ, R11 ;  /* 0x000000ffff9f7224 */ /* 0x000fe400078e000b */
[----:B------:R-:W-:-:S02]  /*82e0*/  IMAD.MOV.U32 R35, RZ, RZ, R10 ;  /* 0x000000ffff237224 */ /* 0x000fc400078e000a */
[----:B------:R-:W-:Y:S02]  /*82f0*/  IMAD.MOV.U32 R158, RZ, RZ, R9 ;  /* 0x000000ffff9e7224 */ /* 0x000fe400078e0009 */
[----:B------:R-:W-:Y:S02]  /*8300*/  IMAD.MOV.U32 R94, RZ, RZ, R8 ;  /* 0x000000ffff5e7224 */ /* 0x000fe400078e0008 */
[----:B------:R-:W-:Y:S01]  /*8310*/  HMMA.16816.F32.BF16 R8, R68, R48, RZ ;  /* 0x000000304408723c */ /* 0x000fe200000418ff */
[----:B------:R-:W-:Y:S02]  /*8320*/  LOP3.LUT R6, R22, 0xff, RZ, 0xc0, !PT ;  /* 0x000000ff16067812 */ /* 0x000fe400078ec0ff */
[----:B------:R-:W-:Y:S01]  /*8330*/  ISETP.LE.U32.AND P4, PT, R45, UR12, PT ;  /* 0x0000000c2d007c0c */ /* 0x000fe2000bf83070 */
        /* <DEDUP_REMOVED lines=11> */
[----:B------:R-:W-:Y:S01]  /*83f0*/  IMAD.MOV.U32 R13, RZ, RZ, R41 ;  /* 0x000000ffff0d7224 */ /* 0x000fe200078e0029 */
[----:B------:R-:W-:Y:S01]  /*8400*/  LOP3.LUT R7, R14, 0xff, RZ, 0xc0, !PT ;  /* 0x000000ff0e077812 */ /* 0x000fe200078ec0ff */
[----:B------:R-:W-:Y:S02]  /*8410*/  IMAD.MOV.U32 R12, RZ, RZ, R38 ;  /* 0x000000ffff0c7224 */ /* 0x000fe400078e0026 */
[----:B------:R-:W-:Y:S01]  /*8420*/  FFMA.FTZ R13, R13, UR28, -R17 ;  /* 0x0000001c0d0d7c23 */ /* 0x000fe20008010811 */
[----:B--2---:R-:W-:-:S02]  /*8430*/  @!P6 HFMA2.BF16_V2 R5, -RZ.H0_H0, RZ.H0_H0, -R179.H0_H0 ;  /* 0x200000ffff05e231 */ /* 0x004fc400003409b3 */
[----:B----4-:R-:W-:-:S03]  /*8440*/  @!P3 HFMA2.BF16_V2 R4, -RZ.H0_H0, RZ.H0_H0, -R178.H0_H0 ;  /* 0x200000ffff04b231 */ /* 0x010fc600003409b2 */
[----:B------:R-:W-:Y:S02]  /*8450*/  PRMT R3, R5, 0x7610, R3 ;  /* 0x0000761005037816 */ /* 0x000fe40000000003 */
[----:B------:R-:W-:Y:S02]  /*8460*/  PRMT R2, R4, 0x7610, R2 ;  /* 0x0000761004027816 */ /* 0x000fe40000000002 */
[----:B------:R-:W-:Y:S02]  /*8470*/  @!P6 PRMT R179, R3, 0x5410, RZ ;  /* 0x0000541003b3e816 */ /* 0x000fe400000000ff */
[----:B------:R-:W-:Y:S02]  /*8480*/  @!P3 PRMT R178, R2, 0x5410, RZ ;  /* 0x0000541002b2b816 */ /* 0x000fe400000000ff */
[----:B------:R-:W-:Y:S02]  /*8490*/  ISETP.LE.U32.AND P6, PT, R0, UR12, PT ;  /* 0x0000000c00007c0c */ /* 0x000fe4000bfc3070 */
[----:B------:R-:W-:-:S02]  /*84a0*/  SHF.R.U32.HI R2, RZ, 0x8, R97 ;  /* 0x00000008ff027819 */ /* 0x000fc40000011661 */
[----:B------:R-:W-:Y:S02]  /*84b0*/  LOP3.LUT R0, R22, 0xffff, RZ, 0xc0, !PT ;  /* 0x0000ffff16007812 */ /* 0x000fe400078ec0ff */
[----:B------:R-:W-:Y:S02]  /*84c0*/  SHF.R.U32.HI R4, RZ, 0x10, R22 ;  /* 0x00000010ff047819 */ /* 0x000fe40000011616 */
[----:B------:R-:W-:Y:S02]  /*84d0*/  LOP3.LUT R3, R2, 0xffff, RZ, 0xc0, !PT ;  /* 0x0000ffff02037812 */ /* 0x000fe400078ec0ff */
[----:B------:R-:W-:Y:S02]  /*84e0*/  SHF.R.U32.HI R2, RZ, 0x8, R0 ;  /* 0x00000008ff027819 */ /* 0x000fe40000011600 */
[----:B------:R-:W-:Y:S02]  /*84f0*/  SHF.R.U32.HI R5, RZ, 0x18, R22 ;  /* 0x00000018ff057819 */ /* 0x000fe40000011616 */
[----:B------:R-:W-:-:S04]  /*8500*/  LOP3.LUT R0, R4, 0xff, RZ, 0xc0, !PT ;  /* 0x000000ff04007812 */ /* 0x000fc800078ec0ff */
[----:B------:R-:W-:Y:S02]  /*8510*/  PRMT R44, R0, 0x5410, R5 ;  /* 0x00005410002c7816 */ /* 0x000fe40000000005 */
[C---:B------:R-:W-:Y:S02]  /*8520*/  LOP3.LUT R0, R23.reuse, 0xffff, RZ, 0xc0, !PT ;  /* 0x0000ffff17007812 */ /* 0x040fe400078ec0ff */
[----:B------:R-:W-:Y:S02]  /*8530*/  PRMT R45, R6, 0x5410, R2 ;  /* 0x00005410062d7816 */ /* 0x000fe40000000002 */
[----:B------:R-:W-:Y:S02]  /*8540*/  SHF.R.U32.HI R2, RZ, 0x8, R0 ;  /* 0x00000008ff027819 */ /* 0x000fe40000011600 */
[----:B------:R-:W-:-:S04]  /*8550*/  LOP3.LUT R0, R23, 0xff, RZ, 0xc0, !PT ;  /* 0x000000ff17007812 */ /* 0x000fc800078ec0ff */
[----:B------:R-:W-:Y:S02]  /*8560*/  PRMT R43, R0, 0x5410, R2 ;  /* 0x00005410002b7816 */ /* 0x000fe40000000002 */
[----:B------:R-:W-:Y:S02]  /*8570*/  SHF.R.U32.HI R0, RZ, 0x10, R23 ;  /* 0x00000010ff007819 */ /* 0x000fe40000011617 */
[----:B------:R-:W-:Y:S01]  /*8580*/  SHF.R.U32.HI R2, RZ, 0x8, R20 ;  /* 0x00000008ff027819 */ /* 0x000fe20000011614 */
[----:B------:R-:W-:Y:S01]  /*8590*/  FFMA.FTZ R20, R161, UR28, -R17 ;  /* 0x0000001ca1147c23 */ /* 0x000fe20008010811 */
[----:B------:R-:W-:Y:S01]  /*85a0*/  ISETP.LE.U32.AND P3, PT, R3, UR12, PT ;  /* 0x0000000c03007c0c */ /* 0x000fe2000bf63070 */
[----:B------:R-:W-:Y:S01]  /*85b0*/  IMAD.MOV.U32 R161, RZ, RZ, R129 ;  /* 0x000000ffffa17224 */ /* 0x000fe200078e0081 */
[----:B------:R-:W-:Y:S01]  /*85c0*/  LOP3.LUT R3, R0, 0xff, RZ, 0xc0, !PT ;  /* 0x000000ff00037812 */ /* 0x000fe200078ec0ff */
[----:B------:R-:W-:Y:S01]  /*85d0*/  IMAD.MOV.U32 R129, RZ, RZ, R170 ;  /* 0x000000ffff817224 */ /* 0x000fe200078e00aa */
[----:B------:R-:W-:Y:S01]  /*85e0*/  LOP3.LUT R0, R25, 0xff, RZ, 0xc0, !PT ;  /* 0x000000ff19007812 */ /* 0x000fe200078ec0ff */
[----:B------:R-:W-:-:S02]  /*85f0*/  IMAD.MOV.U32 R170, RZ, RZ, R217 ;  /* 0x000000ffffaa7224 */ /* 0x000fc400078e00d9 */
[----:B-1----:R-:W-:Y:S01]  /*8600*/  HMMA.16816.F32.BF16 R216, R64, R52, R8 ;  /* 0x0000003440d8723c */ /* 0x002fe20000041808 */
[----:B------:R-:W-:Y:S02]  /*8610*/  PRMT R40, R0, 0x5410, R21 ;  /* 0x0000541000287816 */ /* 0x000fe40000000015 */
[C---:B------:R-:W-:Y:S02]  /*8620*/  LOP3.LUT R0, R19.reuse, 0xffff, RZ, 0xc0, !PT ;  /* 0x0000ffff13007812 */ /* 0x040fe400078ec0ff */
[----:B------:R-:W-:Y:S02]  /*8630*/  PRMT R41, R26, 0x5410, R2 ;  /* 0x000054101a297816 */ /* 0x000fe40000000002 */
[----:B------:R-:W-:Y:S02]  /*8640*/  SHF.R.U32.HI R2, RZ, 0x8, R0 ;  /* 0x00000008ff027819 */ /* 0x000fe40000011600 */
[----:B------:R-:W-:Y:S02]  /*8650*/  LOP3.LUT R0, R19, 0xff, RZ, 0xc0, !PT ;  /* 0x000000ff13007812 */ /* 0x000fe400078ec0ff */
[----:B------:R-:W-:-:S02]  /*8660*/  SHF.R.U32.HI R4, RZ, 0x18, R23 ;  /* 0x00000018ff047819 */ /* 0x000fc40000011617 */
[----:B------:R-:W-:Y:S02]  /*8670*/  PRMT R39, R0, 0x5410, R2 ;  /* 0x0000541000277816 */ /* 0x000fe40000000002 */
[----:B------:R-:W-:Y:S02]  /*8680*/  SHF.R.U32.HI R2, RZ, 0x10, R19 ;  /* 0x00000010ff027819 */ /* 0x000fe40000011613 */
[----:B------:R-:W-:Y:S02]  /*8690*/  PRMT R42, R3, 0x5410, R4 ;  /* 0x00005410032a7816 */ /* 0x000fe40000000004 */
[----:B------:R-:W-:Y:S02]  /*86a0*/  LOP3.LUT R0, R14, 0xffff, RZ, 0xc0, !PT ;  /* 0x0000ffff0e007812 */ /* 0x000fe400078ec0ff */
[----:B------:R-:W-:Y:S02]  /*86b0*/  SHF.R.U32.HI R4, RZ, 0x10, R14 ;  /* 0x00000010ff047819 */ /* 0x000fe4000001160e */
[----:B------:R-:W-:-:S02]  /*86c0*/  LOP3.LUT R3, R2, 0xff, RZ, 0xc0, !PT ;  /* 0x000000ff02037812 */ /* 0x000fc400078ec0ff */
[----:B------:R-:W-:Y:S02]  /*86d0*/  SHF.R.U32.HI R2, RZ, 0x8, R0 ;  /* 0x00000008ff027819 */ /* 0x000fe40000011600 */
[----:B------:R-:W-:Y:S02]  /*86e0*/  SHF.R.U32.HI R5, RZ, 0x18, R19 ;  /* 0x00000018ff057819 */ /* 0x000fe40000011613 */
[----:B------:R-:W-:Y:S02]  /*86f0*/  SHF.R.U32.HI R6, RZ, 0x18, R14 ;  /* 0x00000018ff067819 */ /* 0x000fe4000001160e */
[----:B------:R-:W-:Y:S01]  /*8700*/  LOP3.LUT R0, R4, 0xff, RZ, 0xc0, !PT ;  /* 0x000000ff04007812 */ /* 0x000fe200078ec0ff */
[----:B------:R-:W-:Y:S01]  /*8710*/  IMAD.MOV.U32 R8, RZ, RZ, R218 ;  /* 0x000000ffff087224 */ /* 0x000fe200078e00da */
[----:B------:R-:W-:Y:S01]  /*8720*/  PRMT R38, R3, 0x5410, R5 ;  /* 0x0000541003267816 */ /* 0x000fe20000000005 */
[----:B------:R-:W-:Y:S01]  /*8730*/  IMAD.MOV.U32 R97, RZ, RZ, R219 ;  /* 0x000000ffff617224 */ /* 0x000fe200078e00db */
[----:B------:R-:W-:Y:S01]  /*8740*/  PRMT R37, R7, 0x5410, R2 ;  /* 0x0000541007257816 */ /* 0x000fe20000000002 */
[----:B------:R-:W-:Y:S01]  /*8750*/  FFMA.FTZ R14, R215, UR28, -R30 ;  /* 0x0000001cd70e7c23 */ /* 0x000fe2000801081e */
[----:B------:R-:W-:Y:S01]  /*8760*/  PRMT R36, R0, 0x5410, R6 ;  /* 0x0000541000247816 */ /* 0x000fe20000000006 */
[----:B------:R-:W2:Y:S01]  /*8770*/  LDL.LU.64 R218, [R1+0x1c0] ;  /* 0x0001c00001da7983 */ /* 0x000ea20000300a00 */
[----:B------:R-:W-:Y:S01]  /*8780*/  HMMA.16816.F32.BF16 R4, R60, R48, RZ ;  /* 0x000000303c04723c */ /* 0x000fe200000418ff */
[----:B------:R1:W-:Y:S06]  /*8790*/  MUFU.EX2 R215, R13 ;  /* 0x0000000d00d77308 */ /* 0x0003ec0000000800 */
[----:B------:R-:W-:-:S02]  /*87a0*/  IMAD.MOV.U32 R49, RZ, RZ, R217 ;  /* 0x000000ffff317224 */ /* 0x000fc400078e00d9 */
[----:B------:R-:W-:Y:S02]  /*87b0*/  IMAD.MOV.U32 R48, RZ, RZ, R216 ;  /* 0x000000ffff307224 */ /* 0x000fe400078e00d8 */
[----:B------:R-:W3:Y:S04]  /*87c0*/  LDL.LU.64 R216, [R1+0x1b8] ;  /* 0x0001b80001d87983 */ /* 0x000ee80000300a00 */
[----:B-1----:R1:W4:Y:S01]  /*87d0*/  LDL.LU.S16 R13, [R1+0xf4] ;  /* 0x0000f400010d7983 */ /* 0x0023220000300600 */
[----:B------:R-:W-:Y:S01]  /*87e0*/  FFMA.FTZ R12, R12, UR28, -R17 ;  /* 0x0000001c0c0c7c23 */ /* 0x000fe20008010811 */
[----:B------:R-:W-:-:S03]  /*87f0*/  FFMA.FTZ R19, R214, UR28, -R30 ;  /* 0x0000001cd6137c23 */ /* 0x000fc6000801081e */
[----:B------:R-:W1:Y:S01]  /*8800*/  MUFU.EX2 R214, R12 ;  /* 0x0000000c00d67308 */ /* 0x000e620000000800 */
[----:B------:R-:W-:Y:S01]  /*8810*/  FADD.FTZ R0, R149, R145 ;  /* 0x0000009195007221 */ /* 0x000fe20000010000 */
[----:B------:R-:W-:Y:S01]  /*8820*/  FADD.FTZ R15, R105, R100 ;  /* 0x00000064690f7221 */ /* 0x000fe20000010000 */
[----:B------:R-:W-:Y:S02]  /*8830*/  FFMA.FTZ R21, R220, UR28, -R17 ;  /* 0x0000001cdc157c23 */ /* 0x000fe40008010811 */
[----:B------:R-:W-:Y:S01]  /*8840*/  FADD.FTZ R17, R146, R0 ;  /* 0x0000000092117221 */ /* 0x000fe20000010000 */
[----:B------:R-:W-:Y:S01]  /*8850*/  FADD.FTZ R0, R110, R15 ;  /* 0x0000000f6e007221 */ /* 0x000fe20000010000 */
[----:B------:R-:W-:Y:S02]  /*8860*/  IMAD.MOV.U32 R167, RZ, RZ, R35 ;  /* 0x000000ffffa77224 */ /* 0x000fe400078e0023 */
[----:B------:R-:W-:Y:S02]  /*8870*/  IMAD.MOV.U32 R24, RZ, RZ, R32 ;  /* 0x000000ffff187224 */ /* 0x000fe400078e0020 */
[----:B------:R-:W-:Y:S01]  /*8880*/  FADD.FTZ R0, R107, R0 ;  /* 0x000000006b007221 */ /* 0x000fe20000010000 */
[----:B------:R-:W-:-:S02]  /*8890*/  IMAD.MOV.U32 R32, RZ, RZ, R159 ;  /* 0x000000ffff207224 */ /* 0x000fc400078e009f */
[----:B------:R-:W-:Y:S01]  /*88a0*/  FADD.FTZ R3, R133, R132 ;  /* 0x0000008485037221 */ /* 0x000fe20000010000 */
[----:B------:R-:W-:Y:S02]  /*88b0*/  IMAD.MOV.U32 R35, RZ, RZ, R96 ;  /* 0x000000ffff237224 */ /* 0x000fe400078e0060 */
[----:B------:R-:W-:Y:S02]  /*88c0*/  IMAD.MOV.U32 R159, RZ, RZ, R135 ;  /* 0x000000ffff9f7224 */ /* 0x000fe400078e0087 */
[----:B------:R-:W-:Y:S02]  /*88d0*/  IMAD.MOV.U32 R96, RZ, RZ, R134 ;  /* 0x000000ffff607224 */ /* 0x000fe400078e0086 */
[----:B------:R-:W-:Y:S07]  /*88e0*/  HMMA.16816.F32.BF16 R132, R56, R52, R4 ;  /* 0x000000343884723c */ /* 0x000fee0000041804 */
[----:B------:R-:W-:Y:S01]  /*88f0*/  FADD.FTZ R6, R106, R0 ;  /* 0x000000006a067221 */ /* 0x000fe20000010000 */
[----:B-1----:R-:W-:-:S04]  /*8900*/  F2FP.BF16.F32.PACK_AB R0, R214, R215 ;  /* 0x000000d7d600723e */ /* 0x002fc800000010ff */
[----:B------:R-:W-:Y:S01]  /*8910*/  PRMT R175, R0, 0x7610, R175 ;  /* 0x0000761000af7816 */ /* 0x000fe200000000af */
[--C-:B------:R-:W-:Y:S01]  /*8920*/  FADD.FTZ R2, R212, R174.reuse ;  /* 0x000000aed4027221 */ /* 0x100fe20000010000 */
[----:B------:R-:W-:Y:S01]  /*8930*/  PRMT R174, R0, 0x7632, R174 ;  /* 0x0000763200ae7816 */ /* 0x000fe200000000ae */
[----:B------:R-:W-:Y:S02]  /*8940*/  IMAD.MOV.U32 R166, RZ, RZ, R163 ;  /* 0x000000ffffa67224 */ /* 0x000fe400078e00a3 */
[----:B------:R-:W-:Y:S02]  /*8950*/  IMAD.MOV.U32 R163, RZ, RZ, R164 ;  /* 0x000000ffffa37224 */ /* 0x000fe400078e00a4 */
[----:B------:R-:W-:Y:S01]  /*8960*/  IMAD.MOV.U32 R164, RZ, RZ, R29 ;  /* 0x000000ffffa47224 */ /* 0x000fe200078e001d */
[----:B------:R-:W-:Y:S01]  /*8970*/  PRMT R29, R175, 0x5410, R174 ;  /* 0x00005410af1d7816 */ /* 0x000fe200000000ae */
[----:B----4-:R-:W-:-:S05]  /*8980*/  @!P6 HFMA2.BF16_V2 R13, -RZ.H0_H0, RZ.H0_H0, -R175.H0_H0 ;  /* 0x200000ffff0de231 */ /* 0x010fca00003409af */
[----:B------:R-:W-:-:S04]  /*8990*/  PRMT R11, R13, 0x7610, R11 ;  /* 0x000076100d0b7816 */ /* 0x000fc8000000000b */
[----:B------:R-:W-:Y:S02]  /*89a0*/  @!P6 PRMT R175, R11, 0x5410, RZ ;  /* 0x000054100bafe816 */ /* 0x000fe400000000ff */
[----:B------:R1:W4:Y:S01]  /*89b0*/  LDL.LU.S16 R11, [R1+0xf8] ;  /* 0x0000f800010b7983 */ /* 0x0003220000300600 */
[----:B------:R-:W-:Y:S01]  /*89c0*/  FADD.FTZ R18, R211, R2 ;  /* 0x00000002d3127221 */ /* 0x000fe20000010000 */
[----:B------:R-:W-:Y:S03]  /*89d0*/  MUFU.EX2 R220, R14 ;  /* 0x0000000e00dc7308 */ /* 0x000fe60000000800 */
[----:B------:R-:W-:-:S05]  /*89e0*/  FADD.FTZ R4, R213, R18 ;  /* 0x00000012d5047221 */ /* 0x000fca0000010000 */
[----:B------:R-:W2:Y:S01]  /*89f0*/  MUFU.EX2 R213, R19 ;  /* 0x0000001300d57308 */ /* 0x000ea20000000800 */
[----:B------:R-:W-:Y:S01]  /*8a00*/  FADD.FTZ R2, R140, R3 ;  /* 0x000000038c027221 */ /* 0x000fe20000010000 */
[----:B----4-:R-:W-:-:S05]  /*8a10*/  @!P5 HFMA2.BF16_V2 R11, -RZ.H0_H0, RZ.H0_H0, -R174.H0_H0 ;  /* 0x200000ffff0bd231 */ /* 0x010fca00003409ae */
[----:B------:R-:W-:Y:S02]  /*8a20*/  PRMT R10, R11, 0x7610, R10 ;  /* 0x000076100b0a7816 */ /* 0x000fe4000000000a */
[----:B------:R1:W4:Y:S01]  /*8a30*/  LDL.LU.S16 R11, [R1+0xfc] ;  /* 0x0000fc00010b7983 */ /* 0x0003220000300600 */
[----:B------:R-:W-:-:S04]  /*8a40*/  FADD.FTZ R2, R138, R2 ;  /* 0x000000028a027221 */ /* 0x000fc80000010000 */
[----:B------:R-:W-:Y:S01]  /*8a50*/  FADD.FTZ R7, R139, R2 ;  /* 0x000000028b077221 */ /* 0x000fe20000010000 */
[----:B--2---:R-:W-:-:S04]  /*8a60*/  F2FP.BF16.F32.PACK_AB R2, R213, R220 ;  /* 0x000000dcd502723e */ /* 0x004fc800000010ff */
[----:B------:R-:W-:Y:S02]  /*8a70*/  PRMT R173, R2, 0x7610, R173 ;  /* 0x0000761002ad7816 */ /* 0x000fe400000000ad */
[----:B------:R-:W-:Y:S01]  /*8a80*/  @!P5 PRMT R174, R10, 0x5410, RZ ;  /* 0x000054100aaed816 */ /* 0x000fe200000000ff */
[----:B------:R-:W-:Y:S02]  /*8a90*/  MUFU.EX2 R211, R20 ;  /* 0x0000001400d37308 */ /* 0x000fe40000000800 */
[----:B----4-:R-:W-:-:S05]  /*8aa0*/  @!P4 HFMA2.BF16_V2 R11, -RZ.H0_H0, RZ.H0_H0, -R173.H0_H0 ;  /* 0x200000ffff0bc231 */ /* 0x010fca00003409ad */
[----:B------:R-:W-:Y:S02]  /*8ab0*/  PRMT R9, R11, 0x7610, R9 ;  /* 0x000076100b097816 */ /* 0x000fe40000000009 */
[----:B------:R1:W2:Y:S04]  /*8ac0*/  LDL.LU.S16 R11, [R1+0x108] ;  /* 0x00010800010b7983 */ /* 0x0002a80000300600 */
[----:B------:R1:W4:Y:S01]  /*8ad0*/  LDL.LU.S16 R10, [R1+0x104] ;  /* 0x00010400010a7983 */ /* 0x0003220000300600 */
[----:B------:R-:W3:Y:S01]  /*8ae0*/  MUFU.EX2 R212, R21 ;  /* 0x0000001500d47308 */ /* 0x000ee20000000800 */
[----:B------:R-:W-:Y:S02]  /*8af0*/  PRMT R172, R2, 0x7632, R172 ;  /* 0x0000763202ac7816 */ /* 0x000fe400000000ac */
[----:B---3--:R-:W-:-:S04]  /*8b00*/  F2FP.BF16.F32.PACK_AB R0, R212, R211 ;  /* 0x000000d3d400723e */ /* 0x008fc800000010ff */
[----:B------:R-:W-:Y:S01]  /*8b10*/  PRMT R105, R0, 0x7610, R105 ;  /* 0x0000761000697816 */ /* 0x000fe20000000069 */
[----:B------:R-:W-:-:S04]  /*8b20*/  IMAD.MOV.U32 R22, RZ, RZ, R24 ;  /* 0x000000ffff167224 */ /* 0x000fc800078e0018 */
[----:B----4-:R-:W-:-:S05]  /*8b30*/  @!P2 HFMA2.BF16_V2 R10, -RZ.H0_H0, RZ.H0_H0, -R105.H0_H0 ;  /* 0x200000ffff0aa231 */ /* 0x010fca0000340969 */
[----:B------:R-:W-:Y:S02]  /*8b40*/  PRMT R2, R10, 0x7610, R2 ;  /* 0x000076100a027816 */ /* 0x000fe40000000002 */
[----:B------:R1:W3:Y:S01]  /*8b50*/  LDL.LU.S16 R10, [R1+0x100] ;  /* 0x00010000010a7983 */ /* 0x0002e20000300600 */
        /* <DEDUP_REMOVED lines=10> */
[----:B------:R-:W4:Y:S01]  /*8c00*/  LDSM.16.MT88.4 R32, [R194+0xb000] ;  /* 0x00b00000c220783b */ /* 0x000f220000004200 */
[----:B------:R-:W-:Y:S01]  /*8c10*/  PRMT R100, R0, 0x7632, R100 ;  /* 0x0000763200647816 */ /* 0x000fe20000000064 */
[----:B--2---:R-:W-:-:S02]  /*8c20*/  @!P3 HFMA2.BF16_V2 R11, -RZ.H0_H0, RZ.H0_H0, -R172.H0_H0 ;  /* 0x200000ffff0bb231 */ /* 0x004fc400003409ac */
[----:B------:R-:W-:Y:S01]  /*8c30*/  FADD.FTZ R3, R151, R17 ;  /* 0x0000001197037221 */ /* 0x000fe20000010000 */
[----:B------:R-:W-:Y:S01]  /*8c40*/  FADD.FTZ R4, R216, R4 ;  /* 0x00000004d8047221 */ /* 0x000fe20000010000 */
[----:B------:R-:W-:Y:S01]  /*8c50*/  UIADD3 UR4, UR4, -0x40, URZ ;  /* 0xffffffc004047890 */ /* 0x000fe2000fffe03f */
[----:B------:R-:W-:Y:S01]  /*8c60*/  PRMT R5, R11, 0x7610, R5 ;  /* 0x000076100b057816 */ /* 0x000fe20000000005 */
[----:B------:R-:W-:Y:S01]  /*8c70*/  FADD.FTZ R3, R150, R3 ;  /* 0x0000000396037221 */ /* 0x000fe20000010000 */
[----:B------:R-:W-:Y:S02]  /*8c80*/  PRMT R30, R173, 0x5410, R172 ;  /* 0x00005410ad1e7816 */ /* 0x000fe400000000ac */
[----:B------:R-:W-:Y:S01]  /*8c90*/  @!P3 PRMT R172, R5, 0x5410, RZ ;  /* 0x0000541005acb816 */ /* 0x000fe200000000ff */
[----:B------:R-:W-:Y:S01]  /*8ca0*/  FADD.FTZ R5, R217, R4 ;  /* 0x00000004d9057221 */ /* 0x000fe20000010000 */
[----:B------:R-:W-:Y:S01]  /*8cb0*/  PRMT R31, R105, 0x5410, R100 ;  /* 0x00005410691f7816 */ /* 0x000fe20000000064 */
[----:B------:R-:W-:Y:S01]  /*8cc0*/  FADD.FTZ R4, R155, R3 ;  /* 0x000000039b047221 */ /* 0x000fe20000010000 */
[----:B------:R-:W-:Y:S01]  /*8cd0*/  @!P2 PRMT R105, R2, 0x5410, RZ ;  /* 0x000054100269a816 */ /* 0x000fe200000000ff */
[----:B------:R-:W-:Y:S01]  /*8ce0*/  IMAD.U32 R3, RZ, RZ, UR4 ;  /* 0x00000004ff037e24 */ /* 0x000fe2000f8e00ff */
[----:B------:R-:W-:Y:S01]  /*8cf0*/  SHF.R.S32.HI R2, RZ, 0x1f, R22 ;  /* 0x0000001fff027819 */ /* 0x000fe20000011416 */
[----:B------:R-:W-:-:S02]  /*8d00*/  IMAD.MOV.U32 R110, RZ, RZ, R117 ;  /* 0x000000ffff6e7224 */ /* 0x000fc400078e0075 */
[----:B------:R-:W-:Y:S02]  /*8d10*/  IMAD.MOV.U32 R145, RZ, RZ, R163 ;  /* 0x000000ffff917224 */ /* 0x000fe400078e00a3 */
[----:B------:R-:W-:Y:S01]  /*8d20*/  FADD.FTZ R14, R160, R4 ;  /* 0x00000004a00e7221 */ /* 0x000fe20000010000 */
[----:B------:R-:W-:Y:S02]  /*8d30*/  IMAD.MOV.U32 R160, RZ, RZ, R110 ;  /* 0x000000ffffa07224 */ /* 0x000fe400078e006e */
[----:B------:R-:W-:Y:S02]  /*8d40*/  IMAD.MOV.U32 R18, RZ, RZ, R140 ;  /* 0x000000ffff127224 */ /* 0x000fe400078e008c */
[----:B------:R-:W-:Y:S02]  /*8d50*/  IMAD.MOV.U32 R110, RZ, RZ, R146 ;  /* 0x000000ffff6e7224 */ /* 0x000fe400078e0092 */
[----:B------:R-:W-:Y:S01]  /*8d60*/  IMAD.MOV.U32 R140, RZ, RZ, R145 ;  /* 0x000000ffff8c7224 */ /* 0x000fe200078e0091 */
[----:B------:R-:W-:Y:S01]  /*8d70*/  @!P4 PRMT R173, R9, 0x5410, RZ ;  /* 0x0000541009adc816 */ /* 0x000fe200000000ff */
[----:B------:R-:W-:-:S02]  /*8d80*/  IMAD.MOV.U32 R146, RZ, RZ, R122 ;  /* 0x000000ffff927224 */ /* 0x000fc400078e007a */
[----:B------:R-:W-:Y:S02]  /*8d90*/  IMAD.MOV.U32 R53, RZ, RZ, R8 ;  /* 0x000000ffff357224 */ /* 0x000fe400078e0008 */
[----:B------:R-:W-:Y:S02]  /*8da0*/  IMAD.MOV.U32 R19, RZ, RZ, R15 ;  /* 0x000000ffff137224 */ /* 0x000fe400078e000f */
[----:B------:R-:W-:Y:S02]  /*8db0*/  IMAD.MOV.U32 R15, RZ, RZ, R149 ;  /* 0x000000ffff0f7224 */ /* 0x000fe400078e0095 */
[----:B------:R-:W-:Y:S02]  /*8dc0*/  IMAD.MOV.U32 R149, RZ, RZ, R94 ;  /* 0x000000ffff957224 */ /* 0x000fe400078e005e */
[----:B------:R-:W-:Y:S02]  /*8dd0*/  IMAD.MOV.U32 R94, RZ, RZ, R148 ;  /* 0x000000ffff5e7224 */ /* 0x000fe400078e0094 */
[----:B---3--:R-:W-:-:S05]  /*8de0*/  @!P1 HFMA2.BF16_V2 R10, -RZ.H0_H0, RZ.H0_H0, -R100.H0_H0 ;  /* 0x200000ffff0a9231 */ /* 0x008fca0000340964 */
[----:B------:R-:W-:-:S04]  /*8df0*/  PRMT R0, R10, 0x7610, R0 ;  /* 0x000076100a007816 */ /* 0x000fc80000000000 */
[----:B------:R-:W-:Y:S02]  /*8e00*/  @!P1 PRMT R100, R0, 0x5410, RZ ;  /* 0x0000541000649816 */ /* 0x000fe400000000ff */
[----:B------:R-:W-:Y:S01]  /*8e10*/  IADD3 R0, P1, R22, UR4, RZ ;  /* 0x0000000416007c10 */ /* 0x000fe2000ff3e0ff */
[----:B------:R-:W-:-:S03]  /*8e20*/  IMAD.MOV.U32 R22, RZ, RZ, R24 ;  /* 0x000000ffff167224 */ /* 0x000fc600078e0018 */
[----:B------:R-:W-:Y:S02]  /*8e30*/  LEA.HI.X.SX32 R2, R3, R2, 0x1, P1 ;  /* 0x0000000203027211 */ /* 0x000fe400008f0eff */
[----:B------:R-:W-:Y:S01]  /*8e40*/  LEA R12, P1, R0, UR6, 0x1 ;  /* 0x00000006000c7c11 */ /* 0x000fe2000f8208ff */
[----:B------:R-:W-:Y:S01]  /*8e50*/  FADD.FTZ R3, R218, R5 ;  /* 0x00000005da037221 */ /* 0x000fe20000010000 */
[----:B------:R-:W-:Y:S02]  /*8e60*/  IMAD.MOV.U32 R145, RZ, RZ, R22 ;  /* 0x000000ffff917224 */ /* 0x000fe400078e0016 */
[----:B------:R-:W-:Y:S01]  /*8e70*/  LEA.HI.X R13, R0, UR7, R2, 0x1, P1 ;  /* 0x00000007000d7c11 */ /* 0x000fe200088f0c02 */
[----:B------:R-:W-:Y:S01]  /*8e80*/  FADD.FTZ R2, R142, R7 ;  /* 0x000000078e027221 */ /* 0x000fe20000010000 */
[----:B------:R-:W-:Y:S01]  /*8e90*/  FADD.FTZ R0, R136, R6 ;  /* 0x0000000688007221 */ /* 0x000fe20000010000 */
[----:B----4-:R-:W-:Y:S01]  /*8ea0*/  HMMA.16816.F32.BF16 R8, R68, R32, RZ ;  /* 0x000000204408723c */ /* 0x010fe200000418ff */
[----:B------:R-:W-:-:S02]  /*8eb0*/  IMAD.MOV.U32 R22, RZ, RZ, R158 ;  /* 0x000000ffff167224 */ /* 0x000fc400078e009e */
[----:B------:R-:W-:Y:S02]  /*8ec0*/  IMAD.MOV.U32 R158, RZ, RZ, R137 ;  /* 0x000000ffff9e7224 */ /* 0x000fe400078e0089 */
[----:B------:R-:W2:Y:S01]  /*8ed0*/  LDL.LU R137, [R1+0x1b0] ;  /* 0x0001b00001897983 */ /* 0x000ea20000300800 */
[----:B------:R-:W-:Y:S03]  /*8ee0*/  HMMA.16816.F32.BF16 R4, R60, R32, RZ ;  /* 0x000000203c04723c */ /* 0x000fe600000418ff */
[----:B------:R-:W3:Y:S04]  /*8ef0*/  LDL.LU R148, [R1+0x1ac] ;  /* 0x0001ac0001947983 */ /* 0x000ee80000300800 */
[----:B------:R-:W-:Y:S01]  /*8f00*/  IMAD.MOV.U32 R32, RZ, RZ, R140 ;  /* 0x000000ffff207224 */ /* 0x000fe200078e008c */
[----:B------:R-:W4:Y:S01]  /*8f10*/  LDL.LU R122, [R1+0x1a8] ;  /* 0x0001a800017a7983 */ /* 0x000f220000300800 */
[----:B------:R-:W-:-:S02]  /*8f20*/  IMAD.MOV.U32 R140, RZ, RZ, R146 ;  /* 0x000000ffff8c7224 */ /* 0x000fc400078e0092 */
[----:B------:R-:W-:Y:S02]  /*8f30*/  IMAD.MOV.U32 R146, RZ, RZ, R145 ;  /* 0x000000ffff927224 */ /* 0x000fe400078e0091 */
[----:B------:R-:W-:Y:S02]  /*8f40*/  IMAD.MOV.U32 R145, RZ, RZ, R123 ;  /* 0x000000ffff917224 */ /* 0x000fe400078e007b */
[----:B------:R-:W4:Y:S01]  /*8f50*/  LDL.LU R123, [R1+0x1a4] ;  /* 0x0001a400017b7983 */ /* 0x000f220000300800 */
[----:B------:R-:W-:-:S03]  /*8f60*/  IMAD.MOV.U32 R163, RZ, RZ, R27 ;  /* 0x000000ffffa37224 */ /* 0x000fc600078e001b */
[----:B------:R-:W1:Y:S01]  /*8f70*/  LDSM.16.MT88.4 R24, [R194+0xb400] ;  /* 0x00b40000c218783b */ /* 0x000e620000004200 */
[----:B------:R-:W-:Y:S01]  /*8f80*/  USHF.L.U32 UR4, UR19, 0x3, URZ ;  /* 0x0000000313047899 */ /* 0x000fe2000800063f */
[----:B------:R-:W-:Y:S02]  /*8f90*/  IMAD.MOV.U32 R52, RZ, RZ, R28 ;  /* 0x000000ffff347224 */ /* 0x000fe400078e001c */
[----:B------:R-:W-:Y:S01]  /*8fa0*/  FADD.FTZ R117, R219, R3 ;  /* 0x00000003db757221 */ /* 0x000fe20000010000 */
[----:B------:R-:W-:Y:S01]  /*8fb0*/  FADD.FTZ R23, R131, R0 ;  /* 0x0000000083177221 */ /* 0x000fe20000010000 */
[----:B------:R-:W-:Y:S01]  /*8fc0*/  HSET2.LE.AND R3, R77, R16, PT ;  /* 0x000000104d037233 */ /* 0x000fe20003803000 */
[----:B------:R-:W-:Y:S02]  /*8fd0*/  IMAD.MOV.U32 R138, RZ, RZ, R52 ;  /* 0x000000ffff8a7224 */ /* 0x000fe400078e0034 */
[----:B------:R-:W-:Y:S01]  /*8fe0*/  IMAD.U32 R0, RZ, RZ, UR4 ;  /* 0x00000004ff007e24 */ /* 0x000fe2000f8e00ff */
[----:B------:R-:W-:Y:S01]  /*8ff0*/  USHF.L.U32 UR4, UR19, 0x6, URZ ;  /* 0x0000000613047899 */ /* 0x000fe2000800063f */
[----:B------:R-:W-:-:S02]  /*9000*/  IMAD.MOV.U32 R151, RZ, RZ, R53 ;  /* 0x000000ffff977224 */ /* 0x000fc400078e0035 */
[----:B------:R-:W-:Y:S02]  /*9010*/  IMAD.MOV.U32 R52, RZ, RZ, R48 ;  /* 0x000000ffff347224 */ /* 0x000fe400078e0030 */
[----:B------:R-:W-:Y:S02]  /*9020*/  IMAD.MOV.U32 R53, RZ, RZ, R149 ;  /* 0x000000ffff357224 */ /* 0x000fe400078e0095 */
[----:B------:R-:W-:Y:S01]  /*9030*/  IMAD.WIDE R106, R0, 0x2, R12 ;  /* 0x00000002006a7825 */ /* 0x000fe200078e020c */
[----:B------:R-:W-:Y:S03]  /*9040*/  STG.E.U16 desc[UR20][R12.64], R89 ;  /* 0x000000590c007986 */ /* 0x000fe6000c101514 */
[----:B------:R-:W-:Y:S01]  /*9050*/  IMAD.MOV.U32 R149, RZ, RZ, R22 ;  /* 0x000000ffff957224 */ /* 0x000fe200078e0016 */
[----:B------:R-:W-:Y:S01]  /*9060*/  STG.E.U16 desc[UR20][R12.64+0x2], R88 ;  /* 0x000002580c007986 */ /* 0x000fe2000c101514 */
[----:B------:R-:W-:Y:S01]  /*9070*/  FADD.FTZ R124, R124, R14 ;  /* 0x0000000e7c7c7221 */ /* 0x000fe20000010000 */
[----:B------:R-:W-:-:S02]  /*9080*/  IMAD.MOV.U32 R131, RZ, RZ, R110 ;  /* 0x000000ffff837224 */ /* 0x000fc400078e006e */
[----:B------:R-:W-:Y:S01]  /*9090*/  STG.E.U16 desc[UR20][R106.64], R90 ;  /* 0x0000005a6a007986 */ /* 0x000fe2000c101514 */
[----:B------:R-:W-:-:S03]  /*90a0*/  HSET2.LE.AND R14, R43, R16, PT ;  /* 0x000000102b0e7233 */ /* 0x000fc60003803000 */
[----:B------:R1:W-:Y:S01]  /*90b0*/  STG.E.U16 desc[UR20][R106.64+0x2], R91 ;  /* 0x0000025b6a007986 */ /* 0x0003e2000c101514 */
[----:B------:R-:W-:Y:S01]  /*90c0*/  FADD.FTZ R28, R141, R2 ;  /* 0x000000028d1c7221 */ /* 0x000fe20000010000 */
[----:B------:R-:W-:Y:S01]  /*90d0*/  IMAD.MOV.U32 R77, RZ, RZ, R18 ;  /* 0x000000ffff4d7224 */ /* 0x000fe200078e0012 */
[----:B-1----:R-:W-:Y:S07]  /*90e0*/  HMMA.16816.F32.BF16 R216, R64, R24, R8 ;  /* 0x0000001840d8723c */ /* 0x002fee0000041808 */
[----:B------:R-:W-:Y:S01]  /*90f0*/  LOP3.LUT R10, R3, R112, RZ, 0xc0, !PT ;  /* 0x00000070030a7212 */ /* 0x000fe200078ec0ff */
[----:B------:R-:W-:-:S02]  /*9100*/  IMAD.MOV.U32 R3, RZ, RZ, R140 ;  /* 0x000000ffff037224 */ /* 0x000fc400078e008c */
[----:B------:R-:W-:Y:S02]  /*9110*/  IMAD.MOV.U32 R140, RZ, RZ, R52 ;  /* 0x000000ffff8c7224 */ /* 0x000fe400078e0034 */
[----:B------:R-:W-:Y:S02]  /*9120*/  IMAD.MOV.U32 R52, RZ, RZ, R53 ;  /* 0x000000ffff347224 */ /* 0x000fe400078e0035 */
[----:B------:R-:W-:Y:S02]  /*9130*/  IMAD.MOV.U32 R53, RZ, RZ, R146 ;  /* 0x000000ffff357224 */ /* 0x000fe400078e0092 */
[----:B------:R-:W-:Y:S01]  /*9140*/  IMAD.U32 R8, RZ, RZ, UR4 ;  /* 0x00000004ff087e24 */ /* 0x000fe2000f8e00ff */
[----:B------:R-:W-:Y:S01]  /*9150*/  HMMA.16816.F32.BF16 R88, R56, R24, R4 ;  /* 0x000000183858723c */ /* 0x000fe20000041804 */
[----:B------:R-:W-:Y:S02]  /*9160*/  IMAD.MOV.U32 R146, RZ, RZ, R149 ;  /* 0x000000ffff927224 */ /* 0x000fe400078e0095 */
[----:B------:R-:W-:-:S02]  /*9170*/  IMAD.MOV.U32 R149, RZ, RZ, R145 ;  /* 0x000000ffff957224 */ /* 0x000fc400078e0091 */
[----:B------:R-:W-:Y:S02]  /*9180*/  IMAD.MOV.U32 R145, RZ, RZ, R167 ;  /* 0x000000ffff917224 */ /* 0x000fe400078e00a7 */
[--C-:B------:R-:W-:Y:S01]  /*9190*/  HSET2.LE.AND R6, R73, R16.reuse, PT ;  /* 0x0000001049067233 */ /* 0x100fe20003803000 */
[----:B------:R-:W-:Y:S01]  /*91a0*/  IMAD.MOV.U32 R73, RZ, RZ, R19 ;  /* 0x000000ffff497224 */ /* 0x000fe200078e0013 */
[--C-:B------:R-:W-:Y:S01]  /*91b0*/  HSET2.LE.AND R4, R76, R16.reuse, PT ;  /* 0x000000104c047233 */ /* 0x100fe20003803000 */
[----:B------:R-:W-:Y:S01]  /*91c0*/  IMAD.MOV.U32 R33, RZ, RZ, R15 ;  /* 0x000000ffff217224 */ /* 0x000fe200078e000f */
[--C-:B------:R-:W-:Y:S01]  /*91d0*/  HSET2.LE.AND R5, R72, R16.reuse, PT ;  /* 0x0000001048057233 */ /* 0x100fe20003803000 */
[----:B------:R-:W-:Y:S01]  /*91e0*/  IMAD.MOV.U32 R110, RZ, RZ, R49 ;  /* 0x000000ffff6e7224 */ /* 0x000fe200078e0031 */
[--C-:B------:R-:W-:Y:S01]  /*91f0*/  HSET2.LE.AND R21, R47, R16.reuse, PT ;  /* 0x000000102f157233 */ /* 0x100fe20003803000 */
[----:B------:R-:W-:Y:S01]  /*9200*/  IMAD.MOV.U32 R167, RZ, RZ, R166 ;  /* 0x000000ffffa77224 */ /* 0x000fe200078e00a6 */
[--C-:B------:R-:W-:Y:S01]  /*9210*/  HSET2.LE.AND R22, R46, R16.reuse, PT ;  /* 0x000000102e167233 */ /* 0x100fe20003803000 */
[----:B------:R-:W-:Y:S01]  /*9220*/  IMAD.WIDE R48, R8, 0x2, R12 ;  /* 0x0000000208307825 */ /* 0x000fe200078e020c */
[----:B------:R-:W-:-:S02]  /*9230*/  HSET2.LE.AND R0, R45, R16, PT ;  /* 0x000000102d007233 */ /* 0x000fc40003803000 */
[--C-:B------:R-:W-:Y:S01]  /*9240*/  HSET2.LE.AND R2, R44, R16.reuse, PT ;  /* 0x000000102c027233 */ /* 0x100fe20003803000 */
[----:B------:R-:W-:Y:S01]  /*9250*/  IMAD.MOV.U32 R166, RZ, RZ, R164 ;  /* 0x000000ffffa67224 */ /* 0x000fe200078e00a4 */
[--C-:B------:R-:W-:Y:S01]  /*9260*/  HSET2.LE.AND R7, R42, R16.reuse, PT ;  /* 0x000000102a077233 */ /* 0x100fe20003803000 */
[----:B------:R-:W-:Y:S01]  /*9270*/  IMAD.MOV.U32 R164, RZ, RZ, R159 ;  /* 0x000000ffffa47224 */ /* 0x000fe200078e009f */
[--C-:B------:R-:W-:Y:S02]  /*9280*/  HSET2.LE.AND R17, R41, R16.reuse, PT ;  /* 0x0000001029117233 */ /* 0x100fe40003803000 */
[--C-:B------:R-:W-:Y:S02]  /*9290*/  HSET2.LE.AND R18, R40, R16.reuse, PT ;  /* 0x0000001028127233 */ /* 0x100fe40003803000 */
[--C-:B------:R-:W-:Y:S02]  /*92a0*/  HSET2.LE.AND R19, R39, R16.reuse, PT ;  /* 0x0000001027137233 */ /* 0x100fe40003803000 */
[----:B------:R-:W-:-:S02]  /*92b0*/  HSET2.LE.AND R20, R38, R16, PT ;  /* 0x0000001026147233 */ /* 0x000fc40003803000 */
[--C-:B------:R-:W-:Y:S01]  /*92c0*/  HSET2.LE.AND R15, R37, R16.reuse, PT ;  /* 0x00000010250f7233 */ /* 0x100fe20003803000 */
[----:B------:R-:W-:Y:S01]  /*92d0*/  IMAD.MOV.U32 R159, RZ, RZ, R96 ;  /* 0x000000ffff9f7224 */ /* 0x000fe200078e0060 */
[----:B------:R-:W-:Y:S02]  /*92e0*/  HSET2.LE.AND R16, R36, R16, PT ;  /* 0x0000001024107233 */ /* 0x000fe40003803000 */
[----:B------:R-:W-:Y:S01]  /*92f0*/  LOP3.LUT R96, R14, R109, RZ, 0xc0, !PT ;  /* 0x0000006d0e607212 */ /* 0x000fe200078ec0ff */
[----:B------:R-:W-:Y:S01]  /*9300*/  IMAD.MOV.U32 R14, RZ, RZ, R97 ;  /* 0x000000ffff0e7224 */ /* 0x000fe200078e0061 */
[----:B------:R1:W-:Y:S01]  /*9310*/  STG.E.U16 desc[UR20][R48.64+0x2], R92 ;  /* 0x0000025c30007986 */ /* 0x0003e2000c101514 */
[----:B------:R-:W-:Y:S02]  /*9320*/  LOP3.LUT R97, R7, R108, RZ, 0xc0, !PT ;  /* 0x0000006c07617212 */ /* 0x000fe400078ec0ff */
[----:B------:R-:W-:Y:S02]  /*9330*/  LOP3.LUT R98, R6, R98, RZ, 0xc0, !PT ;  /* 0x0000006206627212 */ /* 0x000fe400078ec0ff */
[----:B------:R-:W-:-:S02]  /*9340*/  LOP3.LUT R99, R5, R99, RZ, 0xc0, !PT ;  /* 0x0000006305637212 */ /* 0x000fc400078ec0ff */
[----:B------:R-:W-:Y:S02]  /*9350*/  LOP3.LUT R5, R16, R85, RZ, 0xc0, !PT ;  /* 0x0000005510057212 */ /* 0x000fe400078ec0ff */
[----:B------:R-:W-:Y:S02]  /*9360*/  LOP3.LUT R6, R17, R84, RZ, 0xc0, !PT ;  /* 0x0000005411067212 */ /* 0x000fe400078ec0ff */
[----:B------:R-:W-:Y:S02]  /*9370*/  LOP3.LUT R7, R18, R81, RZ, 0xc0, !PT ;  /* 0x0000005112077212 */ /* 0x000fe400078ec0ff */
[----:B-1----:R-:W-:Y:S02]  /*9380*/  LOP3.LUT R92, R19, R80, RZ, 0xc0, !PT ;  /* 0x00000050135c7212 */ /* 0x002fe400078ec0ff */
[C---:B------:R-:W-:Y:S01]  /*9390*/  HMMA.16816.F32.BF16 R16, R60.reuse, R34, RZ ;  /* 0x000000223c10723c */ /* 0x040fe200000418ff */
[----:B------:R-:W-:Y:S01]  /*93a0*/  LOP3.LUT R9, R2, R113, RZ, 0xc0, !PT ;  /* 0x0000007102097212 */ /* 0x000fe200078ec0ff */
[----:B------:R-:W-:Y:S01]  /*93b0*/  IMAD.MOV.U32 R113, RZ, RZ, R52 ;  /* 0x000000ffff717224 */ /* 0x000fe200078e0034 */
[----:B------:R-:W-:Y:S01]  /*93c0*/  LOP3.LUT R11, R4, R111, RZ, 0xc0, !PT ;  /* 0x0000006f040b7212 */ /* 0x000fe200078ec0ff */
[----:B------:R-:W-:Y:S01]  /*93d0*/  IMAD.MOV.U32 R52, RZ, RZ, R145 ;  /* 0x000000ffff347224 */ /* 0x000fe200078e0091 */
[----:B------:R1:W-:Y:S01]  /*93e0*/  STG.E.U16 desc[UR20][R48.64], R93 ;  /* 0x0000005d30007986 */ /* 0x0003e2000c101514 */
[----:B------:R-:W-:Y:S01]  /*93f0*/  LOP3.LUT R4, R15, R95, RZ, 0xc0, !PT ;  /* 0x0000005f0f047212 */ /* 0x000fe200078ec0ff */
[----:B------:R-:W-:Y:S01]  /*9400*/  IMAD.MOV.U32 R145, RZ, RZ, R94 ;  /* 0x000000ffff917224 */ /* 0x000fe200078e005e */
[----:B------:R-:W-:Y:S01]  /*9410*/  LOP3.LUT R94, R21, R30, RZ, 0xc0, !PT ;  /* 0x0000001e155e7212 */ /* 0x000fe200078ec0ff */
[----:B------:R-:W-:Y:S01]  /*9420*/  HMMA.16816.F32.BF16 R40, R60, R126, RZ ;  /* 0x0000007e3c28723c */ /* 0x000fe200000418ff */
[----:B------:R-:W-:-:S05]  /*9430*/  LOP3.LUT R95, R22, R31, RZ, 0xc0, !PT ;  /* 0x0000001f165f7212 */ /* 0x000fca00078ec0ff */
[----:B------:R-:W-:Y:S01]  /*9440*/  HMMA.16816.F32.BF16 R36, R60, R82, RZ ;  /* 0x000000523c24723c */ /* 0x000fe200000418ff */
[----:B-1----:R-:W-:Y:S01]  /*9450*/  LOP3.LUT R93, R20, R29, RZ, 0xc0, !PT ;  /* 0x0000001d145d7212 */ /* 0x002fe200078ec0ff */
[----:B------:R-:W-:Y:S01]  /*9460*/  IMAD.MOV.U32 R2, RZ, RZ, R138 ;  /* 0x000000ffff027224 */ /* 0x000fe200078e008a */
[----:B------:R-:W-:Y:S01]  /*9470*/  LOP3.LUT R8, R0, R116, RZ, 0xc0, !PT ;  /* 0x0000007400087212 */ /* 0x000fe200078ec0ff */
        /* <DEDUP_REMOVED lines=14> */
[----:B--2---:R-:W-:Y:S02]  /*9560*/  FADD.FTZ R72, R137, R23 ;  /* 0x0000001789487221 */ /* 0x004fe40000010000 */
[----:B------:R-:W-:Y:S01]  /*9570*/  HMMA.16816.F32.BF16 R20, R60, R50, RZ ;  /* 0x000000323c14723c */ /* 0x000fe200000418ff */
[----:B---3--:R-:W-:-:S05]  /*9580*/  FADD.FTZ R76, R148, R28 ;  /* 0x0000001c944c7221 */ /* 0x008fca0000010000 */
[C---:B------:R-:W-:Y:S06]  /*9590*/  HMMA.16816.F32.BF16 R28, R60.reuse, R74, RZ ;  /* 0x0000004a3c1c723c */ /* 0x040fec00000418ff */
[----:B----4-:R-:W-:Y:S06]  /*95a0*/  HMMA.16816.F32.BF16 R44, R60, R122, RZ ;  /* 0x0000007a3c2c723c */ /* 0x010fec00000418ff */
[----:B------:R-:W-:Y:S06]  /*95b0*/  HMMA.16816.F32.BF16 R60, R56, R26, R16 ;  /* 0x0000001a383c723c */ /* 0x000fec0000041810 */
[----:B------:R-:W-:Y:S01]  /*95c0*/  HMMA.16816.F32.BF16 R16, R68, R122, RZ ;  /* 0x0000007a4410723c */ /* 0x000fe200000418ff */
[----:B------:R-:W-:-:S05]  /*95d0*/  IMAD.MOV.U32 R137, RZ, RZ, R157 ;  /* 0x000000ffff897224 */ /* 0x000fca00078e009d */
[C---:B------:R-:W-:Y:S06]  /*95e0*/  HMMA.16816.F32.BF16 R156, R56.reuse, R114, R40 ;  /* 0x00000072389c723c */ /* 0x040fec0000041828 */
[C---:B------:R-:W-:Y:S06]  /*95f0*/  HMMA.16816.F32.BF16 R164, R56.reuse, R118, R44 ;  /* 0x0000007638a4723c */ /* 0x040fec000004182c */
[C---:B------:R-:W-:Y:S06]  /*9600*/  HMMA.16816.F32.BF16 R148, R56.reuse, R86, R36 ;  /* 0x000000563894723c */ /* 0x040fec0000041824 */
[C---:B------:R-:W-:Y:S06]  /*9610*/  HMMA.16816.F32.BF16 R140, R56.reuse, R78, R28 ;  /* 0x0000004e388c723c */ /* 0x040fec000004181c */
[----:B------:R-:W-:Y:S06]  /*9620*/  HMMA.16816.F32.BF16 R108, R56, R54, R20 ;  /* 0x00000036386c723c */ /* 0x000fec0000041814 */
[----:B------:R-:W-:Y:S06]  /*9630*/  HMMA.16816.F32.BF16 R56, R64, R118, R16 ;  /* 0x000000764038723c */ /* 0x000fec0000041810 */
[C---:B------:R-:W-:Y:S06]  /*9640*/  HMMA.16816.F32.BF16 R16, R68.reuse, R82, RZ ;  /* 0x000000524410723c */ /* 0x040fec00000418ff */
[C---:B------:R-:W-:Y:S06]  /*9650*/  HMMA.16816.F32.BF16 R20, R68.reuse, R126, RZ ;  /* 0x0000007e4414723c */ /* 0x040fec00000418ff */
[----:B------:R-:W-:-:S12]  /*9660*/  HMMA.16816.F32.BF16 R28, R68, R74, RZ ;  /* 0x0000004a441c723c */ /* 0x000fd800000418ff */
[C---:B------:R-:W-:Y:S06]  /*9670*/  HMMA.16816.F32.BF16 R36, R64.reuse, R86, R16 ;  /* 0x000000564024723c */ /* 0x040fec0000041810 */
[----:B------:R-:W-:Y:S06]  /*9680*/  HMMA.16816.F32.BF16 R44, R64, R114, R20 ;  /* 0x00000072402c723c */ /* 0x000fec0000041814 */
[C---:B------:R-:W-:Y:S06]  /*9690*/  HMMA.16816.F32.BF16 R16, R68.reuse, R34, RZ ;  /* 0x000000224410723c */ /* 0x040fec00000418ff */
[----:B------:R-:W-:Y:S01]  /*96a0*/  HMMA.16816.F32.BF16 R20, R68, R50, RZ ;  /* 0x000000324414723c */ /* 0x000fe200000418ff */
[----:B------:R-:W-:-:S02]  /*96b0*/  IMAD.MOV.U32 R122, RZ, RZ, R52 ;  /* 0x000000ffff7a7224 */ /* 0x000fc400078e0034 */
[----:B------:R-:W-:-:S03]  /*96c0*/  IMAD.MOV.U32 R123, RZ, RZ, R53 ;  /* 0x000000ffff7b7224 */ /* 0x000fc600078e0035 */
[----:B------:R-:W-:-:S12]  /*96d0*/  HMMA.16816.F32.BF16 R40, R64, R78, R28 ;  /* 0x0000004e4028723c */ /* 0x000fd8000004181c */
[C---:B------:R-:W-:Y:S01]  /*96e0*/  HMMA.16816.F32.BF16 R28, R64.reuse, R26, R16 ;  /* 0x0000001a401c723c */ /* 0x040fe20000041810 */
[----:B------:R-:W1:Y:S04]  /*96f0*/  LDSM.16.MT88.4 R24, [R192+0x9800] ;  /* 0x00980000c018783b */ /* 0x000e680000004200 */
[----:B------:R-:W-:Y:S01]  /*9700*/  LDSM.16.MT88.4 R16, [R192+0xa800] ;  /* 0x00a80000c010783b */ /* 0x000fe20000004200 */
[----:B------:R-:W-:Y:S03]  /*9710*/  HMMA.16816.F32.BF16 R52, R64, R54, R20 ;  /* 0x000000364034723c */ /* 0x000fe60000041814 */
[----:B------:R-:W2:Y:S01]  /*9720*/  LDSM.16.MT88.4 R20, [R194+0x9800] ;  /* 0x00980000c214783b */ /* 0x000ea20000004200 */
        /* <DEDUP_REMOVED lines=10> */
[C---:B-1----:R-:W-:Y:S06]  /*97d0*/  HMMA.16816.F32.BF16 R32, R8.reuse, R26, R56 ;  /* 0x0000001a0820723c */ /* 0x042fec0000041838 */
[C---:B------:R-:W-:Y:S06]  /*97e0*/  HMMA.16816.F32.BF16 R136, R8.reuse, R24, R136 ;  /* 0x000000180888723c */ /* 0x040fec0000041888 */
[----:B--2---:R-:W-:Y:S06]  /*97f0*/  HMMA.16816.F32.BF16 R56, R8, R22, R44 ;  /* 0x000000160838723c */ /* 0x004fec000004182c */
[C---:B------:R-:W-:Y:S06]  /*9800*/  HMMA.16816.F32.BF16 R168, R4.reuse, R24, R168 ;  /* 0x0000001804a8723c */ /* 0x040fec00000418a8 */
[----:B------:R-:W-:Y:S01]  /*9810*/  HMMA.16816.F32.BF16 R164, R4, R26, R164 ;  /* 0x0000001a04a4723c */ /* 0x000fe200000418a4 */
[----:B------:R-:W1:Y:S05]  /*9820*/  LDSM.16.MT88.4 R24, [R194+0xa800] ;  /* 0x00a80000c218783b */ /* 0x000e6a0000004200 */
[-C--:B------:R-:W-:Y:S06]  /*9830*/  HMMA.16816.F32.BF16 R128, R8, R20.reuse, R128 ;  /* 0x000000140880723c */ /* 0x080fec0000041880 */
[C---:B------:R-:W-:Y:S06]  /*9840*/  HMMA.16816.F32.BF16 R160, R4.reuse, R20, R160 ;  /* 0x0000001404a0723c */ /* 0x040fec00000418a0 */
[----:B------:R-:W-:Y:S01]  /*9850*/  HMMA.16816.F32.BF16 R156, R4, R22, R156 ;  /* 0x00000016049c723c */ /* 0x000fe2000004189c */
[----:B------:R-:W-:Y:S05]  /*9860*/  LDSM.16.MT88.4 R20, [R192+0xb800] ;  /* 0x00b80000c014783b */ /* 0x000fea0000004200 */
[-C--:B------:R-:W-:Y:S06]  /*9870*/  HMMA.16816.F32.BF16 R120, R8, R16.reuse, R120 ;  /* 0x000000100878723c */ /* 0x080fec0000041878 */
[C---:B------:R-:W-:Y:S06]  /*9880*/  HMMA.16816.F32.BF16 R152, R4.reuse, R16, R152 ;  /* 0x000000100498723c */ /* 0x040fec0000041898 */
[-C--:B------:R-:W-:Y:S06]  /*9890*/  HMMA.16816.F32.BF16 R148, R4, R18.reuse, R148 ;  /* 0x000000120494723c */ /* 0x080fec0000041894 */
[----:B------:R-:W-:Y:S01]  /*98a0*/  HMMA.16816.F32.BF16 R44, R8, R18, R36 ;  /* 0x00000012082c723c */ /* 0x000fe20000041824 */
        /* <DEDUP_REMOVED lines=15> */
[C---:B-1----:R-:W-:Y:S01]  /*99a0*/  HMMA.16816.F32.BF16 R144, R4.reuse, R24, R144 ;  /* 0x000000180490723c */ /* 0x042fe20000041890 */
[----:B------:R-:W-:Y:S01]  /*99b0*/  IMAD.MOV.U32 R81, RZ, RZ, R116 ;  /* 0x000000ffff517224 */ /* 0x000fe200078e0074 */
[----:B------:R-:W-:Y:S01]  /*99c0*/  UIMAD UR19, UR19, 0x48, URZ ;  /* 0x00000048131378a4 */ /* 0x000fe2000f8e023f */
[----:B------:R-:W-:Y:S01]  /*99d0*/  IMAD.MOV.U32 R0, RZ, RZ, R207 ;  /* 0x000000ffff007224 */ /* 0x000fe200078e00cf */
[----:B------:R1:W5:Y:S01]  /*99e0*/  LDL.LU R101, [R1+0x1a0] ;  /* 0x0001a00001657983 */ /* 0x0003620000300800 */
[----:B------:R-:W-:Y:S02]  /*99f0*/  IMAD.MOV.U32 R85, RZ, RZ, R102 ;  /* 0x000000ffff557224 */ /* 0x000fe400078e0066 */
[----:B------:R-:W-:Y:S01]  /*9a00*/  IMAD.MOV.U32 R3, RZ, RZ, R103 ;  /* 0x000000ffff037224 */ /* 0x000fe200078e0067 */
[----:B------:R-:W-:Y:S01]  /*9a10*/  HMMA.16816.F32.BF16 R140, R4, R26, R140 ;  /* 0x0000001a048c723c */ /* 0x000fe2000004188c */
[----:B------:R-:W-:Y:S01]  /*9a20*/  IMAD.MOV.U32 R2, RZ, RZ, R104 ;  /* 0x000000ffff027224 */ /* 0x000fe200078e0068 */
[----:B------:R1:W5:Y:S01]  /*9a30*/  LDL.LU R102, [R1+0x19c] ;  /* 0x00019c0001667983 */ /* 0x0003620000300800 */
[----:B------:R-:W-:-:S02]  /*9a40*/  IMAD.MOV.U32 R116, RZ, RZ, R206 ;  /* 0x000000ffff747224 */ /* 0x000fc400078e00ce */
[----:B------:R-:W-:Y:S01]  /*9a50*/  IMAD.MOV.U32 R82, RZ, RZ, R118 ;  /* 0x000000ffff527224 */ /* 0x000fe200078e0076 */
[C---:B--2---:R-:W-:Y:S01]  /*9a60*/  HMMA.16816.F32.BF16 R88, R4.reuse, R16, R88 ;  /* 0x000000100458723c */ /* 0x044fe20000041858 */
        /* <DEDUP_REMOVED lines=9> */
[C---:B------:R-:W-:Y:S01]  /*9b00*/  HMMA.16816.F32.BF16 R112, R8.reuse, R24, R112 ;  /* 0x000000180870723c */ /* 0x040fe20000041870 */
        /* <DEDUP_REMOVED lines=8> */
[----:B------:R-:W-:Y:S02]  /*9b90*/  IMAD.MOV.U32 R85, RZ, RZ, R72 ;  /* 0x000000ffff557224 */ /* 0x000fe400078e0048 */
[----:B------:R-:W-:Y:S02]  /*9ba0*/  IMAD.MOV.U32 R3, RZ, RZ, R73 ;  /* 0x000000ffff037224 */ /* 0x000fe400078e0049 */
[----:B------:R-:W-:Y:S01]  /*9bb0*/  IMAD.MOV.U32 R2, RZ, RZ, R76 ;  /* 0x000000ffff027224 */ /* 0x000fe200078e004c */
[C---:B------:R-:W-:Y:S01]  /*9bc0*/  HMMA.16816.F32.BF16 R72, R4.reuse, R20, R132 ;  /* 0x000000140448723c */ /* 0x040fe20000041884 */
[----:B------:R-:W-:Y:S01]  /*9bd0*/  IMAD.MOV.U32 R116, RZ, RZ, R77 ;  /* 0x000000ffff747224 */ /* 0x000fe200078e004d */
[----:B------:R-:W-:Y:S04]  /*9be0*/  LDSM.16.MT88.4 R132, [R192+0x9c00] ;  /* 0x009c0000c084783b */ /* 0x000fe80000004200 */
[----:B------:R-:W-:Y:S01]  /*9bf0*/  HMMA.16816.F32.BF16 R76, R4, R22, R108 ;  /* 0x00000016044c723c */ /* 0x000fe2000004186c */
[----:B------:R-:W2:Y:S01]  /*9c00*/  LDSM.16.MT88.4 R4, [R194+0xbc00] ;  /* 0x00bc0000c204783b */ /* 0x000ea20000004200 */
[----:B------:R-:W-:-:S02]  /*9c10*/  IMAD.MOV.U32 R61, RZ, RZ, R84 ;  /* 0x000000ffff3d7224 */ /* 0x000fc400078e0054 */
[----:B------:R-:W-:Y:S01]  /*9c20*/  IMAD.MOV.U32 R60, RZ, RZ, R85 ;  /* 0x000000ffff3c7224 */ /* 0x000fe200078e0055 */
[----:B------:R-:W-:Y:S01]  /*9c30*/  LDSM.16.MT88.4 R108, [R194+0xac00] ;  /* 0x00ac0000c26c783b */ /* 0x000fe20000004200 */
[----:B------:R-:W-:Y:S01]  /*9c40*/  HMMA.16816.F32.BF16 R84, R8, R16, R216 ;  /* 0x000000100854723c */ /* 0x000fe200000418d8 */
        /* <DEDUP_REMOVED lines=11> */
[----:B------:R-:W-:Y:S01]  /*9d00*/  LDSM.16.MT88.4 R80, [R192+0xbc00] ;  /* 0x00bc0000c050783b */ /* 0x000fe20000004200 */
[----:B------:R-:W-:-:S02]  /*9d10*/  IMAD.MOV.U32 R27, RZ, RZ, R124 ;  /* 0x000000ffff1b7224 */ /* 0x000fc400078e007c */
[----:B------:R-:W-:Y:S02]  /*9d20*/  IMAD.MOV.U32 R2, RZ, RZ, R125 ;  /* 0x000000ffff027224 */ /* 0x000fe400078e007d */
[----:B------:R-:W-:Y:S01]  /*9d30*/  IMAD.MOV.U32 R26, RZ, RZ, R117 ;  /* 0x000000ffff1a7224 */ /* 0x000fe200078e0075 */
[----:B------:R-:W3:Y:S04]  /*9d40*/  LDSM.16.MT88.4 R124, [R194+0x9c00] ;  /* 0x009c0000c27c783b */ /* 0x000ee80000004200 */
[----:B------:R-:W4:Y:S01]  /*9d50*/  LDSM.16.MT88.4 R116, [R192+0xac00] ;  /* 0x00ac0000c074783b */ /* 0x000f220000004200 */
[C---:B------:R-:W-:Y:S06]  /*9d60*/  HMMA.16816.F32.BF16 R68, R8.reuse, R20, R68 ;  /* 0x000000140844723c */ /* 0x040fec0000041844 */
[C---:B------:R-:W-:Y:S06]  /*9d70*/  HMMA.16816.F32.BF16 R52, R8.reuse, R22, R52 ;  /* 0x000000160834723c */ /* 0x040fec0000041834 */
[----:B------:R-:W-:Y:S07]  /*9d80*/  HMMA.16816.F32.BF16 R28, R8, R18, R28 ;  /* 0x00000012081c723c */ /* 0x000fee000004181c */
[----:B------:R-:W-:Y:S01]  /*9d90*/  FADD.FTZ R8, R2, R26 ;  /* 0x0000001a02087221 */ /* 0x000fe20000010000 */
[----:B------:R-:W-:Y:S01]  /*9da0*/  IMAD.U32 R2, RZ, RZ, UR19 ;  /* 0x00000013ff027e24 */ /* 0x000fe2000f8e00ff */
[-C--:B--2---:R-:W-:Y:S06]  /*9db0*/  HMMA.16816.F32.BF16 R88, R92, R4.reuse, R88 ;  /* 0x000000045c58723c */ /* 0x084fec0000041858 */
[----:B------:R-:W-:Y:S07]  /*9dc0*/  HMMA.16816.F32.BF16 R84, R96, R4, R84 ;  /* 0x000000046054723c */ /* 0x000fee0000041854 */
[----:B------:R-:W-:Y:S01]  /*9dd0*/  FADD.FTZ R5, R3, R27 ;  /* 0x0000001b03057221 */ /* 0x000fe20000010000 */
[----:B------:R-:W-:-:S05]  /*9de0*/  IMAD.WIDE R2, R2, 0x2, R12 ;  /* 0x0000000202027825 */ /* 0x000fca00078e020c */
[----:B------:R-:W-:Y:S04]  /*9df0*/  STG.E.U16 desc[UR20][R2.64], R228 ;  /* 0x000000e402007986 */ /* 0x000fe8000c101514 */
        /* <DEDUP_REMOVED lines=20> */
[----:B------:R-:W-:Y:S01]  /*9f40*/  STG.E.U16 desc[UR20][R106.64+0x32], R236 ;  /* 0x000032ec6a007986 */ /* 0x000fe2000c101514 */
[----:B------:R-:W-:Y:S03]  /*9f50*/  HMMA.16816.F32.BF16 R136, R96, R132, R136 ;  /* 0x000000846088723c */ /* 0x000fe60000041888 */
[----:B------:R-:W-:Y:S01]  /*9f60*/  STG.E.U16 desc[UR20][R48.64+0x30], R224 ;  /* 0x000030e030007986 */ /* 0x000fe2000c101514 */
[----:B------:R-:W-:-:S03]  /*9f70*/  FADD.FTZ R4, R25, R24 ;  /* 0x0000001819047221 */ /* 0x000fc60000010000 */
[----:B------:R-:W-:Y:S01]  /*9f80*/  STG.E.U16 desc[UR20][R48.64+0x32], R223 ;  /* 0x000032df30007986 */ /* 0x000fe2000c101514 */
[----:B------:R-:W-:Y:S03]  /*9f90*/  HMMA.16816.F32.BF16 R168, R92, R132, R168 ;  /* 0x000000845ca8723c */ /* 0x000fe600000418a8 */
[----:B------:R-:W-:Y:S01]  /*9fa0*/  STG.E.U16 desc[UR20][R2.64+0x30], R222 ;  /* 0x000030de02007986 */ /* 0x000fe2000c101514 */
[----:B------:R-:W-:-:S03]  /*9fb0*/  FADD.FTZ R0, R0, R60 ;  /* 0x0000003c00007221 */ /* 0x000fc60000010000 */
[----:B------:R-:W-:Y:S01]  /*9fc0*/  STG.E.U16 desc[UR20][R2.64+0x32], R221 ;  /* 0x000032dd02007986 */ /* 0x000fe2000c101514 */
[C---:B------:R-:W-:Y:S03]  /*9fd0*/  HMMA.16816.F32.BF16 R164, R92.reuse, R134, R164 ;  /* 0x000000865ca4723c */ /* 0x040fe600000418a4 */
[----:B------:R-:W-:Y:S03]  /*9fe0*/  STG.E.U16 desc[UR20][R12.64+0x40], R210 ;  /* 0x000040d20c007986 */ /* 0x000fe6000c101514 */
[----:B---3--:R-:W-:Y:S01]  /*9ff0*/  HMMA.16816.F32.BF16 R160, R92, R124, R160 ;  /* 0x0000007c5ca0723c */ /* 0x008fe200000418a0 */
[----:B------:R-:W-:Y:S01]  /*a000*/  STG.E.U16 desc[UR20][R12.64+0x42], R209 ;  /* 0x000042d10c007986 */ /* 0x000fe2000c101514 */
[----:B------:R-:W-:-:S03]  /*a010*/  FADD.FTZ R5, R62, R5 ;  /* 0x000000053e057221 */ /* 0x000fc60000010000 */
[----:B------:R-:W-:Y:S01]  /*a020*/  STG.E.U16 desc[UR20][R106.64+0x40], R204 ;  /* 0x000040cc6a007986 */ /* 0x000fe2000c101514 */
[C---:B------:R-:W-:Y:S03]  /*a030*/  HMMA.16816.F32.BF16 R156, R92.reuse, R126, R156 ;  /* 0x0000007e5c9c723c */ /* 0x040fe6000004189c */
[----:B------:R-:W-:Y:S03]  /*a040*/  STG.E.U16 desc[UR20][R106.64+0x42], R208 ;  /* 0x000042d06a007986 */ /* 0x000fe6000c101514 */
[----:B----4-:R-:W-:Y:S01]  /*a050*/  HMMA.16816.F32.BF16 R152, R92, R116, R152 ;  /* 0x000000745c98723c */ /* 0x010fe20000041898 */
[----:B------:R-:W-:Y:S01]  /*a060*/  STG.E.U16 desc[UR20][R48.64+0x40], R187 ;  /* 0x000040bb30007986 */ /* 0x000fe2000c101514 */
[----:B------:R-:W-:-:S03]  /*a070*/  FADD.FTZ R4, R63, R4 ;  /* 0x000000043f047221 */ /* 0x000fc60000010000 */
[----:B------:R-:W-:Y:S01]  /*a080*/  STG.E.U16 desc[UR20][R48.64+0x42], R186 ;  /* 0x000042ba30007986 */ /* 0x000fe2000c101514 */
[C---:B------:R-:W-:Y:S03]  /*a090*/  HMMA.16816.F32.BF16 R148, R92.reuse, R118, R148 ;  /* 0x000000765c94723c */ /* 0x040fe60000041894 */
[----:B------:R-:W-:Y:S03]  /*a0a0*/  STG.E.U16 desc[UR20][R2.64+0x40], R185 ;  /* 0x000040b902007986 */ /* 0x000fe6000c101514 */
[C---:B------:R-:W-:Y:S01]  /*a0b0*/  HMMA.16816.F32.BF16 R144, R92.reuse, R108, R144 ;  /* 0x0000006c5c90723c */ /* 0x040fe20000041890 */
[----:B------:R-:W-:Y:S05]  /*a0c0*/  STG.E.U16 desc[UR20][R2.64+0x42], R184 ;  /* 0x000042b802007986 */ /* 0x000fea000c101514 */
[C---:B------:R-:W-:Y:S01]  /*a0d0*/  HMMA.16816.F32.BF16 R140, R92.reuse, R110, R140 ;  /* 0x0000006e5c8c723c */ /* 0x040fe2000004188c */
[----:B------:R-:W-:Y:S05]  /*a0e0*/  STG.E.U16 desc[UR20][R12.64+0x50], R203 ;  /* 0x000050cb0c007986 */ /* 0x000fea000c101514 */
[C---:B------:R-:W-:Y:S01]  /*a0f0*/  HMMA.16816.F32.BF16 R72, R92.reuse, R80, R72 ;  /* 0x000000505c48723c */ /* 0x040fe20000041848 */
[----:B------:R-:W-:Y:S05]  /*a100*/  STG.E.U16 desc[UR20][R12.64+0x52], R202 ;  /* 0x000052ca0c007986 */ /* 0x000fea000c101514 */
[----:B------:R-:W-:Y:S01]  /*a110*/  HMMA.16816.F32.BF16 R76, R92, R82, R76 ;  /* 0x000000525c4c723c */ /* 0x000fe2000004184c */
[----:B------:R-:W-:Y:S05]  /*a120*/  STG.E.U16 desc[UR20][R106.64+0x50], R200 ;  /* 0x000050c86a007986 */ /* 0x000fea000c101514 */
[C---:B------:R-:W-:Y:S01]  /*a130*/  HMMA.16816.F32.BF16 R128, R96.reuse, R124, R128 ;  /* 0x0000007c6080723c */ /* 0x040fe20000041880 */
[----:B------:R-:W-:Y:S05]  /*a140*/  STG.E.U16 desc[UR20][R106.64+0x52], R201 ;  /* 0x000052c96a007986 */ /* 0x000fea000c101514 */
[----:B------:R-:W-:Y:S01]  /*a150*/  HMMA.16816.F32.BF16 R120, R96, R116, R120 ;  /* 0x000000746078723c */ /* 0x000fe20000041878 */
[----:B------:R-:W-:-:S05]  /*a160*/  FADD.FTZ R0, R64, R0 ;  /* 0x0000000040007221 */ /* 0x000fca0000010000 */
[C---:B------:R-:W-:Y:S01]  /*a170*/  HMMA.16816.F32.BF16 R112, R96.reuse, R108, R112 ;  /* 0x0000006c6070723c */ /* 0x040fe20000041870 */
[----:B------:R-:W-:Y:S05]  /*a180*/  STG.E.U16 desc[UR20][R48.64+0x50], R183 ;  /* 0x000050b730007986 */ /* 0x000fea000c101514 */
[C---:B------:R-:W-:Y:S01]  /*a190*/  HMMA.16816.F32.BF16 R68, R96.reuse, R80, R68 ;  /* 0x000000506044723c */ /* 0x040fe20000041844 */
[----:B------:R-:W-:Y:S05]  /*a1a0*/  STG.E.U16 desc[UR20][R48.64+0x52], R182 ;  /* 0x000052b630007986 */ /* 0x000fea000c101514 */
[C---:B------:R-:W-:Y:S01]  /*a1b0*/  HMMA.16816.F32.BF16 R132, R96.reuse, R134, R32 ;  /* 0x000000866084723c */ /* 0x040fe20000041820 */
[----:B------:R-:W-:Y:S05]  /*a1c0*/  STG.E.U16 desc[UR20][R2.64+0x50], R181 ;  /* 0x000050b502007986 */ /* 0x000fea000c101514 */
[C---:B------:R-:W-:Y:S01]  /*a1d0*/  HMMA.16816.F32.BF16 R124, R96.reuse, R126, R56 ;  /* 0x0000007e607c723c */ /* 0x040fe20000041838 */
[----:B------:R-:W-:Y:S05]  /*a1e0*/  STG.E.U16 desc[UR20][R2.64+0x52], R180 ;  /* 0x000052b402007986 */ /* 0x000fea000c101514 */
[C---:B------:R-:W-:Y:S06]  /*a1f0*/  HMMA.16816.F32.BF16 R116, R96.reuse, R118, R44 ;  /* 0x000000766074723c */ /* 0x040fec000004182c */
[C---:B------:R-:W-:Y:S06]  /*a200*/  HMMA.16816.F32.BF16 R108, R96.reuse, R110, R40 ;  /* 0x0000006e606c723c */ /* 0x040fec0000041828 */
[----:B------:R-:W-:Y:S01]  /*a210*/  HMMA.16816.F32.BF16 R80, R96, R82, R52 ;  /* 0x000000526050723c */ /* 0x000fe20000041834 */
[----:B------:R-:W-:-:S05]  /*a220*/  FADD.FTZ R5, R66, R5 ;  /* 0x0000000542057221 */ /* 0x000fca0000010000 */
[-C--:B------:R-:W-:Y:S01]  /*a230*/  HMMA.16816.F32.BF16 R92, R92, R6.reuse, R36 ;  /* 0x000000065c5c723c */ /* 0x080fe20000041824 */
[----:B------:R-:W-:Y:S05]  /*a240*/  STG.E.U16 desc[UR20][R12.64+0x60], R199 ;  /* 0x000060c70c007986 */ /* 0x000fea000c101514 */
[----:B------:R-:W-:Y:S01]  /*a250*/  HMMA.16816.F32.BF16 R96, R96, R6, R28 ;  /* 0x000000066060723c */ /* 0x000fe2000004181c */
[----:B------:R-:W-:Y:S01]  /*a260*/  STG.E.U16 desc[UR20][R12.64+0x62], R198 ;  /* 0x000062c60c007986 */ /* 0x000fe2000c101514 */
[----:B------:R-:W-:-:S05]  /*a270*/  FADD.FTZ R4, R252, R4 ;  /* 0x00000004fc047221 */ /* 0x000fca0000010000 */
[----:B------:R-:W-:Y:S01]  /*a280*/  FADD.FTZ R6, R61, R8 ;  /* 0x000000083d067221 */ /* 0x000fe20000010000 */
[----:B------:R-:W-:Y:S01]  /*a290*/  STG.E.U16 desc[UR20][R106.64+0x60], R196 ;  /* 0x000060c46a007986 */ /* 0x000fe2000c101514 */
[----:B------:R-:W-:Y:S02]  /*a2a0*/  FADD.FTZ R0, R248, R0 ;  /* 0x00000000f8007221 */ /* 0x000fe40000010000 */
[----:B------:R-:W-:Y:S01]  /*a2b0*/  FADD.FTZ R6, R65, R6 ;  /* 0x0000000641067221 */ /* 0x000fe20000010000 */
[----:B------:R-:W-:Y:S01]  /*a2c0*/  STG.E.U16 desc[UR20][R106.64+0x62], R197 ;  /* 0x000062c56a007986 */ /* 0x000fe2000c101514 */
[----:B------:R-:W-:-:S03]  /*a2d0*/  FADD.FTZ R5, R50, R5 ;  /* 0x0000000532057221 */ /* 0x000fc60000010000 */
[----:B------:R-:W-:Y:S01]  /*a2e0*/  STG.E.U16 desc[UR20][R48.64+0x60], R179 ;  /* 0x000060b330007986 */ /* 0x000fe2000c101514 */
[----:B------:R-:W-:-:S03]  /*a2f0*/  FADD.FTZ R6, R67, R6 ;  /* 0x0000000643067221 */ /* 0x000fc60000010000 */
[----:B------:R-:W-:Y:S01]  /*a300*/  STG.E.U16 desc[UR20][R48.64+0x62], R178 ;  /* 0x000062b230007986 */ /* 0x000fe2000c101514 */
[----:B------:R-:W-:-:S03]  /*a310*/  FADD.FTZ R4, R251, R4 ;  /* 0x00000004fb047221 */ /* 0x000fc60000010000 */
[----:B------:R-:W-:Y:S01]  /*a320*/  STG.E.U16 desc[UR20][R2.64+0x60], R175 ;  /* 0x000060af02007986 */ /* 0x000fe2000c101514 */
[----:B------:R-:W-:-:S03]  /*a330*/  FADD.FTZ R0, R250, R0 ;  /* 0x00000000fa007221 */ /* 0x000fc60000010000 */
        /* <DEDUP_REMOVED lines=8> */
[----:B------:R2:W-:Y:S02]  /*a3c0*/  STG.E.U16 desc[UR20][R2.64+0x72], R100 ;  /* 0x0000726402007986 */ /* 0x0005e4000c101514 */
[----:B--2---:R-:W-:Y:S01]  /*a3d0*/  FADD.FTZ R3, R51, R6 ;  /* 0x0000000633037221 */ /* 0x004fe20000010000 */
        /* <DEDUP_REMOVED lines=16> */
[----:B------:R-:W-:-:S03]  /*a4e0*/  FADD.FTZ R2, R213, R2 ;  /* 0x00000002d5027221 */ /* 0x000fc60000010000 */
[----:B------:R1:W5:Y:S04]  /*a4f0*/  LDL.LU R193, [R1+0x180] ;  /* 0x0001800001c17983 */ /* 0x0003680000300800 */
[----:B------:R1:W5:Y:S04]  /*a500*/  LDL.LU R177, [R1+0x17c] ;  /* 0x00017c0001b17983 */ /* 0x0003680000300800 */
[----:B------:R1:W5:Y:S04]  /*a510*/  LDL.LU R176, [R1+0x178] ;  /* 0x0001780001b07983 */ /* 0x0003680000300800 */
[----:B------:R1:W-:Y:S04]  /*a520*/  STL [R1+0x138], R5 ;  /* 0x0001380501007387 */ /* 0x0003e80000100800 */
[----:B------:R1:W-:Y:S04]  /*a530*/  STL [R1+0x12c], R3 ;  /* 0x00012c0301007387 */ /* 0x0003e80000100800 */
[----:B------:R1:W-:Y:S04]  /*a540*/  STL [R1+0x130], R0 ;  /* 0x0001300001007387 */ /* 0x0003e80000100800 */
[----:B------:R1:W-:Y:S01]  /*a550*/  STL [R1+0x134], R2 ;  /* 0x0001340201007387 */ /* 0x0003e20000100800 */
[----:B------:R-:W-:Y:S05]  /*a560*/  @!P0 BRA `(.L_x_587) ;  /* 0x0000007800488947 */ /* 0x000fea0003800000 */
[----:B------:R-:W2:Y:S01]  /*a570*/  LDL.LU R51, [R1+0x34] ;  /* 0x0000340001337983 */ /* 0x000ea20000300800 */
[----:B------:R-:W-:Y:S01]  /*a580*/  ULDC UR4, c[0x0][0x2d0] ;  /* 0x0000b40000047ab9 */ /* 0x000fe20000000800 */
[----:B------:R-:W3:Y:S01]  /*a590*/  LDC.64 R6, c[0x0][0x250] ;  /* 0x00009400ff067b82 */ /* 0x000ee20000000a00 */
[----:B------:R-:W-:Y:S01]  /*a5a0*/  IADD3 R208, P0, R12, -0x80, RZ ;  /* 0xffffff800cd07810 */ /* 0x000fe20007f1e0ff */
[----:B------:R-:W4:Y:S01]  /*a5b0*/  LDL.LU R15, [R1+0x10c] ;  /* 0x00010c00010f7983 */ /* 0x000f220000300800 */
[----:B-1---5:R-:W-:Y:S01]  /*a5c0*/  IMAD.MOV.U32 R0, RZ, RZ, R104 ;  /* 0x000000ffff007224 */ /* 0x022fe200078e0068 */
[----:B------:R-:W-:Y:S01]  /*a5d0*/  MOV R105, R101 ;  /* 0x0000006500697202 */ /* 0x000fe20000000f00 */
[----:B------:R-:W-:Y:S01]  /*a5e0*/  IMAD.MOV.U32 R100, RZ, RZ, R102 ;  /* 0x000000ffff647224 */ /* 0x000fe200078e0066 */
[----:B------:R-:W4:Y:S01]  /*a5f0*/  LDL.LU R14, [R1+0x30] ;  /* 0x00003000010e7983 */ /* 0x000f220000300800 */
[----:B------:R-:W-:Y:S01]  /*a600*/  ISETP.GE.AND P1, PT, R176, UR4, PT ;  /* 0x00000004b0007c0c */ /* 0x000fe2000bf26270 */
[----:B------:R-:W-:Y:S01]  /*a610*/  UIADD3 UR31, UR18, -0x2, URZ ;  /* 0xfffffffe121f7890 */ /* 0x000fe2000fffe03f */
[----:B------:R-:W-:Y:S01]  /*a620*/  IADD3.X R209, R13, -0x1, RZ, P0, !PT ;  /* 0xffffffff0dd17810 */ /* 0x000fe200007fe4ff */
[----:B------:R-:W-:Y:S01]  /*a630*/  ULDC UR29, c[0x0][0x2d0] ;  /* 0x0000b400001d7ab9 */ /* 0x000fe20000000800 */
[----:B------:R-:W-:Y:S01]  /*a640*/  ULDC UR4, c[0x0][0x2ec] ;  /* 0x0000bb0000047ab9 */ /* 0x000fe20000000800 */
[----:B------:R-:W-:-:S08]  /*a650*/  ULDC.64 UR6, c[0x0][0x248] ;  /* 0x0000920000067ab9 */ /* 0x000fd00000000a00 */
[----:B------:R-:W1:Y:S01]  /*a660*/  @!P1 LDC.64 R2, c[0x0][0x220] ;  /* 0x00008800ff029b82 */ /* 0x000e620000000a00 */
[----:B---3--:R-:W-:Y:S07]  /*a670*/  STL.64 [R1+0x28], R6 ;  /* 0x0000280601007387 */ /* 0x008fee0000100a00 */
[----:B------:R-:W3:Y:S01]  /*a680*/  @!P1 LDC.64 R4, c[0x0][0x220] ;  /* 0x00008800ff049b82 */ /* 0x000ee20000000a00 */
[----:B-1----:R1:W-:Y:S04]  /*a690*/  @!P1 STL.64 [R1+0x158], R2 ;  /* 0x0001580201009387 */ /* 0x0023e80000100a00 */
[----:B---3--:R3:W-:Y:S01]  /*a6a0*/  @!P1 STL.64 [R1+0x150], R4 ;  /* 0x0001500401009387 */ /* 0x0087e20000100a00 */
[----:B-1----:R-:W-:-:S02]  /*a6b0*/  MOV R3, R103 ;  /* 0x0000006700037202 */ /* 0x002fc40000000f00 */
[C---:B--2---:R-:W-:Y:S01]  /*a6c0*/  IADD3 R2, R51.reuse, 0x4, RZ ;  /* 0x0000000433027810 */ /* 0x044fe20007ffe0ff */
[----:B---3--:R-:W-:-:S04]  /*a6d0*/  IMAD.WIDE.U32 R4, R51, -0x326172a9, RZ ;  /* 0xcd9e8d5733047825 */ /* 0x008fc800078e00ff */
[----:B------:R-:W-:Y:S01]  /*a6e0*/  IMAD.WIDE.U32 R6, R2, -0x326172a9, RZ ;  /* 0xcd9e8d5702067825 */ /* 0x000fe200078e00ff */
[----:B------:R1:W-:Y:S03]  /*a6f0*/  STL.64 [R1+0x140], R4 ;  /* 0x0001400401007387 */ /* 0x0003e60000100a00 */
[----:B----4-:R-:W-:Y:S01]  /*a700*/  IMAD.WIDE.U32 R8, R15, -0x2daee0ad, RZ ;  /* 0xd2511f530f087825 */ /* 0x010fe200078e00ff */
[-C--:B------:R-:W-:Y:S01]  /*a710*/  LOP3.LUT R2, R7, R14.reuse, RZ, 0x3c, !PT ;  /* 0x0000000e07027212 */ /* 0x080fe200078e3cff */
[----:B------:R2:W-:Y:S04]  /*a720*/  STL.64 [R1+0x20], R6 ;  /* 0x0000200601007387 */ /* 0x0005e80000100a00 */
[----:B------:R3:W-:Y:S01]  /*a730*/  STL.64 [R1], R8 ;  /* 0x0000000801007387 */ /* 0x0007e20000100a00 */
[----:B-1----:R-:W-:-:S05]  /*a740*/  LOP3.LUT R4, R5, R14, RZ, 0x3c, !PT ;  /* 0x0000000e05047212 */ /* 0x002fca00078e3cff */
[----:B--2---:R-:W-:-:S04]  /*a750*/  IMAD.WIDE.U32 R6, R4, -0x2daee0ad, RZ ;  /* 0xd2511f5304067825 */ /* 0x004fc800078e00ff */
[----:B------:R-:W-:Y:S01]  /*a760*/  IMAD.WIDE.U32 R4, R2, -0x2daee0ad, RZ ;  /* 0xd2511f5302047825 */ /* 0x000fe200078e00ff */
[----:B------:R3:W-:Y:S04]  /*a770*/  STL.64 [R1+0x18], R6 ;  /* 0x0000180601007387 */ /* 0x0007e80000100a00 */
[----:B------:R3:W-:Y:S01]  /*a780*/  STL.64 [R1+0x8], R4 ;  /* 0x0000080401007387 */ /* 0x0007e20000100a00 */
[----:B------:R-:W-:Y:S05]  /*a790*/  BRA `(.L_x_588) ;  /* 0x00000004000c7947 */ /* 0x000fea0003800000 */
.L_x_590:
[----:B------:R-:W2:Y:S01]  /*a7a0*/  LDL.64 R198, [R1+0x170] ;  /* 0x0001700001c67983 */ /* 0x000ea20000100a00 */
[----:B------:R-:W1:Y:S01]  /*a7b0*/  @!P1 LDC.64 R106, c[0x0][0x218] ;  /* 0x00008600ff6a9b82 */ /* 0x000e620000000a00 */
[----:B------:R-:W-:Y:S02]  /*a7c0*/  UIADD3 UR9, UR31, -0x1, URZ ;  /* 0xffffffff1f097890 */ /* 0x000fe4000fffe03f */
[----:B------:R-:W3:Y:S02]  /*a7d0*/  LDL.64 R196, [R1+0x160] ;  /* 0x0001600001c47983 */ /* 0x000ee40000100a00 */
[----:B------:R-:W-:Y:S02]  /*a7e0*/  USHF.R.S32.HI UR8, URZ, 0x1f, UR9 ;  /* 0x0000001f3f087899 */ /* 0x000fe40008011409 */
[----:B------:R4:W-:Y:S01]  /*a7f0*/  @P1 STS [R207+0x6000], RZ ;  /* 0x006000ffcf001388 */ /* 0x0009e20000000800 */
[----:B------:R-:W-:Y:S01]  /*a800*/  UIMAD.WIDE.U32 UR16, UR9, UR6, URZ ;  /* 0x00000006091072a5 */ /* 0x000fe2000f8e003f */
[----:B------:R-:W5:Y:S01]  /*a810*/  @!P4 LDC.64 R178, c[0x0][0x218] ;  /* 0x00008600ffb2cb82 */ /* 0x000f620000000a00 */
[----:B------:R-:W-:Y:S01]  /*a820*/  UIMAD UR8, UR8, UR6, URZ ;  /* 0x00000006080872a4 */ /* 0x000fe2000f8e023f */
[----:B------:R4:W-:Y:S03]  /*a830*/  @P1 STS [R207+0x6004], RZ ;  /* 0x006004ffcf001388 */ /* 0x0009e60000000800 */
[----:B------:R-:W-:Y:S01]  /*a840*/  UIMAD UR8, UR9, UR7, UR8 ;  /* 0x00000007090872a4 */ /* 0x000fe2000f8e0208 */
[----:B------:R4:W-:Y:S01]  /*a850*/  @P1 STS.64 [R207+0x6008], RZ ;  /* 0x006008ffcf001388 */ /* 0x0009e20000000a00 */
[----:B------:R-:W-:Y:S01]  /*a860*/  IMAD.U32 R2, RZ, RZ, UR16 ;  /* 0x00000010ff027e24 */ /* 0x000fe2000f8e00ff */
[----:B------:R-:W4:Y:S01]  /*a870*/  @!P3 LDC.64 R176, c[0x0][0x218] ;  /* 0x00008600ffb0bb82 */ /* 0x000f220000000a00 */
[----:B------:R-:W-:Y:S01]  /*a880*/  UIADD3 UR8, UR17, UR8, URZ ;  /* 0x0000000811087290 */ /* 0x000fe2000fffe03f */
[----:B------:R-:W-:Y:S05]  /*a890*/  IMAD.U32 R101, RZ, RZ, UR16 ;  /* 0x00000010ff657e24 */ /* 0x000fea000f8e00ff */
[----:B------:R-:W-:Y:S01]  /*a8a0*/  IMAD.U32 R102, RZ, RZ, UR8 ;  /* 0x00000008ff667e24 */ /* 0x000fe2000f8e00ff */
[----:B------:R-:W4:Y:S08]  /*a8b0*/  @!P1 LDC.64 R174, c[0x0][0x218] ;  /* 0x00008600ffae9b82 */ /* 0x000f300000000a00 */
[----:B------:R-:W4:Y:S01]  /*a8c0*/  @!P4 LDC.64 R172, c[0x0][0x218] ;  /* 0x00008600ffaccb82 */ /* 0x000f220000000a00 */
[----:B--2---:R-:W-:Y:S04]  /*a8d0*/  LEA R2, P2, R2, R198, 0x6 ;  /* 0x000000c602027211 */ /* 0x004fe800078430ff */
[C---:B-1----:R-:W-:Y:S02]  /*a8e0*/  @!P1 LEA R106, P0, R2.reuse, R106, 0x1 ;  /* 0x0000006a026a9211 */ /* 0x042fe400078008ff */
[----:B---3--:R-:W-:Y:S02]  /*a8f0*/  LEA.HI.X R102, R101, R197, R102, 0x6, P2 ;  /* 0x000000c565667211 */ /* 0x008fe400010f3466 */
[C---:B-----5:R-:W-:Y:S02]  /*a900*/  @!P4 LEA R178, P2, R2.reuse, R178, 0x1 ;  /* 0x000000b202b2c211 */ /* 0x060fe400078408ff */
[C-C-:B------:R-:W-:Y:S02]  /*a910*/  @!P1 LEA.HI.X R107, R2.reuse, R107, R102.reuse, 0x1, P0 ;  /* 0x0000006b026b9211 */ /* 0x140fe400000f0c66 */
[C-C-:B------:R-:W-:Y:S02]  /*a920*/  @!P4 LEA.HI.X R179, R2.reuse, R179, R102.reuse, 0x1, P2 ;  /* 0x000000b302b3c211 */ /* 0x140fe400010f0c66 */
[C---:B----4-:R-:W-:Y:S01]  /*a930*/  @!P3 LEA R176, P0, R2.reuse, R176, 0x1 ;  /* 0x000000b002b0b211 */ /* 0x050fe200078008ff */
[----:B------:R-:W-:Y:S01]  /*a940*/  @!PT LDS RZ, [RZ] ;  /* 0x00000000fffff984 */ /* 0x000fe20000000800 */
[----:B------:R-:W-:Y:S01]  /*a950*/  @!PT LDS RZ, [RZ] ;  /* 0x00000000fffff984 */ /* 0x000fe20000000800 */
[----:B------:R-:W-:Y:S01]  /*a960*/  @!PT LDS RZ, [RZ] ;  /* 0x00000000fffff984 */ /* 0x000fe20000000800 */
[----:B------:R1:W-:Y:S01]  /*a970*/  @!P1 LDGSTS.E.BYPASS.LTC128B.128 [R207+0x6000], desc[UR20][R106.64] ;  /* 0x060000006acf9fae */ /* 0x0003e2000b901d54 */
[C---:B------:R-:W-:Y:S02]  /*a980*/  IADD3 R101, P6, R2.reuse, UR10, RZ ;  /* 0x0000000a02657c10 */ /* 0x040fe4000ffde0ff */
[----:B------:R-:W-:Y:S01]  /*a990*/  @!P3 LEA.HI.X R177, R2, R177, R102, 0x1, P0 ;  /* 0x000000b102b1b211 */ /* 0x000fe200000f0c66 */
[----:B------:R2:W-:Y:S01]  /*a9a0*/  @P4 STS.128 [R207+0x7000], RZ ;  /* 0x007000ffcf004388 */ /* 0x0005e20000000c00 */
[C---:B------:R-:W-:Y:S02]  /*a9b0*/  @!P1 LEA R174, P5, R101.reuse, R174, 0x1 ;  /* 0x000000ae65ae9211 */ /* 0x040fe400078a08ff */
[C---:B------:R-:W-:Y:S01]  /*a9c0*/  @!P4 LEA R172, P2, R101.reuse, R172, 0x1 ;  /* 0x000000ac65acc211 */ /* 0x040fe200078408ff */
[----:B------:R-:W-:Y:S01]  /*a9d0*/  @!PT LDS RZ, [RZ] ;  /* 0x00000000fffff984 */ /* 0x000fe20000000800 */
[----:B------:R-:W-:Y:S01]  /*a9e0*/  @!PT LDS RZ, [RZ] ;  /* 0x00000000fffff984 */ /* 0x000fe20000000800 */
[----:B------:R-:W-:Y:S01]  /*a9f0*/  @!PT LDS RZ, [RZ] ;  /* 0x00000000fffff984 */ /* 0x000fe20000000800 */
[----:B------:R2:W-:Y:S01]  /*aa00*/  @!P4 LDGSTS.E.BYPASS.LTC128B.128 [R207+0x7000], desc[UR20][R178.64+0x40] ;  /* 0x07000040b2cfcfae */ /* 0x0005e2000b901d54 */
[----:B------:R-:W-:Y:S03]  /*aa10*/  IADD3.X R102, R102, UR11, RZ, P6, !PT ;  /* 0x0000000b66667c10 */ /* 0x000fe6000b7fe4ff */
[----:B------:R2:W-:Y:S01]  /*aa20*/  @P3 STS.128 [R207+0x8000], RZ ;  /* 0x008000ffcf003388 */ /* 0x0005e20000000c00 */
[C-C-:B------:R-:W-:Y:S02]  /*aa30*/  @!P1 LEA.HI.X R175, R101.reuse, R175, R102.reuse, 0x1, P5 ;  /* 0x000000af65af9211 */ /* 0x140fe400028f0c66 */
[C-C-:B------:R-:W-:Y:S01]  /*aa40*/  @!P4 LEA.HI.X R173, R101.reuse, R173, R102.reuse, 0x1, P2 ;  /* 0x000000ad65adc211 */ /* 0x140fe200010f0c66 */
        /* <DEDUP_REMOVED lines=9> */
[----:B-1----:R-:W1:Y:S03]  /*aae0*/  @!P3 LDC.64 R106, c[0x0][0x218] ;  /* 0x00008600ff6abb82 */ /* 0x002e660000000a00 */
[----:B------:R2:W-:Y:S04]  /*aaf0*/  @P4 STS.128 [R207+0x7800], RZ ;  /* 0x007800ffcf004388 */ /* 0x0005e80000000c00 */
[----:B------:R-:W-:Y:S01]  /*ab00*/  @!PT LDS RZ, [RZ] ;  /* 0x00000000fffff984 */ /* 0x000fe20000000800 */
[----:B------:R-:W-:Y:S01]  /*ab10*/  @!PT LDS RZ, [RZ] ;  /* 0x00000000fffff984 */ /* 0x000fe20000000800 */
[----:B------:R-:W-:Y:S01]  /*ab20*/  @!PT LDS RZ, [RZ] ;  /* 0x00000000fffff984 */ /* 0x000fe20000000800 */
[----:B------:R2:W-:Y:S04]  /*ab30*/  @!P4 LDGSTS.E.BYPASS.LTC128B.128 [R207+0x7800], desc[UR20][R172.64+0x40] ;  /* 0x07800040accfcfae */ /* 0x0005e8000b901d54 */
[----:B------:R2:W-:Y:S01]  /*ab40*/  @P3 STS.128 [R207+0x8800], RZ ;  /* 0x008800ffcf003388 */ /* 0x0005e20000000c00 */
[C---:B-1----:R-:W-:Y:S04]  /*ab50*/  @!P3 LEA R106, P0, R101.reuse, R106, 0x1 ;  /* 0x0000006a656ab211 */ /* 0x042fe800078008ff */
[----:B------:R-:W-:Y:S05]  /*ab60*/  @!P3 LEA.HI.X R107, R101, R107, R102, 0x1, P0 ;  /* 0x0000006b656bb211 */ /* 0x000fea00000f0c66 */
[----:B------:R-:W-:Y:S01]  /*ab70*/  @!PT LDS RZ, [RZ] ;  /* 0x00000000fffff984 */ /* 0x000fe20000000800 */
[----:B------:R-:W-:Y:S01]  /*ab80*/  @!PT LDS RZ, [RZ] ;  /* 0x00000000fffff984 */ /* 0x000fe20000000800 */
[----:B------:R-:W-:Y:S01]  /*ab90*/  @!PT LDS RZ, [RZ] ;  /* 0x00000000fffff984 */ /* 0x000fe20000000800 */
[----:B------:R2:W-:Y:S04]  /*aba0*/  @!P3 LDGSTS.E.BYPASS.LTC128B.128 [R207+0x8800], desc[UR20][R106.64+0x80] ;  /* 0x088000806acfbfae */ /* 0x0005e8000b901d54 */
[----:B------:R-:W0:Y:S01]  /*abb0*/  LDGDEPBAR ;  /* 0x00000000000079af */ /* 0x000e220000000000 */
[----:B------:R-:W-:Y:S05]  /*abc0*/  BRA `(.L_x_589) ;  /* 0x0000000c006c7947 */ /* 0x000fea0003800000 */
.L_x_588:
[----:B---34-:R-:W2:Y:S01]  /*abd0*/  LDL R4, [R1+0x13c] ;  /* 0x00013c0001047983 */ /* 0x018ea20000100800 */
[----:B------:R-:W-:Y:S01]  /*abe0*/  USHF.R.S32.HI UR8, URZ, 0x1f, UR31 ;  /* 0x0000001f3f087899 */ /* 0x000fe2000801141f */
[----:B------:R-:W-:Y:S04]  /*abf0*/  DEPBAR.LE SB0, 0x0 ;  /* 0x000080000000791a */ /* 0x000fe80000000000 */
[----:B------:R-:W3:Y:S01]  /*ac00*/  LDL R2, [R1+0x148] ;  /* 0x0001480001027983 */ /* 0x000ee20000100800 */
[----:B------:R-:W-:Y:S03]  /*ac10*/  UISETP.GE.AND UP0, UPT, UR31, 0x1, UPT ;  /* 0x000000011f00788c */ /* 0x000fe6000bf06270 */
[----:B------:R-:W4:Y:S04]  /*ac20*/  LDL R19, [R1+0x28] ;  /* 0x0000280001137983 */ /* 0x000f280000100800 */
        /* <DEDUP_REMOVED lines=10> */
[----:B------:R-:W-:Y:S01]  /*acd0*/  @P1 STS.64 [R207+0x9008], RZ ;  /* 0x009008ffcf001388 */ /* 0x000fe20000000a00 */
[----:B--2---:R-:W-:Y:S02]  /*ace0*/  ISETP.GE.AND P4, PT, R4, UR29, PT ;  /* 0x0000001d04007c0c */ /* 0x004fe4000bf86270 */
[----:B---3--:R-:W-:Y:S01]  /*acf0*/  ISETP.GE.AND P3, PT, R2, UR29, PT ;  /* 0x0000001d02007c0c */ /* 0x008fe2000bf66270 */
[C---:B----4-:R-:W-:Y:S02]  /*ad00*/  IMAD R2, R19.reuse, UR8, RZ ;  /* 0x0000000813027c24 */ /* 0x050fe4000f8e02ff */
[----:B------:R-:W-:Y:S08]  /*ad10*/  IMAD.WIDE.U32 R4, R19, UR31, RZ ;  /* 0x0000001f13047c25 */ /* 0x000ff0000f8e00ff */
[----:B------:R-:W1:Y:S01]  /*ad20*/  @!P4 LDC.64 R14, c[0x0][0x220] ;  /* 0x00008800ff0ecb82 */ /* 0x000e620000000a00 */
[----:B-----5:R-:W-:Y:S01]  /*ad30*/  IMAD R6, R20, UR31, R2 ;  /* 0x0000001f14067c24 */ /* 0x020fe2000f8e0202 */
[C---:B------:R-:W-:Y:S03]  /*ad40*/  LEA R2, P0, R4.reuse, R8, 0x6 ;  /* 0x0000000804027211 */ /* 0x040fe600078030ff */
[----:B------:R-:W-:Y:S03]  /*ad50*/  IMAD.IADD R5, R5, 0x1, R6 ;  /* 0x0000000105057824 */ /* 0x000fe600078e0206 */
[----:B------:R-:W2:Y:S02]  /*ad60*/  @!P3 LDC.64 R12, c[0x0][0x220] ;  /* 0x00008800ff0cbb82 */ /* 0x000ea40000000a00 */
[----:B------:R-:W-:Y:S02]  /*ad70*/  LEA.HI.X R5, R4, R21, R5, 0x6, P0 ;  /* 0x0000001504057211 */ /* 0x000fe400000f3405 */
[C---:B------:R-:W-:Y:S04]  /*ad80*/  @!P1 LEA R6, P0, R2.reuse, R7, 0x1 ;  /* 0x0000000702069211 */ /* 0x040fe800078008ff */
        /* <DEDUP_REMOVED lines=19> */
[----:B------:R-:W-:Y:S02]  /*aec0*/  LEA.HI.X R5, R19, R5, R20, 0x5, P6 ;  /* 0x0000000513057211 */ /* 0x000fe400030f2c14 */
[C---:B---3--:R-:W-:Y:S01]  /*aed0*/  @!P4 LEA R8, P2, R4.reuse, R8, 0x1 ;  /* 0x000000080408c211 */ /* 0x048fe200078408ff */
[----:B------:R-:W-:Y:S01]  /*aee0*/  @!PT LDS RZ, [RZ] ;  /* 0x00000000fffff984 */ /* 0x000fe20000000800 */
[----:B------:R-:W-:Y:S01]  /*aef0*/  @!PT LDS RZ, [RZ] ;  /* 0x00000000fffff984 */ /* 0x000fe20000000800 */
[----:B------:R-:W-:Y:S01]  /*af00*/  @!PT LDS RZ, [RZ] ;  /* 0x00000000fffff984 */ /* 0x000fe20000000800 */
[----:B------:R-:W-:Y:S01]  /*af10*/  @!P3 LDGSTS.E.BYPASS.LTC128B.128 [R207+0xb000], desc[UR20][R12.64+0x80] ;  /* 0x0b0000800ccfbfae */ /* 0x000fe2000b901d54 */
[C-C-:B------:R-:W-:Y:S02]  /*af20*/  @!P1 LEA.HI.X R11, R4.reuse, R18, R5.reuse, 0x1, P5 ;  /* 0x00000012040b9211 */ /* 0x140fe400028f0c05 */
[C-C-:B------:R-:W-:Y:S01]  /*af30*/  @!P4 LEA.HI.X R9, R4.reuse, R9, R5.reuse, 0x1, P2 ;  /* 0x000000090409c211 */ /* 0x140fe200010f0c05 */
[----:B------:R-:W-:Y:S04]  /*af40*/  @P1 STS.128 [R207+0x9800], RZ ;  /* 0x009800ffcf001388 */ /* 0x000fe80000000c00 */
[----:B------:R-:W-:Y:S01]  /*af50*/  @!PT LDS RZ, [RZ] ;  /* 0x00000000fffff984 */ /* 0x000fe20000000800 */
[----:B------:R-:W-:Y:S01]  /*af60*/  @!PT LDS RZ, [RZ] ;  /* 0x00000000fffff984 */ /* 0x000fe20000000800 */
[----:B------:R-:W-:Y:S01]  /*af70*/  @!PT LDS RZ, [RZ] ;  /* 0x00000000fffff984 */ /* 0x000fe20000000800 */
[----:B------:R-:W-:Y:S01]  /*af80*/  @!P1 LDGSTS.E.BYPASS.LTC128B.128 [R207+0x9800], desc[UR20][R10.64] ;  /* 0x098000000acf9fae */ /* 0x000fe2000b901d54 */
[C---:B-1----:R-:W-:Y:S03]  /*af90*/  @!P3 LEA R6, P0, R4.reuse, R16, 0x1 ;  /* 0x000000100406b211 */ /* 0x042fe600078008ff */
[----:B------:R-:W-:Y:S01]  /*afa0*/  @P4 STS.128 [R207+0xa800], RZ ;  /* 0x00a800ffcf004388 */ /* 0x000fe20000000c00 */
[----:B------:R-:W-:Y:S03]  /*afb0*/  @!P3 LEA.HI.X R7, R4, R17, R5, 0x1, P0 ;  /* 0x000000110407b211 */ /* 0x000fe600000f0c05 */
[----:B------:R-:W-:Y:S01]  /*afc0*/  @!PT LDS RZ, [RZ] ;  /* 0x00000000fffff984 */ /* 0x000fe20000000800 */
[----:B------:R-:W-:Y:S01]  /*afd0*/  @!PT LDS RZ, [RZ] ;  /* 0x00000000fffff984 */ /* 0x000fe20000000800 */
[----:B------:R-:W-:Y:S01]  /*afe0*/  @!PT LDS RZ, [RZ] ;  /* 0x00000000fffff984 */ /* 0x000fe20000000800 */
[----:B------:R-:W-:Y:S01]  /*aff0*/  @!P4 LDGSTS.E.BYPASS.LTC128B.128 [R207+0xa800], desc[UR20][R8.64+0x40] ;  /* 0x0a80004008cfcfae */ /* 0x000fe2000b901d54 */
[----:B------:R-:W-:Y:S03]  /*b000*/  PLOP3.LUT P0, PT, PT, PT, UP0, 0x80, 0x0 ;  /* 0x000000000000781c */ /* 0x000fe60003f0f008 */
[----:B------:R-:W-:Y:S04]  /*b010*/  @P3 STS.128 [R207+0xb800], RZ ;  /* 0x00b800ffcf003388 */ /* 0x000fe80000000c00 */
[----:B------:R-:W-:Y:S01]  /*b020*/  @!PT LDS RZ, [RZ] ;  /* 0x00000000fffff984 */ /* 0x000fe20000000800 */
[----:B------:R-:W-:Y:S01]  /*b030*/  @!PT LDS RZ, [RZ] ;  /* 0x00000000fffff984 */ /* 0x000fe20000000800 */
[----:B------:R-:W-:Y:S01]  /*b040*/  @!PT LDS RZ, [RZ] ;  /* 0x00000000fffff984 */ /* 0x000fe20000000800 */
[----:B------:R1:W-:Y:S04]  /*b050*/  @!P3 LDGSTS.E.BYPASS.LTC128B.128 [R207+0xb800], desc[UR20][R6.64+0x80] ;  /* 0x0b80008006cfbfae */ /* 0x0003e8000b901d54 */
[----:B------:R-:W-:Y:S04]  /*b060*/  LDSM.16.M88.4 R64, [R205] ;  /* 0x00000000cd40783b */ /* 0x000fe80000000200 */
[----:B------:R-:W1:Y:S04]  /*b070*/  LDSM.16.M88.4 R16, [R193+0x6000] ;  /* 0x00600000c110783b */ /* 0x000e680000000200 */
        /* <DEDUP_REMOVED lines=9> */
[-C--:B-1----:R-:W-:Y:S06]  /*b110*/  HMMA.16816.F32.BF16 R4, R64, R16.reuse, RZ ;  /* 0x000000104004723c */ /* 0x082fec00000418ff */
[C---:B--2---:R-:W-:Y:S06]  /*b120*/  HMMA.16816.F32.BF16 R8, R60.reuse, R16, RZ ;  /* 0x000000103c08723c */ /* 0x044fec00000418ff */
[-C--:B------:R-:W-:Y:S06]  /*b130*/  HMMA.16816.F32.BF16 R12, R60, R18.reuse, RZ ;  /* 0x000000123c0c723c */ /* 0x080fec00000418ff */
        /* <DEDUP_REMOVED lines=32> */
[----:B------:R-:W1:Y:S05]  /*b340*/  LDSM.16.M88.4 R184, [R193+0x7000] ;  /* 0x00700000c1b8783b */ /* 0x000e6a0000000200 */
        /* <DEDUP_REMOVED lines=23> */
[----:B------:R-:W3:Y:S04]  /*b4c0*/  LDSM.16.M88.4 R172, [R195+0x7400] ;  /* 0x00740000c3ac783b */ /* 0x000ee80000000200 */
[----:B------:R-:W-:Y:S01]  /*b4d0*/  LDSM.16.M88.4 R184, [R195+0x7c00] ;  /* 0x007c0000c3b8783b */ /* 0x000fe20000000200 */
[-C--:B--2---:R-:W-:Y:S06]  /*b4e0*/  HMMA.16816.F32.BF16 R4, R176, R180.reuse, R4 ;  /* 0x000000b4b004723c */ /* 0x084fec0000041804 */
[C---:B-1----:R-:W-:Y:S06]  /*b4f0*/  HMMA.16816.F32.BF16 R8, R188.reuse, R180, R8 ;  /* 0x000000b4bc08723c */ /* 0x042fec0000041808 */
        /* <DEDUP_REMOVED lines=16> */
[----:B------:R-:W2:Y:S05]  /*b600*/  LDSM.16.M88.4 R188, [R205+0x5000] ;  /* 0x00500000cdbc783b */ /* 0x000eaa0000000200 */
[----:B------:R-:W-:Y:S01]  /*b610*/  HMMA.16816.F32.BF16 R64, R176, R186, R64 ;  /* 0x000000bab040723c */ /* 0x000fe20000041840 */
[----:B------:R-:W3:Y:S04]  /*b620*/  LDSM.16.M88.4 R176, [R193+0x8400] ;  /* 0x00840000c1b0783b */ /* 0x000ee80000000200 */
[----:B------:R-:W-:Y:S01]  /*b630*/  LDSM.16.M88.4 R184, [R193+0x8c00] ;  /* 0x008c0000c1b8783b */ /* 0x000fe20000000200 */
        /* <DEDUP_REMOVED lines=21> */
[----:B------:R-:W4:Y:S01]  /*b790*/  LDSM.16.M88.4 R184, [R195+0x8800] ;  /* 0x00880000c3b8783b */ /* 0x000f220000000200 */
[-C--:B-1----:R-:W-:Y:S06]  /*b7a0*/  HMMA.16816.F32.BF16 R4, R176, R180.reuse, R4 ;  /* 0x000000b4b004723c */ /* 0x082fec0000041804 */
[C---:B--2---:R-:W-:Y:S06]  /*b7b0*/  HMMA.16816.F32.BF16 R8, R188.reuse, R180, R8 ;  /* 0x000000b4bc08723c */ /* 0x044fec0000041808 */
[-C--:B------:R-:W-:Y:S11]  /*b7c0*/  HMMA.16816.F32.BF16 R12, R188, R182.reuse, R12 ;  /* 0x000000b6bc0c723c */ /* 0x080ff6000004180c */
[----:B------:R-:W-:Y:S01]  /*b7d0*/  @!UPT UIADD3 URZ, URZ, URZ, URZ ;  /* 0x0000003f3f3ff290 */ /* 0x000fe2000fffe03f */
[----:B------:R-:W-:Y:S01]  /*b7e0*/  FMNMX.FTZ R2, R4, R0, !PT ;  /* 0x0000000004027209 */ /* 0x000fe20007810000 */
[C---:B------:R-:W-:Y:S01]  /*b7f0*/  HMMA.16816.F32.BF16 R16, R176.reuse, R182, R16 ;  /* 0x000000b6b010723c */ /* 0x040fe20000041810 */
[----:B------:R-:W1:Y:S01]  /*b800*/  LDSM.16.M88.4 R180, [R195+0x8c00] ;  /* 0x008c0000c3b4783b */ /* 0x000e620000000200 */
[----:B------:R-:W-:Y:S04]  /*b810*/  DEPBAR.LE SB0, 0x0 ;  /* 0x000080000000791a */ /* 0x000fe80000000000 */
[-C--:B---3--:R-:W-:Y:S01]  /*b820*/  HMMA.16816.F32.BF16 R20, R176, R172.reuse, R20 ;  /* 0x000000acb014723c */ /* 0x088fe20000041814 */
[----:B------:R-:W-:Y:S04]  /*b830*/  BAR.SYNC.DEFER_BLOCKING 0x0 ;  /* 0x0000000000007b1d */ /* 0x000fe80000010000 */
[----:B------:R-:W-:Y:S01]  /*b840*/  FMNMX.FTZ R101, R6, R3, !PT ;  /* 0x0000000306657209 */ /* 0x000fe20007810000 */
[C---:B------:R-:W-:Y:S05]  /*b850*/  HMMA.16816.F32.BF16 R24, R188.reuse, R172, R24 ;  /* 0x000000acbc18723c */ /* 0x040fea0000041818 */
[----:B------:R-:W-:Y:S01]  /*b860*/  FMNMX.FTZ R102, R5, R2, !PT ;  /* 0x0000000205667209 */ /* 0x000fe20007810000 */
[-C--:B------:R-:W-:Y:S05]  /*b870*/  HMMA.16816.F32.BF16 R28, R188, R174.reuse, R28 ;  /* 0x000000aebc1c723c */ /* 0x080fea000004181c */
[----:B------:R-:W-:Y:S01]  /*b880*/  FMNMX.FTZ R2, R7, R101, !PT ;  /* 0x0000006507027209 */ /* 0x000fe20007810000 */
[C---:B------:R-:W-:Y:S05]  /*b890*/  HMMA.16816.F32.BF16 R32, R176.reuse, R174, R32 ;  /* 0x000000aeb020723c */ /* 0x040fea0000041820 */
[----:B------:R-:W-:Y:S01]  /*b8a0*/  FMNMX.FTZ R101, R16, R102, !PT ;  /* 0x0000006610657209 */ /* 0x000fe20007810000 */
[-C--:B----4-:R-:W-:Y:S05]  /*b8b0*/  HMMA.16816.F32.BF16 R36, R176, R184.reuse, R36 ;  /* 0x000000b8b024723c */ /* 0x090fea0000041824 */
[----:B------:R-:W-:Y:S01]  /*b8c0*/  FMNMX.FTZ R103, R18, R2, !PT ;  /* 0x0000000212677209 */ /* 0x000fe20007810000 */
[C---:B------:R-:W-:Y:S05]  /*b8d0*/  HMMA.16816.F32.BF16 R40, R188.reuse, R184, R40 ;  /* 0x000000b8bc28723c */ /* 0x040fea0000041828 */
[----:B------:R-:W-:Y:S01]  /*b8e0*/  FMNMX.FTZ R104, R17, R101, !PT ;  /* 0x0000006511687209 */ /* 0x000fe20007810000 */
        /* <DEDUP_REMOVED lines=9> */
.L_x_589:
[----:B------:R-:W-:Y:S01]  /*b980*/  FMNMX.FTZ R102, R19, R103, !PT ;  /* 0x0000006713667209 */ /* 0x000fe20007810000 */
[----:B------:R-:W3:Y:S01]  /*b990*/  LDL.64 R184, [R1] ;  /* 0x0000000001b87983 */ /* 0x000ee20000100a00 */
[----:B------:R-:W-:Y:S01]  /*b9a0*/  FMNMX.FTZ R103, R20, R104, !PT ;  /* 0x0000006814677209 */ /* 0x000fe20007810000 */
[----:B------:R-:W-:Y:S01]  /*b9b0*/  UIADD3 UR23, UR24, -0x61c88647, URZ ;  /* 0x9e3779b918177890 */ /* 0x000fe2000fffe03f */
[----:B------:R-:W-:Y:S01]  /*b9c0*/  FMNMX.FTZ R102, R22, R102, !PT ;  /* 0x0000006616667209 */ /* 0x000fe20007810000 */
[----:B------:R-:W-:Y:S01]  /*b9d0*/  UIADD3 UR22, UR24, 0x3c6ef372, URZ ;  /* 0x3c6ef37218167890 */ /* 0x000fe2000fffe03f */
[----:B------:R-:W-:Y:S01]  /*b9e0*/  FMNMX.FTZ R103, R21, R103, !PT ;  /* 0x0000006715677209 */ /* 0x000fe20007810000 */
[----:B------:R-:W4:Y:S01]  /*b9f0*/  LDL.64 R186, [R1+0x18] ;  /* 0x0000180001ba7983 */ /* 0x000f220000100a00 */
[----:B------:R-:W-:Y:S01]  /*ba00*/  FMNMX.FTZ R101, R8, R100, !PT ;  /* 0x0000006408657209 */ /* 0x000fe20007810000 */
[----:B------:R-:W-:Y:S01]  /*ba10*/  UIADD3 UR19, UR24, -0x255992d5, URZ ;  /* 0xdaa66d2b18137890 */ /* 0x000fe2000fffe03f */
[----:B------:R-:W-:Y:S01]  /*ba20*/  FMNMX.FTZ R103, R32, R103, !PT ;  /* 0x0000006720677209 */ /* 0x000fe20007810000 */
[----:B------:R-:W-:Y:S01]  /*ba30*/  UIADD3 UR28, UR25, -0x56f99767, URZ ;  /* 0xa9066899191c7890 */ /* 0x000fe2000fffe03f */
[----:B------:R-:W-:Y:S01]  /*ba40*/  FMNMX.FTZ R102, R23, R102, !PT ;  /* 0x0000006617667209 */ /* 0x000fe20007810000 */
[----:B------:R-:W5:Y:S01]  /*ba50*/  LDL.64 R188, [R1+0x140] ;  /* 0x0001400001bc7983 */ /* 0x000f620000100a00 */
[----:B------:R-:W-:Y:S01]  /*ba60*/  FMNMX.FTZ R103, R33, R103, !PT ;  /* 0x0000006721677209 */ /* 0x000fe20007810000 */
[----:B------:R-:W-:Y:S01]  /*ba70*/  UIADD3 UR27, UR24, -0x4ab325aa, URZ ;  /* 0xb54cda56181b7890 */ /* 0x000fe2000fffe03f */
[----:B------:R-:W-:Y:S01]  /*ba80*/  FMNMX.FTZ R101, R9, R101, !PT ;  /* 0x0000006509657209 */ /* 0x000fe20007810000 */
[----:B------:R-:W-:Y:S01]  /*ba90*/  UIADD3 UR26, UR25, -0x4498517b, URZ ;  /* 0xbb67ae85191a7890 */ /* 0x000fe2000fffe03f */
[----:B------:R-:W-:Y:S01]  /*baa0*/  FMNMX.FTZ R102, R34, R102, !PT ;  /* 0x0000006622667209 */ /* 0x000fe20007810000 */
[----:B------:R-:W-:Y:S01]  /*bab0*/  UIADD3 UR17, UR24, 0x78dde6e4, URZ ;  /* 0x78dde6e418117890 */ /* 0x000fe2000fffe03f */
[----:B------:R-:W-:Y:S01]  /*bac0*/  FMNMX.FTZ R103, R36, R103, !PT ;  /* 0x0000006724677209 */ /* 0x000fe20007810000 */
[----:B------:R-:W-:Y:S01]  /*bad0*/  UIADD3 UR16, UR25, -0x126145ec, URZ ;  /* 0xed9eba1419107890 */ /* 0x000fe2000fffe03f */
[----:B------:R-:W-:Y:S01]  /*bae0*/  FMNMX.FTZ R2, R10, R105, !PT ;  /* 0x000000690a027209 */ /* 0x000fe20007810000 */
[----:B------:R-:W-:Y:S01]  /*baf0*/  UIADD3 UR9, UR24, 0x1715609d, URZ ;  /* 0x1715609d18097890 */ /* 0x000fe2000fffe03f */
[----:B------:R-:W-:Y:S01]  /*bb00*/  FMNMX.FTZ R101, R12, R101, !PT ;  /* 0x000000650c657209 */ /* 0x000fe20007810000 */
[----:B------:R-:W-:Y:S01]  /*bb10*/  USHF.L.U32 UR30, UR31, 0x1, URZ ;  /* 0x000000011f1e7899 */ /* 0x000fe2000800063f */
[----:B------:R-:W-:Y:S01]  /*bb20*/  FMNMX.FTZ R102, R35, R102, !PT ;  /* 0x0000006623667209 */ /* 0x000fe20007810000 */
[----:B------:R-:W-:Y:S01]  /*bb30*/  UIADD3 UR18, UR25, 0x32370b8f, URZ ;  /* 0x32370b8f19127890 */ /* 0x000fe2000fffe03f */
[----:B------:R-:W-:Y:S01]  /*bb40*/  FMNMX.FTZ R103, R37, R103, !PT ;  /* 0x0000006725677209 */ /* 0x000fe20007810000 */
[----:B------:R-:W-:Y:S01]  /*bb50*/  ULOP3.LUT UR8, UR30, UR25, URZ, 0x3c, !UPT ;  /* 0x000000191e087292 */ /* 0x000fe2000f8e3c3f */
[----:B------:R-:W-:Y:S01]  /*bb60*/  FMNMX.FTZ R2, R11, R2, !PT ;  /* 0x000000020b027209 */ /* 0x000fe20007810000 */
[----:B------:R-:W-:Y:S01]  /*bb70*/  UIADD3 UR30, UR30, 0x1, URZ ;  /* 0x000000011e1e7890 */ /* 0x000fe2000fffe03f */
[----:B------:R-:W-:Y:S02]  /*bb80*/  FMNMX.FTZ R101, R13, R101, !PT ;  /* 0x000000650d657209 */ /* 0x000fe40007810000 */
[----:B------:R-:W-:Y:S01]  /*bb90*/  FMNMX.FTZ R102, R38, R102, !PT ;  /* 0x0000006626667209 */ /* 0x000fe20007810000 */
[----:B------:R-:W-:Y:S01]  /*bba0*/  ULOP3.LUT UR30, UR30, UR25, URZ, 0x3c, !UPT ;  /* 0x000000191e1e7292 */ /* 0x000fe2000f8e3c3f */
        /* <DEDUP_REMOVED lines=29> */
[----:B------:R-:W-:Y:S01]  /*bd80*/  FMNMX.FTZ R101, R45, R101, !PT ;  /* 0x000000652d657209 */ /* 0x000fe20007810000 */
[----:B--2---:R-:W2:Y:S01]  /*bd90*/  SHFL.BFLY PT, R172, R102, 0x2, 0x1f ;  /* 0x0c401f0066ac7f89 */ /* 0x004ea200000e0000 */
        /* <DEDUP_REMOVED lines=9> */
[----:B-1----:R-:W-:Y:S01]  /*be30*/  FMNMX.FTZ R104, R103, R104, !PT ;  /* 0x0000006867687209 */ /* 0x002fe20007810000 */
[----:B------:R-:W1:Y:S01]  /*be40*/  SHFL.BFLY PT, R173, R101, 0x2, 0x1f ;  /* 0x0c401f0065ad7f89 */ /* 0x000e6200000e0000 */
[----:B------:R-:W-:Y:S02]  /*be50*/  FMNMX.FTZ R2, R63, R2, !PT ;  /* 0x000000023f027209 */ /* 0x000fe40007810000 */
[----:B------:R-:W-:Y:S05]  /*be60*/  LOP3.LUT R216, R216, 0xfffffdff, RZ, 0xc0, !PT ;  /* 0xfffffdffd8d87812 */ /* 0x000fea00078ec0ff */
[----:B------:R-:W1:Y:S01]  /*be70*/  SHFL.BFLY PT, R107, R104, 0x1, 0x1f ;  /* 0x0c201f00686b7f89 */ /* 0x000e6200000e0000 */
[----:B--2---:R-:W-:Y:S02]  /*be80*/  FMNMX.FTZ R172, R102, R172, !PT ;  /* 0x000000ac66ac7209 */ /* 0x004fe40007810000 */
[----:B------:R-:W-:Y:S05]  /*be90*/  @P1 LOP3.LUT R216, R216, 0x200, RZ, 0xfc, !PT ;  /* 0x00000200d8d81812 */ /* 0x000fea00078efcff */
[----:B------:R-:W2:Y:S01]  /*bea0*/  SHFL.BFLY PT, R106, R2, 0x2, 0x1f ;  /* 0x0c401f00026a7f89 */ /* 0x000ea200000e0000 */
[----:B------:R-:W-:Y:S07]  /*beb0*/  LOP3.LUT R216, R216, 0xfffffbff, RZ, 0xc0, !PT ;  /* 0xfffffbffd8d87812 */ /* 0x000fee00078ec0ff */
[----:B------:R-:W-:Y:S01]  /*bec0*/  SHFL.BFLY PT, R179, R172, 0x1, 0x1f ;  /* 0x0c201f00acb37f89 */ /* 0x000fe200000e0000 */
[----:B-1----:R-:W-:Y:S02]  /*bed0*/  FMNMX.FTZ R173, R101, R173, !PT ;  /* 0x000000ad65ad7209 */ /* 0x002fe40007810000 */
[----:B------:R-:W-:Y:S05]  /*bee0*/  FMNMX.FTZ R104, R104, R107, !PT ;  /* 0x0000006b68687209 */ /* 0x000fea0007810000 */
[----:B------:R-:W-:Y:S01]  /*bef0*/  SHFL.BFLY PT, R178, R173, 0x1, 0x1f ;  /* 0x0c201f00adb27f89 */ /* 0x000fe200000e0000 */
[----:B--2---:R-:W-:Y:S01]  /*bf00*/  FMNMX.FTZ R101, R2, R106, !PT ;  /* 0x0000006a02657209 */ /* 0x004fe20007810000 */
[C---:B------:R-:W-:Y:S01]  /*bf10*/  FADD.FTZ R0, -R104.reuse, R0 ;  /* 0x0000000068007221 */ /* 0x040fe20000010100 */
[----:B------:R-:W-:Y:S03]  /*bf20*/  FSETP.NEU.FTZ.AND P0, PT, R104, -INF , PT ;  /* 0xff8000006800780b */ /* 0x000fe60003f1d000 */
[----:B------:R-:W-:Y:S02]  /*bf30*/  FMUL.FTZ R2, R0, UR4 ;  /* 0x0000000400027c20 */ /* 0x000fe40008410000 */
[----:B------:R-:W1:Y:S02]  /*bf40*/  SHFL.BFLY PT, R180, R101, 0x1, 0x1f ;  /* 0x0c201f0065b47f89 */ /* 0x000e6400000e0000 */
[----:B-1----:R-:W-:Y:S02]  /*bf50*/  FMNMX.FTZ R101, R101, R180, !PT ;  /* 0x000000b465657209 */ /* 0x002fe40007810000 */
[----:B---3--:R-:W-:Y:S01]  /*bf60*/  LOP3.LUT R103, R185, UR8, RZ, 0x3c, !PT ;  /* 0x00000008b9677c12 */ /* 0x008fe2000f8e3cff */
[----:B------:R-:W-:Y:S04]  /*bf70*/  UIADD3 UR8, UR25, 0x76cf5d0a, URZ ;  /* 0x76cf5d0a19087890 */ /* 0x000fe8000fffe03f */
[----:B------:R-:W-:Y:S01]  /*bf80*/  IMAD.WIDE.U32 R196, R103, -0x326172a9, RZ ;  /* 0xcd9e8d5767c47825 */ /* 0x000fe200078e00ff */
[----:B----4-:R-:W-:Y:S05]  /*bf90*/  LOP3.LUT R102, R187, UR26, R184, 0x96, !PT ;  /* 0x0000001abb667c12 */ /* 0x010fea000f8e96b8 */
[----:B------:R-:W-:Y:S01]  /*bfa0*/  IMAD.WIDE.U32 R182, R102, -0x326172a9, RZ ;  /* 0xcd9e8d5766b67825 */ /* 0x000fe200078e00ff */
[----:B-----5:R-:W-:Y:S04]  /*bfb0*/  LOP3.LUT R102, R197, UR23, R188, 0x96, !PT ;  /* 0x00000017c5667c12 */ /* 0x020fe8000f8e96bc */
[----:B------:R-:W-:Y:S01]  /*bfc0*/  LOP3.LUT R174, R183, UR22, R196, 0x96, !PT ;  /* 0x00000016b7ae7c12 */ /* 0x000fe2000f8e96c4 */
[----:B------:R-:W-:Y:S04]  /*bfd0*/  IMAD.WIDE.U32 R102, R102, -0x2daee0ad, RZ ;  /* 0xd2511f5366667825 */ /* 0x000fe800078e00ff */
[----:B------:R-:W-:Y:S01]  /*bfe0*/  IMAD.WIDE.U32 R174, R174, -0x2daee0ad, RZ ;  /* 0xd2511f53aeae7825 */ /* 0x000fe200078e00ff */
[----:B------:R-:W-:Y:S02]  /*bff0*/  LOP3.LUT R106, R103, UR8, R186, 0x96, !PT ;  /* 0x00000008676a7c12 */ /* 0x000fe4000f8e96ba */
[----:B------:R-:W-:Y:S01]  /*c000*/  FMNMX.FTZ R103, R172, R179, !PT ;  /* 0x000000b3ac677209 */ /* 0x000fe20007810000 */
[----:B------:R-:W-:Y:S01]  /*c010*/  FMUL.FTZ R172, R104, UR4 ;  /* 0x0000000468ac7c20 */ /* 0x000fe20008410000 */
[----:B------:R-:W-:Y:S01]  /*c020*/  LOP3.LUT R176, R175, UR18, R102, 0x96, !PT ;  /* 0x00000012afb07c12 */ /* 0x000fe2000f8e9666 */
[----:B------:R-:W-:Y:S01]  /*c030*/  IMAD.WIDE.U32 R106, R106, -0x326172a9, RZ ;  /* 0xcd9e8d576a6a7825 */ /* 0x000fe200078e00ff */
[----:B------:R-:W-:Y:S03]  /*c040*/  FMNMX.FTZ R102, R173, R178, !PT ;  /* 0x000000b2ad667209 */ /* 0x000fe60007810000 */
[----:B------:R-:W-:Y:S01]  /*c050*/  FADD.FTZ R0, -R103, R3 ;  /* 0x0000000367007221 */ /* 0x000fe20000010100 */
[----:B------:R-:W-:Y:S01]  /*c060*/  IMAD.WIDE.U32 R176, R176, -0x326172a9, RZ ;  /* 0xcd9e8d57b0b07825 */ /* 0x000fe200078e00ff */
[----:B------:R-:W-:Y:S01]  /*c070*/  LOP3.LUT R107, R107, UR19, R182, 0x96, !PT ;  /* 0x000000136b6b7c12 */ /* 0x000fe2000f8e96b6 */
[----:B------:R1:W2:Y:S01]  /*c080*/  MUFU.EX2 R3, R2 ;  /* 0x0000000200037308 */ /* 0x0002a20000000800 */
[----:B------:R-:W-:Y:S01]  /*c090*/  FSETP.NEU.FTZ.AND P2, PT, R102, -INF , PT ;  /* 0xff8000006600780b */ /* 0x000fe20003f5d000 */
[----:B------:R-:W-:Y:S01]  /*c0a0*/  FMUL.FTZ R0, R0, UR4 ;  /* 0x0000000400007c20 */ /* 0x000fe20008410000 */
[----:B------:R-:W-:Y:S01]  /*c0b0*/  LOP3.LUT R177, R177, UR17, R106, 0x96, !PT ;  /* 0x00000011b1b17c12 */ /* 0x000fe2000f8e966a */
[----:B------:R-:W-:Y:S04]  /*c0c0*/  IMAD.WIDE.U32 R106, R107, -0x2daee0ad, RZ ;  /* 0xd2511f536b6a7825 */ /* 0x000fe800078e00ff */
[----:B------:R-:W-:Y:S01]  /*c0d0*/  IMAD.WIDE.U32 R220, R177, -0x2daee0ad, RZ ;  /* 0xd2511f53b1dc7825 */ /* 0x000fe200078e00ff */
[----:B------:R-:W-:Y:S03]  /*c0e0*/  LOP3.LUT R175, R107, UR16, R174, 0x96, !PT ;  /* 0x000000106baf7c12 */ /* 0x000fe6000f8e96ae */
[----:B------:R-:W-:Y:S01]  /*c0f0*/  FMUL.FTZ R107, R103, UR4 ;  /* 0x00000004676b7c20 */ /* 0x000fe20008410000 */
[----:B------:R-:W-:Y:S01]  /*c100*/  LOP3.LUT R174, R221, UR28, R106, 0x96, !PT ;  /* 0x0000001cddae7c12 */ /* 0x000fe2000f8e966a */
[----:B------:R-:W-:Y:S04]  /*c110*/  IMAD.WIDE.U32 R190, R175, -0x326172a9, RZ ;  /* 0xcd9e8d57afbe7825 */ /* 0x000fe800078e00ff */
[----:B-1----:R-:W-:Y:S01]  /*c120*/  FADD.FTZ R2, -R102, R100 ;  /* 0x0000006466027221 */ /* 0x002fe20000010100 */
[----:B------:R-:W-:Y:S01]  /*c130*/  IMAD.WIDE.U32 R174, R174, -0x326172a9, RZ ;  /* 0xcd9e8d57aeae7825 */ /* 0x000fe200078e00ff */
[----:B------:R-:W-:Y:S01]  /*c140*/  LOP3.LUT R223, R191, UR9, R176, 0x96, !PT ;  /* 0x00000009bfdf7c12 */ /* 0x000fe2000f8e96b0 */
[----:B------:R1:W3:Y:S02]  /*c150*/  MUFU.EX2 R100, R0 ;  /* 0x0000000000647308 */ /* 0x0002e40000000800 */
[----:B------:R-:W-:Y:S01]  /*c160*/  FMUL.FTZ R2, R2, UR4 ;  /* 0x0000000402027c20 */ /* 0x000fe20008410000 */
[C---:B--2---:R-:W-:Y:S01]  /*c170*/  FMUL.FTZ R68, R3.reuse, R68 ;  /* 0x0000004403447220 */ /* 0x044fe20000410000 */
[C---:B------:R-:W-:Y:S01]  /*c180*/  FMUL.FTZ R69, R3.reuse, R69 ;  /* 0x0000004503457220 */ /* 0x040fe20000410000 */
[C---:B------:R-:W-:Y:S01]  /*c190*/  FMUL.FTZ R80, R3.reuse, R80 ;  /* 0x0000005003507220 */ /* 0x040fe20000410000 */
[C---:B------:R-:W-:Y:S01]  /*c1a0*/  FMUL.FTZ R81, R3.reuse, R81 ;  /* 0x0000005103517220 */ /* 0x040fe20000410000 */
[C---:B------:R-:W-:Y:S01]  /*c1b0*/  FMUL.FTZ R84, R3.reuse, R84 ;  /* 0x0000005403547220 */ /* 0x040fe20000410000 */
[C---:B------:R-:W-:Y:S02]  /*c1c0*/  FMUL.FTZ R85, R3.reuse, R85 ;  /* 0x0000005503557220 */ /* 0x040fe40000410000 */
[----:B------:R-:W2:Y:S01]  /*c1d0*/  MUFU.EX2 R2, R2 ;  /* 0x0000000200027308 */ /* 0x000ea20000000800 */
[C---:B------:R-:W-:Y:S01]  /*c1e0*/  FMUL.FTZ R96, R3.reuse, R96 ;  /* 0x0000006003607220 */ /* 0x040fe20000410000 */
[----:B------:R-:W-:Y:S01]  /*c1f0*/  FMUL.FTZ R97, R3, R97 ;  /* 0x0000006103617220 */ /* 0x000fe20000410000 */
[----:B-1----:R-:W-:Y:S01]  /*c200*/  FADD.FTZ R0, -R101, R105 ;  /* 0x0000006965007221 */ /* 0x002fe20000010100 */
[----:B------:R-:W-:Y:S01]  /*c210*/  FSEL R105, R172, RZ, P0 ;  /* 0x000000ffac697208 */ /* 0x000fe20000000000 */
[----:B---3--:R-:W-:Y:S01]  /*c220*/  FMUL.FTZ R70, R100, R70 ;  /* 0x0000004664467220 */ /* 0x008fe20000410000 */
[----:B------:R-:W-:Y:S01]  /*c230*/  FSETP.NEU.FTZ.AND P0, PT, R103, -INF , PT ;  /* 0xff8000006700780b */ /* 0x000fe20003f1d000 */
[----:B------:R-:W-:Y:S01]  /*c240*/  FMUL.FTZ R0, R0, UR4 ;  /* 0x0000000400007c20 */ /* 0x000fe20008410000 */
[----:B------:R-:W-:Y:S01]  /*c250*/  FMUL.FTZ R71, R100, R71 ;  /* 0x0000004764477220 */ /* 0x000fe20000410000 */
[--C-:B------:R-:W-:Y:S01]  /*c260*/  FFMA.FTZ R173, R16, UR4, -R105.reuse ;  /* 0x0000000410ad7c23 */ /* 0x100fe20008010869 */
[----:B------:R-:W-:Y:S01]  /*c270*/  FSEL R16, R107, RZ, P0 ;  /* 0x000000ff6b107208 */ /* 0x000fe20000000000 */
[--C-:B------:R-:W-:Y:S01]  /*c280*/  FFMA.FTZ R172, R5, UR4, -R105.reuse ;  /* 0x0000000405ac7c23 */ /* 0x100fe20008010869 */
[----:B------:R-:W-:Y:S01]  /*c290*/  FSETP.NEU.FTZ.AND P0, PT, R101, -INF , PT ;  /* 0xff8000006500780b */ /* 0x000fe20003f1d000 */
[----:B------:R-:W-:Y:S01]  /*c2a0*/  FMUL.FTZ R5, R102, UR4 ;  /* 0x0000000466057c20 */ /* 0x000fe20008410000 */
[--C-:B------:R-:W-:Y:S01]  /*c2b0*/  FFMA.FTZ R4, R4, UR4, -R105.reuse ;  /* 0x0000000404047c23 */ /* 0x100fe20008010869 */
[--C-:B------:R-:W-:Y:S01]  /*c2c0*/  FFMA.FTZ R221, R50, UR4, -R16.reuse ;  /* 0x0000000432dd7c23 */ /* 0x100fe20008010810 */
[--C-:B------:R-:W-:Y:S01]  /*c2d0*/  FFMA.FTZ R224, R51, UR4, -R16.reuse ;  /* 0x0000000433e07c23 */ /* 0x100fe20008010810 */
[----:B------:R-:W-:Y:S01]  /*c2e0*/  FFMA.FTZ R6, R6, UR4, -R16 ;  /* 0x0000000406067c23 */ /* 0x000fe20008010810 */
[----:B------:R-:W-:Y:S01]  /*c2f0*/  FSEL R5, R5, RZ, P2 ;  /* 0x000000ff05057208 */ /* 0x000fe20001000000 */
[----:B------:R-:W3:Y:S01]  /*c300*/  LDL.64 R50, [R1+0x8] ;  /* 0x0000080001327983 */ /* 0x000ee20000100a00 */
[----:B------:R-:W-:Y:S01]  /*c310*/  MUFU.EX2 R250, R4 ;  /* 0x0000000400fa7308 */ /* 0x000fe20000000800 */
[--C-:B------:R-:W-:Y:S01]  /*c320*/  FFMA.FTZ R201, R33, UR4, -R105.reuse ;  /* 0x0000000421c97c23 */ /* 0x100fe20008010869 */
[----:B------:R-:W-:Y:S01]  /*c330*/  FFMA.FTZ R178, R20, UR4, -R105 ;  /* 0x0000000414b27c23 */ /* 0x000fe20008010869 */
[----:B------:R-:W-:Y:S02]  /*c340*/  IMAD.MOV.U32 R33, RZ, RZ, R187 ;  /* 0x000000ffff217224 */ /* 0x000fe400078e00bb */
[--C-:B------:R-:W-:Y:S01]  /*c350*/  FFMA.FTZ R187, R28, UR4, -R5.reuse ;  /* 0x000000041cbb7c23 */ /* 0x100fe20008010805 */
[----:B------:R-:W-:Y:S02]  /*c360*/  IMAD.MOV.U32 R20, RZ, RZ, R188 ;  /* 0x000000ffff147224 */ /* 0x000fe400078e00bc */
[--C-:B------:R-:W-:Y:S01]  /*c370*/  FFMA.FTZ R181, R24, UR4, -R5.reuse ;  /* 0x0000000418b57c23 */ /* 0x100fe20008010805 */
[----:B------:R-:W-:Y:S01]  /*c380*/  FFMA.FTZ R180, R25, UR4, -R5 ;  /* 0x0000000419b47c23 */ /* 0x000fe20008010805 */
[----:B------:R1:W-:Y:S01]  /*c390*/  MUFU.EX2 R251, R6 ;  /* 0x0000000600fb7308 */ /* 0x0003e20000000800 */
[C---:B------:R-:W-:Y:S01]  /*c3a0*/  FMUL.FTZ R82, R100.reuse, R82 ;  /* 0x0000005264527220 */ /* 0x040fe20000410000 */
[C---:B------:R-:W-:Y:S01]  /*c3b0*/  FMUL.FTZ R83, R100.reuse, R83 ;  /* 0x0000005364537220 */ /* 0x040fe20000410000 */
[C---:B------:R-:W-:Y:S01]  /*c3c0*/  FMUL.FTZ R86, R100.reuse, R86 ;  /* 0x0000005664567220 */ /* 0x040fe20000410000 */
[C---:B------:R-:W-:Y:S01]  /*c3d0*/  FMUL.FTZ R87, R100.reuse, R87 ;  /* 0x0000005764577220 */ /* 0x040fe20000410000 */
[C---:B------:R-:W-:Y:S01]  /*c3e0*/  FMUL.FTZ R98, R100.reuse, R98 ;  /* 0x0000006264627220 */ /* 0x040fe20000410000 */
[----:B------:R-:W-:Y:S01]  /*c3f0*/  FMUL.FTZ R99, R100, R99 ;  /* 0x0000006364637220 */ /* 0x000fe20000410000 */
[----:B------:R-:W-:Y:S03]  /*c400*/  FFMA.FTZ R225, R48, UR4, -R105 ;  /* 0x0000000430e17c23 */ /* 0x000fe60008010869 */
[----:B------:R-:W-:Y:S01]  /*c410*/  MUFU.EX2 R181, R181 ;  /* 0x000000b500b57308 */ /* 0x000fe20000000800 */
[--C-:B------:R-:W-:Y:S01]  /*c420*/  FFMA.FTZ R188, R29, UR4, -R5.reuse ;  /* 0x000000041dbc7c23 */ /* 0x100fe20008010805 */
[----:B------:R-:W-:Y:S01]  /*c430*/  FFMA.FTZ R230, R57, UR4, -R5 ;  /* 0x0000000439e67c23 */ /* 0x000fe20008010805 */
[----:B--2---:R-:W-:Y:S01]  /*c440*/  FMUL.FTZ R57, R2, R145 ;  /* 0x0000009102397220 */ /* 0x004fe20000410000 */
[--C-:B------:R-:W-:Y:S01]  /*c450*/  FFMA.FTZ R7, R7, UR4, -R16.reuse ;  /* 0x0000000407077c23 */ /* 0x100fe20008010810 */
[--C-:B------:R-:W-:Y:S01]  /*c460*/  FFMA.FTZ R212, R36, UR4, -R105.reuse ;  /* 0x0000000424d47c23 */ /* 0x100fe20008010869 */
[----:B------:R-:W-:Y:S01]  /*c470*/  FFMA.FTZ R213, R37, UR4, -R105 ;  /* 0x0000000425d57c23 */ /* 0x000fe20008010869 */
[----:B------:R-:W-:Y:S03]  /*c480*/  FFMA.FTZ R18, R18, UR4, -R16 ;  /* 0x0000000412127c23 */ /* 0x000fe60008010810 */
[----:B------:R-:W-:Y:S01]  /*c490*/  MUFU.EX2 R180, R180 ;  /* 0x000000b400b47308 */ /* 0x000fe20000000800 */
[----:B-1----:R-:W-:Y:S01]  /*c4a0*/  LOP3.LUT R6, R175, UR27, R190, 0x96, !PT ;  /* 0x0000001baf067c12 */ /* 0x002fe2000f8e96be */
[--C-:B------:R-:W-:Y:S01]  /*c4b0*/  FFMA.FTZ R8, R8, UR4, -R5.reuse ;  /* 0x0000000408087c23 */ /* 0x100fe20008010805 */
        /* <DEDUP_REMOVED lines=9> */
[----:B------:R-:W-:Y:S01]  /*c550*/  FFMA.FTZ R243, R61, UR4, -R5 ;  /* 0x000000043df37c23 */ /* 0x000fe20008010805 */
[----:B------:R-:W-:Y:S01]  /*c560*/  LOP3.LUT R5, R6, 0xff, RZ, 0xc0, !PT ;  /* 0x000000ff06057812 */ /* 0x000fe200078ec0ff */
[----:B------:R-:W-:Y:S01]  /*c570*/  MUFU.EX2 R188, R188 ;  /* 0x000000bc00bc7308 */ /* 0x000fe20000000800 */
[--C-:B------:R-:W-:Y:S01]  /*c580*/  FFMA.FTZ R19, R19, UR4, -R16.reuse ;  /* 0x0000000413137c23 */ /* 0x100fe20008010810 */
[--C-:B------:R-:W-:Y:S01]  /*c590*/  FFMA.FTZ R204, R38, UR4, -R16.reuse ;  /* 0x0000000426cc7c23 */ /* 0x100fe20008010810 */
[----:B------:R-:W-:Y:S01]  /*c5a0*/  ISETP.LE.U32.AND P6, PT, R5, UR12, PT ;  /* 0x0000000c05007c0c */ /* 0x000fe2000bfc3070 */
[----:B------:R-:W-:Y:S01]  /*c5b0*/  FMUL.FTZ R38, R100, R122 ;  /* 0x0000007a64267220 */ /* 0x000fe20000410000 */
[----:B------:R-:W-:Y:S01]  /*c5c0*/  LOP3.LUT R5, R6, 0xffff, RZ, 0xc0, !PT ;  /* 0x0000ffff06057812 */ /* 0x000fe200078ec0ff */
[--C-:B------:R-:W-:Y:S01]  /*c5d0*/  FFMA.FTZ R214, R39, UR4, -R16.reuse ;  /* 0x0000000427d67c23 */ /* 0x100fe20008010810 */
[----:B------:R-:W-:Y:S03]  /*c5e0*/  FMUL.FTZ R39, R100, R123 ;  /* 0x0000007b64277220 */ /* 0x000fe60000410000 */
[----:B------:R-:W-:Y:S01]  /*c5f0*/  MUFU.EX2 R240, R7 ;  /* 0x0000000700f07308 */ /* 0x000fe20000000800 */
[----:B------:R-:W-:Y:S01]  /*c600*/  SHF.R.U32.HI R5, RZ, 0x8, R5 ;  /* 0x00000008ff057819 */ /* 0x000fe20000011605 */
[----:B------:R-:W-:Y:S01]  /*c610*/  FMUL.FTZ R4, R101, UR4 ;  /* 0x0000000465047c20 */ /* 0x000fe20008410000 */
[--C-:B------:R-:W-:Y:S01]  /*c620*/  FFMA.FTZ R107, R22, UR4, -R16.reuse ;  /* 0x00000004166b7c23 */ /* 0x100fe20008010810 */
[----:B------:R-:W-:Y:S01]  /*c630*/  FMUL.FTZ R22, R100, R130 ;  /* 0x0000008264167220 */ /* 0x000fe20000410000 */
[----:B------:R-:W-:Y:S01]  /*c640*/  LOP3.LUT R5, R5, 0xffff, RZ, 0xc0, !PT ;  /* 0x0000ffff05057812 */ /* 0x000fe200078ec0ff */
[----:B------:R-:W-:Y:S01]  /*c650*/  FFMA.FTZ R191, R35, UR4, -R16 ;  /* 0x0000000423bf7c23 */ /* 0x000fe20008010810 */
[----:B------:R-:W-:Y:S01]  /*c660*/  FSEL R4, R4, RZ, P0 ;  /* 0x000000ff04047208 */ /* 0x000fe20000000000 */
[----:B------:R-:W-:Y:S01]  /*c670*/  FMUL.FTZ R35, R100, R127 ;  /* 0x0000007f64237220 */ /* 0x000fe20000410000 */
[----:B------:R-:W-:Y:S01]  /*c680*/  ISETP.LE.U32.AND P5, PT, R5, UR12, PT ;  /* 0x0000000c05007c0c */ /* 0x000fe2000bfa3070 */
[----:B------:R1:W-:Y:S01]  /*c690*/  MUFU.EX2 R239, R18 ;  /* 0x0000001200ef7308 */ /* 0x0003e20000000800 */
[----:B------:R-:W-:Y:S01]  /*c6a0*/  SHF.R.U32.HI R5, RZ, 0x10, R6 ;  /* 0x00000010ff057819 */ /* 0x000fe20000011606 */
[----:B------:R-:W-:Y:S01]  /*c6b0*/  IMAD.MOV.U32 R36, RZ, RZ, R184 ;  /* 0x000000ffff247224 */ /* 0x000fe200078e00b8 */
[----:B------:R-:W-:Y:S01]  /*c6c0*/  SHF.R.U32.HI R6, RZ, 0x18, R6 ;  /* 0x00000018ff067819 */ /* 0x000fe20000011606 */
[----:B------:R-:W-:Y:S01]  /*c6d0*/  IMAD.MOV.U32 R37, RZ, RZ, R185 ;  /* 0x000000ffff257224 */ /* 0x000fe200078e00b9 */
[----:B------:R-:W-:Y:S01]  /*c6e0*/  LOP3.LUT R5, R5, 0xff, RZ, 0xc0, !PT ;  /* 0x000000ff05057812 */ /* 0x000fe200078ec0ff */
[--C-:B------:R-:W-:Y:S01]  /*c6f0*/  FFMA.FTZ R11, R11, UR4, -R4.reuse ;  /* 0x000000040b0b7c23 */ /* 0x100fe20008010804 */
[----:B------:R-:W-:Y:S01]  /*c700*/  ISETP.LE.U32.AND P3, PT, R6, UR12, PT ;  /* 0x0000000c06007c0c */ /* 0x000fe2000bf63070 */
[----:B------:R-:W-:Y:S01]  /*c710*/  FFMA.FTZ R185, R30, UR4, -R4 ;  /* 0x000000041eb97c23 */ /* 0x000fe20008010804 */
[----:B------:R-:W-:Y:S01]  /*c720*/  ISETP.LE.U32.AND P4, PT, R5, UR12, PT ;  /* 0x0000000c05007c0c */ /* 0x000fe2000bf83070 */
[----:B------:R-:W-:Y:S01]  /*c730*/  IMAD.MOV.U32 R30, RZ, RZ, R36 ;  /* 0x000000ffff1e7224 */ /* 0x000fe200078e0024 */
[----:B------:R-:W-:Y:S01]  /*c740*/  MUFU.EX2 R235, R11 ;  /* 0x0000000b00eb7308 */ /* 0x000fe20000000800 */
[--C-:B------:R-:W-:Y:S01]  /*c750*/  FFMA.FTZ R198, R42, UR4, -R4.reuse ;  /* 0x000000042ac67c23 */ /* 0x100fe20008010804 */
[--C-:B------:R-:W-:Y:S01]  /*c760*/  FFMA.FTZ R200, R43, UR4, -R4.reuse ;  /* 0x000000042bc87c23 */ /* 0x100fe20008010804 */
[--C-:B------:R-:W-:Y:S01]  /*c770*/  FFMA.FTZ R227, R58, UR4, -R4.reuse ;  /* 0x000000043ae37c23 */ /* 0x100fe20008010804 */
[----:B------:R-:W2:Y:S01]  /*c780*/  LDL.64 R42, [R1+0x20] ;  /* 0x00002000012a7983 */ /* 0x000ea20000100a00 */
[----:B------:R-:W-:Y:S01]  /*c790*/  FFMA.FTZ R228, R59, UR4, -R4 ;  /* 0x000000043be47c23 */ /* 0x000fe20008010804 */
[C---:B-1----:R-:W-:Y:S01]  /*c7a0*/  FMUL.FTZ R18, R100.reuse, R134 ;  /* 0x0000008664127220 */ /* 0x042fe20000410000 */
[--C-:B------:R-:W-:Y:S01]  /*c7b0*/  FFMA.FTZ R184, R23, UR4, -R16.reuse ;  /* 0x0000000417b87c23 */ /* 0x100fe20008010810 */
[----:B------:R-:W-:Y:S02]  /*c7c0*/  FMUL.FTZ R23, R100, R131 ;  /* 0x0000008364177220 */ /* 0x000fe40000410000 */
[----:B------:R-:W-:Y:S01]  /*c7d0*/  MUFU.EX2 R191, R191 ;  /* 0x000000bf00bf7308 */ /* 0x000fe20000000800 */
[--C-:B------:R-:W-:Y:S01]  /*c7e0*/  FFMA.FTZ R231, R54, UR4, -R16.reuse ;  /* 0x0000000436e77c23 */ /* 0x100fe20008010810 */
[C---:B------:R-:W-:Y:S01]  /*c7f0*/  FMUL.FTZ R54, R100.reuse, R114 ;  /* 0x0000007264367220 */ /* 0x040fe20000410000 */
[--C-:B------:R-:W-:Y:S01]  /*c800*/  FFMA.FTZ R232, R55, UR4, -R16.reuse ;  /* 0x0000000437e87c23 */ /* 0x100fe20008010810 */
[----:B------:R-:W-:Y:S01]  /*c810*/  FMUL.FTZ R55, R100, R115 ;  /* 0x0000007364377220 */ /* 0x000fe20000410000 */
[--C-:B------:R-:W-:Y:S01]  /*c820*/  FFMA.FTZ R244, R66, UR4, -R16.reuse ;  /* 0x0000000442f47c23 */ /* 0x100fe20008010810 */
[C---:B------:R-:W-:Y:S01]  /*c830*/  FMUL.FTZ R66, R100.reuse, R110 ;  /* 0x0000006e64427220 */ /* 0x040fe20000410000 */
[----:B------:R-:W-:Y:S01]  /*c840*/  FFMA.FTZ R245, R67, UR4, -R16 ;  /* 0x0000000443f57c23 */ /* 0x000fe20008010810 */
[----:B------:R-:W-:Y:S02]  /*c850*/  FMUL.FTZ R67, R100, R111 ;  /* 0x0000006f64437220 */ /* 0x000fe40000410000 */
[----:B------:R-:W1:Y:S01]  /*c860*/  MUFU.EX2 R211, R19 ;  /* 0x0000001300d37308 */ /* 0x000e620000000800 */
[----:B------:R-:W-:Y:S01]  /*c870*/  FMUL.FTZ R60, R2, R140 ;  /* 0x0000008c023c7220 */ /* 0x000fe20000410000 */
[--C-:B------:R-:W-:Y:S01]  /*c880*/  FFMA.FTZ R10, R10, UR4, -R4.reuse ;  /* 0x000000040a0a7c23 */ /* 0x100fe20008010804 */
[--C-:B------:R-:W-:Y:S01]  /*c890*/  FFMA.FTZ R14, R14, UR4, -R4.reuse ;  /* 0x000000040e0e7c23 */ /* 0x100fe20008010804 */
[--C-:B------:R-:W-:Y:S01]  /*c8a0*/  FFMA.FTZ R15, R15, UR4, -R4.reuse ;  /* 0x000000040f0f7c23 */ /* 0x100fe20008010804 */
[--C-:B------:R-:W-:Y:S01]  /*c8b0*/  FFMA.FTZ R176, R26, UR4, -R4.reuse ;  /* 0x000000041ab07c23 */ /* 0x100fe20008010804 */
[--C-:B------:R-:W-:Y:S01]  /*c8c0*/  FFMA.FTZ R177, R27, UR4, -R4.reuse ;  /* 0x000000041bb17c23 */ /* 0x100fe20008010804 */
[--C-:B------:R-:W-:Y:S03]  /*c8d0*/  FFMA.FTZ R217, R46, UR4, -R4.reuse ;  /* 0x000000042ed97c23 */ /* 0x100fe60008010804 */
[----:B------:R-:W4:Y:S01]  /*c8e0*/  MUFU.EX2 R0, R0 ;  /* 0x0000000000007308 */ /* 0x000f220000000800 */
[----:B------:R-:W-:Y:S01]  /*c8f0*/  FFMA.FTZ R218, R47, UR4, -R4 ;  /* 0x000000042fda7c23 */ /* 0x000fe20008010804 */
[C---:B------:R-:W-:Y:S01]  /*c900*/  FMUL.FTZ R36, R3.reuse, R120 ;  /* 0x0000007803247220 */ /* 0x040fe20000410000 */
[----:B------:R-:W-:Y:S01]  /*c910*/  FMUL.FTZ R48, R3, R116 ;  /* 0x0000007403307220 */ /* 0x000fe20000410000 */
[C---:B------:R-:W-:Y:S01]  /*c920*/  FMUL.FTZ R61, R2.reuse, R141 ;  /* 0x0000008d023d7220 */ /* 0x040fe20000410000 */
[C---:B------:R-:W-:Y:S01]  /*c930*/  FMUL.FTZ R40, R2.reuse, R152 ;  /* 0x0000009802287220 */ /* 0x040fe20000410000 */
[C---:B------:R-:W-:Y:S01]  /*c940*/  FMUL.FTZ R41, R2.reuse, R153 ;  /* 0x0000009902297220 */ /* 0x040fe20000410000 */
[----:B------:R-:W-:Y:S03]  /*c950*/  FMUL.FTZ R44, R2, R148 ;  /* 0x00000094022c7220 */ /* 0x000fe60000410000 */
[----:B------:R5:W-:Y:S01]  /*c960*/  MUFU.EX2 R120, R15 ;  /* 0x0000000f00787308 */ /* 0x000be20000000800 */
[----:B-1----:R-:W-:Y:S01]  /*c970*/  F2FP.BF16.F32.PACK_AB R116, R211, R239 ;  /* 0x000000efd374723e */ /* 0x002fe200000010ff */
[----:B------:R-:W-:Y:S01]  /*c980*/  FMUL.FTZ R19, R100, R135 ;  /* 0x0000008764137220 */ /* 0x000fe20000410000 */
[C---:B------:R-:W-:Y:S01]  /*c990*/  FMUL.FTZ R45, R2.reuse, R149 ;  /* 0x00000095022d7220 */ /* 0x040fe20000410000 */
[C---:B------:R-:W-:Y:S01]  /*c9a0*/  FMUL.FTZ R56, R2.reuse, R144 ;  /* 0x0000009002387220 */ /* 0x040fe20000410000 */
[C---:B------:R-:W-:Y:S01]  /*c9b0*/  FMUL.FTZ R72, R2.reuse, R72 ;  /* 0x0000004802487220 */ /* 0x040fe20000410000 */
[C---:B------:R-:W-:Y:S01]  /*c9c0*/  FMUL.FTZ R73, R2.reuse, R73 ;  /* 0x0000004902497220 */ /* 0x040fe20000410000 */
[----:B------:R-:W-:Y:S03]  /*c9d0*/  FMUL.FTZ R76, R2, R76 ;  /* 0x0000004c024c7220 */ /* 0x000fe60000410000 */
[----:B------:R-:W-:Y:S01]  /*c9e0*/  MUFU.EX2 R177, R177 ;  /* 0x000000b100b17308 */ /* 0x000fe20000000800 */
[C---:B----4-:R-:W-:Y:S01]  /*c9f0*/  FMUL.FTZ R74, R0.reuse, R74 ;  /* 0x0000004a004a7220 */ /* 0x050fe20000410000 */
[C---:B------:R-:W-:Y:S01]  /*ca00*/  FMUL.FTZ R75, R0.reuse, R75 ;  /* 0x0000004b004b7220 */ /* 0x040fe20000410000 */
[C---:B------:R-:W-:Y:S01]  /*ca10*/  FMUL.FTZ R78, R0.reuse, R78 ;  /* 0x0000004e004e7220 */ /* 0x040fe20000410000 */
[C---:B------:R-:W-:Y:S01]  /*ca20*/  FMUL.FTZ R79, R0.reuse, R79 ;  /* 0x0000004f004f7220 */ /* 0x040fe20000410000 */
[C---:B------:R-:W-:Y:S01]  /*ca30*/  FMUL.FTZ R90, R0.reuse, R90 ;  /* 0x0000005a005a7220 */ /* 0x040fe20000410000 */
[C---:B------:R-:W-:Y:S01]  /*ca40*/  FMUL.FTZ R91, R0.reuse, R91 ;  /* 0x0000005b005b7220 */ /* 0x040fe20000410000 */
[C---:B------:R-:W-:Y:S03]  /*ca50*/  FMUL.FTZ R94, R0.reuse, R94 ;  /* 0x0000005e005e7220 */ /* 0x040fe60000410000 */
[----:B------:R1:W-:Y:S01]  /*ca60*/  MUFU.EX2 R210, R13 ;  /* 0x0000000d00d27308 */ /* 0x0003e20000000800 */
[C---:B-----5:R-:W-:Y:S01]  /*ca70*/  FMUL.FTZ R15, R0.reuse, R167 ;  /* 0x000000a7000f7220 */ /* 0x060fe20000410000 */
[----:B------:R-:W-:Y:S01]  /*ca80*/  FMUL.FTZ R95, R0, R95 ;  /* 0x0000005f005f7220 */ /* 0x000fe20000410000 */
[C---:B------:R-:W-:Y:S01]  /*ca90*/  FMUL.FTZ R77, R2.reuse, R77 ;  /* 0x0000004d024d7220 */ /* 0x040fe20000410000 */
[C---:B------:R-:W-:Y:S01]  /*caa0*/  FMUL.FTZ R88, R2.reuse, R88 ;  /* 0x0000005802587220 */ /* 0x040fe20000410000 */
[C---:B------:R-:W-:Y:S01]  /*cab0*/  FMUL.FTZ R89, R2.reuse, R89 ;  /* 0x0000005902597220 */ /* 0x040fe20000410000 */
[C---:B------:R-:W-:Y:S01]  /*cac0*/  FMUL.FTZ R92, R2.reuse, R92 ;  /* 0x0000005c025c7220 */ /* 0x040fe20000410000 */
[----:B------:R-:W-:Y:S03]  /*cad0*/  FMUL.FTZ R93, R2, R93 ;  /* 0x0000005d025d7220 */ /* 0x000fe60000410000 */
[----:B------:R-:W-:Y:S01]  /*cae0*/  MUFU.EX2 R184, R184 ;  /* 0x000000b800b87308 */ /* 0x000fe20000000800 */
[--C-:B------:R-:W-:Y:S01]  /*caf0*/  FFMA.FTZ R233, R52, UR4, -R105.reuse ;  /* 0x0000000434e97c23 */ /* 0x100fe20008010869 */
[----:B------:R-:W-:Y:S01]  /*cb00*/  FMUL.FTZ R52, R3, R112 ;  /* 0x0000007003347220 */ /* 0x000fe20000410000 */
[----:B------:R-:W-:Y:S01]  /*cb10*/  FFMA.FTZ R179, R21, UR4, -R105 ;  /* 0x0000000415b37c23 */ /* 0x000fe20008010869 */
[----:B------:R-:W-:Y:S02]  /*cb20*/  IMAD.MOV.U32 R21, RZ, RZ, R189 ;  /* 0x000000ffff157224 */ /* 0x000fe400078e00bd */
[----:B------:R-:W-:Y:S01]  /*cb30*/  FFMA.FTZ R189, R34, UR4, -R16 ;  /* 0x0000000422bd7c23 */ /* 0x000fe20008010810 */
[----:B------:R-:W-:Y:S01]  /*cb40*/  FMUL.FTZ R34, R100, R126 ;  /* 0x0000007e64227220 */ /* 0x000fe20000410000 */
[----:B------:R-:W-:Y:S01]  /*cb50*/  FMUL.FTZ R16, R3, R132 ;  /* 0x0000008403107220 */ /* 0x000fe20000410000 */
[----:B------:R-:W-:Y:S01]  /*cb60*/  IMAD.MOV.U32 R132, RZ, RZ, R30 ;  /* 0x000000ffff847224 */ /* 0x000fe200078e001e */
[----:B------:R-:W-:Y:S01]  /*cb70*/  MUFU.EX2 R144, R189 ;  /* 0x000000bd00907308 */ /* 0x000fe20000000800 */
[----:B-1----:R-:W-:Y:S01]  /*cb80*/  FMUL.FTZ R13, R2, R165 ;  /* 0x000000a5020d7220 */ /* 0x002fe20000410000 */
[--C-:B------:R-:W-:Y:S01]  /*cb90*/  FFMA.FTZ R236, R53, UR4, -R105.reuse ;  /* 0x0000000435ec7c23 */ /* 0x100fe20008010869 */
[C---:B------:R-:W-:Y:S01]  /*cba0*/  FMUL.FTZ R53, R3.reuse, R113 ;  /* 0x0000007103357220 */ /* 0x040fe20000410000 */
[--C-:B------:R-:W-:Y:S01]  /*cbb0*/  FFMA.FTZ R246, R64, UR4, -R105.reuse ;  /* 0x0000000440f67c23 */ /* 0x100fe20008010869 */
[----:B------:R-:W-:Y:S01]  /*cbc0*/  FMUL.FTZ R64, R3, R108 ;  /* 0x0000006c03407220 */ /* 0x000fe20000410000 */
[--C-:B------:R-:W-:Y:S01]  /*cbd0*/  FFMA.FTZ R17, R17, UR4, -R105.reuse ;  /* 0x0000000411117c23 */ /* 0x100fe20008010869 */
[--C-:B------:R-:W-:Y:S01]  /*cbe0*/  FFMA.FTZ R226, R49, UR4, -R105.reuse ;  /* 0x0000000431e27c23 */ /* 0x100fe20008010869 */
[----:B------:R-:W-:Y:S02]  /*cbf0*/  FMUL.FTZ R49, R3, R117 ;  /* 0x0000007503317220 */ /* 0x000fe40000410000 */
[----:B------:R-:W-:Y:S01]  /*cc00*/  MUFU.EX2 R152, R185 ;  /* 0x000000b900987308 */ /* 0x000fe20000000800 */
[----:B------:R-:W-:Y:S01]  /*cc10*/  FFMA.FTZ R247, R65, UR4, -R105 ;  /* 0x0000000441f77c23 */ /* 0x000fe20008010869 */
[C---:B------:R-:W-:Y:S01]  /*cc20*/  FMUL.FTZ R65, R3.reuse, R109 ;  /* 0x0000006d03417220 */ /* 0x040fe20000410000 */
[----:B------:R-:W-:Y:S02]  /*cc30*/  IMAD.MOV.U32 R25, RZ, RZ, R33 ;  /* 0x000000ffff197224 */ /* 0x000fe400078e0021 */
[C---:B------:R-:W-:Y:S01]  /*cc40*/  FMUL.FTZ R33, R3.reuse, R125 ;  /* 0x0000007d03217220 */ /* 0x040fe20000410000 */
[----:B------:R-:W-:Y:S02]  /*cc50*/  IMAD.MOV.U32 R28, RZ, RZ, R20 ;  /* 0x000000ffff1c7224 */ /* 0x000fe400078e0014 */
[C---:B------:R-:W-:Y:S01]  /*cc60*/  FMUL.FTZ R20, R3.reuse, R128 ;  /* 0x0000008003147220 */ /* 0x040fe20000410000 */
[----:B------:R-:W-:Y:S01]  /*cc70*/  IMAD.MOV.U32 R29, RZ, RZ, R21 ;  /* 0x000000ffff1d7224 */ /* 0x000fe200078e0015 */
[----:B------:R1:W-:Y:S01]  /*cc80*/  MUFU.EX2 R215, R17 ;  /* 0x0000001100d77308 */ /* 0x0003e20000000800 */
[----:B------:R-:W-:Y:S01]  /*cc90*/  FMUL.FTZ R21, R3, R129 ;  /* 0x0000008103157220 */ /* 0x000fe20000410000 */
[----:B------:R-:W-:Y:S02]  /*cca0*/  IMAD.MOV.U32 R26, RZ, RZ, R28 ;  /* 0x000000ffff1a7224 */ /* 0x000fe400078e001c */
[C---:B------:R-:W-:Y:S01]  /*ccb0*/  FMUL.FTZ R28, R2.reuse, R156 ;  /* 0x0000009c021c7220 */ /* 0x040fe20000410000 */
[----:B------:R-:W-:Y:S02]  /*ccc0*/  IMAD.MOV.U32 R27, RZ, RZ, R29 ;  /* 0x000000ffff1b7224 */ /* 0x000fe400078e001d */
[C---:B------:R-:W-:Y:S01]  /*ccd0*/  FMUL.FTZ R29, R2.reuse, R157 ;  /* 0x0000009d021d7220 */ /* 0x040fe20000410000 */
[----:B------:R-:W-:Y:S02]  /*cce0*/  IMAD.MOV.U32 R47, RZ, RZ, R25 ;  /* 0x000000ffff2f7224 */ /* 0x000fe400078e0019 */
[----:B------:R-:W-:Y:S01]  /*ccf0*/  FMUL.FTZ R25, R2, R161 ;  /* 0x000000a102197220 */ /* 0x000fe20000410000 */
[----:B------:R-:W-:Y:S01]  /*cd00*/  MUFU.EX2 R153, R204 ;  /* 0x000000cc00997308 */ /* 0x000fe20000000800 */
[----:B------:R-:W-:Y:S01]  /*cd10*/  FFMA.FTZ R199, R32, UR4, -R105 ;  /* 0x0000000420c77c23 */ /* 0x000fe20008010869 */
[----:B------:R-:W-:Y:S02]  /*cd20*/  IMAD.MOV.U32 R32, RZ, RZ, R186 ;  /* 0x000000ffff207224 */ /* 0x000fe400078e00ba */
[----:B------:R-:W-:Y:S01]  /*cd30*/  FFMA.FTZ R186, R31, UR4, -R4 ;  /* 0x000000041fba7c23 */ /* 0x000fe20008010804 */
[----:B------:R-:W-:Y:S02]  /*cd40*/  IMAD.MOV.U32 R31, RZ, RZ, R37 ;  /* 0x000000ffff1f7224 */ /* 0x000fe400078e0025 */
[C---:B------:R-:W-:Y:S01]  /*cd50*/  FMUL.FTZ R37, R3.reuse, R121 ;  /* 0x0000007903257220 */ /* 0x040fe20000410000 */
[----:B------:R-:W-:Y:S02]  /*cd60*/  IMAD.MOV.U32 R24, RZ, RZ, R32 ;  /* 0x000000ffff187224 */ /* 0x000fe400078e0020 */
[C---:B------:R-:W-:Y:S01]  /*cd70*/  FMUL.FTZ R32, R3.reuse, R124 ;  /* 0x0000007c03207220 */ /* 0x040fe20000410000 */
[----:B------:R4:W-:Y:S01]  /*cd80*/  MUFU.EX2 R242, R172 ;  /* 0x000000ac00f27308 */ /* 0x0009e20000000800 */
[----:B-1----:R-:W-:Y:S01]  /*cd90*/  FMUL.FTZ R17, R3, R133 ;  /* 0x0000008503117220 */ /* 0x002fe20000410000 */
[----:B------:R-:W-:Y:S02]  /*cda0*/  IMAD.MOV.U32 R133, RZ, RZ, R31 ;  /* 0x000000ffff857224 */ /* 0x000fe400078e001f */
[----:B------:R-:W-:Y:S01]  /*cdb0*/  FMUL.FTZ R31, R0, R159 ;  /* 0x0000009f001f7220 */ /* 0x000fe20000410000 */
[----:B------:R-:W-:Y:S02]  /*cdc0*/  IMAD.MOV.U32 R46, RZ, RZ, R24 ;  /* 0x000000ffff2e7224 */ /* 0x000fe400078e0018 */
[----:B------:R-:W-:Y:S01]  /*cdd0*/  FMUL.FTZ R24, R2, R160 ;  /* 0x000000a002187220 */ /* 0x000fe20000410000 */
[----:B------:R-:W-:Y:S02]  /*cde0*/  IMAD.MOV.U32 R131, RZ, RZ, R47 ;  /* 0x000000ffff837224 */ /* 0x000fe400078e002f */
[C---:B------:R-:W-:Y:S01]  /*cdf0*/  FMUL.FTZ R47, R0.reuse, R151 ;  /* 0x00000097002f7220 */ /* 0x040fe20000410000 */
[----:B------:R-:W-:Y:S01]  /*ce00*/  MUFU.EX2 R186, R186 ;  /* 0x000000ba00ba7308 */ /* 0x000fe20000000800 */
[----:B------:R-:W-:Y:S02]  /*ce10*/  IMAD.MOV.U32 R130, RZ, RZ, R46 ;  /* 0x000000ffff827224 */ /* 0x000fe400078e002e */
[C---:B------:R-:W-:Y:S07]  /*ce20*/  FMUL.FTZ R46, R0.reuse, R150 ;  /* 0x00000096002e7220 */ /* 0x040fee0000410000 */
[----:B------:R-:W1:Y:S01]  /*ce30*/  MUFU.EX2 R234, R173 ;  /* 0x000000ad00ea7308 */ /* 0x000e620000000800 */
[--C-:B----4-:R-:W-:Y:S01]  /*ce40*/  FFMA.FTZ R172, R63, UR4, -R4.reuse ;  /* 0x000000043fac7c23 */ /* 0x110fe20008010804 */
[----:B------:R-:W-:Y:S08]  /*ce50*/  FMUL.FTZ R63, R0, R143 ;  /* 0x0000008f003f7220 */ /* 0x000ff00000410000 */
[----:B------:R-:W4:Y:S10]  /*ce60*/  MUFU.EX2 R249, R8 ;  /* 0x0000000800f97308 */ /* 0x000f340000000800 */
[----:B------:R-:W-:Y:S01]  /*ce70*/  MUFU.EX2 R238, R9 ;  /* 0x0000000900ee7308 */ /* 0x000fe20000000800 */
[----:B-1----:R-:W-:Y:S01]  /*ce80*/  F2FP.BF16.F32.PACK_AB R114, R215, R234 ;  /* 0x000000ead772723e */ /* 0x002fe200000010ff */
[----:B------:R-:W-:Y:S01]  /*ce90*/  FFMA.FTZ R173, R62, UR4, -R4 ;  /* 0x000000043ead7c23 */ /* 0x000fe20008010804 */
[----:B------:R-:W-:Y:S01]  /*cea0*/  FMUL.FTZ R4, R3, R136 ;  /* 0x0000008803047220 */ /* 0x000fe20000410000 */
[----:B------:R-:W-:Y:S06]  /*ceb0*/  FMUL.FTZ R62, R0, R142 ;  /* 0x0000008e003e7220 */ /* 0x000fec0000410000 */
[----:B------:R1:W-:Y:S10]  /*cec0*/  MUFU.EX2 R237, R12 ;  /* 0x0000000c00ed7308 */ /* 0x0003f40000000800 */
[----:B------:R5:W4:Y:S10]  /*ced0*/  MUFU.EX2 R248, R10 ;  /* 0x0000000a00f87308 */ /* 0x000b340000000800 */
[----:B------:R-:W-:Y:S01]  /*cee0*/  MUFU.EX2 R117, R107 ;  /* 0x0000006b00757308 */ /* 0x000fe20000000800 */
[----:B-1----:R-:W-:Y:S09]  /*cef0*/  FMUL.FTZ R12, R2, R164 ;  /* 0x000000a4020c7220 */ /* 0x002ff20000410000 */
[----:B------:R-:W-:Y:S10]  /*cf00*/  MUFU.EX2 R178, R178 ;  /* 0x000000b200b27308 */ /* 0x000ff40000000800 */
[----:B------:R-:W-:Y:S10]  /*cf10*/  MUFU.EX2 R179, R179 ;  /* 0x000000b300b37308 */ /* 0x000ff40000000800 */
[----:B------:R-:W-:Y:S10]  /*cf20*/  MUFU.EX2 R121, R199 ;  /* 0x000000c700797308 */ /* 0x000ff40000000800 */
[----:B------:R-:W-:Y:S10]  /*cf30*/  MUFU.EX2 R201, R201 ;  /* 0x000000c900c97308 */ /* 0x000ff40000000800 */
[----:B------:R-:W-:Y:S01]  /*cf40*/  MUFU.EX2 R199, R229 ;  /* 0x000000e500c77308 */ /* 0x000fe20000000800 */
[----:B---3--:R-:W-:Y:S01]  /*cf50*/  LOP3.LUT R5, R51, UR26, R30, 0x96, !PT ;  /* 0x0000001a33057c12 */ /* 0x008fe2000f8e961e */
[----:B------:R-:W-:Y:S02]  /*cf60*/  IMAD.MOV.U32 R122, RZ, RZ, R50 ;  /* 0x000000ffff7a7224 */ /* 0x000fe400078e0032 */
[C---:B------:R-:W-:Y:S01]  /*cf70*/  FMUL.FTZ R50, R100.reuse, R118 ;  /* 0x0000007664327220 */ /* 0x040fe20000410000 */
[----:B------:R-:W-:Y:S02]  /*cf80*/  IMAD.MOV.U32 R123, RZ, RZ, R51 ;  /* 0x000000ffff7b7224 */ /* 0x000fe400078e0033 */
[----:B------:R-:W-:Y:S01]  /*cf90*/  FMUL.FTZ R51, R100, R119 ;  /* 0x0000007764337220 */ /* 0x000fe20000410000 */
[----:B------:R-:W-:Y:S04]  /*cfa0*/  IMAD.WIDE.U32 R6, R5, -0x326172a9, RZ ;  /* 0xcd9e8d5705067825 */ /* 0x000fe800078e00ff */
[----:B------:R-:W-:Y:S01]  /*cfb0*/  FMUL.FTZ R5, R3, R137 ;  /* 0x0000008903057220 */ /* 0x000fe20000410000 */
[----:B------:R-:W-:Y:S01]  /*cfc0*/  MUFU.EX2 R118, R176 ;  /* 0x000000b000767308 */ /* 0x000fe20000000800 */
[----:B------:R-:W-:Y:S01]  /*cfd0*/  FMUL.FTZ R30, R0, R158 ;  /* 0x0000009e001e7220 */ /* 0x000fe20000410000 */
[----:B------:R-:W-:Y:S01]  /*cfe0*/  IMAD.MOV.U32 R58, RZ, RZ, R6 ;  /* 0x000000ffff3a7224 */ /* 0x000fe200078e0006 */
[----:B------:R-:W-:Y:S01]  /*cff0*/  UIADD3 UR26, UR25, 0x646e171e, URZ ;  /* 0x646e171e191a7890 */ /* 0x000fe2000fffe03f */
[----:B------:R-:W3:Y:S01]  /*d000*/  LDL.LU R6, [R1+0x138] ;  /* 0x0001380001067983 */ /* 0x000ee20000300800 */
[----:B------:R-:W-:Y:S02]  /*d010*/  IMAD.MOV.U32 R59, RZ, RZ, R7 ;  /* 0x000000ffff3b7224 */ /* 0x000fe400078e0007 */
[----:B------:R-:W-:Y:S01]  /*d020*/  FMUL.FTZ R7, R100, R139 ;  /* 0x0000008b64077220 */ /* 0x000fe20000410000 */
[----:B------:R-:W-:Y:S01]  /*d030*/  IMAD.MOV.U32 R140, RZ, RZ, R58 ;  /* 0x000000ffff8c7224 */ /* 0x000fe200078e003a */
[----:B------:R-:W4:Y:S01]  /*d040*/  LDL.LU R11, [R1+0x12c] ;  /* 0x00012c00010b7983 */ /* 0x000f220000300800 */
[C---:B------:R-:W-:Y:S01]  /*d050*/  FMUL.FTZ R58, R0.reuse, R146 ;  /* 0x00000092003a7220 */ /* 0x040fe20000410000 */
[----:B-----5:R-:W-:Y:S01]  /*d060*/  LOP3.LUT R10, R59, UR22, R196, 0x96, !PT ;  /* 0x000000163b0a7c12 */ /* 0x020fe2000f8e96c4 */
[----:B------:R-:W-:Y:S01]  /*d070*/  IMAD.MOV.U32 R164, RZ, RZ, R122 ;  /* 0x000000ffffa47224 */ /* 0x000fe200078e007a */
[----:B------:R1:W5:Y:S01]  /*d080*/  MUFU.EX2 R196, R14 ;  /* 0x0000000e00c47308 */ /* 0x0003620000000800 */
[----:B------:R-:W-:Y:S02]  /*d090*/  IMAD.MOV.U32 R165, RZ, RZ, R123 ;  /* 0x000000ffffa57224 */ /* 0x000fe400078e007b */
[----:B------:R-:W5:Y:S01]  /*d0a0*/  LDC R123, c[0x0][0x2d8] ;  /* 0x0000b600ff7b7b82 */ /* 0x000f620000000800 */
[----:B------:R-:W-:Y:S02]  /*d0b0*/  IMAD.MOV.U32 R139, RZ, RZ, R27 ;  /* 0x000000ffff8b7224 */ /* 0x000fe400078e001b */
[----:B------:R-:W-:Y:S01]  /*d0c0*/  FMUL.FTZ R27, R0, R163 ;  /* 0x000000a3001b7220 */ /* 0x000fe20000410000 */
[----:B------:R-:W-:Y:S04]  /*d0d0*/  IMAD.WIDE.U32 R110, R10, -0x2daee0ad, RZ ;  /* 0xd2511f530a6e7825 */ /* 0x000fe800078e00ff */
[C---:B------:R-:W-:Y:S01]  /*d0e0*/  FMUL.FTZ R10, R0.reuse, R170 ;  /* 0x000000aa000a7220 */ /* 0x040fe20000410000 */
[----:B------:R-:W-:Y:S02]  /*d0f0*/  IMAD.MOV.U32 R161, RZ, RZ, R139 ;  /* 0x000000ffffa17224 */ /* 0x000fe400078e008b */
[----:B------:R-:W-:Y:S02]  /*d100*/  IMAD.MOV.U32 R141, RZ, RZ, R59 ;  /* 0x000000ffff8d7224 */ /* 0x000fe400078e003b */
[C---:B------:R-:W-:Y:S02]  /*d110*/  FMUL.FTZ R59, R0.reuse, R147 ;  /* 0x00000093003b7220 */ /* 0x040fe40000410000 */
[----:B------:R-:W-:Y:S01]  /*d120*/  MUFU.EX2 R147, R217 ;  /* 0x000000d900937308 */ /* 0x000fe20000000800 */
[----:B-1----:R-:W-:Y:S01]  /*d130*/  FMUL.FTZ R14, R0, R166 ;  /* 0x000000a6000e7220 */ /* 0x002fe20000410000 */
[----:B--2---:R-:W-:Y:S08]  /*d140*/  LOP3.LUT R8, R197, UR23, R42, 0x96, !PT ;  /* 0x00000017c5087c12 */ /* 0x004ff0000f8e962a */
[----:B------:R-:W-:Y:S01]  /*d150*/  MUFU.EX2 R197, R227 ;  /* 0x000000e300c57308 */ /* 0x000fe20000000800 */
[----:B------:R-:W-:Y:S05]  /*d160*/  IMAD.WIDE.U32 R8, R8, -0x2daee0ad, RZ ;  /* 0xd2511f5308087825 */ /* 0x000fea00078e00ff */
[----:B------:R-:W-:Y:S01]  /*d170*/  LOP3.LUT R108, R9, UR8, R122, 0x96, !PT ;  /* 0x00000008096c7c12 */ /* 0x000fe2000f8e967a */
[----:B------:R-:W-:Y:S01]  /*d180*/  FMUL.FTZ R9, R2, R169 ;  /* 0x000000a902097220 */ /* 0x000fe20000410000 */
[----:B------:R-:W-:Y:S02]  /*d190*/  IMAD.MOV.U32 R169, RZ, RZ, R43 ;  /* 0x000000ffffa97224 */ /* 0x000fe400078e002b */
[----:B------:R-:W-:Y:S01]  /*d1a0*/  FMUL.FTZ R43, R0, R155 ;  /* 0x0000009b002b7220 */ /* 0x000fe20000410000 */
[----:B------:R-:W-:Y:S04]  /*d1b0*/  IMAD.WIDE.U32 R108, R108, -0x326172a9, RZ ;  /* 0xcd9e8d576c6c7825 */ /* 0x000fe800078e00ff */
[----:B------:R-:W-:Y:S01]  /*d1c0*/  IMAD.MOV.U32 R155, RZ, RZ, R169 ;  /* 0x000000ffff9b7224 */ /* 0x000fe200078e00a9 */
[----:B------:R-:W-:Y:S05]  /*d1d0*/  LOP3.LUT R106, R109, UR19, R140, 0x96, !PT ;  /* 0x000000136d6a7c12 */ /* 0x000fea000f8e968c */
[----:B------:R-:W-:Y:S04]  /*d1e0*/  IMAD.WIDE.U32 R106, R106, -0x2daee0ad, RZ ;  /* 0xd2511f536a6a7825 */ /* 0x000fe800078e00ff */
[----:B---3--:R-:W-:Y:S01]  /*d1f0*/  FFMA.FTZ R113, R3, R6, R250 ;  /* 0x0000000603717223 */ /* 0x008fe200000100fa */
[----:B------:R-:W-:Y:S01]  /*d200*/  LOP3.LUT R3, R111, UR18, R8, 0x96, !PT ;  /* 0x000000126f037c12 */ /* 0x000fe2000f8e9608 */
[----:B------:R-:W-:Y:S01]  /*d210*/  FMUL.FTZ R6, R100, R138 ;  /* 0x0000008a64067220 */ /* 0x000fe20000410000 */
[----:B------:R-:W-:Y:S01]  /*d220*/  FMUL.FTZ R8, R2, R168 ;  /* 0x000000a802087220 */ /* 0x000fe20000410000 */
[----:B----4-:R-:W-:Y:S01]  /*d230*/  FFMA.FTZ R112, R100, R11, R251 ;  /* 0x0000000b64707223 */ /* 0x010fe200000100fb */
[----:B------:R-:W-:Y:S01]  /*d240*/  IMAD.MOV.U32 R168, RZ, RZ, R42 ;  /* 0x000000ffffa87224 */ /* 0x000fe200078e002a */
[----:B------:R-:W2:Y:S01]  /*d250*/  LDL.LU R11, [R1+0x134] ;  /* 0x00013400010b7983 */ /* 0x000ea20000300800 */
[----:B------:R-:W-:Y:S02]  /*d260*/  IMAD.MOV.U32 R138, RZ, RZ, R26 ;  /* 0x000000ffff8a7224 */ /* 0x000fe400078e001a */
[C---:B------:R-:W-:Y:S01]  /*d270*/  FMUL.FTZ R26, R0.reuse, R162 ;  /* 0x000000a2001a7220 */ /* 0x040fe20000410000 */
[----:B------:R-:W-:Y:S01]  /*d280*/  FMUL.FTZ R42, R0, R154 ;  /* 0x0000009a002a7220 */ /* 0x000fe20000410000 */
[----:B------:R-:W3:Y:S01]  /*d290*/  LDL.LU R100, [R1+0x130] ;  /* 0x0001300001647983 */ /* 0x000ee20000300800 */
[----:B------:R-:W-:Y:S02]  /*d2a0*/  IMAD.MOV.U32 R154, RZ, RZ, R168 ;  /* 0x000000ffff9a7224 */ /* 0x000fe400078e00a8 */
[----:B------:R-:W-:Y:S01]  /*d2b0*/  FADD.FTZ R111, R240, R112 ;  /* 0x00000070f06f7221 */ /* 0x000fe20000010000 */
[----:B------:R-:W-:Y:S01]  /*d2c0*/  IMAD.MOV.U32 R160, RZ, RZ, R138 ;  /* 0x000000ffffa07224 */ /* 0x000fe200078e008a */
[----:B------:R4:W5:Y:S04]  /*d2d0*/  LDL.S16 R146, [R1+0x70] ;  /* 0x0000700001927983 */ /* 0x0009680000100600 */
[----:B------:R4:W4:Y:S04]  /*d2e0*/  LDL.S16 R145, [R1+0x6c] ;  /* 0x00006c0001917983 */ /* 0x0009280000100600 */
[----:B------:R1:W4:Y:S04]  /*d2f0*/  LDL.S16 R136, [R1+0x68] ;  /* 0x0000680001887983 */ /* 0x0003280000100600 */
[----:B------:R1:W4:Y:S04]  /*d300*/  LDL.S16 R126, [R1+0x64] ;  /* 0x00006400017e7983 */ /* 0x0003280000100600 */
[----:B------:R1:W4:Y:S01]  /*d310*/  LDL.S16 R122, [R1+0x5c] ;  /* 0x00005c00017a7983 */ /* 0x0003220000100600 */
[----:B--2---:R-:W-:Y:S01]  /*d320*/  FFMA.FTZ R105, R2, R11, R249 ;  /* 0x0000000b02697223 */ /* 0x004fe200000100f9 */
[C---:B------:R-:W-:Y:S01]  /*d330*/  FMUL.FTZ R11, R0.reuse, R171 ;  /* 0x000000ab000b7220 */ /* 0x040fe20000410000 */
[----:B------:R-:W-:Y:S04]  /*d340*/  IMAD.WIDE.U32 R2, R3, -0x326172a9, RZ ;  /* 0xcd9e8d5703027825 */ /* 0x000fe800078e00ff */
[----:B---3--:R-:W-:Y:S01]  /*d350*/  FFMA.FTZ R100, R0, R100, R248 ;  /* 0x0000006400647223 */ /* 0x008fe200000100f8 */
[----:B------:R-:W-:Y:S01]  /*d360*/  LOP3.LUT R0, R107, UR16, R110, 0x96, !PT ;  /* 0x000000106b007c12 */ /* 0x000fe2000f8e966e */
[C---:B------:R-:W-:Y:S01]  /*d370*/  FADD.FTZ R110, R242.reuse, R113 ;  /* 0x00000071f26e7221 */ /* 0x040fe20000010000 */
[----:B------:R-:W-:Y:S01]  /*d380*/  LOP3.LUT R108, R3, UR17, R108, 0x96, !PT ;  /* 0x00000011036c7c12 */ /* 0x000fe2000f8e966c */
[----:B------:R-:W-:Y:S01]  /*d390*/  FADD.FTZ R115, R235, R100 ;  /* 0x00000064eb737221 */ /* 0x000fe20000010000 */
[----:B------:R-:W-:Y:S01]  /*d3a0*/  F2FP.BF16.F32.PACK_AB R3, R242, R250 ;  /* 0x000000faf203723e */ /* 0x000fe200000010ff */
[----:B------:R-:W-:Y:S01]  /*d3b0*/  IMAD.WIDE.U32 R168, R0, -0x326172a9, RZ ;  /* 0xcd9e8d5700a87825 */ /* 0x000fe200078e00ff */
[----:B------:R-:W-:Y:S03]  /*d3c0*/  F2FP.BF16.F32.PACK_AB R107, R240, R251 ;  /* 0x000000fbf06b723e */ /* 0x000fe600000010ff */
[----:B------:R-:W-:Y:S01]  /*d3d0*/  FADD.FTZ R100, R239, R111 ;  /* 0x0000006fef647221 */ /* 0x000fe20000010000 */
[----:B------:R-:W-:Y:S01]  /*d3e0*/  IMAD.WIDE.U32 R170, R108, -0x2daee0ad, RZ ;  /* 0xd2511f536caa7825 */ /* 0x000fe200078e00ff */
[--C-:B------:R-:W-:Y:S02]  /*d3f0*/  LOP3.LUT R162, R169, UR9, R2.reuse, 0x96, !PT ;  /* 0x00000009a9a27c12 */ /* 0x100fe4000f8e9602 */
[----:B------:R-:W-:Y:S01]  /*d400*/  PRMT R2, R3, 0x7632, R2 ;  /* 0x0000763203027816 */ /* 0x000fe20000000002 */
[----:B-----5:R-:W-:Y:S01]  /*d410*/  @!P6 HFMA2.BF16_V2 R146, -RZ.H0_H0, RZ.H0_H0, -R3.H0_H0 ;  /* 0x200000ffff92e231 */ /* 0x020fe20000340903 */
[----:B------:R-:W-:Y:S01]  /*d420*/  LOP3.LUT R138, R171, UR28, R106, 0x96, !PT ;  /* 0x0000001cab8a7c12 */ /* 0x000fe2000f8e966a */
[--C-:B------:R-:W-:Y:S01]  /*d430*/  FADD.FTZ R106, R238, R105.reuse ;  /* 0x00000069ee6a7221 */ /* 0x100fe20000010000 */
[----:B------:R-:W-:Y:S01]  /*d440*/  PRMT R105, R107, 0x7632, R105 ;  /* 0x000076326b697816 */ /* 0x000fe20000000069 */
[----:B----4-:R-:W-:Y:S01]  /*d450*/  @!P5 HFMA2.BF16_V2 R145, -RZ.H0_H0, RZ.H0_H0, -R2.H0_H0 ;  /* 0x200000ffff91d231 */ /* 0x010fe20000340902 */
[----:B------:R-:W-:Y:S01]  /*d460*/  PRMT R134, R146, 0x7610, R134 ;  /* 0x0000761092867816 */ /* 0x000fe20000000086 */
[----:B------:R2:W-:Y:S01]  /*d470*/  @!P6 STL.S16 [R1+0x70], R146 ;  /* 0x000070920100e387 */ /* 0x0005e20000100600 */
[----:B------:R-:W-:Y:S01]  /*d480*/  F2FP.BF16.F32.PACK_AB R108, R235, R248 ;  /* 0x000000f8eb6c723e */ /* 0x000fe200000010ff */
[----:B------:R-:W-:Y:S01]  /*d490*/  @!P4 HFMA2.BF16_V2 R136, -RZ.H0_H0, RZ.H0_H0, -R107.H0_H0 ;  /* 0x200000ffff88c231 */ /* 0x000fe2000034096b */
[----:B------:R-:W-:Y:S01]  /*d4a0*/  PRMT R124, R145, 0x7610, R124 ;  /* 0x00007610917c7816 */ /* 0x000fe2000000007c */
[----:B------:R-:W-:Y:S01]  /*d4b0*/  @!P5 STL.S16 [R1+0x6c], R145 ;  /* 0x00006c910100d387 */ /* 0x000fe20000100600 */
[----:B------:R-:W-:Y:S04]  /*d4c0*/  IMAD.WIDE.U32 R138, R138, -0x326172a9, RZ ;  /* 0xcd9e8d578a8a7825 */ /* 0x000fe800078e00ff */
[----:B------:R-:W-:Y:S01]  /*d4d0*/  @!P3 HFMA2.BF16_V2 R126, -RZ.H0_H0, RZ.H0_H0, -R105.H0_H0 ;  /* 0x200000ffff7eb231 */ /* 0x000fe20000340969 */
[----:B------:R-:W-:Y:S01]  /*d4e0*/  PRMT R129, R136, 0x7610, R129 ;  /* 0x0000761088817816 */ /* 0x000fe20000000081 */
[----:B------:R3:W-:Y:S01]  /*d4f0*/  @!P4 STL.S16 [R1+0x68], R136 ;  /* 0x000068880100c387 */ /* 0x0007e20000100600 */
[----:B------:R-:W-:Y:S01]  /*d500*/  LOP3.LUT R109, R139, UR27, R168, 0x96, !PT ;  /* 0x0000001b8b6d7c12 */ /* 0x000fe2000f8e96a8 */
[----:B------:R-:W-:Y:S01]  /*d510*/  FADD.FTZ R106, R237, R106 ;  /* 0x0000006aed6a7221 */ /* 0x000fe20000010000 */
[----:B------:R-:W-:Y:S01]  /*d520*/  PRMT R128, R126, 0x7610, R128 ;  /* 0x000076107e807816 */ /* 0x000fe20000000080 */
[----:B------:R4:W-:Y:S01]  /*d530*/  @!P3 STL.S16 [R1+0x64], R126 ;  /* 0x0000647e0100b387 */ /* 0x0009e20000100600 */
[----:B------:R-:W-:Y:S01]  /*d540*/  LOP3.LUT R0, R109, 0xff, RZ, 0xc0, !PT ;  /* 0x000000ff6d007812 */ /* 0x000fe200078ec0ff */
[----:B------:R-:W-:Y:S01]  /*d550*/  FADD.FTZ R111, R196, R115 ;  /* 0x00000073c46f7221 */ /* 0x000fe20000010000 */
[----:B------:R-:W-:Y:S01]  /*d560*/  FADD.FTZ R113, R210, R106 ;  /* 0x0000006ad2717221 */ /* 0x000fe20000010000 */
[----:B------:R-:W-:Y:S01]  /*d570*/  F2FP.BF16.F32.PACK_AB R106, R120, R196 ;  /* 0x000000c4786a723e */ /* 0x000fe200000010ff */
[----:B------:R-:W-:Y:S01]  /*d580*/  FADD.FTZ R112, R211, R100 ;  /* 0x00000064d3707221 */ /* 0x000fe20000010000 */
[----:B------:R-:W-:Y:S01]  /*d590*/  ISETP.LE.U32.AND P2, PT, R0, UR12, PT ;  /* 0x0000000c00007c0c */ /* 0x000fe2000bf43070 */
[----:B------:R-:W-:Y:S01]  /*d5a0*/  FADD.FTZ R115, R120, R111 ;  /* 0x0000006f78737221 */ /* 0x000fe20000010000 */
[----:B------:R-:W-:Y:S01]  /*d5b0*/  F2FP.BF16.F32.PACK_AB R0, R238, R249 ;  /* 0x000000f9ee00723e */ /* 0x000fe200000010ff */
[----:B------:R-:W-:Y:S01]  /*d5c0*/  FADD.FTZ R110, R234, R110 ;  /* 0x0000006eea6e7221 */ /* 0x000fe20000010000 */
[----:B------:R-:W-:Y:S01]  /*d5d0*/  F2FP.BF16.F32.PACK_AB R100, R210, R237 ;  /* 0x000000edd264723e */ /* 0x000fe200000010ff */
[----:B------:R-:W-:Y:S01]  /*d5e0*/  IMAD.MOV.U32 R249, RZ, RZ, R131 ;  /* 0x000000fffff97224 */ /* 0x000fe200078e0083 */
[----:B------:R-:W-:Y:S01]  /*d5f0*/  PRMT R119, R0, 0x7632, R119 ;  /* 0x0000763200777816 */ /* 0x000fe20000000077 */
[----:B--2---:R-:W-:Y:S01]  /*d600*/  MUFU.EX2 R146, R187 ;  /* 0x000000bb00927308 */ /* 0x004fe20000000800 */
[----:B------:R-:W-:Y:S01]  /*d610*/  FADD.FTZ R110, R215, R110 ;  /* 0x0000006ed76e7221 */ /* 0x000fe20000010000 */
[----:B------:R-:W-:Y:S02]  /*d620*/  IMAD.MOV.U32 R250, RZ, RZ, R154 ;  /* 0x000000fffffa7224 */ /* 0x000fe400078e009a */
[----:B------:R-:W-:Y:S02]  /*d630*/  IMAD.MOV.U32 R248, RZ, RZ, R130 ;  /* 0x000000fffff87224 */ /* 0x000fe400078e0082 */
[----:B------:R-:W-:Y:S02]  /*d640*/  @!P2 HFMA2.BF16_V2 R122, -RZ.H0_H0, RZ.H0_H0, -R0.H0_H0 ;  /* 0x200000ffff7aa231 */ /* 0x000fe40000340900 */
[----:B------:R-:W-:Y:S02]  /*d650*/  IMAD.MOV.U32 R251, RZ, RZ, R155 ;  /* 0x000000fffffb7224 */ /* 0x000fe400078e009b */
[----:B---3--:R-:W-:Y:S01]  /*d660*/  MUFU.EX2 R136, R225 ;  /* 0x000000e100887308 */ /* 0x008fe20000000800 */
[----:B------:R-:W-:Y:S01]  /*d670*/  IMAD.MOV.U32 R234, RZ, RZ, R248 ;  /* 0x000000ffffea7224 */ /* 0x000fe200078e00f8 */
[----:B------:R-:W-:Y:S01]  /*d680*/  PRMT R127, R122, 0x7610, R127 ;  /* 0x000076107a7f7816 */ /* 0x000fe2000000007f */
[----:B------:R2:W-:Y:S01]  /*d690*/  @!P2 STL.S16 [R1+0x5c], R122 ;  /* 0x00005c7a0100a387 */ /* 0x0005e20000100600 */
[----:B----4-:R-:W-:Y:S01]  /*d6a0*/  PRMT R126, R3, 0x5410, R2 ;  /* 0x00005410037e7816 */ /* 0x010fe20000000002 */
[----:B------:R-:W-:Y:S01]  /*d6b0*/  IMAD.MOV.U32 R248, RZ, RZ, R250 ;  /* 0x000000fffff87224 */ /* 0x000fe200078e00fa */
[----:B------:R-:W-:Y:S01]  /*d6c0*/  @!P5 PRMT R2, R124, 0x5410, RZ ;  /* 0x000054107c02d816 */ /* 0x000fe200000000ff */
[----:B------:R1:W3:Y:S01]  /*d6d0*/  LDL.S16 R120, [R1+0x78] ;  /* 0x0000780001787983 */ /* 0x0002e20000100600 */
[----:B------:R-:W-:Y:S02]  /*d6e0*/  PRMT R124, R107, 0x5410, R105 ;  /* 0x000054106b7c7816 */ /* 0x000fe40000000069 */
[----:B------:R-:W-:Y:S01]  /*d6f0*/  MUFU.EX2 R131, R214 ;  /* 0x000000d600837308 */ /* 0x000fe20000000800 */
[----:B------:R-:W-:Y:S01]  /*d700*/  @!P3 PRMT R105, R128, 0x5410, RZ ;  /* 0x000054108069b816 */ /* 0x000fe200000000ff */
[----:B------:R-:W-:Y:S01]  /*d710*/  STG.E.U16 desc[UR20][R208.64+0x2], R2 ;  /* 0x00000202d0007986 */ /* 0x000fe2000c101514 */
[----:B------:R-:W-:Y:S01]  /*d720*/  PRMT R128, R0, 0x5410, R119 ;  /* 0x0000541000807816 */ /* 0x000fe20000000077 */
[----:B------:R-:W-:Y:S01]  /*d730*/  IMAD.MOV.U32 R250, RZ, RZ, R140 ;  /* 0x000000fffffa7224 */ /* 0x000fe200078e008c */
[----:B------:R-:W-:Y:S01]  /*d740*/  @!P2 PRMT R0, R127, 0x5410, RZ ;  /* 0x000054107f00a816 */ /* 0x000fe200000000ff */
[----:B------:R-:W-:Y:S01]  /*d750*/  IMAD.MOV.U32 R140, RZ, RZ, R160 ;  /* 0x000000ffff8c7224 */ /* 0x000fe200078e00a0 */
[----:B------:R-:W-:Y:S01]  /*d760*/  @!P6 PRMT R3, R134, 0x5410, RZ ;  /* 0x000054108603e816 */ /* 0x000fe200000000ff */
[----:B------:R1:W4:Y:S01]  /*d770*/  LDL.S16 R127, [R1+0x84] ;  /* 0x00008400017f7983 */ /* 0x0003220000100600 */
[----:B------:R-:W-:Y:S01]  /*d780*/  @!P4 PRMT R107, R129, 0x5410, RZ ;  /* 0x00005410816bc816 */ /* 0x000fe200000000ff */
[----:B------:R-:W-:Y:S01]  /*d790*/  MUFU.EX2 R154, R212 ;  /* 0x000000d4009a7308 */ /* 0x000fe20000000800 */
[----:B------:R-:W-:Y:S01]  /*d7a0*/  IMAD.MOV.U32 R160, RZ, RZ, R132 ;  /* 0x000000ffffa07224 */ /* 0x000fe200078e0084 */
[----:B------:R5:W-:Y:S01]  /*d7b0*/  STG.E.U16 desc[UR20][R208.64], R3 ;  /* 0x00000003d0007986 */ /* 0x000be2000c101514 */
[----:B------:R-:W-:Y:S02]  /*d7c0*/  IMAD.MOV.U32 R235, RZ, RZ, R249 ;  /* 0x000000ffffeb7224 */ /* 0x000fe400078e00f9 */
[----:B------:R-:W-:Y:S02]  /*d7d0*/  IMAD.MOV.U32 R249, RZ, RZ, R251 ;  /* 0x000000fffff97224 */ /* 0x000fe400078e00fb */
[----:B------:R-:W-:Y:S03]  /*d7e0*/  IMAD.MOV.U32 R251, RZ, RZ, R141 ;  /* 0x000000fffffb7224 */ /* 0x000fe600078e008d */
[----:B------:R-:W-:Y:S01]  /*d7f0*/  MUFU.EX2 R129, R213 ;  /* 0x000000d500817308 */ /* 0x000fe20000000800 */
[----:B--2---:R-:W-:Y:S02]  /*d800*/  IMAD.SHL.U32 R122, R123, 0x8, RZ ;  /* 0x000000087b7a7824 */ /* 0x004fe400078e00ff */
[----:B------:R-:W-:Y:S02]  /*d810*/  IMAD.MOV.U32 R141, RZ, RZ, R161 ;  /* 0x000000ffff8d7224 */ /* 0x000fe400078e00a1 */
[----:B------:R-:W-:Y:S01]  /*d820*/  IMAD.MOV.U32 R161, RZ, RZ, R133 ;  /* 0x000000ffffa17224 */ /* 0x000fe200078e0085 */
[C---:B------:R-:W-:Y:S01]  /*d830*/  LEA R210, P0, R122.reuse, R208, 0x1 ;  /* 0x000000d07ad27211 */ /* 0x040fe200078008ff */
[----:B------:R-:W-:Y:S03]  /*d840*/  IMAD.MOV.U32 R185, RZ, RZ, R141 ;  /* 0x000000ffffb97224 */ /* 0x000fe600078e008d */
[----:B------:R-:W-:Y:S01]  /*d850*/  MUFU.EX2 R133, R224 ;  /* 0x000000e000857308 */ /* 0x000fe20000000800 */
[----:B------:R-:W-:Y:S01]  /*d860*/  IMAD.MOV.U32 R239, RZ, RZ, R161 ;  /* 0x000000ffffef7224 */ /* 0x000fe200078e00a1 */
[----:B------:R-:W-:Y:S01]  /*d870*/  LEA.HI.X.SX32 R211, R122, R209, 0x1, P0 ;  /* 0x000000d17ad37211 */ /* 0x000fe200000f0eff */
[----:B------:R-:W-:Y:S02]  /*d880*/  IMAD.MOV.U32 R238, RZ, RZ, R160 ;  /* 0x000000ffffee7224 */ /* 0x000fe400078e00a0 */
[----:B------:R-:W-:Y:S02]  /*d890*/  IMAD.WIDE.U32 R160, R223, -0x2daee0ad, RZ ;  /* 0xd2511f53dfa07825 */ /* 0x000fe400078e00ff */
[----:B------:R2:W-:Y:S03]  /*d8a0*/  STG.E.U16 desc[UR20][R210.64], R107 ;  /* 0x0000006bd2007986 */ /* 0x0005e6000c101514 */
[----:B------:R-:W-:Y:S01]  /*d8b0*/  MUFU.EX2 R130, R200 ;  /* 0x000000c800827308 */ /* 0x000fe20000000800 */
[----:B------:R-:W-:Y:S01]  /*d8c0*/  IMAD.MOV.U32 R235, RZ, RZ, R249 ;  /* 0x000000ffffeb7224 */ /* 0x000fe200078e00f9 */
[----:B------:R1:W-:Y:S01]  /*d8d0*/  STG.E.U16 desc[UR20][R210.64+0x2], R105 ;  /* 0x00000269d2007986 */ /* 0x0003e2000c101514 */
[----:B------:R-:W-:Y:S02]  /*d8e0*/  IMAD.MOV.U32 R249, RZ, RZ, R165 ;  /* 0x000000fffff97224 */ /* 0x000fe400078e00a5 */
[----:B-----5:R-:W-:Y:S01]  /*d8f0*/  FADD.FTZ R3, R178, R110 ;  /* 0x0000006eb2037221 */ /* 0x020fe20000010000 */
[C---:B------:R-:W-:Y:S04]  /*d900*/  F2FP.BF16.F32.PACK_AB R110, R179.reuse, R178 ;  /* 0x000000b2b36e723e */ /* 0x040fe800000010ff */
[----:B------:R-:W5:Y:S01]  /*d910*/  MUFU.EX2 R141, R221 ;  /* 0x000000dd008d7308 */ /* 0x000f620000000800 */
[----:B------:R-:W-:Y:S01]  /*d920*/  FADD.FTZ R111, R179, R3 ;  /* 0x00000003b36f7221 */ /* 0x000fe20000010000 */
[----:B------:R-:W-:Y:S05]  /*d930*/  IMAD.WIDE R2, R123, 0x70, R210 ;  /* 0x000000707b027825 */ /* 0x000fea00078e02d2 */
[----:B------:R1:W-:Y:S03]  /*d940*/  STG.E.U16 desc[UR20][R2.64], R0 ;  /* 0x0000000002007986 */ /* 0x0003e6000c101514 */
[----:B------:R-:W-:Y:S10]  /*d950*/  MUFU.EX2 R134, R202 ;  /* 0x000000ca00867308 */ /* 0x000ff40000000800 */
[----:B------:R-:W-:Y:S01]  /*d960*/  MUFU.EX2 R155, R198 ;  /* 0x000000c6009b7308 */ /* 0x000fe20000000800 */
[----:B-----5:R-:W-:Y:S02]  /*d970*/  F2FP.BF16.F32.PACK_AB R156, R133, R141 ;  /* 0x0000008d859c723e */ /* 0x020fe400000010ff */
[----:B--2---:R-:W-:Y:S01]  /*d980*/  PRMT R107, R108, 0x7632, R107 ;  /* 0x000076326c6b7816 */ /* 0x004fe2000000006b */
[----:B-1----:R-:W-:Y:S06]  /*d990*/  IMAD R105, R123, 0x48, RZ ;  /* 0x000000487b697824 */ /* 0x002fec00078e02ff */
[----:B------:R-:W-:Y:S01]  /*d9a0*/  MUFU.EX2 R202, R233 ;  /* 0x000000e900ca7308 */ /* 0x000fe20000000800 */
[CC--:B------:R-:W-:Y:S04]  /*d9b0*/  LEA R212, P0, R105.reuse, R208.reuse, 0x1 ;  /* 0x000000d069d47211 */ /* 0x0c0fe800078008ff */
[-C--:B------:R-:W-:Y:S02]  /*d9c0*/  LEA.HI.X.SX32 R213, R105, R209.reuse, 0x1, P0 ;  /* 0x000000d169d57211 */ /* 0x080fe400000f0eff */
[----:B------:R-:W-:Y:S02]  /*d9d0*/  LOP3.LUT R0, R109, 0xffff, RZ, 0xc0, !PT ;  /* 0x0000ffff6d007812 */ /* 0x000fe400078ec0ff */
[----:B------:R-:W-:Y:S02]  /*d9e0*/  LOP3.LUT R2, R174, 0xff, RZ, 0xc0, !PT ;  /* 0x000000ffae027812 */ /* 0x000fe400078ec0ff */
[----:B------:R-:W-:Y:S02]  /*d9f0*/  SHF.R.U32.HI R0, RZ, 0x8, R0 ;  /* 0x00000008ff007819 */ /* 0x000fe40000011600 */
[----:B------:R-:W-:Y:S02]  /*da00*/  ISETP.LE.U32.AND P2, PT, R2, UR12, PT ;  /* 0x0000000c02007c0c */ /* 0x000fe4000bf43070 */
[----:B------:R-:W-:Y:S02]  /*da10*/  LOP3.LUT R0, R0, 0xffff, RZ, 0xc0, !PT ;  /* 0x0000ffff00007812 */ /* 0x000fe400078ec0ff */
[--C-:B------:R-:W-:Y:S02]  /*da20*/  SHF.R.U32.HI R2, RZ, 0x10, R109.reuse ;  /* 0x00000010ff027819 */ /* 0x100fe4000001166d */
[----:B------:R-:W-:Y:S01]  /*da30*/  ISETP.LE.U32.AND P3, PT, R0, UR12, PT ;  /* 0x0000000c00007c0c */ /* 0x000fe2000bf63070 */
[----:B------:R-:W-:Y:S01]  /*da40*/  IMAD R0, R123, 0x38, R122 ;  /* 0x000000387b007824 */ /* 0x000fe200078e027a */
[----:B------:R-:W-:Y:S02]  /*da50*/  LOP3.LUT R2, R2, 0xff, RZ, 0xc0, !PT ;  /* 0x000000ff02027812 */ /* 0x000fe400078ec0ff */
[----:B------:R-:W-:Y:S01]  /*da60*/  SHF.R.U32.HI R109, RZ, 0x18, R109 ;  /* 0x00000018ff6d7819 */ /* 0x000fe2000001166d */
[----:B------:R-:W-:Y:S01]  /*da70*/  VIADD R0, R0, 0x1 ;  /* 0x0000000100007836 */ /* 0x000fe20000000000 */
[----:B------:R-:W-:Y:S02]  /*da80*/  ISETP.LE.U32.AND P6, PT, R2, UR12, PT ;  /* 0x0000000c02007c0c */ /* 0x000fe4000bfc3070 */
[----:B------:R-:W-:Y:S02]  /*da90*/  LOP3.LUT R2, R174, 0xffff, RZ, 0xc0, !PT ;  /* 0x0000ffffae027812 */ /* 0x000fe400078ec0ff */
[C---:B------:R-:W-:Y:S02]  /*daa0*/  LEA R214, P5, R0.reuse, R208, 0x1 ;  /* 0x000000d000d67211 */ /* 0x040fe400078a08ff */
[----:B------:R-:W-:Y:S02]  /*dab0*/  SHF.R.U32.HI R2, RZ, 0x8, R2 ;  /* 0x00000008ff027819 */ /* 0x000fe40000011602 */
[----:B------:R-:W-:Y:S02]  /*dac0*/  LEA.HI.X.SX32 R215, R0, R209, 0x1, P5 ;  /* 0x000000d100d77211 */ /* 0x000fe400028f0eff */
[----:B------:R-:W-:Y:S02]  /*dad0*/  LOP3.LUT R2, R2, 0xffff, RZ, 0xc0, !PT ;  /* 0x0000ffff02027812 */ /* 0x000fe400078ec0ff */
[----:B------:R-:W-:Y:S02]  /*dae0*/  ISETP.LE.U32.AND P4, PT, R109, UR12, PT ;  /* 0x0000000c6d007c0c */ /* 0x000fe4000bf83070 */
[----:B------:R-:W-:Y:S02]  /*daf0*/  ISETP.LE.U32.AND P5, PT, R2, UR12, PT ;  /* 0x0000000c02007c0c */ /* 0x000fe4000bfa3070 */
[--C-:B------:R-:W-:Y:S02]  /*db00*/  SHF.R.U32.HI R3, RZ, 0x10, R174.reuse ;  /* 0x00000010ff037819 */ /* 0x100fe400000116ae */
[----:B------:R-:W-:Y:S02]  /*db10*/  SHF.R.U32.HI R0, RZ, 0x18, R174 ;  /* 0x00000018ff007819 */ /* 0x000fe400000116ae */
[----:B------:R-:W-:Y:S04]  /*db20*/  LOP3.LUT R3, R3, 0xff, RZ, 0xc0, !PT ;  /* 0x000000ff03037812 */ /* 0x000fe800078ec0ff */
[----:B------:R-:W-:Y:S01]  /*db30*/  ISETP.LE.U32.AND P0, PT, R3, UR12, PT ;  /* 0x0000000c03007c0c */ /* 0x000fe2000bf03070 */
[----:B---3--:R-:W-:Y:S05]  /*db40*/  @!P6 HFMA2.BF16_V2 R120, -RZ.H0_H0, RZ.H0_H0, -R108.H0_H0 ;  /* 0x200000ffff78e231 */ /* 0x008fea000034096c */
[----:B------:R-:W-:Y:S01]  /*db50*/  PRMT R3, R120, 0x7610, R3 ;  /* 0x0000761078037816 */ /* 0x000fe20000000003 */
[----:B----4-:R-:W-:Y:S05]  /*db60*/  @!P3 HFMA2.BF16_V2 R127, -RZ.H0_H0, RZ.H0_H0, -R119.H0_H0 ;  /* 0x200000ffff7fb231 */ /* 0x010fea0000340977 */
[----:B------:R-:W-:Y:S01]  /*db70*/  PRMT R105, R127, 0x7610, R105 ;  /* 0x000076107f697816 */ /* 0x000fe20000000069 */
[----:B------:R1:W-:Y:S03]  /*db80*/  @!P3 STL.S16 [R1+0x84], R127 ;  /* 0x0000847f0100b387 */ /* 0x0003e60000100600 */
[----:B------:R-:W-:Y:S01]  /*db90*/  @!P3 PRMT R119, R105, 0x5410, RZ ;  /* 0x000054106977b816 */ /* 0x000fe200000000ff */
[----:B------:R2:W3:Y:S01]  /*dba0*/  LDL.S16 R2, [R1+0x7c] ;  /* 0x00007c0001027983 */ /* 0x0004e20000100600 */
[----:B------:R-:W-:Y:S01]  /*dbb0*/  ISETP.LE.U32.AND P3, PT, R0, UR12, PT ;  /* 0x0000000c00007c0c */ /* 0x000fe2000bf63070 */
[----:B------:R-:W-:Y:S01]  /*dbc0*/  FADD.FTZ R0, R117, R112 ;  /* 0x0000007075007221 */ /* 0x000fe20000010000 */
[C---:B------:R-:W-:Y:S01]  /*dbd0*/  F2FP.BF16.F32.PACK_AB R112, R184.reuse, R117 ;  /* 0x00000075b870723e */ /* 0x040fe200000010ff */
[----:B------:R4:W-:Y:S02]  /*dbe0*/  @!P6 STL.S16 [R1+0x78], R120 ;  /* 0x000078780100e387 */ /* 0x0009e40000100600 */
[----:B------:R-:W-:Y:S01]  /*dbf0*/  FADD.FTZ R117, R184, R0 ;  /* 0x00000000b8757221 */ /* 0x000fe20000010000 */
[----:B------:R-:W-:Y:S01]  /*dc00*/  LOP3.LUT R0, R138, 0xff, RZ, 0xc0, !PT ;  /* 0x000000ff8a007812 */ /* 0x000fe200078ec0ff */
[----:B------:R2:W5:Y:S01]  /*dc10*/  LDL.S16 R105, [R1+0x80] ;  /* 0x0000800001697983 */ /* 0x0005620000100600 */
[----:B------:R-:W-:Y:S03]  /*dc20*/  IMAD.MOV.U32 R184, RZ, RZ, R140 ;  /* 0x000000ffffb87224 */ /* 0x000fe600078e008c */
[----:B------:R-:W-:Y:S01]  /*dc30*/  STG.E.U16 desc[UR20][R214.64], R119 ;  /* 0x00000077d6007986 */ /* 0x000fe2000c101514 */
[----:B-1----:R-:W-:Y:S02]  /*dc40*/  PRMT R127, R108, 0x5410, R107 ;  /* 0x000054106c7f7816 */ /* 0x002fe4000000006b */
[----:B------:R-:W-:Y:S01]  /*dc50*/  @!P6 PRMT R108, R3, 0x5410, RZ ;  /* 0x00005410036ce816 */ /* 0x000fe200000000ff */
[--C-:B------:R-:W-:Y:S01]  /*dc60*/  FADD.FTZ R3, R181, R113.reuse ;  /* 0x00000071b5037221 */ /* 0x100fe20000010000 */
[----:B------:R-:W-:Y:S02]  /*dc70*/  PRMT R113, R114, 0x7632, R113 ;  /* 0x0000763272717816 */ /* 0x000fe40000000071 */
[----:B------:R-:W-:Y:S01]  /*dc80*/  ISETP.LE.U32.AND P6, PT, R0, UR12, PT ;  /* 0x0000000c00007c0c */ /* 0x000fe2000bfc3070 */
[----:B------:R-:W-:Y:S01]  /*dc90*/  FADD.FTZ R109, R180, R3 ;  /* 0x00000003b46d7221 */ /* 0x000fe20000010000 */
[----:B------:R-:W-:Y:S01]  /*dca0*/  LOP3.LUT R0, R138, 0xffff, RZ, 0xc0, !PT ;  /* 0x0000ffff8a007812 */ /* 0x000fe200078ec0ff */
[--C-:B------:R-:W-:Y:S01]  /*dcb0*/  FADD.FTZ R3, R118, R115.reuse ;  /* 0x0000007376037221 */ /* 0x100fe20000010000 */
[----:B------:R-:W-:Y:S01]  /*dcc0*/  PRMT R115, R116, 0x7632, R115 ;  /* 0x0000763274737816 */ /* 0x000fe20000000073 */
[----:B----4-:R-:W-:Y:S01]  /*dcd0*/  MUFU.EX2 R120, R203 ;  /* 0x000000cb00787308 */ /* 0x010fe20000000800 */
[----:B------:R-:W-:Y:S01]  /*dce0*/  F2FP.BF16.F32.PACK_AB R118, R177, R118 ;  /* 0x00000076b176723e */ /* 0x000fe200000010ff */
[----:B------:R-:W-:Y:S01]  /*dcf0*/  STG.E.U16 desc[UR20][R212.64], R108 ;  /* 0x0000006cd4007986 */ /* 0x000fe2000c101514 */
[----:B---3--:R-:W-:Y:S05]  /*dd00*/  @!P4 HFMA2.BF16_V2 R2, -RZ.H0_H0, RZ.H0_H0, -R107.H0_H0 ;  /* 0x200000ffff02c231 */ /* 0x008fea000034096b */
[----:B------:R-:W-:Y:S01]  /*dd10*/  PRMT R123, R2, 0x7610, R123 ;  /* 0x00007610027b7816 */ /* 0x000fe2000000007b */
[----:B------:R1:W-:Y:S01]  /*dd20*/  @!P4 STL.S16 [R1+0x7c], R2 ;  /* 0x00007c020100c387 */ /* 0x0003e20000100600 */
[----:B-----5:R-:W-:Y:S02]  /*dd30*/  @!P2 HFMA2.BF16_V2 R105, -RZ.H0_H0, RZ.H0_H0, -R114.H0_H0 ;  /* 0x200000ffff69a231 */ /* 0x020fe40000340972 */
[----:B------:R-:W-:Y:S01]  /*dd40*/  @!P4 PRMT R107, R123, 0x5410, RZ ;  /* 0x000054107b6bc816 */ /* 0x000fe200000000ff */
[----:B------:R2:W3:Y:S01]  /*dd50*/  LDL.S16 R132, [R1+0x8c] ;  /* 0x00008c0001847983 */ /* 0x0004e20000100600 */
[----:B------:R-:W-:Y:S02]  /*dd60*/  PRMT R123, R114, 0x5410, R113 ;  /* 0x00005410727b7816 */ /* 0x000fe40000000071 */
[----:B------:R-:W-:Y:S01]  /*dd70*/  PRMT R122, R105, 0x7610, R122 ;  /* 0x00007610697a7816 */ /* 0x000fe2000000007a */
[----:B------:R4:W-:Y:S03]  /*dd80*/  @!P2 STL.S16 [R1+0x80], R105 ;  /* 0x000080690100a387 */ /* 0x0009e60000100600 */
[----:B------:R-:W-:Y:S01]  /*dd90*/  @!P2 PRMT R114, R122, 0x5410, RZ ;  /* 0x000054107a72a816 */ /* 0x000fe200000000ff */
[----:B------:R-:W-:Y:S04]  /*dda0*/  STG.E.U16 desc[UR20][R212.64+0x2], R107 ;  /* 0x0000026bd4007986 */ /* 0x000fe8000c101514 */
[----:B------:R2:W5:Y:S04]  /*ddb0*/  LDL.S16 R122, [R1+0x88] ;  /* 0x00008800017a7983 */ /* 0x0005680000100600 */
[----:B------:R-:W-:Y:S01]  /*ddc0*/  STG.E.U16 desc[UR20][R208.64+0x10], R114 ;  /* 0x00001072d0007986 */ /* 0x000fe2000c101514 */
[----:B-1----:R-:W-:Y:S02]  /*ddd0*/  SHF.R.U32.HI R2, RZ, 0x8, R0 ;  /* 0x00000008ff027819 */ /* 0x002fe40000011600 */
[----:B------:R-:W-:Y:S02]  /*dde0*/  F2FP.BF16.F32.PACK_AB R0, R180, R181 ;  /* 0x000000b5b400723e */ /* 0x000fe400000010ff */
[----:B------:R-:W-:Y:S04]  /*ddf0*/  LOP3.LUT R2, R2, 0xffff, RZ, 0xc0, !PT ;  /* 0x0000ffff02027812 */ /* 0x000fe800078ec0ff */
[----:B------:R-:W-:Y:S01]  /*de00*/  ISETP.LE.U32.AND P4, PT, R2, UR12, PT ;  /* 0x0000000c02007c0c */ /* 0x000fe2000bf83070 */
[----:B----4-:R-:W-:Y:S01]  /*de10*/  FADD.FTZ R105, R177, R3 ;  /* 0x00000003b1697221 */ /* 0x010fe20000010000 */
[--C-:B------:R-:W-:Y:S01]  /*de20*/  SHF.R.U32.HI R2, RZ, 0x10, R138.reuse ;  /* 0x00000010ff027819 */ /* 0x100fe2000001168a */
[----:B------:R-:W-:Y:S01]  /*de30*/  FADD.FTZ R3, R121, R111 ;  /* 0x0000006f79037221 */ /* 0x000fe20000010000 */
[C---:B------:R-:W-:Y:S02]  /*de40*/  F2FP.BF16.F32.PACK_AB R121, R201.reuse, R121 ;  /* 0x00000079c979723e */ /* 0x040fe400000010ff */
[----:B------:R-:W-:Y:S01]  /*de50*/  LOP3.LUT R2, R2, 0xff, RZ, 0xc0, !PT ;  /* 0x000000ff02027812 */ /* 0x000fe200078ec0ff */
[----:B------:R-:W-:Y:S01]  /*de60*/  FADD.FTZ R111, R201, R3 ;  /* 0x00000003c96f7221 */ /* 0x000fe20000010000 */
[----:B------:R-:W-:Y:S01]  /*de70*/  FADD.FTZ R3, R146, R109 ;  /* 0x0000006d92037221 */ /* 0x000fe20000010000 */
[----:B------:R-:W-:Y:S01]  /*de80*/  F2FP.BF16.F32.PACK_AB R146, R188, R146 ;  /* 0x00000092bc92723e */ /* 0x000fe200000010ff */
[----:B------:R-:W-:Y:S01]  /*de90*/  MUFU.EX2 R201, R231 ;  /* 0x000000e700c97308 */ /* 0x000fe20000000800 */
[----:B------:R-:W-:Y:S02]  /*dea0*/  ISETP.LE.U32.AND P2, PT, R2, UR12, PT ;  /* 0x0000000c02007c0c */ /* 0x000fe4000bf43070 */
[----:B------:R-:W-:Y:S01]  /*deb0*/  SHF.R.U32.HI R2, RZ, 0x18, R138 ;  /* 0x00000018ff027819 */ /* 0x000fe2000001168a */
[----:B---3--:R-:W-:Y:S05]  /*dec0*/  @!P5 HFMA2.BF16_V2 R132, -RZ.H0_H0, RZ.H0_H0, -R113.H0_H0 ;  /* 0x200000ffff84d231 */ /* 0x008fea0000340971 */
[----:B------:R-:W-:Y:S01]  /*ded0*/  PRMT R125, R132, 0x7610, R125 ;  /* 0x00007610847d7816 */ /* 0x000fe2000000007d */
[----:B------:R1:W-:Y:S03]  /*dee0*/  @!P5 STL.S16 [R1+0x8c], R132 ;  /* 0x00008c840100d387 */ /* 0x0003e60000100600 */
[----:B------:R-:W-:Y:S01]  /*def0*/  @!P5 PRMT R113, R125, 0x5410, RZ ;  /* 0x000054107d71d816 */ /* 0x000fe200000000ff */
[----:B------:R2:W3:Y:S01]  /*df00*/  LDL.S16 R145, [R1+0xb4] ;  /* 0x0000b40001917983 */ /* 0x0004e20000100600 */
[----:B------:R-:W-:Y:S01]  /*df10*/  PRMT R125, R116, 0x5410, R115 ;  /* 0x00005410747d7816 */ /* 0x000fe20000000073 */
[----:B-----5:R-:W-:Y:S01]  /*df20*/  @!P0 HFMA2.BF16_V2 R122, -RZ.H0_H0, RZ.H0_H0, -R116.H0_H0 ;  /* 0x200000ffff7a8231 */ /* 0x020fe20000340974 */
[----:B------:R-:W-:Y:S01]  /*df30*/  ISETP.LE.U32.AND P5, PT, R2, UR12, PT ;  /* 0x0000000c02007c0c */ /* 0x000fe2000bfa3070 */
[----:B------:R-:W-:Y:S01]  /*df40*/  STG.E.U16 desc[UR20][R208.64+0x12], R113 ;  /* 0x00001271d0007986 */ /* 0x000fe2000c101514 */
[----:B------:R-:W-:Y:S01]  /*df50*/  FADD.FTZ R2, R144, R117 ;  /* 0x0000007590027221 */ /* 0x000fe20000010000 */
[C---:B------:R-:W-:Y:S01]  /*df60*/  F2FP.BF16.F32.PACK_AB R144, R191.reuse, R144 ;  /* 0x00000090bf90723e */ /* 0x040fe200000010ff */
[----:B------:R-:W-:Y:S01]  /*df70*/  FADD.FTZ R117, R188, R3 ;  /* 0x00000003bc757221 */ /* 0x000fe20000010000 */
[----:B------:R-:W-:Y:S01]  /*df80*/  PRMT R135, R122, 0x7610, R135 ;  /* 0x000076107a877816 */ /* 0x000fe20000000087 */
[----:B------:R4:W-:Y:S01]  /*df90*/  @!P0 STL.S16 [R1+0x88], R122 ;  /* 0x0000887a01008387 */ /* 0x0009e20000100600 */
[----:B------:R-:W-:Y:S01]  /*dfa0*/  PRMT R108, R144, 0x7632, R108 ;  /* 0x00007632906c7816 */ /* 0x000fe2000000006c */
[----:B------:R-:W-:Y:S01]  /*dfb0*/  FADD.FTZ R109, R191, R2 ;  /* 0x00000002bf6d7221 */ /* 0x000fe20000010000 */
[----:B------:R-:W-:Y:S01]  /*dfc0*/  @!P0 PRMT R116, R135, 0x5410, RZ ;  /* 0x0000541087748816 */ /* 0x000fe200000000ff */
[----:B------:R2:W5:Y:S01]  /*dfd0*/  LDL.S16 R140, [R1+0xb0] ;  /* 0x0000b000018c7983 */ /* 0x0005620000100600 */
[----:B------:R-:W-:Y:S01]  /*dfe0*/  LOP3.LUT R2, R161, UR26, R220, 0x96, !PT ;  /* 0x0000001aa1027c12 */ /* 0x000fe2000f8e96dc */
[----:B------:R-:W-:Y:S01]  /*dff0*/  FADD.FTZ R3, R152, R105 ;  /* 0x0000006998037221 */ /* 0x000fe20000010000 */
[----:B------:R-:W-:Y:S01]  /*e000*/  F2FP.BF16.F32.PACK_AB R152, R186, R152 ;  /* 0x00000098ba98723e */ /* 0x000fe200000010ff */
[----:B------:R2:W2:Y:S01]  /*e010*/  LDL.S16 R135, [R1+0xac] ;  /* 0x0000ac0001877983 */ /* 0x0004a20000100600 */
[----:B------:R-:W-:Y:S03]  /*e020*/  LOP3.LUT R105, R2, 0xff, RZ, 0xc0, !PT ;  /* 0x000000ff02697812 */ /* 0x000fe600078ec0ff */
[----:B------:R-:W-:Y:S01]  /*e030*/  STG.E.U16 desc[UR20][R210.64+0x10], R116 ;  /* 0x00001074d2007986 */ /* 0x000fe2000c101514 */
[----:B------:R-:W-:Y:S01]  /*e040*/  ISETP.LE.U32.AND P0, PT, R105, UR12, PT ;  /* 0x0000000c69007c0c */ /* 0x000fe2000bf03070 */
[----:B------:R-:W-:Y:S01]  /*e050*/  FADD.FTZ R105, R154, R111 ;  /* 0x0000006f9a697221 */ /* 0x000fe20000010000 */
[C---:B------:R-:W-:Y:S01]  /*e060*/  F2FP.BF16.F32.PACK_AB R154, R129.reuse, R154 ;  /* 0x0000009a819a723e */ /* 0x040fe200000010ff */
[----:B-1----:R-:W1:Y:S02]  /*e070*/  MUFU.EX2 R132, R226 ;  /* 0x000000e200847308 */ /* 0x002e640000000800 */
[----:B------:R-:W-:Y:S01]  /*e080*/  FADD.FTZ R111, R129, R105 ;  /* 0x00000069816f7221 */ /* 0x000fe20000010000 */
[----:B----4-:R-:W-:Y:S01]  /*e090*/  FADD.FTZ R122, R186, R3 ;  /* 0x00000003ba7a7221 */ /* 0x010fe20000010000 */
[----:B------:R-:W-:Y:S04]  /*e0a0*/  LOP3.LUT R3, R2, 0xffff, RZ, 0xc0, !PT ;  /* 0x0000ffff02037812 */ /* 0x000fe800078ec0ff */
[----:B------:R-:W-:Y:S02]  /*e0b0*/  SHF.R.U32.HI R3, RZ, 0x8, R3 ;  /* 0x00000008ff037819 */ /* 0x000fe40000011603 */
[----:B-1----:R-:W-:Y:S02]  /*e0c0*/  F2FP.BF16.F32.PACK_AB R157, R132, R136 ;  /* 0x00000088849d723e */ /* 0x002fe400000010ff */
[----:B------:R-:W-:Y:S02]  /*e0d0*/  LOP3.LUT R105, R3, 0xffff, RZ, 0xc0, !PT ;  /* 0x0000ffff03697812 */ /* 0x000fe400078ec0ff */
[C---:B------:R-:W-:Y:S04]  /*e0e0*/  PRMT R3, R100.reuse, 0x7632, R3 ;  /* 0x0000763264037816 */ /* 0x040fe80000000003 */
[----:B------:R-:W-:Y:S01]  /*e0f0*/  PRMT R129, R100, 0x5410, R3 ;  /* 0x0000541064817816 */ /* 0x000fe20000000003 */
[----:B---3--:R-:W-:Y:S05]  /*e100*/  @!P3 HFMA2.BF16_V2 R145, -RZ.H0_H0, RZ.H0_H0, -R115.H0_H0 ;  /* 0x200000ffff91b231 */ /* 0x008fea0000340973 */
[----:B------:R-:W-:Y:S01]  /*e110*/  PRMT R163, R145, 0x7610, R163 ;  /* 0x0000761091a37816 */ /* 0x000fe200000000a3 */
[----:B------:R-:W-:Y:S03]  /*e120*/  @!P3 STL.S16 [R1+0xb4], R145 ;  /* 0x0000b4910100b387 */ /* 0x000fe60000100600 */
[----:B------:R-:W-:Y:S01]  /*e130*/  @!P3 PRMT R115, R163, 0x5410, RZ ;  /* 0x00005410a373b816 */ /* 0x000fe200000000ff */
[----:B------:R-:W-:Y:S01]  /*e140*/  IMAD.WIDE.U32 R162, R162, -0x2daee0ad, RZ ;  /* 0xd2511f53a2a27825 */ /* 0x000fe200078e00ff */
[----:B------:R-:W-:Y:S03]  /*e150*/  ISETP.LE.U32.AND P3, PT, R105, UR12, PT ;  /* 0x0000000c69007c0c */ /* 0x000fe6000bf63070 */
[----:B-----5:R-:W-:Y:S02]  /*e160*/  @!P6 HFMA2.BF16_V2 R140, -RZ.H0_H0, RZ.H0_H0, -R100.H0_H0 ;  /* 0x200000ffff8ce231 */ /* 0x020fe40000340964 */
[----:B------:R-:W-:Y:S01]  /*e170*/  FADD.FTZ R105, R153, R109 ;  /* 0x0000006d99697221 */ /* 0x000fe20000010000 */
[C---:B------:R-:W-:Y:S01]  /*e180*/  F2FP.BF16.F32.PACK_AB R153, R131.reuse, R153 ;  /* 0x000000998399723e */ /* 0x040fe200000010ff */
[----:B------:R1:W-:Y:S01]  /*e190*/  STG.E.U16 desc[UR20][R210.64+0x12], R115 ;  /* 0x00001273d2007986 */ /* 0x0003e2000c101514 */
[----:B--2---:R-:W-:Y:S01]  /*e1a0*/  @!P4 HFMA2.BF16_V2 R135, -RZ.H0_H0, RZ.H0_H0, -R3.H0_H0 ;  /* 0x200000ffff87c231 */ /* 0x004fe20000340903 */
[----:B------:R-:W-:Y:S01]  /*e1b0*/  PRMT R137, R140, 0x7610, R137 ;  /* 0x000076108c897816 */ /* 0x000fe20000000089 */
[----:B------:R-:W-:Y:S01]  /*e1c0*/  FADD.FTZ R131, R131, R105 ;  /* 0x0000006983837221 */ /* 0x000fe20000010000 */
[--C-:B------:R-:W-:Y:S01]  /*e1d0*/  SHF.R.U32.HI R105, RZ, 0x18, R2.reuse ;  /* 0x00000018ff697819 */ /* 0x100fe20000011602 */
[----:B------:R2:W-:Y:S01]  /*e1e0*/  @!P6 STL.S16 [R1+0xb0], R140 ;  /* 0x0000b08c0100e387 */ /* 0x0005e20000100600 */
[----:B------:R-:W-:Y:S02]  /*e1f0*/  SHF.R.U32.HI R2, RZ, 0x10, R2 ;  /* 0x00000010ff027819 */ /* 0x000fe40000011602 */
[----:B------:R-:W-:Y:S01]  /*e200*/  PRMT R109, R135, 0x7610, R109 ;  /* 0x00007610876d7816 */ /* 0x000fe2000000006d */
[----:B------:R3:W-:Y:S01]  /*e210*/  @!P4 STL.S16 [R1+0xac], R135 ;  /* 0x0000ac870100c387 */ /* 0x0007e20000100600 */
[----:B------:R-:W-:Y:S02]  /*e220*/  @!P6 PRMT R100, R137, 0x5410, RZ ;  /* 0x000054108964e816 */ /* 0x000fe400000000ff */
[----:B------:R-:W-:Y:S01]  /*e230*/  LOP3.LUT R2, R2, 0xff, RZ, 0xc0, !PT ;  /* 0x000000ff02027812 */ /* 0x000fe200078ec0ff */
[----:B------:R4:W5:Y:S01]  /*e240*/  LDL.S16 R180, [R1+0xbc] ;  /* 0x0000bc0001b47983 */ /* 0x0009620000100600 */
[----:B------:R-:W-:Y:S01]  /*e250*/  ISETP.LE.U32.AND P6, PT, R105, UR12, PT ;  /* 0x0000000c69007c0c */ /* 0x000fe2000bfc3070 */
[----:B------:R-:W-:Y:S01]  /*e260*/  FADD.FTZ R105, R134, R117 ;  /* 0x0000007586697221 */ /* 0x000fe20000010000 */
[----:B------:R-:W-:Y:S01]  /*e270*/  @!P4 PRMT R3, R109, 0x5410, RZ ;  /* 0x000054106d03c816 */ /* 0x000fe200000000ff */
[----:B------:R4:W4:Y:S01]  /*e280*/  LDL.S16 R177, [R1+0xfc] ;  /* 0x0000fc0001b17983 */ /* 0x0009220000100600 */
[----:B------:R-:W-:Y:S01]  /*e290*/  ISETP.LE.U32.AND P4, PT, R2, UR12, PT ;  /* 0x0000000c02007c0c */ /* 0x000fe2000bf83070 */
[----:B------:R-:W-:Y:S01]  /*e2a0*/  FADD.FTZ R109, R155, R122 ;  /* 0x0000007a9b6d7221 */ /* 0x000fe20000010000 */
[C---:B------:R-:W-:Y:S01]  /*e2b0*/  F2FP.BF16.F32.PACK_AB R2, R120.reuse, R134 ;  /* 0x000000867802723e */ /* 0x040fe200000010ff */
[--C-:B------:R-:W-:Y:S01]  /*e2c0*/  FADD.FTZ R120, R120, R105.reuse ;  /* 0x0000006978787221 */ /* 0x100fe20000010000 */
[----:B------:R-:W-:Y:S01]  /*e2d0*/  PRMT R105, R106, 0x7632, R105 ;  /* 0x000076326a697816 */ /* 0x000fe20000000069 */
[----:B------:R-:W-:Y:S01]  /*e2e0*/  STG.E.U16 desc[UR20][R214.64+0x10], R3 ;  /* 0x00001003d6007986 */ /* 0x000fe2000c101514 */
[C---:B------:R-:W-:Y:S01]  /*e2f0*/  F2FP.BF16.F32.PACK_AB R155, R130.reuse, R155 ;  /* 0x0000009b829b723e */ /* 0x040fe200000010ff */
[----:B------:R-:W-:Y:S01]  /*e300*/  FADD.FTZ R122, R130, R109 ;  /* 0x0000006d827a7221 */ /* 0x000fe20000010000 */
[----:B------:R-:W-:Y:S01]  /*e310*/  PRMT R130, R106, 0x5410, R105 ;  /* 0x000054106a827816 */ /* 0x000fe20000000069 */
[----:B------:R-:W-:Y:S01]  /*e320*/  FADD.FTZ R109, R136, R111 ;  /* 0x0000006f886d7221 */ /* 0x000fe20000010000 */
[----:B------:R-:W-:Y:S01]  /*e330*/  LOP3.LUT R117, R163, UR26, R170, 0x96, !PT ;  /* 0x0000001aa3757c12 */ /* 0x000fe2000f8e96aa */
[----:B------:R-:W-:Y:S01]  /*e340*/  STG.E.U16 desc[UR20][R214.64+0xe], R100 ;  /* 0x00000e64d6007986 */ /* 0x000fe2000c101514 */
[----:B-1----:R-:W-:Y:S01]  /*e350*/  PRMT R115, R146, 0x7610, R115 ;  /* 0x0000761092737816 */ /* 0x002fe20000000073 */
[----:B------:R-:W-:Y:S01]  /*e360*/  FADD.FTZ R132, R132, R109 ;  /* 0x0000006d84847221 */ /* 0x000fe20000010000 */
[C---:B------:R-:W-:Y:S01]  /*e370*/  LOP3.LUT R109, R117.reuse, 0xffff, RZ, 0xc0, !PT ;  /* 0x0000ffff756d7812 */ /* 0x040fe200078ec0ff */
[----:B--2---:R2:W2:Y:S01]  /*e380*/  LDL.S16 R140, [R1+0xf8] ;  /* 0x0000f800018c7983 */ /* 0x0044a20000100600 */
[----:B------:R-:W-:Y:S01]  /*e390*/  LOP3.LUT R111, R117, 0xff, RZ, 0xc0, !PT ;  /* 0x000000ff756f7812 */ /* 0x000fe200078ec0ff */
[----:B------:R-:W-:Y:S01]  /*e3a0*/  MUFU.EX2 R134, R236 ;  /* 0x000000ec00867308 */ /* 0x000fe20000000800 */
[----:B------:R-:W-:Y:S04]  /*e3b0*/  SHF.R.U32.HI R109, RZ, 0x8, R109 ;  /* 0x00000008ff6d7819 */ /* 0x000fe8000001166d */
[----:B------:R-:W-:Y:S05]  /*e3c0*/  LOP3.LUT R109, R109, 0xffff, RZ, 0xc0, !PT ;  /* 0x0000ffff6d6d7812 */ /* 0x000fea00078ec0ff */
[----:B------:R-:W-:Y:S10]  /*e3d0*/  MUFU.EX2 R137, R218 ;  /* 0x000000da00897308 */ /* 0x000ff40000000800 */
[----:B------:R-:W1:Y:S10]  /*e3e0*/  MUFU.EX2 R145, R219 ;  /* 0x000000db00917308 */ /* 0x000e740000000800 */
[----:B---3--:R-:W3:Y:S01]  /*e3f0*/  MUFU.EX2 R135, R222 ;  /* 0x000000de00877308 */ /* 0x008ee20000000800 */
[----:B-1----:R-:W-:Y:S01]  /*e400*/  FADD.FTZ R120, R145, R120 ;  /* 0x0000007891787221 */ /* 0x002fe20000010000 */
[C---:B---3--:R-:W-:Y:S03]  /*e410*/  F2FP.BF16.F32.PACK_AB R145, R135.reuse, R145 ;  /* 0x000000918791723e */ /* 0x048fe600000010ff */
[----:B------:R-:W-:Y:S01]  /*e420*/  FADD.FTZ R135, R135, R120 ;  /* 0x0000007887877221 */ /* 0x000fe20000010000 */
[----:B------:R-:W-:Y:S01]  /*e430*/  LOP3.LUT R120, R160, 0xff, RZ, 0xc0, !PT ;  /* 0x000000ffa0787812 */ /* 0x000fe200078ec0ff */
[----:B-----5:R-:W-:Y:S02]  /*e440*/  @!P2 HFMA2.BF16_V2 R180, -RZ.H0_H0, RZ.H0_H0, -R106.H0_H0 ;  /* 0x200000ffffb4a231 */ /* 0x020fe4000034096a */
[----:B----4-:R-:W-:Y:S03]  /*e450*/  @!P0 HFMA2.BF16_V2 R177, -RZ.H0_H0, RZ.H0_H0, -R110.H0_H0 ;  /* 0x200000ffffb18231 */ /* 0x010fe6000034096e */
[----:B------:R-:W-:Y:S01]  /*e460*/  PRMT R148, R180, 0x7610, R148 ;  /* 0x00007610b4947816 */ /* 0x000fe20000000094 */
[----:B------:R-:W-:Y:S03]  /*e470*/  @!P2 STL.S16 [R1+0xbc], R180 ;  /* 0x0000bcb40100a387 */ /* 0x000fe60000100600 */
[----:B------:R-:W-:Y:S01]  /*e480*/  @!P2 PRMT R106, R148, 0x5410, RZ ;  /* 0x00005410946aa816 */ /* 0x000fe200000000ff */
[----:B------:R4:W3:Y:S01]  /*e490*/  LDL.S16 R136, [R1+0x108] ;  /* 0x0001080001887983 */ /* 0x0008e20000100600 */
[----:B------:R-:W-:Y:S01]  /*e4a0*/  ISETP.LE.U32.AND P2, PT, R111, UR12, PT ;  /* 0x0000000c6f007c0c */ /* 0x000fe2000bf43070 */
[----:B------:R-:W-:Y:S01]  /*e4b0*/  FADD.FTZ R111, R141, R131 ;  /* 0x000000838d6f7221 */ /* 0x000fe20000010000 */
[----:B------:R-:W-:Y:S01]  /*e4c0*/  PRMT R167, R177, 0x7610, R167 ;  /* 0x00007610b1a77816 */ /* 0x000fe200000000a7 */
[----:B------:R4:W5:Y:S01]  /*e4d0*/  LDL.S16 R148, [R1+0x10c] ;  /* 0x00010c0001947983 */ /* 0x0009620000100600 */
[----:B------:R-:W-:Y:S01]  /*e4e0*/  MUFU.EX2 R141, R230 ;  /* 0x000000e6008d7308 */ /* 0x000fe20000000800 */
[----:B------:R-:W-:Y:S01]  /*e4f0*/  FADD.FTZ R131, R133, R111 ;  /* 0x0000006f85837221 */ /* 0x000fe20000010000 */
[----:B------:R-:W-:Y:S01]  /*e500*/  FADD.FTZ R111, R147, R122 ;  /* 0x0000007a936f7221 */ /* 0x000fe20000010000 */
[C---:B------:R-:W-:Y:S01]  /*e510*/  F2FP.BF16.F32.PACK_AB R147, R137.reuse, R147 ;  /* 0x000000938993723e */ /* 0x040fe200000010ff */
[----:B------:R1:W-:Y:S01]  /*e520*/  STG.E.U16 desc[UR20][R212.64+0x10], R106 ;  /* 0x0000106ad4007986 */ /* 0x0003e2000c101514 */
[----:B--2---:R-:W-:Y:S02]  /*e530*/  @!P5 HFMA2.BF16_V2 R140, -RZ.H0_H0, RZ.H0_H0, -R105.H0_H0 ;  /* 0x200000ffff8cd231 */ /* 0x004fe40000340969 */
[----:B------:R-:W-:Y:S01]  /*e540*/  FADD.FTZ R137, R137, R111 ;  /* 0x0000006f89897221 */ /* 0x000fe20000010000 */
[--C-:B------:R-:W-:Y:S02]  /*e550*/  SHF.R.U32.HI R111, RZ, 0x18, R117.reuse ;  /* 0x00000018ff6f7819 */ /* 0x100fe40000011675 */
[----:B------:R-:W-:Y:S01]  /*e560*/  SHF.R.U32.HI R117, RZ, 0x10, R117 ;  /* 0x00000010ff757819 */ /* 0x000fe20000011675 */
[----:B------:R2:W-:Y:S01]  /*e570*/  @!P5 STL.S16 [R1+0xf8], R140 ;  /* 0x0000f88c0100d387 */ /* 0x0005e20000100600 */
[----:B------:R-:W-:Y:S02]  /*e580*/  PRMT R143, R140, 0x7610, R143 ;  /* 0x000076108c8f7816 */ /* 0x000fe4000000008f */
[----:B------:R-:W-:Y:S02]  /*e590*/  LOP3.LUT R117, R117, 0xff, RZ, 0xc0, !PT ;  /* 0x000000ff75757812 */ /* 0x000fe400078ec0ff */
[----:B------:R-:W-:Y:S02]  /*e5a0*/  @!P5 PRMT R105, R143, 0x5410, RZ ;  /* 0x000054108f69d816 */ /* 0x000fe400000000ff */
[----:B------:R-:W-:Y:S01]  /*e5b0*/  ISETP.LE.U32.AND P5, PT, R109, UR12, PT ;  /* 0x0000000c6d007c0c */ /* 0x000fe2000bfa3070 */
[----:B------:R4:W4:Y:S01]  /*e5c0*/  LDL.S16 R143, [R1+0x104] ;  /* 0x00010400018f7983 */ /* 0x0009220000100600 */
[C---:B------:R-:W-:Y:S03]  /*e5d0*/  PRMT R109, R110.reuse, 0x7632, R109 ;  /* 0x000076326e6d7816 */ /* 0x040fe6000000006d */
[----:B------:R-:W-:Y:S01]  /*e5e0*/  @!P0 STL.S16 [R1+0xfc], R177 ;  /* 0x0000fcb101008387 */ /* 0x000fe20000100600 */
[----:B------:R-:W-:Y:S02]  /*e5f0*/  PRMT R133, R110, 0x5410, R109 ;  /* 0x000054106e857816 */ /* 0x000fe4000000006d */
[----:B------:R-:W-:Y:S01]  /*e600*/  @!P0 PRMT R110, R167, 0x5410, RZ ;  /* 0x00005410a76e8816 */ /* 0x000fe200000000ff */
[----:B------:R2:W-:Y:S01]  /*e610*/  STG.E.U16 desc[UR20][R212.64+0x12], R105 ;  /* 0x00001269d4007986 */ /* 0x0005e2000c101514 */
[----:B------:R-:W-:Y:S02]  /*e620*/  ISETP.LE.U32.AND P0, PT, R111, UR12, PT ;  /* 0x0000000c6f007c0c */ /* 0x000fe4000bf03070 */
[----:B------:R-:W-:Y:S01]  /*e630*/  PRMT R111, R112, 0x7632, R111 ;  /* 0x00007632706f7816 */ /* 0x000fe2000000006f */
[----:B------:R-:W-:Y:S01]  /*e640*/  STG.E.U16 desc[UR20][R208.64+0x20], R110 ;  /* 0x0000206ed0007986 */ /* 0x000fe2000c101514 */
[C---:B-1----:R-:W-:Y:S01]  /*e650*/  PRMT R106, R152.reuse, 0x7610, R106 ;  /* 0x00007610986a7816 */ /* 0x042fe2000000006a */
[----:B--2---:R-:W1:Y:S01]  /*e660*/  MUFU.EX2 R140, R232 ;  /* 0x000000e8008c7308 */ /* 0x004e620000000800 */
[----:B------:R-:W-:Y:S01]  /*e670*/  PRMT R105, R152, 0x7632, R105 ;  /* 0x0000763298697816 */ /* 0x000fe20000000069 */
[----:B---3--:R-:W-:Y:S02]  /*e680*/  @!P4 HFMA2.BF16_V2 R136, -RZ.H0_H0, RZ.H0_H0, -R112.H0_H0 ;  /* 0x200000ffff88c231 */ /* 0x008fe40000340970 */
[----:B-----5:R-:W-:Y:S03]  /*e690*/  @!P3 HFMA2.BF16_V2 R148, -RZ.H0_H0, RZ.H0_H0, -R109.H0_H0 ;  /* 0x200000ffff94b231 */ /* 0x020fe6000034096d */
[----:B------:R-:W-:Y:S02]  /*e6a0*/  PRMT R142, R136, 0x7610, R142 ;  /* 0x00007610888e7816 */ /* 0x000fe4000000008e */
[----:B------:R-:W-:Y:S01]  /*e6b0*/  PRMT R122, R148, 0x7610, R122 ;  /* 0x00007610947a7816 */ /* 0x000fe2000000007a */
[----:B------:R2:W-:Y:S03]  /*e6c0*/  @!P3 STL.S16 [R1+0x10c], R148 ;  /* 0x00010c940100b387 */ /* 0x0005e60000100600 */
[----:B------:R-:W-:Y:S01]  /*e6d0*/  @!P3 PRMT R109, R122, 0x5410, RZ ;  /* 0x000054107a6db816 */ /* 0x000fe200000000ff */
[----:B------:R3:W-:Y:S01]  /*e6e0*/  @!P4 STL.S16 [R1+0x108], R136 ;  /* 0x000108880100c387 */ /* 0x0007e20000100600 */
[----:B------:R-:W-:Y:S01]  /*e6f0*/  ISETP.LE.U32.AND P3, PT, R120, UR12, PT ;  /* 0x0000000c78007c0c */ /* 0x000fe2000bf63070 */
[----:B------:R-:W-:Y:S01]  /*e700*/  FADD.FTZ R122, R202, R132 ;  /* 0x00000084ca7a7221 */ /* 0x000fe20000010000 */
[----:B------:R-:W-:Y:S01]  /*e710*/  F2FP.BF16.F32.PACK_AB R202, R134, R202 ;  /* 0x000000ca86ca723e */ /* 0x000fe200000010ff */
[----:B------:R3:W5:Y:S01]  /*e720*/  LDL.S16 R167, [R1+0x118] ;  /* 0x0001180001a77983 */ /* 0x0007620000100600 */
[----:B------:R-:W-:Y:S01]  /*e730*/  LOP3.LUT R120, R160, 0xffff, RZ, 0xc0, !PT ;  /* 0x0000ffffa0787812 */ /* 0x000fe200078ec0ff */
[----:B------:R-:W-:Y:S01]  /*e740*/  FADD.FTZ R132, R134, R122 ;  /* 0x0000007a86847221 */ /* 0x000fe20000010000 */
[----:B------:R-:W-:Y:S01]  /*e750*/  PRMT R134, R112, 0x5410, R111 ;  /* 0x0000541070867816 */ /* 0x000fe2000000006f */
[----:B------:R-:W-:Y:S01]  /*e760*/  STG.E.U16 desc[UR20][R208.64+0x22], R109 ;  /* 0x0000226dd0007986 */ /* 0x000fe2000c101514 */
[----:B------:R-:W-:Y:S01]  /*e770*/  @!P4 PRMT R112, R142, 0x5410, RZ ;  /* 0x000054108e70c816 */ /* 0x000fe200000000ff */
[----:B----4-:R-:W-:Y:S01]  /*e780*/  @!P6 HFMA2.BF16_V2 R143, -RZ.H0_H0, RZ.H0_H0, -R111.H0_H0 ;  /* 0x200000ffff8fe231 */ /* 0x010fe2000034096f */
[----:B------:R-:W-:Y:S01]  /*e790*/  ISETP.LE.U32.AND P4, PT, R117, UR12, PT ;  /* 0x0000000c75007c0c */ /* 0x000fe2000bf83070 */
[----:B------:R-:W-:Y:S01]  /*e7a0*/  FADD.FTZ R117, R201, R131 ;  /* 0x00000083c9757221 */ /* 0x000fe20000010000 */
[C---:B-1----:R-:W-:Y:S01]  /*e7b0*/  F2FP.BF16.F32.PACK_AB R201, R140.reuse, R201 ;  /* 0x000000c98cc9723e */ /* 0x042fe200000010ff */
[----:B------:R-:W-:Y:S01]  /*e7c0*/  STG.E.U16 desc[UR20][R210.64+0x20], R112 ;  /* 0x00002070d2007986 */ /* 0x000fe2000c101514 */
[----:B------:R-:W-:Y:S01]  /*e7d0*/  PRMT R149, R143, 0x7610, R149 ;  /* 0x000076108f957816 */ /* 0x000fe20000000095 */
[--C-:B------:R-:W-:Y:S01]  /*e7e0*/  FADD.FTZ R140, R140, R117.reuse ;  /* 0x000000758c8c7221 */ /* 0x100fe20000010000 */
[----:B------:R-:W-:Y:S01]  /*e7f0*/  PRMT R117, R0, 0x7632, R117 ;  /* 0x0000763200757816 */ /* 0x000fe20000000075 */
[----:B------:R-:W1:Y:S01]  /*e800*/  MUFU.EX2 R142, R228 ;  /* 0x000000e4008e7308 */ /* 0x000e620000000800 */
[----:B------:R-:W-:Y:S02]  /*e810*/  @!P6 PRMT R111, R149, 0x5410, RZ ;  /* 0x00005410956fe816 */ /* 0x000fe400000000ff */
[----:B------:R-:W-:Y:S01]  /*e820*/  SHF.R.U32.HI R120, RZ, 0x8, R120 ;  /* 0x00000008ff787819 */ /* 0x000fe20000011678 */
[----:B--2---:R2:W4:Y:S01]  /*e830*/  LDL.S16 R148, [R1+0x110] ;  /* 0x0001100001947983 */ /* 0x0045220000100600 */
[----:B------:R-:W-:Y:S02]  /*e840*/  SHF.R.U32.HI R122, RZ, 0x10, R160 ;  /* 0x00000010ff7a7819 */ /* 0x000fe400000116a0 */
[----:B------:R-:W-:Y:S01]  /*e850*/  LOP3.LUT R120, R120, 0xffff, RZ, 0xc0, !PT ;  /* 0x0000ffff78787812 */ /* 0x000fe200078ec0ff */
[----:B---3--:R2:W3:Y:S01]  /*e860*/  LDL.S16 R136, [R1+0x114] ;  /* 0x0001140001887983 */ /* 0x0084e20000100600 */
[----:B------:R-:W-:Y:S02]  /*e870*/  LOP3.LUT R122, R122, 0xff, RZ, 0xc0, !PT ;  /* 0x000000ff7a7a7812 */ /* 0x000fe400078ec0ff */
[----:B------:R-:W-:Y:S01]  /*e880*/  PRMT R203, R202, 0x7632, R203 ;  /* 0x00007632cacb7816 */ /* 0x000fe200000000cb */
[----:B------:R2:W-:Y:S01]  /*e890*/  @!P6 STL.S16 [R1+0x104], R143 ;  /* 0x0001048f0100e387 */ /* 0x0005e20000100600 */
[----:B------:R-:W-:Y:S01]  /*e8a0*/  ISETP.LE.U32.AND P6, PT, R122, UR12, PT ;  /* 0x0000000c7a007c0c */ /* 0x000fe2000bfc3070 */
[----:B------:R-:W-:Y:S01]  /*e8b0*/  FADD.FTZ R122, R199, R135 ;  /* 0x00000087c77a7221 */ /* 0x000fe20000010000 */
[----:B------:R-:W-:Y:S01]  /*e8c0*/  F2FP.BF16.F32.PACK_AB R199, R141, R199 ;  /* 0x000000c78dc7723e */ /* 0x000fe200000010ff */
[----:B------:R3:W3:Y:S01]  /*e8d0*/  LDL.S16 R149, [R1+0x128] ;  /* 0x0001280001957983 */ /* 0x0006e20000100600 */
[----:B------:R-:W-:Y:S01]  /*e8e0*/  PRMT R200, R201, 0x7632, R200 ;  /* 0x00007632c9c87816 */ /* 0x000fe200000000c8 */
[----:B------:R-:W-:Y:S01]  /*e8f0*/  FADD.FTZ R141, R141, R122 ;  /* 0x0000007a8d8d7221 */ /* 0x000fe20000010000 */
[----:B------:R-:W-:Y:S01]  /*e900*/  PRMT R198, R199, 0x7632, R198 ;  /* 0x00007632c7c67816 */ /* 0x000fe200000000c6 */
[----:B------:R-:W-:Y:S01]  /*e910*/  FADD.FTZ R122, R197, R137 ;  /* 0x00000089c57a7221 */ /* 0x000fe20000010000 */
[C---:B-1----:R-:W-:Y:S01]  /*e920*/  F2FP.BF16.F32.PACK_AB R197, R142.reuse, R197 ;  /* 0x000000c58ec5723e */ /* 0x042fe200000010ff */
[----:B------:R-:W-:Y:S01]  /*e930*/  MUFU.EX2 R135, R247 ;  /* 0x000000f700877308 */ /* 0x000fe20000000800 */
[----:B------:R-:W-:Y:S01]  /*e940*/  STG.E.U16 desc[UR20][R210.64+0x22], R111 ;  /* 0x0000226fd2007986 */ /* 0x000fe2000c101514 */
[----:B------:R-:W-:Y:S01]  /*e950*/  FADD.FTZ R142, R142, R122 ;  /* 0x0000007a8e8e7221 */ /* 0x000fe20000010000 */
[----:B------:R-:W-:Y:S02]  /*e960*/  LOP3.LUT R122, R162, 0xffff, RZ, 0xc0, !PT ;  /* 0x0000ffffa27a7812 */ /* 0x000fe400078ec0ff */
[----:B------:R-:W-:Y:S02]  /*e970*/  PRMT R196, R197, 0x7632, R196 ;  /* 0x00007632c5c47816 */ /* 0x000fe400000000c4 */
[----:B------:R-:W-:Y:S04]  /*e980*/  SHF.R.U32.HI R122, RZ, 0x8, R122 ;  /* 0x00000008ff7a7819 */ /* 0x000fe8000001167a */
[----:B------:R-:W-:Y:S01]  /*e990*/  LOP3.LUT R122, R122, 0xffff, RZ, 0xc0, !PT ;  /* 0x0000ffff7a7a7812 */ /* 0x000fe200078ec0ff */
[----:B--2---:R-:W1:Y:S02]  /*e9a0*/  MUFU.EX2 R143, R246 ;  /* 0x000000f6008f7308 */ /* 0x004e640000000800 */
[----:B-1----:R-:W-:Y:S01]  /*e9b0*/  F2FP.BF16.F32.PACK_AB R159, R135, R143 ;  /* 0x0000008f879f723e */ /* 0x002fe200000010ff */
[----:B-----5:R-:W-:Y:S05]  /*e9c0*/  @!P2 HFMA2.BF16_V2 R167, -RZ.H0_H0, RZ.H0_H0, -R0.H0_H0 ;  /* 0x200000ffffa7a231 */ /* 0x020fea0000340900 */
[----:B------:R-:W-:Y:S01]  /*e9d0*/  PRMT R150, R167, 0x7610, R150 ;  /* 0x00007610a7967816 */ /* 0x000fe20000000096 */
[----:B------:R1:W-:Y:S01]  /*e9e0*/  @!P2 STL.S16 [R1+0x118], R167 ;  /* 0x000118a70100a387 */ /* 0x0003e20000100600 */
[----:B----4-:R-:W-:Y:S02]  /*e9f0*/  @!P4 HFMA2.BF16_V2 R148, -RZ.H0_H0, RZ.H0_H0, -R118.H0_H0 ;  /* 0x200000ffff94c231 */ /* 0x010fe40000340976 */
[----:B---3--:R-:W-:Y:S03]  /*ea00*/  @!P5 HFMA2.BF16_V2 R136, -RZ.H0_H0, RZ.H0_H0, -R117.H0_H0 ;  /* 0x200000ffff88d231 */ /* 0x008fe60000340975 */
[----:B------:R-:W-:Y:S02]  /*ea10*/  PRMT R151, R148, 0x7610, R151 ;  /* 0x0000761094977816 */ /* 0x000fe40000000097 */
[----:B------:R-:W-:Y:S01]  /*ea20*/  PRMT R131, R136, 0x7610, R131 ;  /* 0x0000761088837816 */ /* 0x000fe20000000083 */
[----:B------:R2:W-:Y:S04]  /*ea30*/  @!P5 STL.S16 [R1+0x114], R136 ;  /* 0x000114880100d387 */ /* 0x0005e80000100600 */
[----:B-1----:R4:W3:Y:S04]  /*ea40*/  LDL.S16 R167, [R1+0x124] ;  /* 0x0001240001a77983 */ /* 0x0028e80000100600 */
[----:B------:R1:W-:Y:S01]  /*ea50*/  @!P4 STL.S16 [R1+0x110], R148 ;  /* 0x000110940100c387 */ /* 0x0003e20000100600 */
[----:B--2---:R-:W-:Y:S02]  /*ea60*/  PRMT R136, R0, 0x5410, R117 ;  /* 0x0000541000887816 */ /* 0x004fe40000000075 */
[----:B------:R-:W-:Y:S02]  /*ea70*/  @!P2 PRMT R0, R150, 0x5410, RZ ;  /* 0x000054109600a816 */ /* 0x000fe400000000ff */
[----:B------:R-:W-:Y:S01]  /*ea80*/  ISETP.LE.U32.AND P2, PT, R120, UR12, PT ;  /* 0x0000000c78007c0c */ /* 0x000fe2000bf43070 */
[----:B------:R-:W2:Y:S01]  /*ea90*/  MUFU.EX2 R150, R244 ;  /* 0x000000f400967308 */ /* 0x000ea20000000800 */
[----:B------:R-:W-:Y:S01]  /*eaa0*/  SHF.R.U32.HI R120, RZ, 0x18, R160 ;  /* 0x00000018ff787819 */ /* 0x000fe200000116a0 */
[----:B------:R-:W-:Y:S01]  /*eab0*/  STG.E.U16 desc[UR20][R214.64+0x1e], R0 ;  /* 0x00001e00d6007986 */ /* 0x000fe2000c101514 */
[----:B------:R-:W-:Y:S02]  /*eac0*/  @!P5 PRMT R117, R131, 0x5410, RZ ;  /* 0x000054108375d816 */ /* 0x000fe400000000ff */
[----:B------:R-:W-:Y:S02]  /*ead0*/  ISETP.LE.U32.AND P5, PT, R120, UR12, PT ;  /* 0x0000000c78007c0c */ /* 0x000fe4000bfa3070 */
[----:B------:R-:W-:Y:S01]  /*eae0*/  PRMT R120, R118, 0x7632, R120 ;  /* 0x0000763276787816 */ /* 0x000fe20000000078 */
[----:B------:R-:W-:Y:S01]  /*eaf0*/  STG.E.U16 desc[UR20][R214.64+0x20], R117 ;  /* 0x00002075d6007986 */ /* 0x000fe2000c101514 */
[----:B------:R-:W-:Y:S01]  /*eb00*/  LOP3.LUT R131, R162, 0xff, RZ, 0xc0, !PT ;  /* 0x000000ffa2837812 */ /* 0x000fe200078ec0ff */
[----:B-1----:R-:W1:Y:S01]  /*eb10*/  MUFU.EX2 R148, R245 ;  /* 0x000000f500947308 */ /* 0x002e620000000800 */
[----:B------:R-:W-:Y:S01]  /*eb20*/  PRMT R137, R118, 0x5410, R120 ;  /* 0x0000541076897816 */ /* 0x000fe20000000078 */
[----:B------:R-:W-:Y:S01]  /*eb30*/  @!P0 HFMA2.BF16_V2 R149, -RZ.H0_H0, RZ.H0_H0, -R120.H0_H0 ;  /* 0x200000ffff958231 */ /* 0x000fe20000340978 */
[----:B------:R-:W-:Y:S02]  /*eb40*/  @!P4 PRMT R118, R151, 0x5410, RZ ;  /* 0x000054109776c816 */ /* 0x000fe400000000ff */
[----:B------:R-:W-:Y:S01]  /*eb50*/  ISETP.LE.U32.AND P4, PT, R131, UR12, PT ;  /* 0x0000000c83007c0c */ /* 0x000fe2000bf83070 */
[----:B------:R4:W5:Y:S01]  /*eb60*/  LDL.S16 R151, [R1+0x120] ;  /* 0x0001200001977983 */ /* 0x0009620000100600 */
[----:B------:R-:W-:Y:S01]  /*eb70*/  PRMT R176, R149, 0x7610, R176 ;  /* 0x0000761095b07816 */ /* 0x000fe200000000b0 */
[----:B------:R-:W-:Y:S02]  /*eb80*/  FADD.FTZ R131, R143, R132 ;  /* 0x000000848f837221 */ /* 0x000fe40000010000 */
[----:B------:R4:W-:Y:S01]  /*eb90*/  @!P0 STL.S16 [R1+0x128], R149 ;  /* 0x0001289501008387 */ /* 0x0009e20000100600 */
[----:B------:R-:W-:Y:S01]  /*eba0*/  @!P0 PRMT R120, R176, 0x5410, RZ ;  /* 0x00005410b0788816 */ /* 0x000fe200000000ff */
[----:B------:R-:W-:Y:S01]  /*ebb0*/  FADD.FTZ R131, R135, R131 ;  /* 0x0000008387837221 */ /* 0x000fe20000010000 */
[----:B------:R-:W-:Y:S01]  /*ebc0*/  ISETP.LE.U32.AND P0, PT, R122, UR12, PT ;  /* 0x0000000c7a007c0c */ /* 0x000fe2000bf03070 */
[----:B--2---:R-:W-:Y:S01]  /*ebd0*/  FADD.FTZ R135, R150, R140 ;  /* 0x0000008c96877221 */ /* 0x004fe20000010000 */
[----:B------:R-:W-:Y:S01]  /*ebe0*/  PRMT R122, R121, 0x7632, R122 ;  /* 0x00007632797a7816 */ /* 0x000fe2000000007a */
[----:B------:R-:W-:Y:S01]  /*ebf0*/  MUFU.EX2 R143, R243 ;  /* 0x000000f3008f7308 */ /* 0x000fe20000000800 */
[C---:B-1----:R-:W-:Y:S01]  /*ec00*/  F2FP.BF16.F32.PACK_AB R171, R148.reuse, R150 ;  /* 0x0000009694ab723e */ /* 0x042fe200000010ff */
[----:B------:R1:W-:Y:S01]  /*ec10*/  STL [R1+0x138], R131 ;  /* 0x0001388301007387 */ /* 0x0003e20000100800 */
[--C-:B------:R-:W-:Y:S01]  /*ec20*/  SHF.R.U32.HI R140, RZ, 0x18, R162.reuse ;  /* 0x00000018ff8c7819 */ /* 0x100fe200000116a2 */
[----:B------:R-:W-:Y:S02]  /*ec30*/  FADD.FTZ R135, R148, R135 ;  /* 0x0000008794877221 */ /* 0x000fe40000010000 */
[----:B------:R-:W-:Y:S04]  /*ec40*/  STG.E.U16 desc[UR20][R212.64+0x22], R120 ;  /* 0x00002278d4007986 */ /* 0x000fe8000c101514 */
[----:B------:R-:W-:Y:S01]  /*ec50*/  MUFU.EX2 R132, R173 ;  /* 0x000000ad00847308 */ /* 0x000fe20000000800 */
[----:B------:R-:W-:Y:S09]  /*ec60*/  STG.E.U16 desc[UR20][R212.64+0x20], R118 ;  /* 0x00002076d4007986 */ /* 0x000ff2000c101514 */
[----:B----4-:R-:W2:Y:S01]  /*ec70*/  MUFU.EX2 R149, R241 ;  /* 0x000000f100957308 */ /* 0x010ea20000000800 */
[----:B-1----:R-:W-:Y:S04]  /*ec80*/  SHF.R.U32.HI R131, RZ, 0x10, R162 ;  /* 0x00000010ff837819 */ /* 0x002fe800000116a2 */
[----:B------:R-:W-:Y:S02]  /*ec90*/  LOP3.LUT R131, R131, 0xff, RZ, 0xc0, !PT ;  /* 0x000000ff83837812 */ /* 0x000fe400078ec0ff */
[----:B--2---:R-:W-:Y:S01]  /*eca0*/  F2FP.BF16.F32.PACK_AB R169, R143, R149 ;  /* 0x000000958fa9723e */ /* 0x004fe200000010ff */
[----:B------:R-:W-:Y:S04]  /*ecb0*/  FADD.FTZ R141, R149, R141 ;  /* 0x0000008d958d7221 */ /* 0x000fe80000010000 */
[----:B------:R-:W-:Y:S01]  /*ecc0*/  FADD.FTZ R141, R143, R141 ;  /* 0x0000008d8f8d7221 */ /* 0x000fe20000010000 */
[----:B---3--:R-:W-:Y:S05]  /*ecd0*/  @!P3 HFMA2.BF16_V2 R167, -RZ.H0_H0, RZ.H0_H0, -R121.H0_H0 ;  /* 0x200000ffffa7b231 */ /* 0x008fea0000340979 */
[----:B------:R-:W-:Y:S01]  /*ece0*/  PRMT R166, R167, 0x7610, R166 ;  /* 0x00007610a7a67816 */ /* 0x000fe200000000a6 */
[----:B------:R-:W-:Y:S04]  /*ecf0*/  @!P3 STL.S16 [R1+0x124], R167 ;  /* 0x000124a70100b387 */ /* 0x000fe80000100600 */
[----:B------:R1:W-:Y:S02]  /*ed00*/  STL [R1+0x12c], R135 ;  /* 0x00012c8701007387 */ /* 0x0003e40000100800 */
[----:B-1----:R-:W-:Y:S02]  /*ed10*/  PRMT R135, R121, 0x5410, R122 ;  /* 0x0000541079877816 */ /* 0x002fe4000000007a */
[----:B------:R-:W-:Y:S02]  /*ed20*/  @!P3 PRMT R121, R166, 0x5410, RZ ;  /* 0x00005410a679b816 */ /* 0x000fe400000000ff */
[----:B------:R-:W-:Y:S02]  /*ed30*/  ISETP.LE.U32.AND P3, PT, R131, UR12, PT ;  /* 0x0000000c83007c0c */ /* 0x000fe4000bf63070 */
[----:B------:R-:W1:Y:S01]  /*ed40*/  MUFU.EX2 R131, R172 ;  /* 0x000000ac00837308 */ /* 0x000e620000000800 */
[----:B-----5:R-:W-:Y:S01]  /*ed50*/  @!P2 HFMA2.BF16_V2 R151, -RZ.H0_H0, RZ.H0_H0, -R122.H0_H0 ;  /* 0x200000ffff97a231 */ /* 0x020fe2000034097a */
[----:B------:R-:W-:Y:S04]  /*ed60*/  STG.E.U16 desc[UR20][R208.64+0x30], R121 ;  /* 0x00003079d0007986 */ /* 0x000fe8000c101514 */
[----:B------:R-:W-:Y:S01]  /*ed70*/  PRMT R148, R151, 0x7610, R148 ;  /* 0x0000761097947816 */ /* 0x000fe20000000094 */
[----:B------:R2:W-:Y:S03]  /*ed80*/  @!P2 STL.S16 [R1+0x120], R151 ;  /* 0x000120970100a387 */ /* 0x0005e60000100600 */
[----:B------:R-:W-:Y:S01]  /*ed90*/  @!P2 PRMT R122, R148, 0x5410, RZ ;  /* 0x00005410947aa816 */ /* 0x000fe200000000ff */
[----:B------:R-:W-:Y:S01]  /*eda0*/  STL [R1+0x134], R141 ;  /* 0x0001348d01007387 */ /* 0x000fe20000100800 */
[----:B------:R-:W-:Y:S02]  /*edb0*/  ISETP.LE.U32.AND P2, PT, R140, UR12, PT ;  /* 0x0000000c8c007c0c */ /* 0x000fe4000bf43070 */
[----:B------:R-:W-:Y:S01]  /*edc0*/  LOP3.LUT R140, R239, UR30, RZ, 0x3c, !PT ;  /* 0x0000001eef8c7c12 */ /* 0x000fe2000f8e3cff */
[----:B------:R-:W-:Y:S01]  /*edd0*/  STG.E.U16 desc[UR20][R208.64+0x32], R122 ;  /* 0x0000327ad0007986 */ /* 0x000fe2000c101514 */
[----:B-1----:R-:W-:Y:S03]  /*ede0*/  F2FP.BF16.F32.PACK_AB R204, R131, R132 ;  /* 0x0000008483cc723e */ /* 0x002fe600000010ff */
[----:B------:R-:W-:Y:S04]  /*edf0*/  IMAD.WIDE.U32 R166, R140, -0x326172a9, RZ ;  /* 0xcd9e8d578ca67825 */ /* 0x000fe800078e00ff */
[----:B------:R-:W-:Y:S02]  /*ee00*/  FADD.FTZ R140, R132, R142 ;  /* 0x0000008e848c7221 */ /* 0x000fe40000010000 */
[----:B------:R4:W3:Y:S01]  /*ee10*/  LDL.S16 R132, [R1+0x11c] ;  /* 0x00011c0001847983 */ /* 0x0008e20000100600 */
[----:B------:R-:W-:Y:S01]  /*ee20*/  LOP3.LUT R142, R167, UR23, R184, 0x96, !PT ;  /* 0x00000017a78e7c12 */ /* 0x000fe2000f8e96b8 */
[----:B------:R-:W-:Y:S04]  /*ee30*/  FADD.FTZ R140, R131, R140 ;  /* 0x0000008c838c7221 */ /* 0x000fe80000010000 */
[----:B------:R-:W-:Y:S01]  /*ee40*/  IMAD.WIDE.U32 R142, R142, -0x2daee0ad, RZ ;  /* 0xd2511f538e8e7825 */ /* 0x000fe200078e00ff */
[----:B------:R1:W-:Y:S04]  /*ee50*/  STL [R1+0x130], R140 ;  /* 0x0001308c01007387 */ /* 0x0003e80000100800 */
[----:B------:R-:W-:Y:S01]  /*ee60*/  LOP3.LUT R148, R143, UR8, R234, 0x96, !PT ;  /* 0x000000088f947c12 */ /* 0x000fe2000f8e96ea */
[----:B------:R4:W5:Y:S01]  /*ee70*/  LDL.S16 R180, [R1+0x100] ;  /* 0x0001000001b47983 */ /* 0x0009620000100600 */
[----:B------:R-:W-:Y:S02]  /*ee80*/  IMAD.MOV.U32 R234, RZ, RZ, R248 ;  /* 0x000000ffffea7224 */ /* 0x000fe400078e00f8 */
[----:B------:R-:W-:Y:S01]  /*ee90*/  IMAD.MOV.U32 R248, RZ, RZ, R164 ;  /* 0x000000fffff87224 */ /* 0x000fe200078e00a4 */
[----:B--2---:R4:W2:Y:S01]  /*eea0*/  LDL.S16 R151, [R1+0xf4] ;  /* 0x0000f40001977983 */ /* 0x0048a20000100600 */
[----:B------:R-:W-:Y:S03]  /*eeb0*/  IMAD.WIDE.U32 R148, R148, -0x326172a9, RZ ;  /* 0xcd9e8d5794947825 */ /* 0x000fe600078e00ff */
[----:B------:R4:W4:Y:S02]  /*eec0*/  LDL.S16 R150, [R1+0xf0] ;  /* 0x0000f00001967983 */ /* 0x0009240000100600 */
[----:B------:R-:W-:Y:S02]  /*eed0*/  LOP3.LUT R143, R149, UR19, R182, 0x96, !PT ;  /* 0x00000013958f7c12 */ /* 0x000fe4000f8e96b6 */
[----:B-1----:R-:W-:Y:S05]  /*eee0*/  LOP3.LUT R140, R183, UR22, R166, 0x96, !PT ;  /* 0x00000016b78c7c12 */ /* 0x002fea000f8e96a6 */
[----:B------:R-:W-:Y:S05]  /*eef0*/  IMAD.WIDE.U32 R140, R140, -0x2daee0ad, RZ ;  /* 0xd2511f538c8c7825 */ /* 0x000fea00078e00ff */
[----:B------:R-:W-:Y:S01]  /*ef00*/  LOP3.LUT R141, R141, UR18, R142, 0x96, !PT ;  /* 0x000000128d8d7c12 */ /* 0x000fe2000f8e968e */
[----:B------:R-:W-:Y:S05]  /*ef10*/  IMAD.WIDE.U32 R142, R143, -0x2daee0ad, RZ ;  /* 0xd2511f538f8e7825 */ /* 0x000fea00078e00ff */
[----:B------:R-:W-:Y:S01]  /*ef20*/  LOP3.LUT R107, R143, UR16, R140, 0x96, !PT ;  /* 0x000000108f6b7c12 */ /* 0x000fe2000f8e968c */
[----:B------:R-:W-:Y:S04]  /*ef30*/  IMAD.WIDE.U32 R140, R141, -0x326172a9, RZ ;  /* 0xcd9e8d578d8c7825 */ /* 0x000fe800078e00ff */
[----:B------:R-:W-:Y:S01]  /*ef40*/  IMAD.WIDE.U32 R172, R107, -0x326172a9, RZ ;  /* 0xcd9e8d576bac7825 */ /* 0x000fe200078e00ff */
[----:B------:R-:W-:Y:S02]  /*ef50*/  PRMT R107, R144, 0x7610, R107 ;  /* 0x00007610906b7816 */ /* 0x000fe4000000006b */
[----:B------:R-:W-:Y:S02]  /*ef60*/  LOP3.LUT R148, R141, UR17, R148, 0x96, !PT ;  /* 0x000000118d947c12 */ /* 0x000fe4000f8e9694 */
[----:B------:R-:W-:Y:S02]  /*ef70*/  LOP3.LUT R218, R173, UR9, R140, 0x96, !PT ;  /* 0x00000009adda7c12 */ /* 0x000fe4000f8e968c */
[----:B------:R-:W-:Y:S01]  /*ef80*/  PRMT R144, R156, 0x7632, R144 ;  /* 0x000076329c907816 */ /* 0x000fe20000000090 */
[----:B------:R-:W-:Y:S04]  /*ef90*/  IMAD.WIDE.U32 R176, R148, -0x2daee0ad, RZ ;  /* 0xd2511f5394b07825 */ /* 0x000fe800078e00ff */
[----:B------:R-:W-:Y:S01]  /*efa0*/  IMAD.WIDE.U32 R218, R218, -0x2daee0ad, RZ ;  /* 0xd2511f53dada7825 */ /* 0x000fe200078e00ff */
[----:B------:R-:W-:Y:S05]  /*efb0*/  LOP3.LUT R164, R177, UR28, R142, 0x96, !PT ;  /* 0x0000001cb1a47c12 */ /* 0x000fea000f8e968e */
[----:B------:R-:W-:Y:S05]  /*efc0*/  IMAD.WIDE.U32 R164, R164, -0x326172a9, RZ ;  /* 0xcd9e8d57a4a47825 */ /* 0x000fea00078e00ff */
[----:B------:R-:W-:Y:S04]  /*efd0*/  LOP3.LUT R113, R165, UR27, R172, 0x96, !PT ;  /* 0x0000001ba5717c12 */ /* 0x000fe8000f8e96ac */
[C---:B------:R-:W-:Y:S02]  /*efe0*/  LOP3.LUT R114, R113.reuse, 0xff, RZ, 0xc0, !PT ;  /* 0x000000ff71727812 */ /* 0x040fe400078ec0ff */
[----:B------:R-:W-:Y:S02]  /*eff0*/  SHF.R.U32.HI R3, RZ, 0x18, R113 ;  /* 0x00000018ff037819 */ /* 0x000fe40000011671 */
[----:B------:R-:W-:Y:S04]  /*f000*/  LOP3.LUT R100, R113, 0xffff, RZ, 0xc0, !PT ;  /* 0x0000ffff71647812 */ /* 0x000fe800078ec0ff */
[----:B------:R-:W-:Y:S04]  /*f010*/  SHF.R.U32.HI R100, RZ, 0x8, R100 ;  /* 0x00000008ff647819 */ /* 0x000fe80000011664 */
[----:B------:R-:W-:Y:S01]  /*f020*/  LOP3.LUT R100, R100, 0xffff, RZ, 0xc0, !PT ;  /* 0x0000ffff64647812 */ /* 0x000fe200078ec0ff */
[----:B---3--:R-:W-:Y:S05]  /*f030*/  @!P6 HFMA2.BF16_V2 R132, -RZ.H0_H0, RZ.H0_H0, -R107.H0_H0 ;  /* 0x200000ffff84e231 */ /* 0x008fea000034096b */
[----:B------:R-:W-:Y:S01]  /*f040*/  PRMT R143, R132, 0x7610, R143 ;  /* 0x00007610848f7816 */ /* 0x000fe2000000008f */
[----:B------:R1:W-:Y:S01]  /*f050*/  @!P6 STL.S16 [R1+0x11c], R132 ;  /* 0x00011c840100e387 */ /* 0x0003e20000100600 */
[----:B-----5:R-:W-:Y:S02]  /*f060*/  @!P5 HFMA2.BF16_V2 R180, -RZ.H0_H0, RZ.H0_H0, -R108.H0_H0 ;  /* 0x200000ffffb4d231 */ /* 0x020fe4000034096c */
[----:B--2---:R-:W-:Y:S03]  /*f070*/  @!P4 HFMA2.BF16_V2 R151, -RZ.H0_H0, RZ.H0_H0, -R115.H0_H0 ;  /* 0x200000ffff97c231 */ /* 0x004fe60000340973 */
[----:B------:R-:W-:Y:S01]  /*f080*/  PRMT R141, R180, 0x7610, R141 ;  /* 0x00007610b48d7816 */ /* 0x000fe2000000008d */
[----:B------:R2:W-:Y:S01]  /*f090*/  @!P5 STL.S16 [R1+0x100], R180 ;  /* 0x000100b40100d387 */ /* 0x0005e20000100600 */
[----:B------:R-:W-:Y:S03]  /*f0a0*/  PRMT R142, R151, 0x7610, R142 ;  /* 0x00007610978e7816 */ /* 0x000fe6000000008e */
[----:B------:R-:W-:Y:S01]  /*f0b0*/  @!P4 STL.S16 [R1+0xf4], R151 ;  /* 0x0000f4970100c387 */ /* 0x000fe20000100600 */
[----:B-1----:R-:W-:Y:S02]  /*f0c0*/  PRMT R132, R107, 0x5410, R108 ;  /* 0x000054106b847816 */ /* 0x002fe4000000006c */
[----:B------:R-:W-:Y:S02]  /*f0d0*/  @!P6 PRMT R107, R143, 0x5410, RZ ;  /* 0x000054108f6be816 */ /* 0x000fe400000000ff */
[----:B------:R-:W-:Y:S02]  /*f0e0*/  ISETP.LE.U32.AND P6, PT, R114, UR12, PT ;  /* 0x0000000c72007c0c */ /* 0x000fe4000bfc3070 */
[----:B------:R-:W-:Y:S01]  /*f0f0*/  PRMT R114, R146, 0x7632, R114 ;  /* 0x0000763292727816 */ /* 0x000fe20000000072 */
[----:B------:R-:W-:Y:S01]  /*f100*/  STG.E.U16 desc[UR20][R210.64+0x30], R107 ;  /* 0x0000306bd2007986 */ /* 0x000fe2000c101514 */
[----:B------:R-:W-:Y:S02]  /*f110*/  @!P5 PRMT R108, R141, 0x5410, RZ ;  /* 0x000054108d6cd816 */ /* 0x000fe400000000ff */
[----:B------:R-:W-:Y:S01]  /*f120*/  PRMT R141, R115, 0x5410, R114 ;  /* 0x00005410738d7816 */ /* 0x000fe20000000072 */
[----:B----4-:R-:W-:Y:S01]  /*f130*/  @!P0 HFMA2.BF16_V2 R150, -RZ.H0_H0, RZ.H0_H0, -R114.H0_H0 ;  /* 0x200000ffff968231 */ /* 0x010fe20000340972 */
[----:B------:R-:W-:Y:S01]  /*f140*/  @!P4 PRMT R115, R142, 0x5410, RZ ;  /* 0x000054108e73c816 */ /* 0x000fe200000000ff */
[----:B------:R-:W-:Y:S01]  /*f150*/  STG.E.U16 desc[UR20][R210.64+0x32], R108 ;  /* 0x0000326cd2007986 */ /* 0x000fe2000c101514 */
[----:B------:R-:W-:Y:S02]  /*f160*/  ISETP.LE.U32.AND P4, PT, R3, UR12, PT ;  /* 0x0000000c03007c0c */ /* 0x000fe4000bf83070 */
[----:B------:R-:W-:Y:S01]  /*f170*/  PRMT R140, R150, 0x7610, R140 ;  /* 0x00007610968c7816 */ /* 0x000fe2000000008c */
[----:B------:R1:W-:Y:S01]  /*f180*/  @!P0 STL.S16 [R1+0xf0], R150 ;  /* 0x0000f09601008387 */ /* 0x0003e20000100600 */
[----:B------:R-:W-:Y:S02]  /*f190*/  LOP3.LUT R3, R239, UR30, RZ, 0x3c, !PT ;  /* 0x0000001eef037c12 */ /* 0x000fe4000f8e3cff */
[----:B------:R-:W-:Y:S01]  /*f1a0*/  @!P0 PRMT R114, R140, 0x5410, RZ ;  /* 0x000054108c728816 */ /* 0x000fe200000000ff */
[----:B------:R4:W3:Y:S01]  /*f1b0*/  LDL.S16 R184, [R1+0xd4] ;  /* 0x0000d40001b87983 */ /* 0x0008e20000100600 */
[----:B------:R-:W-:Y:S01]  /*f1c0*/  ISETP.LE.U32.AND P5, PT, R100, UR12, PT ;  /* 0x0000000c64007c0c */ /* 0x000fe2000bfa3070 */
[----:B------:R-:W-:Y:S01]  /*f1d0*/  IMAD.WIDE.U32 R148, R3, -0x326172a9, RZ ;  /* 0xcd9e8d5703947825 */ /* 0x000fe200078e00ff */
[----:B------:R-:W-:Y:S01]  /*f1e0*/  SHF.R.U32.HI R100, RZ, 0x10, R113 ;  /* 0x00000010ff647819 */ /* 0x000fe20000011671 */
[----:B------:R4:W5:Y:S01]  /*f1f0*/  LDL.S16 R140, [R1+0xd8] ;  /* 0x0000d800018c7983 */ /* 0x0009620000100600 */
[----:B------:R-:W-:Y:S02]  /*f200*/  PRMT R146, R145, 0x7632, R146 ;  /* 0x0000763291927816 */ /* 0x000fe40000000092 */
[----:B------:R-:W-:Y:S01]  /*f210*/  LOP3.LUT R142, R149, UR23, R234, 0x96, !PT ;  /* 0x00000017958e7c12 */ /* 0x000fe2000f8e96ea */
[----:B------:R4:W4:Y:S01]  /*f220*/  LDL.S16 R183, [R1+0xec] ;  /* 0x0000ec0001b77983 */ /* 0x0009220000100600 */
[----:B------:R-:W-:Y:S02]  /*f230*/  LOP3.LUT R148, R251, UR22, R148, 0x96, !PT ;  /* 0x00000016fb947c12 */ /* 0x000fe4000f8e9694 */
[----:B------:R-:W-:Y:S01]  /*f240*/  LOP3.LUT R100, R100, 0xff, RZ, 0xc0, !PT ;  /* 0x000000ff64647812 */ /* 0x000fe200078ec0ff */
[----:B--2---:R2:W2:Y:S01]  /*f250*/  LDL.S16 R180, [R1+0xe8] ;  /* 0x0000e80001b47983 */ /* 0x0044a20000100600 */
[----:B------:R-:W-:Y:S02]  /*f260*/  IMAD.WIDE.U32 R142, R142, -0x2daee0ad, RZ ;  /* 0xd2511f538e8e7825 */ /* 0x000fe400078e00ff */
[----:B------:R-:W-:Y:S01]  /*f270*/  ISETP.LE.U32.AND P0, PT, R100, UR12, PT ;  /* 0x0000000c64007c0c */ /* 0x000fe2000bf03070 */
[----:B------:R2:W2:Y:S01]  /*f280*/  LDL.S16 R182, [R1+0xd0] ;  /* 0x0000d00001b67983 */ /* 0x0004a20000100600 */
[----:B------:R-:W-:Y:S01]  /*f290*/  PRMT R100, R155, 0x7610, R100 ;  /* 0x000076109b647816 */ /* 0x000fe20000000064 */
[----:B------:R-:W-:Y:S01]  /*f2a0*/  IMAD.WIDE.U32 R148, R148, -0x2daee0ad, RZ ;  /* 0xd2511f5394947825 */ /* 0x000fe200078e00ff */
[----:B------:R-:W-:Y:S01]  /*f2b0*/  LOP3.LUT R143, R143, UR8, R248, 0x96, !PT ;  /* 0x000000088f8f7c12 */ /* 0x000fe2000f8e96f8 */
[----:B------:R1:W-:Y:S01]  /*f2c0*/  STG.E.U16 desc[UR20][R214.64+0x30], R114 ;  /* 0x00003072d6007986 */ /* 0x0003e2000c101514 */
[----:B------:R-:W-:Y:S02]  /*f2d0*/  UIADD3 UR8, UR24, -0x4ab325aa, URZ ;  /* 0xb54cda5618087890 */ /* 0x000fe4000fffe03f */
[----:B------:R-:W-:Y:S01]  /*f2e0*/  LOP3.LUT R110, R149, UR18, R142, 0x96, !PT ;  /* 0x00000012956e7c12 */ /* 0x000fe2000f8e968e */
[----:B------:R-:W-:Y:S01]  /*f2f0*/  IMAD.WIDE.U32 R142, R143, -0x326172a9, RZ ;  /* 0xcd9e8d578f8e7825 */ /* 0x000fe200078e00ff */
[----:B------:R-:W-:Y:S03]  /*f300*/  STG.E.U16 desc[UR20][R214.64+0x2e], R115 ;  /* 0x00002e73d6007986 */ /* 0x000fe6000c101514 */
[----:B------:R-:W-:Y:S01]  /*f310*/  IMAD.WIDE.U32 R110, R110, -0x326172a9, RZ ;  /* 0xcd9e8d576e6e7825 */ /* 0x000fe200078e00ff */
[----:B------:R-:W-:Y:S04]  /*f320*/  LOP3.LUT R112, R143, UR19, R250, 0x96, !PT ;  /* 0x000000138f707c12 */ /* 0x000fe8000f8e96fa */
[----:B-1----:R-:W-:Y:S01]  /*f330*/  LOP3.LUT R150, R111, UR17, R142, 0x96, !PT ;  /* 0x000000116f967c12 */ /* 0x002fe2000f8e968e */
[----:B------:R-:W-:Y:S01]  /*f340*/  IMAD.WIDE.U32 R112, R112, -0x2daee0ad, RZ ;  /* 0xd2511f5370707825 */ /* 0x000fe200078e00ff */
[----:B------:R-:W-:Y:S01]  /*f350*/  PRMT R111, R154, 0x7610, R111 ;  /* 0x000076109a6f7816 */ /* 0x000fe2000000006f */
[----:B------:R-:W-:Y:S02]  /*f360*/  UIADD3 UR17, UR25, 0x646e171e, URZ ;  /* 0x646e171e19117890 */ /* 0x000fe4000fffe03f */
[----:B------:R-:W-:Y:S01]  /*f370*/  IMAD.WIDE.U32 R150, R150, -0x2daee0ad, RZ ;  /* 0xd2511f5396967825 */ /* 0x000fe200078e00ff */
[--C-:B------:R-:W-:Y:S01]  /*f380*/  LOP3.LUT R113, R113, UR16, R148.reuse, 0x96, !PT ;  /* 0x0000001071717c12 */ /* 0x100fe2000f8e9694 */
[----:B------:R-:W-:Y:S01]  /*f390*/  UIADD3 UR16, UR24, -0x61c88647, URZ ;  /* 0x9e3779b918107890 */ /* 0x000fe2000fffe03f */
[----:B------:R-:W-:Y:S02]  /*f3a0*/  PRMT R148, R147, 0x7632, R148 ;  /* 0x0000763293947816 */ /* 0x000fe40000000094 */
[----:B------:R-:W-:Y:S01]  /*f3b0*/  LOP3.LUT R142, R151, UR28, R112, 0x96, !PT ;  /* 0x0000001c978e7c12 */ /* 0x000fe2000f8e9670 */
[----:B------:R-:W-:Y:S01]  /*f3c0*/  IMAD.WIDE.U32 R112, R113, -0x326172a9, RZ ;  /* 0xcd9e8d5771707825 */ /* 0x000fe200078e00ff */
[----:B------:R-:W-:Y:S03]  /*f3d0*/  SHF.R.U32.HI R114, RZ, 0x18, R164 ;  /* 0x00000018ff727819 */ /* 0x000fe600000116a4 */
[----:B------:R-:W-:Y:S01]  /*f3e0*/  IMAD.WIDE.U32 R142, R142, -0x326172a9, RZ ;  /* 0xcd9e8d578e8e7825 */ /* 0x000fe200078e00ff */
[--C-:B------:R-:W-:Y:S01]  /*f3f0*/  LOP3.LUT R109, R113, UR9, R110.reuse, 0x96, !PT ;  /* 0x00000009716d7c12 */ /* 0x100fe2000f8e966e */
[----:B------:R-:W-:Y:S01]  /*f400*/  UIADD3 UR9, UR24, 0x3c6ef372, URZ ;  /* 0x3c6ef37218097890 */ /* 0x000fe2000fffe03f */
[----:B------:R-:W-:Y:S02]  /*f410*/  PRMT R110, R154, 0x7632, R110 ;  /* 0x000076329a6e7816 */ /* 0x000fe4000000006e */
[--C-:B------:R-:W-:Y:S02]  /*f420*/  LOP3.LUT R0, R143, UR27, R112.reuse, 0x96, !PT ;  /* 0x0000001b8f007c12 */ /* 0x100fe4000f8e9670 */
[C---:B------:R-:W-:Y:S02]  /*f430*/  PRMT R113, R153.reuse, 0x7610, R113 ;  /* 0x0000761099717816 */ /* 0x040fe40000000071 */
[----:B------:R-:W-:Y:S02]  /*f440*/  PRMT R112, R153, 0x7632, R112 ;  /* 0x0000763299707816 */ /* 0x000fe40000000070 */
[----:B------:R-:W-:Y:S01]  /*f450*/  LOP3.LUT R3, R0, 0xff, RZ, 0xc0, !PT ;  /* 0x000000ff00037812 */ /* 0x000fe200078ec0ff */
[----:B---3--:R-:W-:Y:S02]  /*f460*/  @!P2 HFMA2.BF16_V2 R184, -RZ.H0_H0, RZ.H0_H0, -R105.H0_H0 ;  /* 0x200000ffffb8a231 */ /* 0x008fe40000340969 */
[----:B-----5:R-:W-:Y:S03]  /*f470*/  @!P3 HFMA2.BF16_V2 R140, -RZ.H0_H0, RZ.H0_H0, -R106.H0_H0 ;  /* 0x200000ffff8cb231 */ /* 0x020fe6000034096a */
[----:B------:R-:W-:Y:S01]  /*f480*/  PRMT R131, R184, 0x7610, R131 ;  /* 0x00007610b8837816 */ /* 0x000fe20000000083 */
[----:B----4-:R-:W-:Y:S01]  /*f490*/  @!P6 HFMA2.BF16_V2 R183, -RZ.H0_H0, RZ.H0_H0, -R111.H0_H0 ;  /* 0x200000ffffb7e231 */ /* 0x010fe2000034096f */
[----:B------:R-:W-:Y:S01]  /*f4a0*/  PRMT R149, R140, 0x7610, R149 ;  /* 0x000076108c957816 */ /* 0x000fe20000000095 */
[----:B------:R1:W-:Y:S01]  /*f4b0*/  @!P3 STL.S16 [R1+0xd8], R140 ;  /* 0x0000d88c0100b387 */ /* 0x0003e20000100600 */
[----:B--2---:R-:W-:Y:S02]  /*f4c0*/  @!P5 HFMA2.BF16_V2 R180, -RZ.H0_H0, RZ.H0_H0, -R110.H0_H0 ;  /* 0x200000ffffb4d231 */ /* 0x004fe4000034096e */
[----:B------:R-:W-:Y:S01]  /*f4d0*/  PRMT R152, R183, 0x7610, R152 ;  /* 0x00007610b7987816 */ /* 0x000fe20000000098 */
[----:B------:R2:W3:Y:S01]  /*f4e0*/  LDL.S16 R181, [R1+0xcc] ;  /* 0x0000cc0001b57983 */ /* 0x0004e20000100600 */
[----:B------:R-:W-:Y:S01]  /*f4f0*/  @!P0 HFMA2.BF16_V2 R182, -RZ.H0_H0, RZ.H0_H0, -R113.H0_H0 ;  /* 0x200000ffffb68231 */ /* 0x000fe20000340971 */
[----:B------:R-:W-:Y:S02]  /*f500*/  PRMT R120, R180, 0x7610, R120 ;  /* 0x00007610b4787816 */ /* 0x000fe40000000078 */
[----:B------:R-:W-:Y:S02]  /*f510*/  @!P2 STL.S16 [R1+0xd4], R184 ;  /* 0x0000d4b80100a387 */ /* 0x000fe40000100600 */
[----:B------:R-:W-:Y:S02]  /*f520*/  PRMT R119, R182, 0x7610, R119 ;  /* 0x00007610b6777816 */ /* 0x000fe40000000077 */
[----:B------:R-:W-:Y:S04]  /*f530*/  @!P6 STL.S16 [R1+0xec], R183 ;  /* 0x0000ecb70100e387 */ /* 0x000fe80000100600 */
[----:B------:R4:W-:Y:S04]  /*f540*/  @!P5 STL.S16 [R1+0xe8], R180 ;  /* 0x0000e8b40100d387 */ /* 0x0009e80000100600 */
[----:B------:R2:W5:Y:S04]  /*f550*/  LDL.S16 R153, [R1+0xa4] ;  /* 0x0000a40001997983 */ /* 0x0005680000100600 */
[----:B------:R2:W2:Y:S01]  /*f560*/  LDL.S16 R121, [R1+0x9c] ;  /* 0x00009c0001797983 */ /* 0x0004a20000100600 */
[----:B-1----:R-:W-:Y:S02]  /*f570*/  PRMT R140, R106, 0x5410, R105 ;  /* 0x000054106a8c7816 */ /* 0x002fe40000000069 */
[----:B------:R-:W-:Y:S01]  /*f580*/  @!P3 PRMT R106, R149, 0x5410, RZ ;  /* 0x00005410956ab816 */ /* 0x000fe200000000ff */
[----:B------:R-:W-:Y:S01]  /*f590*/  LDSM.16.MT88.4 R184, [R192+0xbc00] ;  /* 0x00bc0000c0b8783b */ /* 0x000fe20000004200 */
[----:B------:R-:W-:Y:S02]  /*f5a0*/  PRMT R149, R111, 0x5410, R110 ;  /* 0x000054106f957816 */ /* 0x000fe4000000006e */
[----:B------:R-:W-:Y:S02]  /*f5b0*/  @!P6 PRMT R111, R152, 0x5410, RZ ;  /* 0x00005410986fe816 */ /* 0x000fe400000000ff */
[----:B------:R-:W-:Y:S02]  /*f5c0*/  @!P5 PRMT R110, R120, 0x5410, RZ ;  /* 0x00005410786ed816 */ /* 0x000fe400000000ff */
[----:B------:R-:W-:Y:S01]  /*f5d0*/  ISETP.LE.U32.AND P3, PT, R3, UR12, PT ;  /* 0x0000000c03007c0c */ /* 0x000fe2000bf63070 */
[----:B------:R1:W2:Y:S01]  /*f5e0*/  LDL.S16 R152, [R1+0xa0] ;  /* 0x0000a00001987983 */ /* 0x0002a20000100600 */
[----:B------:R-:W-:Y:S02]  /*f5f0*/  LOP3.LUT R3, R0, 0xffff, RZ, 0xc0, !PT ;  /* 0x0000ffff00037812 */ /* 0x000fe400078ec0ff */
[----:B------:R-:W-:Y:S01]  /*f600*/  @!P2 PRMT R105, R131, 0x5410, RZ ;  /* 0x000054108369a816 */ /* 0x000fe200000000ff */
[----:B------:R1:W2:Y:S01]  /*f610*/  LDL.S16 R120, [R1+0x98] ;  /* 0x0000980001787983 */ /* 0x0002a20000100600 */
[----:B------:R-:W-:Y:S02]  /*f620*/  SHF.R.U32.HI R3, RZ, 0x8, R3 ;  /* 0x00000008ff037819 */ /* 0x000fe40000011603 */
[--C-:B------:R-:W-:Y:S01]  /*f630*/  SHF.R.U32.HI R131, RZ, 0x18, R0.reuse ;  /* 0x00000018ff837819 */ /* 0x100fe20000011600 */
[----:B----4-:R1:W4:Y:S01]  /*f640*/  LDL.S16 R180, [R1+0xa8] ;  /* 0x0000a80001b47983 */ /* 0x0103220000100600 */
[----:B------:R-:W-:Y:S03]  /*f650*/  LOP3.LUT R3, R3, 0xffff, RZ, 0xc0, !PT ;  /* 0x0000ffff03037812 */ /* 0x000fe600078ec0ff */
[----:B------:R-:W-:Y:S01]  /*f660*/  @!P0 STL.S16 [R1+0xd0], R182 ;  /* 0x0000d0b601008387 */ /* 0x000fe20000100600 */
[----:B------:R-:W-:Y:S02]  /*f670*/  ISETP.LE.U32.AND P2, PT, R3, UR12, PT ;  /* 0x0000000c03007c0c */ /* 0x000fe4000bf43070 */
[C---:B------:R-:W-:Y:S01]  /*f680*/  LOP3.LUT R3, R142.reuse, 0xff, RZ, 0xc0, !PT ;  /* 0x000000ff8e037812 */ /* 0x040fe200078ec0ff */
[----:B------:R1:W-:Y:S03]  /*f690*/  STG.E.U16 desc[UR20][R212.64+0x32], R105 ;  /* 0x00003269d4007986 */ /* 0x0003e6000c101514 */
[----:B------:R-:W-:Y:S01]  /*f6a0*/  ISETP.LE.U32.AND P1, PT, R3, UR12, PT ;  /* 0x0000000c03007c0c */ /* 0x000fe2000bf23070 */
[----:B------:R-:W-:Y:S01]  /*f6b0*/  STG.E.U16 desc[UR20][R212.64+0x30], R106 ;  /* 0x0000306ad4007986 */ /* 0x000fe2000c101514 */
[----:B------:R-:W-:Y:S02]  /*f6c0*/  SHF.R.U32.HI R3, RZ, 0x10, R0 ;  /* 0x00000010ff037819 */ /* 0x000fe40000011600 */
[----:B------:R-:W-:Y:S01]  /*f6d0*/  LOP3.LUT R0, R142, 0xffff, RZ, 0xc0, !PT ;  /* 0x0000ffff8e007812 */ /* 0x000fe200078ec0ff */
[----:B------:R-:W-:Y:S01]  /*f6e0*/  STG.E.U16 desc[UR20][R208.64+0x40], R111 ;  /* 0x0000406fd0007986 */ /* 0x000fe2000c101514 */
[----:B------:R-:W-:Y:S02]  /*f6f0*/  PRMT R143, R113, 0x5410, R112 ;  /* 0x00005410718f7816 */ /* 0x000fe40000000070 */
[----:B------:R-:W-:Y:S01]  /*f700*/  @!P0 PRMT R113, R119, 0x5410, RZ ;  /* 0x0000541077718816 */ /* 0x000fe200000000ff */
[----:B------:R-:W-:Y:S01]  /*f710*/  STG.E.U16 desc[UR20][R208.64+0x42], R110 ;  /* 0x0000426ed0007986 */ /* 0x000fe2000c101514 */
[----:B------:R-:W-:Y:S02]  /*f720*/  SHF.R.U32.HI R0, RZ, 0x8, R0 ;  /* 0x00000008ff007819 */ /* 0x000fe40000011600 */
[----:B------:R-:W-:Y:S01]  /*f730*/  LOP3.LUT R3, R3, 0xff, RZ, 0xc0, !PT ;  /* 0x000000ff03037812 */ /* 0x000fe200078ec0ff */
[----:B------:R-:W-:Y:S01]  /*f740*/  STG.E.U16 desc[UR20][R210.64+0x40], R113 ;  /* 0x00004071d2007986 */ /* 0x000fe2000c101514 */
[----:B------:R-:W-:Y:S02]  /*f750*/  LOP3.LUT R0, R0, 0xffff, RZ, 0xc0, !PT ;  /* 0x0000ffff00007812 */ /* 0x000fe400078ec0ff */
[----:B------:R-:W-:Y:S02]  /*f760*/  ISETP.LE.U32.AND P0, PT, R3, UR12, PT ;  /* 0x0000000c03007c0c */ /* 0x000fe4000bf03070 */
[----:B------:R-:W-:Y:S02]  /*f770*/  ISETP.LE.U32.AND P6, PT, R0, UR12, PT ;  /* 0x0000000c00007c0c */ /* 0x000fe4000bfc3070 */
[----:B------:R-:W-:Y:S02]  /*f780*/  PRMT R0, R2, 0x7632, R0 ;  /* 0x0000763202007816 */ /* 0x000fe40000000000 */
[--C-:B------:R-:W-:Y:S02]  /*f790*/  SHF.R.U32.HI R3, RZ, 0x10, R142.reuse ;  /* 0x00000010ff037819 */ /* 0x100fe4000001168e */
[----:B------:R-:W-:Y:S02]  /*f7a0*/  SHF.R.U32.HI R142, RZ, 0x18, R142 ;  /* 0x00000018ff8e7819 */ /* 0x000fe4000001168e */
[----:B------:R-:W-:Y:S02]  /*f7b0*/  LOP3.LUT R3, R3, 0xff, RZ, 0xc0, !PT ;  /* 0x000000ff03037812 */ /* 0x000fe400078ec0ff */
[----:B------:R-:W-:Y:S02]  /*f7c0*/  @P1 LOP3.LUT R216, R216, 0x400, RZ, 0xfc, !PT ;  /* 0x00000400d8d81812 */ /* 0x000fe400078efcff */
[----:B------:R-:W-:Y:S02]  /*f7d0*/  ISETP.LE.U32.AND P5, PT, R3, UR12, PT ;  /* 0x0000000c03007c0c */ /* 0x000fe4000bfa3070 */
[----:B------:R-:W-:Y:S02]  /*f7e0*/  PRMT R3, R155, 0x7632, R3 ;  /* 0x000076329b037816 */ /* 0x000fe40000000003 */
[----:B------:R-:W-:Y:S02]  /*f7f0*/  LOP3.LUT R216, R216, 0xfffff7ff, RZ, 0xc0, !PT ;  /* 0xfffff7ffd8d87812 */ /* 0x000fe400078ec0ff */
[----:B-1----:R-:W-:Y:S02]  /*f800*/  PRMT R105, R147, 0x5410, R148 ;  /* 0x0000541093697816 */ /* 0x002fe40000000094 */
[----:B------:R-:W-:Y:S04]  /*f810*/  @P6 LOP3.LUT R216, R216, 0x800, RZ, 0xfc, !PT ;  /* 0x00000800d8d86812 */ /* 0x000fe800078efcff */
[----:B------:R-:W-:Y:S04]  /*f820*/  LOP3.LUT R216, R216, 0xffffefff, RZ, 0xc0, !PT ;  /* 0xffffefffd8d87812 */ /* 0x000fe800078ec0ff */
[----:B------:R-:W-:Y:S04]  /*f830*/  @P5 LOP3.LUT R216, R216, 0x1000, RZ, 0xfc, !PT ;  /* 0x00001000d8d85812 */ /* 0x000fe800078efcff */
[----:B------:R-:W-:Y:S01]  /*f840*/  LOP3.LUT R216, R216, 0xffffdfff, RZ, 0xc0, !PT ;  /* 0xffffdfffd8d87812 */ /* 0x000fe200078ec0ff */
[----:B---3--:R-:W-:Y:S05]  /*f850*/  @!P4 HFMA2.BF16_V2 R181, -RZ.H0_H0, RZ.H0_H0, -R112.H0_H0 ;  /* 0x200000ffffb5c231 */ /* 0x008fea0000340970 */
[----:B------:R-:W-:Y:S01]  /*f860*/  PRMT R118, R181, 0x7610, R118 ;  /* 0x00007610b5767816 */ /* 0x000fe20000000076 */
[----:B------:R-:W-:Y:S03]  /*f870*/  @!P4 STL.S16 [R1+0xcc], R181 ;  /* 0x0000ccb50100c387 */ /* 0x000fe60000100600 */
[----:B------:R-:W-:Y:S01]  /*f880*/  @!P4 PRMT R112, R118, 0x5410, RZ ;  /* 0x000054107670c816 */ /* 0x000fe200000000ff */
[----:B------:R1:W3:Y:S01]  /*f890*/  LDL.S16 R119, [R1+0x94] ;  /* 0x0000940001777983 */ /* 0x0002e20000100600 */
[----:B------:R-:W-:Y:S03]  /*f8a0*/  ISETP.LE.U32.AND P4, PT, R142, UR12, PT ;  /* 0x0000000c8e007c0c */ /* 0x000fe6000bf83070 */
[----:B------:R1:W3:Y:S01]  /*f8b0*/  LDL.S16 R118, [R1+0x90] ;  /* 0x0000900001767983 */ /* 0x0002e20000100600 */
[----:B-----5:R-:W-:Y:S03]  /*f8c0*/  @!P2 HFMA2.BF16_V2 R153, -RZ.H0_H0, RZ.H0_H0, -R0.H0_H0 ;  /* 0x200000ffff99a231 */ /* 0x020fe60000340900 */
[----:B------:R-:W-:Y:S01]  /*f8d0*/  STG.E.U16 desc[UR20][R210.64+0x42], R112 ;  /* 0x00004270d2007986 */ /* 0x000fe2000c101514 */
[----:B--2---:R-:W-:Y:S01]  /*f8e0*/  @!P1 HFMA2.BF16_V2 R121, -RZ.H0_H0, RZ.H0_H0, -R145.H0_H0 ;  /* 0x200000ffff799231 */ /* 0x004fe20000340991 */
[----:B------:R-:W-:Y:S04]  /*f8f0*/  PRMT R107, R153, 0x7610, R107 ;  /* 0x00007610996b7816 */ /* 0x000fe8000000006b */
[----:B------:R-:W-:Y:S02]  /*f900*/  @P4 LOP3.LUT R216, R216, 0x2000, RZ, 0xfc, !PT ;  /* 0x00002000d8d84812 */ /* 0x000fe400078efcff */
[----:B------:R-:W-:Y:S01]  /*f910*/  PRMT R179, R121, 0x7610, R179 ;  /* 0x0000761079b37816 */ /* 0x000fe200000000b3 */
[----:B------:R-:W-:Y:S02]  /*f920*/  @!P0 HFMA2.BF16_V2 R152, -RZ.H0_H0, RZ.H0_H0, -R100.H0_H0 ;  /* 0x200000ffff988231 */ /* 0x000fe40000340964 */
[----:B------:R-:W-:Y:S03]  /*f930*/  @!P6 HFMA2.BF16_V2 R120, -RZ.H0_H0, RZ.H0_H0, -R146.H0_H0 ;  /* 0x200000ffff78e231 */ /* 0x000fe60000340992 */
[----:B------:R-:W-:Y:S01]  /*f940*/  PRMT R117, R152, 0x7610, R117 ;  /* 0x0000761098757816 */ /* 0x000fe20000000075 */
[----:B----4-:R-:W-:Y:S01]  /*f950*/  @!P3 HFMA2.BF16_V2 R180, -RZ.H0_H0, RZ.H0_H0, -R2.H0_H0 ;  /* 0x200000ffffb4b231 */ /* 0x010fe20000340902 */
[----:B------:R-:W-:Y:S04]  /*f960*/  PRMT R122, R120, 0x7610, R122 ;  /* 0x00007610787a7816 */ /* 0x000fe8000000007a */
[----:B------:R-:W-:Y:S01]  /*f970*/  PRMT R116, R180, 0x7610, R116 ;  /* 0x00007610b4747816 */ /* 0x000fe20000000074 */
[----:B------:R-:W-:Y:S04]  /*f980*/  @!P3 STL.S16 [R1+0xa8], R180 ;  /* 0x0000a8b40100b387 */ /* 0x000fe80000100600 */
[----:B------:R2:W-:Y:S04]  /*f990*/  @!P2 STL.S16 [R1+0xa4], R153 ;  /* 0x0000a4990100a387 */ /* 0x0005e80000100600 */
[----:B------:R4:W-:Y:S04]  /*f9a0*/  @!P0 STL.S16 [R1+0xa0], R152 ;  /* 0x0000a09801008387 */ /* 0x0009e80000100600 */
[----:B------:R5:W-:Y:S04]  /*f9b0*/  @!P1 STL.S16 [R1+0x9c], R121 ;  /* 0x00009c7901009387 */ /* 0x000be80000100600 */
[----:B------:R1:W3:Y:S04]  /*f9c0*/  LDL.S16 R108, [R1+0xc0] ;  /* 0x0000c000016c7983 */ /* 0x0002e80000100600 */
[----:B------:R-:W-:Y:S01]  /*f9d0*/  @!P6 STL.S16 [R1+0x98], R120 ;  /* 0x000098780100e387 */ /* 0x000fe20000100600 */
[----:B--2---:R-:W-:Y:S02]  /*f9e0*/  PRMT R153, R100, 0x5410, R3 ;  /* 0x0000541064997816 */ /* 0x004fe40000000003 */
[----:B------:R-:W-:Y:S02]  /*f9f0*/  @!P0 PRMT R100, R117, 0x5410, RZ ;  /* 0x0000541075648816 */ /* 0x000fe400000000ff */
[----:B----4-:R-:W-:Y:S02]  /*fa00*/  PRMT R152, R2, 0x5410, R0 ;  /* 0x0000541002987816 */ /* 0x010fe40000000000 */
[----:B------:R-:W-:Y:S02]  /*fa10*/  @!P3 PRMT R2, R116, 0x5410, RZ ;  /* 0x000054107402b816 */ /* 0x000fe400000000ff */
[----:B------:R-:W-:Y:S01]  /*fa20*/  @!P2 PRMT R0, R107, 0x5410, RZ ;  /* 0x000054106b00a816 */ /* 0x000fe200000000ff */
[----:B------:R1:W2:Y:S01]  /*fa30*/  LDL.S16 R116, [R1+0xdc] ;  /* 0x0000dc0001747983 */ /* 0x0002a20000100600 */
[----:B------:R-:W-:Y:S03]  /*fa40*/  LOP3.LUT R107, R219, UR26, R176, 0x96, !PT ;  /* 0x0000001adb6b7c12 */ /* 0x000fe6000f8e96b0 */
[----:B------:R-:W-:Y:S01]  /*fa50*/  STG.E.U16 desc[UR20][R214.64+0x3e], R2 ;  /* 0x00003e02d6007986 */ /* 0x000fe2000c101514 */
[----:B-----5:R-:W-:Y:S03]  /*fa60*/  SHF.R.U32.HI R121, RZ, 0x18, R107 ;  /* 0x00000018ff797819 */ /* 0x020fe6000001166b */
[----:B------:R-:W-:Y:S04]  /*fa70*/  STG.E.U16 desc[UR20][R214.64+0x40], R0 ;  /* 0x00004000d6007986 */ /* 0x000fe8000c101514 */
[----:B------:R-:W-:Y:S01]  /*fa80*/  STG.E.U16 desc[UR20][R212.64+0x40], R100 ;  /* 0x00004064d4007986 */ /* 0x000fe2000c101514 */
[----:B---3--:R-:W-:Y:S02]  /*fa90*/  @!P5 HFMA2.BF16_V2 R119, -RZ.H0_H0, RZ.H0_H0, -R147.H0_H0 ;  /* 0x200000ffff77d231 */ /* 0x008fe40000340993 */
[----:B------:R-:W-:Y:S03]  /*faa0*/  @!P4 HFMA2.BF16_V2 R118, -RZ.H0_H0, RZ.H0_H0, -R148.H0_H0 ;  /* 0x200000ffff76c231 */ /* 0x000fe60000340994 */
[----:B------:R-:W-:Y:S01]  /*fab0*/  PRMT R178, R119, 0x7610, R178 ;  /* 0x0000761077b27816 */ /* 0x000fe200000000b2 */
[----:B------:R-:W-:Y:S01]  /*fac0*/  @!P5 STL.S16 [R1+0x94], R119 ;  /* 0x000094770100d387 */ /* 0x000fe20000100600 */
[----:B------:R-:W-:Y:S03]  /*fad0*/  PRMT R158, R118, 0x7610, R158 ;  /* 0x00007610769e7816 */ /* 0x000fe6000000009e */
[----:B------:R3:W-:Y:S01]  /*fae0*/  @!P4 STL.S16 [R1+0x90], R118 ;  /* 0x000090760100c387 */ /* 0x0007e20000100600 */
[----:B------:R-:W-:Y:S03]  /*faf0*/  ISETP.LE.U32.AND P4, PT, R131, UR12, PT ;  /* 0x0000000c83007c0c */ /* 0x000fe6000bf83070 */
[----:B------:R1:W4:Y:S01]  /*fb00*/  LDL.S16 R183, [R1+0xe4] ;  /* 0x0000e40001b77983 */ /* 0x0003220000100600 */
[C---:B---3--:R-:W-:Y:S04]  /*fb10*/  LOP3.LUT R118, R107.reuse, 0xff, RZ, 0xc0, !PT ;  /* 0x000000ff6b767812 */ /* 0x048fe800078ec0ff */
[----:B------:R-:W-:Y:S11]  /*fb20*/  ISETP.LE.U32.AND P1, PT, R118, UR12, PT ;  /* 0x0000000c76007c0c */ /* 0x000ff6000bf23070 */
[----:B------:R-:W-:Y:S02]  /*fb30*/  @!UPT UIADD3 URZ, URZ, URZ, URZ ;  /* 0x0000003f3f3ff290 */ /* 0x000fe4000fffe03f */
[----:B------:R-:W-:Y:S05]  /*fb40*/  @!P1 HFMA2.BF16_V2 R108, -RZ.H0_H0, RZ.H0_H0, -R202.H0_H0 ;  /* 0x200000ffff6c9231 */ /* 0x000fea00003409ca */
[----:B------:R-:W-:Y:S01]  /*fb50*/  PRMT R155, R108, 0x7610, R155 ;  /* 0x000076106c9b7816 */ /* 0x000fe2000000009b */
[----:B------:R3:W-:Y:S04]  /*fb60*/  @!P1 STL.S16 [R1+0xc0], R108 ;  /* 0x0000c06c01009387 */ /* 0x0007e80000100600 */
[----:B------:R1:W5:Y:S01]  /*fb70*/  LDL.S16 R182, [R1+0xe0] ;  /* 0x0000e00001b67983 */ /* 0x0003620000100600 */
[----:B---3--:R-:W-:Y:S04]  /*fb80*/  LOP3.LUT R108, R107, 0xffff, RZ, 0xc0, !PT ;  /* 0x0000ffff6b6c7812 */ /* 0x008fe800078ec0ff */
[----:B------:R-:W-:Y:S04]  /*fb90*/  SHF.R.U32.HI R108, RZ, 0x8, R108 ;  /* 0x00000008ff6c7819 */ /* 0x000fe8000001166c */
[----:B------:R-:W-:Y:S02]  /*fba0*/  LOP3.LUT R117, R108, 0xffff, RZ, 0xc0, !PT ;  /* 0x0000ffff6c757812 */ /* 0x000fe400078ec0ff */
[----:B------:R-:W-:Y:S02]  /*fbb0*/  SHF.R.U32.HI R108, RZ, 0x10, R107 ;  /* 0x00000010ff6c7819 */ /* 0x000fe4000001166b */
[----:B------:R-:W-:Y:S02]  /*fbc0*/  ISETP.LE.U32.AND P0, PT, R117, UR12, PT ;  /* 0x0000000c75007c0c */ /* 0x000fe4000bf03070 */
[----:B------:R-:W-:Y:S01]  /*fbd0*/  LOP3.LUT R120, R108, 0xff, RZ, 0xc0, !PT ;  /* 0x000000ff6c787812 */ /* 0x000fe200078ec0ff */
[----:B------:R-:W-:Y:S03]  /*fbe0*/  IMAD.WIDE.U32 R108, R109, -0x2daee0ad, RZ ;  /* 0xd2511f536d6c7825 */ /* 0x000fe600078e00ff */
[C---:B------:R-:W-:Y:S02]  /*fbf0*/  LOP3.LUT R107, R108.reuse, 0xff, RZ, 0xc0, !PT ;  /* 0x000000ff6c6b7812 */ /* 0x040fe400078ec0ff */
[----:B------:R-:W-:Y:S02]  /*fc00*/  LOP3.LUT R119, R108, 0xffff, RZ, 0xc0, !PT ;  /* 0x0000ffff6c777812 */ /* 0x000fe400078ec0ff */
[----:B------:R-:W-:Y:S03]  /*fc10*/  ISETP.LE.U32.AND P3, PT, R107, UR12, PT ;  /* 0x0000000c6b007c0c */ /* 0x000fe6000bf63070 */
[----:B--2---:R-:W-:Y:S01]  /*fc20*/  @!P0 HFMA2.BF16_V2 R116, -RZ.H0_H0, RZ.H0_H0, -R203.H0_H0 ;  /* 0x200000ffff748231 */ /* 0x004fe200003409cb */
[--C-:B------:R-:W-:Y:S02]  /*fc30*/  SHF.R.U32.HI R107, RZ, 0x10, R108.reuse ;  /* 0x00000010ff6b7819 */ /* 0x100fe4000001166c */
[----:B------:R-:W-:Y:S02]  /*fc40*/  SHF.R.U32.HI R108, RZ, 0x18, R108 ;  /* 0x00000018ff6c7819 */ /* 0x000fe4000001166c */
[----:B------:R-:W-:Y:S01]  /*fc50*/  LOP3.LUT R107, R107, 0xff, RZ, 0xc0, !PT ;  /* 0x000000ff6b6b7812 */ /* 0x000fe200078ec0ff */
[----:B------:R2:W-:Y:S01]  /*fc60*/  @!P0 STL.S16 [R1+0xdc], R116 ;  /* 0x0000dc7401008387 */ /* 0x0005e20000100600 */
[----:B------:R-:W-:Y:S02]  /*fc70*/  PRMT R154, R116, 0x7610, R154 ;  /* 0x00007610749a7816 */ /* 0x000fe4000000009a */
[----:B------:R-:W-:Y:S01]  /*fc80*/  ISETP.LE.U32.AND P2, PT, R107, UR12, PT ;  /* 0x0000000c6b007c0c */ /* 0x000fe2000bf43070 */
[----:B------:R1:W3:Y:S01]  /*fc90*/  LDL.S16 R180, [R1+0xb8] ;  /* 0x0000b80001b47983 */ /* 0x0002e20000100600 */
[----:B------:R-:W-:Y:S02]  /*fca0*/  LOP3.LUT R107, R164, 0xff, RZ, 0xc0, !PT ;  /* 0x000000ffa46b7812 */ /* 0x000fe400078ec0ff */
[----:B------:R-:W-:Y:S01]  /*fcb0*/  ISETP.LE.U32.AND P0, PT, R108, UR12, PT ;  /* 0x0000000c6c007c0c */ /* 0x000fe2000bf03070 */
[----:B------:R1:W3:Y:S01]  /*fcc0*/  LDL.S16 R181, [R1+0xc8] ;  /* 0x0000c80001b57983 */ /* 0x0002e20000100600 */
[----:B------:R-:W-:Y:S02]  /*fcd0*/  ISETP.LE.U32.AND P5, PT, R107, UR12, PT ;  /* 0x0000000c6b007c0c */ /* 0x000fe4000bfa3070 */
[----:B------:R-:W-:Y:S01]  /*fce0*/  LOP3.LUT R107, R164, 0xffff, RZ, 0xc0, !PT ;  /* 0x0000ffffa46b7812 */ /* 0x000fe200078ec0ff */
[----:B------:R1:W3:Y:S01]  /*fcf0*/  LDL.S16 R177, [R1+0xc4] ;  /* 0x0000c40001b17983 */ /* 0x0002e20000100600 */
[----:B------:R-:W-:Y:S02]  /*fd00*/  PRMT R108, R157, 0x7610, R108 ;  /* 0x000076109d6c7816 */ /* 0x000fe4000000006c */
[----:B------:R-:W-:Y:S02]  /*fd10*/  SHF.R.U32.HI R107, RZ, 0x8, R107 ;  /* 0x00000008ff6b7819 */ /* 0x000fe4000001166b */
[----:B------:R-:W-:Y:S04]  /*fd20*/  SHF.R.U32.HI R106, RZ, 0x8, R119 ;  /* 0x00000008ff6a7819 */ /* 0x000fe80000011677 */
[----:B------:R-:W-:Y:S02]  /*fd30*/  LOP3.LUT R106, R106, 0xffff, RZ, 0xc0, !PT ;  /* 0x0000ffff6a6a7812 */ /* 0x000fe400078ec0ff */
[----:B--2---:R-:W-:Y:S02]  /*fd40*/  LOP3.LUT R116, R109, UR26, R150, 0x96, !PT ;  /* 0x0000001a6d747c12 */ /* 0x004fe4000f8e9696 */
[----:B------:R-:W-:Y:S02]  /*fd50*/  LOP3.LUT R109, R107, 0xffff, RZ, 0xc0, !PT ;  /* 0x0000ffff6b6d7812 */ /* 0x000fe400078ec0ff */
[----:B------:R-:W-:Y:S02]  /*fd60*/  PRMT R107, R157, 0x7632, R107 ;  /* 0x000076329d6b7816 */ /* 0x000fe4000000006b */
[----:B------:R-:W-:Y:S02]  /*fd70*/  ISETP.LE.U32.AND P6, PT, R109, UR12, PT ;  /* 0x0000000c6d007c0c */ /* 0x000fe4000bfc3070 */
[----:B------:R-:W-:Y:S02]  /*fd80*/  SHF.R.U32.HI R109, RZ, 0x10, R164 ;  /* 0x00000010ff6d7819 */ /* 0x000fe400000116a4 */
[C---:B------:R-:W-:Y:S02]  /*fd90*/  LOP3.LUT R2, R116.reuse, 0xff, RZ, 0xc0, !PT ;  /* 0x000000ff74027812 */ /* 0x040fe400078ec0ff */
[----:B------:R-:W-:Y:S02]  /*fda0*/  LOP3.LUT R109, R109, 0xff, RZ, 0xc0, !PT ;  /* 0x000000ff6d6d7812 */ /* 0x000fe400078ec0ff */
[----:B------:R-:W-:Y:S02]  /*fdb0*/  LOP3.LUT R0, R116, 0xffff, RZ, 0xc0, !PT ;  /* 0x0000ffff74007812 */ /* 0x000fe400078ec0ff */
[----:B------:R-:W-:Y:S02]  /*fdc0*/  ISETP.LE.U32.AND P1, PT, R109, UR12, PT ;  /* 0x0000000c6d007c0c */ /* 0x000fe4000bf23070 */
[----:B------:R-:W-:Y:S02]  /*fdd0*/  PRMT R109, R156, 0x7610, R109 ;  /* 0x000076109c6d7816 */ /* 0x000fe4000000006d */
[----:B------:R-:W-:Y:S02]  /*fde0*/  PRMT R156, R202, 0x5410, R203 ;  /* 0x00005410ca9c7816 */ /* 0x000fe400000000cb */
[----:B------:R-:W-:Y:S02]  /*fdf0*/  SHF.R.U32.HI R0, RZ, 0x8, R0 ;  /* 0x00000008ff007819 */ /* 0x000fe40000011600 */
[----:B------:R-:W-:Y:S02]  /*fe00*/  PRMT R157, R197, 0x5410, R196 ;  /* 0x00005410c59d7816 */ /* 0x000fe400000000c4 */
[----:B------:R-:W-:Y:S01]  /*fe10*/  LOP3.LUT R0, R0, 0xffff, RZ, 0xc0, !PT ;  /* 0x0000ffff00007812 */ /* 0x000fe200078ec0ff */
[----:B----4-:R-:W-:Y:S05]  /*fe20*/  @!P5 HFMA2.BF16_V2 R183, -RZ.H0_H0, RZ.H0_H0, -R108.H0_H0 ;  /* 0x200000ffffb7d231 */ /* 0x010fea000034096c */
[----:B------:R-:W-:Y:S01]  /*fe30*/  PRMT R151, R183, 0x7610, R151 ;  /* 0x00007610b7977816 */ /* 0x000fe20000000097 */
[----:B------:R-:W-:Y:S01]  /*fe40*/  @!P5 STL.S16 [R1+0xe4], R183 ;  /* 0x0000e4b70100d387 */ /* 0x000fe20000100600 */
[----:B-----5:R-:W-:Y:S05]  /*fe50*/  @!P6 HFMA2.BF16_V2 R182, -RZ.H0_H0, RZ.H0_H0, -R107.H0_H0 ;  /* 0x200000ffffb6e231 */ /* 0x020fea000034096b */
[----:B------:R-:W-:Y:S01]  /*fe60*/  PRMT R150, R182, 0x7610, R150 ;  /* 0x00007610b6967816 */ /* 0x000fe20000000096 */
[----:B------:R-:W-:Y:S01]  /*fe70*/  @!P6 STL.S16 [R1+0xe0], R182 ;  /* 0x0000e0b60100e387 */ /* 0x000fe20000100600 */
[----:B---3--:R-:W-:Y:S02]  /*fe80*/  @!P4 HFMA2.BF16_V2 R180, -RZ.H0_H0, RZ.H0_H0, -R3.H0_H0 ;  /* 0x200000ffffb4c231 */ /* 0x008fe40000340903 */
[----:B------:R-:W-:Y:S03]  /*fe90*/  @!P1 HFMA2.BF16_V2 R181, -RZ.H0_H0, RZ.H0_H0, -R109.H0_H0 ;  /* 0x200000ffffb59231 */ /* 0x000fe6000034096d */
[----:B------:R-:W-:Y:S02]  /*fea0*/  PRMT R142, R180, 0x7610, R142 ;  /* 0x00007610b48e7816 */ /* 0x000fe4000000008e */
[----:B------:R-:W-:Y:S01]  /*feb0*/  PRMT R131, R181, 0x7610, R131 ;  /* 0x00007610b5837816 */ /* 0x000fe20000000083 */
[----:B------:R-:W-:Y:S01]  /*fec0*/  @!P1 STL.S16 [R1+0xc8], R181 ;  /* 0x0000c8b501009387 */ /* 0x000fe20000100600 */
[----:B------:R-:W-:Y:S02]  /*fed0*/  @!P4 PRMT R3, R142, 0x5410, RZ ;  /* 0x000054108e03c816 */ /* 0x000fe400000000ff */
[----:B------:R-:W-:Y:S01]  /*fee0*/  PRMT R142, R108, 0x5410, R107 ;  /* 0x000054106c8e7816 */ /* 0x000fe2000000006b */
[----:B------:R-:W-:Y:S01]  /*fef0*/  @!P4 STL.S16 [R1+0xb8], R180 ;  /* 0x0000b8b40100c387 */ /* 0x000fe20000100600 */
[----:B------:R-:W-:Y:S02]  /*ff00*/  @!P6 PRMT R107, R150, 0x5410, RZ ;  /* 0x00005410966be816 */ /* 0x000fe400000000ff */
[----:B------:R-:W-:Y:S01]  /*ff10*/  PRMT R150, R109, 0x5410, R144 ;  /* 0x000054106d967816 */ /* 0x000fe20000000090 */
[----:B------:R-:W-:Y:S01]  /*ff20*/  STG.E.U16 desc[UR20][R212.64+0x42], R3 ;  /* 0x00004203d4007986 */ /* 0x000fe2000c101514 */
[----:B------:R-:W-:Y:S02]  /*ff30*/  @!P1 PRMT R109, R131, 0x5410, RZ ;  /* 0x00005410836d9816 */ /* 0x000fe400000000ff */
[----:B------:R-:W-:Y:S01]  /*ff40*/  ISETP.LE.U32.AND P1, PT, R114, UR12, PT ;  /* 0x0000000c72007c0c */ /* 0x000fe2000bf23070 */
[----:B------:R2:W-:Y:S01]  /*ff50*/  STG.E.U16 desc[UR20][R208.64+0x52], R107 ;  /* 0x0000526bd0007986 */ /* 0x0005e2000c101514 */
[C---:B------:R-:W-:Y:S02]  /*ff60*/  LOP3.LUT P6, RZ, R216.reuse, 0x800, RZ, 0xc0, !PT ;  /* 0x00000800d8ff7812 */ /* 0x040fe400078cc0ff */
[----:B------:R-:W-:Y:S02]  /*ff70*/  @!P5 PRMT R108, R151, 0x5410, RZ ;  /* 0x00005410976cd816 */ /* 0x000fe400000000ff */
[----:B------:R-:W-:Y:S02]  /*ff80*/  PRMT R151, R145, 0x5410, R146 ;  /* 0x0000541091977816 */ /* 0x000fe40000000092 */
[C---:B------:R-:W-:Y:S01]  /*ff90*/  LOP3.LUT P5, RZ, R216.reuse, 0x1000, RZ, 0xc0, !PT ;  /* 0x00001000d8ff7812 */ /* 0x040fe200078ac0ff */
[----:B------:R-:W-:Y:S01]  /*ffa0*/  STG.E.U16 desc[UR20][R208.64+0x50], R108 ;  /* 0x0000506cd0007986 */ /* 0x000fe2000c101514 */
[----:B------:R-:W-:Y:S03]  /*ffb0*/  LOP3.LUT P4, RZ, R216, 0x2000, RZ, 0xc0, !PT ;  /* 0x00002000d8ff7812 */ /* 0x000fe6000788c0ff */
[----:B------:R-:W-:Y:S01]  /*ffc0*/  @!P1 HFMA2.BF16_V2 R177, -RZ.H0_H0, RZ.H0_H0, -R144.H0_H0 ;  /* 0x200000ffffb19231 */ /* 0x000fe20000340990 */
[----:B------:R-:W-:Y:S01]  /*ffd0*/  STG.E.U16 desc[UR20][R210.64+0x50], R109 ;  /* 0x0000506dd2007986 */ /* 0x000fe2000c101514 */
[----:B------:R-:W-:Y:S02]  /*ffe0*/  @!P6 PRMT R146, R122, 0x5410, RZ ;  /* 0x000054107a92e816 */ /* 0x000fe400000000ff */
[----:B------:R-:W-:Y:S01]  /*fff0*/  ISETP.LE.U32.AND P6, PT, R117, UR12, PT ;  /* 0x0000000c75007c0c */ /* 0x000fe2000bfc3070 */
[----:B------:R3:W-:Y:S01]  /*10000*/  @!P1 STL.S16 [R1+0xc4], R177 ;  /* 0x0000c4b101009387 */ /* 0x0007e20000100600 */
[----:B------:R-:W-:Y:S02]  /*10010*/  PRMT R114, R177, 0x7610, R114 ;  /* 0x00007610b1727816 */ /* 0x000fe40000000072 */
[----:B------:R-:W-:Y:S01]  /*10020*/  @!P5 PRMT R147, R178, 0x5410, RZ ;  /* 0x00005410b293d816 */ /* 0x000fe200000000ff */
[----:B------:R1:W4:Y:S01]  /*10030*/  LDL.S16 R131, [R1+0x74] ;  /* 0x0000740001837983 */ /* 0x0003220000100600 */
[----:B------:R-:W-:Y:S02]  /*10040*/  ISETP.LE.U32.AND P5, PT, R118, UR12, PT ;  /* 0x0000000c76007c0c */ /* 0x000fe4000bfa3070 */
[----:B------:R-:W-:Y:S01]  /*10050*/  @!P1 PRMT R144, R114, 0x5410, RZ ;  /* 0x0000541072909816 */ /* 0x000fe200000000ff */
[----:B------:R1:W5:Y:S01]  /*10060*/  LDL.S16 R122, [R1+0x60] ;  /* 0x00006000017a7983 */ /* 0x0003620000100600 */
[----:B------:R-:W-:Y:S02]  /*10070*/  @!P4 PRMT R148, R158, 0x5410, RZ ;  /* 0x000054109e94c816 */ /* 0x000fe400000000ff */
[----:B------:R-:W-:Y:S01]  /*10080*/  PRMT R158, R199, 0x5410, R198 ;  /* 0x00005410c79e7816 */ /* 0x000fe200000000c6 */
[----:B------:R1:W5:Y:S01]  /*10090*/  LDL.S16 R115, [R1+0x54] ;  /* 0x0000540001737983 */ /* 0x0003620000100600 */
[----:B------:R-:W-:Y:S02]  /*100a0*/  @!P6 PRMT R203, R154, 0x5410, RZ ;  /* 0x000054109acbe816 */ /* 0x000fe400000000ff */
[----:B------:R-:W-:Y:S01]  /*100b0*/  ISETP.LE.U32.AND P6, PT, R121, UR12, PT ;  /* 0x0000000c79007c0c */ /* 0x000fe2000bfc3070 */
[----:B------:R1:W5:Y:S01]  /*100c0*/  LDL.S16 R114, [R1+0x50] ;  /* 0x0000500001727983 */ /* 0x0003620000100600 */
[----:B--2---:R-:W-:Y:S02]  /*100d0*/  PRMT R107, R159, 0x7610, R107 ;  /* 0x000076109f6b7816 */ /* 0x004fe4000000006b */
[----:B------:R-:W-:Y:S01]  /*100e0*/  @!P5 PRMT R202, R155, 0x5410, RZ ;  /* 0x000054109bcad816 */ /* 0x000fe200000000ff */
[----:B------:R1:W2:Y:S01]  /*100f0*/  LDL.S16 R113, [R1+0x4c] ;  /* 0x00004c0001717983 */ /* 0x0002a20000100600 */
[----:B------:R-:W-:Y:S02]  /*10100*/  ISETP.LE.U32.AND P5, PT, R120, UR12, PT ;  /* 0x0000000c78007c0c */ /* 0x000fe4000bfa3070 */
[----:B------:R-:W-:Y:S01]  /*10110*/  PRMT R155, R201, 0x5410, R200 ;  /* 0x00005410c99b7816 */ /* 0x000fe200000000c8 */
[----:B------:R-:W-:Y:S01]  /*10120*/  STG.E.U16 desc[UR20][R210.64+0x52], R144 ;  /* 0x00005290d2007986 */ /* 0x000fe2000c101514 */
[----:B------:R-:W-:Y:S01]  /*10130*/  ISETP.LE.U32.AND P4, PT, R106, UR12, PT ;  /* 0x0000000c6a007c0c */ /* 0x000fe2000bf83070 */
[----:B---3--:R-:W-:Y:S01]  /*10140*/  IMAD.U32 R177, RZ, RZ, UR12 ;  /* 0x0000000cffb17e24 */ /* 0x008fe2000f8e00ff */
[----:B------:R-:W-:Y:S01]  /*10150*/  PRMT R106, R159, 0x7632, R106 ;  /* 0x000076329f6a7816 */ /* 0x000fe2000000006a */
[----:B------:R-:W-:Y:S01]  /*10160*/  STG.E.U16 desc[UR20][R214.64+0x50], R146 ;  /* 0x00005092d6007986 */ /* 0x000fe2000c101514 */
[C---:B------:R-:W-:Y:S02]  /*10170*/  LOP3.LUT P1, RZ, R216.reuse, 0x400, RZ, 0xc0, !PT ;  /* 0x00000400d8ff7812 */ /* 0x040fe4000782c0ff */
[----:B------:R-:W-:Y:S11]  /*10180*/  PRMT R154, R107, 0x5410, R106 ;  /* 0x000054106b9a7816 */ /* 0x000ff6000000006a */
[----:B------:R-:W-:Y:S02]  /*10190*/  @!P1 PRMT R145, R179, 0x5410, RZ ;  /* 0x00005410b3919816 */ /* 0x000fe400000000ff */
[----:B------:R-:W-:Y:S03]  /*101a0*/  LOP3.LUT P1, RZ, R216, 0x200, RZ, 0xc0, !PT ;  /* 0x00000200d8ff7812 */ /* 0x000fe6000782c0ff */
[----:B------:R-:W-:Y:S04]  /*101b0*/  STG.E.U16 desc[UR20][R214.64+0x4e], R145 ;  /* 0x00004e91d6007986 */ /* 0x000fe8000c101514 */
[----:B------:R-:W-:Y:S04]  /*101c0*/  STG.E.U16 desc[UR20][R212.64+0x52], R148 ;  /* 0x00005294d4007986 */ /* 0x000fe8000c101514 */
[----:B------:R-:W-:Y:S04]  /*101d0*/  STG.E.U16 desc[UR20][R212.64+0x50], R147 ;  /* 0x00005093d4007986 */ /* 0x000fe8000c101514 */
[----:B------:R-:W-:Y:S04]  /*101e0*/  STG.E.U16 desc[UR20][R208.64+0x60], R202 ;  /* 0x000060cad0007986 */ /* 0x000fe8000c101514 */
[----:B------:R-:W-:Y:S01]  /*101f0*/  STG.E.U16 desc[UR20][R208.64+0x62], R203 ;  /* 0x000062cbd0007986 */ /* 0x000fe2000c101514 */
[----:B----4-:R-:W-:Y:S02]  /*10200*/  @!P5 HFMA2.BF16_V2 R131, -RZ.H0_H0, RZ.H0_H0, -R201.H0_H0 ;  /* 0x200000ffff83d231 */ /* 0x010fe400003409c9 */
[----:B-----5:R-:W-:Y:S03]  /*10210*/  @!P6 HFMA2.BF16_V2 R122, -RZ.H0_H0, RZ.H0_H0, -R200.H0_H0 ;  /* 0x200000ffff7ae231 */ /* 0x020fe600003409c8 */
[----:B------:R-:W-:Y:S01]  /*10220*/  PRMT R110, R131, 0x7610, R110 ;  /* 0x00007610836e7816 */ /* 0x000fe2000000006e */
[----:B------:R-:W-:Y:S03]  /*10230*/  @!P5 STL.S16 [R1+0x74], R131 ;  /* 0x000074830100d387 */ /* 0x000fe60000100600 */
[----:B------:R-:W-:Y:S02]  /*10240*/  @!P5 PRMT R201, R110, 0x5410, RZ ;  /* 0x000054106ec9d816 */ /* 0x000fe400000000ff */
[----:B------:R1:W3:Y:S01]  /*10250*/  LDL.S16 R110, [R1+0x48] ;  /* 0x00004800016e7983 */ /* 0x0002e20000100600 */
[----:B------:R-:W-:Y:S02]  /*10260*/  ISETP.LE.U32.AND P5, PT, R2, UR12, PT ;  /* 0x0000000c02007c0c */ /* 0x000fe4000bfa3070 */
[----:B------:R-:W-:Y:S01]  /*10270*/  PRMT R117, R122, 0x7610, R117 ;  /* 0x000076107a757816 */ /* 0x000fe20000000075 */
[----:B------:R-:W-:Y:S03]  /*10280*/  @!P6 STL.S16 [R1+0x60], R122 ;  /* 0x0000607a0100e387 */ /* 0x000fe60000100600 */
[----:B------:R-:W-:Y:S01]  /*10290*/  @!P6 PRMT R200, R117, 0x5410, RZ ;  /* 0x0000541075c8e816 */ /* 0x000fe200000000ff */
[----:B------:R1:W4:Y:S01]  /*102a0*/  LDL.S16 R100, [R1+0x58] ;  /* 0x0000580001647983 */ /* 0x0003220000100600 */
[----:B------:R-:W-:Y:S02]  /*102b0*/  ISETP.LE.U32.AND P6, PT, R0, UR12, PT ;  /* 0x0000000c00007c0c */ /* 0x000fe4000bfc3070 */
[--C-:B------:R-:W-:Y:S01]  /*102c0*/  SHF.R.U32.HI R0, RZ, 0x10, R116.reuse ;  /* 0x00000010ff007819 */ /* 0x100fe20000011674 */
[----:B------:R-:W-:Y:S01]  /*102d0*/  STG.E.U16 desc[UR20][R210.64+0x60], R201 ;  /* 0x000060c9d2007986 */ /* 0x000fe2000c101514 */
[----:B------:R-:W-:Y:S01]  /*102e0*/  SHF.R.U32.HI R116, RZ, 0x18, R116 ;  /* 0x00000018ff747819 */ /* 0x000fe20000011674 */
[----:B------:R-:W-:Y:S01]  /*102f0*/  @!P5 HFMA2.BF16_V2 R115, -RZ.H0_H0, RZ.H0_H0, -R199.H0_H0 ;  /* 0x200000ffff73d231 */ /* 0x000fe200003409c7 */
[----:B------:R-:W-:Y:S01]  /*10300*/  LOP3.LUT R0, R0, 0xff, RZ, 0xc0, !PT ;  /* 0x000000ff00007812 */ /* 0x000fe200078ec0ff */
[----:B------:R-:W-:Y:S03]  /*10310*/  STG.E.U16 desc[UR20][R210.64+0x62], R200 ;  /* 0x000062c8d2007986 */ /* 0x000fe6000c101514 */
[----:B------:R-:W-:Y:S01]  /*10320*/  PRMT R112, R115, 0x7610, R112 ;  /* 0x0000761073707816 */ /* 0x000fe20000000070 */
[----:B------:R-:W-:Y:S02]  /*10330*/  @!P5 STL.S16 [R1+0x54], R115 ;  /* 0x000054730100d387 */ /* 0x000fe40000100600 */
[----:B------:R-:W-:Y:S01]  /*10340*/  @!P6 HFMA2.BF16_V2 R114, -RZ.H0_H0, RZ.H0_H0, -R198.H0_H0 ;  /* 0x200000ffff72e231 */ /* 0x000fe200003409c6 */
[----:B------:R-:W-:Y:S02]  /*10350*/  @!P5 PRMT R199, R112, 0x5410, RZ ;  /* 0x0000541070c7d816 */ /* 0x000fe400000000ff */
[----:B------:R-:W-:Y:S02]  /*10360*/  ISETP.LE.U32.AND P5, PT, R0, UR12, PT ;  /* 0x0000000c00007c0c */ /* 0x000fe4000bfa3070 */
[----:B------:R-:W-:Y:S01]  /*10370*/  PRMT R0, R114, 0x7610, R0 ;  /* 0x0000761072007816 */ /* 0x000fe20000000000 */
[----:B------:R-:W-:Y:S03]  /*10380*/  @!P6 STL.S16 [R1+0x50], R114 ;  /* 0x000050720100e387 */ /* 0x000fe60000100600 */
[----:B------:R-:W-:Y:S01]  /*10390*/  @!P6 PRMT R198, R0, 0x5410, RZ ;  /* 0x0000541000c6e816 */ /* 0x000fe200000000ff */
[----:B------:R-:W-:Y:S01]  /*103a0*/  STG.E.U16 desc[UR20][R214.64+0x5e], R199 ;  /* 0x00005ec7d6007986 */ /* 0x000fe2000c101514 */
[----:B------:R-:W-:Y:S02]  /*103b0*/  ISETP.LE.U32.AND P6, PT, R116, UR12, PT ;  /* 0x0000000c74007c0c */ /* 0x000fe4000bfc3070 */
[----:B------:R-:W-:Y:S01]  /*103c0*/  LOP3.LUT R0, R218, 0xff, RZ, 0xc0, !PT ;  /* 0x000000ffda007812 */ /* 0x000fe200078ec0ff */
[----:B------:R-:W-:Y:S02]  /*103d0*/  STG.E.U16 desc[UR20][R214.64+0x60], R198 ;  /* 0x000060c6d6007986 */ /* 0x000fe4000c101514 */
[----:B--2---:R-:W-:Y:S05]  /*103e0*/  @!P5 HFMA2.BF16_V2 R113, -RZ.H0_H0, RZ.H0_H0, -R197.H0_H0 ;  /* 0x200000ffff71d231 */ /* 0x004fea00003409c5 */
[----:B------:R-:W-:Y:S01]  /*103f0*/  PRMT R111, R113, 0x7610, R111 ;  /* 0x00007610716f7816 */ /* 0x000fe2000000006f */
[----:B------:R-:W-:Y:S03]  /*10400*/  @!P5 STL.S16 [R1+0x4c], R113 ;  /* 0x00004c710100d387 */ /* 0x000fe60000100600 */
[----:B------:R-:W-:Y:S02]  /*10410*/  @!P5 PRMT R197, R111, 0x5410, RZ ;  /* 0x000054106fc5d816 */ /* 0x000fe400000000ff */
[----:B------:R-:W-:Y:S02]  /*10420*/  ISETP.LE.U32.AND P5, PT, R0, UR12, PT ;  /* 0x0000000c00007c0c */ /* 0x000fe4000bfa3070 */
[----:B------:R-:W-:Y:S01]  /*10430*/  LOP3.LUT R0, R218, 0xffff, RZ, 0xc0, !PT ;  /* 0x0000ffffda007812 */ /* 0x000fe200078ec0ff */
[----:B------:R-:W-:Y:S03]  /*10440*/  STG.E.U16 desc[UR20][R212.64+0x60], R197 ;  /* 0x000060c5d4007986 */ /* 0x000fe6000c101514 */
[----:B------:R-:W-:Y:S04]  /*10450*/  SHF.R.U32.HI R0, RZ, 0x8, R0 ;  /* 0x00000008ff007819 */ /* 0x000fe80000011600 */
[----:B------:R-:W-:Y:S02]  /*10460*/  LOP3.LUT R217, R0, 0xffff, RZ, 0xc0, !PT ;  /* 0x0000ffff00d97812 */ /* 0x000fe400078ec0ff */
[----:B------:R-:W-:Y:S04]  /*10470*/  SHF.R.U32.HI R0, RZ, 0x10, R218 ;  /* 0x00000010ff007819 */ /* 0x000fe800000116da */
[----:B------:R-:W-:Y:S01]  /*10480*/  LOP3.LUT R0, R0, 0xff, RZ, 0xc0, !PT ;  /* 0x000000ff00007812 */ /* 0x000fe200078ec0ff */
[----:B---3--:R-:W-:Y:S05]  /*10490*/  @!P6 HFMA2.BF16_V2 R110, -RZ.H0_H0, RZ.H0_H0, -R196.H0_H0 ;  /* 0x200000ffff6ee231 */ /* 0x008fea00003409c4 */
[----:B------:R2:W-:Y:S01]  /*104a0*/  @!P6 STL.S16 [R1+0x48], R110 ;  /* 0x0000486e0100e387 */ /* 0x0005e20000100600 */
[----:B------:R-:W-:Y:S01]  /*104b0*/  PRMT R3, R110, 0x7610, R3 ;  /* 0x000076106e037816 */ /* 0x000fe20000000003 */
[----:B----4-:R-:W-:Y:S03]  /*104c0*/  @!P5 HFMA2.BF16_V2 R100, -RZ.H0_H0, RZ.H0_H0, -R107.H0_H0 ;  /* 0x200000ffff64d231 */ /* 0x010fe6000034096b */
[----:B------:R-:W-:Y:S02]  /*104d0*/  @!P6 PRMT R196, R3, 0x5410, RZ ;  /* 0x0000541003c4e816 */ /* 0x000fe400000000ff */
[----:B------:R-:W-:Y:S01]  /*104e0*/  ISETP.LE.U32.AND P6, PT, R0, UR12, PT ;  /* 0x0000000c00007c0c */ /* 0x000fe2000bfc3070 */
[----:B------:R3:W-:Y:S01]  /*104f0*/  @!P5 STL.S16 [R1+0x58], R100 ;  /* 0x000058640100d387 */ /* 0x0007e20000100600 */
[----:B------:R-:W-:Y:S02]  /*10500*/  PRMT R2, R100, 0x7610, R2 ;  /* 0x0000761064027816 */ /* 0x000fe40000000002 */
[----:B------:R-:W-:Y:S01]  /*10510*/  LOP3.LUT R0, R175, UR8, R190, 0x96, !PT ;  /* 0x00000008af007c12 */ /* 0x000fe2000f8e96be */
[----:B------:R1:W4:Y:S01]  /*10520*/  LDL.S16 R181, [R1+0x3c] ;  /* 0x00003c0001b57983 */ /* 0x0003220000100600 */
[----:B------:R-:W-:Y:S02]  /*10530*/  @!P5 PRMT R107, R2, 0x5410, RZ ;  /* 0x00005410026bd816 */ /* 0x000fe400000000ff */
[C---:B------:R-:W-:Y:S01]  /*10540*/  LOP3.LUT R2, R0.reuse, 0xffff, RZ, 0xc0, !PT ;  /* 0x0000ffff00027812 */ /* 0x040fe200078ec0ff */
[----:B------:R1:W5:Y:S01]  /*10550*/  LDL.S16 R180, [R1+0x38] ;  /* 0x0000380001b47983 */ /* 0x0003620000100600 */
[----:B------:R-:W-:Y:S02]  /*10560*/  LOP3.LUT R3, R0, 0xff, RZ, 0xc0, !PT ;  /* 0x000000ff00037812 */ /* 0x000fe400078ec0ff */
[----:B------:R-:W-:Y:S01]  /*10570*/  SHF.R.U32.HI R2, RZ, 0x8, R2 ;  /* 0x00000008ff027819 */ /* 0x000fe20000011602 */
[----:B------:R-:W-:Y:S01]  /*10580*/  LDSM.16.MT88.4 R188, [R194+0xbc00] ;  /* 0x00bc0000c2bc783b */ /* 0x000fe20000004200 */
[----:B------:R-:W-:Y:S02]  /*10590*/  ISETP.LE.U32.AND P5, PT, R217, UR12, PT ;  /* 0x0000000cd9007c0c */ /* 0x000fe4000bfa3070 */
[----:B------:R-:W-:Y:S02]  /*105a0*/  PRMT R108, R3, 0x5410, R2 ;  /* 0x00005410036c7816 */ /* 0x000fe40000000002 */
[--C-:B------:R-:W-:Y:S02]  /*105b0*/  SHF.R.U32.HI R3, RZ, 0x10, R0.reuse ;  /* 0x00000010ff037819 */ /* 0x100fe40000011600 */
[----:B------:R-:W-:Y:S01]  /*105c0*/  SHF.R.U32.HI R2, RZ, 0x18, R0 ;  /* 0x00000018ff027819 */ /* 0x000fe20000011600 */
[----:B------:R-:W-:Y:S01]  /*105d0*/  STG.E.U16 desc[UR20][R212.64+0x62], R196 ;  /* 0x000062c4d4007986 */ /* 0x000fe2000c101514 */
[----:B------:R-:W-:Y:S02]  /*105e0*/  LOP3.LUT R0, R3, 0xff, RZ, 0xc0, !PT ;  /* 0x000000ff03007812 */ /* 0x000fe400078ec0ff */
[----:B--2---:R-:W-:Y:S01]  /*105f0*/  SHF.R.U32.HI R110, RZ, 0x10, R174 ;  /* 0x00000010ff6e7819 */ /* 0x004fe200000116ae */
[----:B------:R-:W-:Y:S01]  /*10600*/  STG.E.U16 desc[UR20][R208.64+0x70], R107 ;  /* 0x0000706bd0007986 */ /* 0x000fe2000c101514 */
[----:B---3--:R-:W-:Y:S01]  /*10610*/  IMAD.MOV.U32 R100, RZ, RZ, 0x7054 ;  /* 0x00007054ff647424 */ /* 0x008fe200078e00ff */
[----:B------:R-:W-:Y:S02]  /*10620*/  PRMT R0, R0, 0x5410, R2 ;  /* 0x0000541000007816 */ /* 0x000fe40000000002 */
[----:B------:R-:W-:Y:S02]  /*10630*/  LOP3.LUT R2, R138, 0xffff, RZ, 0xc0, !PT ;  /* 0x0000ffff8a027812 */ /* 0x000fe400078ec0ff */
[----:B------:R-:W-:Y:S02]  /*10640*/  PRMT R177, R177, R100, UR12 ;  /* 0x0000000cb1b17e16 */ /* 0x000fe40008000064 */
[----:B------:R-:W-:Y:S02]  /*10650*/  LOP3.LUT R100, R174, 0xff, RZ, 0xc0, !PT ;  /* 0x000000ffae647812 */ /* 0x000fe400078ec0ff */
[----:B------:R-:W-:Y:S02]  /*10660*/  LOP3.LUT R110, R110, 0xff, RZ, 0xc0, !PT ;  /* 0x000000ff6e6e7812 */ /* 0x000fe400078ec0ff */
[--C-:B------:R-:W-:Y:S02]  /*10670*/  HSET2.LE.AND R109, R0, R177.reuse, PT ;  /* 0x000000b1006d7233 */ /* 0x100fe40003803000 */
[----:B------:R-:W-:Y:S02]  /*10680*/  LOP3.LUT R0, R174, 0xffff, RZ, 0xc0, !PT ;  /* 0x0000ffffae007812 */ /* 0x000fe400078ec0ff */
[----:B------:R-:W-:Y:S02]  /*10690*/  SHF.R.U32.HI R174, RZ, 0x18, R174 ;  /* 0x00000018ffae7819 */ /* 0x000fe400000116ae */
[----:B------:R-:W-:Y:S02]  /*106a0*/  SHF.R.U32.HI R3, RZ, 0x8, R0 ;  /* 0x00000008ff037819 */ /* 0x000fe40000011600 */
[----:B------:R-:W-:Y:S02]  /*106b0*/  LOP3.LUT R0, R139, UR8, R168, 0x96, !PT ;  /* 0x000000088b007c12 */ /* 0x000fe4000f8e96a8 */
[----:B------:R-:W-:Y:S01]  /*106c0*/  PRMT R114, R100, 0x5410, R3 ;  /* 0x0000541064727816 */ /* 0x000fe20000000003 */
[----:B------:R1:W2:Y:S01]  /*106d0*/  LDL.S16 R168, [R1+0x40] ;  /* 0x0000400001a87983 */ /* 0x0002a20000100600 */
[----:B------:R-:W-:Y:S02]  /*106e0*/  SHF.R.U32.HI R3, RZ, 0x8, R2 ;  /* 0x00000008ff037819 */ /* 0x000fe40000011602 */
[--C-:B------:R-:W-:Y:S02]  /*106f0*/  SHF.R.U32.HI R2, RZ, 0x10, R138.reuse ;  /* 0x00000010ff027819 */ /* 0x100fe4000001168a */
[----:B------:R-:W-:Y:S02]  /*10700*/  LOP3.LUT R100, R138, 0xff, RZ, 0xc0, !PT ;  /* 0x000000ff8a647812 */ /* 0x000fe400078ec0ff */
[----:B------:R-:W-:Y:S02]  /*10710*/  LOP3.LUT R112, R2, 0xff, RZ, 0xc0, !PT ;  /* 0x000000ff02707812 */ /* 0x000fe400078ec0ff */
[C---:B------:R-:W-:Y:S02]  /*10720*/  LOP3.LUT R2, R0.reuse, 0xffff, RZ, 0xc0, !PT ;  /* 0x0000ffff00027812 */ /* 0x040fe400078ec0ff */
[----:B------:R-:W-:Y:S02]  /*10730*/  LOP3.LUT R113, R0, 0xff, RZ, 0xc0, !PT ;  /* 0x000000ff00717812 */ /* 0x000fe400078ec0ff */
[----:B------:R-:W-:Y:S02]  /*10740*/  SHF.R.U32.HI R138, RZ, 0x18, R138 ;  /* 0x00000018ff8a7819 */ /* 0x000fe4000001168a */
[----:B------:R-:W-:Y:S02]  /*10750*/  SHF.R.U32.HI R2, RZ, 0x8, R2 ;  /* 0x00000008ff027819 */ /* 0x000fe40000011602 */
[----:B------:R-:W-:Y:S02]  /*10760*/  PRMT R111, R110, 0x5410, R174 ;  /* 0x000054106e6f7816 */ /* 0x000fe400000000ae */
[--C-:B------:R-:W-:Y:S02]  /*10770*/  HSET2.LE.AND R110, R114, R177.reuse, PT ;  /* 0x000000b1726e7233 */ /* 0x100fe40003803000 */
[----:B------:R-:W-:Y:S02]  /*10780*/  PRMT R119, R112, 0x5410, R138 ;  /* 0x0000541070777816 */ /* 0x000fe4000000008a */
[----:B------:R-:W-:Y:S02]  /*10790*/  PRMT R2, R113, 0x5410, R2 ;  /* 0x0000541071027816 */ /* 0x000fe40000000002 */
[----:B------:R-:W3:Y:S01]  /*107a0*/  LDSM.16.MT88.4 R112, [R192+0x9000] ;  /* 0x00900000c070783b */ /* 0x000ee20000004200 */
[----:B------:R-:W-:Y:S02]  /*107b0*/  PRMT R118, R100, 0x5410, R3 ;  /* 0x0000541064767816 */ /* 0x000fe40000000003 */
[--C-:B------:R-:W-:Y:S02]  /*107c0*/  SHF.R.U32.HI R3, RZ, 0x10, R0.reuse ;  /* 0x00000010ff037819 */ /* 0x100fe40000011600 */
[----:B------:R-:W-:Y:S02]  /*107d0*/  LOP3.LUT R110, R110, R123, RZ, 0xc0, !PT ;  /* 0x0000007b6e6e7212 */ /* 0x000fe400078ec0ff */
[----:B------:R-:W-:Y:S01]  /*107e0*/  SHF.R.U32.HI R100, RZ, 0x18, R0 ;  /* 0x00000018ff647819 */ /* 0x000fe20000011600 */
[----:B------:R-:W1:Y:S01]  /*107f0*/  LDSM.16.MT88.4 R120, [R194+0x9000] ;  /* 0x00900000c278783b */ /* 0x000e620000004200 */
[----:B------:R-:W-:Y:S02]  /*10800*/  LOP3.LUT R0, R3, 0xff, RZ, 0xc0, !PT ;  /* 0x000000ff03007812 */ /* 0x000fe400078ec0ff */
[--C-:B------:R-:W-:Y:S02]  /*10810*/  HSET2.LE.AND R108, R108, R177.reuse, PT ;  /* 0x000000b16c6c7233 */ /* 0x100fe40003803000 */
[--C-:B------:R-:W-:Y:S02]  /*10820*/  HSET2.LE.AND R111, R111, R177.reuse, PT ;  /* 0x000000b16f6f7233 */ /* 0x100fe40003803000 */
[----:B------:R-:W-:Y:S02]  /*10830*/  PRMT R0, R0, 0x5410, R100 ;  /* 0x0000541000007816 */ /* 0x000fe40000000064 */
[----:B------:R-:W-:Y:S02]  /*10840*/  LOP3.LUT R108, R108, R126, RZ, 0xc0, !PT ;  /* 0x0000007e6c6c7212 */ /* 0x000fe400078ec0ff */
[----:B------:R-:W-:Y:S02]  /*10850*/  LOP3.LUT R109, R109, R124, RZ, 0xc0, !PT ;  /* 0x0000007c6d6d7212 */ /* 0x000fe400078ec0ff */
[----:B------:R-:W-:Y:S02]  /*10860*/  LOP3.LUT R111, R111, R125, RZ, 0xc0, !PT ;  /* 0x0000007d6f6f7212 */ /* 0x000fe400078ec0ff */
[--C-:B------:R-:W-:Y:S02]  /*10870*/  HSET2.LE.AND R116, R2, R177.reuse, PT ;  /* 0x000000b102747233 */ /* 0x100fe40003803000 */
[--C-:B------:R-:W-:Y:S02]  /*10880*/  HSET2.LE.AND R117, R0, R177.reuse, PT ;  /* 0x000000b100757233 */ /* 0x100fe40003803000 */
[--C-:B------:R-:W-:Y:S02]  /*10890*/  HSET2.LE.AND R118, R118, R177.reuse, PT ;  /* 0x000000b176767233 */ /* 0x100fe40003803000 */
[--C-:B------:R-:W-:Y:S02]  /*108a0*/  HSET2.LE.AND R119, R119, R177.reuse, PT ;  /* 0x000000b177777233 */ /* 0x100fe40003803000 */
[----:B------:R-:W-:Y:S02]  /*108b0*/  LOP3.LUT R116, R116, R128, RZ, 0xc0, !PT ;  /* 0x0000008074747212 */ /* 0x000fe400078ec0ff */
[----:B------:R-:W-:Y:S02]  /*108c0*/  LOP3.LUT R117, R117, R127, RZ, 0xc0, !PT ;  /* 0x0000007f75757212 */ /* 0x000fe400078ec0ff */
[----:B------:R-:W-:Y:S02]  /*108d0*/  LOP3.LUT R118, R118, R129, RZ, 0xc0, !PT ;  /* 0x0000008176767212 */ /* 0x000fe400078ec0ff */
[----:B------:R-:W-:Y:S02]  /*108e0*/  LOP3.LUT R119, R119, R130, RZ, 0xc0, !PT ;  /* 0x0000008277777212 */ /* 0x000fe400078ec0ff */
[----:B------:R-:W-:Y:S01]  /*108f0*/  LDSM.16.MT88.4 R128, [R192+0x9400] ;  /* 0x00940000c080783b */ /* 0x000fe20000004200 */
[-C--:B---3--:R-:W-:Y:S05]  /*10900*/  HMMA.16816.F32.BF16 R4, R108, R112.reuse, R4 ;  /* 0x000000706c04723c */ /* 0x088fea0000041804 */
[----:B------:R-:W-:Y:S01]  /*10910*/  LOP3.LUT R2, R163, UR17, R170, 0x96, !PT ;  /* 0x00000011a3027c12 */ /* 0x000fe2000f8e96aa */
[C---:B------:R-:W-:Y:S01]  /*10920*/  HMMA.16816.F32.BF16 R8, R116.reuse, R112, R8 ;  /* 0x000000707408723c */ /* 0x040fe20000041808 */
[----:B------:R3:W3:Y:S04]  /*10930*/  LDL.S16 R170, [R1+0x44] ;  /* 0x0000440001aa7983 */ /* 0x0006e80000100600 */
[----:B------:R-:W-:Y:S01]  /*10940*/  LOP3.LUT R124, R160, 0xff, RZ, 0xc0, !PT ;  /* 0x000000ffa07c7812 */ /* 0x000fe200078ec0ff */
[-C--:B------:R-:W-:Y:S05]  /*10950*/  HMMA.16816.F32.BF16 R12, R116, R114.reuse, R12 ;  /* 0x00000072740c723c */ /* 0x080fea000004180c */
[----:B------:R-:W-:Y:S01]  /*10960*/  LOP3.LUT R0, R161, UR17, R220, 0x96, !PT ;  /* 0x00000011a1007c12 */ /* 0x000fe2000f8e96dc */
[C---:B------:R-:W-:Y:S01]  /*10970*/  HMMA.16816.F32.BF16 R16, R108.reuse, R114, R16 ;  /* 0x000000726c10723c */ /* 0x040fe20000041810 */
[----:B------:R-:W1:Y:S04]  /*10980*/  LDSM.16.MT88.4 R112, [R192+0xa000] ;  /* 0x00a00000c070783b */ /* 0x000e680000004200 */
[C---:B------:R-:W-:Y:S01]  /*10990*/  LOP3.LUT R125, R162.reuse, 0xffff, RZ, 0xc0, !PT ;  /* 0x0000ffffa27d7812 */ /* 0x040fe200078ec0ff */
[-C--:B-1----:R-:W-:Y:S05]  /*109a0*/  HMMA.16816.F32.BF16 R20, R108, R120.reuse, R20 ;  /* 0x000000786c14723c */ /* 0x082fea0000041814 */
[----:B------:R-:W-:Y:S01]  /*109b0*/  LOP3.LUT R127, R162, 0xff, RZ, 0xc0, !PT ;  /* 0x000000ffa27f7812 */ /* 0x000fe200078ec0ff */
[C---:B------:R-:W-:Y:S05]  /*109c0*/  HMMA.16816.F32.BF16 R24, R116.reuse, R120, R24 ;  /* 0x000000787418723c */ /* 0x040fea0000041818 */
[----:B------:R-:W-:Y:S01]  /*109d0*/  SHF.R.U32.HI R126, RZ, 0x10, R162 ;  /* 0x00000010ff7e7819 */ /* 0x000fe200000116a2 */
[-C--:B------:R-:W-:Y:S05]  /*109e0*/  HMMA.16816.F32.BF16 R28, R116, R122.reuse, R28 ;  /* 0x0000007a741c723c */ /* 0x080fea000004181c */
[----:B------:R-:W-:Y:S01]  /*109f0*/  LOP3.LUT R100, R160, 0xffff, RZ, 0xc0, !PT ;  /* 0x0000ffffa0647812 */ /* 0x000fe200078ec0ff */
[C---:B------:R-:W-:Y:S01]  /*10a00*/  HMMA.16816.F32.BF16 R32, R108.reuse, R122, R32 ;  /* 0x0000007a6c20723c */ /* 0x040fe20000041820 */
[----:B------:R-:W1:Y:S04]  /*10a10*/  LDSM.16.MT88.4 R120, [R194+0xa000] ;  /* 0x00a00000c278783b */ /* 0x000e680000004200 */
[----:B------:R-:W-:Y:S02]  /*10a20*/  SHF.R.U32.HI R100, RZ, 0x8, R100 ;  /* 0x00000008ff647819 */ /* 0x000fe40000011664 */
[----:B------:R-:W-:Y:S04]  /*10a30*/  SHF.R.U32.HI R162, RZ, 0x18, R162 ;  /* 0x00000018ffa27819 */ /* 0x000fe800000116a2 */
[----:B------:R-:W-:Y:S02]  /*10a40*/  PRMT R138, R124, 0x5410, R100 ;  /* 0x000054107c8a7816 */ /* 0x000fe40000000064 */
[----:B------:R-:W-:Y:S02]  /*10a50*/  LOP3.LUT R100, R126, 0xff, RZ, 0xc0, !PT ;  /* 0x000000ff7e647812 */ /* 0x000fe400078ec0ff */
[--C-:B------:R-:W-:Y:S01]  /*10a60*/  SHF.R.U32.HI R3, RZ, 0x10, R160.reuse ;  /* 0x00000010ff037819 */ /* 0x100fe200000116a0 */
[-C--:B------:R-:W-:Y:S03]  /*10a70*/  HMMA.16816.F32.BF16 R36, R108, R112.reuse, R36 ;  /* 0x000000706c24723c */ /* 0x080fe60000041824 */
[----:B------:R-:W-:Y:S02]  /*10a80*/  SHF.R.U32.HI R160, RZ, 0x18, R160 ;  /* 0x00000018ffa07819 */ /* 0x000fe400000116a0 */
[----:B------:R-:W-:Y:S01]  /*10a90*/  LOP3.LUT R3, R3, 0xff, RZ, 0xc0, !PT ;  /* 0x000000ff03037812 */ /* 0x000fe200078ec0ff */
[C---:B------:R-:W-:Y:S05]  /*10aa0*/  HMMA.16816.F32.BF16 R40, R116.reuse, R112, R40 ;  /* 0x000000707428723c */ /* 0x040fea0000041828 */
[----:B------:R-:W-:Y:S01]  /*10ab0*/  PRMT R160, R3, 0x5410, R160 ;  /* 0x0000541003a07816 */ /* 0x000fe200000000a0 */
[-C--:B------:R-:W-:Y:S05]  /*10ac0*/  HMMA.16816.F32.BF16 R44, R116, R114.reuse, R44 ;  /* 0x00000072742c723c */ /* 0x080fea000004182c */
[C---:B------:R-:W-:Y:S01]  /*10ad0*/  LOP3.LUT R3, R0.reuse, 0xffff, RZ, 0xc0, !PT ;  /* 0x0000ffff00037812 */ /* 0x040fe200078ec0ff */
[C---:B------:R-:W-:Y:S05]  /*10ae0*/  HMMA.16816.F32.BF16 R48, R108.reuse, R114, R48 ;  /* 0x000000726c30723c */ /* 0x040fea0000041830 */
[----:B------:R-:W-:Y:S01]  /*10af0*/  SHF.R.U32.HI R112, RZ, 0x8, R125 ;  /* 0x00000008ff707819 */ /* 0x000fe2000001167d */
[-C--:B-1----:R-:W-:Y:S05]  /*10b00*/  HMMA.16816.F32.BF16 R52, R108, R120.reuse, R52 ;  /* 0x000000786c34723c */ /* 0x082fea0000041834 */
[----:B------:R-:W-:Y:S01]  /*10b10*/  LOP3.LUT R113, R0, 0xff, RZ, 0xc0, !PT ;  /* 0x000000ff00717812 */ /* 0x000fe200078ec0ff */
[C---:B------:R-:W-:Y:S05]  /*10b20*/  HMMA.16816.F32.BF16 R56, R116.reuse, R120, R56 ;  /* 0x000000787438723c */ /* 0x040fea0000041838 */
[----:B------:R-:W-:Y:S01]  /*10b30*/  SHF.R.U32.HI R3, RZ, 0x8, R3 ;  /* 0x00000008ff037819 */ /* 0x000fe20000011603 */
[-C--:B------:R-:W-:Y:S05]  /*10b40*/  HMMA.16816.F32.BF16 R60, R116, R122.reuse, R60 ;  /* 0x0000007a743c723c */ /* 0x080fea000004183c */
[----:B------:R-:W-:Y:S01]  /*10b50*/  PRMT R159, R127, 0x5410, R112 ;  /* 0x000054107f9f7816 */ /* 0x000fe20000000070 */
[C---:B------:R-:W-:Y:S01]  /*10b60*/  HMMA.16816.F32.BF16 R64, R108.reuse, R122, R64 ;  /* 0x0000007a6c40723c */ /* 0x040fe20000041840 */
[----:B------:R-:W-:Y:S04]  /*10b70*/  LDSM.16.MT88.4 R120, [R194+0xb000] ;  /* 0x00b00000c278783b */ /* 0x000fe80000004200 */
[----:B------:R-:W-:Y:S02]  /*10b80*/  PRMT R124, R113, 0x5410, R3 ;  /* 0x00005410717c7816 */ /* 0x000fe40000000003 */
[----:B------:R-:W-:Y:S02]  /*10b90*/  SHF.R.U32.HI R3, RZ, 0x10, R0 ;  /* 0x00000010ff037819 */ /* 0x000fe40000011600 */
[----:B------:R-:W1:Y:S02]  /*10ba0*/  LDSM.16.MT88.4 R112, [R192+0xb000] ;  /* 0x00b00000c070783b */ /* 0x000e640000004200 */
[--C-:B------:R-:W-:Y:S02]  /*10bb0*/  HSET2.LE.AND R126, R138, R177.reuse, PT ;  /* 0x000000b18a7e7233 */ /* 0x100fe40003803000 */
[--C-:B------:R-:W-:Y:S02]  /*10bc0*/  HSET2.LE.AND R124, R124, R177.reuse, PT ;  /* 0x000000b17c7c7233 */ /* 0x100fe40003803000 */
[--C-:B------:R-:W-:Y:S02]  /*10bd0*/  HSET2.LE.AND R127, R160, R177.reuse, PT ;  /* 0x000000b1a07f7233 */ /* 0x100fe40003803000 */
[----:B------:R-:W-:Y:S02]  /*10be0*/  LOP3.LUT R126, R126, R135, RZ, 0xc0, !PT ;  /* 0x000000877e7e7212 */ /* 0x000fe400078ec0ff */
[----:B------:R-:W-:Y:S02]  /*10bf0*/  LOP3.LUT R124, R124, R133, RZ, 0xc0, !PT ;  /* 0x000000857c7c7212 */ /* 0x000fe400078ec0ff */
[----:B------:R-:W-:Y:S02]  /*10c00*/  LOP3.LUT R127, R127, R132, RZ, 0xc0, !PT ;  /* 0x000000847f7f7212 */ /* 0x000fe400078ec0ff */
[----:B------:R-:W-:Y:S02]  /*10c10*/  PRMT R162, R100, 0x5410, R162 ;  /* 0x0000541064a27816 */ /* 0x000fe400000000a2 */
[C---:B------:R-:W-:Y:S02]  /*10c20*/  LOP3.LUT R100, R2.reuse, 0xff, RZ, 0xc0, !PT ;  /* 0x000000ff02647812 */ /* 0x040fe400078ec0ff */
[----:B------:R-:W-:Y:S02]  /*10c30*/  SHF.R.U32.HI R0, RZ, 0x18, R0 ;  /* 0x00000018ff007819 */ /* 0x000fe40000011600 */
[----:B------:R-:W-:Y:S04]  /*10c40*/  LOP3.LUT R3, R3, 0xff, RZ, 0xc0, !PT ;  /* 0x000000ff03037812 */ /* 0x000fe800078ec0ff */
[----:B------:R-:W-:Y:S02]  /*10c50*/  PRMT R125, R3, 0x5410, R0 ;  /* 0x00005410037d7816 */ /* 0x000fe40000000000 */
[----:B------:R-:W-:Y:S02]  /*10c60*/  LOP3.LUT R0, R2, 0xffff, RZ, 0xc0, !PT ;  /* 0x0000ffff02007812 */ /* 0x000fe400078ec0ff */
[----:B------:R-:W-:Y:S02]  /*10c70*/  SHF.R.U32.HI R3, RZ, 0x10, R2 ;  /* 0x00000010ff037819 */ /* 0x000fe40000011602 */
[--C-:B------:R-:W-:Y:S02]  /*10c80*/  HSET2.LE.AND R125, R125, R177.reuse, PT ;  /* 0x000000b17d7d7233 */ /* 0x100fe40003803000 */
[----:B------:R-:W-:Y:S02]  /*10c90*/  SHF.R.U32.HI R0, RZ, 0x8, R0 ;  /* 0x00000008ff007819 */ /* 0x000fe40000011600 */
[----:B------:R-:W-:Y:S02]  /*10ca0*/  LOP3.LUT R3, R3, 0xff, RZ, 0xc0, !PT ;  /* 0x000000ff03037812 */ /* 0x000fe400078ec0ff */
[----:B------:R-:W-:Y:S02]  /*10cb0*/  LOP3.LUT R125, R125, R134, RZ, 0xc0, !PT ;  /* 0x000000867d7d7212 */ /* 0x000fe400078ec0ff */
[----:B------:R-:W5:Y:S01]  /*10cc0*/  LDSM.16.MT88.4 R132, [R194+0x9400] ;  /* 0x00940000c284783b */ /* 0x000f620000004200 */
[----:B------:R-:W-:Y:S01]  /*10cd0*/  PRMT R0, R100, 0x5410, R0 ;  /* 0x0000541064007816 */ /* 0x000fe20000000000 */
[-C--:B-1----:R-:W-:Y:S03]  /*10ce0*/  HMMA.16816.F32.BF16 R68, R108, R112.reuse, R68 ;  /* 0x000000706c44723c */ /* 0x082fe60000041844 */
[----:B------:R-:W-:Y:S03]  /*10cf0*/  SHF.R.U32.HI R2, RZ, 0x18, R2 ;  /* 0x00000018ff027819 */ /* 0x000fe60000011602 */
[C---:B------:R-:W-:Y:S05]  /*10d00*/  HMMA.16816.F32.BF16 R72, R116.reuse, R112, R72 ;  /* 0x000000707448723c */ /* 0x040fea0000041848 */
[----:B------:R-:W-:Y:S01]  /*10d10*/  PRMT R2, R3, 0x5410, R2 ;  /* 0x0000541003027816 */ /* 0x000fe20000000002 */
[-C--:B------:R-:W-:Y:S05]  /*10d20*/  HMMA.16816.F32.BF16 R76, R116, R114.reuse, R76 ;  /* 0x00000072744c723c */ /* 0x080fea000004184c */
[--C-:B------:R-:W-:Y:S01]  /*10d30*/  HSET2.LE.AND R112, R0, R177.reuse, PT ;  /* 0x000000b100707233 */ /* 0x100fe20003803000 */
[C---:B------:R-:W-:Y:S05]  /*10d40*/  HMMA.16816.F32.BF16 R80, R108.reuse, R114, R80 ;  /* 0x000000726c50723c */ /* 0x040fea0000041850 */
[----:B------:R-:W-:Y:S01]  /*10d50*/  LOP3.LUT R112, R112, R136, RZ, 0xc0, !PT ;  /* 0x0000008870707212 */ /* 0x000fe200078ec0ff */
[-C--:B------:R-:W-:Y:S05]  /*10d60*/  HMMA.16816.F32.BF16 R84, R108, R120.reuse, R84 ;  /* 0x000000786c54723c */ /* 0x080fea0000041854 */
[--C-:B------:R-:W-:Y:S01]  /*10d70*/  HSET2.LE.AND R113, R2, R177.reuse, PT ;  /* 0x000000b102717233 */ /* 0x100fe20003803000 */
[C---:B------:R-:W-:Y:S05]  /*10d80*/  HMMA.16816.F32.BF16 R88, R116.reuse, R120, R88 ;  /* 0x000000787458723c */ /* 0x040fea0000041858 */
[----:B------:R-:W-:Y:S01]  /*10d90*/  LOP3.LUT R113, R113, R137, RZ, 0xc0, !PT ;  /* 0x0000008971717212 */ /* 0x000fe200078ec0ff */
[-C--:B------:R-:W-:Y:S01]  /*10da0*/  HMMA.16816.F32.BF16 R92, R116, R122.reuse, R92 ;  /* 0x0000007a745c723c */ /* 0x080fe2000004185c */
[----:B------:R-:W1:Y:S04]  /*10db0*/  LDSM.16.MT88.4 R136, [R192+0xa400] ;  /* 0x00a40000c088783b */ /* 0x000e680000004200 */
[--C-:B------:R-:W-:Y:S01]  /*10dc0*/  HSET2.LE.AND R114, R159, R177.reuse, PT ;  /* 0x000000b19f727233 */ /* 0x100fe20003803000 */
[----:B------:R-:W-:Y:S03]  /*10dd0*/  HMMA.16816.F32.BF16 R96, R108, R122, R96 ;  /* 0x0000007a6c60723c */ /* 0x000fe60000041860 */
[----:B------:R-:W2:Y:S02]  /*10de0*/  LDSM.16.MT88.4 R108, [R194+0xa400] ;  /* 0x00a40000c26c783b */ /* 0x000ea40000004200 */
[--C-:B------:R-:W-:Y:S01]  /*10df0*/  HSET2.LE.AND R115, R162, R177.reuse, PT ;  /* 0x000000b1a2737233 */ /* 0x100fe20003803000 */
[-C--:B------:R-:W-:Y:S05]  /*10e00*/  HMMA.16816.F32.BF16 R4, R124, R128.reuse, R4 ;  /* 0x000000807c04723c */ /* 0x080fea0000041804 */
[----:B------:R-:W-:Y:S01]  /*10e10*/  LOP3.LUT R114, R114, R141, RZ, 0xc0, !PT ;  /* 0x0000008d72727212 */ /* 0x000fe200078ec0ff */
[----:B------:R-:W2:Y:S01]  /*10e20*/  LDSM.16.MT88.4 R116, [R192+0xb400] ;  /* 0x00b40000c074783b */ /* 0x000ea20000004200 */
[----:B------:R-:W-:Y:S01]  /*10e30*/  LOP3.LUT R115, R115, R140, RZ, 0xc0, !PT ;  /* 0x0000008c73737212 */ /* 0x000fe200078ec0ff */
[--C-:B----4-:R-:W-:Y:S03]  /*10e40*/  @!P2 HFMA2.BF16_V2 R181, -RZ.H0_H0, RZ.H0_H0, -R204.reuse.H0_H0 ;  /* 0x200000ffffb5a231 */ /* 0x110fe600003409cc */
[----:B-----5:R-:W-:Y:S01]  /*10e50*/  @!P0 HFMA2.BF16_V2 R180, -RZ.H0_H0, RZ.H0_H0, -R204.H1_H1 ;  /* 0x200000ffffb48231 */ /* 0x020fe200003609cc */
[----:B------:R-:W-:Y:S01]  /*10e60*/  LOP3.LUT R120, R251, UR9, R166, 0x96, !PT ;  /* 0x00000009fb787c12 */ /* 0x000fe2000f8e96a6 */
[----:B------:R-:W-:Y:S01]  /*10e70*/  UIADD3 UR9, UR25, 0x76cf5d0a, URZ ;  /* 0x76cf5d0a19097890 */ /* 0x000fe2000fffe03f */
[C---:B------:R-:W-:Y:S01]  /*10e80*/  HMMA.16816.F32.BF16 R8, R112.reuse, R128, R8 ;  /* 0x000000807008723c */ /* 0x040fe20000041808 */
[----:B------:R-:W-:Y:S03]  /*10e90*/  @!P2 STL.S16 [R1+0x3c], R181 ;  /* 0x00003cb50100a387 */ /* 0x000fe60000100600 */
[----:B------:R-:W-:Y:S01]  /*10ea0*/  IMAD.WIDE.U32 R120, R120, -0x2daee0ad, RZ ;  /* 0xd2511f5378787825 */ /* 0x000fe200078e00ff */
[----:B------:R-:W-:Y:S01]  /*10eb0*/  @!P0 STL.S16 [R1+0x38], R180 ;  /* 0x000038b401008387 */ /* 0x000fe20000100600 */
[-C--:B------:R-:W-:Y:S05]  /*10ec0*/  HMMA.16816.F32.BF16 R12, R112, R130.reuse, R12 ;  /* 0x00000082700c723c */ /* 0x080fea000004180c */
[----:B------:R-:W-:Y:S01]  /*10ed0*/  LOP3.LUT R128, R164, 0xff, RZ, 0xc0, !PT ;  /* 0x000000ffa4807812 */ /* 0x000fe200078ec0ff */
[C---:B------:R-:W-:Y:S05]  /*10ee0*/  HMMA.16816.F32.BF16 R16, R124.reuse, R130, R16 ;  /* 0x000000827c10723c */ /* 0x040fea0000041810 */
[----:B------:R-:W-:Y:S01]  /*10ef0*/  PRMT R221, R181, 0x7610, R221 ;  /* 0x00007610b5dd7816 */ /* 0x000fe200000000dd */
[-C--:B------:R-:W-:Y:S05]  /*10f00*/  HMMA.16816.F32.BF16 R20, R124, R132.reuse, R20 ;  /* 0x000000847c14723c */ /* 0x080fea0000041814 */
[----:B------:R-:W-:Y:S01]  /*10f10*/  PRMT R220, R180, 0x7610, R220 ;  /* 0x00007610b4dc7816 */ /* 0x000fe200000000dc */
[C---:B------:R-:W-:Y:S01]  /*10f20*/  HMMA.16816.F32.BF16 R24, R112.reuse, R132, R24 ;  /* 0x000000847018723c */ /* 0x040fe20000041818 */
[----:B------:R-:W-:Y:S04]  /*10f30*/  LDSM.16.MT88.4 R180, [R194+0xac00] ;  /* 0x00ac0000c2b4783b */ /* 0x000fe80000004200 */
[----:B------:R-:W-:Y:S01]  /*10f40*/  LOP3.LUT R2, R167, UR16, R234, 0x96, !PT ;  /* 0x00000010a7027c12 */ /* 0x000fe2000f8e96ea */
[-C--:B------:R-:W-:Y:S01]  /*10f50*/  HMMA.16816.F32.BF16 R28, R112, R134.reuse, R28 ;  /* 0x00000086701c723c */ /* 0x080fe2000004181c */
[----:B------:R-:W-:Y:S04]  /*10f60*/  UIADD3 UR16, UR25, 0x32370b8f, URZ ;  /* 0x32370b8f19107890 */ /* 0x000fe8000fffe03f */
[----:B------:R-:W-:Y:S01]  /*10f70*/  IMAD.WIDE.U32 R2, R2, -0x2daee0ad, RZ ;  /* 0xd2511f5302027825 */ /* 0x000fe200078e00ff */
[C---:B------:R-:W-:Y:S05]  /*10f80*/  HMMA.16816.F32.BF16 R32, R124.reuse, R134, R32 ;  /* 0x000000867c20723c */ /* 0x040fea0000041820 */
[----:B------:R-:W-:Y:S01]  /*10f90*/  LOP3.LUT R0, R121, UR16, R2, 0x96, !PT ;  /* 0x0000001079007c12 */ /* 0x000fe2000f8e9602 */
[-C--:B-1----:R-:W-:Y:S01]  /*10fa0*/  HMMA.16816.F32.BF16 R36, R124, R136.reuse, R36 ;  /* 0x000000887c24723c */ /* 0x082fe20000041824 */
[----:B------:R-:W-:Y:S04]  /*10fb0*/  UIADD3 UR16, UR24, -0x255992d5, URZ ;  /* 0xdaa66d2b18107890 */ /* 0x000fe8000fffe03f */
[----:B------:R-:W-:Y:S01]  /*10fc0*/  LOP3.LUT R3, R3, UR9, R248, 0x96, !PT ;  /* 0x0000000903037c12 */ /* 0x000fe2000f8e96f8 */
[C---:B------:R-:W-:Y:S01]  /*10fd0*/  HMMA.16816.F32.BF16 R40, R112.reuse, R136, R40 ;  /* 0x000000887028723c */ /* 0x040fe20000041828 */
[----:B------:R-:W-:Y:S04]  /*10fe0*/  UIADD3 UR9, UR24, 0x78dde6e4, URZ ;  /* 0x78dde6e418097890 */ /* 0x000fe8000fffe03f */
[----:B------:R-:W-:Y:S01]  /*10ff0*/  IMAD.WIDE.U32 R2, R3, -0x326172a9, RZ ;  /* 0xcd9e8d5703027825 */ /* 0x000fe200078e00ff */
[-C--:B------:R-:W-:Y:S05]  /*11000*/  HMMA.16816.F32.BF16 R44, R112, R138.reuse, R44 ;  /* 0x0000008a702c723c */ /* 0x080fea000004182c */
[----:B------:R-:W-:Y:S01]  /*11010*/  LOP3.LUT R3, R3, UR16, R250, 0x96, !PT ;  /* 0x0000001003037c12 */ /* 0x000fe2000f8e96fa */
[C---:B------:R-:W-:Y:S01]  /*11020*/  HMMA.16816.F32.BF16 R48, R124.reuse, R138, R48 ;  /* 0x0000008a7c30723c */ /* 0x040fe20000041830 */
[----:B------:R-:W-:Y:S01]  /*11030*/  LDSM.16.MT88.4 R136, [R192+0xa800] ;  /* 0x00a80000c088783b */ /* 0x000fe20000004200 */
[----:B------:R-:W-:Y:S03]  /*11040*/  UIADD3 UR16, UR25, -0x126145ec, URZ ;  /* 0xed9eba1419107890 */ /* 0x000fe6000fffe03f */
[----:B------:R-:W-:Y:S01]  /*11050*/  IMAD.WIDE.U32 R162, R0, -0x326172a9, RZ ;  /* 0xcd9e8d5700a27825 */ /* 0x000fe200078e00ff */
[-C--:B--2---:R-:W-:Y:S05]  /*11060*/  HMMA.16816.F32.BF16 R52, R124, R108.reuse, R52 ;  /* 0x0000006c7c34723c */ /* 0x084fea0000041834 */
[----:B------:R-:W-:Y:S01]  /*11070*/  LOP3.LUT R0, R163, UR9, R2, 0x96, !PT ;  /* 0x00000009a3007c12 */ /* 0x000fe2000f8e9602 */
[C---:B------:R-:W-:Y:S01]  /*11080*/  HMMA.16816.F32.BF16 R56, R112.reuse, R108, R56 ;  /* 0x0000006c7038723c */ /* 0x040fe20000041838 */
[----:B------:R-:W-:Y:S04]  /*11090*/  UIADD3 UR9, UR25, -0x56f99767, URZ ;  /* 0xa906689919097890 */ /* 0x000fe8000fffe03f */
[----:B------:R-:W-:Y:S01]  /*110a0*/  IMAD.WIDE.U32 R2, R3, -0x2daee0ad, RZ ;  /* 0xd2511f5303027825 */ /* 0x000fe200078e00ff */
[-C--:B------:R-:W-:Y:S05]  /*110b0*/  HMMA.16816.F32.BF16 R60, R112, R110.reuse, R60 ;  /* 0x0000006e703c723c */ /* 0x080fea000004183c */
[----:B------:R-:W-:Y:S01]  /*110c0*/  LOP3.LUT R100, R3, UR16, R120, 0x96, !PT ;  /* 0x0000001003647c12 */ /* 0x000fe2000f8e9678 */
[C---:B------:R-:W-:Y:S01]  /*110d0*/  HMMA.16816.F32.BF16 R64, R124.reuse, R110, R64 ;  /* 0x0000006e7c40723c */ /* 0x040fe20000041840 */
[----:B------:R-:W1:Y:S04]  /*110e0*/  LDSM.16.MT88.4 R120, [R194+0xb400] ;  /* 0x00b40000c278783b */ /* 0x000e680000004200 */
[----:B------:R-:W-:Y:S01]  /*110f0*/  IMAD.WIDE.U32 R166, R0, -0x2daee0ad, RZ ;  /* 0xd2511f5300a67825 */ /* 0x000fe200078e00ff */
[-C--:B------:R-:W-:Y:S05]  /*11100*/  HMMA.16816.F32.BF16 R68, R124, R116.reuse, R68 ;  /* 0x000000747c44723c */ /* 0x080fea0000041844 */
[----:B------:R-:W-:Y:S01]  /*11110*/  LOP3.LUT R2, R167, UR9, R2, 0x96, !PT ;  /* 0x00000009a7027c12 */ /* 0x000fe2000f8e9602 */
[C---:B------:R-:W-:Y:S05]  /*11120*/  HMMA.16816.F32.BF16 R72, R112.reuse, R116, R72 ;  /* 0x000000747048723c */ /* 0x040fea0000041848 */
[----:B------:R-:W-:Y:S01]  /*11130*/  IMAD.WIDE.U32 R2, R2, -0x326172a9, RZ ;  /* 0xcd9e8d5702027825 */ /* 0x000fe200078e00ff */
[-C--:B------:R-:W-:Y:S05]  /*11140*/  HMMA.16816.F32.BF16 R76, R112, R118.reuse, R76 ;  /* 0x00000076704c723c */ /* 0x080fea000004184c */
[----:B------:R-:W-:Y:S01]  /*11150*/  IMAD.WIDE.U32 R160, R100, -0x326172a9, RZ ;  /* 0xcd9e8d5764a07825 */ /* 0x000fe200078e00ff */
[C---:B------:R-:W-:Y:S05]  /*11160*/  HMMA.16816.F32.BF16 R80, R124.reuse, R118, R80 ;  /* 0x000000767c50723c */ /* 0x040fea0000041850 */
[----:B------:R-:W-:Y:S02]  /*11170*/  SHF.R.U32.HI R108, RZ, 0x10, R164 ;  /* 0x00000010ff6c7819 */ /* 0x000fe400000116a4 */
[----:B------:R-:W-:Y:S04]  /*11180*/  LOP3.LUT R100, R2, 0xffff, RZ, 0xc0, !PT ;  /* 0x0000ffff02647812 */ /* 0x000fe800078ec0ff */
[----:B------:R-:W-:Y:S02]  /*11190*/  LOP3.LUT R109, R164, 0xffff, RZ, 0xc0, !PT ;  /* 0x0000ffffa46d7812 */ /* 0x000fe400078ec0ff */
[----:B------:R-:W-:Y:S02]  /*111a0*/  LOP3.LUT R0, R165, UR8, R172, 0x96, !PT ;  /* 0x00000008a5007c12 */ /* 0x000fe4000f8e96ac */
[--C-:B------:R-:W-:Y:S01]  /*111b0*/  SHF.R.U32.HI R132, RZ, 0x18, R2.reuse ;  /* 0x00000018ff847819 */ /* 0x100fe20000011602 */
[-C--:B-1----:R-:W-:Y:S03]  /*111c0*/  HMMA.16816.F32.BF16 R84, R124, R120.reuse, R84 ;  /* 0x000000787c54723c */ /* 0x082fe60000041854 */
[----:B------:R-:W-:Y:S02]  /*111d0*/  LOP3.LUT R110, R2, 0xff, RZ, 0xc0, !PT ;  /* 0x000000ff026e7812 */ /* 0x000fe400078ec0ff */
[----:B------:R-:W-:Y:S01]  /*111e0*/  SHF.R.U32.HI R111, RZ, 0x10, R2 ;  /* 0x00000010ff6f7819 */ /* 0x000fe20000011602 */
[C---:B------:R-:W-:Y:S05]  /*111f0*/  HMMA.16816.F32.BF16 R88, R112.reuse, R120, R88 ;  /* 0x000000787058723c */ /* 0x040fea0000041858 */
[----:B------:R-:W-:Y:S01]  /*11200*/  LOP3.LUT R108, R108, 0xff, RZ, 0xc0, !PT ;  /* 0x000000ff6c6c7812 */ /* 0x000fe200078ec0ff */
[-C--:B------:R-:W-:Y:S01]  /*11210*/  HMMA.16816.F32.BF16 R92, R112, R122.reuse, R92 ;  /* 0x0000007a705c723c */ /* 0x080fe2000004185c */
[----:B------:R-:W-:Y:S04]  /*11220*/  LDSM.16.MT88.4 R112, [R192+0xb800] ;  /* 0x00b80000c070783b */ /* 0x000fe80000004200 */
[----:B------:R-:W-:Y:S01]  /*11230*/  SHF.R.U32.HI R100, RZ, 0x8, R100 ;  /* 0x00000008ff647819 */ /* 0x000fe20000011664 */
[----:B------:R-:W-:Y:S05]  /*11240*/  HMMA.16816.F32.BF16 R96, R124, R122, R96 ;  /* 0x0000007a7c60723c */ /* 0x000fea0000041860 */
[----:B------:R-:W-:Y:S02]  /*11250*/  SHF.R.U32.HI R164, RZ, 0x18, R164 ;  /* 0x00000018ffa47819 */ /* 0x000fe400000116a4 */
[----:B------:R-:W-:Y:S04]  /*11260*/  SHF.R.U32.HI R109, RZ, 0x8, R109 ;  /* 0x00000008ff6d7819 */ /* 0x000fe8000001166d */
[----:B------:R-:W-:Y:S01]  /*11270*/  LOP3.LUT R2, R3, UR8, R160, 0x96, !PT ;  /* 0x0000000803027c12 */ /* 0x000fe2000f8e96a0 */
[----:B------:R-:W-:Y:S01]  /*11280*/  UIADD3 UR8, UR24, 0x1715609d, URZ ;  /* 0x1715609d18087890 */ /* 0x000fe2000fffe03f */
[----:B------:R-:W-:Y:S02]  /*11290*/  LOP3.LUT R3, R0, 0xffff, RZ, 0xc0, !PT ;  /* 0x0000ffff00037812 */ /* 0x000fe400078ec0ff */
[----:B------:R-:W-:Y:S02]  /*112a0*/  PRMT R160, R110, 0x5410, R100 ;  /* 0x000054106ea07816 */ /* 0x000fe40000000064 */
[----:B------:R-:W-:Y:S02]  /*112b0*/  PRMT R164, R108, 0x5410, R164 ;  /* 0x000054106ca47816 */ /* 0x000fe400000000a4 */
[----:B------:R-:W-:Y:S02]  /*112c0*/  PRMT R140, R128, 0x5410, R109 ;  /* 0x00005410808c7816 */ /* 0x000fe4000000006d */
[----:B------:R-:W-:Y:S01]  /*112d0*/  LOP3.LUT R108, R111, 0xff, RZ, 0xc0, !PT ;  /* 0x000000ff6f6c7812 */ /* 0x000fe200078ec0ff */
[----:B------:R-:W1:Y:S01]  /*112e0*/  LDSM.16.MT88.4 R128, [R192+0x9800] ;  /* 0x00980000c080783b */ /* 0x000e620000004200 */
[----:B------:R-:W-:Y:S02]  /*112f0*/  SHF.R.U32.HI R100, RZ, 0x10, R0 ;  /* 0x00000010ff647819 */ /* 0x000fe40000011600 */
[----:B------:R-:W-:Y:S02]  /*11300*/  LOP3.LUT R109, R0, 0xff, RZ, 0xc0, !PT ;  /* 0x000000ff006d7812 */ /* 0x000fe400078ec0ff */
[----:B------:R-:W-:Y:S02]  /*11310*/  SHF.R.U32.HI R3, RZ, 0x8, R3 ;  /* 0x00000008ff037819 */ /* 0x000fe40000011603 */
[----:B------:R-:W-:Y:S02]  /*11320*/  PRMT R159, R108, 0x5410, R132 ;  /* 0x000054106c9f7816 */ /* 0x000fe40000000084 */
[----:B------:R-:W-:Y:S01]  /*11330*/  SHF.R.U32.HI R0, RZ, 0x18, R0 ;  /* 0x00000018ff007819 */ /* 0x000fe20000011600 */
[----:B------:R-:W2:Y:S01]  /*11340*/  LDSM.16.MT88.4 R132, [R194+0x9800] ;  /* 0x00980000c284783b */ /* 0x000ea20000004200 */
[----:B------:R-:W-:Y:S02]  /*11350*/  LOP3.LUT R100, R100, 0xff, RZ, 0xc0, !PT ;  /* 0x000000ff64647812 */ /* 0x000fe400078ec0ff */
[----:B------:R-:W-:Y:S02]  /*11360*/  PRMT R108, R109, 0x5410, R3 ;  /* 0x000054106d6c7816 */ /* 0x000fe40000000003 */
[----:B------:R-:W-:Y:S02]  /*11370*/  SHF.R.U32.HI R3, RZ, 0x10, R2 ;  /* 0x00000010ff037819 */ /* 0x000fe40000011602 */
[----:B------:R-:W-:Y:S02]  /*11380*/  PRMT R109, R100, 0x5410, R0 ;  /* 0x00005410646d7816 */ /* 0x000fe40000000000 */
[C---:B------:R-:W-:Y:S02]  /*11390*/  LOP3.LUT R100, R2.reuse, 0xff, RZ, 0xc0, !PT ;  /* 0x000000ff02647812 */ /* 0x040fe400078ec0ff */
[----:B------:R-:W-:Y:S02]  /*113a0*/  LOP3.LUT R0, R2, 0xffff, RZ, 0xc0, !PT ;  /* 0x0000ffff02007812 */ /* 0x000fe400078ec0ff */
[----:B------:R-:W-:Y:S02]  /*113b0*/  LOP3.LUT R3, R3, 0xff, RZ, 0xc0, !PT ;  /* 0x000000ff03037812 */ /* 0x000fe400078ec0ff */
[----:B------:R-:W-:Y:S02]  /*113c0*/  SHF.R.U32.HI R2, RZ, 0x18, R2 ;  /* 0x00000018ff027819 */ /* 0x000fe40000011602 */
[----:B------:R-:W-:Y:S02]  /*113d0*/  SHF.R.U32.HI R0, RZ, 0x8, R0 ;  /* 0x00000008ff007819 */ /* 0x000fe40000011600 */
[----:B------:R-:W-:Y:S02]  /*113e0*/  PRMT R2, R3, 0x5410, R2 ;  /* 0x0000541003027816 */ /* 0x000fe40000000002 */
[--C-:B------:R-:W-:Y:S02]  /*113f0*/  HSET2.LE.AND R119, R159, R177.reuse, PT ;  /* 0x000000b19f777233 */ /* 0x100fe40003803000 */
[----:B------:R-:W-:Y:S02]  /*11400*/  PRMT R0, R100, 0x5410, R0 ;  /* 0x0000541064007816 */ /* 0x000fe40000000000 */
[--C-:B------:R-:W-:Y:S02]  /*11410*/  HSET2.LE.AND R117, R2, R177.reuse, PT ;  /* 0x000000b102757233 */ /* 0x100fe40003803000 */
[----:B------:R-:W-:Y:S02]  /*11420*/  LOP3.LUT R2, R161, UR8, R162, 0x96, !PT ;  /* 0x00000008a1027c12 */ /* 0x000fe4000f8e96a2 */
[----:B------:R-:W-:Y:S02]  /*11430*/  LOP3.LUT R119, R119, R105, RZ, 0xc0, !PT ;  /* 0x0000006977777212 */ /* 0x000fe400078ec0ff */
[----:B------:R-:W-:Y:S01]  /*11440*/  LOP3.LUT R105, R218, 0xffff, RZ, 0xc0, !PT ;  /* 0x0000ffffda697812 */ /* 0x000fe200078ec0ff */
[----:B------:R-:W-:Y:S01]  /*11450*/  IMAD.WIDE.U32 R2, R2, -0x2daee0ad, RZ ;  /* 0xd2511f5302027825 */ /* 0x000fe200078e00ff */
[--C-:B------:R-:W-:Y:S02]  /*11460*/  HSET2.LE.AND R116, R0, R177.reuse, PT ;  /* 0x000000b100747233 */ /* 0x100fe40003803000 */
[----:B------:R-:W-:Y:S02]  /*11470*/  LOP3.LUT R0, R219, UR17, R176, 0x96, !PT ;  /* 0x00000011db007c12 */ /* 0x000fe4000f8e96b0 */
[----:B------:R-:W-:Y:S02]  /*11480*/  LOP3.LUT R100, R3, UR17, R166, 0x96, !PT ;  /* 0x0000001103647c12 */ /* 0x000fe4000f8e96a6 */
[----:B------:R-:W-:Y:S02]  /*11490*/  LOP3.LUT R3, R2, 0xffff, RZ, 0xc0, !PT ;  /* 0x0000ffff02037812 */ /* 0x000fe400078ec0ff */
[----:B------:R-:W-:Y:S02]  /*114a0*/  LOP3.LUT R124, R218, 0xff, RZ, 0xc0, !PT ;  /* 0x000000ffda7c7812 */ /* 0x000fe400078ec0ff */
[----:B------:R-:W-:Y:S02]  /*114b0*/  SHF.R.U32.HI R105, RZ, 0x8, R105 ;  /* 0x00000008ff697819 */ /* 0x000fe40000011669 */
[----:B------:R-:W-:Y:S02]  /*114c0*/  SHF.R.U32.HI R178, RZ, 0x8, R3 ;  /* 0x00000008ffb27819 */ /* 0x000fe40000011603 */
[--C-:B------:R-:W-:Y:S02]  /*114d0*/  SHF.R.U32.HI R122, RZ, 0x18, R2.reuse ;  /* 0x00000018ff7a7819 */ /* 0x100fe40000011602 */
[----:B------:R-:W-:Y:S02]  /*114e0*/  LOP3.LUT R127, R2, 0xff, RZ, 0xc0, !PT ;  /* 0x000000ff027f7812 */ /* 0x000fe400078ec0ff */
[----:B------:R-:W-:Y:S02]  /*114f0*/  SHF.R.U32.HI R120, RZ, 0x10, R2 ;  /* 0x00000010ff787819 */ /* 0x000fe40000011602 */
[----:B------:R-:W-:Y:S02]  /*11500*/  LOP3.LUT R3, R0, 0xffff, RZ, 0xc0, !PT ;  /* 0x0000ffff00037812 */ /* 0x000fe400078ec0ff */
[----:B------:R-:W-:Y:S02]  /*11510*/  SHF.R.U32.HI R2, RZ, 0x10, R100 ;  /* 0x00000010ff027819 */ /* 0x000fe40000011664 */
[----:B------:R-:W-:Y:S02]  /*11520*/  PRMT R174, R124, 0x5410, R105 ;  /* 0x000054107cae7816 */ /* 0x000fe40000000069 */
[----:B------:R-:W-:Y:S02]  /*11530*/  LOP3.LUT R125, R0, 0xff, RZ, 0xc0, !PT ;  /* 0x000000ff007d7812 */ /* 0x000fe400078ec0ff */
[--C-:B------:R-:W-:Y:S02]  /*11540*/  SHF.R.U32.HI R124, RZ, 0x18, R0.reuse ;  /* 0x00000018ff7c7819 */ /* 0x100fe40000011600 */
[----:B------:R-:W-:Y:S02]  /*11550*/  SHF.R.U32.HI R105, RZ, 0x10, R0 ;  /* 0x00000010ff697819 */ /* 0x000fe40000011600 */
[C---:B------:R-:W-:Y:S02]  /*11560*/  LOP3.LUT R126, R100.reuse, 0xff, RZ, 0xc0, !PT ;  /* 0x000000ff647e7812 */ /* 0x040fe400078ec0ff */
[----:B------:R-:W-:Y:S02]  /*11570*/  SHF.R.U32.HI R3, RZ, 0x8, R3 ;  /* 0x00000008ff037819 */ /* 0x000fe40000011603 */
[----:B------:R-:W-:Y:S02]  /*11580*/  LOP3.LUT R0, R100, 0xffff, RZ, 0xc0, !PT ;  /* 0x0000ffff64007812 */ /* 0x000fe400078ec0ff */
[----:B------:R-:W-:Y:S02]  /*11590*/  SHF.R.U32.HI R100, RZ, 0x18, R100 ;  /* 0x00000018ff647819 */ /* 0x000fe40000011664 */
[----:B------:R-:W-:Y:S02]  /*115a0*/  LOP3.LUT R2, R2, 0xff, RZ, 0xc0, !PT ;  /* 0x000000ff02027812 */ /* 0x000fe400078ec0ff */
[----:B------:R-:W-:Y:S02]  /*115b0*/  PRMT R3, R125, 0x5410, R3 ;  /* 0x000054107d037816 */ /* 0x000fe40000000003 */
[--C-:B------:R-:W-:Y:S02]  /*115c0*/  PRMT R2, R2, 0x5410, R100.reuse ;  /* 0x0000541002027816 */ /* 0x100fe40000000064 */
[C---:B------:R-:W-:Y:S02]  /*115d0*/  PRMT R100, R169.reuse, 0x7610, R100 ;  /* 0x00007610a9647816 */ /* 0x040fe40000000064 */
[--C-:B------:R-:W-:Y:S02]  /*115e0*/  HSET2.LE.AND R172, R3, R177.reuse, PT ;  /* 0x000000b103ac7233 */ /* 0x100fe40003803000 */
[----:B------:R-:W-:Y:S01]  /*115f0*/  PRMT R3, R169, 0x7632, R3 ;  /* 0x00007632a9037816 */ /* 0x000fe20000000003 */
[----:B---3--:R-:W-:Y:S01]  /*11600*/  @!P3 HFMA2.BF16_V2 R170, -RZ.H0_H0, RZ.H0_H0, -R100.H0_H0 ;  /* 0x200000ffffaab231 */ /* 0x008fe20000340964 */
[--C-:B------:R-:W-:Y:S02]  /*11610*/  HSET2.LE.AND R110, R140, R177.reuse, PT ;  /* 0x000000b18c6e7233 */ /* 0x100fe40003803000 */
[----:B------:R-:W-:Y:S01]  /*11620*/  HSET2.LE.AND R109, R109, R177, PT ;  /* 0x000000b16d6d7233 */ /* 0x000fe20003803000 */
[----:B------:R-:W-:Y:S01]  /*11630*/  @!P4 HFMA2.BF16_V2 R168, -RZ.H0_H0, RZ.H0_H0, -R3.H0_H0 ;  /* 0x200000ffffa8c231 */ /* 0x000fe20000340903 */
[----:B------:R-:W-:Y:S01]  /*11640*/  @!P3 STL.S16 [R1+0x44], R170 ;  /* 0x000044aa0100b387 */ /* 0x000fe20000100600 */
[--C-:B------:R-:W-:Y:S02]  /*11650*/  HSET2.LE.AND R108, R108, R177.reuse, PT ;  /* 0x000000b16c6c7233 */ /* 0x100fe40003803000 */
[--C-:B------:R-:W-:Y:S01]  /*11660*/  HSET2.LE.AND R111, R164, R177.reuse, PT ;  /* 0x000000b1a46f7233 */ /* 0x100fe20003803000 */
[----:B------:R-:W-:Y:S01]  /*11670*/  @!P4 STL.S16 [R1+0x40], R168 ;  /* 0x000040a80100c387 */ /* 0x000fe20000100600 */
[----:B------:R-:W-:Y:S02]  /*11680*/  LOP3.LUT R109, R109, R143, RZ, 0xc0, !PT ;  /* 0x0000008f6d6d7212 */ /* 0x000fe400078ec0ff */
[----:B------:R-:W-:Y:S01]  /*11690*/  LOP3.LUT R110, R110, R142, RZ, 0xc0, !PT ;  /* 0x0000008e6e6e7212 */ /* 0x000fe200078ec0ff */
[----:B------:R4:W3:Y:S01]  /*116a0*/  LDL.S16 R225, [R1+0x34] ;  /* 0x0000340001e17983 */ /* 0x0008e20000100600 */
[----:B------:R-:W-:Y:S02]  /*116b0*/  LOP3.LUT R108, R108, R149, RZ, 0xc0, !PT ;  /* 0x000000956c6c7212 */ /* 0x000fe400078ec0ff */
[----:B------:R-:W-:Y:S01]  /*116c0*/  LOP3.LUT R111, R111, R150, RZ, 0xc0, !PT ;  /* 0x000000966f6f7212 */ /* 0x000fe200078ec0ff */
[----:B------:R4:W5:Y:S01]  /*116d0*/  LDL.S16 R224, [R1+0x30] ;  /* 0x0000300001e07983 */ /* 0x0009620000100600 */
[--C-:B------:R-:W-:Y:S02]  /*116e0*/  HSET2.LE.AND R118, R160, R177.reuse, PT ;  /* 0x000000b1a0767233 */ /* 0x100fe40003803000 */
[----:B------:R-:W-:Y:S01]  /*116f0*/  LOP3.LUT R116, R116, R152, RZ, 0xc0, !PT ;  /* 0x0000009874747212 */ /* 0x000fe200078ec0ff */
[----:B------:R-:W4:Y:S01]  /*11700*/  LDSM.16.MT88.4 R140, [R194+0xa800] ;  /* 0x00a80000c28c783b */ /* 0x000f220000004200 */
[----:B------:R-:W-:Y:S01]  /*11710*/  LOP3.LUT R117, R117, R153, RZ, 0xc0, !PT ;  /* 0x0000009975757212 */ /* 0x000fe200078ec0ff */
[-C--:B-1----:R-:W-:Y:S05]  /*11720*/  HMMA.16816.F32.BF16 R4, R108, R128.reuse, R4 ;  /* 0x000000806c04723c */ /* 0x082fea0000041804 */
[----:B------:R-:W-:Y:S02]  /*11730*/  LOP3.LUT R118, R118, R151, RZ, 0xc0, !PT ;  /* 0x0000009776767212 */ /* 0x000fe400078ec0ff */
[----:B------:R-:W-:Y:S04]  /*11740*/  SHF.R.U32.HI R123, RZ, 0x18, R218 ;  /* 0x00000018ff7b7819 */ /* 0x000fe800000116da */
[----:B------:R-:W-:Y:S01]  /*11750*/  LOP3.LUT R120, R120, 0xff, RZ, 0xc0, !PT ;  /* 0x000000ff78787812 */ /* 0x000fe200078ec0ff */
[C---:B------:R-:W-:Y:S04]  /*11760*/  HMMA.16816.F32.BF16 R8, R116.reuse, R128, R8 ;  /* 0x000000807408723c */ /* 0x040fe80000041808 */
[----:B------:R-:W-:Y:S02]  /*11770*/  PRMT R179, R120, 0x5410, R122 ;  /* 0x0000541078b37816 */ /* 0x000fe4000000007a */
[-C--:B------:R-:W-:Y:S05]  /*11780*/  HMMA.16816.F32.BF16 R12, R116, R130.reuse, R12 ;  /* 0x00000082740c723c */ /* 0x080fea000004180c */
[----:B------:R-:W-:Y:S01]  /*11790*/  PRMT R178, R127, 0x5410, R178 ;  /* 0x000054107fb27816 */ /* 0x000fe200000000b2 */
[C---:B------:R-:W-:Y:S05]  /*117a0*/  HMMA.16816.F32.BF16 R16, R108.reuse, R130, R16 ;  /* 0x000000826c10723c */ /* 0x040fea0000041810 */
[----:B------:R-:W-:Y:S01]  /*117b0*/  SHF.R.U32.HI R121, RZ, 0x10, R218 ;  /* 0x00000010ff797819 */ /* 0x000fe200000116da */
[-C--:B--2---:R-:W-:Y:S05]  /*117c0*/  HMMA.16816.F32.BF16 R20, R108, R132.reuse, R20 ;  /* 0x000000846c14723c */ /* 0x084fea0000041814 */
[----:B------:R-:W-:Y:S01]  /*117d0*/  LOP3.LUT R121, R121, 0xff, RZ, 0xc0, !PT ;  /* 0x000000ff79797812 */ /* 0x000fe200078ec0ff */
[C---:B------:R-:W-:Y:S05]  /*117e0*/  HMMA.16816.F32.BF16 R24, R116.reuse, R132, R24 ;  /* 0x000000847418723c */ /* 0x040fea0000041818 */
[----:B------:R-:W-:Y:S01]  /*117f0*/  PRMT R175, R121, 0x5410, R123 ;  /* 0x0000541079af7816 */ /* 0x000fe2000000007b */
[-C--:B------:R-:W-:Y:S01]  /*11800*/  HMMA.16816.F32.BF16 R28, R116, R134.reuse, R28 ;  /* 0x00000086741c723c */ /* 0x080fe2000004181c */
[----:B------:R-:W1:Y:S04]  /*11810*/  LDSM.16.MT88.4 R120, [R194+0xb800] ;  /* 0x00b80000c278783b */ /* 0x000e680000004200 */
[----:B------:R-:W-:Y:S01]  /*11820*/  LOP3.LUT R105, R105, 0xff, RZ, 0xc0, !PT ;  /* 0x000000ff69697812 */ /* 0x000fe200078ec0ff */
[C---:B------:R-:W-:Y:S03]  /*11830*/  HMMA.16816.F32.BF16 R32, R108.reuse, R134, R32 ;  /* 0x000000866c20723c */ /* 0x040fe60000041820 */
[----:B------:R-:W2:Y:S02]  /*11840*/  LDSM.16.MT88.4 R132, [R192+0x9c00] ;  /* 0x009c0000c084783b */ /* 0x000ea40000004200 */
[----:B------:R-:W-:Y:S01]  /*11850*/  PRMT R105, R105, 0x5410, R124 ;  /* 0x0000541069697816 */ /* 0x000fe2000000007c */
[-C--:B------:R-:W-:Y:S05]  /*11860*/  HMMA.16816.F32.BF16 R36, R108, R136.reuse, R36 ;  /* 0x000000886c24723c */ /* 0x080fea0000041824 */
[----:B------:R-:W-:Y:S01]  /*11870*/  SHF.R.U32.HI R0, RZ, 0x8, R0 ;  /* 0x00000008ff007819 */ /* 0x000fe20000011600 */
[C---:B------:R-:W-:Y:S05]  /*11880*/  HMMA.16816.F32.BF16 R40, R116.reuse, R136, R40 ;  /* 0x000000887428723c */ /* 0x040fea0000041828 */
[----:B------:R-:W-:Y:S01]  /*11890*/  PRMT R0, R126, 0x5410, R0 ;  /* 0x000054107e007816 */ /* 0x000fe20000000000 */
[-C--:B------:R-:W-:Y:S01]  /*118a0*/  HMMA.16816.F32.BF16 R44, R116, R138.reuse, R44 ;  /* 0x0000008a742c723c */ /* 0x080fe2000004182c */
[----:B------:R-:W2:Y:S04]  /*118b0*/  LDSM.16.MT88.4 R124, [R194+0x9c00] ;  /* 0x009c0000c27c783b */ /* 0x000ea80000004200 */
[----:B------:R-:W-:Y:S01]  /*118c0*/  PRMT R223, R170, 0x7610, R223 ;  /* 0x00007610aadf7816 */ /* 0x000fe200000000df */
[C---:B------:R-:W-:Y:S05]  /*118d0*/  HMMA.16816.F32.BF16 R48, R108.reuse, R138, R48 ;  /* 0x0000008a6c30723c */ /* 0x040fea0000041830 */
[----:B------:R-:W-:Y:S01]  /*118e0*/  PRMT R222, R168, 0x7610, R222 ;  /* 0x00007610a8de7816 */ /* 0x000fe200000000de */
[-C--:B----4-:R-:W-:Y:S05]  /*118f0*/  HMMA.16816.F32.BF16 R52, R108, R140.reuse, R52 ;  /* 0x0000008c6c34723c */ /* 0x090fea0000041834 */
[--C-:B------:R-:W-:Y:S01]  /*11900*/  HSET2.LE.AND R173, R105, R177.reuse, PT ;  /* 0x000000b169ad7233 */ /* 0x100fe20003803000 */
[C---:B------:R-:W-:Y:S05]  /*11910*/  HMMA.16816.F32.BF16 R56, R116.reuse, R140, R56 ;  /* 0x0000008c7438723c */ /* 0x040fea0000041838 */
[----:B------:R-:W-:Y:S01]  /*11920*/  IMAD.MOV.U32 R105, RZ, RZ, R204 ;  /* 0x000000ffff697224 */ /* 0x000fe200078e00cc */
[-C--:B------:R-:W-:Y:S05]  /*11930*/  HMMA.16816.F32.BF16 R60, R116, R142.reuse, R60 ;  /* 0x0000008e743c723c */ /* 0x080fea000004183c */
[--C-:B------:R-:W-:Y:S01]  /*11940*/  HSET2.LE.AND R176, R0, R177.reuse, PT ;  /* 0x000000b100b07233 */ /* 0x100fe20003803000 */
[C---:B------:R-:W-:Y:S01]  /*11950*/  HMMA.16816.F32.BF16 R64, R108.reuse, R142, R64 ;  /* 0x0000008e6c40723c */ /* 0x040fe20000041840 */
[----:B------:R-:W4:Y:S04]  /*11960*/  LDSM.16.MT88.4 R140, [R192+0xac00] ;  /* 0x00ac0000c08c783b */ /* 0x000f280000004200 */
[----:B------:R-:W-:Y:S01]  /*11970*/  PRMT R0, R171, 0x7632, R0 ;  /* 0x00007632ab007816 */ /* 0x000fe20000000000 */
[-C--:B------:R-:W-:Y:S05]  /*11980*/  HMMA.16816.F32.BF16 R68, R108, R112.reuse, R68 ;  /* 0x000000706c44723c */ /* 0x080fea0000041844 */
[----:B------:R-:W-:Y:S01]  /*11990*/  LOP3.LUT R172, R172, R156, RZ, 0xc0, !PT ;  /* 0x0000009cacac7212 */ /* 0x000fe200078ec0ff */
[C---:B------:R-:W-:Y:S05]  /*119a0*/  HMMA.16816.F32.BF16 R72, R116.reuse, R112, R72 ;  /* 0x000000707448723c */ /* 0x040fea0000041848 */
[----:B------:R-:W-:Y:S01]  /*119b0*/  LOP3.LUT R173, R173, R155, RZ, 0xc0, !PT ;  /* 0x0000009badad7212 */ /* 0x000fe200078ec0ff */
[-C--:B------:R-:W-:Y:S05]  /*119c0*/  HMMA.16816.F32.BF16 R76, R116, R114.reuse, R76 ;  /* 0x00000072744c723c */ /* 0x080fea000004184c */
[----:B------:R-:W-:Y:S01]  /*119d0*/  SHF.R.U32.HI R218, RZ, 0x18, R218 ;  /* 0x00000018ffda7819 */ /* 0x000fe200000116da */
[C---:B------:R-:W-:Y:S05]  /*119e0*/  HMMA.16816.F32.BF16 R80, R108.reuse, R114, R80 ;  /* 0x000000726c50723c */ /* 0x040fea0000041850 */
[--C-:B------:R-:W-:Y:S01]  /*119f0*/  HSET2.LE.AND R179, R179, R177.reuse, PT ;  /* 0x000000b1b3b37233 */ /* 0x100fe20003803000 */
[-C--:B-1----:R-:W-:Y:S05]  /*11a00*/  HMMA.16816.F32.BF16 R84, R108, R120.reuse, R84 ;  /* 0x000000786c54723c */ /* 0x082fea0000041854 */
[----:B------:R-:W-:Y:S01]  /*11a10*/  LOP3.LUT R179, R179, R105, RZ, 0xc0, !PT ;  /* 0x00000069b3b37212 */ /* 0x000fe200078ec0ff */
[C---:B------:R-:W-:Y:S05]  /*11a20*/  HMMA.16816.F32.BF16 R88, R116.reuse, R120, R88 ;  /* 0x000000787458723c */ /* 0x040fea0000041858 */
[--C-:B------:R-:W-:Y:S01]  /*11a30*/  HSET2.LE.AND R174, R174, R177.reuse, PT ;  /* 0x000000b1aeae7233 */ /* 0x100fe20003803000 */
[-C--:B------:R-:W-:Y:S05]  /*11a40*/  HMMA.16816.F32.BF16 R92, R116, R122.reuse, R92 ;  /* 0x0000007a745c723c */ /* 0x080fea000004185c */
[--C-:B------:R-:W-:Y:S01]  /*11a50*/  HSET2.LE.AND R175, R175, R177.reuse, PT ;  /* 0x000000b1afaf7233 */ /* 0x100fe20003803000 */
[----:B------:R-:W-:Y:S05]  /*11a60*/  HMMA.16816.F32.BF16 R96, R108, R122, R96 ;  /* 0x0000007a6c60723c */ /* 0x000fea0000041860 */
[--C-:B------:R-:W-:Y:S02]  /*11a70*/  HSET2.LE.AND R178, R178, R177.reuse, PT ;  /* 0x000000b1b2b27233 */ /* 0x100fe40003803000 */
[----:B------:R-:W-:Y:S04]  /*11a80*/  HSET2.LE.AND R177, R2, R177, PT ;  /* 0x000000b102b17233 */ /* 0x000fe80003803000 */
[----:B------:R-:W-:Y:S02]  /*11a90*/  PRMT R2, R171, 0x7610, R2 ;  /* 0x00007610ab027816 */ /* 0x000fe40000000002 */
[----:B------:R-:W-:Y:S02]  /*11aa0*/  LOP3.LUT R174, R174, R154, RZ, 0xc0, !PT ;  /* 0x0000009aaeae7212 */ /* 0x000fe400078ec0ff */
[----:B------:R-:W-:Y:S02]  /*11ab0*/  PRMT R105, R2, 0x5410, R0 ;  /* 0x0000541002697816 */ /* 0x000fe40000000000 */
[----:B------:R-:W-:Y:S02]  /*11ac0*/  LOP3.LUT R176, R176, R158, RZ, 0xc0, !PT ;  /* 0x0000009eb0b07212 */ /* 0x000fe400078ec0ff */
[----:B------:R-:W-:Y:S02]  /*11ad0*/  LOP3.LUT R175, R175, R105, RZ, 0xc0, !PT ;  /* 0x00000069afaf7212 */ /* 0x000fe400078ec0ff */
[----:B------:R-:W-:Y:S02]  /*11ae0*/  PRMT R105, R100, 0x5410, R3 ;  /* 0x0000541064697816 */ /* 0x000fe40000000003 */
[----:B------:R-:W-:Y:S02]  /*11af0*/  LOP3.LUT R177, R177, R157, RZ, 0xc0, !PT ;  /* 0x0000009db1b17212 */ /* 0x000fe400078ec0ff */
[----:B------:R-:W-:Y:S01]  /*11b00*/  LOP3.LUT R178, R178, R105, RZ, 0xc0, !PT ;  /* 0x00000069b2b27212 */ /* 0x000fe200078ec0ff */
[-C--:B--2---:R-:W-:Y:S05]  /*11b10*/  HMMA.16816.F32.BF16 R136, R172, R132.reuse, R4 ;  /* 0x00000084ac88723c */ /* 0x084fea0000041804 */
[----:B------:R-:W-:Y:S01]  /*11b20*/  @!P3 PRMT R100, R223, 0x5410, RZ ;  /* 0x00005410df64b816 */ /* 0x000fe200000000ff */
[C---:B------:R-:W-:Y:S05]  /*11b30*/  HMMA.16816.F32.BF16 R168, R176.reuse, R132, R8 ;  /* 0x00000084b0a8723c */ /* 0x040fea0000041808 */
[----:B------:R-:W-:Y:S01]  /*11b40*/  @!P4 PRMT R3, R222, 0x5410, RZ ;  /* 0x00005410de03c816 */ /* 0x000fe200000000ff */
[-C--:B------:R-:W-:Y:S05]  /*11b50*/  HMMA.16816.F32.BF16 R164, R176, R134.reuse, R12 ;  /* 0x00000086b0a4723c */ /* 0x080fea000004180c */
[----:B------:R-:W-:Y:S01]  /*11b60*/  @P0 PRMT R4, R204, 0x7632, R4 ;  /* 0x00007632cc040816 */ /* 0x000fe20000000004 */
[C---:B------:R-:W-:Y:S05]  /*11b70*/  HMMA.16816.F32.BF16 R132, R172.reuse, R134, R16 ;  /* 0x00000086ac84723c */ /* 0x040fea0000041810 */
[----:B------:R-:W-:Y:S01]  /*11b80*/  @!P2 PRMT R204, R221, 0x5410, RZ ;  /* 0x00005410ddcca816 */ /* 0x000fe200000000ff */
[-C--:B------:R-:W-:Y:S01]  /*11b90*/  HMMA.16816.F32.BF16 R128, R172, R124.reuse, R20 ;  /* 0x0000007cac80723c */ /* 0x080fe20000041814 */
[----:B------:R-:W-:Y:S01]  /*11ba0*/  ISETP.LT.AND P2, PT, RZ, UR31, PT ;  /* 0x0000001fff007c0c */ /* 0x000fe2000bf41270 */
[----:B------:R-:W-:Y:S03]  /*11bb0*/  UIADD3 UR31, UR31, -0x1, URZ ;  /* 0xffffffff1f1f7890 */ /* 0x000fe6000fffe03f */
[----:B------:R-:W-:Y:S01]  /*11bc0*/  @!P0 PRMT R4, R220, 0x5410, RZ ;  /* 0x00005410dc048816 */ /* 0x000fe200000000ff */
[C---:B------:R-:W-:Y:S05]  /*11bd0*/  HMMA.16816.F32.BF16 R160, R176.reuse, R124, R24 ;  /* 0x0000007cb0a0723c */ /* 0x040fea0000041818 */
[----:B------:R-:W-:Y:S01]  /*11be0*/  IMAD.MOV.U32 R105, RZ, RZ, R101 ;  /* 0x000000ffff697224 */ /* 0x000fe200078e0065 */
        /* <DEDUP_REMOVED lines=13> */
[C---:B------:R-:W-:Y:S05]  /*11cc0*/  HMMA.16816.F32.BF16 R80, R172.reuse, R186, R80 ;  /* 0x000000baac50723c */ /* 0x040fea0000041850 */
[----:B---3--:R-:W-:Y:S01]  /*11cd0*/  @!P5 HFMA2.BF16_V2 R225, -RZ.H0_H0, RZ.H0_H0, -R106.H0_H0 ;  /* 0x200000ffffe1d231 */ /* 0x008fe2000034096a */
[-C--:B------:R-:W-:Y:S04]  /*11ce0*/  HMMA.16816.F32.BF16 R84, R172, R188.reuse, R84 ;  /* 0x000000bcac54723c */ /* 0x080fe80000041854 */
[----:B------:R-:W-:Y:S01]  /*11cf0*/  @!P5 STL.S16 [R1+0x34], R225 ;  /* 0x000034e10100d387 */ /* 0x000fe20000100600 */
[----:B------:R-:W-:Y:S01]  /*11d00*/  PRMT R6, R225, 0x7610, R6 ;  /* 0x00007610e1067816 */ /* 0x000fe20000000006 */
[----:B-----5:R-:W-:Y:S01]  /*11d10*/  @!P6 HFMA2.BF16_V2 R224, -RZ.H0_H0, RZ.H0_H0, -R2.H0_H0 ;  /* 0x200000ffffe0e231 */ /* 0x020fe20000340902 */
[C---:B------:R-:W-:Y:S04]  /*11d20*/  HMMA.16816.F32.BF16 R88, R176.reuse, R188, R88 ;  /* 0x000000bcb058723c */ /* 0x040fe80000041858 */
[----:B------:R-:W-:Y:S01]  /*11d30*/  @!P6 STL.S16 [R1+0x30], R224 ;  /* 0x000030e00100e387 */ /* 0x000fe20000100600 */
[----:B------:R-:W-:Y:S01]  /*11d40*/  @!P5 PRMT R106, R6, 0x5410, RZ ;  /* 0x00005410066ad816 */ /* 0x000fe200000000ff */
[-C--:B------:R-:W-:Y:S03]  /*11d50*/  HMMA.16816.F32.BF16 R92, R176, R190.reuse, R92 ;  /* 0x000000beb05c723c */ /* 0x080fe6000004185c */
[----:B------:R-:W-:Y:S01]  /*11d60*/  ISETP.LE.U32.AND P5, PT, R218, UR12, PT ;  /* 0x0000000cda007c0c */ /* 0x000fe2000bfa3070 */
[----:B------:R1:W-:Y:S01]  /*11d70*/  STG.E.U16 desc[UR20][R208.64+0x72], R106 ;  /* 0x0000726ad0007986 */ /* 0x0003e2000c101514 */
[----:B------:R-:W-:Y:S01]  /*11d80*/  PRMT R5, R224, 0x7610, R5 ;  /* 0x00007610e0057816 */ /* 0x000fe20000000005 */
[----:B------:R-:W-:Y:S05]  /*11d90*/  HMMA.16816.F32.BF16 R96, R172, R190, R96 ;  /* 0x000000beac60723c */ /* 0x000fea0000041860 */
[----:B------:R-:W-:Y:S05]  /*11da0*/  @!P6 PRMT R2, R5, 0x5410, RZ ;  /* 0x000054100502e816 */ /* 0x000fea00000000ff */
[----:B------:R-:W-:Y:S01]  /*11db0*/  STG.E.U16 desc[UR20][R210.64+0x70], R2 ;  /* 0x00007002d2007986 */ /* 0x000fe2000c101514 */
[----:B------:R-:W-:Y:S05]  /*11dc0*/  @!P5 HFMA2.BF16_V2 R252, -RZ.H0_H0, RZ.H0_H0, -R0.H0_H0 ;  /* 0x200000fffffcd231 */ /* 0x000fea0000340900 */
[----:B------:R-:W-:Y:S05]  /*11dd0*/  @!P5 PRMT R0, R252, 0x5410, RZ ;  /* 0x00005410fc00d816 */ /* 0x000fea00000000ff */
[----:B------:R2:W-:Y:S04]  /*11de0*/  STG.E.U16 desc[UR20][R210.64+0x72], R0 ;  /* 0x00007200d2007986 */ /* 0x0005e8000c101514 */
[----:B------:R3:W-:Y:S01]  /*11df0*/  STG.E.U16 desc[UR20][R214.64+0x6e], R100 ;  /* 0x00006e64d6007986 */ /* 0x0007e2000c101514 */
[----:B-1----:R-:W-:Y:S03]  /*11e00*/  IADD3 R208, P0, R208, -0x80, RZ ;  /* 0xffffff80d0d07810 */ /* 0x002fe60007f1e0ff */
[----:B------:R1:W-:Y:S01]  /*11e10*/  STG.E.U16 desc[UR20][R214.64+0x70], R3 ;  /* 0x00007003d6007986 */ /* 0x0003e2000c101514 */
[----:B------:R-:W-:Y:S03]  /*11e20*/  IADD3.X R209, R209, -0x1, RZ, P0, !PT ;  /* 0xffffffffd1d17810 */ /* 0x000fe600007fe4ff */
[----:B------:R4:W-:Y:S04]  /*11e30*/  STG.E.U16 desc[UR20][R212.64+0x70], R204 ;  /* 0x000070ccd4007986 */ /* 0x0009e8000c101514 */
[----:B------:R4:W-:Y:S01]  /*11e40*/  STG.E.U16 desc[UR20][R212.64+0x72], R4 ;  /* 0x00007204d4007986 */ /* 0x0009e2000c101514 */
[----:B--2---:R-:W-:Y:S02]  /*11e50*/  IMAD.MOV.U32 R0, RZ, RZ, R104 ;  /* 0x000000ffff007224 */ /* 0x004fe400078e0068 */
[----:B---3--:R-:W-:Y:S02]  /*11e60*/  IMAD.MOV.U32 R100, RZ, RZ, R102 ;  /* 0x000000ffff647224 */ /* 0x008fe400078e0066 */
[----:B-1----:R-:W-:Y:S01]  /*11e70*/  IMAD.MOV.U32 R3, RZ, RZ, R103 ;  /* 0x000000ffff037224 */ /* 0x002fe200078e0067 */
[----:B------:R-:W-:Y:S06]  /*11e80*/  @P2 BRA `(.L_x_588) ;  /* 0xffffff8c00502947 */ /* 0x000fec000383ffff */
.L_x_587:
[----:B----4-:R-:W2:Y:S04]  /*11e90*/  LDL.LU R4, [R1+0x138] ;  /* 0x0001380001047983 */ /* 0x010ea80000300800 */
[----:B-1----:R-:W3:Y:S04]  /*11ea0*/  LDL.LU R5, [R1+0x12c] ;  /* 0x00012c0001057983 */ /* 0x002ee80000300800 */
[----:B------:R-:W4:Y:S04]  /*11eb0*/  LDL.LU R8, [R1+0x134] ;  /* 0x0001340001087983 */ /* 0x000f280000300800 */
[----:B------:R-:W4:Y:S01]  /*11ec0*/  LDL.LU R7, [R1+0x130] ;  /* 0x0001300001077983 */ /* 0x000f220000300800 */
[----:B------:R-:W1:Y:S01]  /*11ed0*/  S2UR UR4, SR_CgaCtaId ;  /* 0x00000000000479c3 */ /* 0x000e620000008800 */
[----:B------:R-:W-:Y:S01]  /*11ee0*/  UISETP.NE.AND UP0, UPT, UR13, -0x1, UPT ;  /* 0xffffffff0d00788c */ /* 0x000fe2000bf05270 */
[----:B------:R-:W1:Y:S05]  /*11ef0*/  S2R R61, SR_TID.X ;  /* 0x00000000003d7919 */ /* 0x000e6a0000002100 */
[----:B------:R-:W-:-:S05]  /*11f00*/  PLOP3.LUT P1, PT, PT, PT, UP0, 0x80, 0x0 ;  /* 0x000000000000781c */ /* 0x000fca0003f2f008 */
[----:B------:R-:W-:Y:S02]  /*11f10*/  @UP0 ULDC.64 UR6, c[0x0][0x298] ;  /* 0x0000a60000060ab9 */ /* 0x000fe40000000a00 */
[----:B------:R-:W-:-:S03]  /*11f20*/  @UP0 UIMAD.WIDE.U32 UR10, UR13, UR6, URZ ;  /* 0x000000060d0a02a5 */ /* 0x000fc6000f8e003f */
[----:B------:R-:W-:Y:S01]  /*11f30*/  UMOV UR6, 0x400 ;  /* 0x0000040000067882 */ /* 0x000fe20000000000 */
[----:B------:R-:W-:-:S03]  /*11f40*/  @UP0 UIMAD UR8, UR13, UR7, UR11 ;  /* 0x000000070d0802a4 */ /* 0x000fc6000f8e020b */
[----:B------:R-:W-:Y:S01]  /*11f50*/  ULDC UR7, c[0x0][0x38c] ;  /* 0x0000e30000077ab9 */ /* 0x000fe20000000800 */
[----:B-1----:R-:W-:Y:S01]  /*11f60*/  ULEA UR4, UR4, UR6, 0x18 ;  /* 0x0000000604047291 */ /* 0x002fe2000f8ec03f */
[----:B------:R-:W-:-:S04]  /*11f70*/  SHF.R.S32.HI R10, RZ, 0x1f, R61 ;  /* 0x0000001fff0a7819 */ /* 0x000fc8000001143d */
[CC--:B------:R-:W-:Y:S02]  /*11f80*/  LEA.HI R60, R10.reuse, R61.reuse, RZ, 0x2 ;  /* 0x0000003d0a3c7211 */ /* 0x0c0fe400078f10ff */
[----:B------:R-:W-:Y:S02]  /*11f90*/  LEA.HI R10, R10, R61, RZ, 0x5 ;  /* 0x0000003d0a0a7211 */ /* 0x000fe400078f28ff */
[----:B------:R-:W-:Y:S01]  /*11fa0*/  SHF.R.S32.HI R62, RZ, 0x2, R60 ;  /* 0x00000002ff3e7819 */ /* 0x000fe2000001143c */
[----:B--2---:R-:W1:Y:S04]  /*11fb0*/  SHFL.BFLY PT, R3, R4, 0x2, 0x1f ;  /* 0x0c401f0004037f89 */ /* 0x004e6800000e0000 */
[----:B---3--:R-:W2:Y:S04]  /*11fc0*/  SHFL.BFLY PT, R2, R5, 0x2, 0x1f ;  /* 0x0c401f0005027f89 */ /* 0x008ea800000e0000 */
[----:B----4-:R-:W3:Y:S01]  /*11fd0*/  SHFL.BFLY PT, R0, R8, 0x2, 0x1f ;  /* 0x0c401f0008007f89 */ /* 0x010ee200000e0000 */
[----:B-1----:R-:W-:-:S03]  /*11fe0*/  FADD.FTZ R3, R3, R4 ;  /* 0x0000000403037221 */ /* 0x002fc60000010000 */
[----:B------:R-:W1:Y:S01]  /*11ff0*/  SHFL.BFLY PT, R4, R7, 0x2, 0x1f ;  /* 0x0c401f0007047f89 */ /* 0x000e6200000e0000 */
[----:B--2---:R-:W-:-:S03]  /*12000*/  FADD.FTZ R2, R2, R5 ;  /* 0x0000000502027221 */ /* 0x004fc60000010000 */
[----:B------:R-:W2:Y:S01]  /*12010*/  SHFL.BFLY PT, R6, R3, 0x1, 0x1f ;  /* 0x0c201f0003067f89 */ /* 0x000ea200000e0000 */
[----:B---3--:R-:W-:-:S03]  /*12020*/  FADD.FTZ R0, R0, R8 ;  /* 0x0000000800007221 */ /* 0x008fc60000010000 */
[----:B------:R-:W3:Y:S04]  /*12030*/  SHFL.BFLY PT, R5, R2, 0x1, 0x1f ;  /* 0x0c201f0002057f89 */ /* 0x000ee800000e0000 */
[----:B------:R-:W4:Y:S01]  /*12040*/  SHFL.BFLY PT, R8, R0, 0x1, 0x1f ;  /* 0x0c201f0000087f89 */ /* 0x000f2200000e0000 */
[----:B-1----:R-:W-:Y:S01]  /*12050*/  FADD.FTZ R4, R4, R7 ;  /* 0x0000000704047221 */ /* 0x002fe20000010000 */
[----:B--2---:R-:W-:-:S04]  /*12060*/  FADD.FTZ R51, R3, R6 ;  /* 0x0000000603337221 */ /* 0x004fc80000010000 */
[----:B------:R-:W1:Y:S01]  /*12070*/  SHFL.BFLY PT, R7, R4, 0x1, 0x1f ;  /* 0x0c201f0004077f89 */ /* 0x000e6200000e0000 */
[----:B------:R-:W-:Y:S02]  /*12080*/  IMAD.MOV.U32 R3, RZ, RZ, 0x3f800000 ;  /* 0x3f800000ff037424 */ /* 0x000fe400078e00ff */
[----:B---3--:R-:W-:Y:S01]  /*12090*/  FADD.FTZ R54, R2, R5 ;  /* 0x0000000502367221 */ /* 0x008fe20000010000 */
[----:B------:R-:W-:Y:S01]  /*120a0*/  SHF.R.S32.HI R2, RZ, 0x1f, R62 ;  /* 0x0000001fff027819 */ /* 0x000fe2000001143e */
[----:B------:R-:W-:Y:S01]  /*120b0*/  IMAD.MOV.U32 R6, RZ, RZ, 0x3f800000 ;  /* 0x3f800000ff067424 */ /* 0x000fe200078e00ff */
[----:B------:R-:W-:Y:S01]  /*120c0*/  FSETP.NE.FTZ.AND P6, PT, R51, RZ, PT ;  /* 0x000000ff3300720b */ /* 0x000fe20003fd5000 */
[----:B----4-:R-:W-:Y:S01]  /*120d0*/  FADD.FTZ R55, R0, R8 ;  /* 0x0000000800377221 */ /* 0x010fe20000010000 */
[----:B------:R-:W-:Y:S02]  /*120e0*/  LEA.HI R2, R2, R62, RZ, 0x3 ;  /* 0x0000003e02027211 */ /* 0x000fe400078f18ff */
[----:B------:R-:W-:-:S02]  /*120f0*/  FSETP.NE.FTZ.AND P5, PT, R54, RZ, PT ;  /* 0x000000ff3600720b */ /* 0x000fc40003fb5000 */
[----:B------:R-:W-:Y:S01]  /*12100*/  LOP3.LUT R0, R2, 0xfffffff8, RZ, 0xc0, !PT ;  /* 0xfffffff802007812 */ /* 0x000fe200078ec0ff */
[----:B------:R-:W-:Y:S01]  /*12110*/  IMAD.MOV.U32 R2, RZ, RZ, 0x3f800000 ;  /* 0x3f800000ff027424 */ /* 0x000fe200078e00ff */
[----:B------:R-:W-:Y:S02]  /*12120*/  FSETP.NE.FTZ.AND P4, PT, R55, RZ, PT ;  /* 0x000000ff3700720b */ /* 0x000fe40003f95000 */
[----:B------:R-:W-:Y:S01]  /*12130*/  SHF.R.S32.HI R8, RZ, 0x5, R10 ;  /* 0x00000005ff087819 */ /* 0x000fe2000001140a */
[----:B------:R-:W-:Y:S02]  /*12140*/  IMAD.IADD R0, R62, 0x1, -R0 ;  /* 0x000000013e007824 */ /* 0x000fe400078e0a00 */
[----:B------:R-:W2:Y:S03]  /*12150*/  @P6 MUFU.RCP R3, R51 ;  /* 0x0000003300036308 */ /* 0x000ea60000001000 */
[----:B------:R-:W-:Y:S01]  /*12160*/  LEA.HI R5, R0, R0, RZ, 0x1 ;  /* 0x0000000000057211 */ /* 0x000fe200078f08ff */
[----:B-1----:R-:W-:-:S03]  /*12170*/  FADD.FTZ R56, R4, R7 ;  /* 0x0000000704387221 */ /* 0x002fc60000010000 */
[----:B------:R-:W-:Y:S01]  /*12180*/  LOP3.LUT R4, R5, 0x3fffffe, RZ, 0xc0, !PT ;  /* 0x03fffffe05047812 */ /* 0x000fe200078ec0ff */
[----:B------:R-:W1:Y:S01]  /*12190*/  @P5 MUFU.RCP R6, R54 ;  /* 0x0000003600065308 */ /* 0x000e620000001000 */
[----:B------:R-:W-:Y:S02]  /*121a0*/  SHF.R.S32.HI R5, RZ, 0x1, R5 ;  /* 0x00000001ff057819 */ /* 0x000fe40000011405 */
[----:B------:R-:W-:Y:S01]  /*121b0*/  FSETP.NE.FTZ.AND P3, PT, R56, RZ, PT ;  /* 0x000000ff3800720b */ /* 0x000fe20003f75000 */
[----:B------:R-:W-:Y:S01]  /*121c0*/  IMAD.IADD R9, R0, 0x1, -R4 ;  /* 0x0000000100097824 */ /* 0x000fe200078e0a04 */
[----:B------:R-:W-:Y:S01]  /*121d0*/  LOP3.LUT R4, R60, 0xfffffffc, RZ, 0xc0, !PT ;  /* 0xfffffffc3c047812 */ /* 0x000fe200078ec0ff */
[----:B------:R-:W-:Y:S01]  /*121e0*/  IMAD.SHL.U32 R7, R5, 0x40, RZ ;  /* 0x0000004005077824 */ /* 0x000fe200078e00ff */
[----:B------:R-:W-:Y:S01]  /*121f0*/  MOV R0, 0x3f800000 ;  /* 0x3f80000000007802 */ /* 0x000fe20000000f00 */
[----:B------:R-:W3:Y:S02]  /*12200*/  @P4 MUFU.RCP R2, R55 ;  /* 0x0000003700024308 */ /* 0x000ee40000001000 */
[----:B------:R-:W-:Y:S01]  /*12210*/  IMAD.IADD R59, R61, 0x1, -R4 ;  /* 0x000000013d3b7824 */ /* 0x000fe200078e0a04 */
[----:B------:R-:W-:-:S03]  /*12220*/  LOP3.LUT R7, R7, 0xc0, RZ, 0xc0, !PT ;  /* 0x000000c007077812 */ /* 0x000fc600078ec0ff */
[----:B------:R-:W-:Y:S01]  /*12230*/  IMAD R4, R8, 0x100, R59 ;  /* 0x0000010008047824 */ /* 0x000fe200078e023b */
[----:B------:R-:W-:Y:S01]  /*12240*/  LEA.HI R7, R7, R7, RZ, 0x1d ;  /* 0x0000000707077211 */ /* 0x000fe200078fe8ff */
[----:B------:R-:W4:Y:S01]  /*12250*/  @P3 MUFU.RCP R0, R56 ;  /* 0x0000003800003308 */ /* 0x000f220000001000 */
[----:B------:R-:W-:Y:S02]  /*12260*/  LOP3.LUT R8, R5, 0x1, RZ, 0xc0, !PT ;  /* 0x0000000105087812 */ /* 0x000fe400078ec0ff */
[----:B------:R-:W-:Y:S02]  /*12270*/  LEA R4, R9, R4, 0x4 ;  /* 0x0000000409047211 */ /* 0x000fe400078e20ff */
[----:B------:R-:W-:-:S03]  /*12280*/  ISETP.NE.U32.AND P0, PT, R8, 0x1, PT ;  /* 0x000000010800780c */ /* 0x000fc60003f05070 */
[----:B------:R-:W-:Y:S02]  /*12290*/  IMAD.U32 R7, R4, 0x2, R7 ;  /* 0x0000000204077824 */ /* 0x000fe400078e0007 */
[----:B--2---:R-:W-:Y:S01]  /*122a0*/  FMUL.FTZ R4, R3, UR7 ;  /* 0x0000000703047c20 */ /* 0x004fe20008410000 */
[----:B-1----:R-:W-:Y:S01]  /*122b0*/  FMUL.FTZ R3, R6, UR7 ;  /* 0x0000000706037c20 */ /* 0x002fe20008410000 */
[----:B---3--:R-:W-:Y:S01]  /*122c0*/  FMUL.FTZ R2, R2, UR7 ;  /* 0x0000000702027c20 */ /* 0x008fe20008410000 */
[----:B------:R-:W-:Y:S01]  /*122d0*/  LEA R15, R7, UR4, 0x1 ;  /* 0x00000004070f7c11 */ /* 0x000fe2000f8e08ff */
[----:B----4-:R-:W-:Y:S01]  /*122e0*/  FMUL.FTZ R0, R0, UR7 ;  /* 0x0000000700007c20 */ /* 0x010fe20008410000 */
        /* <DEDUP_REMOVED lines=8> */
.L_x_591:
[----:B------:R-:W-:Y:S01]  /*12370*/  ULDC.U8 UR4, c[0x0][0x3d8] ;  /* 0x0000f60000047ab9 */ /* 0x000fe20000000000 */
[C---:B------:R-:W-:Y:S01]  /*12380*/  VIADD R16, R15.reuse, 0xfffffff0 ;  /* 0xfffffff00f107836 */ /* 0x040fe20000000000 */
[----:B------:R-:W-:Y:S01]  /*12390*/  ISETP.NE.AND P2, PT, RZ, UR4, PT ;  /* 0x00000004ff007c0c */ /* 0x000fe2000bf45270 */
[----:B------:R-:W-:Y:S01]  /*123a0*/  ULDC.U8 UR7, c[0x0][0x3d9] ;  /* 0x0000f64000077ab9 */ /* 0x000fe20000000000 */
[----:B------:R-:W-:Y:S01]  /*123b0*/  @P0 VIADD R16, R15, 0x10 ;  /* 0x000000100f100836 */ /* 0x000fe20000000000 */
[----:B------:R-:W-:Y:S01]  /*123c0*/  LOP3.LUT P1, RZ, R5, 0x2, RZ, 0xc0, !PT ;  /* 0x0000000205ff7812 */ /* 0x000fe2000782c0ff */
[----:B------:R-:W-:Y:S01]  /*123d0*/  IMAD.MOV.U32 R57, RZ, RZ, 0x20 ;  /* 0x00000020ff397424 */ /* 0x000fe200078e00ff */
[----:B------:R-:W-:Y:S02]  /*123e0*/  ISETP.NE.OR P0, PT, RZ, UR7, !P2 ;  /* 0x00000007ff007c0c */ /* 0x000fe4000d705670 */
[----:B------:R-:W-:Y:S02]  /*123f0*/  CS2R R52, SRZ ;  /* 0x0000000000347805 */ /* 0x000fe4000001ff00 */
[----:B------:R-:W-:-:S02]  /*12400*/  SEL R57, R57, 0xffffffe0, !P1 ;  /* 0xffffffe039397807 */ /* 0x000fc40004800000 */
[----:B------:R-:W-:-:S04]  /*12410*/  PLOP3.LUT P1, PT, PT, PT, PT, 0x8, 0x0 ;  /* 0x000000000000781c */ /* 0x000fc80003f2e170 */
[----:B------:R-:W-:-:S03]  /*12420*/  P2R R58, PR, RZ, 0x2 ;  /* 0x00000002ff3a7803 */ /* 0x000fc60000000000 */
[----:B------:R-:W-:Y:S06]  /*12430*/  @P0 BRA `(.L_x_592) ;  /* 0x0000000000240947 */ /* 0x000fec0003800000 */
[----:B------:R-:W1:Y:S01]  /*12440*/  S2UR UR4, SR_CTAID.Y ;  /* 0x00000000000479c3 */ /* 0x000e620000002600 */
[----:B------:R-:W-:Y:S01]  /*12450*/  ULDC UR6, c[0x0][0x2c4] ;  /* 0x0000b10000067ab9 */ /* 0x000fe20000000800 */
[----:B------:R-:W-:-:S04]  /*12460*/  PLOP3.LUT P0, PT, PT, PT, PT, 0x80, 0x0 ;  /* 0x000000000000781c */ /* 0x000fc80003f0f070 */
[----:B------:R-:W-:Y:S01]  /*12470*/  P2R R58, PR, RZ, 0x1 ;  /* 0x00000001ff3a7803 */ /* 0x000fe20000000000 */
[----:B-1----:R-:W-:-:S04]  /*12480*/  UIMAD UR4, UR4, UR6, URZ ;  /* 0x00000006040472a4 */ /* 0x002fc8000f8e023f */
[----:B------:R-:W-:-:S04]  /*12490*/  USEL UR13, UR4, UR13, !UP0 ;  /* 0x0000000d040d7287 */ /* 0x000fc8000c000000 */
[----:B------:R-:W-:Y:S02]  /*124a0*/  USHF.R.S32.HI UR4, URZ, 0x1f, UR13 ;  /* 0x0000001f3f047899 */ /* 0x000fe4000801140d */
[----:B------:R-:W-:-:S04]  /*124b0*/  IMAD.U32 R52, RZ, RZ, UR13 ;  /* 0x0000000dff347e24 */ /* 0x000fc8000f8e00ff */
[----:B------:R-:W-:-:S07]  /*124c0*/  IMAD.U32 R53, RZ, RZ, UR4 ;  /* 0x00000004ff357e24 */ /* 0x000fce000f8e00ff */
.L_x_592:
[----:B------:R-:W-:Y:S01]  /*124d0*/  LOP3.LUT R10, R10, 0xffffffe0, RZ, 0xc0, !PT ;  /* 0xffffffe00a0a7812 */ /* 0x000fe200078ec0ff */
[C---:B------:R-:W-:Y:S01]  /*124e0*/  FMUL.FTZ R136, R4.reuse, R136 ;  /* 0x0000008804887220 */ /* 0x040fe20000410000 */
[C---:B------:R-:W-:Y:S01]  /*124f0*/  FMUL.FTZ R5, R4.reuse, R137 ;  /* 0x0000008904057220 */ /* 0x040fe20000410000 */
[----:B------:R-:W-:Y:S01]  /*12500*/  FMUL.FTZ R132, R4, R132 ;  /* 0x0000008404847220 */ /* 0x000fe20000410000 */
[----:B------:R-:W-:Y:S01]  /*12510*/  IADD3 R61, -R10, R61, RZ ;  /* 0x0000003d0a3d7210 */ /* 0x000fe20007ffe1ff */
        /* <DEDUP_REMOVED lines=24> */
[C---:B------:R-:W-:Y:S01]  /*126a0*/  FMUL.FTZ R135, R3.reuse, R135 ;  /* 0x0000008703877220 */ /* 0x040fe20000410000 */
[----:B------:R-:W-:Y:S01]  /*126b0*/  ISETP.NE.AND P1, PT, RZ, UR7, PT ;  /* 0x00000007ff007c0c */ /* 0x000fe2000bf25270 */
        /* <DEDUP_REMOVED lines=71> */
[----:B------:R1:W-:Y:S01]  /*12b30*/  STS [R15], R5 ;  /* 0x000000050f007388 */ /* 0x0003e20000000800 */
[----:B------:R-:W-:Y:S01]  /*12b40*/  F2FP.BF16.F32.PACK_AB R0, R135, R134 ;  /* 0x000000868700723e */ /* 0x000fe200000010ff */
[----:B------:R-:W2:Y:S01]  /*12b50*/  S2UR UR4, SR_CTAID.X ;  /* 0x00000000000479c3 */ /* 0x000ea20000002500 */
[----:B------:R-:W-:Y:S01]  /*12b60*/  F2FP.BF16.F32.PACK_AB R3, R3, R168 ;  /* 0x000000a80303723e */ /* 0x000fe200000010ff */
[----:B------:R-:W-:Y:S01]  /*12b70*/  STS [R15+0x200], R4 ;  /* 0x000200040f007388 */ /* 0x000fe20000000800 */
        /* <DEDUP_REMOVED lines=16> */
[----:B------:R-:W-:Y:S01]  /*12c80*/  F2FP.BF16.F32.PACK_AB R39, R39, R158 ;  /* 0x0000009e2727723e */ /* 0x000fe200000010ff */
[----:B-1----:R-:W-:Y:S01]  /*12c90*/  @P6 MUFU.LG2 R5, R51 ;  /* 0x0000003300056308 */ /* 0x002fe20000000c00 */
[----:B------:R-:W-:Y:S01]  /*12ca0*/  F2FP.BF16.F32.PACK_AB R38, R38, R120 ;  /* 0x000000782626723e */ /* 0x000fe200000010ff */
[----:B------:R-:W-:Y:S01]  /*12cb0*/  STS [R16+0x1200], R9 ;  /* 0x0012000910007388 */ /* 0x000fe20000000800 */
[----:B------:R-:W-:Y:S01]  /*12cc0*/  F2FP.BF16.F32.PACK_AB R37, R37, R122 ;  /* 0x0000007a2525723e */ /* 0x000fe200000010ff */
[----:B--2---:R-:W-:Y:S01]  /*12cd0*/  UIMAD UR6, UR4, -0x80, UR15 ;  /* 0xffffff80040678a4 */ /* 0x004fe2000f8e020f */
[----:B------:R-:W-:Y:S02]  /*12ce0*/  F2FP.BF16.F32.PACK_AB R34, R34, R116 ;  /* 0x000000742222723e */ /* 0x000fe400000010ff */
[----:B---3--:R-:W-:-:S02]  /*12cf0*/  IADD3 R2, R15, R57, RZ ;  /* 0x000000390f027210 */ /* 0x008fc40007ffe0ff */
[----:B------:R-:W-:Y:S02]  /*12d00*/  F2FP.BF16.F32.PACK_AB R33, R33, R118 ;  /* 0x000000762121723e */ /* 0x000fe400000010ff */
[----:B----4-:R-:W-:Y:S01]  /*12d10*/  IADD3 R0, R57, R16, RZ ;  /* 0x0000001039007210 */ /* 0x010fe20007ffe0ff */
[----:B------:R1:W-:Y:S01]  /*12d20*/  STS [R2], R8 ;  /* 0x0000000802007388 */ /* 0x0003e20000000800 */
[----:B------:R-:W-:Y:S01]  /*12d30*/  F2FP.BF16.F32.PACK_AB R36, R36, R152 ;  /* 0x000000982424723e */ /* 0x000fe200000010ff */
[----:B------:R-:W2:Y:S02]  /*12d40*/  @!P1 LDC R3, c[0x0][0x2c4] ;  /* 0x0000b100ff039b82 */ /* 0x000ea40000000800 */
[----:B------:R-:W-:Y:S01]  /*12d50*/  STS [R2+0x200], R45 ;  /* 0x0002002d02007388 */ /* 0x000fe20000000800 */
[----:B------:R-:W-:Y:S02]  /*12d60*/  F2FP.BF16.F32.PACK_AB R35, R35, R154 ;  /* 0x0000009a2323723e */ /* 0x000fe400000010ff */
[----:B------:R-:W-:Y:S01]  /*12d70*/  F2FP.BF16.F32.PACK_AB R32, R32, R148 ;  /* 0x000000942020723e */ /* 0x000fe200000010ff */
[----:B------:R-:W-:Y:S01]  /*12d80*/  STS [R0], R42 ;  /* 0x0000002a00007388 */ /* 0x000fe20000000800 */
[----:B------:R-:W-:-:S02]  /*12d90*/  F2FP.BF16.F32.PACK_AB R31, R31, R150 ;  /* 0x000000961f1f723e */ /* 0x000fc400000010ff */
[----:B------:R-:W-:Y:S01]  /*12da0*/  F2FP.BF16.F32.PACK_AB R30, R30, R112 ;  /* 0x000000701e1e723e */ /* 0x000fe200000010ff */
[----:B------:R-:W-:Y:S01]  /*12db0*/  STS [R0+0x200], R41 ;  /* 0x0002002900007388 */ /* 0x000fe20000000800 */
[----:B------:R-:W-:Y:S01]  /*12dc0*/  F2FP.BF16.F32.PACK_AB R29, R29, R114 ;  /* 0x000000721d1d723e */ /* 0x000fe200000010ff */
[----:B------:R-:W3:Y:S01]  /*12dd0*/  @!P1 LDC R7, c[0x0][0x270] ;  /* 0x00009c00ff079b82 */ /* 0x000ee20000000800 */
[----:B------:R-:W-:Y:S01]  /*12de0*/  F2FP.BF16.F32.PACK_AB R26, R26, R108 ;  /* 0x0000006c1a1a723e */ /* 0x000fe200000010ff */
[----:B------:R-:W-:Y:S01]  /*12df0*/  STS [R2+0x1000], R44 ;  /* 0x0010002c02007388 */ /* 0x000fe20000000800 */
[----:B------:R-:W-:Y:S02]  /*12e00*/  F2FP.BF16.F32.PACK_AB R25, R25, R110 ;  /* 0x0000006e1919723e */ /* 0x000fe400000010ff */
        /* <DEDUP_REMOVED lines=10> */
[----:B-1----:R-:W1:Y:S01]  /*12eb0*/  @P1 LDC.64 R8, c[0x0][0x2c0] ;  /* 0x0000b000ff081b82 */ /* 0x002e620000000a00 */
[----:B------:R-:W-:Y:S01]  /*12ec0*/  F2FP.BF16.F32.PACK_AB R18, R18, R80 ;  /* 0x000000501212723e */ /* 0x000fe200000010ff */
[----:B------:R-:W-:Y:S01]  /*12ed0*/  STS [R15+0x2000], R38 ;  /* 0x002000260f007388 */ /* 0x000fe20000000800 */
[----:B------:R-:W-:Y:S02]  /*12ee0*/  F2FP.BF16.F32.PACK_AB R17, R17, R82 ;  /* 0x000000521111723e */ /* 0x000fe400000010ff */
[----:B------:R-:W-:Y:S01]  /*12ef0*/  F2FP.BF16.F32.PACK_AB R20, R20, R72 ;  /* 0x000000481414723e */ /* 0x000fe200000010ff */
[----:B------:R-:W-:Y:S01]  /*12f00*/  STS [R15+0x2200], R37 ;  /* 0x002200250f007388 */ /* 0x000fe20000000800 */
[----:B------:R-:W-:-:S02]  /*12f10*/  F2FP.BF16.F32.PACK_AB R19, R19, R74 ;  /* 0x0000004a1313723e */ /* 0x000fc400000010ff */
[----:B------:R-:W-:Y:S01]  /*12f20*/  PLOP3.LUT P0, PT, PT, PT, PT, 0x8, 0x0 ;  /* 0x000000000000781c */ /* 0x000fe20003f0e170 */
[----:B------:R-:W-:Y:S01]  /*12f30*/  STS [R16+0x2000], R34 ;  /* 0x0020002210007388 */ /* 0x000fe20000000800 */
[----:B------:R-:W-:Y:S02]  /*12f40*/  F2FP.BF16.F32.PACK_AB R14, R14, R76 ;  /* 0x0000004c0e0e723e */ /* 0x000fe400000010ff */
[----:B------:R-:W-:Y:S01]  /*12f50*/  F2FP.BF16.F32.PACK_AB R13, R13, R78 ;  /* 0x0000004e0d0d723e */ /* 0x000fe200000010ff */
[----:B------:R-:W-:Y:S01]  /*12f60*/  STS [R16+0x2200], R33 ;  /* 0x0022002110007388 */ /* 0x000fe20000000800 */
[----:B------:R-:W-:Y:S02]  /*12f70*/  @!P1 PLOP3.LUT P0, PT, P2, PT, PT, 0x80, 0x0 ;  /* 0x000000000000981c */ /* 0x000fe4000170f070 */
        /* <DEDUP_REMOVED lines=9> */
[----:B--2---:R-:W3:Y:S01]  /*13010*/  @P0 LDC R3, c[0x0][0x2e4] ;  /* 0x0000b900ff030b82 */ /* 0x004ee20000000800 */
[----:B------:R-:W-:Y:S01]  /*13020*/  F2FP.BF16.F32.PACK_AB R48, R48, R92 ;  /* 0x0000005c3030723e */ /* 0x000fe200000010ff */
[----:B------:R-:W-:Y:S01]  /*13030*/  STS [R16+0x3200], R31 ;  /* 0x0032001f10007388 */ /* 0x000fe20000000800 */
[----:B------:R-:W-:-:S02]  /*13040*/  F2FP.BF16.F32.PACK_AB R47, R47, R94 ;  /* 0x0000005e2f2f723e */ /* 0x000fc400000010ff */
[----:B------:R-:W-:Y:S01]  /*13050*/  @P1 MOV R4, 0x1 ;  /* 0x0000000100041802 */ /* 0x000fe20000000f00 */
[----:B------:R-:W-:Y:S01]  /*13060*/  STS [R2+0x2000], R30 ;  /* 0x0020001e02007388 */ /* 0x000fe20000000800 */
[----:B------:R-:W-:-:S03]  /*13070*/  ISETP.GE.AND P0, PT, R62, UR6, PT ;  /* 0x000000063e007c0c */ /* 0x000fc6000bf06270 */
[----:B------:R-:W-:Y:S04]  /*13080*/  STS [R2+0x2200], R29 ;  /* 0x0022001d02007388 */ /* 0x000fe80000000800 */
[----:B------:R-:W-:Y:S04]  /*13090*/  STS [R0+0x2000], R26 ;  /* 0x0020001a00007388 */ /* 0x000fe80000000800 */
[----:B------:R-:W-:Y:S04]  /*130a0*/  STS [R0+0x2200], R25 ;  /* 0x0022001900007388 */ /* 0x000fe80000000800 */
[----:B------:R-:W-:Y:S01]  /*130b0*/  STS [R2+0x3000], R28 ;  /* 0x0030001c02007388 */ /* 0x000fe20000000800 */
[----:B---3--:R-:W-:-:S03]  /*130c0*/  @!P1 IMAD R4, R3, R7, RZ ;  /* 0x0000000703049224 */ /* 0x008fc600078e02ff */
[----:B------:R-:W-:Y:S01]  /*130d0*/  STS [R2+0x3200], R27 ;  /* 0x0032001b02007388 */ /* 0x000fe20000000800 */
[----:B------:R-:W-:Y:S03]  /*130e0*/  @P4 MUFU.LG2 R7, R55 ;  /* 0x0000003700074308 */ /* 0x000fe60000000c00 */
[----:B------:R2:W-:Y:S04]  /*130f0*/  STS [R0+0x3000], R24 ;  /* 0x0030001800007388 */ /* 0x0005e80000000800 */
[----:B------:R-:W-:Y:S04]  /*13100*/  STS [R0+0x3200], R23 ;  /* 0x0032001700007388 */ /* 0x000fe80000000800 */
[----:B------:R-:W-:Y:S04]  /*13110*/  STS [R15+0x4000], R22 ;  /* 0x004000160f007388 */ /* 0x000fe80000000800 */
[----:B------:R3:W-:Y:S04]  /*13120*/  STS [R15+0x4200], R21 ;  /* 0x004200150f007388 */ /* 0x0007e80000000800 */
[----:B------:R-:W-:Y:S04]  /*13130*/  STS [R16+0x4000], R18 ;  /* 0x0040001210007388 */ /* 0x000fe80000000800 */
[----:B------:R-:W-:Y:S04]  /*13140*/  STS [R16+0x4200], R17 ;  /* 0x0042001110007388 */ /* 0x000fe80000000800 */
[----:B------:R4:W-:Y:S01]  /*13150*/  STS [R15+0x5000], R20 ;  /* 0x005000140f007388 */ /* 0x0009e20000000800 */
[----:B--2---:R-:W-:-:S03]  /*13160*/  SHF.L.U32 R24, R59, 0x3, RZ ;  /* 0x000000033b187819 */ /* 0x004fc600000006ff */
[----:B------:R-:W-:Y:S04]  /*13170*/  STS [R15+0x5200], R19 ;  /* 0x005200130f007388 */ /* 0x000fe80000000800 */
[----:B------:R-:W-:Y:S04]  /*13180*/  STS [R16+0x5000], R14 ;  /* 0x0050000e10007388 */ /* 0x000fe80000000800 */
[----:B------:R2:W-:Y:S01]  /*13190*/  STS [R16+0x5200], R13 ;  /* 0x0052000d10007388 */ /* 0x0005e20000000800 */
[----:B---3--:R-:W-:-:S03]  /*131a0*/  MOV R21, 0x7f800000 ;  /* 0x7f80000000157802 */ /* 0x008fc60000000f00 */
[----:B------:R3:W-:Y:S04]  /*131b0*/  STS [R2+0x4000], R12 ;  /* 0x0040000c02007388 */ /* 0x0007e80000000800 */
[----:B------:R1:W-:Y:S04]  /*131c0*/  STS [R2+0x4200], R11 ;  /* 0x0042000b02007388 */ /* 0x0003e80000000800 */
[----:B------:R1:W-:Y:S01]  /*131d0*/  STS [R0+0x4000], R10 ;  /* 0x0040000a00007388 */ /* 0x0003e20000000800 */
[----:B----4-:R-:W-:-:S03]  /*131e0*/  MOV R20, 0x7f800000 ;  /* 0x7f80000000147802 */ /* 0x010fc60000000f00 */
[----:B------:R-:W-:Y:S04]  /*131f0*/  STS [R0+0x4200], R46 ;  /* 0x0042002e00007388 */ /* 0x000fe80000000800 */
[----:B------:R-:W-:Y:S04]  /*13200*/  STS [R2+0x5000], R50 ;  /* 0x0050003202007388 */ /* 0x000fe80000000800 */
[----:B------:R4:W-:Y:S01]  /*13210*/  STS [R2+0x5200], R49 ;  /* 0x0052003102007388 */ /* 0x0009e20000000800 */
[----:B--2---:R-:W2:Y:S01]  /*13220*/  @P5 LDC R13, c[0x0][0x2e8] ;  /* 0x0000ba00ff0d5b82 */ /* 0x004ea20000000800 */
[----:B------:R-:W-:-:S02]  /*13230*/  MOV R16, 0x7f800000 ;  /* 0x7f80000000107802 */ /* 0x000fc40000000f00 */
[----:B------:R-:W-:Y:S04]  /*13240*/  STS [R0+0x5000], R48 ;  /* 0x0050003000007388 */ /* 0x000fe80000000800 */
[----:B------:R4:W-:Y:S01]  /*13250*/  STS [R0+0x5200], R47 ;  /* 0x0052002f00007388 */ /* 0x0009e20000000800 */
[----:B---3--:R-:W3:Y:S01]  /*13260*/  @P4 LDC R12, c[0x0][0x2e8] ;  /* 0x0000ba00ff0c4b82 */ /* 0x008ee20000000800 */
[----:B-1----:R-:W1:Y:S07]  /*13270*/  @P5 MUFU.LG2 R11, R54 ;  /* 0x00000036000b5308 */ /* 0x002e6e0000000c00 */
[----:B------:R-:W-:Y:S08]  /*13280*/  BAR.SYNC.DEFER_BLOCKING 0x0 ;  /* 0x0000000000007b1d */ /* 0x000ff00000010000 */
[----:B------:R-:W3:Y:S01]  /*13290*/  @P1 LDC R10, c[0x0][0x2c0] ;  /* 0x0000b000ff0a1b82 */ /* 0x000ee20000000800 */
[----:B------:R-:W3:Y:S01]  /*132a0*/  S2R R17, SR_CTAID.Y ;  /* 0x0000000000117919 */ /* 0x000ee20000002600 */
[----:B------:R-:W3:Y:S01]  /*132b0*/  S2R R23, SR_CTAID.Z ;  /* 0x0000000000177919 */ /* 0x000ee20000002700 */
[----:B----4-:R-:W-:Y:S01]  /*132c0*/  @P1 IMAD R2, R9, R8, RZ ;  /* 0x0000000809021224 */ /* 0x010fe200078e02ff */
[----:B------:R-:W-:-:S04]  /*132d0*/  @!P1 MOV R2, R3 ;  /* 0x0000000300029202 */ /* 0x000fc80000000f00 */
[----:B------:R-:W4:Y:S01]  /*132e0*/  @P3 LDC R8, c[0x0][0x2e8] ;  /* 0x0000ba00ff083b82 */ /* 0x000f220000000800 */
[----:B------:R-:W3:Y:S01]  /*132f0*/  S2R R14, SR_TID.X ;  /* 0x00000000000e7919 */ /* 0x000ee20000002100 */
[----:B-1----:R-:W-:Y:S01]  /*13300*/  @P5 FMUL.FTZ R3, R11, 0.69314718246459960938 ;  /* 0x3f3172180b035820 */ /* 0x002fe20000410000 */
[----:B------:R-:W-:Y:S01]  /*13310*/  @P6 FMUL.FTZ R0, R5, 0.69314718246459960938 ;  /* 0x3f31721805006820 */ /* 0x000fe20000410000 */
[----:B------:R-:W-:Y:S02]  /*13320*/  LEA.HI.SX32 R5, R60, 0x20, 0x1e ;  /* 0x000000203c057811 */ /* 0x000fe400078ff2ff */
[----:B--2--5:R-:W-:Y:S01]  /*13330*/  @P5 FFMA.FTZ R21, R103, R13, R3 ;  /* 0x0000000d67155223 */ /* 0x024fe20000010003 */
[----:B------:R1:W2:Y:S01]  /*13340*/  LDS.128 R32, [R207+0x1800] ;  /* 0x00180000cf207984 */ /* 0x0002a20000000c00 */
[----:B------:R-:W-:Y:S01]  /*13350*/  @P6 FFMA.FTZ R16, R104, R6, R0 ;  /* 0x0000000668106223 */ /* 0x000fe20000010000 */
[----:B------:R-:W-:Y:S01]  /*13360*/  ISETP.NE.AND P6, PT, R58, RZ, PT ;  /* 0x000000ff3a00720c */ /* 0x000fe20003fc5270 */
[----:B------:R-:W1:Y:S01]  /*13370*/  @P3 MUFU.LG2 R6, R56 ;  /* 0x0000003800063308 */ /* 0x000e620000000c00 */
[----:B------:R1:W2:Y:S01]  /*13380*/  LDS.128 R28, [R207+0x3800] ;  /* 0x00380000cf1c7984 */ /* 0x0002a20000000c00 */
[----:B------:R-:W-:-:S02]  /*13390*/  ISETP.GE.AND P2, PT, R5, UR6, PT ;  /* 0x0000000605007c0c */ /* 0x000fc4000bf46270 */
[----:B------:R-:W-:Y:S02]  /*133a0*/  @!P1 MOV R10, 0x1 ;  /* 0x00000001000a9802 */ /* 0x000fe40000000f00 */
[----:B------:R-:W-:Y:S02]  /*133b0*/  LOP3.LUT P1, RZ, R61, 0x3, RZ, 0xc0, !PT ;  /* 0x000000033dff7812 */ /* 0x000fe4000782c0ff */
[----:B------:R-:W-:Y:S01]  /*133c0*/  MOV R13, 0x7f800000 ;  /* 0x7f800000000d7802 */ /* 0x000fe20000000f00 */
[----:B---3--:R-:W-:Y:S01]  /*133d0*/  IMAD R0, R17, R4, RZ ;  /* 0x0000000411007224 */ /* 0x008fe200078e02ff */
[----:B------:R-:W-:-:S04]  /*133e0*/  LEA.HI.SX32 R4, R60, 0x40, 0x1e ;  /* 0x000000403c047811 */ /* 0x000fc800078ff2ff */
[----:B------:R-:W-:Y:S01]  /*133f0*/  SEL R5, R0, RZ, !P6 ;  /* 0x000000ff00057207 */ /* 0x000fe20007000000 */
[----:B------:R-:W-:Y:S01]  /*13400*/  @P4 FMUL.FTZ R0, R7, 0.69314718246459960938 ;  /* 0x3f31721807004820 */ /* 0x000fe20000410000 */
[----:B------:R-:W-:Y:S01]  /*13410*/  ISETP.GE.AND P6, PT, R4, UR6, PT ;  /* 0x0000000604007c0c */ /* 0x000fe2000bfc6270 */
[----:B------:R-:W-:Y:S01]  /*13420*/  IMAD R4, R10, UR4, RZ ;  /* 0x000000040a047c24 */ /* 0x000fe2000f8e02ff */
[----:B------:R-:W-:Y:S01]  /*13430*/  SHF.R.S32.HI R22, RZ, 0x1f, R14 ;  /* 0x0000001fff167819 */ /* 0x000fe2000001140e */
[----:B------:R-:W-:Y:S01]  /*13440*/  @P4 FFMA.FTZ R20, R102, R12, R0 ;  /* 0x0000000c66144223 */ /* 0x000fe20000010000 */
[----:B------:R-:W-:Y:S02]  /*13450*/  IMAD R2, R23, R2, R5 ;  /* 0x0000000217027224 */ /* 0x000fe400078e0205 */
[----:B------:R-:W-:Y:S01]  /*13460*/  SHF.L.U32 R0, R4, 0x7, RZ ;  /* 0x0000000704007819 */ /* 0x000fe200000006ff */
[----:B-1----:R-:W-:Y:S01]  /*13470*/  @P3 FMUL.FTZ R4, R6, 0.69314718246459960938 ;  /* 0x3f31721806043820 */ /* 0x002fe20000410000 */
[----:B------:R-:W-:-:S02]  /*13480*/  LEA.HI R22, R22, R14, RZ, 0x2 ;  /* 0x0000000e16167211 */ /* 0x000fc400078f10ff */
[----:B------:R-:W-:Y:S01]  /*13490*/  IADD3 R12, P5, P4, R0, R52, R2 ;  /* 0x00000034000c7210 */ /* 0x000fe20007cbe002 */
[----:B----4-:R-:W-:Y:S01]  /*134a0*/  @P3 FFMA.FTZ R13, R101, R8, R4 ;  /* 0x00000008650d3223 */ /* 0x010fe20000010004 */
[----:B------:R-:W-:Y:S02]  /*134b0*/  SHF.R.S32.HI R3, RZ, 0x1f, R0 ;  /* 0x0000001fff037819 */ /* 0x000fe40000011400 */
[----:B------:R-:W-:-:S04]  /*134c0*/  SHF.R.S32.HI R2, RZ, 0x1f, R2 ;  /* 0x0000001fff027819 */ /* 0x000fc80000011402 */
[----:B------:R-:W-:Y:S01]  /*134d0*/  IADD3.X R11, R3, R53, R2, P5, P4 ;  /* 0x00000035030b7210 */ /* 0x000fe20002fe8402 */
[----:B--2---:R-:W-:Y:S06]  /*134e0*/  @P1 BRA `(.L_x_594) ;  /* 0x0000000000c41947 */ /* 0x004fec0003800000 */
[----:B------:R-:W1:Y:S02]  /*134f0*/  S2R R4, SR_TID.X ;  /* 0x0000000000047919 */ /* 0x000e640000002100 */
[----:B-1----:R-:W-:-:S04]  /*13500*/  SHF.R.S32.HI R2, RZ, 0x1f, R4 ;  /* 0x0000001fff027819 */ /* 0x002fc80000011404 */
[----:B------:R-:W-:-:S04]  /*13510*/  LEA.HI R2, R2, R4, RZ, 0x5 ;  /* 0x0000000402027211 */ /* 0x000fc800078f28ff */
[----:B------:R-:W-:Y:S02]  /*13520*/  LOP3.LUT R0, R2, 0xffffffe0, RZ, 0xc0, !PT ;  /* 0xffffffe002007812 */ /* 0x000fe400078ec0ff */
[--C-:B------:R-:W-:Y:S02]  /*13530*/  SHF.R.S32.HI R3, RZ, 0x5, R2.reuse ;  /* 0x00000005ff037819 */ /* 0x100fe40000011402 */
[----:B------:R-:W-:Y:S01]  /*13540*/  SHF.R.S32.HI R2, RZ, 0x1f, R2 ;  /* 0x0000001fff027819 */ /* 0x000fe20000011402 */
[----:B------:R-:W-:-:S03]  /*13550*/  IMAD.IADD R0, R4, 0x1, -R0 ;  /* 0x0000000104007824 */ /* 0x000fc600078e0a00 */
[----:B------:R-:W-:Y:S02]  /*13560*/  LEA.HI R2, R2, R3, RZ, 0x2 ;  /* 0x0000000302027211 */ /* 0x000fe400078f10ff */
        /* <DEDUP_REMOVED lines=11> */
[----:B------:R-:W-:-:S07]  /*13620*/  ISETP.GE.AND P4, PT, R5, UR5, PT ;  /* 0x0000000505007c0c */ /* 0x000fce000bf86270 */
[----:B------:R-:W1:Y:S01]  /*13630*/  @!P1 LDC.64 R6, c[0x0][0x2b0] ;  /* 0x0000ac00ff069b82 */ /* 0x000e620000000a00 */
[----:B------:R-:W-:-:S03]  /*13640*/  @!P1 IMAD R2, R0, R10, RZ ;  /* 0x0000000a00029224 */ /* 0x000fc600078e02ff */
[----:B------:R-:W-:Y:S02]  /*13650*/  @!P5 IMAD R4, R4, R10, RZ ;  /* 0x0000000a0404d224 */ /* 0x000fe400078e02ff */
[C---:B------:R-:W-:Y:S02]  /*13660*/  @!P1 IADD3 R3, P3, R2.reuse, R12, RZ ;  /* 0x0000000c02039210 */ /* 0x040fe40007f7e0ff */
[----:B------:R-:W2:Y:S02]  /*13670*/  @!P5 LDC.64 R18, c[0x0][0x2b0] ;  /* 0x0000ac00ff12db82 */ /* 0x000ea40000000a00 */
[----:B------:R-:W-:-:S06]  /*13680*/  @!P1 LEA.HI.X.SX32 R9, R2, R11, 0x1, P3 ;  /* 0x0000000b02099211 */ /* 0x000fcc00018f0eff */
[----:B------:R-:W3:Y:S01]  /*13690*/  @!P4 LDC.64 R14, c[0x0][0x2b0] ;  /* 0x0000ac00ff0ecb82 */ /* 0x000ee20000000a00 */
[----:B-1----:R-:W-:-:S04]  /*136a0*/  @!P1 LEA R2, P3, R3, R6, 0x2 ;  /* 0x0000000603029211 */ /* 0x002fc800078610ff */
[----:B------:R-:W-:Y:S02]  /*136b0*/  @!P1 LEA.HI.X R3, R3, R7, R9, 0x2, P3 ;  /* 0x0000000703039211 */ /* 0x000fe400018f1409 */
[----:B------:R-:W-:-:S03]  /*136c0*/  ISETP.GE.AND P3, PT, R8, UR5, PT ;  /* 0x0000000508007c0c */ /* 0x000fc6000bf66270 */
[----:B------:R1:W-:Y:S01]  /*136d0*/  @!P1 STG.E desc[UR20][R2.64], R16 ;  /* 0x0000001002009986 */ /* 0x0003e2000c101914 */
[----:B------:R-:W-:-:S09]  /*136e0*/  @!P5 IADD3 R0, P1, R4, R12, RZ ;  /* 0x0000000c0400d210 */ /* 0x000fd20007f3e0ff */
[----:B-1----:R-:W1:Y:S01]  /*136f0*/  @!P3 LDC.64 R16, c[0x0][0x2b0] ;  /* 0x0000ac00ff10bb82 */ /* 0x002e620000000a00 */
[----:B------:R-:W-:Y:S01]  /*13700*/  @!P5 LEA.HI.X.SX32 R2, R4, R11, 0x1, P1 ;  /* 0x0000000b0402d211 */ /* 0x000fe200008f0eff */
[----:B------:R-:W-:Y:S01]  /*13710*/  @!P4 IMAD R3, R5, R10, RZ ;  /* 0x0000000a0503c224 */ /* 0x000fe200078e02ff */
        /* <DEDUP_REMOVED lines=14> */
.L_x_594:
[----:B------:R-:W-:Y:S05]  /*13800*/  BSYNC B0 ;  /* 0x0000000000007941 */ /* 0x000fea0003800000 */
.L_x_593:
[----:B------:R1:W5:Y:S04]  /*13810*/  LDL R26, [R1+0x13c] ;  /* 0x00013c00011a7983 */ /* 0x0003680000100800 */
[----:B------:R1:W5:Y:S01]  /*13820*/  LDL R25, [R1+0x148] ;  /* 0x0001480001197983 */ /* 0x0003620000100800 */
[----:B--2---:R-:W-:Y:S01]  /*13830*/  IADD3 R4, P1, R24, UR10, RZ ;  /* 0x0000000a18047c10 */ /* 0x004fe2000ff3e0ff */
[----:B------:R-:W-:Y:S01]  /*13840*/  ULDC.64 UR4, c[0x0][0x2a0] ;  /* 0x0000a80000047ab9 */ /* 0x000fe20000000a00 */
[----:B------:R-:W-:Y:S01]  /*13850*/  SHF.R.S32.HI R3, RZ, 0x1f, R23 ;  /* 0x0000001fff037819 */ /* 0x000fe20000011417 */
[----:B------:R1:W2:Y:S01]  /*13860*/  LDS.128 R16, [R207+0x2000] ;  /* 0x00200000cf107984 */ /* 0x0002a20000000c00 */
[----:B------:R-:W-:Y:S01]  /*13870*/  LEA.HI.SX32 R0, R60, 0x60, 0x1e ;  /* 0x000000603c007811 */ /* 0x000fe200078ff2ff */
[----:B------:R-:W-:Y:S01]  /*13880*/  IMAD.U32 R6, RZ, RZ, UR14 ;  /* 0x0000000eff067e24 */ /* 0x000fe2000f8e00ff */
[----:B------:R-:W-:Y:S01]  /*13890*/  LEA.HI.X.SX32 R5, R24, UR8, 0x1, P1 ;  /* 0x0000000818057c11 */ /* 0x000fe200088f0eff */
[----:B------:R1:W3:Y:S01]  /*138a0*/  LDS.128 R12, [R207+0x4000] ;  /* 0x00400000cf0c7984 */ /* 0x0002e20000000c00 */
[----:B------:R-:W-:Y:S01]  /*138b0*/  ISETP.GE.AND P1, PT, R0, UR6, PT ;  /* 0x0000000600007c0c */ /* 0x000fe2000bf26270 */
[----:B------:R-:W-:Y:S01]  /*138c0*/  IMAD R0, R3, UR4, RZ ;  /* 0x0000000403007c24 */ /* 0x000fe2000f8e02ff */
[----:B------:R-:W-:Y:S01]  /*138d0*/  SHF.R.S32.HI R2, RZ, 0x2, R22 ;  /* 0x00000002ff027819 */ /* 0x000fe20000011416 */
[C---:B------:R-:W-:Y:S01]  /*138e0*/  IMAD.WIDE.U32 R10, R23.reuse, UR4, R4 ;  /* 0x00000004170a7c25 */ /* 0x040fe2000f8e0004 */
[----:B------:R-:W-:Y:S02]  /*138f0*/  BSSY B0, `(.L_x_595) ;  /* 0x0000017000007945 */ /* 0x000fe40003800000 */
[----:B------:R-:W-:Y:S01]  /*13900*/  SHF.R.S32.HI R3, RZ, 0x1f, R2 ;  /* 0x0000001fff037819 */ /* 0x000fe20000011402 */
[----:B------:R-:W-:-:S02]  /*13910*/  IMAD R0, R23, UR5, R0 ;  /* 0x0000000517007c24 */ /* 0x000fc4000f8e0200 */
[----:B------:R1:W4:Y:S01]  /*13920*/  LDS.128 R20, [R207] ;  /* 0x00000000cf147984 */ /* 0x0003220000000c00 */
[----:B------:R-:W-:-:S04]  /*13930*/  IMAD.WIDE R2, R6, 0x80, R2 ;  /* 0x0000008006027825 */ /* 0x000fc800078e0202 */
        /* <DEDUP_REMOVED lines=15> */
[----:B----4-:R4:W-:Y:S04]  /*13a30*/  @!P5 STG.E.128 desc[UR20][R4.64], R20 ;  /* 0x000000140400d986 */ /* 0x0109e8000c101d14 */
[----:B--2---:R4:W-:Y:S04]  /*13a40*/  @!P4 STG.E.128 desc[UR20][R4.64+0x40], R16 ;  /* 0x000040100400c986 */ /* 0x0049e8000c101d14 */
[----:B---3--:R4:W-:Y:S02]  /*13a50*/  @!P3 STG.E.128 desc[UR20][R4.64+0x80], R12 ;  /* 0x0000800c0400b986 */ /* 0x0089e4000c101d14 */
.L_x_596:
[----:B------:R-:W-:Y:S05]  /*13a60*/  BSYNC B0 ;  /* 0x0000000000007941 */ /* 0x000fea0003800000 */
.L_x_595:
[----:B----4-:R4:W1:Y:S01]  /*13a70*/  LDS.128 R20, [R207+0x800] ;  /* 0x00080000cf147984 */ /* 0x0108620000000c00 */
[----:B------:R-:W-:Y:S03]  /*13a80*/  BSSY B0, `(.L_x_597) ;  /* 0x0000017000007945 */ /* 0x000fe60003800000 */
[----:B--2---:R4:W2:Y:S04]  /*13a90*/  LDS.128 R16, [R207+0x2800] ;  /* 0x00280000cf107984 */ /* 0x0048a80000000c00 */
[----:B---3--:R4:W3:Y:S01]  /*13aa0*/  LDS.128 R12, [R207+0x4800] ;  /* 0x00480000cf0c7984 */ /* 0x0088e20000000c00 */
        /* <DEDUP_REMOVED lines=18> */
[----:B--2---:R1:W-:Y:S04]  /*13bd0*/  @!P2 STG.E.128 desc[UR20][R4.64+0x40], R16 ;  /* 0x000040100400a986 */ /* 0x0043e8000c101d14 */
[----:B---3--:R1:W-:Y:S02]  /*13be0*/  @!P0 STG.E.128 desc[UR20][R4.64+0x80], R12 ;  /* 0x0000800c04008986 */ /* 0x0083e4000c101d14 */
.L_x_598:
[----:B------:R-:W-:Y:S05]  /*13bf0*/  BSYNC B0 ;  /* 0x0000000000007941 */ /* 0x000fea0003800000 */
.L_x_597:
[----:B-1----:R1:W1:Y:S01]  /*13c00*/  LDS.128 R20, [R207+0x1000] ;  /* 0x00100000cf147984 */ /* 0x0022620000000c00 */
[----:B------:R-:W-:Y:S03]  /*13c10*/  BSSY B0, `(.L_x_599) ;  /* 0x0000017000007945 */ /* 0x000fe60003800000 */
[----:B--2---:R2:W1:Y:S04]  /*13c20*/  LDS.128 R16, [R207+0x3000] ;  /* 0x00300000cf107984 */ /* 0x0044680000000c00 */
        /* <DEDUP_REMOVED lines=20> */
[----:B---3--:R1:W-:Y:S02]  /*13d70*/  @!P0 STG.E.128 desc[UR20][R4.64+0x80], R12 ;  /* 0x0000800c04008986 */ /* 0x0083e4000c101d14 */
.L_x_600:
[----:B------:R-:W-:Y:S05]  /*13d80*/  BSYNC B0 ;  /* 0x0000000000007941 */ /* 0x000fea0003800000 */
.L_x_599:
[----:B-1-3--:R1:W3:Y:S01]  /*13d90*/  LDS.128 R12, [R207+0x5800] ;  /* 0x00580000cf0c7984 */ /* 0x00a2e20000000c00 */
        /* <DEDUP_REMOVED lines=20> */
[----:B---3--:R-:W-:Y:S01]  /*13ee0*/  STG.E.128 desc[UR20][R2.64+0x80], R12 ;  /* 0x0000800c02007986 */ /* 0x008fe2000c101d14 */
[----:B------:R-:W-:Y:S05]  /*13ef0*/  EXIT ;  /* 0x000000000000794d */ /* 0x000fea0003800000 */
.L_x_565:
[----:B------:R-:W-:Y:S01]  /*13f00*/  UISETP.NE.AND UP2, UPT, UR13, -0x1, UPT ;  /* 0xffffffff0d00788c */ /* 0x000fe2000bf45270 */
[----:B------:R-:W-:Y:S01]  /*13f10*/  LEA.HI R10, R17, R153, RZ, 0x2 ;  /* 0x00000099110a7211 */ /* 0x000fe200078f10ff */
[----:B------:R-:W-:Y:S01]  /*13f20*/  ULDC.U8 UR8, c[0x0][0x3d8] ;  /* 0x0000f60000087ab9 */ /* 0x000fe20000000000 */
[----:B------:R-:W-:Y:S01]  /*13f30*/  ULDC.U8 UR10, c[0x0][0x3d9] ;  /* 0x0000f640000a7ab9 */ /* 0x000fe20000000000 */
[----:B------:R-:W-:Y:S01]  /*13f40*/  UISETP.NE.AND UP3, UPT, UR8, URZ, UPT ;  /* 0x0000003f0800728c */ /* 0x000fe2000bf65270 */
[----:B------:R-:W-:Y:S01]  /*13f50*/  LOP3.LUT R0, R10, 0xfffffffc, RZ, 0xc0, !PT ;  /* 0xfffffffc0a007812 */ /* 0x000fe200078ec0ff */
[----:B------:R-:W-:Y:S01]  /*13f60*/  UISETP.NE.AND UP1, UPT, UR10, URZ, UPT ;  /* 0x0000003f0a00728c */ /* 0x000fe2000bf25270 */
[----:B------:R-:W-:Y:S01]  /*13f70*/  SHF.R.S32.HI R10, RZ, 0x2, R10 ;  /* 0x00000002ff0a7819 */ /* 0x000fe2000001140a */
[----:B------:R-:W-:-:S03]  /*13f80*/  UISETP.EQ.AND UP3, UPT, UR10, URZ, UP3 ;  /* 0x0000003f0a00728c */ /* 0x000fc60009f62270 */
[----:B------:R-:W-:Y:S01]  /*13f90*/  @!UP2 USHF.R.S32.HI UR9, URZ, 0x1f, UR17 ;  /* 0x0000001f3f09a899 */ /* 0x000fe20008011411 */
[----:B------:R-:W-:Y:S01]  /*13fa0*/  PLOP3.LUT P0, PT, PT, PT, UP1, 0x80, 0x0 ;  /* 0x000000000000781c */ /* 0x000fe20003f0f018 */
[----:B------:R-:W-:Y:S01]  /*13fb0*/  @UP2 ULDC.64 UR6, c[0x0][0x298] ;  /* 0x0000a60000062ab9 */ /* 0x000fe20000000a00 */
[----:B------:R-:W-:Y:S01]  /*13fc0*/  @!UP2 ULDC.64 UR4, c[0x0][0x290] ;  /* 0x0000a4000004aab9 */ /* 0x000fe20000000a00 */
[----:B------:R-:W-:Y:S01]  /*13fd0*/  @UP2 UIMAD.WIDE.U32 UR10, UR13, UR6, URZ ;  /* 0x000000060d0a22a5 */ /* 0x000fe2000f8e003f */
[----:B------:R-:W-:Y:S01]  /*13fe0*/  SHF.R.S32.HI R11, RZ, 0x1f, R10 ;  /* 0x0000001fff0b7819 */ /* 0x000fe2000001140a */
[----:B------:R-:W-:Y:S02]  /*13ff0*/  UISETP.NE.OR UP0, UPT, UR13, -0x1, !UP3 ;  /* 0xffffffff0d00788c */ /* 0x000fe4000df05670 */
[----:B------:R-:W-:Y:S02]  /*14000*/  @!UP2 UIMAD UR6, UR9, UR4, URZ ;  /* 0x000000040906a2a4 */ /* 0x000fe4000f8e023f */
[----:B------:R-:W-:-:S02]  /*14010*/  @!UP2 UIMAD.WIDE.U32 UR18, UR17, UR4, URZ ;  /* 0x000000041112a2a5 */ /* 0x000fc4000f8e003f */
[----:B------:R-:W-:Y:S02]  /*14020*/  @!UP2 UIMAD UR6, UR17, UR5, UR6 ;  /* 0x000000051106a2a4 */ /* 0x000fe4000f8e0206 */
[----:B------:R-:W-:Y:S01]  /*14030*/  @UP2 UIMAD UR7, UR13, UR7, UR11 ;  /* 0x000000070d0722a4 */ /* 0x000fe2000f8e020b */
[----:B------:R-:W-:Y:S01]  /*14040*/  @UP1 ULDC.64 UR4, c[0x0][0x2c0] ;  /* 0x0000b00000041ab9 */ /* 0x000fe20000000a00 */
[----:B------:R-:W-:Y:S01]  /*14050*/  @!UP3 UMOV UR22, URZ ;  /* 0x0000003f0016bc82 */ /* 0x000fe20008000000 */
[----:B------:R-:W-:Y:S01]  /*14060*/  @UP1 UIMAD UR11, UR5, UR4, URZ ;  /* 0x00000004050b12a4 */ /* 0x000fe2000f8e023f */
[----:B------:R-:W-:Y:S02]  /*14070*/  @!UP3 UMOV UR23, URZ ;  /* 0x0000003f0017bc82 */ /* 0x000fe40008000000 */
[----:B------:R-:W-:Y:S01]  /*14080*/  @UP3 ULDC UR4, c[0x0][0x2c4] ;  /* 0x0000b10000043ab9 */ /* 0x000fe20000000800 */
[----:B------:R-:W-:Y:S01]  /*14090*/  @UP1 ULDC UR12, c[0x0][0x2c0] ;  /* 0x0000b000000c1ab9 */ /* 0x000fe20000000800 */
[----:B------:R-:W-:Y:S01]  /*140a0*/  @!UP0 UIMAD UR13, UR17, UR4, URZ ;  /* 0x00000004110d82a4 */ /* 0x000fe2000f8e023f */
[----:B------:R-:W-:Y:S01]  /*140b0*/  @UP1 UMOV UR9, 0x1 ;  /* 0x0000000100091882 */ /* 0x000fe20000000000 */
[----:B------:R-:W-:-:S02]  /*140c0*/  @!UP2 UIADD3 UR7, UR19, UR6, URZ ;  /* 0x000000061307a290 */ /* 0x000fc4000fffe03f */
[----:B------:R-:W-:Y:S01]  /*140d0*/  @UP3 USHF.R.S32.HI UR4, URZ, 0x1f, UR13 ;  /* 0x0000001f3f043899 */ /* 0x000fe2000801140d */
[----:B------:R-:W-:Y:S02]  /*140e0*/  @!UP2 UMOV UR10, UR18 ;  /* 0x00000012000aac82 */ /* 0x000fe40008000000 */
[----:B------:R-:W-:-:S04]  /*140f0*/  @UP3 UMOV UR22, UR13 ;  /* 0x0000000d00163c82 */ /* 0x000fc80008000000 */
[----:B------:R-:W-:Y:S01]  /*14100*/  @UP3 UMOV UR23, UR4 ;  /* 0x0000000400173c82 */ /* 0x000fe20008000000 */
[----:B------:R-:W-:Y:S05]  /*14110*/  @P0 BRA `(.L_x_601) ;  /* 0x0000000000180947 */ /* 0x000fea0003800000 */
[----:B------:R-:W-:Y:S01]  /*14120*/  UISETP.NE.AND UP0, UPT, UR8, URZ, UPT ;  /* 0x0000003f0800728c */ /* 0x000fe2000bf05270 */
[----:B------:R-:W-:Y:S01]  /*14130*/  ULDC UR11, c[0x0][0x2c4] ;  /* 0x0000b100000b7ab9 */ /* 0x000fe20000000800 */
[----:B------:R-:W-:Y:S01]  /*14140*/  ULDC UR9, c[0x0][0x270] ;  /* 0x00009c0000097ab9 */ /* 0x000fe20000000800 */
[----:B------:R-:W-:-:S08]  /*14150*/  UMOV UR12, 0x1 ;  /* 0x00000001000c7882 */ /* 0x000fd00000000000 */
[----:B------:R-:W-:Y:S02]  /*14160*/  @UP0 ULDC UR11, c[0x0][0x2e4] ;  /* 0x0000b900000b0ab9 */ /* 0x000fe40000000800 */
[----:B------:R-:W-:-:S12]  /*14170*/  UIMAD UR9, UR11, UR9, URZ ;  /* 0x000000090b0972a4 */ /* 0x000fd8000f8e023f */
.L_x_601:
[----:B------:R-:W-:Y:S01]  /*14180*/  IMAD.IADD R0, R153, 0x1, -R0 ;  /* 0x0000000199007824 */ /* 0x000fe200078e0a00 */
[----:B------:R-:W-:Y:S01]  /*14190*/  USHF.R.S32.HI UR6, URZ, 0x1f, UR16 ;  /* 0x0000001f3f067899 */ /* 0x000fe20008011410 */
[----:B------:R-:W-:Y:S01]  /*141a0*/  VIADD R14, R10, 0x20 ;  /* 0x000000200a0e7836 */ /* 0x000fe20000000000 */
[----:B------:R-:W-:Y:S01]  /*141b0*/  UIADD3 UR15, -UR27, UR15, URZ ;  /* 0x0000000f1b0f7290 */ /* 0x000fe2000fffe13f */
[----:B------:R-:W-:Y:S01]  /*141c0*/  IMAD.U32 R6, RZ, RZ, UR14 ;  /* 0x0000000eff067e24 */ /* 0x000fe2000f8e00ff */
[C---:B------:R-:W-:Y:S01]  /*141d0*/  ISETP.NE.AND P3, PT, R0.reuse, RZ, PT ;  /* 0x000000ff0000720c */ /* 0x040fe20003f65270 */
[----:B------:R-:W-:Y:S01]  /*141e0*/  IMAD.SHL.U32 R0, R0, 0x8, RZ ;  /* 0x0000000800007824 */ /* 0x000fe200078e00ff */
[----:B------:R-:W-:Y:S01]  /*141f0*/  ULDC.64 UR4, c[0x0][0x2a0] ;  /* 0x0000a80000047ab9 */ /* 0x000fe20000000a00 */
[----:B------:R-:W-:Y:S01]  /*14200*/  UIMAD UR9, UR17, UR9, URZ ;  /* 0x00000009110972a4 */ /* 0x000fe2000f8e023f */
[----:B------:R-:W-:Y:S01]  /*14210*/  MOV R12, UR4 ;  /* 0x00000004000c7c02 */ /* 0x000fe20008000f00 */
[----:B------:R-:W-:Y:S01]  /*14220*/  UIMAD UR6, UR6, UR4, URZ ;  /* 0x00000004060672a4 */ /* 0x000fe2000f8e023f */
[----:B------:R-:W-:Y:S01]  /*14230*/  IADD3 R2, P0, R0, UR10, RZ ;  /* 0x0000000a00027c10 */ /* 0x000fe2000ff1e0ff */
[----:B------:R-:W-:Y:S01]  /*14240*/  USEL UR9, UR9, URZ, !UP3 ;  /* 0x0000003f09097287 */ /* 0x000fe2000d800000 */
[----:B------:R-:W-:Y:S01]  /*14250*/  IADD3 R15, R10, 0x40, RZ ;  /* 0x000000400a0f7810 */ /* 0x000fe20007ffe0ff */
[----:B------:R-:W-:Y:S01]  /*14260*/  UIMAD UR5, UR16, UR5, UR6 ;  /* 0x00000005100572a4 */ /* 0x000fe2000f8e0206 */
[----:B------:R-:W-:Y:S01]  /*14270*/  LEA.HI.X.SX32 R3, R0, UR7, 0x1, P0 ;  /* 0x0000000700037c11 */ /* 0x000fe200080f0eff */
[----:B------:R-:W-:Y:S01]  /*14280*/  UIMAD UR6, UR27, UR12, URZ ;  /* 0x0000000c1b0672a4 */ /* 0x000fe2000f8e023f */
[----:B------:R-:W-:Y:S01]  /*14290*/  ISETP.GE.AND P0, PT, R10, UR15, PT ;  /* 0x0000000f0a007c0c */ /* 0x000fe2000bf06270 */
[----:B------:R-:W-:Y:S01]  /*142a0*/  UIMAD UR9, UR16, UR11, UR9 ;  /* 0x0000000b100972a4 */ /* 0x000fe2000f8e0209 */
[----:B------:R-:W-:Y:S01]  /*142b0*/  BSSY B0, `(.L_x_602) ;  /* 0x000001e000007945 */ /* 0x000fe20003800000 */
[----:B------:R-:W-:Y:S01]  /*142c0*/  USHF.R.S32.HI UR4, URZ, 0x1f, UR6 ;  /* 0x0000001f3f047899 */ /* 0x000fe20008011406 */
[----:B------:R-:W-:Y:S01]  /*142d0*/  IMAD.WIDE.U32 R12, R12, UR16, R2 ;  /* 0x000000100c0c7c25 */ /* 0x000fe2000f8e0002 */
[----:B------:R-:W-:Y:S01]  /*142e0*/  USHF.R.S32.HI UR7, URZ, 0x1f, UR9 ;  /* 0x0000001f3f077899 */ /* 0x000fe20008011409 */
[----:B------:R-:W-:Y:S01]  /*142f0*/  ISETP.GE.AND P2, PT, R14, UR15, PT ;  /* 0x0000000f0e007c0c */ /* 0x000fe2000bf46270 */
[----:B------:R-:W-:Y:S01]  /*14300*/  UIADD3 UR6, UP1, UP0, UR6, UR22, UR9 ;  /* 0x0000001606067290 */ /* 0x000fe2000f83e009 */
[----:B------:R-:W-:Y:S01]  /*14310*/  IMAD.WIDE R6, R6, 0x80, R10 ;  /* 0x0000008006067825 */ /* 0x000fe200078e020a */
[----:B------:R-:W-:-:S02]  /*14320*/  IADD3 R9, R13, UR5, RZ ;  /* 0x000000050d097c10 */ /* 0x000fc4000fffe0ff */
[----:B------:R-:W-:Y:S01]  /*14330*/  UIADD3.X UR22, UR4, UR23, UR7, UP1, UP0 ;  /* 0x0000001704167290 */ /* 0x000fe20008fe0407 */
[----:B------:R-:W-:Y:S01]  /*14340*/  ISETP.GE.AND P1, PT, R15, UR15, PT ;  /* 0x0000000f0f007c0c */ /* 0x000fe2000bf26270 */
[----:B------:R-:W-:Y:S01]  /*14350*/  VIADD R16, R10, 0x60 ;  /* 0x000000600a107836 */ /* 0x000fe20000000000 */
[C---:B------:R-:W-:Y:S01]  /*14360*/  IADD3 R18, R0.reuse, 0x20, RZ ;  /* 0x0000002000127810 */ /* 0x040fe20007ffe0ff */
[----:B------:R-:W-:Y:S01]  /*14370*/  VIADD R17, R0, 0x40 ;  /* 0x0000004000117836 */ /* 0x000fe20000000000 */
[----:B------:R-:W-:Y:S09]  /*14380*/  @P0 BRA `(.L_x_603) ;  /* 0x0000000000400947 */ /* 0x000ff20003800000 */
        /* <DEDUP_REMOVED lines=16> */
.L_x_603:
[----:B------:R-:W-:Y:S05]  /*14490*/  BSYNC B0 ;  /* 0x0000000000007941 */ /* 0x000fea0003800000 */
.L_x_602:
        /* <DEDUP_REMOVED lines=22> */
.L_x_605:
[----:B------:R-:W-:Y:S05]  /*14600*/  BSYNC B0 ;  /* 0x0000000000007941 */ /* 0x000fea0003800000 */
.L_x_604:
        /* <DEDUP_REMOVED lines=22> */
.L_x_607:
[----:B------:R-:W-:Y:S05]  /*14770*/  BSYNC B0 ;  /* 0x0000000000007941 */ /* 0x000fea0003800000 */
.L_x_606:
        /* <DEDUP_REMOVED lines=24> */
.L_x_609:
[----:B------:R-:W-:Y:S05]  /*14900*/  BSYNC B0 ;  /* 0x0000000000007941 */ /* 0x000fea0003800000 */
.L_x_608:
        /* <DEDUP_REMOVED lines=10> */
.L_x_611:
[----:B------:R-:W-:Y:S05]  /*149b0*/  BSYNC B0 ;  /* 0x0000000000007941 */ /* 0x000fea0003800000 */
.L_x_610:
        /* <DEDUP_REMOVED lines=10> */
.L_x_613:
[----:B------:R-:W-:Y:S05]  /*14a60*/  BSYNC B0 ;  /* 0x0000000000007941 */ /* 0x000fea0003800000 */
.L_x_612:
        /* <DEDUP_REMOVED lines=10> */
.L_x_615:
[----:B------:R-:W-:Y:S05]  /*14b10*/  BSYNC B0 ;  /* 0x0000000000007941 */ /* 0x000fea0003800000 */
.L_x_614:
        /* <DEDUP_REMOVED lines=10> */
.L_x_616:
        /* <DEDUP_REMOVED lines=12> */
.L_x_1219:


//--------------------- .text._ZN5flash16flash_fwd_kernelI23Flash_fwd_kernel_traitsILi96ELi128ELi64ELi4ELb0ELb0EN7cutlass10bfloat16_tE19Flash_kernel_traitsILi96ELi128ELi64ELi4ES3_EELb0ELb0ELb0ELb0ELb0ELb0ELb1ELb0EEEvNS_16Flash_fwd_paramsE --------------------------
	.section	.text._ZN5flash16flash_fwd_kernelI23Flash_fwd_kernel_traitsILi96ELi128ELi64ELi4ELb0ELb0EN7cutlass10bfloat16_tE19Flash_kernel_traitsILi96ELi128ELi64ELi4ES3_EELb0ELb0ELb0ELb0ELb0ELb0ELb1ELb0EEEvNS_16Flash_fwd_paramsE,"ax",@progbits
	.align	128
        .global         _ZN5flash16flash_fwd_kernelI23Flash_fwd_kernel_traitsILi96ELi128ELi64ELi4ELb0ELb0EN7cutlass10bfloat16_tE19Flash_kernel_traitsILi96ELi128ELi64ELi4ES3_EELb0ELb0ELb0ELb0ELb0ELb0ELb1ELb0EEEvNS_16Flash_fwd_paramsE
        .type           _ZN5flash16flash_fwd_kernelI23Flash_fwd_kernel_traitsILi96ELi128ELi64ELi4ELb0ELb0EN7cutlass10bfloat16_tE19Flash_kernel_traitsILi96ELi128ELi64ELi4ES3_EELb0ELb0ELb0ELb0ELb0ELb0ELb1ELb0EEEvNS_16Flash_fwd_paramsE,@function
        .size           _ZN5flash16flash_fwd_kernelI23Flash_fwd_kernel_traitsILi96ELi128ELi64ELi4ELb0ELb0EN7cutlass10bfloat16_tE19Flash_kernel_traitsILi96ELi128ELi64ELi4ES3_EELb0ELb0ELb0ELb0ELb0ELb0ELb1ELb0EEEvNS_16Flash_fwd_paramsE,(.L_x_1220 - _ZN5flash16flash_fwd_kernelI23Flash_fwd_kernel_traitsILi96ELi128ELi64ELi4ELb0ELb0EN7cutlass10bfloat16_tE19Flash_kernel_traitsILi96ELi128ELi64ELi4ES3_EELb0ELb0ELb0ELb0ELb0ELb0ELb1ELb0EEEvNS_16Flash_fwd_paramsE)
        .other          _ZN5flash16flash_fwd_kernelI23Flash_fwd_kernel_traitsILi96ELi128ELi64ELi4ELb0ELb0EN7cutlass10bfloat16_tE19Flash_kernel_traitsILi96ELi128ELi64ELi4ES3_EELb0ELb0ELb0ELb0ELb0ELb0ELb1ELb0EEEvNS_16Flash_fwd_paramsE,@"STO_CUDA_ENTRY STV_DEFAULT"
_ZN5flash16flash_fwd_kernelI23Flash_fwd_kernel_traitsILi96ELi128ELi64ELi4ELb0ELb0EN7cutlass10bfloat16_tE19Flash_kernel_traitsILi96ELi128ELi64ELi4ES3_EELb0ELb0ELb0ELb0ELb0ELb0ELb1ELb0EEEvNS_16Flash_fwd_paramsE:
.text._ZN5flash16flash_fwd_kernelI23Flash_fwd_kernel_traitsILi96ELi128ELi64ELi4ELb0ELb0EN7cutlass10bfloat16_tE19Flash_kernel_traitsILi96ELi128ELi64ELi4ES3_EELb0ELb0ELb0ELb0ELb0ELb0ELb1ELb0EEEvNS_16Flash_fwd_paramsE:
        /* <DEDUP_REMOVED lines=41> */
.L_x_617:
[----:B-1----:R-:W1:Y:S02]  /*0290*/  LDC R4, c[0x0][0x2c8] ;  /* 0x0000b200ff047b82 */ /* 0x002e640000000800 */
.L_x_618:
        /* <DEDUP_REMOVED lines=65> */
[--C-:B------:R-:W-:Y:S01]  /*06b0*/  SHF.R.S32.HI R183, RZ, 0x1f, R182.reuse ;  /* 0x0000001fffb77819 */ /* 0x100fe200000114b6 */
[----:B------:R-:W-:Y:S01]  /*06c0*/  @!P2 IMAD.IADD R5, R5, 0x1, -R7 ;  /* 0x000000010505a824 */ /* 0x000fe200078e0a07 */
[----:B------:R-:W-:Y:S01]  /*06d0*/  LOP3.LUT R3, R0, 0x18, R182, 0xf8, !PT ;  /* 0x0000001800037812 */ /* 0x000fe200078ef8b6 */
[----:B------:R-:W-:Y:S01]  /*06e0*/  IMAD.IADD R2, R36, 0x1, -R2 ;  /* 0x0000000124027824 */ /* 0x000fe200078e0a02 */
[----:B------:R-:W-:Y:S01]  /*06f0*/  SHF.R.U32.HI R0, RZ, 0x3, R0 ;  /* 0x00000003ff007819 */ /* 0x000fe20000011600 */
[----:B------:R1:W-:Y:S01]  /*0700*/  STL.64 [R1+0x30], R182 ;  /* 0x000030b601007387 */ /* 0x0003e20000100a00 */
[----:B------:R-:W-:Y:S01]  /*0710*/  ISETP.GE.U32.AND P4, PT, R5, R7, PT ;  /* 0x000000070500720c */ /* 0x000fe20003f86070 */
[----:B------:R-:W-:Y:S01]  /*0720*/  @!P3 IMAD.WIDE.U32 R6, R27, R10, RZ ;  /* 0x0000000a1b06b225 */ /* 0x000fe200078e00ff */
[----:B------:R-:W-:-:S03]  /*0730*/  LOP3.LUT R4, R3, R0, RZ, 0x3c, !PT ;  /* 0x0000000003047212 */ /* 0x000fc600078e3cff */
[----:B------:R-:W-:Y:S02]  /*0740*/  IMAD R0, R32, 0x8, R2 ;  /* 0x0000000820007824 */ /* 0x000fe400078e0202 */
        /* <DEDUP_REMOVED lines=8> */
[----:B------:R-:W-:Y:S01]  /*07d0*/  @!P3 IMAD.IADD R16, R7, 0x1, R11 ;  /* 0x000000010710b824 */ /* 0x000fe200078e020b */
[----:B------:R-:W-:Y:S01]  /*07e0*/  @!P3 MOV R15, R6 ;  /* 0x00000006000fb202 */ /* 0x000fe20000000f00 */
[C---:B-----5:R-:W-:Y:S02]  /*07f0*/  @P0 IMAD R8, R0.reuse, R25, RZ ;  /* 0x0000001900080224 */ /* 0x060fe400078e02ff */
[----:B------:R-:W-:-:S04]  /*0800*/  @P0 IMAD.WIDE.U32 R2, R0, R24, RZ ;  /* 0x0000001800020225 */ /* 0x000fc800078e00ff */
[C---:B---3--:R-:W-:Y:S02]  /*0810*/  @P0 IMAD R0, R4.reuse, R21, RZ ;  /* 0x0000001504000224 */ /* 0x048fe400078e02ff */
[----:B------:R-:W-:-:S04]  /*0820*/  @P0 IMAD.WIDE.U32 R4, R4, R20, RZ ;  /* 0x0000001404040225 */ /* 0x000fc800078e00ff */
[----:B------:R-:W-:Y:S01]  /*0830*/  @P0 IMAD.IADD R14, R3, 0x1, R8 ;  /* 0x00000001030e0824 */ /* 0x000fe200078e0208 */
[----:B------:R-:W-:Y:S01]  /*0840*/  @P0 IADD3 R13, R5, R0, RZ ;  /* 0x00000000050d0210 */ /* 0x000fe20007ffe0ff */
        /* <DEDUP_REMOVED lines=16> */
.L_x_620:
        /* <DEDUP_REMOVED lines=14> */
.L_x_621:
        /* <DEDUP_REMOVED lines=26> */
[----:B------:R-:W-:Y:S01]  /*0bd0*/  IADD3 R177, R182, 0x20, RZ ;  /* 0x00000020b6b17810 */ /* 0x000fe20007ffe0ff */
[----:B------:R-:W-:Y:S01]  /*0be0*/  IMAD R9, R29, UR5, R9 ;  /* 0x000000051d097c24 */ /* 0x000fe2000f8e0209 */
[----:B------:R-:W-:Y:S01]  /*0bf0*/  ULDC.64 UR4, c[0x0][0x268] ;  /* 0x00009a0000047ab9 */ /* 0x000fe20000000a00 */
[----:B------:R-:W-:Y:S01]  /*0c00*/  IMAD.WIDE.U32 R40, R0, UR6, R4 ;  /* 0x0000000600287c25 */ /* 0x000fe2000f8e0004 */
[----:B------:R-:W-:Y:S02]  /*0c10*/  ISETP.GE.AND P2, PT, R36, R26, PT ;  /* 0x0000001a2400720c */ /* 0x000fe40003f46270 */
[----:B------:R-:W-:Y:S01]  /*0c20*/  SHF.R.S32.HI R8, RZ, 0x1f, R0 ;  /* 0x0000001fff087819 */ /* 0x000fe20000011400 */
[----:B------:R-:W-:Y:S01]  /*0c30*/  IMAD.WIDE.U32 R34, R0, UR4, R2 ;  /* 0x0000000400227c25 */ /* 0x000fe2000f8e0002 */
[----:B------:R2:W-:Y:S01]  /*0c40*/  STL.64 [R1+0x50], R40 ;  /* 0x0000502801007387 */ /* 0x0005e20000100a00 */
[----:B------:R-:W-:Y:S02]  /*0c50*/  LEA.HI.SX32 R49, R227, 0xffffffff, 0x1a ;  /* 0xffffffffe3317811 */ /* 0x000fe400078fd2ff */
[C---:B------:R-:W-:Y:S01]  /*0c60*/  VIADD R33, R36.reuse, 0x20 ;  /* 0x0000002024217836 */ /* 0x040fe20000000000 */
[----:B------:R2:W-:Y:S01]  /*0c70*/  STL.64 [R1+0x48], R34 ;  /* 0x0000482201007387 */ /* 0x0005e20000100a00 */
[----:B------:R-:W-:Y:S01]  /*0c80*/  VIADD R14, R36, 0x60 ;  /* 0x00000060240e7836 */ /* 0x000fe20000000000 */
[----:B------:R-:W-:Y:S01]  /*0c90*/  LEA.HI R5, R22, R160, RZ, 0x4 ;  /* 0x000000a016057211 */ /* 0x000fe200078f20ff */
[----:B------:R-:W-:Y:S01]  /*0ca0*/  VIADD R167, R182, 0x40 ;  /* 0x00000040b6a77836 */ /* 0x000fe20000000000 */
[----:B------:R2:W-:Y:S01]  /*0cb0*/  STL [R1+0x74], R33 ;  /* 0x0000742101007387 */ /* 0x0005e20000100800 */
[C---:B------:R-:W-:Y:S01]  /*0cc0*/  IMAD R4, R8.reuse, UR4, RZ ;  /* 0x0000000408047c24 */ /* 0x040fe2000f8e02ff */
[----:B------:R-:W-:Y:S01]  /*0cd0*/  UMOV UR4, 0x400 ;  /* 0x0000040000047882 */ /* 0x000fe20000000000 */
[----:B------:R-:W-:Y:S01]  /*0ce0*/  IMAD R6, R8, UR6, RZ ;  /* 0x0000000608067c24 */ /* 0x000fe2000f8e02ff */
[----:B------:R2:W-:Y:S01]  /*0cf0*/  STL [R1+0x7c], R27 ;  /* 0x00007c1b01007387 */ /* 0x0005e20000100800 */
[----:B-1----:R-:W-:Y:S01]  /*0d00*/  ULEA UR4, UR10, UR4, 0x18 ;  /* 0x000000040a047291 */ /* 0x002fe2000f8ec03f */
[----:B------:R-:W-:Y:S01]  /*0d10*/  IMAD R23, R49, -0x40, R48 ;  /* 0xffffffc031177824 */ /* 0x000fe200078e0230 */
[----:B------:R-:W-:Y:S01]  /*0d20*/  SHF.R.S32.HI R8, RZ, 0x4, R5 ;  /* 0x00000004ff087819 */ /* 0x000fe20000011405 */
[----:B------:R2:W-:Y:S01]  /*0d30*/  STL [R1+0x78], R14 ;  /* 0x0000780e01007387 */ /* 0x0005e20000100800 */
[C---:B------:R-:W-:Y:S01]  /*0d40*/  IMAD R18, R0.reuse, UR7, R6 ;  /* 0x0000000700127c24 */ /* 0x040fe2000f8e0206 */
[----:B------:R-:W-:Y:S01]  /*0d50*/  ISETP.GE.AND P1, PT, R33, R26, PT ;  /* 0x0000001a2100720c */ /* 0x000fe20003f26270 */
[----:B------:R-:W-:Y:S01]  /*0d60*/  IMAD R31, R0, UR5, R4 ;  /* 0x00000005001f7c24 */ /* 0x000fe2000f8e0204 */
[----:B------:R2:W-:Y:S01]  /*0d70*/  STL [R1+0x10], R177 ;  /* 0x000010b101007387 */ /* 0x0005e20000100800 */
[----:B------:R-:W-:-:S02]  /*0d80*/  ISETP.GE.AND P6, PT, R36, R23, PT ;  /* 0x000000172400720c */ /* 0x000fc40003fc6270 */
[----:B------:R-:W-:Y:S01]  /*0d90*/  ISETP.GE.AND P0, PT, R27, R26, PT ;  /* 0x0000001a1b00720c */ /* 0x000fe20003f06270 */
[----:B------:R2:W-:Y:S01]  /*0da0*/  STL [R1+0x14], R167 ;  /* 0x000014a701007387 */ /* 0x0005e20000100800 */
[C---:B------:R-:W-:Y:S02]  /*0db0*/  LOP3.LUT R13, R5.reuse, 0xfffffff0, RZ, 0xc0, !PT ;  /* 0xfffffff0050d7812 */ /* 0x040fe400078ec0ff */
[----:B------:R-:W-:Y:S02]  /*0dc0*/  LEA.HI R12, R5, R8, RZ, 0x1 ;  /* 0x00000008050c7211 */ /* 0x000fe400078f08ff */
        /* <DEDUP_REMOVED lines=40> */
.L_x_623:
[----:B------:R-:W-:Y:S05]  /*1050*/  BSYNC B0 ;  /* 0x0000000000007941 */ /* 0x000fea0003800000 */
.L_x_622:
        /* <DEDUP_REMOVED lines=47> */
.L_x_625:
[----:B------:R-:W-:Y:S05]  /*1350*/  BSYNC B0 ;  /* 0x0000000000007941 */ /* 0x000fea0003800000 */
.L_x_624:
[----:B------:R-:W-:Y:S01]  /*1360*/  LEA.HI R19, R12, R12, RZ, 0x1 ;  /* 0x0000000c0c137211 */ /* 0x000fe200078f08ff */
[----:B------:R-:W-:Y:S01]  /*1370*/  BSSY B0, `(.L_x_626) ;  /* 0x0000032000007945 */ /* 0x000fe20003800000 */
[----:B------:R-:W-:Y:S02]  /*1380*/  LOP3.LUT R2, R8, 0x7fffffe, RZ, 0xc0, !PT ;  /* 0x07fffffe08027812 */ /* 0x000fe400078ec0ff */
[----:B------:R-:W-:Y:S02]  /*1390*/  LOP3.LUT R0, R19, 0x3fffffe, RZ, 0xc0, !PT ;  /* 0x03fffffe13007812 */ /* 0x000fe400078ec0ff */
[----:B-1-3--:R-:W-:Y:S01]  /*13a0*/  SHF.R.S32.HI R4, RZ, 0x1f, R9 ;  /* 0x0000001fff047819 */ /* 0x00afe20000011409 */
[----:B------:R-:W-:Y:S01]  /*13b0*/  IMAD.IADD R151, R9, 0x1, -R2 ;  /* 0x0000000109977824 */ /* 0x000fe200078e0a02 */
[----:B------:R-:W-:Y:S01]  /*13c0*/  SHF.R.S32.HI R13, RZ, 0x1, R8 ;  /* 0x00000001ff0d7819 */ /* 0x000fe20000011408 */
[----:B------:R-:W-:Y:S01]  /*13d0*/  IMAD.IADD R28, R12, 0x1, -R0 ;  /* 0x000000010c1c7824 */ /* 0x000fe200078e0a00 */
        /* <DEDUP_REMOVED lines=43> */
.L_x_627:
[----:B------:R-:W-:Y:S05]  /*1690*/  BSYNC B0 ;  /* 0x0000000000007941 */ /* 0x000fea0003800000 */
.L_x_626:
[----:B------:R-:W-:Y:S01]  /*16a0*/  IMAD.IADD R179, R41, 0x1, R18 ;  /* 0x0000000129b37824 */ /* 0x000fe200078e0212 */
[----:B------:R-:W-:Y:S01]  /*16b0*/  MOV R178, R40 ;  /* 0x0000002800b27202 */ /* 0x000fe20000000f00 */
[C---:B------:R-:W-:Y:S01]  /*16c0*/  IMAD.SHL.U32 R148, R20.reuse, 0x40, RZ ;  /* 0x0000004014947824 */ /* 0x040fe200078e00ff */
[----:B------:R-:W-:Y:S01]  /*16d0*/  SHF.L.U64.HI R164, R20, 0x6, R21 ;  /* 0x0000000614a47819 */ /* 0x000fe20000010215 */
[----:B------:R-:W-:Y:S01]  /*16e0*/  BSSY B0, `(.L_x_628) ;  /* 0x000002f000007945 */ /* 0x000fe20003800000 */
[----:B------:R-:W-:Y:S01]  /*16f0*/  SHF.R.S32.HI R22, RZ, 0x1f, R49 ;  /* 0x0000001fff167819 */ /* 0x000fe20000011431 */
[----:B------:R4:W-:Y:S01]  /*1700*/  STL.64 [R1+0x38], R178 ;  /* 0x000038b201007387 */ /* 0x0009e20000100a00 */
[----:B------:R-:W-:Y:S01]  /*1710*/  LOP3.LUT R0, R12, 0xfffffffc, RZ, 0xc0, !PT ;  /* 0xfffffffc0c007812 */ /* 0x000fe200078ec0ff */
[----:B-1-3--:R-:W-:Y:S02]  /*1720*/  IMAD R4, R164, R49, RZ ;  /* 0x00000031a4047224 */ /* 0x00afe400078e02ff */
[----:B------:R-:W-:Y:S01]  /*1730*/  IMAD.WIDE.U32 R2, R49, R148, R178 ;  /* 0x0000009431027225 */ /* 0x000fe200078e00b2 */
[----:B--2---:R-:W-:-:S03]  /*1740*/  IADD3 R27, R13, -R0, RZ ;  /* 0x800000000d1b7210 */ /* 0x004fc60007ffe0ff */
        /* <DEDUP_REMOVED lines=40> */
.L_x_629:
[----:B------:R-:W-:Y:S05]  /*19d0*/  BSYNC B0 ;  /* 0x0000000000007941 */ /* 0x000fea0003800000 */
.L_x_628:
        /* <DEDUP_REMOVED lines=35> */
.L_x_631:
[----:B------:R-:W-:Y:S05]  /*1c10*/  BSYNC B0 ;  /* 0x0000000000007941 */ /* 0x000fea0003800000 */
.L_x_630:
        /* <DEDUP_REMOVED lines=37> */
.L_x_633:
[----:B------:R-:W-:Y:S05]  /*1e70*/  BSYNC B0 ;  /* 0x0000000000007941 */ /* 0x000fea0003800000 */
.L_x_632:
        /* <DEDUP_REMOVED lines=8> */
[----:B---3--:R-:W-:Y:S01]  /*1f00*/  IMAD.SHL.U32 R5, R30, 0x8, RZ ;  /* 0x000000081e057824 */ /* 0x008fe200078e00ff */
        /* <DEDUP_REMOVED lines=18> */
[----:B------:R-:W-:Y:S01]  /*2030*/  LEA R6, P0, R4, R34, 0x6 ;  /* 0x0000002204067211 */ /* 0x000fe200078030ff */
        /* <DEDUP_REMOVED lines=44> */
.L_x_635:
[----:B------:R-:W-:Y:S05]  /*2300*/  BSYNC B0 ;  /* 0x0000000000007941 */ /* 0x000fea0003800000 */
.L_x_634:
        /* <DEDUP_REMOVED lines=38> */
.L_x_637:
[----:B------:R-:W-:Y:S05]  /*2570*/  BSYNC B0 ;  /* 0x0000000000007941 */ /* 0x000fea0003800000 */
.L_x_636:
[----:B------:R-:W-:Y:S01]  /*2580*/  LDSM.16.M88.4 R12, [R221+0x6000] ;  /* 0x00600000dd0c783b */ /* 0x000fe20000000200 */
[----:B------:R-:W-:Y:S01]  /*2590*/  IMAD.MOV.U32 R0, RZ, RZ, 0x20 ;  /* 0x00000020ff007424 */ /* 0x000fe200078e00ff */
[----:B------:R-:W-:Y:S01]  /*25a0*/  LOP3.LUT P0, RZ, R19, 0x2, RZ, 0xc0, !PT ;  /* 0x0000000213ff7812 */ /* 0x000fe2000780c0ff */
[----:B-123--:R-:W-:Y:S01]  /*25b0*/  IMAD.MOV.U32 R2, RZ, RZ, 0x10 ;  /* 0x00000010ff027424 */ /* 0x00efe200078e00ff */
[----:B------:R-:W1:Y:S01]  /*25c0*/  LDSM.16.M88.4 R4, [R224+0x1000] ;  /* 0x00100000e004783b */ /* 0x000e620000000200 */
[----:B------:R-:W-:Y:S01]  /*25d0*/  LOP3.LUT P1, RZ, R27, 0x2, RZ, 0xc0, !PT ;  /* 0x000000021bff7812 */ /* 0x000fe2000782c0ff */
[----:B------:R-:W-:Y:S01]  /*25e0*/  ULDC UR5, c[0x0][0x39c] ;  /* 0x0000e70000057ab9 */ /* 0x000fe20000000800 */
[----:B------:R-:W-:Y:S01]  /*25f0*/  SEL R0, R0, 0xffffffe0, !P0 ;  /* 0xffffffe000007807 */ /* 0x000fe20004000000 */
[----:B------:R-:W2:Y:S01]  /*2600*/  LDSM.16.M88.4 R8, [R224] ;  /* 0x00000000e008783b */ /* 0x000ea20000000200 */
[----:B------:R-:W-:Y:S01]  /*2610*/  SEL R2, R2, 0xfffffff0, !P1 ;  /* 0xfffffff002027807 */ /* 0x000fe20004800000 */
[----:B------:R-:W-:-:S02]  /*2620*/  IMAD.SHL.U32 R3, R160, 0x2, RZ ;  /* 0x00000002a0037824 */ /* 0x000fc400078e00ff */
[----:B------:R-:W-:Y:S01]  /*2630*/  IMAD.IADD R223, R221, 0x1, R0 ;  /* 0x00000001dddf7824 */ /* 0x000fe200078e0200 */
[----:B------:R-:W-:Y:S01]  /*2640*/  LDSM.16.M88.4 R28, [R224+0x3000] ;  /* 0x00300000e01c783b */ /* 0x000fe20000000200 */
[----:B------:R-:W-:-:S03]  /*2650*/  IMAD R225, R2, 0x2, R224 ;  /* 0x0000000202e17824 */ /* 0x000fc600078e02e0 */
[----:B------:R-:W-:Y:S04]  /*2660*/  LDSM.16.M88.4 R44, [R223+0x6000] ;  /* 0x00600000df2c783b */ /* 0x000fe80000000200 */
[----:B------:R-:W3:Y:S04]  /*2670*/  LDSM.16.M88.4 R36, [R225+0x1000] ;  /* 0x00100000e124783b */ /* 0x000ee80000000200 */
[----:B------:R-:W5:Y:S04]  /*2680*/  LDSM.16.M88.4 R40, [R225] ;  /* 0x00000000e128783b */ /* 0x000f680000000200 */
[----:B------:R-:W-:Y:S04]  /*2690*/  LDSM.16.M88.4 R64, [R221+0x7000] ;  /* 0x00700000dd40783b */ /* 0x000fe80000000200 */
[----:B------:R-:W-:Y:S04]  /*26a0*/  LDSM.16.M88.4 R32, [R224+0x2000] ;  /* 0x00200000e020783b */ /* 0x000fe80000000200 */
[----:B------:R-:W4:Y:S04]  /*26b0*/  LDSM.16.M88.4 R16, [R221+0x6400] ;  /* 0x00640000dd10783b */ /* 0x000f280000000200 */
[----:B------:R-:W4:Y:S01]  /*26c0*/  LDSM.16.M88.4 R52, [R221+0x6800] ;  /* 0x00680000dd34783b */ /* 0x000f220000000200 */
[-C--:B-1----:R-:W-:Y:S03]  /*26d0*/  HMMA.16816.F32.BF16 R24, R4, R12.reuse, RZ ;  /* 0x0000000c0418723c */ /* 0x082fe600000418ff */
[----:B------:R-:W1:Y:S04]  /*26e0*/  LDSM.16.M88.4 R56, [R221+0x6c00] ;  /* 0x006c0000dd38783b */ /* 0x000e680000000200 */
[----:B------:R-:W-:Y:S01]  /*26f0*/  LDSM.16.M88.4 R80, [R223+0x7000] ;  /* 0x00700000df50783b */ /* 0x000fe20000000200 */
[----:B--2---:R-:W-:Y:S03]  /*2700*/  HMMA.16816.F32.BF16 R20, R8, R12, RZ ;  /* 0x0000000c0814723c */ /* 0x004fe600000418ff */
[----:B------:R-:W-:Y:S03]  /*2710*/  LDSM.16.M88.4 R76, [R223+0x6400] ;  /* 0x00640000df4c783b */ /* 0x000fe60000000200 */
[----:B------:R-:W-:Y:S01]  /*2720*/  HMMA.16816.F32.BF16 R88, R4, R14, RZ ;  /* 0x0000000e0458723c */ /* 0x000fe200000418ff */
[----:B------:R-:W-:Y:S04]  /*2730*/  LDSM.16.M88.4 R72, [R221+0x8000] ;  /* 0x00800000dd48783b */ /* 0x000fe80000000200 */
[----:B------:R-:W-:Y:S04]  /*2740*/  LDSM.16.M88.4 R68, [R223+0x6800] ;  /* 0x00680000df44783b */ /* 0x000fe80000000200 */
[----:B------:R-:W-:Y:S01]  /*2750*/  LDSM.16.M88.4 R144, [R223+0x6c00] ;  /* 0x006c0000df90783b */ /* 0x000fe20000000200 */
[-C--:B---3--:R-:W-:Y:S03]  /*2760*/  HMMA.16816.F32.BF16 R60, R36, R44.reuse, R24 ;  /* 0x0000002c243c723c */ /* 0x088fe60000041818 */
[----:B------:R-:W2:Y:S04]  /*2770*/  LDSM.16.M88.4 R24, [R225+0x2000] ;  /* 0x00200000e118783b */ /* 0x000ea80000000200 */
[----:B------:R-:W0:Y:S01]  /*2780*/  LDGDEPBAR ;  /* 0x00000000000079af */ /* 0x000e220000000000 */
[----:B-----5:R-:W-:Y:S06]  /*2790*/  HMMA.16816.F32.BF16 R20, R40, R44, R20 ;  /* 0x0000002c2814723c */ /* 0x020fec0000041814 */
[C---:B----4-:R-:W-:Y:S06]  /*27a0*/  HMMA.16816.F32.BF16 R92, R4.reuse, R16, RZ ;  /* 0x00000010045c723c */ /* 0x050fec00000418ff */
[----:B------:R-:W-:Y:S06]  /*27b0*/  HMMA.16816.F32.BF16 R112, R4, R52, RZ ;  /* 0x000000340470723c */ /* 0x000fec00000418ff */
[----:B------:R-:W-:Y:S06]  /*27c0*/  HMMA.16816.F32.BF16 R96, R28, R64, R60 ;  /* 0x000000401c60723c */ /* 0x000fec000004183c */
[----:B------:R-:W-:Y:S01]  /*27d0*/  HMMA.16816.F32.BF16 R60, R8, R14, RZ ;  /* 0x0000000e083c723c */ /* 0x000fe200000418ff */
[----:B------:R-:W-:Y:S05]  /*27e0*/  LDSM.16.M88.4 R12, [R224+0x4000] ;  /* 0x00400000e00c783b */ /* 0x000fea0000000200 */
[----:B------:R-:W-:Y:S01]  /*27f0*/  HMMA.16816.F32.BF16 R84, R32, R64, R20 ;  /* 0x000000402054723c */ /* 0x000fe20000041814 */
[----:B------:R-:W3:Y:S05]  /*2800*/  LDSM.16.M88.4 R20, [R225+0x3000] ;  /* 0x00300000e114783b */ /* 0x000eea0000000200 */
[C---:B-1----:R-:W-:Y:S06]  /*2810*/  HMMA.16816.F32.BF16 R104, R4.reuse, R56, RZ ;  /* 0x000000380468723c */ /* 0x042fec00000418ff */
[C---:B------:R-:W-:Y:S06]  /*2820*/  HMMA.16816.F32.BF16 R116, R4.reuse, R18, RZ ;  /* 0x000000120474723c */ /* 0x040fec00000418ff */
[C---:B------:R-:W-:Y:S06]  /*2830*/  HMMA.16816.F32.BF16 R108, R4.reuse, R54, RZ ;  /* 0x00000036046c723c */ /* 0x040fec00000418ff */
[----:B------:R-:W-:Y:S06]  /*2840*/  HMMA.16816.F32.BF16 R100, R4, R58, RZ ;  /* 0x0000003a0464723c */ /* 0x000fec00000418ff */
[----:B------:R-:W-:Y:S01]  /*2850*/  HMMA.16816.F32.BF16 R4, R40, R46, R60 ;  /* 0x0000002e2804723c */ /* 0x000fe2000004183c */
[----:B------:R-:W-:Y:S05]  /*2860*/  LDSM.16.M88.4 R60, [R223+0x8000] ;  /* 0x00800000df3c783b */ /* 0x000fea0000000200 */
[C---:B------:R-:W-:Y:S06]  /*2870*/  HMMA.16816.F32.BF16 R132, R8.reuse, R52, RZ ;  /* 0x000000340884723c */ /* 0x040fec00000418ff */
[----:B------:R-:W-:Y:S06]  /*2880*/  HMMA.16816.F32.BF16 R136, R8, R54, RZ ;  /* 0x000000360888723c */ /* 0x000fec00000418ff */
[----:B------:R-:W-:Y:S06]  /*2890*/  HMMA.16816.F32.BF16 R44, R36, R46, R88 ;  /* 0x0000002e242c723c */ /* 0x000fec0000041858 */
[----:B--2---:R-:W-:Y:S06]  /*28a0*/  HMMA.16816.F32.BF16 R52, R24, R80, R84 ;  /* 0x000000501834723c */ /* 0x004fec0000041854 */
[C---:B------:R-:W-:Y:S06]  /*28b0*/  HMMA.16816.F32.BF16 R124, R8.reuse, R16, RZ ;  /* 0x00000010087c723c */ /* 0x040fec00000418ff */
[C---:B------:R-:W-:Y:S01]  /*28c0*/  HMMA.16816.F32.BF16 R140, R8.reuse, R18, RZ ;  /* 0x00000012088c723c */ /* 0x040fe200000418ff */
[----:B------:R-:W1:Y:S05]  /*28d0*/  LDSM.16.M88.4 R16, [R224+0x5000] ;  /* 0x00500000e010783b */ /* 0x000e6a0000000200 */
[C---:B------:R-:W-:Y:S06]  /*28e0*/  HMMA.16816.F32.BF16 R128, R8.reuse, R56, RZ ;  /* 0x000000380880723c */ /* 0x040fec00000418ff */
[----:B------:R-:W-:Y:S01]  /*28f0*/  HMMA.16816.F32.BF16 R156, R8, R58, RZ ;  /* 0x0000003a089c723c */ /* 0x000fe200000418ff */
[----:B------:R-:W2:Y:S05]  /*2900*/  LDSM.16.M88.4 R8, [R225+0x4000] ;  /* 0x00400000e108783b */ /* 0x000eaa0000000200 */
[----:B------:R-:W-:Y:S06]  /*2910*/  HMMA.16816.F32.BF16 R120, R36, R76, R92 ;  /* 0x0000004c2478723c */ /* 0x000fec000004185c */
[----:B---3--:R-:W-:Y:S06]  /*2920*/  HMMA.16816.F32.BF16 R56, R20, R80, R96 ;  /* 0x000000501438723c */ /* 0x008fec0000041860 */
[-C--:B------:R-:W-:Y:S01]  /*2930*/  HMMA.16816.F32.BF16 R92, R32, R66.reuse, R4 ;  /* 0x00000042205c723c */ /* 0x080fe20000041804 */
[----:B------:R-:W-:Y:S05]  /*2940*/  LDSM.16.M88.4 R4, [R225+0x5000] ;  /* 0x00500000e104783b */ /* 0x000fea0000000200 */
[----:B------:R-:W-:Y:S01]  /*2950*/  HMMA.16816.F32.BF16 R84, R28, R66, R44 ;  /* 0x000000421c54723c */ /* 0x000fe2000004182c */
[----:B------:R-:W-:Y:S05]  /*2960*/  LDSM.16.M88.4 R44, [R223+0x7400] ;  /* 0x00740000df2c783b */ /* 0x000fea0000000200 */
[----:B------:R-:W-:Y:S01]  /*2970*/  HMMA.16816.F32.BF16 R88, R12, R72, R52 ;  /* 0x000000480c58723c */ /* 0x000fe20000041834 */
[----:B------:R-:W3:Y:S05]  /*2980*/  LDSM.16.M88.4 R52, [R221+0x7400] ;  /* 0x00740000dd34783b */ /* 0x000eea0000000200 */
[C---:B------:R-:W-:Y:S06]  /*2990*/  HMMA.16816.F32.BF16 R112, R36.reuse, R68, R112 ;  /* 0x000000442470723c */ /* 0x040fec0000041870 */
[C---:B------:R-:W-:Y:S06]  /*29a0*/  HMMA.16816.F32.BF16 R104, R36.reuse, R144, R104 ;  /* 0x000000902468723c */ /* 0x040fec0000041868 */
[C---:B------:R-:W-:Y:S06]  /*29b0*/  HMMA.16816.F32.BF16 R116, R36.reuse, R78, R116 ;  /* 0x0000004e2474723c */ /* 0x040fec0000041874 */
[C---:B------:R-:W-:Y:S06]  /*29c0*/  HMMA.16816.F32.BF16 R108, R36.reuse, R70, R108 ;  /* 0x00000046246c723c */ /* 0x040fec000004186c */
[----:B------:R-:W-:Y:S06]  /*29d0*/  HMMA.16816.F32.BF16 R152, R36, R146, R100 ;  /* 0x000000922498723c */ /* 0x000fec0000041864 */
[----:B------:R-:W-:Y:S06]  /*29e0*/  HMMA.16816.F32.BF16 R36, R40, R76, R124 ;  /* 0x0000004c2824723c */ /* 0x000fec000004187c */
[----:B-1----:R-:W-:Y:S06]  /*29f0*/  HMMA.16816.F32.BF16 R56, R16, R72, R56 ;  /* 0x000000481038723c */ /* 0x002fec0000041838 */
[-C--:B------:R-:W-:Y:S06]  /*2a00*/  HMMA.16816.F32.BF16 R64, R24, R82.reuse, R92 ;  /* 0x000000521840723c */ /* 0x080fec000004185c */
[----:B------:R-:W-:Y:S06]  /*2a10*/  HMMA.16816.F32.BF16 R80, R20, R82, R84 ;  /* 0x000000521450723c */ /* 0x000fec0000041854 */
[----:B--2---:R-:W-:Y:S06]  /*2a20*/  HMMA.16816.F32.BF16 R88, R8, R60, R88 ;  /* 0x0000003c0858723c */ /* 0x004fec0000041858 */
[C---:B------:R-:W-:Y:S06]  /*2a30*/  HMMA.16816.F32.BF16 R132, R40.reuse, R68, R132 ;  /* 0x000000442884723c */ /* 0x040fec0000041884 */
[----:B------:R-:W-:Y:S06]  /*2a40*/  HMMA.16816.F32.BF16 R136, R40, R70, R136 ;  /* 0x000000462888723c */ /* 0x000fec0000041888 */
[----:B---3--:R-:W-:Y:S01]  /*2a50*/  HMMA.16816.F32.BF16 R68, R32, R52, R36 ;  /* 0x000000342044723c */ /* 0x008fe20000041824 */
[----:B------:R-:W1:Y:S05]  /*2a60*/  LDSM.16.M88.4 R36, [R221+0x8400] ;  /* 0x00840000dd24783b */ /* 0x000e6a0000000200 */
[----:B------:R-:W-:Y:S01]  /*2a70*/  HMMA.16816.F32.BF16 R96, R4, R60, R56 ;  /* 0x0000003c0460723c */ /* 0x000fe20000041838 */
[----:B------:R-:W-:-:S05]  /*2a80*/  FMUL.FTZ R0, R88, UR5 ;  /* 0x0000000558007c20 */ /* 0x000fca0008410000 */
[----:B------:R-:W-:Y:S06]  /*2a90*/  HMMA.16816.F32.BF16 R64, R12, R74, R64 ;  /* 0x0000004a0c40723c */ /* 0x000fec0000041840 */
[----:B------:R-:W-:Y:S06]  /*2aa0*/  HMMA.16816.F32.BF16 R56, R28, R52, R120 ;  /* 0x000000341c38723c */ /* 0x000fec0000041878 */
[----:B------:R-:W-:Y:S06]  /*2ab0*/  HMMA.16816.F32.BF16 R72, R16, R74, R80 ;  /* 0x0000004a1048723c */ /* 0x000fec0000041850 */
[C---:B------:R-:W-:Y:S06]  /*2ac0*/  HMMA.16816.F32.BF16 R100, R40.reuse, R78, R140 ;  /* 0x0000004e2864723c */ /* 0x040fec000004188c */
[----:B------:R-:W-:Y:S01]  /*2ad0*/  HMMA.16816.F32.BF16 R128, R40, R144, R128 ;  /* 0x000000902880723c */ /* 0x000fe20000041880 */
[----:B------:R2:W-:Y:S05]  /*2ae0*/  MUFU.TANH R144, R0 ;  /* 0x0000000000907308 */ /* 0x0005ea0000002400 */
[-C--:B------:R-:W-:Y:S06]  /*2af0*/  HMMA.16816.F32.BF16 R76, R24, R44.reuse, R68 ;  /* 0x0000002c184c723c */ /* 0x080fec0000041844 */
[----:B------:R-:W-:Y:S01]  /*2b00*/  HMMA.16816.F32.BF16 R68, R20, R44, R56 ;  /* 0x0000002c1444723c */ /* 0x000fe20000041838 */
[----:B------:R-:W-:Y:S01]  /*2b10*/  LDSM.16.M88.4 R56, [R223+0x8400] ;  /* 0x00840000df38783b */ /* 0x000fe20000000200 */
[----:B--2---:R-:W-:-:S04]  /*2b20*/  FMUL.FTZ R0, R89, UR5 ;  /* 0x0000000559007c20 */ /* 0x004fc80008410000 */
[----:B------:R-:W-:Y:S01]  /*2b30*/  HMMA.16816.F32.BF16 R92, R4, R62, R72 ;  /* 0x0000003e045c723c */ /* 0x000fe20000041848 */
[----:B------:R2:W-:Y:S05]  /*2b40*/  MUFU.TANH R143, R0 ;  /* 0x00000000008f7308 */ /* 0x0005ea0000002400 */
[----:B------:R-:W-:Y:S06]  /*2b50*/  HMMA.16816.F32.BF16 R72, R32, R54, R100 ;  /* 0x000000362048723c */ /* 0x000fec0000041864 */
[----:B------:R-:W-:Y:S01]  /*2b60*/  HMMA.16816.F32.BF16 R84, R8, R62, R64 ;  /* 0x0000003e0854723c */ /* 0x000fe20000041840 */
[----:B------:R-:W3:Y:S05]  /*2b70*/  LDSM.16.M88.4 R64, [R221+0x7800] ;  /* 0x00780000dd40783b */ /* 0x000eea0000000200 */
[----:B------:R-:W-:Y:S01]  /*2b80*/  HMMA.16816.F32.BF16 R80, R28, R54, R116 ;  /* 0x000000361c50723c */ /* 0x000fe20000041874 */
[----:B------:R-:W4:Y:S01]  /*2b90*/  LDSM.16.M88.4 R52, [R223+0x7800] ;  /* 0x00780000df34783b */ /* 0x000f220000000200 */
[----:B--2---:R-:W-:-:S04]  /*2ba0*/  FMUL.FTZ R0, R90, UR5 ;  /* 0x000000055a007c20 */ /* 0x004fc80008410000 */
[----:B------:R2:W-:Y:S01]  /*2bb0*/  MUFU.TANH R141, R0 ;  /* 0x00000000008d7308 */ /* 0x0005e20000002400 */
[-C--:B-1----:R-:W-:Y:S06]  /*2bc0*/  HMMA.16816.F32.BF16 R76, R12, R36.reuse, R76 ;  /* 0x000000240c4c723c */ /* 0x082fec000004184c */
[----:B------:R-:W-:Y:S06]  /*2bd0*/  HMMA.16816.F32.BF16 R60, R16, R36, R68 ;  /* 0x00000024103c723c */ /* 0x000fec0000041844 */
[----:B------:R-:W-:Y:S01]  /*2be0*/  HMMA.16816.F32.BF16 R68, R24, R46, R72 ;  /* 0x0000002e1844723c */ /* 0x000fe20000041848 */
[----:B--2---:R-:W-:-:S05]  /*2bf0*/  FMUL.FTZ R0, R91, UR5 ;  /* 0x000000055b007c20 */ /* 0x004fca0008410000 */
[----:B------:R-:W-:Y:S01]  /*2c00*/  HMMA.16816.F32.BF16 R72, R20, R46, R80 ;  /* 0x0000002e1448723c */ /* 0x000fe20000041850 */
[----:B------:R1:W-:Y:S05]  /*2c10*/  MUFU.TANH R142, R0 ;  /* 0x00000000008e7308 */ /* 0x0003ea0000002400 */
[----:B---3--:R-:W-:Y:S06]  /*2c20*/  HMMA.16816.F32.BF16 R44, R28, R64, R112 ;  /* 0x000000401c2c723c */ /* 0x008fec0000041870 */
[----:B------:R-:W-:Y:S01]  /*2c30*/  HMMA.16816.F32.BF16 R88, R4, R56, R60 ;  /* 0x000000380458723c */ /* 0x000fe2000004183c */
[----:B------:R-:W2:Y:S01]  /*2c40*/  LDSM.16.M88.4 R60, [R221+0x8800] ;  /* 0x00880000dd3c783b */ /* 0x000ea20000000200 */
[----:B-1----:R-:W-:-:S04]  /*2c50*/  FMUL.FTZ R0, R96, UR5 ;  /* 0x0000000560007c20 */ /* 0x002fc80008410000 */
[-C--:B------:R-:W-:Y:S01]  /*2c60*/  HMMA.16816.F32.BF16 R68, R12, R38.reuse, R68 ;  /* 0x000000260c44723c */ /* 0x080fe20000041844 */
[----:B------:R1:W-:Y:S05]  /*2c70*/  MUFU.TANH R140, R0 ;  /* 0x00000000008c7308 */ /* 0x0003ea0000002400 */
[----:B------:R-:W-:Y:S01]  /*2c80*/  HMMA.16816.F32.BF16 R72, R16, R38, R72 ;  /* 0x000000261048723c */ /* 0x000fe20000041848 */
[----:B------:R-:W3:Y:S01]  /*2c90*/  LDSM.16.M88.4 R36, [R223+0x8800] ;  /* 0x00880000df24783b */ /* 0x000ee20000000200 */
[----:B-1----:R-:W-:-:S04]  /*2ca0*/  FMUL.FTZ R0, R97, UR5 ;  /* 0x0000000561007c20 */ /* 0x002fc80008410000 */
[----:B------:R1:W-:-:S12]  /*2cb0*/  MUFU.TANH R127, R0 ;  /* 0x00000000007f7308 */ /* 0x0003d80000002400 */
[----:B------:R-:W-:Y:S06]  /*2cc0*/  HMMA.16816.F32.BF16 R80, R8, R58, R68 ;  /* 0x0000003a0850723c */ /* 0x000fec0000041844 */
[----:B----4-:R-:W-:Y:S01]  /*2cd0*/  HMMA.16816.F32.BF16 R68, R20, R52, R44 ;  /* 0x000000341444723c */ /* 0x010fe2000004182c */
[----:B------:R-:W4:Y:S01]  /*2ce0*/  LDSM.16.M88.4 R44, [R221+0x7c00] ;  /* 0x007c0000dd2c783b */ /* 0x000f220000000200 */
[----:B-1----:R-:W-:-:S04]  /*2cf0*/  FMUL.FTZ R0, R98, UR5 ;  /* 0x0000000562007c20 */ /* 0x002fc80008410000 */
[----:B------:R1:W5:Y:S02]  /*2d00*/  MUFU.TANH R123, R0 ;  /* 0x00000000007b7308 */ /* 0x0003640000002400 */
[----:B-1----:R-:W-:-:S06]  /*2d10*/  FMUL.FTZ R0, R99, UR5 ;  /* 0x0000000563007c20 */ /* 0x002fcc0008410000 */
[----:B------:R1:W5:Y:S02]  /*2d20*/  MUFU.TANH R124, R0 ;  /* 0x00000000007c7308 */ /* 0x0003640000002400 */
[----:B-1----:R-:W-:-:S06]  /*2d30*/  FMUL.FTZ R0, R84, UR5 ;  /* 0x0000000554007c20 */ /* 0x002fcc0008410000 */
[----:B------:R1:W-:Y:S02]  /*2d40*/  MUFU.TANH R126, R0 ;  /* 0x00000000007e7308 */ /* 0x0003e40000002400 */
[----:B-1----:R-:W-:-:S06]  /*2d50*/  FMUL.FTZ R0, R85, UR5 ;  /* 0x0000000555007c20 */ /* 0x002fcc0008410000 */
[----:B------:R1:W-:Y:S02]  /*2d60*/  MUFU.TANH R125, R0 ;  /* 0x00000000007d7308 */ /* 0x0003e40000002400 */
[----:B-1----:R-:W-:-:S06]  /*2d70*/  FMUL.FTZ R0, R86, UR5 ;  /* 0x0000000556007c20 */ /* 0x002fcc0008410000 */
[----:B------:R1:W-:Y:S02]  /*2d80*/  MUFU.TANH R121, R0 ;  /* 0x0000000000797308 */ /* 0x0003e40000002400 */
[----:B-1----:R-:W-:Y:S02]  /*2d90*/  FMUL.FTZ R0, R87, UR5 ;  /* 0x0000000557007c20 */ /* 0x002fe40008410000 */
[----:B------:R-:W-:Y:S04]  /*2da0*/  HMMA.16816.F32.BF16 R84, R8, R56, R76 ;  /* 0x000000380854723c */ /* 0x000fe8000004184c */
[----:B------:R1:W-:Y:S02]  /*2db0*/  MUFU.TANH R122, R0 ;  /* 0x00000000007a7308 */ /* 0x0003e40000002400 */
[----:B------:R-:W-:Y:S01]  /*2dc0*/  HMMA.16816.F32.BF16 R76, R32, R64, R132 ;  /* 0x00000040204c723c */ /* 0x000fe20000041884 */
[----:B-1----:R-:W-:-:S05]  /*2dd0*/  FMUL.FTZ R0, R92, UR5 ;  /* 0x000000055c007c20 */ /* 0x002fca0008410000 */
[----:B------:R1:W-:-:S15]  /*2de0*/  MUFU.TANH R120, R0 ;  /* 0x0000000000787308 */ /* 0x0003de0000002400 */
[----:B------:R-:W-:-:S03]  /*2df0*/  NOP ;  /* 0x0000000000007918 */ /* 0x000fc60000000000 */
[----:B------:R-:W-:Y:S01]  /*2e00*/  HMMA.16816.F32.BF16 R76, R24, R52, R76 ;  /* 0x00000034184c723c */ /* 0x000fe2000004184c */
[----:B-1----:R-:W-:-:S04]  /*2e10*/  FMUL.FTZ R0, R93, UR5 ;  /* 0x000000055d007c20 */ /* 0x002fc80008410000 */
[----:B------:R1:W-:Y:S02]  /*2e20*/  MUFU.TANH R119, R0 ;  /* 0x0000000000777308 */ /* 0x0003e40000002400 */
[----:B-1----:R-:W-:-:S06]  /*2e30*/  FMUL.FTZ R0, R94, UR5 ;  /* 0x000000055e007c20 */ /* 0x002fcc0008410000 */
[----:B------:R1:W5:Y:S02]  /*2e40*/  MUFU.TANH R116, R0 ;  /* 0x0000000000747308 */ /* 0x0003640000002400 */
[----:B-1----:R-:W-:Y:S02]  /*2e50*/  FMUL.FTZ R0, R95, UR5 ;  /* 0x000000055f007c20 */ /* 0x002fe40008410000 */
[----:B------:R-:W-:Y:S04]  /*2e60*/  HMMA.16816.F32.BF16 R92, R4, R58, R72 ;  /* 0x0000003a045c723c */ /* 0x000fe80000041848 */
[----:B------:R1:W-:Y:S02]  /*2e70*/  MUFU.TANH R117, R0 ;  /* 0x0000000000757308 */ /* 0x0003e40000002400 */
[----:B------:R-:W-:Y:S06]  /*2e80*/  HMMA.16816.F32.BF16 R56, R32, R66, R136 ;  /* 0x000000422038723c */ /* 0x000fec0000041888 */
[----:B--2---:R-:W-:Y:S06]  /*2e90*/  HMMA.16816.F32.BF16 R72, R12, R60, R76 ;  /* 0x0000003c0c48723c */ /* 0x004fec000004184c */
[----:B------:R-:W-:Y:S01]  /*2ea0*/  HMMA.16816.F32.BF16 R76, R28, R66, R108 ;  /* 0x000000421c4c723c */ /* 0x000fe2000004186c */
[----:B-1----:R-:W-:-:S04]  /*2eb0*/  FMUL.FTZ R0, R84, UR5 ;  /* 0x0000000554007c20 */ /* 0x002fc80008410000 */
[----:B------:R1:W-:Y:S01]  /*2ec0*/  MUFU.TANH R118, R0 ;  /* 0x0000000000767308 */ /* 0x0003e20000002400 */
[----:B------:R-:W-:Y:S06]  /*2ed0*/  HMMA.16816.F32.BF16 R64, R16, R60, R68 ;  /* 0x0000003c1040723c */ /* 0x000fec0000041844 */
[----:B------:R-:W-:Y:S01]  /*2ee0*/  HMMA.16816.F32.BF16 R68, R24, R54, R56 ;  /* 0x000000361844723c */ /* 0x000fe20000041838 */
[----:B------:R-:W2:Y:S01]  /*2ef0*/  LDSM.16.M88.4 R56, [R223+0x7c00] ;  /* 0x007c0000df38783b */ /* 0x000ea20000000200 */
[----:B-1----:R-:W-:-:S10]  /*2f00*/  FMUL.FTZ R0, R85, UR5 ;  /* 0x0000000555007c20 */ /* 0x002fd40008410000 */
[----:B------:R-:W-:Y:S01]  /*2f10*/  HMMA.16816.F32.BF16 R76, R20, R54, R76 ;  /* 0x00000036144c723c */ /* 0x000fe2000004184c */
[----:B------:R-:W1:Y:S01]  /*2f20*/  LDSM.16.M88.4 R52, [R221+0x8c00] ;  /* 0x008c0000dd34783b */ /* 0x000e620000000200 */
[----:B------:R3:W-:Y:S02]  /*2f30*/  MUFU.TANH R115, R0 ;  /* 0x0000000000737308 */ /* 0x0007e40000002400 */
[----:B---3--:R-:W-:-:S06]  /*2f40*/  FMUL.FTZ R0, R86, UR5 ;  /* 0x0000000556007c20 */ /* 0x008fcc0008410000 */
[----:B------:R3:W-:-:S14]  /*2f50*/  MUFU.TANH R113, R0 ;  /* 0x0000000000717308 */ /* 0x0007dc0000002400 */
[----:B------:R-:W-:Y:S01]  /*2f60*/  HMMA.16816.F32.BF16 R76, R16, R62, R76 ;  /* 0x0000003e104c723c */ /* 0x000fe2000004184c */
[----:B---3--:R-:W-:-:S05]  /*2f70*/  FMUL.FTZ R0, R87, UR5 ;  /* 0x0000000557007c20 */ /* 0x008fca0008410000 */
[----:B------:R-:W-:Y:S01]  /*2f80*/  HMMA.16816.F32.BF16 R84, R8, R36, R72 ;  /* 0x000000240854723c */ /* 0x000fe20000041848 */
[----:B------:R3:W-:Y:S05]  /*2f90*/  MUFU.TANH R114, R0 ;  /* 0x0000000000727308 */ /* 0x0007ea0000002400 */
[----:B----4-:R-:W-:-:S12]  /*2fa0*/  HMMA.16816.F32.BF16 R72, R32, R44, R128 ;  /* 0x0000002c2048723c */ /* 0x010fd80000041880 */
[----:B------:R-:W-:Y:S01]  /*2fb0*/  HMMA.16816.F32.BF16 R76, R4, R38, R76 ;  /* 0x00000026044c723c */ /* 0x000fe2000004184c */
[----:B---3--:R-:W-:-:S04]  /*2fc0*/  FMUL.FTZ R0, R88, UR5 ;  /* 0x0000000558007c20 */ /* 0x008fc80008410000 */
[----:B------:R3:W-:-:S15]  /*2fd0*/  MUFU.TANH R112, R0 ;  /* 0x0000000000707308 */ /* 0x0007de0000002400 */
[----:B------:R-:W-:-:S04]  /*2fe0*/  NOP ;  /* 0x0000000000007918 */ /* 0x000fc80000000000 */
[----:B------:R-:W-:Y:S01]  /*2ff0*/  FMUL.FTZ R76, R76, UR5 ;  /* 0x000000054c4c7c20 */ /* 0x000fe20008410000 */
[----:B------:R-:W-:Y:S01]  /*3000*/  FMUL.FTZ R77, R77, UR5 ;  /* 0x000000054d4d7c20 */ /* 0x000fe20008410000 */
[----:B---3--:R-:W-:-:S04]  /*3010*/  FMUL.FTZ R0, R89, UR5 ;  /* 0x0000000559007c20 */ /* 0x008fc80008410000 */
[----:B------:R-:W-:Y:S08]  /*3020*/  MUFU.TANH R76, R76 ;  /* 0x0000004c004c7308 */ /* 0x000ff00000002400 */
[----:B------:R3:W-:Y:S08]  /*3030*/  MUFU.TANH R103, R0 ;  /* 0x0000000000677308 */ /* 0x0007f00000002400 */
[----:B------:R-:W-:Y:S01]  /*3040*/  MUFU.TANH R77, R77 ;  /* 0x0000004d004d7308 */ /* 0x000fe20000002400 */
[----:B---3--:R-:W-:-:S07]  /*3050*/  FMUL.FTZ R0, R90, UR5 ;  /* 0x000000055a007c20 */ /* 0x008fce0008410000 */
[----:B------:R3:W4:Y:S02]  /*3060*/  MUFU.TANH R99, R0 ;  /* 0x0000000000637308 */ /* 0x0007240000002400 */
[----:B---3--:R-:W-:Y:S02]  /*3070*/  FMUL.FTZ R0, R91, UR5 ;  /* 0x000000055b007c20 */ /* 0x008fe40008410000 */
[----:B------:R-:W-:Y:S04]  /*3080*/  HMMA.16816.F32.BF16 R88, R4, R36, R64 ;  /* 0x000000240458723c */ /* 0x000fe80000041840 */
[----:B------:R3:W4:Y:S02]  /*3090*/  MUFU.TANH R100, R0 ;  /* 0x0000000000647308 */ /* 0x0007240000002400 */
[----:B------:R-:W-:Y:S06]  /*30a0*/  HMMA.16816.F32.BF16 R64, R12, R62, R68 ;  /* 0x0000003e0c40723c */ /* 0x000fec0000041844 */
[----:B--2---:R-:W-:Y:S06]  /*30b0*/  HMMA.16816.F32.BF16 R68, R24, R56, R72 ;  /* 0x000000381844723c */ /* 0x004fec0000041848 */
[----:B------:R-:W-:Y:S01]  /*30c0*/  HMMA.16816.F32.BF16 R60, R40, R146, R156 ;  /* 0x00000092283c723c */ /* 0x000fe2000004189c */
[----:B---3--:R-:W-:Y:S01]  /*30d0*/  FMUL.FTZ R0, R80, UR5 ;  /* 0x0000000550007c20 */ /* 0x008fe20008410000 */
[----:B------:R-:W2:Y:S01]  /*30e0*/  LDSM.16.M88.4 R40, [R223+0x8c00] ;  /* 0x008c0000df28783b */ /* 0x000ea20000000200 */
[----:B------:R-:W-:-:S04]  /*30f0*/  DEPBAR.LE SB0, 0x0 ;  /* 0x000080000000791a */ /* 0x000fc80000000000 */
[----:B------:R3:W-:Y:S05]  /*3100*/  MUFU.TANH R102, R0 ;  /* 0x0000000000667308 */ /* 0x0007ea0000002400 */
[----:B------:R-:W-:Y:S06]  /*3110*/  HMMA.16816.F32.BF16 R72, R8, R38, R64 ;  /* 0x000000260848723c */ /* 0x000fec0000041840 */
[----:B-1----:R-:W-:Y:S01]  /*3120*/  HMMA.16816.F32.BF16 R68, R12, R52, R68 ;  /* 0x000000340c44723c */ /* 0x002fe20000041844 */
[----:B---3--:R-:W-:-:S05]  /*3130*/  FMUL.FTZ R0, R81, UR5 ;  /* 0x0000000551007c20 */ /* 0x008fca0008410000 */
[----:B------:R-:W-:Y:S01]  /*3140*/  HMMA.16816.F32.BF16 R32, R32, R46, R60 ;  /* 0x0000002e2020723c */ /* 0x000fe2000004183c */
[----:B------:R1:W-:Y:S11]  /*3150*/  MUFU.TANH R101, R0 ;  /* 0x0000000000657308 */ /* 0x0003f60000002400 */
[----:B------:R-:W-:-:S06]  /*3160*/  FMUL.FTZ R75, R75, UR5 ;  /* 0x000000054b4b7c20 */ /* 0x000fcc0008410000 */
[----:B--2---:R-:W-:Y:S01]  /*3170*/  HMMA.16816.F32.BF16 R68, R8, R40, R68 ;  /* 0x000000280844723c */ /* 0x004fe20000041844 */
[----:B------:R-:W-:Y:S01]  /*3180*/  MUFU.TANH R75, R75 ;  /* 0x0000004b004b7308 */ /* 0x000fe20000002400 */
[----:B-1----:R-:W-:-:S04]  /*3190*/  FMUL.FTZ R0, R82, UR5 ;  /* 0x0000000552007c20 */ /* 0x002fc80008410000 */
[----:B------:R-:W-:Y:S03]  /*31a0*/  HMMA.16816.F32.BF16 R24, R24, R58, R32 ;  /* 0x0000003a1818723c */ /* 0x000fe60000041820 */
[----:B------:R1:W-:Y:S02]  /*31b0*/  MUFU.TANH R136, R0 ;  /* 0x0000000000887308 */ /* 0x0003e40000002400 */
[----:B-1----:R-:W-:Y:S02]  /*31c0*/  FMUL.FTZ R0, R83, UR5 ;  /* 0x0000000553007c20 */ /* 0x002fe40008410000 */
[C---:B------:R-:W-:Y:S04]  /*31d0*/  HMMA.16816.F32.BF16 R80, R28.reuse, R44, R104 ;  /* 0x0000002c1c50723c */ /* 0x040fe80000041868 */
[----:B------:R1:W-:Y:S02]  /*31e0*/  MUFU.TANH R98, R0 ;  /* 0x0000000000627308 */ /* 0x0003e40000002400 */
[----:B------:R-:W-:Y:S11]  /*31f0*/  HMMA.16816.F32.BF16 R28, R28, R46, R152 ;  /* 0x0000002e1c1c723c */ /* 0x000ff60000041898 */
[----:B------:R-:W-:Y:S01]  /*3200*/  HMMA.16816.F32.BF16 R12, R12, R54, R24 ;  /* 0x000000360c0c723c */ /* 0x000fe20000041818 */
[----:B-1----:R-:W-:-:S06]  /*3210*/  FMUL.FTZ R0, R92, UR5 ;  /* 0x000000055c007c20 */ /* 0x002fcc0008410000 */
[----:B------:R-:W-:Y:S01]  /*3220*/  LOP3.LUT R24, R161, 0xffffffe0, RZ, 0xc0, !PT ;  /* 0xffffffe0a1187812 */ /* 0x000fe200078ec0ff */
[----:B------:R1:W-:Y:S01]  /*3230*/  MUFU.TANH R97, R0 ;  /* 0x0000000000617308 */ /* 0x0003e20000002400 */
[C---:B------:R-:W-:Y:S06]  /*3240*/  HMMA.16816.F32.BF16 R64, R20.reuse, R56, R80 ;  /* 0x000000381440723c */ /* 0x040fec0000041850 */
[----:B------:R-:W-:Y:S09]  /*3250*/  HMMA.16816.F32.BF16 R20, R20, R58, R28 ;  /* 0x0000003a1414723c */ /* 0x000ff2000004181c */
[----:B------:R-:W-:Y:S01]  /*3260*/  HMMA.16816.F32.BF16 R12, R8, R42, R12 ;  /* 0x0000002a080c723c */ /* 0x000fe2000004180c */
[----:B-1----:R-:W-:-:S06]  /*3270*/  FMUL.FTZ R0, R93, UR5 ;  /* 0x000000055d007c20 */ /* 0x002fcc0008410000 */
[----:B------:R-:W-:Y:S01]  /*3280*/  FMUL.FTZ R8, R69, UR5 ;  /* 0x0000000545087c20 */ /* 0x000fe20008410000 */
[----:B------:R1:W-:Y:S01]  /*3290*/  MUFU.TANH R96, R0 ;  /* 0x0000000000607308 */ /* 0x0003e20000002400 */
[----:B------:R-:W-:Y:S01]  /*32a0*/  FMUL.FTZ R9, R71, UR5 ;  /* 0x0000000547097c20 */ /* 0x000fe20008410000 */
[C---:B------:R-:W-:Y:S06]  /*32b0*/  HMMA.16816.F32.BF16 R36, R16.reuse, R52, R64 ;  /* 0x000000341024723c */ /* 0x040fec0000041840 */
[----:B------:R-:W-:Y:S01]  /*32c0*/  HMMA.16816.F32.BF16 R16, R16, R54, R20 ;  /* 0x000000361010723c */ /* 0x000fe20000041814 */
[----:B-1----:R-:W-:-:S04]  /*32d0*/  FMUL.FTZ R0, R94, UR5 ;  /* 0x000000055e007c20 */ /* 0x002fc80008410000 */
[----:B------:R1:W2:-:S13]  /*32e0*/  MUFU.TANH R92, R0 ;  /* 0x00000000005c7308 */ /* 0x00029a0000002400 */
[C---:B------:R-:W-:Y:S06]  /*32f0*/  HMMA.16816.F32.BF16 R36, R4.reuse, R40, R36 ;  /* 0x000000280424723c */ /* 0x040fec0000041824 */
[----:B------:R-:W-:Y:S01]  /*3300*/  HMMA.16816.F32.BF16 R4, R4, R42, R16 ;  /* 0x0000002a0404723c */ /* 0x000fe20000041810 */
[----:B-1----:R-:W-:-:S04]  /*3310*/  FMUL.FTZ R0, R95, UR5 ;  /* 0x000000055f007c20 */ /* 0x002fc80008410000 */
[----:B------:R1:W3:-:S13]  /*3320*/  MUFU.TANH R93, R0 ;  /* 0x00000000005d7308 */ /* 0x0002da0000002400 */
[----:B------:R-:W-:Y:S01]  /*3330*/  FMUL.FTZ R22, R38, UR5 ;  /* 0x0000000526167c20 */ /* 0x000fe20008410000 */
[----:B------:R-:W-:Y:S01]  /*3340*/  FMUL.FTZ R26, R36, UR5 ;  /* 0x00000005241a7c20 */ /* 0x000fe20008410000 */
[----:B------:R-:W-:Y:S02]  /*3350*/  FMUL.FTZ R10, R37, UR5 ;  /* 0x00000005250a7c20 */ /* 0x000fe40008410000 */
[----:B------:R-:W-:Y:S02]  /*3360*/  MUFU.TANH R34, R22 ;  /* 0x0000001600227308 */ /* 0x000fe40000002400 */
[----:B------:R-:W-:Y:S01]  /*3370*/  FMUL.FTZ R4, R4, UR5 ;  /* 0x0000000504047c20 */ /* 0x000fe20008410000 */
[----:B-1----:R-:W-:Y:S01]  /*3380*/  FMUL.FTZ R0, R84, UR5 ;  /* 0x0000000554007c20 */ /* 0x002fe20008410000 */
[----:B------:R-:W-:-:S04]  /*3390*/  FMUL.FTZ R6, R6, UR5 ;  /* 0x0000000506067c20 */ /* 0x000fc80008410000 */
[----:B------:R1:W-:Y:S08]  /*33a0*/  MUFU.TANH R95, R0 ;  /* 0x00000000005f7308 */ /* 0x0003f00000002400 */
[----:B------:R-:W-:Y:S08]  /*33b0*/  MUFU.TANH R36, R26 ;  /* 0x0000001a00247308 */ /* 0x000ff00000002400 */
[----:B------:R-:W-:Y:S01]  /*33c0*/  MUFU.TANH R17, R10 ;  /* 0x0000000a00117308 */ /* 0x000fe20000002400 */
[----:B-1----:R-:W-:-:S07]  /*33d0*/  FMUL.FTZ R0, R85, UR5 ;  /* 0x0000000555007c20 */ /* 0x002fce0008410000 */
[----:B------:R1:W-:Y:S08]  /*33e0*/  MUFU.TANH R94, R0 ;  /* 0x00000000005e7308 */ /* 0x0003f00000002400 */
[----:B------:R5:W-:Y:S01]  /*33f0*/  MUFU.TANH R10, R4 ;  /* 0x00000004000a7308 */ /* 0x000be20000002400 */
[----:B-1----:R-:W-:-:S07]  /*3400*/  FMUL.FTZ R0, R86, UR5 ;  /* 0x0000000556007c20 */ /* 0x002fce0008410000 */
[----:B------:R1:W-:Y:S01]  /*3410*/  MUFU.TANH R86, R0 ;  /* 0x0000000000567308 */ /* 0x0003e20000002400 */
[----:B-----5:R-:W-:Y:S01]  /*3420*/  FMUL.FTZ R4, R13, UR5 ;  /* 0x000000050d047c20 */ /* 0x020fe20008410000 */
        /* <DEDUP_REMOVED lines=19> */
[----:B------:R1:W5:Y:S02]  /*3560*/  MUFU.TANH R50, R0 ;  /* 0x0000000000327308 */ /* 0x0003640000002400 */
[----:B-1----:R-:W-:-:S06]  /*3570*/  FMUL.FTZ R0, R68, UR5 ;  /* 0x0000000544007c20 */ /* 0x002fcc0008410000 */
[----:B------:R1:W-:Y:S02]  /*3580*/  MUFU.TANH R41, R0 ;  /* 0x0000000000297308 */ /* 0x0003e40000002400 */
[----:B-1----:R-:W-:Y:S01]  /*3590*/  LOP3.LUT R0, R3, 0x6, RZ, 0xc0, !PT ;  /* 0x0000000603007812 */ /* 0x002fe200078ec0ff */
[----:B------:R-:W-:-:S05]  /*35a0*/  FMUL.FTZ R3, R70, UR5 ;  /* 0x0000000546037c20 */ /* 0x000fca0008410000 */
[----:B------:R1:W5:Y:S01]  /*35b0*/  MUFU.TANH R40, R3 ;  /* 0x0000000300287308 */ /* 0x0003620000002400 */
[----:B------:R-:W-:-:S04]  /*35c0*/  IMAD R0, R49, 0x40, R0 ;  /* 0x0000004031007824 */ /* 0x000fc800078e0200 */
[C---:B------:R-:W-:Y:S01]  /*35d0*/  VIADD R25, R0.reuse, 0x1 ;  /* 0x0000000100197836 */ /* 0x040fe20000000000 */
[----:B------:R-:W-:Y:S01]  /*35e0*/  BAR.SYNC.DEFER_BLOCKING 0x0 ;  /* 0x0000000000007b1d */ /* 0x000fe20000010000 */
[CC--:B------:R-:W-:Y:S01]  /*35f0*/  ISETP.GE.AND P1, PT, R0.reuse, R48.reuse, PT ;  /* 0x000000300000720c */ /* 0x0c0fe20003f26270 */
[C---:B------:R-:W-:Y:S02]  /*3600*/  VIADD R21, R0.reuse, 0x10 ;  /* 0x0000001000157836 */ /* 0x040fe40000000000 */
[----:B------:R-:W-:Y:S01]  /*3610*/  ISETP.GE.AND P5, PT, R25, R48, PT ;  /* 0x000000301900720c */ /* 0x000fe20003fa6270 */
[----:B------:R-:W-:Y:S01]  /*3620*/  VIADD R20, R0, 0x11 ;  /* 0x0000001100147836 */ /* 0x000fe20000000000 */
[----:B------:R-:W-:Y:S02]  /*3630*/  FSEL R27, R123, -INF , !P1 ;  /* 0xff8000007b1b7808 */ /* 0x000fe40004800000 */
[----:B------:R-:W-:Y:S02]  /*3640*/  FSEL R44, R141, -INF , !P1 ;  /* 0xff8000008d2c7808 */ /* 0x000fe40004800000 */
[----:B------:R-:W-:Y:S01]  /*3650*/  FSEL R22, R144, -INF , !P1 ;  /* 0xff80000090167808 */ /* 0x000fe20004800000 */
[----:B-1----:R-:W-:Y:S01]  /*3660*/  IMAD.IADD R3, R160, 0x1, -R24 ;  /* 0x00000001a0037824 */ /* 0x002fe200078e0a18 */
[----:B------:R-:W-:Y:S01]  /*3670*/  FSEL R26, R124, -INF , !P5 ;  /* 0xff8000007c1a7808 */ /* 0x000fe20006800000 */
[----:B------:R-:W-:Y:S01]  /*3680*/  VIADD R24, R0, 0x8 ;  /* 0x0000000800187836 */ /* 0x000fe20000000000 */
[----:B------:R-:W-:-:S02]  /*3690*/  FSEL R23, R127, -INF , !P5 ;  /* 0xff8000007f177808 */ /* 0x000fc40006800000 */
[----:B------:R1:W-:Y:S01]  /*36a0*/  STL [R1+0x70], R3 ;  /* 0x0000700301007387 */ /* 0x0003e20000100800 */
        /* <DEDUP_REMOVED lines=8> */
[-C--:B------:R-:W-:Y:S02]  /*3730*/  ISETP.GE.AND P4, PT, R21, R48.reuse, PT ;  /* 0x000000301500720c */ /* 0x080fe40003f86270 */
[----:B------:R2:W-:Y:S01]  /*3740*/  MUFU.TANH R21, R8 ;  /* 0x0000000800157308 */ /* 0x0005e20000002400 */
[----:B------:R-:W-:Y:S02]  /*3750*/  ISETP.GE.AND P3, PT, R20, R48, PT ;  /* 0x000000301400720c */ /* 0x000fe40003f66270 */
[----:B----4-:R-:W-:Y:S02]  /*3760*/  FSEL R57, R99, -INF , !P4 ;  /* 0xff80000063397808 */ /* 0x010fe40006000000 */
[----:B------:R-:W-:Y:S01]  /*3770*/  FSEL R54, R112, -INF , !P4 ;  /* 0xff80000070367808 */ /* 0x000fe20006000000 */
[----:B-1----:R-:W-:Y:S01]  /*3780*/  VIADD R3, R0, 0x9 ;  /* 0x0000000900037836 */ /* 0x002fe20000000000 */
[----:B------:R-:W-:Y:S01]  /*3790*/  FSEL R106, R113, -INF , !P4 ;  /* 0xff800000716a7808 */ /* 0x000fe20006000000 */
[----:B------:R-:W-:Y:S01]  /*37a0*/  MUFU.TANH R20, R9 ;  /* 0x0000000900147308 */ /* 0x000fe20000002400 */
[----:B------:R-:W-:-:S02]  /*37b0*/  FSEL R32, R118, -INF , !P4 ;  /* 0xff80000076207808 */ /* 0x000fc40006000000 */
[-C--:B------:R-:W-:Y:S02]  /*37c0*/  ISETP.GE.AND P6, PT, R3, R48.reuse, PT ;  /* 0x000000300300720c */ /* 0x080fe40003fc6270 */
[C---:B------:R-:W-:Y:S02]  /*37d0*/  IADD3 R3, R0.reuse, 0x18, RZ ;  /* 0x0000001800037810 */ /* 0x040fe40007ffe0ff */
[----:B------:R-:W-:Y:S01]  /*37e0*/  FSEL R28, R117, -INF , !P6 ;  /* 0xff800000751c7808 */ /* 0x000fe20007000000 */
[----:B------:R-:W-:Y:S01]  /*37f0*/  MUFU.TANH R9, R6 ;  /* 0x0000000600097308 */ /* 0x000fe20000002400 */
[----:B------:R-:W-:Y:S01]  /*3800*/  ISETP.GE.AND P2, PT, R3, R48, PT ;  /* 0x000000300300720c */ /* 0x000fe20003f46270 */
[----:B------:R-:W-:Y:S01]  /*3810*/  VIADD R3, R0, 0x19 ;  /* 0x0000001900037836 */ /* 0x000fe20000000000 */
[----:B------:R-:W-:Y:S01]  /*3820*/  FSEL R19, R119, -INF , !P6 ;  /* 0xff80000077137808 */ /* 0x000fe20007000000 */
[----:B--2---:R-:W-:Y:S01]  /*3830*/  FMUL.FTZ R8, R39, UR5 ;  /* 0x0000000527087c20 */ /* 0x004fe20008410000 */
[----:B------:R-:W-:-:S02]  /*3840*/  FSEL R46, R122, -INF , !P6 ;  /* 0xff8000007a2e7808 */ /* 0x000fc40007000000 */
[-C--:B------:R-:W-:Y:S01]  /*3850*/  ISETP.GE.AND P1, PT, R3, R48.reuse, PT ;  /* 0x000000300300720c */ /* 0x080fe20003f26270 */
[----:B------:R-:W-:Y:S01]  /*3860*/  VIADD R3, R0, 0x20 ;  /* 0x0000002000037836 */ /* 0x000fe20000000000 */
[----:B------:R-:W-:Y:S01]  /*3870*/  FSEL R33, R125, -INF , !P6 ;  /* 0xff8000007d217808 */ /* 0x000fe20007000000 */
[----:B------:R1:W2:Y:S01]  /*3880*/  MUFU.TANH R16, R8 ;  /* 0x0000000800107308 */ /* 0x0002a20000002400 */
[----:B------:R-:W-:Y:S02]  /*3890*/  FSEL R58, R100, -INF , !P3 ;  /* 0xff800000643a7808 */ /* 0x000fe40005800000 */
[----:B------:R-:W-:Y:S01]  /*38a0*/  ISETP.GE.AND P5, PT, R3, R48, PT ;  /* 0x000000300300720c */ /* 0x000fe20003fa6270 */
[----:B------:R-:W-:Y:S01]  /*38b0*/  VIADD R3, R0, 0x21 ;  /* 0x0000002100037836 */ /* 0x000fe20000000000 */
[----:B------:R-:W-:Y:S02]  /*38c0*/  FSEL R56, R103, -INF , !P3 ;  /* 0xff80000067387808 */ /* 0x000fe40005800000 */
[----:B------:R-:W-:-:S02]  /*38d0*/  FSEL R105, R114, -INF , !P3 ;  /* 0xff80000072697808 */ /* 0x000fc40005800000 */
[-C--:B------:R-:W-:Y:S01]  /*38e0*/  ISETP.GE.AND P0, PT, R3, R48.reuse, PT ;  /* 0x000000300300720c */ /* 0x080fe20003f06270 */
[----:B------:R-:W-:Y:S01]  /*38f0*/  VIADD R3, R0, 0x28 ;  /* 0x0000002800037836 */ /* 0x000fe20000000000 */
[----:B------:R-:W-:Y:S02]  /*3900*/  FSEL R31, R115, -INF , !P3 ;  /* 0xff800000731f7808 */ /* 0x000fe40005800000 */
[----:B------:R-:W-:Y:S02]  /*3910*/  FSEL R59, R92, -INF , !P2 ;  /* 0xff8000005c3b7808 */ /* 0x000fe40005000000 */
[----:B------:R-:W-:Y:S01]  /*3920*/  ISETP.GE.AND P6, PT, R3, R48, PT ;  /* 0x000000300300720c */ /* 0x000fe20003fc6270 */
[----:B------:R-:W-:Y:S02]  /*3930*/  VIADD R3, R0, 0x29 ;  /* 0x0000002900037836 */ /* 0x000fe40000000000 */
[----:B-1----:R-:W-:Y:S01]  /*3940*/  FMUL.FTZ R8, R12, UR5 ;  /* 0x000000050c087c20 */ /* 0x002fe20008410000 */
[----:B------:R-:W-:-:S02]  /*3950*/  FSEL R53, R97, -INF , !P2 ;  /* 0xff80000061357808 */ /* 0x000fc40005000000 */
[----:B------:R-:W-:Y:S01]  /*3960*/  FSEL R136, R136, -INF , !P2 ;  /* 0xff80000088887808 */ /* 0x000fe20005000000 */
[----:B------:R1:W-:Y:S01]  /*3970*/  MUFU.TANH R12, R8 ;  /* 0x00000008000c7308 */ /* 0x0003e20000002400 */
[-C--:B------:R-:W-:Y:S01]  /*3980*/  ISETP.GE.AND P4, PT, R3, R48.reuse, PT ;  /* 0x000000300300720c */ /* 0x080fe20003f86270 */
[----:B------:R-:W-:Y:S01]  /*3990*/  VIADD R3, R0, 0x30 ;  /* 0x0000003000037836 */ /* 0x000fe20000000000 */
[----:B------:R-:W-:Y:S02]  /*39a0*/  FSEL R45, R102, -INF , !P2 ;  /* 0xff800000662d7808 */ /* 0x000fe40005000000 */
[----:B---3--:R-:W-:Y:S02]  /*39b0*/  FSEL R100, R93, -INF , !P1 ;  /* 0xff8000005d647808 */ /* 0x008fe40004800000 */
[----:B------:R-:W-:Y:S02]  /*39c0*/  ISETP.GE.AND P3, PT, R3, R48, PT ;  /* 0x000000300300720c */ /* 0x000fe40003f66270 */
[----:B------:R-:W-:-:S02]  /*39d0*/  IADD3 R3, R0, 0x31, RZ ;  /* 0x0000003100037810 */ /* 0x000fc40007ffe0ff */
[----:B------:R-:W-:Y:S02]  /*39e0*/  FSEL R55, R96, -INF , !P1 ;  /* 0xff80000060377808 */ /* 0x000fe40004800000 */
[-C--:B------:R-:W-:Y:S01]  /*39f0*/  ISETP.GE.AND P2, PT, R3, R48.reuse, PT ;  /* 0x000000300300720c */ /* 0x080fe20003f46270 */
[----:B------:R-:W-:Y:S01]  /*3a00*/  VIADD R3, R0, 0x38 ;  /* 0x0000003800037836 */ /* 0x000fe20000000000 */
[----:B------:R-:W-:Y:S01]  /*3a10*/  FSEL R107, R98, -INF , !P1 ;  /* 0xff800000626b7808 */ /* 0x000fe20004800000 */
[----:B------:R-:W-:Y:S02]  /*3a20*/  VIADD R0, R0, 0x39 ;  /* 0x0000003900007836 */ /* 0x000fe40000000000 */
[----:B-1----:R-:W-:Y:S01]  /*3a30*/  FMUL.FTZ R8, R14, UR5 ;  /* 0x000000050e087c20 */ /* 0x002fe20008410000 */
[----:B------:R-:W-:Y:S02]  /*3a40*/  FSEL R52, R101, -INF , !P1 ;  /* 0xff80000065347808 */ /* 0x000fe40004800000 */
[----:B------:R-:W-:Y:S01]  /*3a50*/  ISETP.GE.AND P1, PT, R3, R48, PT ;  /* 0x000000300300720c */ /* 0x000fe20003f26270 */
[----:B------:R-:W1:Y:S01]  /*3a60*/  MUFU.TANH R11, R8 ;  /* 0x00000008000b7308 */ /* 0x000e620000002400 */
[----:B------:R-:W-:Y:S01]  /*3a70*/  IMAD R3, R151, 0x20, R149 ;  /* 0x0000002097037824 */ /* 0x000fe200078e0295 */
[----:B-----5:R-:W-:-:S02]  /*3a80*/  FSEL R161, R80, -INF , !P0 ;  /* 0xff80000050a17808 */ /* 0x020fc40004000000 */
[----:B------:R-:W-:Y:S02]  /*3a90*/  FSEL R160, R84, -INF , !P0 ;  /* 0xff80000054a07808 */ /* 0x000fe40004000000 */
[----:B------:R-:W-:Y:S02]  /*3aa0*/  FSEL R180, R87, -INF , !P0 ;  /* 0xff80000057b47808 */ /* 0x000fe40004000000 */
[----:B------:R3:W-:Y:S01]  /*3ab0*/  MUFU.TANH R8, R4 ;  /* 0x0000000400087308 */ /* 0x0007e20000002400 */
[----:B------:R-:W-:Y:S02]  /*3ac0*/  FSEL R170, R94, -INF , !P0 ;  /* 0xff8000005eaa7808 */ /* 0x000fe40004000000 */
[----:B------:R-:W-:Y:S01]  /*3ad0*/  ISETP.GE.AND P0, PT, R0, R48, PT ;  /* 0x000000300000720c */ /* 0x000fe20003f06270 */
[----:B------:R-:W-:Y:S02]  /*3ae0*/  IMAD.IADD R0, R150, 0x1, R3 ;  /* 0x0000000196007824 */ /* 0x000fe400078e0203 */
[----:B------:R-:W-:Y:S01]  /*3af0*/  FMUL.FTZ R3, R7, UR5 ;  /* 0x0000000507037c20 */ /* 0x000fe20008410000 */
[----:B------:R-:W-:-:S02]  /*3b00*/  FSEL R163, R81, -INF , !P5 ;  /* 0xff80000051a37808 */ /* 0x000fc40006800000 */
[----:B------:R-:W-:Y:S02]  /*3b10*/  FSEL R158, R85, -INF , !P5 ;  /* 0xff800000559e7808 */ /* 0x000fe40006800000 */
[----:B------:R-:W-:Y:S01]  /*3b20*/  FSEL R176, R86, -INF , !P5 ;  /* 0xff80000056b07808 */ /* 0x000fe20006800000 */
[----:B------:R-:W4:Y:S01]  /*3b30*/  MUFU.TANH R3, R3 ;  /* 0x0000000300037308 */ /* 0x000f220000002400 */
[----:B------:R-:W-:Y:S02]  /*3b40*/  FSEL R156, R95, -INF , !P5 ;  /* 0xff8000005f9c7808 */ /* 0x000fe40006800000 */
[----:B------:R-:W-:Y:S02]  /*3b50*/  ISETP.GE.AND P5, PT, R48, 0x41, PT ;  /* 0x000000413000780c */ /* 0x000fe40003fa6270 */
[----:B------:R-:W-:Y:S01]  /*3b60*/  FSEL R162, R51, -INF , !P6 ;  /* 0xff80000033a27808 */ /* 0x000fe20007000000 */
[----:B---3--:R-:W-:Y:S01]  /*3b70*/  FMUL.FTZ R4, R15, UR5 ;  /* 0x000000050f047c20 */ /* 0x008fe20008410000 */
[----:B------:R-:W-:-:S02]  /*3b80*/  FSEL R157, R76, -INF , !P6 ;  /* 0xff8000004c9d7808 */ /* 0x000fc40007000000 */
[----:B------:R-:W-:Y:S01]  /*3b90*/  FSEL R192, R60, -INF , !P6 ;  /* 0xff8000003cc07808 */ /* 0x000fe20007000000 */
[----:B------:R3:W5:Y:S01]  /*3ba0*/  MUFU.TANH R6, R4 ;  /* 0x0000000400067308 */ /* 0x0007620000002400 */
        /* <DEDUP_REMOVED lines=8> */
[----:B---3--:R-:W-:Y:S01]  /*3c30*/  FMUL.FTZ R4, R5, UR5 ;  /* 0x0000000505047c20 */ /* 0x008fe20008410000 */
[----:B------:R-:W-:Y:S02]  /*3c40*/  FSEL R172, R41, -INF , !P3 ;  /* 0xff80000029ac7808 */ /* 0x000fe40005800000 */
[----:B--2---:R-:W-:Y:S02]  /*3c50*/  FSEL R200, R16, -INF , !P2 ;  /* 0xff80000010c87808 */ /* 0x004fe40005000000 */
[----:B------:R-:W-:Y:S01]  /*3c60*/  FSEL R196, R17, -INF , !P2 ;  /* 0xff80000011c47808 */ /* 0x000fe20005000000 */
[----:B------:R-:W2:Y:S01]  /*3c70*/  MUFU.TANH R4, R4 ;  /* 0x0000000400047308 */ /* 0x000ea20000002400 */
[----:B------:R-:W-:-:S02]  /*3c80*/  FSEL R203, R20, -INF , !P2 ;  /* 0xff80000014cb7808 */ /* 0x000fc40005000000 */
[----:B------:R-:W-:Y:S02]  /*3c90*/  FSEL R173, R21, -INF , !P2 ;  /* 0xff80000015ad7808 */ /* 0x000fe40005000000 */
[----:B------:R-:W-:Y:S02]  /*3ca0*/  FSEL R201, R9, -INF , !P1 ;  /* 0xff80000009c97808 */ /* 0x000fe40004800000 */
[----:B------:R-:W-:Y:S02]  /*3cb0*/  FSEL R197, R10, -INF , !P1 ;  /* 0xff8000000ac57808 */ /* 0x000fe40004800000 */
[----:B-1----:R-:W-:Y:S02]  /*3cc0*/  FSEL R204, R11, -INF , !P1 ;  /* 0xff8000000bcc7808 */ /* 0x002fe40004800000 */
[----:B------:R-:W-:Y:S02]  /*3cd0*/  FSEL R174, R12, -INF , !P1 ;  /* 0xff8000000cae7808 */ /* 0x000fe40004800000 */
[----:B----4-:R-:W-:-:S02]  /*3ce0*/  FSEL R202, R3, -INF , !P0 ;  /* 0xff80000003ca7808 */ /* 0x010fc40004000000 */
[----:B-----5:R-:W-:Y:S02]  /*3cf0*/  FSEL R205, R6, -INF , !P0 ;  /* 0xff80000006cd7808 */ /* 0x020fe40004000000 */
[----:B--2---:R-:W-:Y:S02]  /*3d00*/  FSEL R198, R4, -INF , !P0 ;  /* 0xff80000004c67808 */ /* 0x004fe40004000000 */
        /* <DEDUP_REMOVED lines=66> */
.L_x_640:
[----:B------:R-:W-:Y:S05]  /*4130*/  BSYNC B0 ;  /* 0x0000000000007941 */ /* 0x000fea0003800000 */
.L_x_639:
[----:B------:R-:W0:Y:S02]  /*4140*/  LDGDEPBAR ;  /* 0x00000000000079af */ /* 0x000e240000000000 */
.L_x_638:
[----:B------:R-:W-:Y:S01]  /*4150*/  FMNMX.FTZ R3, R22, R30, !PT ;  /* 0x0000001e16037209 */ /* 0x000fe20007810000 */
[----:B------:R-:W-:Y:S01]  /*4160*/  ULDC UR5, c[0x0][0x2ec] ;  /* 0x0000bb0000057ab9 */ /* 0x000fe20000000800 */
[----:B------:R-:W-:Y:S02]  /*4170*/  LEA R220, R0, UR4, 0x1 ;  /* 0x0000000400dc7c11 */ /* 0x000fe4000f8e08ff */
[----:B------:R-:W-:Y:S02]  /*4180*/  FMNMX.FTZ R4, R29, R3, !PT ;  /* 0x000000031d047209 */ /* 0x000fe40007810000 */
[----:B------:R-:W-:Y:S01]  /*4190*/  FMNMX.FTZ R3, R24, R23, !PT ;  /* 0x0000001718037209 */ /* 0x000fe20007810000 */
[----:B------:R-:W-:Y:S01]  /*41a0*/  LDSM.16.MT88.4 R40, [R220+0xb000] ;  /* 0x00b00000dc28783b */ /* 0x000fe20000004200 */
        /* <DEDUP_REMOVED lines=42> */
[----:B---3--:R-:W-:Y:S02]  /*4450*/  FMNMX.FTZ R104, R4, R104, !PT ;  /* 0x0000006804687209 */ /* 0x008fe40007810000 */
[----:B------:R-:W-:Y:S01]  /*4460*/  FMNMX.FTZ R4, R202, R3, !PT ;  /* 0x00000003ca047209 */ /* 0x000fe20007810000 */
[----:B------:R-:W3:Y:S01]  /*4470*/  SHFL.BFLY PT, R5, R102, 0x2, 0x1f ;  /* 0x0c401f0066057f89 */ /* 0x000ee200000e0000 */
[----:B------:R-:W-:-:S02]  /*4480*/  FMNMX.FTZ R3, R44, R47, !PT ;  /* 0x0000002f2c037209 */ /* 0x000fc40007810000 */
        /* <DEDUP_REMOVED lines=44> */
[----:B--2---:R-:W-:-:S02]  /*4750*/  FFMA.FTZ R5, R23, UR5, -R13 ;  /* 0x0000000517057c23 */ /* 0x004fc4000801080d */
[----:B------:R-:W-:Y:S05]  /*4760*/  LDSM.16.MT88.4 R20, [R222+0x9000] ;  /* 0x00900000de14783b */ /* 0x000fea0000004200 */
        /* <DEDUP_REMOVED lines=23> */
[----:B-----5:R-:W-:Y:S01]  /*48e0*/  F2FP.BF16.F32.PACK_AB R6, R181, R164 ;  /* 0x000000a4b506723e */ /* 0x020fe200000010ff */
[----:B------:R-:W4:Y:S02]  /*48f0*/  LDSM.16.MT88.4 R24, [R220+0xa000] ;  /* 0x00a00000dc18783b */ /* 0x000f240000004200 */
[----:B------:R-:W-:Y:S01]  /*4900*/  FSEL R0, R0, RZ, P0 ;  /* 0x000000ff00007208 */ /* 0x000fe20000000000 */
[----:B------:R-:W5:Y:S01]  /*4910*/  MUFU.EX2 R165, R5 ;  /* 0x0000000500a57308 */ /* 0x000f620000000800 */
[----:B-1----:R-:W-:Y:S01]  /*4920*/  FFMA.FTZ R2, R32, UR5, -R3 ;  /* 0x0000000520027c23 */ /* 0x002fe20008010803 */
[----:B---3--:R-:W-:-:S06]  /*4930*/  F2FP.BF16.F32.PACK_AB R10, R249, R248 ;  /* 0x000000f8f90a723e */ /* 0x008fcc00000010ff */
[----:B------:R1:W-:Y:S01]  /*4940*/  MUFU.EX2 R252, R2 ;  /* 0x0000000200fc7308 */ /* 0x0003e20000000800 */
[----:B-----5:R-:W-:-:S07]  /*4950*/  F2FP.BF16.F32.PACK_AB R5, R250, R165 ;  /* 0x000000a5fa05723e */ /* 0x020fce00000010ff */
[----:B--2---:R-:W-:Y:S01]  /*4960*/  HMMA.16816.F32.BF16 R124, R4, R16, RZ ;  /* 0x00000010047c723c */ /* 0x004fe200000418ff */
[----:B-1----:R-:W-:-:S05]  /*4970*/  FFMA.FTZ R2, R31, UR5, -R3 ;  /* 0x000000051f027c23 */ /* 0x002fca0008010803 */
[C---:B------:R-:W-:Y:S01]  /*4980*/  HMMA.16816.F32.BF16 R92, R4.reuse, R18, RZ ;  /* 0x00000012045c723c */ /* 0x040fe200000418ff */
[----:B------:R-:W-:Y:S01]  /*4990*/  LDSM.16.MT88.4 R28, [R222+0xa400] ;  /* 0x00a40000de1c783b */ /* 0x000fe20000004200 */
[----:B------:R1:W-:Y:S04]  /*49a0*/  MUFU.EX2 R137, R2 ;  /* 0x0000000200897308 */ /* 0x0003e80000000800 */
[C---:B------:R-:W-:Y:S06]  /*49b0*/  HMMA.16816.F32.BF16 R112, R4.reuse, R36, RZ ;  /* 0x000000240470723c */ /* 0x040fec00000418ff */
[C---:B----4-:R-:W-:Y:S06]  /*49c0*/  HMMA.16816.F32.BF16 R116, R4.reuse, R24, RZ ;  /* 0x000000180474723c */ /* 0x050fec00000418ff */
[----:B------:R-:W-:Y:S01]  /*49d0*/  HMMA.16816.F32.BF16 R84, R4, R26, RZ ;  /* 0x0000001a0454723c */ /* 0x000fe200000418ff */
[----:B-1----:R-:W-:-:S04]  /*49e0*/  FFMA.FTZ R2, R44, UR5, -R0 ;  /* 0x000000052c027c23 */ /* 0x002fc80008010800 */
[----:B------:R1:W-:Y:S01]  /*49f0*/  MUFU.EX2 R241, R2 ;  /* 0x0000000200f17308 */ /* 0x0003e20000000800 */
[C---:B------:R-:W-:Y:S06]  /*4a00*/  HMMA.16816.F32.BF16 R80, R4.reuse, R38, RZ ;  /* 0x000000260450723c */ /* 0x040fec00000418ff */
[C---:B------:R-:W-:Y:S06]  /*4a10*/  HMMA.16816.F32.BF16 R120, R4.reuse, R20, RZ ;  /* 0x000000140478723c */ /* 0x040fec00000418ff */
[----:B------:R-:W-:Y:S01]  /*4a20*/  HMMA.16816.F32.BF16 R88, R4, R22, RZ ;  /* 0x000000160458723c */ /* 0x000fe200000418ff */
[----:B-1----:R-:W-:-:S05]  /*4a30*/  FFMA.FTZ R2, R47, UR5, -R0 ;  /* 0x000000052f027c23 */ /* 0x002fca0008010800 */
[C---:B------:R-:W-:Y:S01]  /*4a40*/  HMMA.16816.F32.BF16 R76, R4.reuse, R42, RZ ;  /* 0x0000002a044c723c */ /* 0x040fe200000418ff */
[----:B------:R1:W2:Y:S05]  /*4a50*/  MUFU.EX2 R239, R2 ;  /* 0x0000000200ef7308 */ /* 0x0002aa0000000800 */
[C---:B------:R-:W-:Y:S06]  /*4a60*/  HMMA.16816.F32.BF16 R72, R4.reuse, R50, RZ ;  /* 0x000000320448723c */ /* 0x040fec00000418ff */
[C---:B------:R-:W-:Y:S06]  /*4a70*/  HMMA.16816.F32.BF16 R96, R4.reuse, R48, RZ ;  /* 0x000000300460723c */ /* 0x040fec00000418ff */
[----:B------:R-:W-:Y:S01]  /*4a80*/  HMMA.16816.F32.BF16 R108, R4, R40, RZ ;  /* 0x00000028046c723c */ /* 0x000fe200000418ff */
[--C-:B-1----:R-:W-:Y:S01]  /*4a90*/  FFMA.FTZ R2, R35, UR5, -R0.reuse ;  /* 0x0000000523027c23 */ /* 0x102fe20008010800 */
[----:B--2---:R-:W-:Y:S01]  /*4aa0*/  F2FP.BF16.F32.PACK_AB R9, R239, R241 ;  /* 0x000000f1ef09723e */ /* 0x004fe200000010ff */
[----:B------:R-:W-:Y:S02]  /*4ab0*/  LDSM.16.MT88.4 R32, [R220+0xb400] ;  /* 0x00b40000dc20783b */ /* 0x000fe40000004200 */
[----:B------:R1:W-:Y:S02]  /*4ac0*/  MUFU.EX2 R240, R2 ;  /* 0x0000000200f07308 */ /* 0x0003e40000000800 */
[----:B-1----:R-:W-:-:S06]  /*4ad0*/  FFMA.FTZ R2, R46, UR5, -R0 ;  /* 0x000000052e027c23 */ /* 0x002fcc0008010800 */
[----:B------:R1:W2:Y:S02]  /*4ae0*/  MUFU.EX2 R243, R2 ;  /* 0x0000000200f37308 */ /* 0x0002a40000000800 */
[--C-:B-1----:R-:W-:Y:S01]  /*4af0*/  FFMA.FTZ R2, R45, UR5, -R3.reuse ;  /* 0x000000052d027c23 */ /* 0x102fe20008010803 */
[----:B--2---:R-:W-:Y:S01]  /*4b00*/  F2FP.BF16.F32.PACK_AB R11, R243, R240 ;  /* 0x000000f0f30b723e */ /* 0x004fe200000010ff */
[----:B------:R-:W-:Y:S04]  /*4b10*/  LDSM.16.MT88.4 R44, [R222+0xb400] ;  /* 0x00b40000de2c783b */ /* 0x000fe80000004200 */
        /* <DEDUP_REMOVED lines=11> */
[----:B-1----:R-:W-:-:S05]  /*4bd0*/  FFMA.FTZ R2, R54, UR5, -R13 ;  /* 0x0000000536027c23 */ /* 0x002fca000801080d */
[C---:B------:R-:W-:Y:S01]  /*4be0*/  HMMA.16816.F32.BF16 R132, R8.reuse, R22, RZ ;  /* 0x000000160884723c */ /* 0x040fe200000418ff */
[----:B------:R-:W1:Y:S01]  /*4bf0*/  LDSM.16.MT88.4 R20, [R220+0x9400] ;  /* 0x00940000dc14783b */ /* 0x000e620000004200 */
[----:B------:R3:W-:Y:S04]  /*4c00*/  MUFU.EX2 R242, R2 ;  /* 0x0000000200f27308 */ /* 0x0007e80000000800 */
[C---:B------:R-:W-:Y:S06]  /*4c10*/  HMMA.16816.F32.BF16 R148, R8.reuse, R42, RZ ;  /* 0x0000002a0894723c */ /* 0x040fec00000418ff */
[----:B------:R-:W-:Y:S01]  /*4c20*/  HMMA.16816.F32.BF16 R152, R8, R50, RZ ;  /* 0x000000320898723c */ /* 0x000fe200000418ff */
[----:B---3--:R-:W-:-:S04]  /*4c30*/  FFMA.FTZ R2, R56, UR5, -R13 ;  /* 0x0000000538027c23 */ /* 0x008fc8000801080d */
[----:B------:R3:W4:Y:S02]  /*4c40*/  MUFU.EX2 R247, R2 ;  /* 0x0000000200f77308 */ /* 0x0007240000000800 */
[----:B---3--:R-:W-:Y:S01]  /*4c50*/  FFMA.FTZ R2, R53, UR5, -R13 ;  /* 0x0000000535027c23 */ /* 0x008fe2000801080d */
[----:B----4-:R-:W-:-:S05]  /*4c60*/  F2FP.BF16.F32.PACK_AB R4, R247, R242 ;  /* 0x000000f2f704723e */ /* 0x010fca00000010ff */
[----:B------:R3:W-:Y:S02]  /*4c70*/  MUFU.EX2 R246, R2 ;  /* 0x0000000200f67308 */ /* 0x0007e40000000800 */
[----:B---3--:R-:W-:Y:S02]  /*4c80*/  FFMA.FTZ R2, R55, UR5, -R13 ;  /* 0x0000000537027c23 */ /* 0x008fe4000801080d */
[----:B------:R-:W-:Y:S01]  /*4c90*/  HMMA.16816.F32.BF16 R52, R8, R40, RZ ;  /* 0x000000280834723c */ /* 0x000fe200000418ff */
[----:B------:R-:W-:Y:S03]  /*4ca0*/  LDSM.16.MT88.4 R40, [R222+0x9800] ;  /* 0x00980000de28783b */ /* 0x000fe60000004200 */
[----:B------:R3:W4:Y:S02]  /*4cb0*/  MUFU.EX2 R245, R2 ;  /* 0x0000000200f57308 */ /* 0x0007240000000800 */
[----:B---3--:R-:W-:Y:S01]  /*4cc0*/  FFMA.FTZ R2, R57, UR5, -R12 ;  /* 0x0000000539027c23 */ /* 0x008fe2000801080c */
[----:B----4-:R-:W-:-:S05]  /*4cd0*/  F2FP.BF16.F32.PACK_AB R6, R245, R246 ;  /* 0x000000f6f506723e */ /* 0x010fca00000010ff */
[----:B------:R3:W-:Y:S02]  /*4ce0*/  MUFU.EX2 R235, R2 ;  /* 0x0000000200eb7308 */ /* 0x0007e40000000800 */
[----:B---3--:R-:W-:-:S06]  /*4cf0*/  FFMA.FTZ R2, R58, UR5, -R12 ;  /* 0x000000053a027c23 */ /* 0x008fcc000801080c */
[----:B------:R3:W4:Y:S02]  /*4d00*/  MUFU.EX2 R238, R2 ;  /* 0x0000000200ee7308 */ /* 0x0007240000000800 */
[--C-:B---3--:R-:W-:Y:S01]  /*4d10*/  FFMA.FTZ R2, R59, UR5, -R12.reuse ;  /* 0x000000053b027c23 */ /* 0x108fe2000801080c */
[----:B----4-:R-:W-:Y:S01]  /*4d20*/  F2FP.BF16.F32.PACK_AB R5, R238, R235 ;  /* 0x000000ebee05723e */ /* 0x010fe200000010ff */
[C---:B------:R-:W-:Y:S04]  /*4d30*/  HMMA.16816.F32.BF16 R56, R8.reuse, R36, RZ ;  /* 0x000000240838723c */ /* 0x040fe800000418ff */
[----:B------:R3:W-:Y:S02]  /*4d40*/  MUFU.EX2 R237, R2 ;  /* 0x0000000200ed7308 */ /* 0x0007e40000000800 */
[----:B------:R-:W-:Y:S01]  /*4d50*/  HMMA.16816.F32.BF16 R36, R8, R48, RZ ;  /* 0x000000300824723c */ /* 0x000fe200000418ff */
[----:B------:R-:W-:Y:S06]  /*4d60*/  LDSM.16.MT88.4 R48, [R220+0x9800] ;  /* 0x00980000dc30783b */ /* 0x000fec0000004200 */
[----:B------:R-:W-:Y:S01]  /*4d70*/  F2FP.BF16.F32.PACK_AB R10, R177, R251 ;  /* 0x000000fbb10a723e */ /* 0x000fe200000010ff */
[----:B---3--:R-:W-:Y:S01]  /*4d80*/  FFMA.FTZ R2, R100, UR5, -R12 ;  /* 0x0000000564027c23 */ /* 0x008fe2000801080c */
[----:B------:R-:W-:-:S03]  /*4d90*/  MOV R100, R179 ;  /* 0x000000b300647202 */ /* 0x000fc60000000f00 */
[----:B------:R3:W4:Y:S02]  /*4da0*/  MUFU.EX2 R236, R2 ;  /* 0x0000000200ec7308 */ /* 0x0007240000000800 */
[----:B---3--:R-:W-:Y:S01]  /*4db0*/  FFMA.FTZ R2, R106, UR5, -R0 ;  /* 0x000000056a027c23 */ /* 0x008fe20008010800 */
[----:B----4-:R-:W-:Y:S02]  /*4dc0*/  F2FP.BF16.F32.PACK_AB R7, R236, R237 ;  /* 0x000000edec07723e */ /* 0x010fe400000010ff */
[----:B------:R-:W-:-:S03]  /*4dd0*/  MOV R106, R178 ;  /* 0x000000b2006a7202 */ /* 0x000fc60000000f00 */
[----:B------:R3:W-:Y:S02]  /*4de0*/  MUFU.EX2 R233, R2 ;  /* 0x0000000200e97308 */ /* 0x0007e40000000800 */
[C---:B--2---:R-:W-:Y:S06]  /*4df0*/  HMMA.16816.F32.BF16 R116, R4.reuse, R24, R116 ;  /* 0x000000180474723c */ /* 0x044fec0000041874 */
[C---:B-1----:R-:W-:Y:S06]  /*4e00*/  HMMA.16816.F32.BF16 R124, R4.reuse, R20, R124 ;  /* 0x00000014047c723c */ /* 0x042fec000004187c */
[----:B------:R-:W-:Y:S01]  /*4e10*/  HMMA.16816.F32.BF16 R120, R4, R16, R120 ;  /* 0x000000100478723c */ /* 0x000fe20000041878 */
[----:B---3--:R-:W-:Y:S01]  /*4e20*/  FFMA.FTZ R2, R105, UR5, -R0 ;  /* 0x0000000569027c23 */ /* 0x008fe20008010800 */
[----:B------:R-:W-:-:S03]  /*4e30*/  MOV R105, R137 ;  /* 0x0000008900697202 */ /* 0x000fc60000000f00 */
[----:B------:R1:W2:Y:S01]  /*4e40*/  MUFU.EX2 R234, R2 ;  /* 0x0000000200ea7308 */ /* 0x0002a20000000800 */
[----:B------:R-:W-:Y:S01]  /*4e50*/  F2FP.BF16.F32.PACK_AB R8, R105, R252 ;  /* 0x000000fc6908723e */ /* 0x000fe200000010ff */
        /* <DEDUP_REMOVED lines=8> */
[----:B------:R-:W-:Y:S01]  /*4ee0*/  HMMA.16816.F32.BF16 R84, R4, R30, R80 ;  /* 0x0000001e0454723c */ /* 0x000fe20000041850 */
[----:B-1----:R-:W-:-:S05]  /*4ef0*/  FFMA.FTZ R2, R107, UR5, -R0 ;  /* 0x000000056b027c23 */ /* 0x002fca0008010800 */
[C---:B------:R-:W-:Y:S01]  /*4f00*/  HMMA.16816.F32.BF16 R80, R4.reuse, R34, R76 ;  /* 0x000000220450723c */ /* 0x040fe2000004184c */
[----:B------:R1:W2:Y:S05]  /*4f10*/  MUFU.EX2 R231, R2 ;  /* 0x0000000200e77308 */ /* 0x0002aa0000000800 */
[C---:B------:R-:W-:Y:S06]  /*4f20*/  HMMA.16816.F32.BF16 R76, R4.reuse, R46, R72 ;  /* 0x0000002e044c723c */ /* 0x040fec0000041848 */
[----:B------:R-:W-:Y:S01]  /*4f30*/  HMMA.16816.F32.BF16 R96, R4, R44, R96 ;  /* 0x0000002c0460723c */ /* 0x000fe20000041860 */
[----:B-1----:R-:W-:Y:S01]  /*4f40*/  FFMA.FTZ R2, R156, UR5, -R3 ;  /* 0x000000059c027c23 */ /* 0x002fe20008010803 */
[----:B--2---:R-:W-:-:S02]  /*4f50*/  F2FP.BF16.F32.PACK_AB R11, R231, R232 ;  /* 0x000000e8e70b723e */ /* 0x004fc400000010ff */
[----:B------:R-:W-:Y:S01]  /*4f60*/  MOV R156, R177 ;  /* 0x000000b1009c7202 */ /* 0x000fe20000000f00 */
[----:B------:R1:W-:Y:S04]  /*4f70*/  MUFU.EX2 R230, R2 ;  /* 0x0000000200e67308 */ /* 0x0003e80000000800 */
[C---:B------:R-:W-:Y:S01]  /*4f80*/  HMMA.16816.F32.BF16 R188, R8.reuse, R44, R36 ;  /* 0x0000002c08bc723c */ /* 0x040fe20000041824 */
[----:B------:R-:W2:Y:S05]  /*4f90*/  LDSM.16.MT88.4 R36, [R220+0xa800] ;  /* 0x00a80000dc24783b */ /* 0x000eaa0000004200 */
[C---:B------:R-:W-:Y:S06]  /*4fa0*/  HMMA.16816.F32.BF16 R72, R8.reuse, R20, R68 ;  /* 0x000000140848723c */ /* 0x040fec0000041844 */
[----:B------:R-:W-:Y:S01]  /*4fb0*/  HMMA.16816.F32.BF16 R68, R8, R16, R64 ;  /* 0x000000100844723c */ /* 0x000fe20000041840 */
[----:B-1----:R-:W-:Y:S01]  /*4fc0*/  FFMA.FTZ R2, R158, UR5, -R13 ;  /* 0x000000059e027c23 */ /* 0x002fe2000801080d */
[----:B------:R-:W-:-:S03]  /*4fd0*/  MOV R158, R165 ;  /* 0x000000a5009e7202 */ /* 0x000fc60000000f00 */
[----:B------:R1:W-:Y:S01]  /*4fe0*/  MUFU.EX2 R229, R2 ;  /* 0x0000000200e57308 */ /* 0x0003e20000000800 */
[C---:B------:R-:W-:Y:S06]  /*4ff0*/  HMMA.16816.F32.BF16 R64, R8.reuse, R24, R60 ;  /* 0x000000180840723c */ /* 0x040fec000004183c */
[C---:B------:R-:W-:Y:S06]  /*5000*/  HMMA.16816.F32.BF16 R184, R8.reuse, R32, R52 ;  /* 0x0000002008b8723c */ /* 0x040fec0000041834 */
[----:B------:R-:W-:Y:S01]  /*5010*/  HMMA.16816.F32.BF16 R60, R8, R22, R128 ;  /* 0x00000016083c723c */ /* 0x000fe20000041880 */
[----:B------:R-:W3:Y:S01]  /*5020*/  LDSM.16.MT88.4 R20, [R222+0xa800] ;  /* 0x00a80000de14783b */ /* 0x000ee20000004200 */
[----:B-1----:R-:W-:-:S04]  /*5030*/  FFMA.FTZ R2, R160, UR5, -R13 ;  /* 0x00000005a0027c23 */ /* 0x002fc8000801080d */
[C---:B------:R-:W-:Y:S01]  /*5040*/  HMMA.16816.F32.BF16 R52, R8.reuse, R26, R140 ;  /* 0x0000001a0834723c */ /* 0x040fe2000004188c */
[----:B------:R-:W1:Y:S01]  /*5050*/  LDSM.16.MT88.4 R24, [R222+0xb800] ;  /* 0x00b80000de18783b */ /* 0x000e620000004200 */
[----:B------:R4:W5:Y:S03]  /*5060*/  MUFU.EX2 R228, R2 ;  /* 0x0000000200e47308 */ /* 0x0009660000000800 */
[----:B------:R-:W-:Y:S01]  /*5070*/  LDSM.16.MT88.4 R140, [R222+0x9c00] ;  /* 0x009c0000de8c783b */ /* 0x000fe20000004200 */
[C---:B------:R-:W-:Y:S06]  /*5080*/  HMMA.16816.F32.BF16 R32, R8.reuse, R34, R148 ;  /* 0x000000220820723c */ /* 0x040fec0000041894 */
[----:B------:R-:W-:Y:S01]  /*5090*/  HMMA.16816.F32.BF16 R128, R8, R46, R152 ;  /* 0x0000002e0880723c */ /* 0x000fe20000041898 */
[----:B----4-:R-:W-:Y:S01]  /*50a0*/  FFMA.FTZ R2, R157, UR5, -R13 ;  /* 0x000000059d027c23 */ /* 0x010fe2000801080d */
[----:B------:R-:W-:-:S04]  /*50b0*/  MOV R157, R164 ;  /* 0x000000a4009d7202 */ /* 0x000fc80000000f00 */
[----:B------:R-:W-:Y:S01]  /*50c0*/  HMMA.16816.F32.BF16 R164, R8, R28, R56 ;  /* 0x0000001c08a4723c */ /* 0x000fe20000041838 */
[----:B------:R4:W-:Y:S01]  /*50d0*/  MUFU.EX2 R219, R2 ;  /* 0x0000000200db7308 */ /* 0x0009e20000000800 */
[----:B-----5:R-:W-:-:S04]  /*50e0*/  F2FP.BF16.F32.PACK_AB R4, R228, R229 ;  /* 0x000000e5e404723e */ /* 0x020fc800000010ff */
[C---:B------:R-:W-:Y:S01]  /*50f0*/  HMMA.16816.F32.BF16 R56, R8.reuse, R18, R132 ;  /* 0x000000120838723c */ /* 0x040fe20000041884 */
[----:B------:R-:W5:Y:S05]  /*5100*/  LDSM.16.MT88.4 R16, [R220+0xb800] ;  /* 0x00b80000dc10783b */ /* 0x000f6a0000004200 */
[----:B------:R-:W-:Y:S01]  /*5110*/  HMMA.16816.F32.BF16 R28, R8, R30, R144 ;  /* 0x0000001e081c723c */ /* 0x000fe20000041890 */
[----:B------:R-:W-:Y:S01]  /*5120*/  MOV R135, R181 ;  /* 0x000000b500877202 */ /* 0x000fe20000000f00 */
[----:B----4-:R-:W-:Y:S01]  /*5130*/  FFMA.FTZ R2, R159, UR5, -R13 ;  /* 0x000000059f027c23 */ /* 0x010fe2000801080d */
[----:B------:R-:W-:-:S03]  /*5140*/  MOV R159, R182 ;  /* 0x000000b6009f7202 */ /* 0x000fc60000000f00 */
[----:B------:R4:W2:Y:S02]  /*5150*/  MUFU.EX2 R218, R2 ;  /* 0x0000000200da7308 */ /* 0x0008a40000000800 */
[----:B----4-:R-:W-:Y:S01]  /*5160*/  FFMA.FTZ R2, R163, UR5, -R12 ;  /* 0x00000005a3027c23 */ /* 0x010fe2000801080c */
[----:B--2---:R-:W-:-:S05]  /*5170*/  F2FP.BF16.F32.PACK_AB R6, R218, R219 ;  /* 0x000000dbda06723e */ /* 0x004fca00000010ff */
[----:B------:R2:W-:Y:S02]  /*5180*/  MUFU.EX2 R217, R2 ;  /* 0x0000000200d97308 */ /* 0x0005e40000000800 */
[----:B--2---:R-:W-:-:S06]  /*5190*/  FFMA.FTZ R2, R161, UR5, -R12 ;  /* 0x00000005a1027c23 */ /* 0x004fcc000801080c */
        /* <DEDUP_REMOVED lines=9> */
[C---:B------:R-:W-:Y:S06]  /*5230*/  HMMA.16816.F32.BF16 R152, R4.reuse, R36, R116 ;  /* 0x000000240498723c */ /* 0x040fec0000041874 */
[C---:B------:R-:W-:Y:S01]  /*5240*/  HMMA.16816.F32.BF16 R144, R4.reuse, R48, R124 ;  /* 0x000000300490723c */ /* 0x040fe2000004187c */
[----:B------:R-:W5:Y:S05]  /*5250*/  LDSM.16.MT88.4 R124, [R220+0x9c00] ;  /* 0x009c0000dc7c783b */ /* 0x000f6a0000004200 */
[----:B------:R-:W-:Y:S01]  /*5260*/  HMMA.16816.F32.BF16 R148, R4, R40, R120 ;  /* 0x000000280494723c */ /* 0x000fe20000041878 */
[----:B--2---:R-:W-:Y:S01]  /*5270*/  FFMA.FTZ R2, R169, UR5, -R3 ;  /* 0x00000005a9027c23 */ /* 0x004fe20008010803 */
[----:B----4-:R-:W-:-:S03]  /*5280*/  F2FP.BF16.F32.PACK_AB R8, R213, R230 ;  /* 0x000000e6d508723e */ /* 0x010fc600000010ff */
[----:B------:R2:W-:Y:S01]  /*5290*/  MUFU.EX2 R212, R2 ;  /* 0x0000000200d47308 */ /* 0x0005e20000000800 */
[C---:B------:R-:W-:Y:S06]  /*52a0*/  HMMA.16816.F32.BF16 R120, R4.reuse, R50, R92 ;  /* 0x000000320478723c */ /* 0x040fec000004185c */
[C---:B------:R-:W-:Y:S06]  /*52b0*/  HMMA.16816.F32.BF16 R136, R4.reuse, R42, R136 ;  /* 0x0000002a0488723c */ /* 0x040fec0000041888 */
[----:B---3--:R-:W-:Y:S01]  /*52c0*/  HMMA.16816.F32.BF16 R160, R4, R20, R112 ;  /* 0x0000001404a0723c */ /* 0x008fe20000041870 */
[----:B--2---:R-:W-:-:S05]  /*52d0*/  FFMA.FTZ R2, R171, UR5, -R3 ;  /* 0x00000005ab027c23 */ /* 0x004fca0008010803 */
[C---:B------:R-:W-:Y:S01]  /*52e0*/  HMMA.16816.F32.BF16 R88, R4.reuse, R38, R88 ;  /* 0x000000260458723c */ /* 0x040fe20000041858 */
[----:B------:R2:W3:Y:S05]  /*52f0*/  MUFU.EX2 R211, R2 ;  /* 0x0000000200d37308 */ /* 0x0004ea0000000800 */
[C---:B------:R-:W-:Y:S06]  /*5300*/  HMMA.16816.F32.BF16 R168, R4.reuse, R22, R84 ;  /* 0x0000001604a8723c */ /* 0x040fec0000041854 */
[----:B-1----:R-:W-:Y:S01]  /*5310*/  HMMA.16816.F32.BF16 R44, R4, R26, R76 ;  /* 0x0000001a042c723c */ /* 0x002fe2000004184c */
[----:B--2---:R-:W-:Y:S01]  /*5320*/  FFMA.FTZ R2, R172, UR5, -R3 ;  /* 0x00000005ac027c23 */ /* 0x004fe20008010803 */
[----:B---3--:R-:W-:-:S03]  /*5330*/  F2FP.BF16.F32.PACK_AB R10, R211, R212 ;  /* 0x000000d4d30a723e */ /* 0x008fc600000010ff */
[----:B------:R1:W-:Y:S02]  /*5340*/  MUFU.EX2 R210, R2 ;  /* 0x0000000200d27308 */ /* 0x0003e40000000800 */
[----:B-1----:R-:W-:-:S06]  /*5350*/  FFMA.FTZ R2, R173, UR5, -R3 ;  /* 0x00000005ad027c23 */ /* 0x002fcc0008010803 */
[----:B------:R1:W2:Y:S02]  /*5360*/  MUFU.EX2 R209, R2 ;  /* 0x0000000200d17308 */ /* 0x0002a40000000800 */
[--C-:B-1----:R-:W-:Y:S01]  /*5370*/  FFMA.FTZ R2, R174, UR5, -R3.reuse ;  /* 0x00000005ae027c23 */ /* 0x102fe20008010803 */
[----:B------:R-:W-:Y:S02]  /*5380*/  FFMA.FTZ R3, R175, UR5, -R3 ;  /* 0x00000005af037c23 */ /* 0x000fe40008010803 */
[----:B------:R-:W-:Y:S03]  /*5390*/  LDSM.16.MT88.4 R172, [R222+0xac00] ;  /* 0x00ac0000deac783b */ /* 0x000fe60000004200 */
[----:B------:R1:W-:Y:S02]  /*53a0*/  MUFU.EX2 R208, R2 ;  /* 0x0000000200d07308 */ /* 0x0003e40000000800 */
[----:B-1----:R-:W-:-:S02]  /*53b0*/  FFMA.FTZ R2, R176, UR5, -R0 ;  /* 0x00000005b0027c23 */ /* 0x002fc40008010800 */
[C---:B-----5:R-:W-:Y:S04]  /*53c0*/  HMMA.16816.F32.BF16 R176, R4.reuse, R16, R108 ;  /* 0x0000001004b0723c */ /* 0x060fe8000004186c */
[----:B------:R1:W-:Y:S02]  /*53d0*/  MUFU.EX2 R207, R2 ;  /* 0x0000000200cf7308 */ /* 0x0003e40000000800 */
[----:B------:R-:W-:Y:S01]  /*53e0*/  HMMA.16816.F32.BF16 R108, R4, R18, R80 ;  /* 0x00000012046c723c */ /* 0x000fe20000041850 */
[----:B------:R-:W-:Y:S01]  /*53f0*/  LDSM.16.MT88.4 R80, [R220+0xbc00] ;  /* 0x00bc0000dc50783b */ /* 0x000fe20000004200 */
[----:B-1----:R-:W-:-:S04]  /*5400*/  FFMA.FTZ R2, R180, UR5, -R0 ;  /* 0x00000005b4027c23 */ /* 0x002fc80008010800 */
[----:B------:R-:W-:Y:S01]  /*5410*/  HMMA.16816.F32.BF16 R180, R4, R24, R96 ;  /* 0x0000001804b4723c */ /* 0x000fe20000041860 */
[----:B------:R-:W-:Y:S01]  /*5420*/  LDSM.16.MT88.4 R4, [R222+0xbc00] ;  /* 0x00bc0000de04783b */ /* 0x000fe20000004200 */
[----:B------:R1:W3:Y:S05]  /*5430*/  MUFU.EX2 R206, R2 ;  /* 0x0000000200ce7308 */ /* 0x0002ea0000000800 */
[----:B--2---:R-:W-:Y:S01]  /*5440*/  F2FP.BF16.F32.PACK_AB R96, R209, R210 ;  /* 0x000000d2d160723e */ /* 0x004fe200000010ff */
[----:B-1----:R-:W-:Y:S01]  /*5450*/  FFMA.FTZ R2, R192, UR5, -R0 ;  /* 0x00000005c0027c23 */ /* 0x002fe20008010800 */
[----:B---3--:R-:W-:Y:S01]  /*5460*/  F2FP.BF16.F32.PACK_AB R9, R206, R207 ;  /* 0x000000cfce09723e */ /* 0x008fe200000010ff */
[----:B------:R1:W2:Y:S08]  /*5470*/  MUFU.EX2 R192, R3 ;  /* 0x0000000300c07308 */ /* 0x0002b00000000800 */
[----:B------:R3:W-:Y:S01]  /*5480*/  MUFU.EX2 R107, R2 ;  /* 0x00000002006b7308 */ /* 0x0007e20000000800 */
[----:B-1----:R-:W-:-:S02]  /*5490*/  MOV R3, R14 ;  /* 0x0000000e00037202 */ /* 0x002fc40000000f00 */
[----:B--2---:R-:W-:-:S03]  /*54a0*/  F2FP.BF16.F32.PACK_AB R98, R192, R208 ;  /* 0x000000d0c062723e */ /* 0x004fc600000010ff */
[----:B------:R-:W-:Y:S01]  /*54b0*/  FADD.FTZ R3, R3, R244 ;  /* 0x000000f403037221 */ /* 0x000fe20000010000 */
[----:B---3--:R-:W-:Y:S01]  /*54c0*/  FFMA.FTZ R2, R193, UR5, -R0 ;  /* 0x00000005c1027c23 */ /* 0x008fe20008010800 */
[----:B------:R-:W-:Y:S02]  /*54d0*/  MOV R193, R156 ;  /* 0x0000009c00c17202 */ /* 0x000fe40000000f00 */
[----:B------:R-:W-:Y:S01]  /*54e0*/  FADD.FTZ R3, R248, R3 ;  /* 0x00000003f8037221 */ /* 0x000fe20000010000 */
[----:B------:R-:W-:Y:S02]  /*54f0*/  MOV R156, R106 ;  /* 0x0000006a009c7202 */ /* 0x000fe40000000f00 */
[----:B------:R1:W2:Y:S01]  /*5500*/  MUFU.EX2 R106, R2 ;  /* 0x00000002006a7308 */ /* 0x0002a20000000800 */
[----:B------:R-:W-:-:S04]  /*5510*/  FADD.FTZ R3, R249, R3 ;  /* 0x00000003f9037221 */ /* 0x000fc80000010000 */
[----:B------:R-:W-:Y:S01]  /*5520*/  FADD.FTZ R3, R252, R3 ;  /* 0x00000003fc037221 */ /* 0x000fe20000010000 */
[----:B-1----:R-:W-:Y:S01]  /*5530*/  FFMA.FTZ R2, R194, UR5, -R0 ;  /* 0x00000005c2027c23 */ /* 0x002fe20008010800 */
[----:B------:R-:W-:Y:S02]  /*5540*/  MOV R194, R105 ;  /* 0x0000006900c27202 */ /* 0x000fe40000000f00 */
[----:B--2---:R-:W-:Y:S01]  /*5550*/  F2FP.BF16.F32.PACK_AB R11, R106, R107 ;  /* 0x0000006b6a0b723e */ /* 0x004fe200000010ff */
[----:B------:R1:W-:Y:S02]  /*5560*/  MUFU.EX2 R105, R2 ;  /* 0x0000000200697308 */ /* 0x0003e40000000800 */
[----:B------:R-:W-:-:S04]  /*5570*/  FADD.FTZ R3, R194, R3 ;  /* 0x00000003c2037221 */ /* 0x000fc80000010000 */
[C---:B------:R-:W-:Y:S06]  /*5580*/  HMMA.16816.F32.BF16 R116, R8.reuse, R48, R72 ;  /* 0x000000300874723c */ /* 0x040fec0000041848 */
[----:B------:R-:W-:Y:S01]  /*5590*/  HMMA.16816.F32.BF16 R64, R8, R36, R64 ;  /* 0x000000240840723c */ /* 0x000fe20000041840 */
[----:B-1----:R-:W-:Y:S01]  /*55a0*/  FFMA.FTZ R2, R195, UR5, -R13 ;  /* 0x00000005c3027c23 */ /* 0x002fe2000801080d */
[----:B------:R-:W-:-:S04]  /*55b0*/  MOV R195, R100 ;  /* 0x0000006400c37202 */ /* 0x000fc80000000f00 */
[C---:B------:R-:W-:Y:S01]  /*55c0*/  HMMA.16816.F32.BF16 R60, R8.reuse, R50, R60 ;  /* 0x00000032083c723c */ /* 0x040fe2000004183c */
[----:B------:R1:W-:Y:S05]  /*55d0*/  MUFU.EX2 R100, R2 ;  /* 0x0000000200647308 */ /* 0x0003ea0000000800 */
[----:B------:R-:W-:Y:S01]  /*55e0*/  HMMA.16816.F32.BF16 R56, R8, R42, R56 ;  /* 0x0000002a0838723c */ /* 0x000fe20000041838 */
[----:B------:R-:W-:Y:S02]  /*55f0*/  MOV R51, R159 ;  /* 0x0000009f00337202 */ /* 0x000fe40000000f00 */
[----:B------:R-:W-:-:S03]  /*5600*/  MOV R50, R157 ;  /* 0x0000009d00327202 */ /* 0x000fc60000000f00 */
[----:B------:R-:W-:Y:S01]  /*5610*/  HMMA.16816.F32.BF16 R84, R8, R24, R188 ;  /* 0x000000180854723c */ /* 0x000fe200000418bc */
[----:B------:R-:W-:-:S05]  /*5620*/  MOV R43, R15 ;  /* 0x0000000f002b7202 */ /* 0x000fca0000000f00 */
[----:B------:R-:W-:Y:S01]  /*5630*/  HMMA.16816.F32.BF16 R52, R8, R38, R52 ;  /* 0x000000260834723c */ /* 0x000fe20000041834 */
[----:B-1----:R-:W-:Y:S01]  /*5640*/  FFMA.FTZ R2, R196, UR5, -R13 ;  /* 0x00000005c4027c23 */ /* 0x002fe2000801080d */
[----:B------:R-:W-:-:S03]  /*5650*/  MOV R196, R135 ;  /* 0x0000008700c47202 */ /* 0x000fc60000000f00 */
[----:B------:R1:W2:Y:S01]  /*5660*/  MUFU.EX2 R49, R2 ;  /* 0x0000000200317308 */ /* 0x0002a20000000800 */
[C---:B------:R-:W-:Y:S06]  /*5670*/  HMMA.16816.F32.BF16 R132, R8.reuse, R40, R68 ;  /* 0x000000280884723c */ /* 0x040fec0000041844 */
[C---:B------:R-:W-:Y:S06]  /*5680*/  HMMA.16816.F32.BF16 R164, R8.reuse, R20, R164 ;  /* 0x0000001408a4723c */ /* 0x040fec00000418a4 */
[----:B------:R-:W-:Y:S01]  /*5690*/  HMMA.16816.F32.BF16 R28, R8, R22, R28 ;  /* 0x00000016081c723c */ /* 0x000fe2000004181c */
[----:B-1----:R-:W-:Y:S01]  /*56a0*/  FFMA.FTZ R2, R197, UR5, -R13 ;  /* 0x00000005c5027c23 */ /* 0x002fe2000801080d */
[----:B------:R-:W-:-:S04]  /*56b0*/  MOV R197, R158 ;  /* 0x0000009e00c57202 */ /* 0x000fc80000000f00 */
[C---:B------:R-:W-:Y:S01]  /*56c0*/  HMMA.16816.F32.BF16 R68, R8.reuse, R16, R184 ;  /* 0x000000100844723c */ /* 0x040fe200000418b8 */
[----:B--2---:R-:W-:Y:S01]  /*56d0*/  F2FP.BF16.F32.PACK_AB R92, R49, R100 ;  /* 0x00000064315c723e */ /* 0x004fe200000010ff */
[----:B------:R1:W-:Y:S04]  /*56e0*/  MUFU.EX2 R48, R2 ;  /* 0x0000000200307308 */ /* 0x0003e80000000800 */
[C---:B------:R-:W-:Y:S06]  /*56f0*/  HMMA.16816.F32.BF16 R32, R8.reuse, R18, R32 ;  /* 0x000000120820723c */ /* 0x040fec0000041820 */
[----:B------:R-:W-:Y:S01]  /*5700*/  HMMA.16816.F32.BF16 R24, R8, R26, R128 ;  /* 0x0000001a0818723c */ /* 0x000fe20000041880 */
[----:B-1----:R-:W-:Y:S01]  /*5710*/  FFMA.FTZ R2, R198, UR5, -R13 ;  /* 0x00000005c6027c23 */ /* 0x002fe2000801080d */
[----:B------:R-:W-:-:S05]  /*5720*/  MOV R198, R156 ;  /* 0x0000009c00c67202 */ /* 0x000fca0000000f00 */
[----:B------:R-:W-:Y:S01]  /*5730*/  FADD.FTZ R8, R197, R250 ;  /* 0x000000fac5087221 */ /* 0x000fe20000010000 */
[----:B------:R-:W1:Y:S01]  /*5740*/  LDSM.16.MT88.4 R156, [R220+0xac00] ;  /* 0x00ac0000dc9c783b */ /* 0x000e620000004200 */
[----:B------:R2:W3:Y:S02]  /*5750*/  MUFU.EX2 R41, R2 ;  /* 0x0000000200297308 */ /* 0x0004e40000000800 */
[----:B------:R-:W-:Y:S01]  /*5760*/  FADD.FTZ R8, R51, R8 ;  /* 0x0000000833087221 */ /* 0x000fe20000010000 */
[----:B--2---:R-:W-:Y:S01]  /*5770*/  FFMA.FTZ R2, R199, UR5, -R12 ;  /* 0x00000005c7027c23 */ /* 0x004fe2000801080c */
[----:B---3--:R-:W-:-:S04]  /*5780*/  F2FP.BF16.F32.PACK_AB R94, R41, R48 ;  /* 0x00000030295e723e */ /* 0x008fc800000010ff */
        /* <DEDUP_REMOVED lines=11> */
[C---:B------:R-:W-:Y:S06]  /*5840*/  HMMA.16816.F32.BF16 R112, R92.reuse, R124, R144 ;  /* 0x0000007c5c70723c */ /* 0x040fec0000041890 */
[C---:B-1----:R-:W-:Y:S06]  /*5850*/  HMMA.16816.F32.BF16 R144, R92.reuse, R156, R152 ;  /* 0x0000009c5c90723c */ /* 0x042fec0000041898 */
        /* <DEDUP_REMOVED lines=87> */
[----:B------:R-:W2:Y:S01]  /*5dd0*/  LDL.64 R194, [R1+0x30] ;  /* 0x0000300001c27983 */ /* 0x000ea20000100a00 */
[----:B------:R-:W-:Y:S01]  /*5de0*/  ULDC UR4, c[0x0][0x2d0] ;  /* 0x0000b40000047ab9 */ /* 0x000fe20000000800 */
[----:B------:R-:W1:Y:S01]  /*5df0*/  LDC.64 R250, c[0x0][0x250] ;  /* 0x00009400fffa7b82 */ /* 0x000e620000000a00 */
[----:B------:R-:W-:Y:S01]  /*5e00*/  LEA.HI.SX32 R227, R227, 0xfffffffe, 0x1a ;  /* 0xfffffffee3e37811 */ /* 0x000fe200078fd2ff */
[----:B------:R-:W-:Y:S01]  /*5e10*/  IMAD.MOV.U32 R100, RZ, RZ, R103 ;  /* 0x000000ffff647224 */ /* 0x000fe200078e0067 */
[----:B------:R-:W-:Y:S01]  /*5e20*/  MOV R106, R101 ;  /* 0x00000065006a7202 */ /* 0x000fe20000000f00 */
[----:B------:R-:W-:Y:S01]  /*5e30*/  IMAD.MOV.U32 R105, RZ, RZ, R102 ;  /* 0x000000ffff697224 */ /* 0x000fe200078e0066 */
[----:B------:R-:W-:Y:S01]  /*5e40*/  ULDC UR10, c[0x0][0x2d0] ;  /* 0x0000b400000a7ab9 */ /* 0x000fe20000000800 */
[----:B------:R-:W-:Y:S01]  /*5e50*/  ULDC UR5, c[0x0][0x39c] ;  /* 0x0000e70000057ab9 */ /* 0x000fe20000000800 */
[----:B------:R-:W-:Y:S01]  /*5e60*/  ULDC.64 UR6, c[0x0][0x248] ;  /* 0x0000920000067ab9 */ /* 0x000fe20000000a00 */
[----:B--2---:R-:W-:Y:S01]  /*5e70*/  ISETP.GE.AND P4, PT, R194, UR4, PT ;  /* 0x00000004c2007c0c */ /* 0x004fe2000bf86270 */
[----:B------:R-:W-:-:S12]  /*5e80*/  ULDC UR4, c[0x0][0x2ec] ;  /* 0x0000bb0000047ab9 */ /* 0x000fd80000000800 */
[----:B------:R-:W2:Y:S08]  /*5e90*/  @!P4 LDC.64 R4, c[0x0][0x220] ;  /* 0x00008800ff04cb82 */ /* 0x000eb00000000a00 */
[----:B------:R-:W3:Y:S01]  /*5ea0*/  @!P4 LDC.64 R2, c[0x0][0x220] ;  /* 0x00008800ff02cb82 */ /* 0x000ee20000000a00 */
[----:B--2---:R-:W-:Y:S04]  /*5eb0*/  @!P4 STL.64 [R1+0x28], R4 ;  /* 0x000028040100c387 */ /* 0x004fe80000100a00 */
[----:B---3--:R2:W-:Y:S02]  /*5ec0*/  @!P4 STL.64 [R1+0x20], R2 ;  /* 0x000020020100c387 */ /* 0x0085e40000100a00 */
[----:B--2---:R-:W-:Y:S01]  /*5ed0*/  IMAD.MOV.U32 R3, RZ, RZ, R104 ;  /* 0x000000ffff037224 */ /* 0x004fe200078e0068 */
[----:B-1----:R-:W-:Y:S06]  /*5ee0*/  BRA `(.L_x_642) ;  /* 0x0000000400087947 */ /* 0x002fec0003800000 */
.L_x_644:
[----:B------:R-:W2:Y:S01]  /*5ef0*/  LDL.64 R248, [R1+0x50] ;  /* 0x0000500001f87983 */ /* 0x000ea20000100a00 */
[----:B------:R-:W1:Y:S01]  /*5f00*/  @!P4 LDC.64 R6, c[0x0][0x218] ;  /* 0x00008600ff06cb82 */ /* 0x000e620000000a00 */
[----:B------:R-:W-:Y:S02]  /*5f10*/  VIADD R0, R227, 0xffffffff ;  /* 0xffffffffe3007836 */ /* 0x000fe40000000000 */
[----:B------:R-:W5:Y:S02]  /*5f20*/  LDL.64 R246, [R1+0x38] ;  /* 0x0000380001f67983 */ /* 0x000f640000100a00 */
[----:B------:R-:W-:Y:S01]  /*5f30*/  IMAD.WIDE.U32 R4, R0, UR6, RZ ;  /* 0x0000000600047c25 */ /* 0x000fe2000f8e00ff */
[----:B------:R-:W-:Y:S01]  /*5f40*/  SHF.R.S32.HI R2, RZ, 0x1f, R0 ;  /* 0x0000001fff027819 */ /* 0x000fe20000011400 */
[----:B------:R-:W3:Y:S01]  /*5f50*/  LDL R102, [R1+0x18] ;  /* 0x0000180001667983 */ /* 0x000ee20000100800 */
[----:B------:R-:W4:Y:S03]  /*5f60*/  @!P3 LDC.64 R14, c[0x0][0x218] ;  /* 0x00008600ff0ebb82 */ /* 0x000f260000000a00 */
[----:B------:R-:W3:Y:S01]  /*5f70*/  LDL R101, [R1+0x40] ;  /* 0x0000400001657983 */ /* 0x000ee20000100800 */
[----:B------:R-:W-:Y:S03]  /*5f80*/  IMAD R2, R2, UR6, RZ ;  /* 0x0000000602027c24 */ /* 0x000fe6000f8e02ff */
[----:B------:R1:W-:Y:S01]  /*5f90*/  @P4 STS [R226+0x6000], RZ ;  /* 0x006000ffe2004388 */ /* 0x0003e20000000800 */
[----:B------:R-:W-:Y:S01]  /*5fa0*/  IMAD R2, R0, UR7, R2 ;  /* 0x0000000700027c24 */ /* 0x000fe2000f8e0202 */
[----:B------:R-:W4:Y:S02]  /*5fb0*/  @!P2 LDC.64 R12, c[0x0][0x218] ;  /* 0x00008600ff0cab82 */ /* 0x000f240000000a00 */
[----:B------:R1:W-:Y:S01]  /*5fc0*/  @P4 STS [R226+0x6004], RZ ;  /* 0x006004ffe2004388 */ /* 0x0003e20000000800 */
[----:B------:R-:W-:Y:S03]  /*5fd0*/  IMAD.IADD R2, R5, 0x1, R2 ;  /* 0x0000000105027824 */ /* 0x000fe600078e0202 */
[----:B------:R1:W-:Y:S02]  /*5fe0*/  @P4 STS.64 [R226+0x6008], RZ ;  /* 0x006008ffe2004388 */ /* 0x0003e40000000a00 */
[----:B------:R-:W3:Y:S08]  /*5ff0*/  @!P4 LDC.64 R10, c[0x0][0x218] ;  /* 0x00008600ff0acb82 */ /* 0x000ef00000000a00 */
[----:B------:R-:W3:Y:S08]  /*6000*/  @!P3 LDC.64 R8, c[0x0][0x218] ;  /* 0x00008600ff08bb82 */ /* 0x000ef00000000a00 */
[----:B------:R-:W3:Y:S01]  /*6010*/  @!P2 LDC.64 R16, c[0x0][0x218] ;  /* 0x00008600ff10ab82 */ /* 0x000ee20000000a00 */
[C---:B--2---:R-:W-:Y:S04]  /*6020*/  LEA R0, P0, R4.reuse, R248, 0x6 ;  /* 0x000000f804007211 */ /* 0x044fe800078030ff */
[----:B-----5:R-:W-:Y:S02]  /*6030*/  LEA.HI.X R4, R4, R247, R2, 0x6, P0 ;  /* 0x000000f704047211 */ /* 0x020fe400000f3402 */
[C---:B-1----:R-:W-:Y:S02]  /*6040*/  @!P4 LEA R6, P0, R0.reuse, R6, 0x1 ;  /* 0x000000060006c211 */ /* 0x042fe400078008ff */
[C---:B----4-:R-:W-:Y:S02]  /*6050*/  @!P3 LEA R14, P6, R0.reuse, R14, 0x1 ;  /* 0x0000000e000eb211 */ /* 0x050fe400078c08ff */
[C-C-:B------:R-:W-:Y:S02]  /*6060*/  @!P4 LEA.HI.X R7, R0.reuse, R7, R4.reuse, 0x1, P0 ;  /* 0x000000070007c211 */ /* 0x140fe400000f0c04 */
[C-C-:B------:R-:W-:Y:S02]  /*6070*/  @!P3 LEA.HI.X R15, R0.reuse, R15, R4.reuse, 0x1, P6 ;  /* 0x0000000f000fb211 */ /* 0x140fe400030f0c04 */
[----:B------:R-:W-:Y:S01]  /*6080*/  @!P2 LEA R12, P1, R0, R12, 0x1 ;  /* 0x0000000c000ca211 */ /* 0x000fe200078208ff */
[----:B------:R-:W-:Y:S01]  /*6090*/  @!PT LDS RZ, [RZ] ;  /* 0x00000000fffff984 */ /* 0x000fe20000000800 */
[----:B------:R-:W-:Y:S01]  /*60a0*/  @!PT LDS RZ, [RZ] ;  /* 0x00000000fffff984 */ /* 0x000fe20000000800 */
[----:B------:R-:W-:Y:S01]  /*60b0*/  @!PT LDS RZ, [RZ] ;  /* 0x00000000fffff984 */ /* 0x000fe20000000800 */
[----:B------:R1:W-:Y:S01]  /*60c0*/  @!P4 LDGSTS.E.BYPASS.LTC128B.128 [R226+0x6000], desc[UR8][R6.64] ;  /* 0x0600000006e2cfae */ /* 0x0003e2000b901d48 */
[----:B---3--:R-:W-:Y:S02]  /*60d0*/  IADD3 R2, P0, R102, R0, RZ ;  /* 0x0000000066027210 */ /* 0x008fe40007f1e0ff */
        /* <DEDUP_REMOVED lines=35> */
.L_x_642:
[----:B--2---:R-:W2:Y:S01]  /*6310*/  LDL R2, [R1+0x10] ;  /* 0x0000100001027983 */ /* 0x004ea20000100800 */
[----:B------:R-:W-:Y:S04]  /*6320*/  DEPBAR.LE SB0, 0x0 ;  /* 0x000080000000791a */ /* 0x000fe80000000000 */
[----:B------:R-:W3:Y:S01]  /*6330*/  LDL R0, [R1+0x14] ;  /* 0x0000140001007983 */ /* 0x000ee20000100800 */
[CC--:B------:R-:W-:Y:S03]  /*6340*/  IMAD.WIDE.U32 R4, R227.reuse, R250.reuse, RZ ;  /* 0x000000fae3047225 */ /* 0x0c0fe600078e00ff */
[----:B------:R-:W4:Y:S06]  /*6350*/  LDL.64 R8, [R1+0x48] ;  /* 0x0000480001087983 */ /* 0x000f2c0000100a00 */
[----:B------:R-:W5:Y:S04]  /*6360*/  LDL R7, [R1+0x44] ;  /* 0x0000440001077983 */ /* 0x000f680000100800 */
[----:B------:R-:W5:Y:S04]  /*6370*/  LDL R6, [R1+0x28] ;  /* 0x0000280001067983 */ /* 0x000f680000100800 */
[----:B------:R-:W5:Y:S04]  /*6380*/  LDL R11, [R1+0x2c] ;  /* 0x00002c00010b7983 */ /* 0x000f680000100800 */
[----:B------:R-:W5:Y:S04]  /*6390*/  LDL R10, [R1+0x20] ;  /* 0x00002000010a7983 */ /* 0x000f680000100800 */
[----:B------:R-:W5:Y:S01]  /*63a0*/  LDL R18, [R1+0x24] ;  /* 0x0000240001127983 */ /* 0x000f620000100800 */
[----:B------:R-:W-:Y:S06]  /*63b0*/  BAR.SYNC.DEFER_BLOCKING 0x0 ;  /* 0x0000000000007b1d */ /* 0x000fec0000010000 */
[----:B------:R-:W-:Y:S06]  /*63c0*/  @P4 STS.64 [R226+0x9008], RZ ;  /* 0x009008ffe2004388 */ /* 0x000fec0000000a00 */
[----:B------:R-:W-:Y:S04]  /*63d0*/  @P4 STS [R226+0x9000], RZ ;  /* 0x009000ffe2004388 */ /* 0x000fe80000000800 */
[----:B------:R-:W-:Y:S01]  /*63e0*/  @P4 STS [R226+0x9004], RZ ;  /* 0x009004ffe2004388 */ /* 0x000fe20000000800 */
[----:B--2---:R-:W-:Y:S02]  /*63f0*/  ISETP.GE.AND P3, PT, R2, UR10, PT ;  /* 0x0000000a02007c0c */ /* 0x004fe4000bf66270 */
[----:B---3--:R-:W-:Y:S02]  /*6400*/  ISETP.GE.AND P2, PT, R0, UR10, PT ;  /* 0x0000000a00007c0c */ /* 0x008fe4000bf46270 */
[----:B------:R-:W-:Y:S05]  /*6410*/  SHF.R.S32.HI R0, RZ, 0x1f, R227 ;  /* 0x0000001fff007819 */ /* 0x000fea00000114e3 */
[----:B------:R-:W-:Y:S04]  /*6420*/  IMAD R0, R0, R250, RZ ;  /* 0x000000fa00007224 */ /* 0x000fe800078e02ff */
[----:B------:R-:W1:Y:S01]  /*6430*/  @!P3 LDC.64 R14, c[0x0][0x220] ;  /* 0x00008800ff0ebb82 */ /* 0x000e620000000a00 */
[----:B------:R-:W-:Y:S01]  /*6440*/  IMAD R2, R227, R251, R0 ;  /* 0x000000fbe3027224 */ /* 0x000fe200078e0200 */
[C---:B----4-:R-:W-:Y:S06]  /*6450*/  LEA R0, P0, R4.reuse, R8, 0x6 ;  /* 0x0000000804007211 */ /* 0x050fec00078030ff */
[----:B------:R-:W2:Y:S01]  /*6460*/  @!P2 LDC.64 R12, c[0x0][0x220] ;  /* 0x00008800ff0cab82 */ /* 0x000ea20000000a00 */
[----:B------:R-:W-:Y:S05]  /*6470*/  IMAD.IADD R2, R5, 0x1, R2 ;  /* 0x0000000105027824 */ /* 0x000fea00078e0202 */
[----:B-----5:R-:W-:Y:S02]  /*6480*/  LEA.HI.X R4, R4, R7, R2, 0x6, P0 ;  /* 0x0000000704047211 */ /* 0x020fe400000f3402 */
[----:B------:R-:W3:Y:S01]  /*6490*/  @!P3 LDC.64 R8, c[0x0][0x220] ;  /* 0x00008800ff08bb82 */ /* 0x000ee20000000a00 */
[----:B------:R-:W-:Y:S02]  /*64a0*/  @!P4 LEA R6, P0, R0, R6, 0x1 ;  /* 0x000000060006c211 */ /* 0x000fe400078008ff */
[----:B------:R-:W-:Y:S02]  /*64b0*/  LEA R2, P6, R250, R0, 0x5 ;  /* 0x00000000fa027211 */ /* 0x000fe400078c28ff */
[--C-:B------:R-:W-:Y:S03]  /*64c0*/  @!P4 LEA.HI.X R7, R0, R11, R4.reuse, 0x1, P0 ;  /* 0x0000000b0007c211 */ /* 0x100fe600000f0c04 */
[----:B------:R-:W4:Y:S01]  /*64d0*/  @!P2 LDC.64 R16, c[0x0][0x220] ;  /* 0x00008800ff10ab82 */ /* 0x000f220000000a00 */
[----:B------:R-:W-:Y:S01]  /*64e0*/  @!P4 LEA R10, P5, R2, R10, 0x1 ;  /* 0x0000000a020ac211 */ /* 0x000fe200078a08ff */
[----:B------:R-:W-:Y:S01]  /*64f0*/  @!PT LDS RZ, [RZ] ;  /* 0x00000000fffff984 */ /* 0x000fe20000000800 */
[----:B------:R-:W-:Y:S01]  /*6500*/  @!PT LDS RZ, [RZ] ;  /* 0x00000000fffff984 */ /* 0x000fe20000000800 */
[----:B------:R-:W-:Y:S01]  /*6510*/  @!PT LDS RZ, [RZ] ;  /* 0x00000000fffff984 */ /* 0x000fe20000000800 */
[----:B------:R4:W-:Y:S01]  /*6520*/  @!P4 LDGSTS.E.BYPASS.LTC128B.128 [R226+0x9000], desc[UR8][R6.64] ;  /* 0x0900000006e2cfae */ /* 0x0009e2000b901d48 */
[C---:B-1----:R-:W-:Y:S04]  /*6530*/  @!P3 LEA R14, P1, R0.reuse, R14, 0x1 ;  /* 0x0000000e000eb211 */ /* 0x042fe800078208ff */
[C-C-:B------:R-:W-:Y:S02]  /*6540*/  @!P3 LEA.HI.X R15, R0.reuse, R15, R4.reuse, 0x1, P1 ;  /* 0x0000000f000fb211 */ /* 0x140fe400008f0c04 */
[C---:B--2---:R-:W-:Y:S01]  /*6550*/  @!P2 LEA R12, P0, R0.reuse, R12, 0x1 ;  /* 0x0000000c000ca211 */ /* 0x044fe200078008ff */
[----:B------:R-:W-:Y:S03]  /*6560*/  @P3 STS.128 [R226+0xa000], RZ ;  /* 0x00a000ffe2003388 */ /* 0x000fe60000000c00 */
[----:B------:R-:W-:Y:S02]  /*6570*/  @!P2 LEA.HI.X R13, R0, R13, R4, 0x1, P0 ;  /* 0x0000000d000da211 */ /* 0x000fe400000f0c04 */
[----:B------:R-:W-:Y:S02]  /*6580*/  LEA.HI.X R4, R250, R4, R251, 0x5, P6 ;  /* 0x00000004fa047211 */ /* 0x000fe400030f2cfb */
[C---:B---3--:R-:W-:Y:S01]  /*6590*/  @!P3 LEA R8, P1, R2.reuse, R8, 0x1 ;  /* 0x000000080208b211 */ /* 0x048fe200078208ff */
[----:B------:R-:W-:Y:S01]  /*65a0*/  @!PT LDS RZ, [RZ] ;  /* 0x00000000fffff984 */ /* 0x000fe20000000800 */
[----:B------:R-:W-:Y:S01]  /*65b0*/  @!PT LDS RZ, [RZ] ;  /* 0x00000000fffff984 */ /* 0x000fe20000000800 */
[----:B------:R-:W-:Y:S01]  /*65c0*/  @!PT LDS RZ, [RZ] ;  /* 0x00000000fffff984 */ /* 0x000fe20000000800 */
[----:B------:R-:W-:Y:S01]  /*65d0*/  @!P3 LDGSTS.E.BYPASS.LTC128B.128 [R226+0xa000], desc[UR8][R14.64+0x40] ;  /* 0x0a0000400ee2bfae */ /* 0x000fe2000b901d48 */
[C-C-:B------:R-:W-:Y:S02]  /*65e0*/  @!P4 LEA.HI.X R11, R2.reuse, R18, R4.reuse, 0x1, P5 ;  /* 0x00000012020bc211 */ /* 0x140fe400028f0c04 */
[C-C-:B------:R-:W-:Y:S02]  /*65f0*/  @!P3 LEA.HI.X R9, R2.reuse, R9, R4.reuse, 0x1, P1 ;  /* 0x000000090209b211 */ /* 0x140fe400008f0c04 */
[----:B------:R-:W-:Y:S03]  /*6600*/  ISETP.GT.AND P5, PT, R227, RZ, PT ;  /* 0x000000ffe300720c */ /* 0x000fe60003fa4270 */
[----:B------:R-:W-:Y:S01]  /*6610*/  @P2 STS.128 [R226+0xb000], RZ ;  /* 0x00b000ffe2002388 */ /* 0x000fe20000000c00 */
[C---:B----4-:R-:W-:Y:S04]  /*6620*/  @!P2 LEA R6, P0, R2.reuse, R16, 0x1 ;  /* 0x000000100206a211 */ /* 0x050fe800078008ff */
[----:B------:R-:W-:Y:S03]  /*6630*/  @!P2 LEA.HI.X R7, R2, R17, R4, 0x1, P0 ;  /* 0x000000110207a211 */ /* 0x000fe600000f0c04 */
[----:B------:R-:W-:Y:S01]  /*6640*/  @!PT LDS RZ, [RZ] ;  /* 0x00000000fffff984 */ /* 0x000fe20000000800 */
[----:B------:R-:W-:Y:S01]  /*6650*/  @!PT LDS RZ, [RZ] ;  /* 0x00000000fffff984 */ /* 0x000fe20000000800 */
[----:B------:R-:W-:Y:S01]  /*6660*/  @!PT LDS RZ, [RZ] ;  /* 0x00000000fffff984 */ /* 0x000fe20000000800 */
[----:B------:R-:W-:Y:S08]  /*6670*/  @!P2 LDGSTS.E.BYPASS.LTC128B.128 [R226+0xb000], desc[UR8][R12.64+0x80] ;  /* 0x0b0000800ce2afae */ /* 0x000ff0000b901d48 */
[----:B------:R-:W-:Y:S08]  /*6680*/  @P4 STS.128 [R226+0x9800], RZ ;  /* 0x009800ffe2004388 */ /* 0x000ff00000000c00 */
        /* <DEDUP_REMOVED lines=68> */
[----:B------:R-:W-:Y:S03]  /*6ad0*/  HMMA.16816.F32.BF16 R64, R176, R198, R64 ;  /* 0x000000c6b040723c */ /* 0x000fe60000041840 */
[----:B------:R-:W4:Y:S03]  /*6ae0*/  LDSM.16.M88.4 R176, [R223+0x7400] ;  /* 0x00740000dfb0783b */ /* 0x000f260000000200 */
[-C--:B-1----:R-:W-:Y:S05]  /*6af0*/  HMMA.16816.F32.BF16 R4, R108, R180.reuse, R4 ;  /* 0x000000b46c04723c */ /* 0x082fea0000041804 */
[----:B------:R-:W-:Y:S01]  /*6b00*/  LDSM.16.M88.4 R196, [R221+0x8400] ;  /* 0x00840000ddc4783b */ /* 0x000fe20000000200 */
        /* <DEDUP_REMOVED lines=20> */
[-C--:B------:R-:W-:Y:S05]  /*6c50*/  HMMA.16816.F32.BF16 R4, R208, R212.reuse, R4 ;  /* 0x000000d4d004723c */ /* 0x080fea0000041804 */
[----:B------:R-:W-:Y:S01]  /*6c60*/  LDSM.16.M88.4 R204, [R225+0x4000] ;  /* 0x00400000e1cc783b */ /* 0x000fe20000000200 */
        /* <DEDUP_REMOVED lines=9> */
[-C--:B-1----:R-:W-:Y:S06]  /*6d00*/  HMMA.16816.F32.BF16 R36, R208, R180.reuse, R36 ;  /* 0x000000b4d024723c */ /* 0x082fec0000041824 */
[C---:B------:R-:W-:Y:S06]  /*6d10*/  HMMA.16816.F32.BF16 R40, R216.reuse, R180, R40 ;  /* 0x000000b4d828723c */ /* 0x040fec0000041828 */
[-C--:B------:R-:W-:Y:S06]  /*6d20*/  HMMA.16816.F32.BF16 R44, R216, R182.reuse, R44 ;  /* 0x000000b6d82c723c */ /* 0x080fec000004182c */
[C---:B------:R-:W-:Y:S06]  /*6d30*/  HMMA.16816.F32.BF16 R48, R208.reuse, R182, R48 ;  /* 0x000000b6d030723c */ /* 0x040fec0000041830 */
[-C--:B--2---:R-:W-:Y:S06]  /*6d40*/  HMMA.16816.F32.BF16 R52, R208, R108.reuse, R52 ;  /* 0x0000006cd034723c */ /* 0x084fec0000041834 */
[C---:B------:R-:W-:Y:S06]  /*6d50*/  HMMA.16816.F32.BF16 R56, R216.reuse, R108, R56 ;  /* 0x0000006cd838723c */ /* 0x040fec0000041838 */
[-C--:B------:R-:W-:Y:S06]  /*6d60*/  HMMA.16816.F32.BF16 R60, R216, R110.reuse, R60 ;  /* 0x0000006ed83c723c */ /* 0x080fec000004183c */
[----:B------:R-:W-:Y:S01]  /*6d70*/  HMMA.16816.F32.BF16 R64, R208, R110, R64 ;  /* 0x0000006ed040723c */ /* 0x000fe20000041840 */
[----:B------:R-:W1:Y:S05]  /*6d80*/  LDSM.16.M88.4 R108, [R225+0x5000] ;  /* 0x00500000e16c783b */ /* 0x000e6a0000000200 */
        /* <DEDUP_REMOVED lines=33> */
[----:B------:R-:W-:Y:S01]  /*6fa0*/  FMUL.FTZ R15, R15, UR5 ;  /* 0x000000050f0f7c20 */ /* 0x000fe20008410000 */
[----:B------:R-:W-:Y:S01]  /*6fb0*/  FMUL.FTZ R16, R16, UR5 ;  /* 0x0000000510107c20 */ /* 0x000fe20008410000 */
[----:B------:R-:W-:Y:S04]  /*6fc0*/  FMUL.FTZ R18, R18, UR5 ;  /* 0x0000000512127c20 */ /* 0x000fe80008410000 */
[----:B------:R2:W-:Y:S01]  /*6fd0*/  MUFU.TANH R188, R5 ;  /* 0x0000000500bc7308 */ /* 0x0005e20000002400 */
[----:B------:R-:W-:Y:S01]  /*6fe0*/  FMUL.FTZ R17, R17, UR5 ;  /* 0x0000000511117c20 */ /* 0x000fe20008410000 */
[----:B------:R-:W-:Y:S08]  /*6ff0*/  FMUL.FTZ R19, R19, UR5 ;  /* 0x0000000513137c20 */ /* 0x000ff00008410000 */
[----:B------:R-:W3:Y:S01]  /*7000*/  MUFU.TANH R182, R8 ;  /* 0x0000000800b67308 */ /* 0x000ee20000002400 */
[----:B-1----:R-:W-:Y:S09]  /*7010*/  FMNMX.FTZ R2, R181, R100, !PT ;  /* 0x00000064b5027209 */ /* 0x002ff20007810000 */
[----:B------:R-:W1:Y:S01]  /*7020*/  MUFU.TANH R183, R10 ;  /* 0x0000000a00b77308 */ /* 0x000e620000002400 */
[----:B--2---:R-:W2:Y:S09]  /*7030*/  LDSM.16.M88.4 R4, [R223+0x8400] ;  /* 0x00840000df04783b */ /* 0x004eb20000000200 */
[----:B------:R-:W-:Y:S10]  /*7040*/  MUFU.TANH R191, R9 ;  /* 0x0000000900bf7308 */ /* 0x000ff40000002400 */
[----:B------:R4:W-:Y:S10]  /*7050*/  MUFU.TANH R187, R11 ;  /* 0x0000000b00bb7308 */ /* 0x0009f40000002400 */
[----:B------:R-:W5:Y:S10]  /*7060*/  MUFU.TANH R184, R184 ;  /* 0x000000b800b87308 */ /* 0x000f740000002400 */
[----:B------:R-:W5:Y:S01]  /*7070*/  MUFU.TANH R178, R16 ;  /* 0x0000001000b27308 */ /* 0x000f620000002400 */
[----:B----4-:R-:W4:Y:S09]  /*7080*/  LDSM.16.M88.4 R8, [R223+0x8800] ;  /* 0x00880000df08783b */ /* 0x010f320000000200 */
[----:B------:R-:W5:Y:S01]  /*7090*/  MUFU.TANH R179, R18 ;  /* 0x0000001200b37308 */ /* 0x000f620000002400 */
[-C--:B--2---:R-:W-:Y:S06]  /*70a0*/  HMMA.16816.F32.BF16 R20, R204, R4.reuse, R20 ;  /* 0x00000004cc14723c */ /* 0x084fec0000041814 */
[C---:B------:R-:W-:Y:S03]  /*70b0*/  HMMA.16816.F32.BF16 R24, R108.reuse, R4, R24 ;  /* 0x000000046c18723c */ /* 0x040fe60000041818 */
[----:B------:R-:W2:Y:S03]  /*70c0*/  MUFU.TANH R186, R12 ;  /* 0x0000000c00ba7308 */ /* 0x000ea60000002400 */
[-C--:B------:R-:W-:Y:S07]  /*70d0*/  HMMA.16816.F32.BF16 R28, R108, R6.reuse, R28 ;  /* 0x000000066c1c723c */ /* 0x080fee000004181c */
[----:B------:R-:W2:Y:S01]  /*70e0*/  MUFU.TANH R177, R17 ;  /* 0x0000001100b17308 */ /* 0x000ea20000002400 */
[C---:B------:R-:W-:Y:S01]  /*70f0*/  HMMA.16816.F32.BF16 R32, R204.reuse, R6, R32 ;  /* 0x00000006cc20723c */ /* 0x040fe20000041820 */
[----:B------:R-:W3:Y:S01]  /*7100*/  LDSM.16.M88.4 R4, [R223+0x8c00] ;  /* 0x008c0000df04783b */ /* 0x000ee20000000200 */
[----:B------:R-:W-:Y:S07]  /*7110*/  DEPBAR.LE SB0, 0x0 ;  /* 0x000080000000791a */ /* 0x000fee0000000000 */
[----:B------:R-:W2:Y:S02]  /*7120*/  MUFU.TANH R190, R14 ;  /* 0x0000000e00be7308 */ /* 0x000ea40000002400 */
[----:B------:R-:W-:Y:S01]  /*7130*/  FMUL.FTZ R20, R20, UR5 ;  /* 0x0000000514147c20 */ /* 0x000fe20008410000 */
[----:B------:R-:W-:Y:S01]  /*7140*/  FMUL.FTZ R22, R22, UR5 ;  /* 0x0000000516167c20 */ /* 0x000fe20008410000 */
[----:B------:R-:W-:Y:S01]  /*7150*/  FMUL.FTZ R21, R21, UR5 ;  /* 0x0000000515157c20 */ /* 0x000fe20008410000 */
[----:B------:R-:W-:Y:S01]  /*7160*/  FMUL.FTZ R24, R24, UR5 ;  /* 0x0000000518187c20 */ /* 0x000fe20008410000 */
[----:B------:R-:W-:Y:S04]  /*7170*/  FMUL.FTZ R26, R26, UR5 ;  /* 0x000000051a1a7c20 */ /* 0x000fe80008410000 */
[----:B------:R-:W-:Y:S01]  /*7180*/  MUFU.TANH R189, R13 ;  /* 0x0000000d00bd7308 */ /* 0x000fe20000002400 */
        /* <DEDUP_REMOVED lines=13> */
[-C--:B---3--:R-:W-:Y:S08]  /*7260*/  HMMA.16816.F32.BF16 R52, R204, R4.reuse, R52 ;  /* 0x00000004cc34723c */ /* 0x088ff00000041834 */
[----:B------:R-:W3:Y:S01]  /*7270*/  MUFU.TANH R200, R24 ;  /* 0x0000001800c87308 */ /* 0x000ee20000002400 */
[C---:B------:R-:W-:Y:S04]  /*7280*/  HMMA.16816.F32.BF16 R56, R108.reuse, R4, R56 ;  /* 0x000000046c38723c */ /* 0x040fe80000041838 */
[----:B------:R-:W-:Y:S02]  /*7290*/  FMUL.FTZ R33, R33, UR5 ;  /* 0x0000000521217c20 */ /* 0x000fe40008410000 */
[-C--:B------:R-:W-:Y:S03]  /*72a0*/  HMMA.16816.F32.BF16 R60, R108, R6.reuse, R60 ;  /* 0x000000066c3c723c */ /* 0x080fe6000004183c */
[----:B------:R-:W3:Y:S02]  /*72b0*/  MUFU.TANH R196, R22 ;  /* 0x0000001600c47308 */ /* 0x000ee40000002400 */
[----:B------:R-:W-:Y:S01]  /*72c0*/  FMNMX.FTZ R4, R180, R3, !PT ;  /* 0x00000003b4047209 */ /* 0x000fe20007810000 */
[----:B------:R-:W-:Y:S07]  /*72d0*/  HMMA.16816.F32.BF16 R64, R204, R6, R64 ;  /* 0x00000006cc40723c */ /* 0x000fee0000041840 */
[----:B------:R-:W3:Y:S01]  /*72e0*/  MUFU.TANH R193, R21 ;  /* 0x0000001500c17308 */ /* 0x000ee20000002400 */
[----:B------:R-:W-:Y:S03]  /*72f0*/  FMNMX.FTZ R5, R182, R105, !PT ;  /* 0x00000069b6057209 */ /* 0x000fe60007810000 */
[----:B------:R-:W-:Y:S01]  /*7300*/  FMUL.FTZ R28, R28, UR5 ;  /* 0x000000051c1c7c20 */ /* 0x000fe20008410000 */
[----:B------:R-:W-:Y:S01]  /*7310*/  FMNMX.FTZ R7, R188, R4, !PT ;  /* 0x00000004bc077209 */ /* 0x000fe20007810000 */
[----:B------:R-:W-:Y:S04]  /*7320*/  FMUL.FTZ R30, R30, UR5 ;  /* 0x000000051e1e7c20 */ /* 0x000fe80008410000 */
[----:B------:R-:W3:Y:S01]  /*7330*/  MUFU.TANH R202, R26 ;  /* 0x0000001a00ca7308 */ /* 0x000ee20000002400 */
[----:B-1----:R-:W-:Y:S01]  /*7340*/  FMNMX.FTZ R6, R183, R106, !PT ;  /* 0x0000006ab7067209 */ /* 0x002fe20007810000 */
[----:B------:R-:W-:Y:S01]  /*7350*/  FMUL.FTZ R35, R35, UR5 ;  /* 0x0000000523237c20 */ /* 0x000fe20008410000 */
[----:B-----5:R-:W-:Y:S01]  /*7360*/  FMNMX.FTZ R4, R184, R2, !PT ;  /* 0x00000002b8047209 */ /* 0x020fe20007810000 */
[----:B------:R-:W-:Y:S01]  /*7370*/  FMUL.FTZ R36, R36, UR5 ;  /* 0x0000000524247c20 */ /* 0x000fe20008410000 */
[----:B------:R-:W-:Y:S01]  /*7380*/  FMNMX.FTZ R2, R191, R5, !PT ;  /* 0x00000005bf027209 */ /* 0x000fe20007810000 */
[----:B------:R-:W-:Y:S01]  /*7390*/  FMUL.FTZ R38, R38, UR5 ;  /* 0x0000000526267c20 */ /* 0x000fe20008410000 */
[----:B------:R-:W-:Y:S03]  /*73a0*/  FMUL.FTZ R0, R63, UR5 ;  /* 0x000000053f007c20 */ /* 0x000fe60008410000 */
[----:B------:R-:W1:Y:S01]  /*73b0*/  MUFU.TANH R198, R23 ;  /* 0x0000001700c67308 */ /* 0x000e620000002400 */
[----:B------:R-:W-:Y:S01]  /*73c0*/  FMNMX.FTZ R7, R178, R7, !PT ;  /* 0x00000007b2077209 */ /* 0x000fe20007810000 */
[----:B------:R-:W-:Y:S01]  /*73d0*/  FMUL.FTZ R37, R37, UR5 ;  /* 0x0000000525257c20 */ /* 0x000fe20008410000 */
[----:B------:R-:W-:Y:S01]  /*73e0*/  FMNMX.FTZ R5, R187, R6, !PT ;  /* 0x00000006bb057209 */ /* 0x000fe20007810000 */
[----:B------:R-:W-:Y:S01]  /*73f0*/  FMUL.FTZ R31, R31, UR5 ;  /* 0x000000051f1f7c20 */ /* 0x000fe20008410000 */
[----:B------:R-:W-:Y:S01]  /*7400*/  FMNMX.FTZ R6, R179, R4, !PT ;  /* 0x00000004b3067209 */ /* 0x000fe20007810000 */
[----:B------:R-:W-:Y:S01]  /*7410*/  FMUL.FTZ R29, R29, UR5 ;  /* 0x000000051d1d7c20 */ /* 0x000fe20008410000 */
[----:B--2---:R-:W-:Y:S03]  /*7420*/  FMNMX.FTZ R4, R186, R2, !PT ;  /* 0x00000002ba047209 */ /* 0x004fe60007810000 */
[----:B------:R2:W-:Y:S01]  /*7430*/  MUFU.TANH R108, R0 ;  /* 0x00000000006c7308 */ /* 0x0005e20000002400 */
[----:B------:R-:W-:Y:S01]  /*7440*/  FMNMX.FTZ R7, R177, R7, !PT ;  /* 0x00000007b1077209 */ /* 0x000fe20007810000 */
[----:B------:R-:W-:Y:S01]  /*7450*/  FMUL.FTZ R39, R39, UR5 ;  /* 0x0000000527277c20 */ /* 0x000fe20008410000 */
[----:B------:R-:W-:Y:S01]  /*7460*/  FMNMX.FTZ R2, R190, R5, !PT ;  /* 0x00000005be027209 */ /* 0x000fe20007810000 */
[----:B------:R-:W-:Y:S01]  /*7470*/  FMUL.FTZ R48, R48, UR5 ;  /* 0x0000000530307c20 */ /* 0x000fe20008410000 */
[----:B----4-:R-:W-:Y:S01]  /*7480*/  FMNMX.FTZ R5, R176, R6, !PT ;  /* 0x00000006b0057209 */ /* 0x010fe20007810000 */
[----:B------:R-:W-:Y:S01]  /*7490*/  FMUL.FTZ R42, R42, UR5 ;  /* 0x000000052a2a7c20 */ /* 0x000fe20008410000 */
[----:B------:R-:W-:Y:S03]  /*74a0*/  FMNMX.FTZ R4, R189, R4, !PT ;  /* 0x00000004bd047209 */ /* 0x000fe60007810000 */
[----:B------:R-:W4:Y:S01]  /*74b0*/  MUFU.TANH R194, R32 ;  /* 0x0000002000c27308 */ /* 0x000f220000002400 */
[----:B------:R-:W-:Y:S01]  /*74c0*/  FMNMX.FTZ R6, R192, R7, !PT ;  /* 0x00000007c0067209 */ /* 0x000fe20007810000 */
[----:B------:R-:W-:Y:S01]  /*74d0*/  FMUL.FTZ R40, R40, UR5 ;  /* 0x0000000528287c20 */ /* 0x000fe20008410000 */
[----:B------:R-:W-:Y:S01]  /*74e0*/  FMNMX.FTZ R8, R185, R2, !PT ;  /* 0x00000002b9087209 */ /* 0x000fe20007810000 */
[----:B------:R-:W-:Y:S01]  /*74f0*/  FMUL.FTZ R50, R50, UR5 ;  /* 0x0000000532327c20 */ /* 0x000fe20008410000 */
[----:B---3--:R-:W-:Y:S01]  /*7500*/  FMNMX.FTZ R2, R200, R4, !PT ;  /* 0x00000004c8027209 */ /* 0x008fe20007810000 */
[----:B------:R-:W-:Y:S01]  /*7510*/  FMUL.FTZ R49, R49, UR5 ;  /* 0x0000000531317c20 */ /* 0x000fe20008410000 */
[----:B------:R-:W-:Y:S03]  /*7520*/  FMNMX.FTZ R5, R196, R5, !PT ;  /* 0x00000005c4057209 */ /* 0x000fe60007810000 */
[----:B------:R-:W3:Y:S01]  /*7530*/  MUFU.TANH R201, R25 ;  /* 0x0000001900c97308 */ /* 0x000ee20000002400 */
[----:B------:R-:W-:Y:S01]  /*7540*/  FMNMX.FTZ R4, R193, R6, !PT ;  /* 0x00000006c1047209 */ /* 0x000fe20007810000 */
[----:B------:R-:W-:Y:S01]  /*7550*/  FMUL.FTZ R43, R43, UR5 ;  /* 0x000000052b2b7c20 */ /* 0x000fe20008410000 */
[----:B--2---:R-:W-:Y:S01]  /*7560*/  FMNMX.FTZ R0, R202, R8, !PT ;  /* 0x00000008ca007209 */ /* 0x004fe20007810000 */
[----:B------:R-:W-:Y:S01]  /*7570*/  FMUL.FTZ R41, R41, UR5 ;  /* 0x0000000529297c20 */ /* 0x000fe20008410000 */
[----:B-1----:R-:W-:Y:S01]  /*7580*/  FMNMX.FTZ R5, R198, R5, !PT ;  /* 0x00000005c6057209 */ /* 0x002fe20007810000 */
[----:B------:R-:W-:Y:S01]  /*7590*/  FMUL.FTZ R51, R51, UR5 ;  /* 0x0000000533337c20 */ /* 0x000fe20008410000 */
[----:B------:R-:W-:Y:S03]  /*75a0*/  FMUL.FTZ R52, R52, UR5 ;  /* 0x0000000534347c20 */ /* 0x000fe60008410000 */
[----:B------:R-:W1:Y:S01]  /*75b0*/  MUFU.TANH R208, R27 ;  /* 0x0000001b00d07308 */ /* 0x000e620000002400 */
[----:B----4-:R-:W-:Y:S01]  /*75c0*/  FMNMX.FTZ R4, R194, R4, !PT ;  /* 0x00000004c2047209 */ /* 0x010fe20007810000 */
        /* <DEDUP_REMOVED lines=76> */
[----:B------:R-:W-:Y:S01]  /*7a90*/  MUFU.TANH R241, R57 ;  /* 0x0000003900f17308 */ /* 0x000fe20000002400 */
[----:B--2---:R-:W-:Y:S09]  /*7aa0*/  FMNMX.FTZ R20, R235, R5, !PT ;  /* 0x00000005eb147209 */ /* 0x004ff20007810000 */
[----:B------:R-:W-:Y:S01]  /*7ab0*/  MUFU.TANH R242, R58 ;  /* 0x0000003a00f27308 */ /* 0x000fe20000002400 */
[----:B---3--:R-:W-:Y:S09]  /*7ac0*/  FMNMX.FTZ R18, R240, R2, !PT ;  /* 0x00000002f0127209 */ /* 0x008ff20007810000 */
        /* <DEDUP_REMOVED lines=10> */
.L_x_643:
[----:B--2---:R-:W1:Y:S01]  /*7b70*/  SHFL.BFLY PT, R6, R104, 0x2, 0x1f ;  /* 0x0c401f0068067f89 */ /* 0x004e6200000e0000 */
        /* <DEDUP_REMOVED lines=50> */
[C---:B------:R-:W-:Y:S01]  /*7ea0*/  FMUL.FTZ R32, R100.reuse, R140 ;  /* 0x0000008c64207220 */ /* 0x040fe20000410000 */
[----:B------:R-:W-:Y:S01]  /*7eb0*/  FMUL.FTZ R33, R100, R141 ;  /* 0x0000008d64217220 */ /* 0x000fe20000410000 */
[--C-:B------:R-:W-:Y:S03]  /*7ec0*/  FFMA.FTZ R5, R176, UR4, -R106.reuse ;  /* 0x00000004b0057c23 */ /* 0x100fe6000801086a */
[----:B------:R2:W-:Y:S01]  /*7ed0*/  MUFU.EX2 R180, R4 ;  /* 0x0000000400b47308 */ /* 0x0005e20000000800 */
[----:B------:R-:W-:Y:S01]  /*7ee0*/  FSEL R109, R109, RZ, P0 ;  /* 0x000000ff6d6d7208 */ /* 0x000fe20000000000 */
[--C-:B------:R-:W-:Y:S01]  /*7ef0*/  FFMA.FTZ R111, R199, UR4, -R106.reuse ;  /* 0x00000004c76f7c23 */ /* 0x100fe2000801086a */
[----:B------:R-:W-:Y:S01]  /*7f00*/  FSETP.NEU.FTZ.AND P0, PT, R101, -INF , PT ;  /* 0xff8000006500780b */ /* 0x000fe20003f1d000 */
[----:B------:R-:W-:Y:S01]  /*7f10*/  FFMA.FTZ R44, R193, UR4, -R105 ;  /* 0x00000004c12c7c23 */ /* 0x000fe20008010869 */
[----:B------:R-:W-:Y:S01]  /*7f20*/  FFMA.FTZ R50, R196, UR4, -R106 ;  /* 0x00000004c4327c23 */ /* 0x000fe2000801086a */
[--C-:B------:R-:W-:Y:S01]  /*7f30*/  FFMA.FTZ R9, R189, UR4, -R109.reuse ;  /* 0x00000004bd097c23 */ /* 0x100fe2000801086d */
[----:B------:R-:W-:Y:S01]  /*7f40*/  FSEL R110, R110, RZ, P0 ;  /* 0x000000ff6e6e7208 */ /* 0x000fe20000000000 */
[----:B------:R-:W-:Y:S02]  /*7f50*/  FFMA.FTZ R7, R186, UR4, -R109 ;  /* 0x00000004ba077c23 */ /* 0x000fe4000801086d */
[----:B------:R-:W4:Y:S01]  /*7f60*/  MUFU.EX2 R0, R0 ;  /* 0x0000000000007308 */ /* 0x000f220000000800 */
[C---:B-1----:R-:W-:Y:S01]  /*7f70*/  FMUL.FTZ R12, R2.reuse, R120 ;  /* 0x00000078020c7220 */ /* 0x042fe20000410000 */
[C---:B------:R-:W-:Y:S01]  /*7f80*/  FMUL.FTZ R13, R2.reuse, R121 ;  /* 0x00000079020d7220 */ /* 0x040fe20000410000 */
[----:B------:R-:W-:Y:S01]  /*7f90*/  FMUL.FTZ R24, R2, R128 ;  /* 0x0000008002187220 */ /* 0x000fe20000410000 */
[----:B------:R-:W-:Y:S01]  /*7fa0*/  FFMA.FTZ R128, R202, UR4, -R110 ;  /* 0x00000004ca807c23 */ /* 0x000fe2000801086e */
[C---:B------:R-:W-:Y:S01]  /*7fb0*/  FMUL.FTZ R25, R2.reuse, R129 ;  /* 0x0000008102197220 */ /* 0x040fe20000410000 */
[C---:B------:R-:W-:Y:S01]  /*7fc0*/  FMUL.FTZ R28, R2.reuse, R136 ;  /* 0x00000088021c7220 */ /* 0x040fe20000410000 */
[----:B------:R-:W-:Y:S01]  /*7fd0*/  FMUL.FTZ R29, R2, R137 ;  /* 0x00000089021d7220 */ /* 0x000fe20000410000 */
[--C-:B--2---:R-:W-:Y:S02]  /*7fe0*/  FFMA.FTZ R4, R188, UR4, -R105.reuse ;  /* 0x00000004bc047c23 */ /* 0x104fe40008010869 */
[----:B------:R-:W1:Y:S01]  /*7ff0*/  MUFU.EX2 R3, R3 ;  /* 0x0000000300037308 */ /* 0x000e620000000800 */
[----:B------:R-:W-:Y:S01]  /*8000*/  FMUL.FTZ R41, R2, R145 ;  /* 0x0000009102297220 */ /* 0x000fe20000410000 */
[--C-:B------:R-:W-:Y:S01]  /*8010*/  FFMA.FTZ R56, R194, UR4, -R105.reuse ;  /* 0x00000004c2387c23 */ /* 0x100fe20008010869 */
[--C-:B------:R-:W-:Y:S01]  /*8020*/  FFMA.FTZ R66, R197, UR4, -R106.reuse ;  /* 0x00000004c5427c23 */ /* 0x100fe2000801086a */
[----:B------:R-:W-:Y:S01]  /*8030*/  FMUL.FTZ R45, R2, R153 ;  /* 0x00000099022d7220 */ /* 0x000fe20000410000 */
[C---:B------:R-:W-:Y:S01]  /*8040*/  FMUL.FTZ R48, R100.reuse, R156 ;  /* 0x0000009c64307220 */ /* 0x040fe20000410000 */
[----:B------:R-:W-:Y:S01]  /*8050*/  FMUL.FTZ R49, R100, R157 ;  /* 0x0000009d64317220 */ /* 0x000fe20000410000 */
[--C-:B------:R-:W-:Y:S03]  /*8060*/  FFMA.FTZ R60, R195, UR4, -R105.reuse ;  /* 0x00000004c33c7c23 */ /* 0x100fe60008010869 */
[----:B------:R2:W-:Y:S01]  /*8070*/  MUFU.EX2 R63, R4 ;  /* 0x00000004003f7308 */ /* 0x0005e20000000800 */
        /* <DEDUP_REMOVED lines=13> */
[----:B------:R-:W-:Y:S01]  /*8150*/  FMUL.FTZ R35, R3, R143 ;  /* 0x0000008f03237220 */ /* 0x000fe20000410000 */
[C---:B------:R-:W-:Y:S01]  /*8160*/  FMUL.FTZ R42, R0.reuse, R146 ;  /* 0x00000092002a7220 */ /* 0x040fe20000410000 */
[C---:B------:R-:W-:Y:S01]  /*8170*/  FMUL.FTZ R43, R0.reuse, R147 ;  /* 0x00000093002b7220 */ /* 0x040fe20000410000 */
[--C-:B--2---:R-:W-:Y:S01]  /*8180*/  FFMA.FTZ R4, R181, UR4, -R106.reuse ;  /* 0x00000004b5047c23 */ /* 0x104fe2000801086a */
[----:B------:R1:W-:Y:S01]  /*8190*/  MUFU.EX2 R189, R44 ;  /* 0x0000002c00bd7308 */ /* 0x0003e20000000800 */
[----:B------:R-:W2:Y:S01]  /*81a0*/  LDSM.16.MT88.4 R120, [R222+0xa000] ;  /* 0x00a00000de78783b */ /* 0x000ea20000004200 */
[C---:B------:R-:W-:Y:S01]  /*81b0*/  FMUL.FTZ R46, R0.reuse, R154 ;  /* 0x0000009a002e7220 */ /* 0x040fe20000410000 */
[C---:B------:R-:W-:Y:S01]  /*81c0*/  FMUL.FTZ R47, R0.reuse, R155 ;  /* 0x0000009b002f7220 */ /* 0x040fe20000410000 */
[C---:B------:R-:W-:Y:S01]  /*81d0*/  FMUL.FTZ R51, R3.reuse, R159 ;  /* 0x0000009f03337220 */ /* 0x040fe20000410000 */
[----:B------:R-:W-:Y:S01]  /*81e0*/  FMUL.FTZ R59, R0, R163 ;  /* 0x000000a3003b7220 */ /* 0x000fe20000410000 */
[C---:B---3--:R-:W-:Y:S01]  /*81f0*/  FMUL.FTZ R67, R3.reuse, R175 ;  /* 0x000000af03437220 */ /* 0x048fe20000410000 */
[----:B----4-:R-:W-:Y:S03]  /*8200*/  FMUL.FTZ R5, R100, R117 ;  /* 0x0000007564057220 */ /* 0x010fe60000410000 */
[----:B------:R3:W-:Y:S01]  /*8210*/  MUFU.EX2 R8, R4 ;  /* 0x0000000400087308 */ /* 0x0007e20000000800 */
[----:B------:R-:W4:Y:S01]  /*8220*/  LDSM.16.MT88.4 R124, [R220+0xb000] ;  /* 0x00b00000dc7c783b */ /* 0x000f220000004200 */
[----:B------:R-:W-:Y:S01]  /*8230*/  FMUL.FTZ R57, R2, R161 ;  /* 0x000000a102397220 */ /* 0x000fe20000410000 */
[C---:B------:R-:W-:Y:S01]  /*8240*/  FMUL.FTZ R68, R100.reuse, R68 ;  /* 0x0000004464447220 */ /* 0x040fe20000410000 */
[----:B------:R-:W-:Y:S01]  /*8250*/  FMUL.FTZ R69, R100, R69 ;  /* 0x0000004564457220 */ /* 0x000fe20000410000 */
[C---:B------:R-:W-:Y:S01]  /*8260*/  FMUL.FTZ R70, R3.reuse, R70 ;  /* 0x0000004603467220 */ /* 0x040fe20000410000 */
[C---:B------:R-:W-:Y:S01]  /*8270*/  FMUL.FTZ R71, R3.reuse, R71 ;  /* 0x0000004703477220 */ /* 0x040fe20000410000 */
[C---:B------:R-:W-:Y:S03]  /*8280*/  FMUL.FTZ R72, R2.reuse, R72 ;  /* 0x0000004802487220 */ /* 0x040fe60000410000 */
[----:B------:R5:W5:Y:S01]  /*8290*/  MUFU.EX2 R64, R56 ;  /* 0x0000003800407308 */ /* 0x000b620000000800 */
[C---:B-1----:R-:W-:Y:S01]  /*82a0*/  FMUL.FTZ R44, R2.reuse, R152 ;  /* 0x00000098022c7220 */ /* 0x042fe20000410000 */
[----:B------:R-:W4:Y:S01]  /*82b0*/  LDL.LU R163, [R1+0xc] ;  /* 0x00000c0001a37983 */ /* 0x000f220000300800 */
[----:B------:R-:W-:Y:S01]  /*82c0*/  FMUL.FTZ R73, R2, R73 ;  /* 0x0000004902497220 */ /* 0x000fe20000410000 */
[C---:B------:R-:W-:Y:S01]  /*82d0*/  FMUL.FTZ R74, R0.reuse, R74 ;  /* 0x0000004a004a7220 */ /* 0x040fe20000410000 */
[----:B------:R-:W-:Y:S01]  /*82e0*/  FMUL.FTZ R75, R0, R75 ;  /* 0x0000004b004b7220 */ /* 0x000fe20000410000 */
[----:B------:R-:W-:Y:S01]  /*82f0*/  LDSM.16.MT88.4 R140, [R222+0x9c00] ;  /* 0x009c0000de8c783b */ /* 0x000fe20000004200 */
[----:B------:R-:W-:Y:S03]  /*8300*/  FMUL.FTZ R76, R2, R76 ;  /* 0x0000004c024c7220 */ /* 0x000fe60000410000 */
[----:B------:R1:W-:Y:S01]  /*8310*/  MUFU.EX2 R137, R60 ;  /* 0x0000003c00897308 */ /* 0x0003e20000000800 */
[----:B---3--:R-:W-:Y:S01]  /*8320*/  FFMA.FTZ R4, R184, UR4, -R106 ;  /* 0x00000004b8047c23 */ /* 0x008fe2000801086a */
[----:B------:R-:W-:Y:S01]  /*8330*/  FMUL.FTZ R77, R2, R77 ;  /* 0x0000004d024d7220 */ /* 0x000fe20000410000 */
[C---:B------:R-:W-:Y:S01]  /*8340*/  FMUL.FTZ R78, R0.reuse, R78 ;  /* 0x0000004e004e7220 */ /* 0x040fe20000410000 */
[----:B------:R-:W-:Y:S01]  /*8350*/  FMUL.FTZ R79, R0, R79 ;  /* 0x0000004f004f7220 */ /* 0x000fe20000410000 */
[C---:B------:R-:W-:Y:S01]  /*8360*/  FMUL.FTZ R80, R100.reuse, R80 ;  /* 0x0000005064507220 */ /* 0x040fe20000410000 */
[----:B------:R-:W-:Y:S01]  /*8370*/  FMUL.FTZ R81, R100, R81 ;  /* 0x0000005164517220 */ /* 0x000fe20000410000 */
[C---:B------:R-:W-:Y:S03]  /*8380*/  FMUL.FTZ R82, R3.reuse, R82 ;  /* 0x0000005203527220 */ /* 0x040fe60000410000 */
[----:B------:R3:W-:Y:S01]  /*8390*/  MUFU.EX2 R65, R4 ;  /* 0x0000000400417308 */ /* 0x0007e20000000800 */
[----:B-----5:R-:W-:Y:S01]  /*83a0*/  FMUL.FTZ R56, R2, R160 ;  /* 0x000000a002387220 */ /* 0x020fe20000410000 */
[----:B------:R-:W-:Y:S01]  /*83b0*/  MOV R161, R64 ;  /* 0x0000004000a17202 */ /* 0x000fe20000000f00 */
[C---:B------:R-:W-:Y:S01]  /*83c0*/  FMUL.FTZ R64, R100.reuse, R172 ;  /* 0x000000ac64407220 */ /* 0x040fe20000410000 */
[C---:B------:R-:W-:Y:S01]  /*83d0*/  FMUL.FTZ R83, R3.reuse, R83 ;  /* 0x0000005303537220 */ /* 0x040fe20000410000 */
[C---:B------:R-:W-:Y:S01]  /*83e0*/  FMUL.FTZ R84, R100.reuse, R84 ;  /* 0x0000005464547220 */ /* 0x040fe20000410000 */
[----:B------:R-:W-:Y:S01]  /*83f0*/  FMUL.FTZ R85, R100, R85 ;  /* 0x0000005564557220 */ /* 0x000fe20000410000 */
[C---:B------:R-:W-:Y:S03]  /*8400*/  FMUL.FTZ R86, R3.reuse, R86 ;  /* 0x0000005603567220 */ /* 0x040fe60000410000 */
[----:B------:R5:W-:Y:S01]  /*8410*/  MUFU.EX2 R184, R7 ;  /* 0x0000000700b87308 */ /* 0x000be20000000800 */
[C---:B-1----:R-:W-:Y:S01]  /*8420*/  FMUL.FTZ R60, R2.reuse, R168 ;  /* 0x000000a8023c7220 */ /* 0x042fe20000410000 */
[C---:B------:R-:W-:Y:S01]  /*8430*/  FMUL.FTZ R87, R3.reuse, R87 ;  /* 0x0000005703577220 */ /* 0x040fe20000410000 */
[C---:B------:R-:W-:Y:S01]  /*8440*/  FMUL.FTZ R88, R2.reuse, R88 ;  /* 0x0000005802587220 */ /* 0x040fe20000410000 */
[----:B------:R-:W-:Y:S01]  /*8450*/  FMUL.FTZ R89, R2, R89 ;  /* 0x0000005902597220 */ /* 0x000fe20000410000 */
[C---:B------:R-:W-:Y:S01]  /*8460*/  FMUL.FTZ R90, R0.reuse, R90 ;  /* 0x0000005a005a7220 */ /* 0x040fe20000410000 */
[----:B------:R-:W-:Y:S01]  /*8470*/  FMUL.FTZ R91, R0, R91 ;  /* 0x0000005b005b7220 */ /* 0x000fe20000410000 */
[----:B------:R-:W-:Y:S03]  /*8480*/  FMUL.FTZ R92, R2, R92 ;  /* 0x0000005c025c7220 */ /* 0x000fe60000410000 */
[----:B------:R1:W-:Y:S01]  /*8490*/  MUFU.EX2 R160, R66 ;  /* 0x0000004200a07308 */ /* 0x0003e20000000800 */
[--C-:B---3--:R-:W-:Y:S01]  /*84a0*/  FFMA.FTZ R4, R178, UR4, -R105.reuse ;  /* 0x00000004b2047c23 */ /* 0x108fe20008010869 */
[----:B------:R-:W-:Y:S01]  /*84b0*/  FMUL.FTZ R93, R2, R93 ;  /* 0x0000005d025d7220 */ /* 0x000fe20000410000 */
[C---:B------:R-:W-:Y:S01]  /*84c0*/  FMUL.FTZ R94, R0.reuse, R94 ;  /* 0x0000005e005e7220 */ /* 0x040fe20000410000 */
[----:B------:R-:W-:Y:S01]  /*84d0*/  FMUL.FTZ R95, R0, R95 ;  /* 0x0000005f005f7220 */ /* 0x000fe20000410000 */
[C---:B------:R-:W-:Y:S01]  /*84e0*/  FMUL.FTZ R96, R100.reuse, R96 ;  /* 0x0000006064607220 */ /* 0x040fe20000410000 */
[----:B------:R-:W-:Y:S01]  /*84f0*/  FMUL.FTZ R97, R100, R97 ;  /* 0x0000006164617220 */ /* 0x000fe20000410000 */
[C---:B------:R-:W-:Y:S03]  /*8500*/  FMUL.FTZ R98, R3.reuse, R98 ;  /* 0x0000006203627220 */ /* 0x040fe60000410000 */
[----:B------:R3:W-:Y:S01]  /*8510*/  MUFU.EX2 R188, R4 ;  /* 0x0000000400bc7308 */ /* 0x0007e20000000800 */
[C---:B-----5:R-:W-:Y:S01]  /*8520*/  FMUL.FTZ R7, R3.reuse, R119 ;  /* 0x0000007703077220 */ /* 0x060fe20000410000 */
[----:B------:R-:W-:Y:S01]  /*8530*/  FMUL.FTZ R99, R3, R99 ;  /* 0x0000006303637220 */ /* 0x000fe20000410000 */
[----:B------:R-:W-:Y:S01]  /*8540*/  FFMA.FTZ R107, R107, UR4, -R110 ;  /* 0x000000046b6b7c23 */ /* 0x000fe2000801086e */
[----:B-1----:R-:W-:Y:S06]  /*8550*/  FMUL.FTZ R66, R3, R174 ;  /* 0x000000ae03427220 */ /* 0x002fec0000410000 */
[----:B------:R-:W-:Y:S01]  /*8560*/  MUFU.EX2 R107, R107 ;  /* 0x0000006b006b7308 */ /* 0x000fe20000000800 */
[----:B---3--:R-:W-:Y:S09]  /*8570*/  FFMA.FTZ R4, R177, UR4, -R105 ;  /* 0x00000004b1047c23 */ /* 0x008ff20008010869 */
[----:B------:R1:W3:Y:S02]  /*8580*/  MUFU.EX2 R177, R4 ;  /* 0x0000000400b17308 */ /* 0x0002e40000000800 */
[----:B-1----:R-:W-:Y:S01]  /*8590*/  FFMA.FTZ R4, R179, UR4, -R106 ;  /* 0x00000004b3047c23 */ /* 0x002fe2000801086a */
[----:B------:R-:W-:Y:S02]  /*85a0*/  MOV R179, R8 ;  /* 0x0000000800b37202 */ /* 0x000fe40000000f00 */
[----:B---3--:R-:W-:Y:S05]  /*85b0*/  F2FP.BF16.F32.PACK_AB R114, R177, R188 ;  /* 0x000000bcb172723e */ /* 0x008fea00000010ff */
[----:B------:R1:W3:Y:S02]  /*85c0*/  MUFU.EX2 R181, R4 ;  /* 0x0000000400b57308 */ /* 0x0002e40000000800 */
[--C-:B-1----:R-:W-:Y:S01]  /*85d0*/  FFMA.FTZ R4, R182, UR4, -R109.reuse ;  /* 0x00000004b6047c23 */ /* 0x102fe2000801086d */
[----:B---3--:R-:W-:Y:S07]  /*85e0*/  F2FP.BF16.F32.PACK_AB R115, R176, R181 ;  /* 0x000000b5b073723e */ /* 0x008fee00000010ff */
[----:B------:R1:W-:Y:S10]  /*85f0*/  MUFU.EX2 R182, R9 ;  /* 0x0000000900b67308 */ /* 0x0003f40000000800 */
[----:B------:R3:W5:Y:S01]  /*8600*/  MUFU.EX2 R8, R4 ;  /* 0x0000000400087308 */ /* 0x0007620000000800 */
[C---:B-1----:R-:W-:Y:S01]  /*8610*/  FMUL.FTZ R9, R2.reuse, R113 ;  /* 0x0000007102097220 */ /* 0x042fe20000410000 */
[----:B------:R-:W-:Y:S01]  /*8620*/  F2FP.BF16.F32.PACK_AB R113, R65, R179 ;  /* 0x000000b34171723e */ /* 0x000fe200000010ff */
[--C-:B---3--:R-:W-:Y:S01]  /*8630*/  FFMA.FTZ R4, R191, UR4, -R109.reuse ;  /* 0x00000004bf047c23 */ /* 0x108fe2000801086d */
[----:B-----5:R-:W-:Y:S01]  /*8640*/  MOV R186, R8 ;  /* 0x0000000800ba7202 */ /* 0x020fe20000000f00 */
[C---:B------:R-:W-:Y:S01]  /*8650*/  FMUL.FTZ R8, R2.reuse, R112 ;  /* 0x0000007002087220 */ /* 0x040fe20000410000 */
[----:B------:R-:W-:Y:S04]  /*8660*/  F2FP.BF16.F32.PACK_AB R112, R63, R180 ;  /* 0x000000b43f70723e */ /* 0x000fe800000010ff */
[----:B------:R1:W-:Y:S02]  /*8670*/  MUFU.EX2 R62, R4 ;  /* 0x00000004003e7308 */ /* 0x0003e40000000800 */
[--C-:B-1----:R-:W-:Y:S08]  /*8680*/  FFMA.FTZ R4, R183, UR4, -R110.reuse ;  /* 0x00000004b7047c23 */ /* 0x102ff0000801086e */
[----:B------:R1:W-:Y:S10]  /*8690*/  MUFU.EX2 R183, R40 ;  /* 0x0000002800b77308 */ /* 0x0003f40000000800 */
[----:B------:R3:W-:Y:S01]  /*86a0*/  MUFU.EX2 R6, R4 ;  /* 0x0000000400067308 */ /* 0x0007e20000000800 */
[----:B-1----:R-:W-:Y:S01]  /*86b0*/  FMUL.FTZ R40, R2, R144 ;  /* 0x0000009002287220 */ /* 0x002fe20000410000 */
[--C-:B---3--:R-:W-:Y:S08]  /*86c0*/  FFMA.FTZ R4, R187, UR4, -R110.reuse ;  /* 0x00000004bb047c23 */ /* 0x108ff0000801086e */
[----:B------:R1:W-:Y:S10]  /*86d0*/  MUFU.EX2 R187, R50 ;  /* 0x0000003200bb7308 */ /* 0x0003f40000000800 */
[----:B------:R3:W5:Y:S01]  /*86e0*/  MUFU.EX2 R61, R4 ;  /* 0x00000004003d7308 */ /* 0x0007620000000800 */
[----:B-1----:R-:W-:Y:S02]  /*86f0*/  FMUL.FTZ R50, R3, R158 ;  /* 0x0000009e03327220 */ /* 0x002fe40000410000 */
[----:B------:R-:W-:Y:S01]  /*8700*/  LDSM.16.MT88.4 R156, [R220+0xac00] ;  /* 0x00ac0000dc9c783b */ /* 0x000fe20000004200 */
[--C-:B---3--:R-:W-:Y:S01]  /*8710*/  FFMA.FTZ R4, R190, UR4, -R110.reuse ;  /* 0x00000004be047c23 */ /* 0x108fe2000801086e */
[----:B-----5:R-:W-:Y:S05]  /*8720*/  MOV R168, R61 ;  /* 0x0000003d00a87202 */ /* 0x020fea0000000f00 */
[----:B------:R1:W-:Y:S02]  /*8730*/  MUFU.EX2 R178, R4 ;  /* 0x0000000400b27308 */ /* 0x0003e40000000800 */
[----:B-1----:R-:W-:Y:S01]  /*8740*/  FFMA.FTZ R4, R185, UR4, -R110 ;  /* 0x00000004b9047c23 */ /* 0x002fe2000801086e */
[----:B------:R-:W-:Y:S01]  /*8750*/  MOV R185, R6 ;  /* 0x0000000600b97202 */ /* 0x000fe20000000f00 */
[----:B------:R-:W-:Y:S01]  /*8760*/  FMUL.FTZ R6, R3, R118 ;  /* 0x0000007603067220 */ /* 0x000fe20000410000 */
[----:B------:R-:W-:Y:S05]  /*8770*/  F2FP.BF16.F32.PACK_AB R118, R182, R184 ;  /* 0x000000b8b676723e */ /* 0x000fea00000010ff */
[----:B------:R1:W3:Y:S01]  /*8780*/  MUFU.EX2 R191, R4 ;  /* 0x0000000400bf7308 */ /* 0x0002e20000000800 */
[----:B------:R-:W-:Y:S01]  /*8790*/  F2FP.BF16.F32.PACK_AB R117, R61, R185 ;  /* 0x000000b93d75723e */ /* 0x000fe200000010ff */
[----:B------:R-:W-:Y:S01]  /*87a0*/  FMUL.FTZ R61, R2, R169 ;  /* 0x000000a9023d7220 */ /* 0x000fe20000410000 */
[----:B------:R-:W-:Y:S01]  /*87b0*/  MOV R169, R62 ;  /* 0x0000003e00a97202 */ /* 0x000fe20000000f00 */
[----:B-1----:R-:W-:Y:S01]  /*87c0*/  FMUL.FTZ R4, R100, R116 ;  /* 0x0000007464047220 */ /* 0x002fe20000410000 */
[----:B------:R-:W-:Y:S01]  /*87d0*/  F2FP.BF16.F32.PACK_AB R116, R62, R186 ;  /* 0x000000ba3e74723e */ /* 0x000fe200000010ff */
[----:B------:R-:W-:Y:S01]  /*87e0*/  FMUL.FTZ R62, R0, R170 ;  /* 0x000000aa003e7220 */ /* 0x000fe20000410000 */
[----:B---3--:R-:W-:Y:S02]  /*87f0*/  F2FP.BF16.F32.PACK_AB R119, R191, R178 ;  /* 0x000000b2bf77723e */ /* 0x008fe400000010ff */
[----:B------:R-:W-:Y:S01]  /*8800*/  MOV R170, R65 ;  /* 0x0000004100aa7202 */ /* 0x000fe20000000f00 */
[C---:B------:R-:W-:Y:S01]  /*8810*/  FMUL.FTZ R65, R100.reuse, R173 ;  /* 0x000000ad64417220 */ /* 0x040fe20000410000 */
[-C--:B------:R-:W-:Y:S01]  /*8820*/  HMMA.16816.F32.BF16 R4, R112, R20.reuse, R4 ;  /* 0x000000147004723c */ /* 0x080fe20000041804 */
[----:B------:R-:W-:Y:S05]  /*8830*/  LDSM.16.MT88.4 R172, [R222+0xac00] ;  /* 0x00ac0000deac783b */ /* 0x000fea0000004200 */
        /* <DEDUP_REMOVED lines=8> */
[C---:B------:R-:W-:Y:S01]  /*88c0*/  FMUL.FTZ R23, R3.reuse, R135 ;  /* 0x0000008703177220 */ /* 0x040fe20000410000 */
[----:B------:R-:W-:Y:S06]  /*88d0*/  FMUL.FTZ R22, R3, R134 ;  /* 0x0000008603167220 */ /* 0x000fec0000410000 */
[----:B------:R3:W-:Y:S01]  /*88e0*/  MUFU.EX2 R134, R128 ;  /* 0x0000008000867308 */ /* 0x0007e20000000800 */
[-C--:B------:R-:W-:Y:S06]  /*88f0*/  HMMA.16816.F32.BF16 R20, R112, R36.reuse, R20 ;  /* 0x000000247014723c */ /* 0x080fec0000041814 */
[C---:B------:R-:W-:Y:S05]  /*8900*/  HMMA.16816.F32.BF16 R24, R116.reuse, R36, R24 ;  /* 0x000000247418723c */ /* 0x040fea0000041818 */
[--C-:B-1----:R-:W-:Y:S01]  /*8910*/  FFMA.FTZ R111, R200, UR4, -R109.reuse ;  /* 0x00000004c86f7c23 */ /* 0x102fe2000801086d */
[-C--:B------:R-:W-:Y:S03]  /*8920*/  HMMA.16816.F32.BF16 R28, R116, R38.reuse, R28 ;  /* 0x00000026741c723c */ /* 0x080fe6000004181c */
[----:B------:R1:W-:Y:S02]  /*8930*/  MUFU.EX2 R133, R111 ;  /* 0x0000006f00857308 */ /* 0x0003e40000000800 */
[--C-:B---3--:R-:W-:Y:S01]  /*8940*/  FFMA.FTZ R128, R203, UR4, -R109.reuse ;  /* 0x00000004cb807c23 */ /* 0x108fe2000801086d */
[C---:B------:R-:W-:Y:S05]  /*8950*/  HMMA.16816.F32.BF16 R32, R112.reuse, R38, R32 ;  /* 0x000000267020723c */ /* 0x040fea0000041820 */
[C---:B------:R-:W-:Y:S01]  /*8960*/  FMUL.FTZ R36, R100.reuse, R148 ;  /* 0x0000009464247220 */ /* 0x040fe20000410000 */
[----:B------:R-:W-:Y:S01]  /*8970*/  FMUL.FTZ R37, R100, R149 ;  /* 0x0000009564257220 */ /* 0x000fe20000410000 */
[C---:B------:R-:W-:Y:S01]  /*8980*/  FMUL.FTZ R38, R3.reuse, R150 ;  /* 0x0000009603267220 */ /* 0x040fe20000410000 */
[----:B------:R-:W-:Y:S01]  /*8990*/  FMUL.FTZ R39, R3, R151 ;  /* 0x0000009703277220 */ /* 0x000fe20000410000 */
[----:B------:R3:W-:Y:S02]  /*89a0*/  MUFU.EX2 R136, R128 ;  /* 0x0000008000887308 */ /* 0x0007e40000000800 */
[--C-:B-1----:R-:W-:Y:S04]  /*89b0*/  FFMA.FTZ R111, R201, UR4, -R109.reuse ;  /* 0x00000004c96f7c23 */ /* 0x102fe8000801086d */
[-C--:B------:R-:W-:Y:S04]  /*89c0*/  HMMA.16816.F32.BF16 R36, R112, R52.reuse, R36 ;  /* 0x000000347024723c */ /* 0x080fe80000041824 */
[----:B------:R1:W5:Y:S02]  /*89d0*/  MUFU.EX2 R135, R111 ;  /* 0x0000006f00877308 */ /* 0x0003640000000800 */
[C---:B------:R-:W-:Y:S01]  /*89e0*/  HMMA.16816.F32.BF16 R40, R116.reuse, R52, R40 ;  /* 0x000000347428723c */ /* 0x040fe20000041828 */
[----:B---3--:R-:W-:Y:S05]  /*89f0*/  LDSM.16.MT88.4 R128, [R222+0x9400] ;  /* 0x00940000de80783b */ /* 0x008fea0000004200 */
[-C--:B------:R-:W-:Y:S05]  /*8a00*/  HMMA.16816.F32.BF16 R44, R116, R54.reuse, R44 ;  /* 0x00000036742c723c */ /* 0x080fea000004182c */
[----:B------:R-:W-:Y:S01]  /*8a10*/  FFMA.FTZ R52, R198, UR4, -R106 ;  /* 0x00000004c6347c23 */ /* 0x000fe2000801086a */
[C---:B------:R-:W-:Y:S03]  /*8a20*/  HMMA.16816.F32.BF16 R48, R112.reuse, R54, R48 ;  /* 0x000000367030723c */ /* 0x040fe60000041830 */
[----:B------:R3:W5:Y:S02]  /*8a30*/  MUFU.EX2 R190, R52 ;  /* 0x0000003400be7308 */ /* 0x0007640000000800 */
[--C-:B-1----:R-:W-:Y:S01]  /*8a40*/  FFMA.FTZ R111, R208, UR4, -R110.reuse ;  /* 0x00000004d06f7c23 */ /* 0x102fe2000801086e */
[C---:B------:R-:W-:Y:S01]  /*8a50*/  FMUL.FTZ R53, R100.reuse, R165 ;  /* 0x000000a564357220 */ /* 0x040fe20000410000 */
[C---:B------:R-:W-:Y:S01]  /*8a60*/  FMUL.FTZ R54, R3.reuse, R166 ;  /* 0x000000a603367220 */ /* 0x040fe20000410000 */
[----:B------:R-:W-:Y:S05]  /*8a70*/  FMUL.FTZ R55, R3, R167 ;  /* 0x000000a703377220 */ /* 0x000fea0000410000 */
[----:B------:R1:W5:Y:S01]  /*8a80*/  MUFU.EX2 R162, R111 ;  /* 0x0000006f00a27308 */ /* 0x0003620000000800 */
[----:B---3--:R-:W-:Y:S07]  /*8a90*/  FMUL.FTZ R52, R100, R164 ;  /* 0x000000a464347220 */ /* 0x008fee0000410000 */
[-C--:B--2---:R-:W-:Y:S03]  /*8aa0*/  HMMA.16816.F32.BF16 R52, R112, R120.reuse, R52 ;  /* 0x000000787034723c */ /* 0x084fe60000041834 */
[----:B-1----:R-:W-:Y:S03]  /*8ab0*/  FFMA.FTZ R111, R209, UR4, -R109 ;  /* 0x00000004d16f7c23 */ /* 0x002fe6000801086d */
[C---:B------:R-:W-:Y:S01]  /*8ac0*/  HMMA.16816.F32.BF16 R56, R116.reuse, R120, R56 ;  /* 0x000000787438723c */ /* 0x040fe20000041838 */
[----:B------:R1:W2:Y:S05]  /*8ad0*/  MUFU.EX2 R252, R111 ;  /* 0x0000006f00fc7308 */ /* 0x0002aa0000000800 */
[-C--:B------:R-:W-:Y:S06]  /*8ae0*/  HMMA.16816.F32.BF16 R60, R116, R122.reuse, R60 ;  /* 0x0000007a743c723c */ /* 0x080fec000004183c */
[C---:B------:R-:W-:Y:S01]  /*8af0*/  HMMA.16816.F32.BF16 R64, R112.reuse, R122, R64 ;  /* 0x0000007a7040723c */ /* 0x040fe20000041840 */
[----:B------:R-:W3:Y:S05]  /*8b00*/  LDSM.16.MT88.4 R120, [R222+0xb000] ;  /* 0x00b00000de78783b */ /* 0x000eea0000004200 */
[-C--:B----4-:R-:W-:Y:S05]  /*8b10*/  HMMA.16816.F32.BF16 R68, R112, R124.reuse, R68 ;  /* 0x0000007c7044723c */ /* 0x090fea0000041844 */
[--C-:B-1----:R-:W-:Y:S01]  /*8b20*/  FFMA.FTZ R111, R210, UR4, -R110.reuse ;  /* 0x00000004d26f7c23 */ /* 0x102fe2000801086e */
[C---:B------:R-:W-:Y:S03]  /*8b30*/  HMMA.16816.F32.BF16 R72, R116.reuse, R124, R72 ;  /* 0x0000007c7448723c */ /* 0x040fe60000041848 */
[----:B------:R1:W-:Y:S03]  /*8b40*/  MUFU.EX2 R249, R111 ;  /* 0x0000006f00f97308 */ /* 0x0003e60000000800 */
[-C--:B------:R-:W-:Y:S06]  /*8b50*/  HMMA.16816.F32.BF16 R76, R116, R126.reuse, R76 ;  /* 0x0000007e744c723c */ /* 0x080fec000004184c */
[C---:B------:R-:W-:Y:S01]  /*8b60*/  HMMA.16816.F32.BF16 R80, R112.reuse, R126, R80 ;  /* 0x0000007e7050723c */ /* 0x040fe20000041850 */
[----:B------:R-:W4:Y:S04]  /*8b70*/  LDSM.16.MT88.4 R124, [R220+0x9400] ;  /* 0x00940000dc7c783b */ /* 0x000f280000004200 */
[----:B-1----:R-:W-:Y:S04]  /*8b80*/  FFMA.FTZ R111, R211, UR4, -R110 ;  /* 0x00000004d36f7c23 */ /* 0x002fe8000801086e */
[----:B------:R1:W2:Y:S01]  /*8b90*/  MUFU.EX2 R248, R111 ;  /* 0x0000006f00f87308 */ /* 0x0002a20000000800 */
[-C--:B---3--:R-:W-:Y:S06]  /*8ba0*/  HMMA.16816.F32.BF16 R84, R112, R120.reuse, R84 ;  /* 0x000000787054723c */ /* 0x088fec0000041854 */
[C---:B------:R-:W-:Y:S06]  /*8bb0*/  HMMA.16816.F32.BF16 R88, R116.reuse, R120, R88 ;  /* 0x000000787458723c */ /* 0x040fec0000041858 */
[-C--:B------:R-:W-:Y:S05]  /*8bc0*/  HMMA.16816.F32.BF16 R92, R116, R122.reuse, R92 ;  /* 0x0000007a745c723c */ /* 0x080fea000004185c */
[--C-:B-1----:R-:W-:Y:S01]  /*8bd0*/  FFMA.FTZ R111, R215, UR4, -R105.reuse ;  /* 0x00000004d76f7c23 */ /* 0x102fe20008010869 */
[----:B------:R-:W-:Y:S01]  /*8be0*/  HMMA.16816.F32.BF16 R96, R112, R122, R96 ;  /* 0x0000007a7060723c */ /* 0x000fe20000041860 */
[----:B------:R-:W1:Y:S02]  /*8bf0*/  LDSM.16.MT88.4 R120, [R220+0xa400] ;  /* 0x00a40000dc78783b */ /* 0x000e640000004200 */
[----:B------:R3:W-:Y:S02]  /*8c00*/  MUFU.EX2 R246, R111 ;  /* 0x0000006f00f67308 */ /* 0x0007e40000000800 */
[----:B-----5:R-:W-:Y:S02]  /*8c10*/  F2FP.BF16.F32.PACK_AB R116, R135, R133 ;  /* 0x000000858774723e */ /* 0x020fe400000010ff */
[----:B------:R-:W-:Y:S04]  /*8c20*/  F2FP.BF16.F32.PACK_AB R112, R189, R183 ;  /* 0x000000b7bd70723e */ /* 0x000fe800000010ff */
[----:B------:R-:W-:Y:S02]  /*8c30*/  F2FP.BF16.F32.PACK_AB R113, R190, R187 ;  /* 0x000000bbbe71723e */ /* 0x000fe400000010ff */
[----:B------:R-:W-:Y:S02]  /*8c40*/  F2FP.BF16.F32.PACK_AB R114, R137, R161 ;  /* 0x000000a18972723e */ /* 0x000fe400000010ff */
[----:B------:R-:W-:Y:S02]  /*8c50*/  F2FP.BF16.F32.PACK_AB R115, R171, R160 ;  /* 0x000000a0ab73723e */ /* 0x000fe400000010ff */
[----:B------:R-:W-:Y:S02]  /*8c60*/  F2FP.BF16.F32.PACK_AB R117, R162, R134 ;  /* 0x00000086a275723e */ /* 0x000fe400000010ff */
[----:B--2---:R-:W-:Y:S01]  /*8c70*/  F2FP.BF16.F32.PACK_AB R118, R136, R252 ;  /* 0x000000fc8876723e */ /* 0x004fe200000010ff */
[--C-:B---3--:R-:W-:Y:S01]  /*8c80*/  FFMA.FTZ R111, R217, UR4, -R105.reuse ;  /* 0x00000004d96f7c23 */ /* 0x108fe20008010869 */
[----:B------:R-:W-:Y:S01]  /*8c90*/  F2FP.BF16.F32.PACK_AB R119, R248, R249 ;  /* 0x000000f9f877723e */ /* 0x000fe200000010ff */
[-C--:B----4-:R-:W-:Y:S02]  /*8ca0*/  HMMA.16816.F32.BF16 R4, R112, R124.reuse, R4 ;  /* 0x0000007c7004723c */ /* 0x090fe40000041804 */
[----:B------:R2:W3:Y:S04]  /*8cb0*/  MUFU.EX2 R247, R111 ;  /* 0x0000006f00f77308 */ /* 0x0004e80000000800 */
[C---:B------:R-:W-:Y:S06]  /*8cc0*/  HMMA.16816.F32.BF16 R8, R116.reuse, R124, R8 ;  /* 0x0000007c7408723c */ /* 0x040fec0000041808 */
[-C--:B------:R-:W-:Y:S06]  /*8cd0*/  HMMA.16816.F32.BF16 R12, R116, R126.reuse, R12 ;  /* 0x0000007e740c723c */ /* 0x080fec000004180c */
[C---:B------:R-:W-:Y:S01]  /*8ce0*/  HMMA.16816.F32.BF16 R16, R112.reuse, R126, R16 ;  /* 0x0000007e7010723c */ /* 0x040fe20000041810 */
[----:B------:R-:W4:Y:S04]  /*8cf0*/  LDSM.16.MT88.4 R124, [R222+0xa400] ;  /* 0x00a40000de7c783b */ /* 0x000f280000004200 */
[--C-:B--2---:R-:W-:Y:S01]  /*8d00*/  FFMA.FTZ R111, R218, UR4, -R106.reuse ;  /* 0x00000004da6f7c23 */ /* 0x104fe2000801086a */
[-C--:B------:R-:W-:Y:S03]  /*8d10*/  HMMA.16816.F32.BF16 R20, R112, R128.reuse, R20 ;  /* 0x000000807014723c */ /* 0x080fe60000041814 */
[----:B------:R2:W-:Y:S02]  /*8d20*/  MUFU.EX2 R217, R111 ;  /* 0x0000006f00d97308 */ /* 0x0005e40000000800 */
[----:B------:R-:W-:Y:S01]  /*8d30*/  MOV R218, R136 ;  /* 0x0000008800da7202 */ /* 0x000fe20000000f00 */
[C---:B------:R-:W-:Y:S06]  /*8d40*/  HMMA.16816.F32.BF16 R24, R116.reuse, R128, R24 ;  /* 0x000000807418723c */ /* 0x040fec0000041818 */
[-C--:B------:R-:W-:Y:S06]  /*8d50*/  HMMA.16816.F32.BF16 R28, R116, R130.reuse, R28 ;  /* 0x00000082741c723c */ /* 0x080fec000004181c */
[C---:B------:R-:W-:Y:S01]  /*8d60*/  HMMA.16816.F32.BF16 R32, R112.reuse, R130, R32 ;  /* 0x000000827020723c */ /* 0x040fe20000041820 */
[----:B------:R-:W5:Y:S04]  /*8d70*/  LDSM.16.MT88.4 R128, [R220+0xb400] ;  /* 0x00b40000dc80783b */ /* 0x000f680000004200 */
[--C-:B--2---:R-:W-:Y:S01]  /*8d80*/  FFMA.FTZ R111, R219, UR4, -R106.reuse ;  /* 0x00000004db6f7c23 */ /* 0x104fe2000801086a */
[-C--:B-1----:R-:W-:Y:S03]  /*8d90*/  HMMA.16816.F32.BF16 R36, R112, R120.reuse, R36 ;  /* 0x000000787024723c */ /* 0x082fe60000041824 */
[----:B------:R1:W2:Y:S02]  /*8da0*/  MUFU.EX2 R211, R111 ;  /* 0x0000006f00d37308 */ /* 0x0002a40000000800 */
[----:B------:R-:W-:Y:S01]  /*8db0*/  MOV R219, R137 ;  /* 0x0000008900db7202 */ /* 0x000fe20000000f00 */
[C---:B------:R-:W-:Y:S06]  /*8dc0*/  HMMA.16816.F32.BF16 R40, R116.reuse, R120, R40 ;  /* 0x000000787428723c */ /* 0x040fec0000041828 */
[-C--:B------:R-:W-:Y:S06]  /*8dd0*/  HMMA.16816.F32.BF16 R44, R116, R122.reuse, R44 ;  /* 0x0000007a742c723c */ /* 0x080fec000004182c */
[C---:B------:R-:W-:Y:S01]  /*8de0*/  HMMA.16816.F32.BF16 R48, R112.reuse, R122, R48 ;  /* 0x0000007a7030723c */ /* 0x040fe20000041830 */
[----:B------:R-:W3:Y:S04]  /*8df0*/  LDSM.16.MT88.4 R120, [R222+0xb400] ;  /* 0x00b40000de78783b */ /* 0x000ee80000004200 */
        /* <DEDUP_REMOVED lines=11> */
[C---:B------:R-:W-:Y:S05]  /*8eb0*/  HMMA.16816.F32.BF16 R72, R116.reuse, R128, R72 ;  /* 0x000000807448723c */ /* 0x040fea0000041848 */
[--C-:B------:R-:W-:Y:S01]  /*8ec0*/  FFMA.FTZ R132, R214, UR4, -R106.reuse ;  /* 0x00000004d6847c23 */ /* 0x100fe2000801086a */
[-C--:B------:R-:W-:Y:S03]  /*8ed0*/  HMMA.16816.F32.BF16 R76, R116, R130.reuse, R76 ;  /* 0x00000082744c723c */ /* 0x080fe6000004184c */
[----:B------:R-:W-:Y:S02]  /*8ee0*/  MUFU.EX2 R209, R132 ;  /* 0x0000008400d17308 */ /* 0x000fe40000000800 */
[----:B------:R-:W-:Y:S01]  /*8ef0*/  MOV R214, R185 ;  /* 0x000000b900d67202 */ /* 0x000fe20000000f00 */
[C---:B------:R-:W-:Y:S01]  /*8f00*/  HMMA.16816.F32.BF16 R80, R112.reuse, R130, R80 ;  /* 0x000000827050723c */ /* 0x040fe20000041850 */
[----:B------:R-:W-:Y:S04]  /*8f10*/  LDSM.16.MT88.4 R128, [R220+0xb800] ;  /* 0x00b80000dc80783b */ /* 0x000fe80000004200 */
[----:B-1----:R-:W-:Y:S01]  /*8f20*/  FFMA.FTZ R111, R216, UR4, -R106 ;  /* 0x00000004d86f7c23 */ /* 0x002fe2000801086a */
[-C--:B---3--:R-:W-:Y:S03]  /*8f30*/  HMMA.16816.F32.BF16 R84, R112, R120.reuse, R84 ;  /* 0x000000787054723c */ /* 0x088fe60000041854 */
[----:B------:R1:W3:Y:S02]  /*8f40*/  MUFU.EX2 R210, R111 ;  /* 0x0000006f00d27308 */ /* 0x0002e40000000800 */
[----:B------:R-:W-:Y:S01]  /*8f50*/  MOV R216, R135 ;  /* 0x0000008700d87202 */ /* 0x000fe20000000f00 */
[C---:B------:R-:W-:Y:S05]  /*8f60*/  HMMA.16816.F32.BF16 R88, R116.reuse, R120, R88 ;  /* 0x000000787458723c */ /* 0x040fea0000041858 */
[----:B------:R-:W-:Y:S01]  /*8f70*/  FFMA.FTZ R0, R0, R163, R214 ;  /* 0x000000a300007223 */ /* 0x000fe200000100d6 */
[-C--:B------:R-:W-:Y:S05]  /*8f80*/  HMMA.16816.F32.BF16 R92, R116, R122.reuse, R92 ;  /* 0x0000007a745c723c */ /* 0x080fea000004185c */
[----:B------:R-:W-:Y:S01]  /*8f90*/  MOV R214, R160 ;  /* 0x000000a000d67202 */ /* 0x000fe20000000f00 */
[----:B------:R-:W-:Y:S01]  /*8fa0*/  HMMA.16816.F32.BF16 R96, R112, R122, R96 ;  /* 0x0000007a7060723c */ /* 0x000fe20000041860 */
[----:B------:R-:W-:Y:S04]  /*8fb0*/  LDSM.16.MT88.4 R120, [R220+0xa800] ;  /* 0x00a80000dc78783b */ /* 0x000fe80000004200 */
[--C-:B-1----:R-:W-:Y:S01]  /*8fc0*/  FFMA.FTZ R111, R228, UR4, -R109.reuse ;  /* 0x00000004e46f7c23 */ /* 0x102fe2000801086d */
[----:B------:R-:W-:Y:S01]  /*8fd0*/  MOV R228, R190 ;  /* 0x000000be00e47202 */ /* 0x000fe20000000f00 */
[----:B------:R-:W-:Y:S01]  /*8fe0*/  FADD.FTZ R0, R168, R0 ;  /* 0x00000000a8007221 */ /* 0x000fe20000010000 */
[----:B------:R-:W-:Y:S01]  /*8ff0*/  F2FP.BF16.F32.PACK_AB R112, R247, R246 ;  /* 0x000000f6f770723e */ /* 0x000fe200000010ff */
[----:B------:R1:W-:Y:S02]  /*9000*/  MUFU.EX2 R203, R111 ;  /* 0x0000006f00cb7308 */ /* 0x0003e40000000800 */
[----:B--2---:R-:W-:Y:S02]  /*9010*/  F2FP.BF16.F32.PACK_AB R113, R211, R217 ;  /* 0x000000d9d371723e */ /* 0x004fe400000010ff */
[----:B-----5:R-:W-:Y:S02]  /*9020*/  F2FP.BF16.F32.PACK_AB R114, R212, R215 ;  /* 0x000000d7d472723e */ /* 0x020fe400000010ff */
[----:B---3--:R-:W-:Y:S07]  /*9030*/  F2FP.BF16.F32.PACK_AB R115, R210, R209 ;  /* 0x000000d1d273723e */ /* 0x008fee00000010ff */
[-C--:B----4-:R-:W-:Y:S03]  /*9040*/  HMMA.16816.F32.BF16 R4, R112, R124.reuse, R4 ;  /* 0x0000007c7004723c */ /* 0x090fe60000041804 */
[--C-:B-1----:R-:W-:Y:S01]  /*9050*/  FFMA.FTZ R111, R229, UR4, -R109.reuse ;  /* 0x00000004e56f7c23 */ /* 0x102fe2000801086d */
[----:B------:R-:W-:Y:S03]  /*9060*/  MOV R229, R189 ;  /* 0x000000bd00e57202 */ /* 0x000fe60000000f00 */
[----:B------:R1:W2:Y:S04]  /*9070*/  MUFU.EX2 R208, R111 ;  /* 0x0000006f00d07308 */ /* 0x0002a80000000800 */
[--C-:B-1----:R-:W-:Y:S01]  /*9080*/  FFMA.FTZ R111, R232, UR4, -R110.reuse ;  /* 0x00000004e86f7c23 */ /* 0x102fe2000801086e */
[----:B------:R-:W-:Y:S02]  /*9090*/  MOV R232, R134 ;  /* 0x0000008600e87202 */ /* 0x000fe40000000f00 */
[----:B--2---:R-:W-:Y:S03]  /*90a0*/  F2FP.BF16.F32.PACK_AB R116, R208, R203 ;  /* 0x000000cbd074723e */ /* 0x004fe600000010ff */
[----:B------:R1:W-:Y:S02]  /*90b0*/  MUFU.EX2 R201, R111 ;  /* 0x0000006f00c97308 */ /* 0x0003e40000000800 */
[--C-:B-1----:R-:W-:Y:S01]  /*90c0*/  FFMA.FTZ R111, R230, UR4, -R110.reuse ;  /* 0x00000004e66f7c23 */ /* 0x102fe2000801086e */
[----:B------:R-:W-:Y:S02]  /*90d0*/  MOV R230, R133 ;  /* 0x0000008500e67202 */ /* 0x000fe40000000f00 */
[----:B------:R-:W1:Y:S05]  /*90e0*/  LDSM.16.MT88.4 R132, [R222+0x9800] ;  /* 0x00980000de84783b */ /* 0x000e6a0000004200 */
[----:B------:R2:W3:Y:S02]  /*90f0*/  MUFU.EX2 R202, R111 ;  /* 0x0000006f00ca7308 */ /* 0x0004e40000000800 */
[--C-:B--2---:R-:W-:Y:S01]  /*9100*/  FFMA.FTZ R111, R231, UR4, -R109.reuse ;  /* 0x00000004e76f7c23 */ /* 0x104fe2000801086d */
[----:B---3--:R-:W-:Y:S01]  /*9110*/  F2FP.BF16.F32.PACK_AB R117, R202, R201 ;  /* 0x000000c9ca75723e */ /* 0x008fe200000010ff */
[----:B------:R-:W2:Y:S06]  /*9120*/  LDL.LU R231, [R1+0x8] ;  /* 0x0000080001e77983 */ /* 0x000eac0000300800 */
[----:B------:R3:W-:Y:S02]  /*9130*/  MUFU.EX2 R199, R111 ;  /* 0x0000006f00c77308 */ /* 0x0007e40000000800 */
[----:B---3--:R-:W-:Y:S01]  /*9140*/  FFMA.FTZ R111, R233, UR4, -R109 ;  /* 0x00000004e96f7c23 */ /* 0x008fe2000801086d */
[----:B------:R-:W-:Y:S07]  /*9150*/  MOV R233, R186 ;  /* 0x000000ba00e97202 */ /* 0x000fee0000000f00 */
[----:B------:R3:W4:Y:S02]  /*9160*/  MUFU.EX2 R200, R111 ;  /* 0x0000006f00c87308 */ /* 0x0007240000000800 */
[--C-:B---3--:R-:W-:Y:S01]  /*9170*/  FFMA.FTZ R111, R234, UR4, -R110.reuse ;  /* 0x00000004ea6f7c23 */ /* 0x108fe2000801086e */
[----:B------:R-:W-:Y:S02]  /*9180*/  MOV R234, R187 ;  /* 0x000000bb00ea7202 */ /* 0x000fe40000000f00 */
[----:B----4-:R-:W-:Y:S05]  /*9190*/  F2FP.BF16.F32.PACK_AB R118, R200, R199 ;  /* 0x000000c7c876723e */ /* 0x010fea00000010ff */
        /* <DEDUP_REMOVED lines=8> */
[C---:B------:R-:W-:Y:S06]  /*9220*/  HMMA.16816.F32.BF16 R8, R116.reuse, R124, R8 ;  /* 0x0000007c7408723c */ /* 0x040fec0000041808 */
[-C--:B------:R-:W-:Y:S05]  /*9230*/  HMMA.16816.F32.BF16 R12, R116, R126.reuse, R12 ;  /* 0x0000007e740c723c */ /* 0x080fea000004180c */
[--C-:B---3--:R-:W-:Y:S01]  /*9240*/  FFMA.FTZ R111, R237, UR4, -R105.reuse ;  /* 0x00000004ed6f7c23 */ /* 0x108fe20008010869 */
[C---:B------:R-:W-:Y:S01]  /*9250*/  HMMA.16816.F32.BF16 R16, R112.reuse, R126, R16 ;  /* 0x0000007e7010723c */ /* 0x040fe20000041810 */
[----:B------:R-:W3:Y:S02]  /*9260*/  LDSM.16.MT88.4 R124, [R222+0xa800] ;  /* 0x00a80000de7c783b */ /* 0x000ee40000004200 */
[----:B------:R4:W-:Y:S02]  /*9270*/  MUFU.EX2 R195, R111 ;  /* 0x0000006f00c37308 */ /* 0x0009e40000000800 */
[----:B------:R-:W-:Y:S01]  /*9280*/  MOV R237, R182 ;  /* 0x000000b600ed7202 */ /* 0x000fe20000000f00 */
[-C--:B-1----:R-:W-:Y:S06]  /*9290*/  HMMA.16816.F32.BF16 R20, R112, R132.reuse, R20 ;  /* 0x000000847014723c */ /* 0x082fec0000041814 */
[C---:B------:R-:W-:Y:S06]  /*92a0*/  HMMA.16816.F32.BF16 R24, R116.reuse, R132, R24 ;  /* 0x000000847418723c */ /* 0x040fec0000041818 */
[-C--:B------:R-:W-:Y:S05]  /*92b0*/  HMMA.16816.F32.BF16 R28, R116, R134.reuse, R28 ;  /* 0x00000086741c723c */ /* 0x080fea000004181c */
[--C-:B----4-:R-:W-:Y:S01]  /*92c0*/  FFMA.FTZ R111, R239, UR4, -R106.reuse ;  /* 0x00000004ef6f7c23 */ /* 0x110fe2000801086a */
[C---:B------:R-:W-:Y:S03]  /*92d0*/  HMMA.16816.F32.BF16 R32, R112.reuse, R134, R32 ;  /* 0x000000867020723c */ /* 0x040fe60000041820 */
[----:B------:R1:W-:Y:S02]  /*92e0*/  MUFU.EX2 R193, R111 ;  /* 0x0000006f00c17308 */ /* 0x0003e40000000800 */
[----:B------:R-:W-:Y:S01]  /*92f0*/  MOV R239, R176 ;  /* 0x000000b000ef7202 */ /* 0x000fe20000000f00 */
[-C--:B------:R-:W-:Y:S06]  /*9300*/  HMMA.16816.F32.BF16 R36, R112, R120.reuse, R36 ;  /* 0x000000787024723c */ /* 0x080fec0000041824 */
[C---:B------:R-:W-:Y:S06]  /*9310*/  HMMA.16816.F32.BF16 R40, R116.reuse, R120, R40 ;  /* 0x000000787428723c */ /* 0x040fec0000041828 */
[-C--:B------:R-:W-:Y:S05]  /*9320*/  HMMA.16816.F32.BF16 R44, R116, R122.reuse, R44 ;  /* 0x0000007a742c723c */ /* 0x080fea000004182c */
[--C-:B-1----:R-:W-:Y:S01]  /*9330*/  FFMA.FTZ R111, R238, UR4, -R106.reuse ;  /* 0x00000004ee6f7c23 */ /* 0x102fe2000801086a */
[C---:B------:R-:W-:Y:S01]  /*9340*/  HMMA.16816.F32.BF16 R48, R112.reuse, R122, R48 ;  /* 0x0000007a7030723c */ /* 0x040fe20000041830 */
[----:B------:R-:W1:Y:S02]  /*9350*/  LDSM.16.MT88.4 R120, [R222+0xb800] ;  /* 0x00b80000de78783b */ /* 0x000e640000004200 */
[----:B------:R4:W-:Y:S02]  /*9360*/  MUFU.EX2 R194, R111 ;  /* 0x0000006f00c27308 */ /* 0x0009e40000000800 */
[----:B------:R-:W-:Y:S01]  /*9370*/  MOV R238, R177 ;  /* 0x000000b100ee7202 */ /* 0x000fe20000000f00 */
[-C--:B---3--:R-:W-:Y:S06]  /*9380*/  HMMA.16816.F32.BF16 R52, R112, R124.reuse, R52 ;  /* 0x0000007c7034723c */ /* 0x088fec0000041834 */
[C---:B------:R-:W-:Y:S06]  /*9390*/  HMMA.16816.F32.BF16 R56, R116.reuse, R124, R56 ;  /* 0x0000007c7438723c */ /* 0x040fec0000041838 */
[-C--:B------:R-:W-:Y:S05]  /*93a0*/  HMMA.16816.F32.BF16 R60, R116, R126.reuse, R60 ;  /* 0x0000007e743c723c */ /* 0x080fea000004183c */
[--C-:B----4-:R-:W-:Y:S01]  /*93b0*/  FFMA.FTZ R111, R206, UR4, -R105.reuse ;  /* 0x00000004ce6f7c23 */ /* 0x110fe20008010869 */
[C---:B------:R-:W-:Y:S01]  /*93c0*/  HMMA.16816.F32.BF16 R64, R112.reuse, R126, R64 ;  /* 0x0000007e7040723c */ /* 0x040fe20000041840 */
[----:B------:R-:W3:Y:S02]  /*93d0*/  LDSM.16.MT88.4 R124, [R220+0x9c00] ;  /* 0x009c0000dc7c783b */ /* 0x000ee40000004200 */
[----:B------:R-:W-:Y:S02]  /*93e0*/  MUFU.EX2 R192, R111 ;  /* 0x0000006f00c07308 */ /* 0x000fe40000000800 */
[----:B------:R-:W-:Y:S01]  /*93f0*/  FFMA.FTZ R105, R204, UR4, -R105 ;  /* 0x00000004cc697c23 */ /* 0x000fe20008010869 */
[-C--:B------:R-:W-:Y:S07]  /*9400*/  HMMA.16816.F32.BF16 R68, R112, R128.reuse, R68 ;  /* 0x000000807044723c */ /* 0x080fee0000041844 */
[----:B------:R4:W-:Y:S01]  /*9410*/  MUFU.EX2 R191, R105 ;  /* 0x0000006900bf7308 */ /* 0x0009e20000000800 */
[C---:B------:R-:W-:Y:S04]  /*9420*/  HMMA.16816.F32.BF16 R72, R116.reuse, R128, R72 ;  /* 0x000000807448723c */ /* 0x040fe80000041848 */
[----:B------:R-:W-:Y:S02]  /*9430*/  MOV R204, R184 ;  /* 0x000000b800cc7202 */ /* 0x000fe40000000f00 */
[-C--:B------:R-:W-:Y:S05]  /*9440*/  HMMA.16816.F32.BF16 R76, R116, R130.reuse, R76 ;  /* 0x00000082744c723c */ /* 0x080fea000004184c */
[----:B------:R-:W-:Y:S01]  /*9450*/  MOV R206, R178 ;  /* 0x000000b200ce7202 */ /* 0x000fe20000000f00 */
[C---:B------:R-:W-:Y:S05]  /*9460*/  HMMA.16816.F32.BF16 R80, R112.reuse, R130, R80 ;  /* 0x000000827050723c */ /* 0x040fea0000041850 */
[--C-:B----4-:R-:W-:Y:S01]  /*9470*/  FFMA.FTZ R105, R207, UR4, -R106.reuse ;  /* 0x00000004cf697c23 */ /* 0x110fe2000801086a */
[-C--:B-1----:R-:W-:Y:S03]  /*9480*/  HMMA.16816.F32.BF16 R84, R112, R120.reuse, R84 ;  /* 0x000000787054723c */ /* 0x082fe60000041854 */
[----:B------:R1:W-:Y:S02]  /*9490*/  MUFU.EX2 R190, R105 ;  /* 0x0000006900be7308 */ /* 0x0003e40000000800 */
[----:B------:R-:W-:Y:S01]  /*94a0*/  FFMA.FTZ R106, R205, UR4, -R106 ;  /* 0x00000004cd6a7c23 */ /* 0x000fe2000801086a */
[C---:B------:R-:W-:Y:S05]  /*94b0*/  HMMA.16816.F32.BF16 R88, R116.reuse, R120, R88 ;  /* 0x000000787458723c */ /* 0x040fea0000041858 */
[----:B------:R-:W-:Y:S01]  /*94c0*/  MOV R205, R188 ;  /* 0x000000bc00cd7202 */ /* 0x000fe20000000f00 */
[-C--:B------:R-:W-:Y:S01]  /*94d0*/  HMMA.16816.F32.BF16 R92, R116, R122.reuse, R92 ;  /* 0x0000007a745c723c */ /* 0x080fe2000004185c */
[----:B------:R-:W4:Y:S04]  /*94e0*/  MUFU.EX2 R189, R106 ;  /* 0x0000006a00bd7308 */ /* 0x000f280000000800 */
[----:B------:R-:W-:Y:S01]  /*94f0*/  MOV R207, R181 ;  /* 0x000000b500cf7202 */ /* 0x000fe20000000f00 */
[----:B------:R-:W-:Y:S05]  /*9500*/  HMMA.16816.F32.BF16 R96, R112, R122, R96 ;  /* 0x0000007a7060723c */ /* 0x000fea0000041860 */
[--C-:B-1----:R-:W-:Y:S02]  /*9510*/  FFMA.FTZ R105, R240, UR4, -R109.reuse ;  /* 0x00000004f0697c23 */ /* 0x102fe4000801086d */
[----:B------:R-:W5:Y:S02]  /*9520*/  LDL.LU R240, [R1+0x4] ;  /* 0x0000040001f07983 */ /* 0x000f640000300800 */
[----:B------:R1:W-:Y:S02]  /*9530*/  MUFU.EX2 R187, R105 ;  /* 0x0000006900bb7308 */ /* 0x0003e40000000800 */
[----:B----4-:R-:W-:Y:S01]  /*9540*/  F2FP.BF16.F32.PACK_AB R111, R189, R190 ;  /* 0x000000bebd6f723e */ /* 0x010fe200000010ff */
[----:B-1----:R-:W-:Y:S01]  /*9550*/  FFMA.FTZ R105, R241, UR4, -R109 ;  /* 0x00000004f1697c23 */ /* 0x002fe2000801086d */
[----:B------:R-:W-:Y:S06]  /*9560*/  MOV R241, R179 ;  /* 0x000000b300f17202 */ /* 0x000fec0000000f00 */
[----:B------:R1:W4:Y:S02]  /*9570*/  MUFU.EX2 R188, R105 ;  /* 0x0000006900bc7308 */ /* 0x0003240000000800 */
[--C-:B-1----:R-:W-:Y:S01]  /*9580*/  FFMA.FTZ R105, R242, UR4, -R110.reuse ;  /* 0x00000004f2697c23 */ /* 0x102fe2000801086e */
[----:B----4-:R-:W-:Y:S01]  /*9590*/  F2FP.BF16.F32.PACK_AB R176, R188, R187 ;  /* 0x000000bbbcb0723e */ /* 0x010fe200000010ff */
[----:B------:R-:W4:Y:S06]  /*95a0*/  LDL.LU R242, [R1] ;  /* 0x0000000001f27983 */ /* 0x000f2c0000300800 */
[----:B------:R1:W-:Y:S02]  /*95b0*/  MUFU.EX2 R185, R105 ;  /* 0x0000006900b97308 */ /* 0x0003e40000000800 */
[--C-:B-1----:R-:W-:Y:S01]  /*95c0*/  FFMA.FTZ R105, R245, UR4, -R110.reuse ;  /* 0x00000004f5697c23 */ /* 0x102fe2000801086e */
[----:B------:R-:W-:Y:S01]  /*95d0*/  FFMA.FTZ R110, R108, UR4, -R110 ;  /* 0x000000046c6e7c23 */ /* 0x000fe2000801086e */
[----:B------:R-:W-:Y:S06]  /*95e0*/  F2FP.BF16.F32.PACK_AB R108, R195, R196 ;  /* 0x000000c4c36c723e */ /* 0x000fec00000010ff */
[----:B------:R1:W3:Y:S01]  /*95f0*/  MUFU.EX2 R186, R105 ;  /* 0x0000006900ba7308 */ /* 0x0002e20000000800 */
[----:B------:R-:W-:Y:S02]  /*9600*/  MOV R245, R180 ;  /* 0x000000b400f57202 */ /* 0x000fe40000000f00 */
[----:B------:R-:W4:Y:S01]  /*9610*/  LDSM.16.MT88.4 R180, [R220+0xbc00] ;  /* 0x00bc0000dcb4783b */ /* 0x000f220000004200 */
[----:B--2---:R-:W-:Y:S01]  /*9620*/  FFMA.FTZ R2, R2, R231, R233 ;  /* 0x000000e702027223 */ /* 0x004fe200000100e9 */
[----:B------:R-:W-:Y:S02]  /*9630*/  MOV R231, R232 ;  /* 0x000000e800e77202 */ /* 0x000fe40000000f00 */
[----:B------:R-:W-:Y:S01]  /*9640*/  MOV R232, R228 ;  /* 0x000000e400e87202 */ /* 0x000fe20000000f00 */
[----:B------:R-:W-:Y:S01]  /*9650*/  FADD.FTZ R2, R169, R2 ;  /* 0x00000002a9027221 */ /* 0x000fe20000010000 */
[----:B------:R-:W-:Y:S02]  /*9660*/  MOV R228, R162 ;  /* 0x000000a200e47202 */ /* 0x000fe40000000f00 */
[----:B------:R-:W-:Y:S02]  /*9670*/  MOV R233, R230 ;  /* 0x000000e600e97202 */ /* 0x000fe40000000f00 */
[----:B------:R-:W-:Y:S02]  /*9680*/  MOV R230, R229 ;  /* 0x000000e500e67202 */ /* 0x000fe40000000f00 */
[----:B------:R-:W-:Y:S01]  /*9690*/  MOV R229, R216 ;  /* 0x000000d800e57202 */ /* 0x000fe20000000f00 */
[--C-:B-1----:R-:W-:Y:S01]  /*96a0*/  FFMA.FTZ R105, R244, UR4, -R109.reuse ;  /* 0x00000004f4697c23 */ /* 0x102fe2000801086d */
[----:B------:R-:W-:Y:S01]  /*96b0*/  FFMA.FTZ R109, R243, UR4, -R109 ;  /* 0x00000004f36d7c23 */ /* 0x000fe2000801086d */
[----:B---3--:R-:W-:Y:S02]  /*96c0*/  F2FP.BF16.F32.PACK_AB R177, R186, R185 ;  /* 0x000000b9bab1723e */ /* 0x008fe400000010ff */
[----:B------:R-:W-:Y:S01]  /*96d0*/  MUFU.EX2 R184, R105 ;  /* 0x0000006900b87308 */ /* 0x000fe20000000800 */
[----:B------:R-:W-:Y:S09]  /*96e0*/  MOV R216, R161 ;  /* 0x000000a100d87202 */ /* 0x000ff20000000f00 */
[----:B------:R1:W2:Y:S10]  /*96f0*/  MUFU.EX2 R106, R109 ;  /* 0x0000006d006a7308 */ /* 0x0002b40000000800 */
[----:B------:R3:W3:Y:S01]  /*9700*/  MUFU.EX2 R105, R110 ;  /* 0x0000006e00697308 */ /* 0x0006e20000000800 */
[----:B-1----:R-:W-:Y:S02]  /*9710*/  F2FP.BF16.F32.PACK_AB R109, R194, R193 ;  /* 0x000000c1c26d723e */ /* 0x002fe400000010ff */
[----:B--2---:R-:W-:Y:S02]  /*9720*/  F2FP.BF16.F32.PACK_AB R178, R106, R184 ;  /* 0x000000b86ab2723e */ /* 0x004fe400000010ff */
        /* <DEDUP_REMOVED lines=27> */
[----:B------:R-:W-:Y:S03]  /*98e0*/  FADD.FTZ R0, R233, R9 ;  /* 0x00000009e9007221 */ /* 0x000fe60000010000 */
[----:B------:R-:W-:Y:S04]  /*98f0*/  FADD.FTZ R9, R232, R3 ;  /* 0x00000003e8097221 */ /* 0x000fe80000010000 */
[----:B------:R-:W-:Y:S01]  /*9900*/  FADD.FTZ R9, R214, R9 ;  /* 0x00000009d6097221 */ /* 0x000fe20000010000 */
[----:B----4-:R-:W-:Y:S04]  /*9910*/  FFMA.FTZ R100, R100, R242, R245 ;  /* 0x000000f264647223 */ /* 0x010fe800000100f5 */
[----:B------:R-:W-:Y:S01]  /*9920*/  FADD.FTZ R8, R213, R100 ;  /* 0x00000064d5087221 */ /* 0x000fe20000010000 */
[----:B------:R-:W-:Y:S02]  /*9930*/  MOV R213, R219 ;  /* 0x000000db00d57202 */ /* 0x000fe40000000f00 */
        /* <DEDUP_REMOVED lines=65> */
.L_x_641:
        /* <DEDUP_REMOVED lines=49> */
[----:B----4-:R-:W-:Y:S01]  /*a060*/  @P1 IMAD.WIDE.U32 R4, R13, R8, RZ ;  /* 0x000000080d041225 */ /* 0x010fe200078e00ff */
        /* <DEDUP_REMOVED lines=40> */
.L_x_645:
        /* <DEDUP_REMOVED lines=23> */
.L_x_646:
        /* <DEDUP_REMOVED lines=271> */
.L_x_648:
[----:B------:R-:W-:Y:S05]  /*b550*/  BSYNC B0 ;  /* 0x0000000000007941 */ /* 0x000fea0003800000 */
.L_x_647:
[----:B-1----:R-:W2:Y:S01]  /*b560*/  LDL R2, [R1+0x10] ;  /* 0x0000100001027983 */ /* 0x002ea20000100800 */
[----:B------:R-:W-:-:S03]  /*b570*/  ULDC.64 UR4, c[0x0][0x2a0] ;  /* 0x0000a80000047ab9 */ /* 0x000fc60000000a00 */
[----:B------:R-:W3:Y:S04]  /*b580*/  LDL R0, [R1+0x14] ;  /* 0x0000140001007983 */ /* 0x000ee80000100800 */
[----:B------:R-:W4:Y:S04]  /*b590*/  LDL.LU.64 R8, [R1+0x58] ;  /* 0x0000580001087983 */ /* 0x000f280000300a00 */
[----:B------:R-:W4:Y:S04]  /*b5a0*/  LDL.LU R7, [R1+0x74] ;  /* 0x0000740001077983 */ /* 0x000f280000300800 */
[----:B------:R-:W4:Y:S04]  /*b5b0*/  LDL.LU R5, [R1+0x7c] ;  /* 0x00007c0001057983 */ /* 0x000f280000300800 */
[----:B------:R-:W4:Y:S04]  /*b5c0*/  LDL.LU R4, [R1+0x78] ;  /* 0x0000780001047983 */ /* 0x000f280000300800 */
[----:B------:R-:W4:Y:S04]  /*b5d0*/  LDL.64 R36, [R1+0x30] ;  /* 0x0000300001247983 */ /* 0x000f280000100a00 */
[----:B------:R1:W5:Y:S04]  /*b5e0*/  LDL.64 R38, [R1+0x60] ;  /* 0x0000600001267983 */ /* 0x0003680000100a00 */
[----:B------:R1:W1:Y:S04]  /*b5f0*/  LDS.128 R20, [R226] ;  /* 0x00000000e2147984 */ /* 0x0002680000000c00 */
[----:B------:R1:W1:Y:S04]  /*b600*/  LDS.128 R16, [R226+0x2000] ;  /* 0x00200000e2107984 */ /* 0x0002680000000c00 */
[----:B------:R1:W1:Y:S01]  /*b610*/  LDS.128 R12, [R226+0x4000] ;  /* 0x00400000e20c7984 */ /* 0x0002620000000c00 */
[----:B------:R-:W-:Y:S01]  /*b620*/  BSSY B0, `(.L_x_649) ;  /* 0x000001f000007945 */ /* 0x000fe20003800000 */
[----:B--2---:R-:W-:-:S02]  /*b630*/  IMAD.MOV.U32 R24, RZ, RZ, R2 ;  /* 0x000000ffff187224 */ /* 0x004fc400078e0002 */
[----:B---3--:R-:W-:Y:S01]  /*b640*/  IMAD.MOV.U32 R11, RZ, RZ, R0 ;  /* 0x000000ffff0b7224 */ /* 0x008fe200078e0000 */
[----:B------:R-:W-:Y:S02]  /*b650*/  SHF.R.S32.HI R0, RZ, 0x1f, R26 ;  /* 0x0000001fff007819 */ /* 0x000fe4000001141a */
[----:B----45:R-:W-:-:S03]  /*b660*/  ISETP.GE.AND P3, PT, R8, R61, PT ;  /* 0x0000003d0800720c */ /* 0x030fc60003f66270 */
[----:B------:R-:W-:-:S04]  /*b670*/  IMAD R0, R0, UR4, RZ ;  /* 0x0000000400007c24 */ /* 0x000fc8000f8e02ff */
[----:B------:R-:W-:Y:S01]  /*b680*/  IMAD R0, R26, UR5, R0 ;  /* 0x000000051a007c24 */ /* 0x000fe2000f8e0200 */
[----:B------:R-:W-:-:S04]  /*b690*/  IADD3 R2, P0, R36, R59, RZ ;  /* 0x0000003b24027210 */ /* 0x000fc80007f1e0ff */
[----:B------:R-:W-:Y:S02]  /*b6a0*/  IADD3.X R3, R37, R60, RZ, P0, !PT ;  /* 0x0000003c25037210 */ /* 0x000fe400007fe4ff */
[-C--:B------:R-:W-:Y:S01]  /*b6b0*/  ISETP.GE.AND P2, PT, R7, R61.reuse, PT ;  /* 0x0000003d0700720c */ /* 0x080fe20003f46270 */
[----:B------:R-:W-:Y:S01]  /*b6c0*/  IMAD.WIDE.U32 R8, R26, UR4, R2 ;  /* 0x000000041a087c25 */ /* 0x000fe2000f8e0002 */
[-C--:B------:R-:W-:Y:S02]  /*b6d0*/  ISETP.GE.AND P1, PT, R5, R61.reuse, PT ;  /* 0x0000003d0500720c */ /* 0x080fe40003f26270 */
[----:B------:R-:W-:Y:S01]  /*b6e0*/  ISETP.GE.AND P0, PT, R4, R61, PT ;  /* 0x0000003d0400720c */ /* 0x000fe20003f06270 */
[----:B------:R-:W-:Y:S01]  /*b6f0*/  IMAD.IADD R7, R9, 0x1, R0 ;  /* 0x0000000109077824 */ /* 0x000fe200078e0200 */
[----:B-1----:R-:W-:Y:S11]  /*b700*/  @P3 BRA `(.L_x_650) ;  /* 0x0000000000403947 */ /* 0x002ff60003800000 */
        /* <DEDUP_REMOVED lines=16> */
.L_x_650:
[----:B------:R-:W-:Y:S05]  /*b810*/  BSYNC B0 ;  /* 0x0000000000007941 */ /* 0x000fea0003800000 */
.L_x_649:
        /* <DEDUP_REMOVED lines=24> */
.L_x_652:
[----:B------:R-:W-:Y:S05]  /*b9a0*/  BSYNC B0 ;  /* 0x0000000000007941 */ /* 0x000fea0003800000 */
.L_x_651:
        /* <DEDUP_REMOVED lines=24> */
.L_x_654:
[----:B------:R-:W-:Y:S05]  /*bb30*/  BSYNC B0 ;  /* 0x0000000000007941 */ /* 0x000fea0003800000 */
.L_x_653:
        /* <DEDUP_REMOVED lines=23> */
.L_x_619:
        /* <DEDUP_REMOVED lines=64> */
.L_x_656:
[----:B------:R-:W-:Y:S05]  /*c0b0*/  BSYNC B0 ;  /* 0x0000000000007941 */ /* 0x000fea0003800000 */
.L_x_655:
        /* <DEDUP_REMOVED lines=24> */
.L_x_658:
[----:B------:R-:W-:Y:S05]  /*c240*/  BSYNC B0 ;  /* 0x0000000000007941 */ /* 0x000fea0003800000 */
.L_x_657:
        /* <DEDUP_REMOVED lines=30> */
.L_x_660:
[----:B------:R-:W-:Y:S05]  /*c430*/  BSYNC B0 ;  /* 0x0000000000007941 */ /* 0x000fea0003800000 */
.L_x_659:
        /* <DEDUP_REMOVED lines=32> */
.L_x_662:
[----:B------:R-:W-:Y:S05]  /*c640*/  BSYNC B0 ;  /* 0x0000000000007941 */ /* 0x000fea0003800000 */
.L_x_661:
        /* <DEDUP_REMOVED lines=16> */
.L_x_664:
[----:B------:R-:W-:Y:S05]  /*c750*/  BSYNC B0 ;  /* 0x0000000000007941 */ /* 0x000fea0003800000 */
.L_x_663:
        /* <DEDUP_REMOVED lines=10> */
.L_x_666:
[----:B------:R-:W-:Y:S05]  /*c800*/  BSYNC B0 ;  /* 0x0000000000007941 */ /* 0x000fea0003800000 */
.L_x_665:
        /* <DEDUP_REMOVED lines=10> */
.L_x_668:
[----:B------:R-:W-:Y:S05]  /*c8b0*/  BSYNC B0 ;  /* 0x0000000000007941 */ /* 0x000fea0003800000 */
.L_x_667:
        /* <DEDUP_REMOVED lines=10> */
.L_x_669:
        /* <DEDUP_REMOVED lines=10> */
.L_x_1220:


//--------------------- .text._ZN5flash16flash_fwd_kernelI23Flash_fwd_kernel_traitsILi96ELi128ELi64ELi4ELb0ELb0EN7cutlass10bfloat16_tE19Flash_kernel_traitsILi96ELi128ELi64ELi4ES3_EELb1ELb0ELb0ELb1ELb0ELb0ELb0ELb1EEEvNS_16Flash_fwd_paramsE --------------------------
	.section	.text._ZN5flash16flash_fwd_kernelI23Flash_fwd_kernel_traitsILi96ELi128ELi64ELi4ELb0ELb0EN7cutlass10bfloat16_tE19Flash_kernel_traitsILi96ELi128ELi64ELi4ES3_EELb1ELb0ELb0ELb1ELb0ELb0ELb0ELb1EEEvNS_16Flash_fwd_paramsE,"ax",@progbits
	.align	128
        .global         _ZN5flash16flash_fwd_kernelI23Flash_fwd_kernel_traitsILi96ELi128ELi64ELi4ELb0ELb0EN7cutlass10bfloat16_tE19Flash_kernel_traitsILi96ELi128ELi64ELi4ES3_EELb1ELb0ELb0ELb1ELb0ELb0ELb0ELb1EEEvNS_16Flash_fwd_paramsE
        .type           _ZN5flash16flash_fwd_kernelI23Flash_fwd_kernel_traitsILi96ELi128ELi64ELi4ELb0ELb0EN7cutlass10bfloat16_tE19Flash_kernel_traitsILi96ELi128ELi64ELi4ES3_EELb1ELb0ELb0ELb1ELb0ELb0ELb0ELb1EEEvNS_16Flash_fwd_paramsE,@function
        .size           _ZN5flash16flash_fwd_kernelI23Flash_fwd_kernel_traitsILi96ELi128ELi64ELi4ELb0ELb0EN7cutlass10bfloat16_tE19Flash_kernel_traitsILi96ELi128ELi64ELi4ES3_EELb1ELb0ELb0ELb1ELb0ELb0ELb0ELb1EEEvNS_16Flash_fwd_paramsE,(.L_x_1221 - _ZN5flash16flash_fwd_kernelI23Flash_fwd_kernel_traitsILi96ELi128ELi64ELi4ELb0ELb0EN7cutlass10bfloat16_tE19Flash_kernel_traitsILi96ELi128ELi64ELi4ES3_EELb1ELb0ELb0ELb1ELb0ELb0ELb0ELb1EEEvNS_16Flash_fwd_paramsE)
        .other          _ZN5flash16flash_fwd_kernelI23Flash_fwd_kernel_traitsILi96ELi128ELi64ELi4ELb0ELb0EN7cutlass10bfloat16_tE19Flash_kernel_traitsILi96ELi128ELi64ELi4ES3_EELb1ELb0ELb0ELb1ELb0ELb0ELb0ELb1EEEvNS_16Flash_fwd_paramsE,@"STO_CUDA_ENTRY STV_DEFAULT"
_ZN5flash16flash_fwd_kernelI23Flash_fwd_kernel_traitsILi96ELi128ELi64ELi4ELb0ELb0EN7cutlass10bfloat16_tE19Flash_kernel_traitsILi96ELi128ELi64ELi4ES3_EELb1ELb0ELb0ELb1ELb0ELb0ELb0ELb1EEEvNS_16Flash_fwd_paramsE:
.text._ZN5flash16flash_fwd_kernelI23Flash_fwd_kernel_traitsILi96ELi128ELi64ELi4ELb0ELb0EN7cutlass10bfloat16_tE19Flash_kernel_traitsILi96ELi128ELi64ELi4ES3_EELb1ELb0ELb0ELb1ELb0ELb0ELb0ELb1EEEvNS_16Flash_fwd_paramsE:
        /* <DEDUP_REMOVED lines=18> */
[----:B------:R-:W-:-:S06]  /*0120*/  ULDC.U8 UR13, c[0x0][0x388] ;  /* 0x0000e200000d7ab9 */ /* 0x000fcc0000000000 */
        /* <DEDUP_REMOVED lines=46> */
[----:B------:R-:W-:Y:S01]  /*0410*/  UMOV UR8, URZ ;  /* 0x0000003f00087c82 */ /* 0x000fe20008000000 */
[----:B------:R-:W-:Y:S02]  /*0420*/  UMOV UR6, 0xffffffff ;  /* 0xffffffff00067882 */ /* 0x000fe40000000000 */
        /* <DEDUP_REMOVED lines=19> */
.L_x_670:
[----:B------:R-:W-:-:S05]  /*0560*/  ULDC UR7, c[0x0][0x2c8] ;  /* 0x0000b20000077ab9 */ /* 0x000fca0000000800 */
.L_x_671:
        /* <DEDUP_REMOVED lines=21> */
[----:B------:R-:W-:-:S06]  /*06c0*/  UISETP.GE.AND UP0, UPT, UR22, 0x1, UPT ;  /* 0x000000011600788c */ /* 0x000fcc000bf06270 */
[----:B------:R-:W-:-:S13]  /*06d0*/  PLOP3.LUT P0, PT, PT, PT, UP0, 0x80, 0x0 ;  /* 0x000000000000781c */ /* 0x000fda0003f0f008 */
[----:B------:R-:W-:Y:S05]  /*06e0*/  @!P0 BRA `(.L_x_672) ;  /* 0x0000015400b48947 */ /* 0x000fea0003800000 */
[----:B------:R-:W1:Y:S01]  /*06f0*/  LDC R12, c[0x0][0x278] ;  /* 0x00009e00ff0c7b82 */ /* 0x000e620000000800 */
[----:B------:R-:W2:Y:S01]  /*0700*/  S2R R4, SR_CTAID.Z ;  /* 0x0000000000047919 */ /* 0x000ea20000002700 */
[----:B------:R-:W-:Y:S01]  /*0710*/  ULDC UR7, c[0x0][0x270] ;  /* 0x00009c0000077ab9 */ /* 0x000fe20000000800 */
[----:B------:R-:W-:Y:S01]  /*0720*/  UISETP.NE.AND UP1, UPT, UR14, -0x1, UPT ;  /* 0xffffffff0e00788c */ /* 0x000fe2000bf25270 */
[CC--:B------:R-:W-:Y:S01]  /*0730*/  LEA.HI R5, R23.reuse, R166.reuse, RZ, 0x2 ;  /* 0x000000a617057211 */ /* 0x0c0fe200078f10ff */
[----:B------:R-:W-:Y:S01]  /*0740*/  UIMAD UR7, UR23, UR7, UR24 ;  /* 0x00000007170772a4 */ /* 0x000fe2000f8e0218 */
[----:B------:R-:W-:Y:S01]  /*0750*/  LEA.HI R24, R23, R166, RZ, 0x3 ;  /* 0x000000a617187211 */ /* 0x000fe200078f18ff */
[----:B------:R-:W-:Y:S01]  /*0760*/  UISETP.NE.AND UP0, UPT, UR6, -0x1, UPT ;  /* 0xffffffff0600788c */ /* 0x000fe2000bf05270 */
[----:B------:R-:W-:Y:S01]  /*0770*/  SHF.R.S32.HI R14, RZ, 0x2, R5 ;  /* 0x00000002ff0e7819 */ /* 0x000fe20000011405 */
[----:B------:R-:W-:Y:S01]  /*0780*/  USHF.L.U32 UR9, UR7, 0x5, URZ ;  /* 0x0000000507097899 */ /* 0x000fe2000800063f */
[----:B------:R-:W-:Y:S01]  /*0790*/  SHF.R.S32.HI R21, RZ, 0x3, R24 ;  /* 0x00000003ff157819 */ /* 0x000fe20000011418 */
[----:B------:R-:W-:Y:S01]  /*07a0*/  UIADD3 UR12, -UR21, UR16, URZ ;  /* 0x00000010150c7290 */ /* 0x000fe2000fffe13f */
[----:B------:R-:W-:Y:S01]  /*07b0*/  SHF.R.S32.HI R231, RZ, 0x5, R164 ;  /* 0x00000005ffe77819 */ /* 0x000fe200000114a4 */
[----:B------:R-:W-:Y:S01]  /*07c0*/  ULDC UR17, c[0x0][0x2d8] ;  /* 0x0000b60000117ab9 */ /* 0x000fe20000000800 */
[----:B------:R-:W-:Y:S01]  /*07d0*/  @UP1 ULDC.64 UR4, c[0x0][0x240] ;  /* 0x0000900000041ab9 */ /* 0x000fe20000000a00 */
[----:B------:R-:W-:Y:S01]  /*07e0*/  IADD3 R192, P1, P0, R8, UR9, R156 ;  /* 0x0000000908c07c10 */ /* 0x000fe2000f83e09c */
[----:B------:R-:W-:Y:S01]  /*07f0*/  @UP1 UIMAD.WIDE.U32 UR28, UR14, UR4, URZ ;  /* 0x000000040e1c12a5 */ /* 0x000fe2000f8e003f */
[----:B------:R-:W-:Y:S01]  /*0800*/  IMAD.U32 R8, RZ, RZ, UR15 ;  /* 0x0000000fff087e24 */ /* 0x000fe2000f8e00ff */
[----:B------:R-:W-:Y:S01]  /*0810*/  USHF.R.S32.HI UR4, URZ, 0x1f, UR9 ;  /* 0x0000001f3f047899 */ /* 0x000fe20008011409 */
[----:B------:R-:W-:Y:S01]  /*0820*/  SHF.R.S32.HI R15, RZ, 0x1f, R14 ;  /* 0x0000001fff0f7819 */ /* 0x000fe2000001140e */
[----:B------:R3:W-:Y:S01]  /*0830*/  STL [R1+0xdc], R192 ;  /* 0x0000dcc001007387 */ /* 0x0007e20000100800 */
[----:B------:R-:W-:-:S02]  /*0840*/  @!UP1 USHF.R.S32.HI UR9, URZ, 0x1f, UR23 ;  /* 0x0000001f3f099899 */ /* 0x000fc40008011417 */
[----:B------:R-:W-:Y:S01]  /*0850*/  @UP1 UIMAD UR25, UR14, UR5, UR29 ;  /* 0x000000050e1912a4 */ /* 0x000fe2000f8e021d */
[----:B-1----:R-:W-:Y:S01]  /*0860*/  IABS R7, R12 ;  /* 0x0000000c00077213 */ /* 0x002fe20000000000 */
[----:B------:R-:W-:Y:S01]  /*0870*/  @UP0 UIADD3 UR29, UR8, UR6, URZ ;  /* 0x00000006081d0290 */ /* 0x000fe2000fffe03f */
[----:B------:R-:W-:Y:S01]  /*0880*/  ISETP.NE.AND P4, PT, R12, RZ, PT ;  /* 0x000000ff0c00720c */ /* 0x000fe20003f85270 */
[----:B------:R-:W-:Y:S01]  /*0890*/  @UP0 ULDC.64 UR10, c[0x0][0x248] ;  /* 0x00009200000a0ab9 */ /* 0x000fe20000000a00 */
[----:B------:R-:W1:Y:S01]  /*08a0*/  I2F.RP R2, R7 ;  /* 0x0000000700027306 */ /* 0x000e620000209400 */
[----:B------:R-:W-:Y:S02]  /*08b0*/  @UP0 UIMAD.WIDE.U32 UR30, UR29, UR10, URZ ;  /* 0x0000000a1d1e02a5 */ /* 0x000fe4000f8e003f */
[----:B------:R-:W-:Y:S01]  /*08c0*/  @UP0 UIMAD UR29, UR29, UR11, URZ ;  /* 0x0000000b1d1d02a4 */ /* 0x000fe2000f8e023f */
[----:B--2---:R-:W-:-:S03]  /*08d0*/  IABS R4, R4 ;  /* 0x0000000400047213 */ /* 0x004fc60000000000 */
[----:B------:R-:W-:Y:S01]  /*08e0*/  @UP0 UIADD3 UR29, UR31, UR29, URZ ;  /* 0x0000001d1f1d0290 */ /* 0x000fe2000fffe03f */
        /* <DEDUP_REMOVED lines=11> */
[----:B------:R-:W-:Y:S01]  /*09a0*/  @!UP1 ULDC.64 UR4, c[0x0][0x228] ;  /* 0x00008a0000049ab9 */ /* 0x000fe20000000a00 */
[----:B------:R-:W-:Y:S01]  /*09b0*/  PLOP3.LUT P0, PT, PT, PT, UP0, 0x80, 0x0 ;  /* 0x000000000000781c */ /* 0x000fe20003f0f008 */
[----:B------:R-:W-:Y:S01]  /*09c0*/  IMAD.MOV R0, RZ, RZ, -R6 ;  /* 0x000000ffff007224 */ /* 0x000fe200078e0a06 */
[----:B------:R-:W-:Y:S01]  /*09d0*/  @!UP1 UIMAD UR9, UR9, UR4, URZ ;  /* 0x00000004090992a4 */ /* 0x000fe2000f8e023f */
[----:B------:R-:W-:Y:S01]  /*09e0*/  VIADD R2, R14, 0x40 ;  /* 0x000000400e027836 */ /* 0x000fe20000000000 */
[----:B------:R-:W-:Y:S01]  /*09f0*/  @!UP1 UIMAD.WIDE.U32 UR32, UR23, UR4, URZ ;  /* 0x00000004172092a5 */ /* 0x000fe2000f8e003f */
[----:B------:R-:W-:Y:S01]  /*0a00*/  IMAD R0, R7, R0, R3 ;  /* 0x0000000007007224 */ /* 0x000fe200078e0203 */
[----:B------:R-:W-:Y:S01]  /*0a10*/  LOP3.LUT R3, R5, 0xfffffffc, RZ, 0xc0, !PT ;  /* 0xfffffffc05037812 */ /* 0x000fe200078ec0ff */
[----:B------:R-:W-:Y:S01]  /*0a20*/  ULDC UR4, c[0x0][0x2d4] ;  /* 0x0000b50000047ab9 */ /* 0x000fe20000000800 */
[----:B------:R-:W-:Y:S01]  /*0a30*/  ISETP.GE.AND P2, PT, R2, UR12, PT ;  /* 0x0000000c02007c0c */ /* 0x000fe2000bf46270 */
[----:B------:R-:W-:Y:S01]  /*0a40*/  IMAD.SHL.U32 R2, R21, 0x40, RZ ;  /* 0x0000004015027824 */ /* 0x000fe200078e00ff */
[----:B------:R-:W-:Y:S01]  /*0a50*/  ISETP.GT.U32.AND P3, PT, R7, R0, PT ;  /* 0x000000000700720c */ /* 0x000fe20003f64070 */
[----:B------:R-:W-:Y:S01]  /*0a60*/  IMAD.IADD R3, R166, 0x1, -R3 ;  /* 0x00000001a6037824 */ /* 0x000fe200078e0a03 */
[----:B------:R-:W-:Y:S01]  /*0a70*/  @!UP1 UIMAD UR5, UR23, UR5, UR9 ;  /* 0x00000005170592a4 */ /* 0x000fe2000f8e0209 */
[----:B------:R-:W-:Y:S01]  /*0a80*/  LOP3.LUT R4, R12, UR24, RZ, 0x3c, !PT ;  /* 0x000000180c047c12 */ /* 0x000fe2000f8e3cff */
[----:B------:R-:W-:Y:S01]  /*0a90*/  UIMAD UR4, UR7, UR4, UR21 ;  /* 0x00000004070472a4 */ /* 0x000fe2000f8e0215 */
[----:B------:R-:W-:Y:S01]  /*0aa0*/  IMAD.SHL.U32 R176, R3, 0x8, RZ ;  /* 0x0000000803b07824 */ /* 0x000fe200078e00ff */
[----:B------:R-:W-:Y:S01]  /*0ab0*/  LOP3.LUT R2, R2, 0xc0, RZ, 0xc0, !PT ;  /* 0x000000c002027812 */ /* 0x000fe200078ec0ff */
[----:B------:R-:W-:Y:S01]  /*0ac0*/  @!UP1 UIADD3 UR25, UR33, UR5, URZ ;  /* 0x0000000521199290 */ /* 0x000fe2000fffe03f */
[----:B------:R-:W-:Y:S01]  /*0ad0*/  ISETP.GE.AND P1, PT, R4, RZ, PT ;  /* 0x000000ff0400720c */ /* 0x000fe20003f26270 */
[----:B------:R-:W-:Y:S01]  /*0ae0*/  UIMAD UR20, UR4, UR17, URZ ;  /* 0x00000011041472a4 */ /* 0x000fe2000f8e023f */
[----:B------:R-:W-:Y:S01]  /*0af0*/  LOP3.LUT R3, R2, 0x18, R176, 0xf8, !PT ;  /* 0x0000001802037812 */ /* 0x000fe200078ef8b0 */
[----:B------:R-:W-:Y:S01]  /*0b00*/  @!UP1 UMOV UR28, UR32 ;  /* 0x00000020001c9c82 */ /* 0x000fe20008000000 */
[----:B------:R-:W-:Y:S01]  /*0b10*/  SHF.R.U32.HI R2, RZ, 0x3, R2 ;  /* 0x00000003ff027819 */ /* 0x000fe20000011602 */
[----:B------:R-:W-:-:S03]  /*0b20*/  @!P3 IMAD.IADD R0, R0, 0x1, -R7 ;  /* 0x000000010000b824 */ /* 0x000fc600078e0a07 */
[----:B------:R-:W-:Y:S02]  /*0b30*/  LOP3.LUT R2, R3, R2, RZ, 0x3c, !PT ;  /* 0x0000000203027212 */ /* 0x000fe400078e3cff */
[----:B------:R-:W-:Y:S02]  /*0b40*/  ISETP.GE.U32.AND P5, PT, R0, R7, PT ;  /* 0x000000070000720c */ /* 0x000fe40003fa6070 */
[----:B------:R-:W-:-:S04]  /*0b50*/  LEA.HI R0, R5, R14, RZ, 0x1 ;  /* 0x0000000e05007211 */ /* 0x000fc800078f08ff */
[----:B------:R-:W-:-:S05]  /*0b60*/  LOP3.LUT R0, R0, 0x7fffffe, RZ, 0xc0, !PT ;  /* 0x07fffffe00007812 */ /* 0x000fca00078ec0ff */
[----:B------:R-:W-:Y:S01]  /*0b70*/  IMAD.IADD R0, R14, 0x1, -R0 ;  /* 0x000000010e007824 */ /* 0x000fe200078e0a00 */
        /* <DEDUP_REMOVED lines=13> */
.L_x_673:
[----:B------:R-:W-:Y:S01]  /*0c50*/  @UP0 UIADD3 UR9, UR8, UR6, URZ ;  /* 0x0000000608090290 */ /* 0x000fe2000fffe03f */
[----:B------:R-:W-:Y:S01]  /*0c60*/  LEA R0, R231, R0, 0x3 ;  /* 0x00000000e7007211 */ /* 0x000fe200078e18ff */
[----:B------:R-:W-:Y:S01]  /*0c70*/  USHF.R.S32.HI UR5, URZ, 0x1f, UR24 ;  /* 0x0000001f3f057899 */ /* 0x000fe20008011418 */
[----:B------:R-:W-:Y:S01]  /*0c80*/  SHF.R.S32.HI R177, RZ, 0x1f, R176 ;  /* 0x0000001fffb17819 */ /* 0x000fe200000114b0 */
[----:B------:R-:W-:Y:S01]  /*0c90*/  @UP0 ULDC.64 UR6, c[0x0][0x250] ;  /* 0x0000940000060ab9 */ /* 0x000fe20000000a00 */
[----:B------:R-:W-:Y:S01]  /*0ca0*/  IMAD.WIDE R8, R8, 0x80, R14 ;  /* 0x0000008008087825 */ /* 0x000fe200078e020e */
[----:B------:R-:W-:Y:S01]  /*0cb0*/  @UP0 UIMAD.WIDE.U32 UR32, UR9, UR6, URZ ;  /* 0x00000006092002a5 */ /* 0x000fe2000f8e003f */
[----:B------:R-:W-:Y:S01]  /*0cc0*/  LEA R207, R0, R2, 0x5 ;  /* 0x0000000200cf7211 */ /* 0x000fe200078e28ff */
[----:B------:R-:W-:-:S04]  /*0cd0*/  @UP0 UIMAD UR9, UR9, UR7, URZ ;  /* 0x00000007090902a4 */ /* 0x000fc8000f8e023f */
[----:B------:R-:W-:Y:S01]  /*0ce0*/  @UP0 UIADD3 UR9, UR33, UR9, URZ ;  /* 0x0000000921090290 */ /* 0x000fe2000fffe03f */
[----:B------:R-:W-:Y:S11]  /*0cf0*/  @P0 BRA `(.L_x_674) ;  /* 0x0000000000300947 */ /* 0x000ff60003800000 */
[----:B------:R-:W-:Y:S01]  /*0d00*/  USHF.R.S32.HI UR31, URZ, 0x1f, UR8 ;  /* 0x0000001f3f1f7899 */ /* 0x000fe20008011408 */
[----:B------:R-:W-:Y:S01]  /*0d10*/  ULDC.64 UR6, c[0x0][0x250] ;  /* 0x0000940000067ab9 */ /* 0x000fe20000000a00 */
[----:B------:R-:W-:Y:S02]  /*0d20*/  USHF.R.S32.HI UR4, URZ, 0x1f, UR23 ;  /* 0x0000001f3f047899 */ /* 0x000fe40008011417 */
[----:B------:R-:W-:Y:S02]  /*0d30*/  UIMAD UR31, UR31, UR6, URZ ;  /* 0x000000061f1f72a4 */ /* 0x000fe4000f8e023f */
[----:B------:R-:W-:Y:S02]  /*0d40*/  UIMAD.WIDE.U32 UR32, UR8, UR6, URZ ;  /* 0x00000006082072a5 */ /* 0x000fe4000f8e003f */
[----:B------:R-:W-:-:S03]  /*0d50*/  UIMAD UR31, UR8, UR7, UR31 ;  /* 0x00000007081f72a4 */ /* 0x000fc6000f8e021f */
[----:B------:R-:W-:Y:S01]  /*0d60*/  ULDC.64 UR8, c[0x0][0x238] ;  /* 0x00008e0000087ab9 */ /* 0x000fe20000000a00 */
[----:B------:R-:W-:Y:S02]  /*0d70*/  UIADD3 UR33, UR33, UR31, URZ ;  /* 0x0000001f21217290 */ /* 0x000fe4000fffe03f */
[----:B------:R-:W-:Y:S02]  /*0d80*/  UIMAD UR4, UR4, UR8, URZ ;  /* 0x00000008040472a4 */ /* 0x000fe4000f8e023f */
[----:B------:R-:W-:Y:S02]  /*0d90*/  UIMAD.WIDE.U32 UR32, UR23, UR8, UR32 ;  /* 0x00000008172072a5 */ /* 0x000fe4000f8e0020 */
[----:B------:R-:W-:-:S04]  /*0da0*/  UIMAD UR4, UR23, UR9, UR4 ;  /* 0x00000009170472a4 */ /* 0x000fc8000f8e0204 */
[----:B------:R-:W-:-:S12]  /*0db0*/  UIADD3 UR9, UR33, UR4, URZ ;  /* 0x0000000421097290 */ /* 0x000fd8000fffe03f */
.L_x_674:
[----:B------:R-:W-:Y:S01]  /*0dc0*/  @!P3 IADD3 R6, R6, 0x1, RZ ;  /* 0x000000010606b810 */ /* 0x000fe20007ffe0ff */
[----:B------:R-:W-:Y:S01]  /*0dd0*/  IMAD R0, R15, UR10, RZ ;  /* 0x0000000a0f007c24 */ /* 0x000fe2000f8e02ff */
[----:B------:R-:W1:Y:S01]  /*0de0*/  S2UR UR4, SR_CgaCtaId ;  /* 0x00000000000479c3 */ /* 0x000e620000008800 */
[--C-:B------:R-:W-:Y:S01]  /*0df0*/  IMAD.WIDE.U32 R4, R14, UR10, R176.reuse ;  /* 0x0000000a0e047c25 */ /* 0x100fe2000f8e00b0 */
[----:B------:R-:W-:Y:S01]  /*0e00*/  @P5 IADD3 R6, R6, 0x1, RZ ;  /* 0x0000000106065810 */ /* 0x000fe20007ffe0ff */
[----:B------:R-:W-:Y:S01]  /*0e10*/  BSSY B0, `(.L_x_675) ;  /* 0x000004f000007945 */ /* 0x000fe20003800000 */
[----:B------:R-:W-:Y:S01]  /*0e20*/  IADD3 R178, R176, 0x40, RZ ;  /* 0x00000040b0b27810 */ /* 0x000fe20007ffe0ff */
[C---:B------:R-:W-:Y:S01]  /*0e30*/  IMAD.WIDE.U32 R2, R14.reuse, UR6, R176 ;  /* 0x000000060e027c25 */ /* 0x040fe2000f8e00b0 */
[----:B------:R-:W-:-:S03]  /*0e40*/  IADD3 R20, R14, 0x20, RZ ;  /* 0x000000200e147810 */ /* 0x000fc60007ffe0ff */
[----:B------:R-:W-:Y:S02]  /*0e50*/  IMAD R7, R15, UR6, RZ ;  /* 0x000000060f077c24 */ /* 0x000fe4000f8e02ff */
[----:B------:R-:W-:Y:S02]  /*0e60*/  IMAD R11, R14, UR11, R0 ;  /* 0x0000000b0e0b7c24 */ /* 0x000fe4000f8e0200 */
[----:B------:R-:W-:Y:S01]  /*0e70*/  IMAD.MOV.U32 R0, RZ, RZ, R6 ;  /* 0x000000ffff007224 */ /* 0x000fe200078e0006 */
[----:B------:R-:W-:Y:S01]  /*0e80*/  IADD3 R6, P3, R4, UR30, RZ ;  /* 0x0000001e04067c10 */ /* 0x000fe2000ff7e0ff */
[----:B------:R-:W-:Y:S01]  /*0e90*/  IMAD R10, R14, UR7, R7 ;  /* 0x000000070e0a7c24 */ /* 0x000fe2000f8e0207 */
[----:B------:R-:W-:Y:S01]  /*0ea0*/  IADD3 R4, P0, R2, UR32, RZ ;  /* 0x0000002002047c10 */ /* 0x000fe2000ff1e0ff */
[----:B------:R-:W-:Y:S01]  /*0eb0*/  VIADD R179, R176, 0x20 ;  /* 0x00000020b0b37836 */ /* 0x000fe20000000000 */
[----:B------:R-:W-:Y:S02]  /*0ec0*/  @!P1 IADD3 R0, -R0, RZ, RZ ;  /* 0x000000ff00009210 */ /* 0x000fe40007ffe1ff */
[----:B------:R-:W-:-:S02]  /*0ed0*/  IADD3 R2, P1, R176, UR28, RZ ;  /* 0x0000001cb0027c10 */ /* 0x000fc4000ff3e0ff */
[----:B------:R-:W-:Y:S01]  /*0ee0*/  IADD3.X R7, R5, UR29, R11, P3, !PT ;  /* 0x0000001d05077c10 */ /* 0x000fe20009ffe40b */
[----:B------:R-:W-:Y:S01]  /*0ef0*/  ULDC.64 UR28, c[0x0][0x260] ;  /* 0x00009800001c7ab9 */ /* 0x000fe20000000a00 */
[----:B------:R-:W-:Y:S01]  /*0f00*/  IADD3.X R5, R3, UR9, R10, P0, !PT ;  /* 0x0000000903057c10 */ /* 0x000fe200087fe40a */
[----:B------:R-:W-:Y:S01]  /*0f10*/  ULDC.64 UR8, c[0x0][0x258] ;  /* 0x0000960000087ab9 */ /* 0x000fe20000000a00 */
[----:B------:R-:W-:Y:S01]  /*0f20*/  IADD3.X R3, R177, UR25, RZ, P1, !PT ;  /* 0x00000019b1037c10 */ /* 0x000fe20008ffe4ff */
[----:B------:R-:W-:Y:S01]  /*0f30*/  UIMAD UR25, UR5, UR8, URZ ;  /* 0x00000008051972a4 */ /* 0x000fe2000f8e023f */
[----:B------:R-:W-:Y:S01]  /*0f40*/  @!P4 LOP3.LUT R0, RZ, R12, RZ, 0x33, !PT ;  /* 0x0000000cff00c212 */ /* 0x000fe200078e33ff */
[----:B------:R-:W-:Y:S01]  /*0f50*/  IMAD.U32 R12, RZ, RZ, UR8 ;  /* 0x00000008ff0c7e24 */ /* 0x000fe2000f8e00ff */
[----:B------:R-:W-:Y:S01]  /*0f60*/  ISETP.GE.AND P0, PT, R14, UR12, PT ;  /* 0x0000000c0e007c0c */ /* 0x000fe2000bf06270 */
[----:B------:R-:W-:Y:S01]  /*0f70*/  UIMAD UR25, UR24, UR9, UR25 ;  /* 0x00000009181972a4 */ /* 0x000fe2000f8e0219 */
[----:B------:R-:W-:Y:S01]  /*0f80*/  SHF.R.S32.HI R10, RZ, 0x1f, R0 ;  /* 0x0000001fff0a7819 */ /* 0x000fe20000011400 */
[----:B------:R-:W-:Y:S01]  /*0f90*/  IMAD.WIDE.U32 R28, R0, UR28, R6 ;  /* 0x0000001c001c7c25 */ /* 0x000fe2000f8e0006 */
[----:B------:R-:W-:Y:S01]  /*0fa0*/  ULDC.64 UR8, c[0x0][0x268] ;  /* 0x00009a0000087ab9 */ /* 0x000fe20000000a00 */
[----:B------:R-:W-:-:S02]  /*0fb0*/  ISETP.GE.AND P3, PT, R20, UR12, PT ;  /* 0x0000000c14007c0c */ /* 0x000fc4000bf66270 */
[----:B------:R-:W-:Y:S01]  /*0fc0*/  IMAD.WIDE.U32 R26, R0, UR8, R4 ;  /* 0x00000008001a7c25 */ /* 0x000fe2000f8e0004 */
[----:B------:R2:W-:Y:S03]  /*0fd0*/  STL.64 [R1+0x168], R28 ;  /* 0x0001681c01007387 */ /* 0x0005e60000100a00 */
[----:B------:R-:W-:Y:S01]  /*0fe0*/  IMAD.WIDE.U32 R12, R12, UR24, R2 ;  /* 0x000000180c0c7c25 */ /* 0x000fe2000f8e0002 */
[----:B------:R2:W-:Y:S03]  /*0ff0*/  STL.64 [R1+0x160], R26 ;  /* 0x0001601a01007387 */ /* 0x0005e60000100a00 */
[----:B------:R-:W-:Y:S01]  /*1000*/  IMAD R2, R10, UR28, RZ ;  /* 0x0000001c0a027c24 */ /* 0x000fe2000f8e02ff */
[----:B------:R2:W-:Y:S01]  /*1010*/  STL [R1+0x140], R179 ;  /* 0x000140b301007387 */ /* 0x0005e20000100800 */
[----:B------:R-:W-:Y:S01]  /*1020*/  UMOV UR28, 0x400 ;  /* 0x00000400001c7882 */ /* 0x000fe20000000000 */
[----:B------:R-:W-:Y:S01]  /*1030*/  IADD3 R11, R13, UR25, RZ ;  /* 0x000000190d0b7c10 */ /* 0x000fe2000fffe0ff */
[----:B------:R-:W-:Y:S01]  /*1040*/  IMAD R18, R0, UR29, R2 ;  /* 0x0000001d00127c24 */ /* 0x000fe2000f8e0202 */
[----:B------:R2:W-:Y:S01]  /*1050*/  STL [R1+0x144], R178 ;  /* 0x000144b201007387 */ /* 0x0005e20000100800 */
[----:B------:R-:W-:Y:S01]  /*1060*/  IMAD R2, R10, UR8, RZ ;  /* 0x000000080a027c24 */ /* 0x000fe2000f8e02ff */
[----:B-1----:R-:W-:-:S03]  /*1070*/  ULEA UR4, UR4, UR28, 0x18 ;  /* 0x0000001c04047291 */ /* 0x002fc6000f8ec03f */
[----:B------:R-:W-:-:S03]  /*1080*/  IMAD R22, R0, UR9, R2 ;  /* 0x0000000900167c24 */ /* 0x000fc6000f8e0202 */
        /* <DEDUP_REMOVED lines=39> */
.L_x_676:
[----:B------:R-:W-:Y:S05]  /*1300*/  BSYNC B0 ;  /* 0x0000000000007941 */ /* 0x000fea0003800000 */
.L_x_675:
[----:B------:R-:W-:Y:S04]  /*1310*/  BSSY B0, `(.L_x_677) ;  /* 0x0000028000007945 */ /* 0x000fe80003800000 */
[----:B------:R-:W-:Y:S05]  /*1320*/  @P3 BRA `(.L_x_678) ;  /* 0x0000000000983947 */ /* 0x000fea0003800000 */
        /* <DEDUP_REMOVED lines=38> */
.L_x_678:
[----:B------:R-:W-:Y:S05]  /*1590*/  BSYNC B0 ;  /* 0x0000000000007941 */ /* 0x000fea0003800000 */
.L_x_677:
[----:B------:R-:W-:Y:S04]  /*15a0*/  BSSY B0, `(.L_x_679) ;  /* 0x0000028000007945 */ /* 0x000fe80003800000 */
[----:B------:R-:W-:Y:S05]  /*15b0*/  @P2 BRA `(.L_x_680) ;  /* 0x0000000000982947 */ /* 0x000fea0003800000 */
[----:B------:R-:W-:Y:S01]  /*15c0*/  ULDC UR25, c[0x0][0x2d0] ;  /* 0x0000b40000197ab9 */ /* 0x000fe20000000800 */
[----:B-1-34-:R-:W-:Y:S01]  /*15d0*/  IADD3 R4, P0, R8, 0x40, RZ ;  /* 0x0000004008047810 */ /* 0x01afe20007f1e0ff */
        /* <DEDUP_REMOVED lines=36> */
.L_x_680:
[----:B------:R-:W-:Y:S05]  /*1820*/  BSYNC B0 ;  /* 0x0000000000007941 */ /* 0x000fea0003800000 */
.L_x_679:
[----:B------:R-:W-:Y:S01]  /*1830*/  IADD3 R31, R29, R18, RZ ;  /* 0x000000121d1f7210 */ /* 0x000fe20007ffe0ff */
[----:B------:R-:W-:Y:S01]  /*1840*/  UIADD3 UR9, UR22, 0x3f, URZ ;  /* 0x0000003f16097890 */ /* 0x000fe2000fffe03f */
[----:B------:R-:W-:Y:S01]  /*1850*/  VIADD R0, R14, 0x60 ;  /* 0x000000600e007836 */ /* 0x000fe20000000000 */
[----:B------:R-:W-:Y:S01]  /*1860*/  USHF.L.U64.HI UR29, UR10, 0x6, UR11 ;  /* 0x000000060a1d7899 */ /* 0x000fe2000801020b */
[----:B------:R-:W-:Y:S01]  /*1870*/  BSSY B0, `(.L_x_681) ;  /* 0x0000030000007945 */ /* 0x000fe20003800000 */
[----:B------:R1:W-:Y:S01]  /*1880*/  STL [R1+0x15c], R31 ;  /* 0x00015c1f01007387 */ /* 0x0003e20000100800 */
[----:B------:R-:W-:Y:S01]  /*1890*/  USHF.R.S32.HI UR8, URZ, 0x1f, UR9 ;  /* 0x0000001f3f087899 */ /* 0x000fe20008011409 */
[----:B------:R-:W-:Y:S01]  /*18a0*/  ISETP.GE.AND P0, PT, R0, UR12, PT ;  /* 0x0000000c00007c0c */ /* 0x000fe2000bf06270 */
[----:B------:R-:W-:Y:S02]  /*18b0*/  USHF.L.U32 UR30, UR10, 0x6, URZ ;  /* 0x000000060a1e7899 */ /* 0x000fe4000800063f */
[----:B------:R-:W-:-:S04]  /*18c0*/  ULEA.HI UR8, UR8, UR9, URZ, 0x6 ;  /* 0x0000000908087291 */ /* 0x000fc8000f8f303f */
[----:B------:R-:W-:-:S04]  /*18d0*/  USHF.R.S32.HI UR28, URZ, 0x6, UR8 ;  /* 0x000000063f1c7899 */ /* 0x000fc80008011408 */
[----:B------:R-:W-:-:S04]  /*18e0*/  UIADD3 UR25, UR28, -0x1, URZ ;  /* 0xffffffff1c197890 */ /* 0x000fc8000fffe03f */
[----:B------:R-:W-:Y:S01]  /*18f0*/  UIMAD UR31, UR25, -0x40, UR22 ;  /* 0xffffffc0191f78a4 */ /* 0x000fe2000f8e0216 */
[----:B------:R-:W-:Y:S11]  /*1900*/  @P0 BRA `(.L_x_682) ;  /* 0x0000000000980947 */ /* 0x000ff60003800000 */
        /* <DEDUP_REMOVED lines=38> */
.L_x_682:
[----:B------:R-:W-:Y:S05]  /*1b70*/  BSYNC B0 ;  /* 0x0000000000007941 */ /* 0x000fea0003800000 */
.L_x_681:
[----:B------:R-:W-:Y:S01]  /*1b80*/  IMAD.MOV.U32 R174, RZ, RZ, R30 ;  /* 0x000000ffffae7224 */ /* 0x000fe200078e001e */
[----:B------:R-:W-:Y:S01]  /*1b90*/  MOV R175, R31 ;  /* 0x0000001f00af7202 */ /* 0x000fe20000000f00 */
[----:B------:R-:W-:Y:S01]  /*1ba0*/  USHF.R.S32.HI UR34, URZ, 0x1f, UR25 ;  /* 0x0000001f3f227899 */ /* 0x000fe20008011419 */
[----:B------:R-:W-:Y:S01]  /*1bb0*/  MOV R174, R28 ;  /* 0x0000001c00ae7202 */ /* 0x000fe20000000f00 */
[----:B------:R-:W-:Y:S01]  /*1bc0*/  UIMAD UR8, UR29, UR25, URZ ;  /* 0x000000191d0872a4 */ /* 0x000fe2000f8e023f */
[----:B------:R-:W-:Y:S01]  /*1bd0*/  ISETP.GE.AND P0, PT, R14, UR31, PT ;  /* 0x0000001f0e007c0c */ /* 0x000fe2000bf06270 */
[----:B------:R-:W-:Y:S01]  /*1be0*/  IMAD.U32 R165, RZ, RZ, UR30 ;  /* 0x0000001effa57e24 */ /* 0x000fe2000f8e00ff */
[----:B------:R-:W-:Y:S01]  /*1bf0*/  BSSY B0, `(.L_x_683) ;  /* 0x0000026000007945 */ /* 0x000fe20003800000 */
[----:B------:R2:W-:Y:S01]  /*1c00*/  STL.64 [R1+0x158], R174 ;  /* 0x000158ae01007387 */ /* 0x0005e20000100a00 */
[----:B------:R-:W-:Y:S01]  /*1c10*/  UIMAD UR8, UR34, UR30, UR8 ;  /* 0x0000001e220872a4 */ /* 0x000fe2000f8e0208 */
[----:B-1-3--:R-:W-:Y:S01]  /*1c20*/  IMAD.WIDE.U32 R2, R165, UR25, R174 ;  /* 0x00000019a5027c25 */ /* 0x00afe2000f8e00ae */
[----:B------:R-:W-:-:S04]  /*1c30*/  ISETP.GE.AND P5, PT, R20, UR31, PT ;  /* 0x0000001f14007c0c */ /* 0x000fc8000bfa6270 */
[----:B------:R-:W-:-:S03]  /*1c40*/  VIADD R8, R3, UR8 ;  /* 0x0000000803087c36 */ /* 0x000fc60008000000 */
[----:B------:R-:W-:Y:S06]  /*1c50*/  @P0 BRA `(.L_x_684) ;  /* 0x00000000007c0947 */ /* 0x000fec0003800000 */
[----:B------:R-:W-:Y:S02]  /*1c60*/  ULDC UR8, c[0x0][0x2d0] ;  /* 0x0000b40000087ab9 */ /* 0x000fe40000000800 */
[----:B------:R-:W-:Y:S02]  /*1c70*/  ISETP.GE.AND P3, PT, R176, UR8, PT ;  /* 0x00000008b0007c0c */ /* 0x000fe4000bf66270 */
[----:B------:R-:W-:Y:S02]  /*1c80*/  ISETP.GE.AND P2, PT, R179, UR8, PT ;  /* 0x00000008b3007c0c */ /* 0x000fe4000bf46270 */
[----:B------:R-:W-:-:S09]  /*1c90*/  ISETP.GE.AND P0, PT, R178, UR8, PT ;  /* 0x00000008b2007c0c */ /* 0x000fd2000bf06270 */
[----:B----4-:R-:W1:Y:S01]  /*1ca0*/  @!P3 LDC.64 R6, c[0x0][0x218] ;  /* 0x00008600ff06bb82 */ /* 0x010e620000000a00 */
        /* <DEDUP_REMOVED lines=26> */
.L_x_684:
[----:B------:R-:W-:Y:S05]  /*1e50*/  BSYNC B0 ;  /* 0x0000000000007941 */ /* 0x000fea0003800000 */
.L_x_683:
        /* <DEDUP_REMOVED lines=8> */
[----:B---34-:R-:W-:Y:S02]  /*1ee0*/  IADD3.X R6, R8, UR32, RZ, P0, !PT ;  /* 0x0000002008067c10 */ /* 0x018fe400087fe4ff */
[----:B------:R-:W-:-:S07]  /*1ef0*/  ISETP.GE.AND P0, PT, R178, UR8, PT ;  /* 0x00000008b2007c0c */ /* 0x000fce000bf06270 */
[----:B-1----:R-:W1:Y:S01]  /*1f00*/  @!P3 LDC.64 R4, c[0x0][0x218] ;  /* 0x00008600ff04bb82 */ /* 0x002e620000000a00 */
[----:B------:R3:W-:Y:S07]  /*1f10*/  @P3 STS.128 [R207+0x6800], RZ ;  /* 0x006800ffcf003388 */ /* 0x0007ee0000000c00 */
        /* <DEDUP_REMOVED lines=23> */
.L_x_686:
[----:B------:R-:W-:Y:S05]  /*2090*/  BSYNC B0 ;  /* 0x0000000000007941 */ /* 0x000fea0003800000 */
.L_x_685:
        /* <DEDUP_REMOVED lines=9> */
[----:B------:R-:W-:Y:S01]  /*2130*/  @UP1 UMOV UR37, UR5 ;  /* 0x0000000500251c82 */ /* 0x000fe20008000000 */
[----:B---34-:R-:W-:Y:S01]  /*2140*/  LEA.HI R6, R23, R166, RZ, 0x4 ;  /* 0x000000a617067211 */ /* 0x018fe200078f20ff */
[----:B------:R-:W-:Y:S01]  /*2150*/  @UP1 UIMAD.WIDE.U32 UR36, UR23, UR8, UR36 ;  /* 0x00000008172412a5 */ /* 0x000fe2000f8e0024 */
[----:B------:R-:W-:Y:S01]  /*2160*/  LOP3.LUT R8, R24, 0xfffffff8, RZ, 0xc0, !PT ;  /* 0xfffffff818087812 */ /* 0x000fe200078ec0ff */
[----:B------:R-:W-:Y:S01]  /*2170*/  @UP1 UIMAD UR9, UR23, UR9, UR35 ;  /* 0x00000009170912a4 */ /* 0x000fe2000f8e0223 */
[----:B------:R-:W-:-:S04]  /*2180*/  DEPBAR.LE SB0, 0x0 ;  /* 0x000080000000791a */ /* 0x000fc80000000000 */
[----:B------:R-:W-:Y:S02]  /*2190*/  @UP1 ULEA UR10, UP0, UR36, UR10, 0x2 ;  /* 0x0000000a240a1291 */ /* 0x000fe4000f80103f */
[----:B------:R-:W-:Y:S01]  /*21a0*/  @UP1 UIADD3 UR9, UR37, UR9, URZ ;  /* 0x0000000925091290 */ /* 0x000fe2000fffe03f */
[----:B------:R-:W-:-:S03]  /*21b0*/  @UP1 ULDC UR5, c[0x0][0x2e8] ;  /* 0x0000ba0000051ab9 */ /* 0x000fc60000000800 */
[----:B------:R-:W-:Y:S01]  /*21c0*/  @UP1 ULEA.HI.X UR11, UR36, UR11, UR9, 0x2, UP0 ;  /* 0x0000000b240b1291 */ /* 0x000fe200080f1409 */
[----:B-1----:R-:W-:-:S05]  /*21d0*/  IMAD.U32 R2, RZ, RZ, UR10 ;  /* 0x0000000aff027e24 */ /* 0x002fca000f8e00ff */
[----:B------:R-:W-:-:S05]  /*21e0*/  IMAD.U32 R3, RZ, RZ, UR11 ;  /* 0x0000000bff037e24 */ /* 0x000fca000f8e00ff */
[----:B------:R1:W3:Y:S01]  /*21f0*/  @P0 LDG.E R10, desc[UR18][R2.64] ;  /* 0x00000012020a0981 */ /* 0x0002e2000c1e1900 */
[----:B------:R-:W-:Y:S01]  /*2200*/  LOP3.LUT R0, R6, 0xfffffff0, RZ, 0xc0, !PT ;  /* 0xfffffff006007812 */ /* 0x000fe200078ec0ff */
[C---:B------:R-:W-:Y:S01]  /*2210*/  IMAD.IADD R8, R166.reuse, 0x1, -R8 ;  /* 0x00000001a6087824 */ /* 0x040fe200078e0a08 */
[----:B------:R-:W-:Y:S01]  /*2220*/  SHF.R.S32.HI R4, RZ, 0x4, R6 ;  /* 0x00000004ff047819 */ /* 0x000fe20000011406 */
[----:B------:R-:W-:Y:S01]  /*2230*/  IMAD.IADD R11, R27, 0x1, R22 ;  /* 0x000000011b0b7824 */ /* 0x000fe200078e0216 */
[----:B------:R-:W-:Y:S01]  /*2240*/  BAR.SYNC.DEFER_BLOCKING 0x0 ;  /* 0x0000000000007b1d */ /* 0x000fe20000010000 */
[----:B------:R-:W-:Y:S01]  /*2250*/  IMAD.IADD R0, R166, 0x1, -R0 ;  /* 0x00000001a6007824 */ /* 0x000fe200078e0a00 */
[----:B------:R-:W-:Y:S01]  /*2260*/  LEA.HI R6, R6, R4, RZ, 0x1 ;  /* 0x0000000406067211 */ /* 0x000fe200078f08ff */
[----:B------:R-:W-:Y:S01]  /*2270*/  UIMAD.WIDE.U32 UR8, UR25, UR6, URZ ;  /* 0x00000006190872a5 */ /* 0x000fe2000f8e003f */
[----:B------:R-:W-:Y:S02]  /*2280*/  ISETP.GE.AND P2, PT, R14, UR31, PT ;  /* 0x0000001f0e007c0c */ /* 0x000fe4000bf46270 */
[----:B------:R-:W-:Y:S01]  /*2290*/  LOP3.LUT R6, R6, 0xfffffffe, RZ, 0xc0, !PT ;  /* 0xfffffffe06067812 */ /* 0x000fe200078ec0ff */
[----:B------:R-:W-:Y:S01]  /*22a0*/  BSSY B0, `(.L_x_687) ;  /* 0x0000059000007945 */ /* 0x000fe20003800000 */
[----:B------:R-:W-:Y:S01]  /*22b0*/  SHF.R.S32.HI R9, RZ, 0x1f, R0 ;  /* 0x0000001fff097819 */ /* 0x000fe20000011400 */
[----:B------:R4:W-:Y:S01]  /*22c0*/  STL [R1+0x170], R11 ;  /* 0x0001700b01007387 */ /* 0x0009e20000100800 */
[----:B------:R-:W-:Y:S01]  /*22d0*/  ISETP.GE.AND P5, PT, R20, UR31, PT ;  /* 0x0000001f14007c0c */ /* 0x000fe2000bfa6270 */
[----:B------:R-:W-:Y:S01]  /*22e0*/  IMAD.IADD R6, R4, 0x1, -R6 ;  /* 0x0000000104067824 */ /* 0x000fe200078e0a06 */
[----:B------:R-:W-:-:S02]  /*22f0*/  LEA.HI R9, R9, R0, RZ, 0x3 ;  /* 0x0000000009097211 */ /* 0x000fc400078f18ff */
[----:B-1----:R-:W-:-:S04]  /*2300*/  LEA.HI R2, R0, R0, RZ, 0x1 ;  /* 0x0000000000027211 */ /* 0x002fc800078f08ff */
[--C-:B------:R-:W-:Y:S01]  /*2310*/  SHF.R.S32.HI R5, RZ, 0x1, R2.reuse ;  /* 0x00000001ff057819 */ /* 0x100fe20000011402 */
[----:B------:R4:W-:Y:S01]  /*2320*/  @P2 STS [R207+0x9000], RZ ;  /* 0x009000ffcf002388 */ /* 0x0009e20000000800 */
[----:B------:R-:W-:-:S03]  /*2330*/  SHF.R.S32.HI R3, RZ, 0x1f, R2 ;  /* 0x0000001fff037819 */ /* 0x000fc60000011402 */
[----:B------:R4:W-:Y:S01]  /*2340*/  @P2 STS [R207+0x9004], RZ ;  /* 0x009004ffcf002388 */ /* 0x0009e20000000800 */
[----:B------:R-:W-:Y:S02]  /*2350*/  LEA.HI R7, R3, R5, RZ, 0x2 ;  /* 0x0000000503077211 */ /* 0x000fe400078f10ff */
[----:B------:R-:W-:Y:S01]  /*2360*/  LEA.HI R3, R8, R8, RZ, 0x1 ;  /* 0x0000000808037211 */ /* 0x000fe200078f08ff */
[----:B------:R4:W-:Y:S01]  /*2370*/  @P2 STS.64 [R207+0x9008], RZ ;  /* 0x009008ffcf002388 */ /* 0x0009e20000000a00 */
[----:B------:R-:W-:Y:S02]  /*2380*/  LOP3.LUT R7, R7, 0xfffffffc, RZ, 0xc0, !PT ;  /* 0xfffffffc07077812 */ /* 0x000fe400078ec0ff */
[----:B------:R-:W-:Y:S01]  /*2390*/  SHF.R.S32.HI R13, RZ, 0x1, R3 ;  /* 0x00000001ff0d7819 */ /* 0x000fe20000011403 */
[----:B------:R4:W-:Y:S01]  /*23a0*/  @P2 STS.128 [R207+0xa000], RZ ;  /* 0x00a000ffcf002388 */ /* 0x0009e20000000c00 */
[----:B------:R-:W-:Y:S01]  /*23b0*/  LOP3.LUT R3, R3, 0x3fffffe, RZ, 0xc0, !PT ;  /* 0x03fffffe03037812 */ /* 0x000fe200078ec0ff */
[----:B------:R-:W-:Y:S01]  /*23c0*/  IMAD.IADD R12, R5, 0x1, -R7 ;  /* 0x00000001050c7824 */ /* 0x000fe200078e0a07 */
[----:B------:R-:W-:Y:S01]  /*23d0*/  LOP3.LUT R5, R2, 0x7fffffe, RZ, 0xc0, !PT ;  /* 0x07fffffe02057812 */ /* 0x000fe200078ec0ff */
[----:B------:R-:W-:Y:S01]  /*23e0*/  IMAD.SHL.U32 R4, R13, 0x40, RZ ;  /* 0x000000400d047824 */ /* 0x000fe200078e00ff */
[----:B------:R4:W-:Y:S01]  /*23f0*/  @P2 STS.128 [R207+0xb000], RZ ;  /* 0x00b000ffcf002388 */ /* 0x0009e20000000c00 */
[----:B------:R-:W-:-:S02]  /*2400*/  IMAD.SHL.U32 R7, R21, 0x8, RZ ;  /* 0x0000000815077824 */ /* 0x000fc400078e00ff */
[----:B------:R-:W-:Y:S01]  /*2410*/  IMAD.IADD R159, R0, 0x1, -R5 ;  /* 0x00000001009f7824 */ /* 0x000fe200078e0a05 */
[----:B------:R-:W-:Y:S01]  /*2420*/  LOP3.LUT R2, R4, 0xc0, RZ, 0xc0, !PT ;  /* 0x000000c004027812 */ /* 0x000fe200078ec0ff */
[----:B------:R-:W-:Y:S02]  /*2430*/  IMAD.IADD R4, R8, 0x1, -R3 ;  /* 0x0000000108047824 */ /* 0x000fe400078e0a03 */
[----:B------:R-:W3:Y:S01]  /*2440*/  @P0 MUFU.RCP R8, UR5 ;  /* 0x0000000500080d08 */ /* 0x000ee20008001000 */
[----:B------:R-:W-:Y:S01]  /*2450*/  IMAD.SHL.U32 R3, R12, 0x40, RZ ;  /* 0x000000400c037824 */ /* 0x000fe200078e00ff */
[----:B------:R-:W-:Y:S01]  /*2460*/  LOP3.LUT R5, R2, 0x8, R7, 0xf8, !PT ;  /* 0x0000000802057812 */ /* 0x000fe200078ef807 */
[C---:B------:R-:W-:Y:S01]  /*2470*/  IMAD.SHL.U32 R7, R6.reuse, 0x8, RZ ;  /* 0x0000000806077824 */ /* 0x040fe200078e00ff */
[----:B------:R-:W-:Y:S01]  /*2480*/  SHF.R.U32.HI R0, RZ, 0x3, R2 ;  /* 0x00000003ff007819 */ /* 0x000fe20000011602 */
[----:B------:R-:W-:Y:S01]  /*2490*/  IMAD R6, R6, 0x8, R4 ;  /* 0x0000000806067824 */ /* 0x000fe200078e0204 */
[----:B------:R-:W-:Y:S01]  /*24a0*/  LOP3.LUT R2, R3, 0xc0, RZ, 0xc0, !PT ;  /* 0x000000c003027812 */ /* 0x000fe200078ec0ff */
[----:B------:R-:W-:Y:S01]  /*24b0*/  IMAD.SHL.U32 R3, R9, 0x20, RZ ;  /* 0x0000002009037824 */ /* 0x000fe200078e00ff */
[----:B------:R-:W-:Y:S01]  /*24c0*/  LOP3.LUT R0, R5, R0, RZ, 0x3c, !PT ;  /* 0x0000000005007212 */ /* 0x000fe200078e3cff */
[----:B------:R-:W-:Y:S01]  /*24d0*/  UIMAD UR5, UR34, UR6, URZ ;  /* 0x00000006220572a4 */ /* 0x000fe2000f8e023f */
[----:B------:R-:W-:Y:S01]  /*24e0*/  LOP3.LUT R4, R2, 0x8, R7, 0xf8, !PT ;  /* 0x0000000802047812 */ /* 0x000fe200078ef807 */
[----:B------:R-:W-:Y:S01]  /*24f0*/  IMAD.U32 R5, RZ, RZ, UR9 ;  /* 0x00000009ff057e24 */ /* 0x000fe2000f8e00ff */
[----:B------:R-:W-:Y:S01]  /*2500*/  SHF.R.U32.HI R2, RZ, 0x3, R2 ;  /* 0x00000003ff027819 */ /* 0x000fe20000011602 */
[----:B------:R-:W-:Y:S01]  /*2510*/  IMAD.U32 R0, R6, 0x20, R0 ;  /* 0x0000002006007824 */ /* 0x000fe200078e0000 */
[----:B------:R-:W-:Y:S01]  /*2520*/  LOP3.LUT R158, R3, 0xffffff00, RZ, 0xc0, !PT ;  /* 0xffffff00039e7812 */ /* 0x000fe200078ec0ff */
[----:B------:R-:W-:Y:S01]  /*2530*/  UIMAD UR5, UR25, UR7, UR5 ;  /* 0x00000007190572a4 */ /* 0x000fe2000f8e0205 */
[----:B------:R-:W-:Y:S01]  /*2540*/  LOP3.LUT R157, R4, R2, RZ, 0x3c, !PT ;  /* 0x00000002049d7212 */ /* 0x000fe200078e3cff */
[----:B------:R-:W-:Y:S01]  /*2550*/  IMAD.U32 R4, RZ, RZ, UR8 ;  /* 0x00000008ff047e24 */ /* 0x000fe2000f8e00ff */
[----:B------:R-:W-:Y:S01]  /*2560*/  LEA R193, R0, UR4, 0x1 ;  /* 0x0000000400c17c11 */ /* 0x000fe2000f8e08ff */
[----:B------:R-:W-:Y:S01]  /*2570*/  IMAD R2, R231, 0x200, R158 ;  /* 0x00000200e7027824 */ /* 0x000fe200078e029e */
[----:B------:R-:W-:-:S02]  /*2580*/  UIADD3 UR5, UR9, UR5, URZ ;  /* 0x0000000509057290 */ /* 0x000fc4000fffe03f */
[----:B------:R-:W-:Y:S01]  /*2590*/  LEA R5, P1, R4, R26, 0x6 ;  /* 0x0000001a04057211 */ /* 0x000fe200078230ff */
[----:B------:R-:W-:-:S03]  /*25a0*/  IMAD R2, R159, 0x20, R2 ;  /* 0x000000209f027824 */ /* 0x000fc600078e0202 */
[----:B------:R-:W-:Y:S01]  /*25b0*/  IMAD.U32 R3, RZ, RZ, UR5 ;  /* 0x00000005ff037e24 */ /* 0x000fe2000f8e00ff */
[----:B------:R-:W-:Y:S01]  /*25c0*/  UMOV UR5, URZ ;  /* 0x0000003f00057c82 */ /* 0x000fe20008000000 */
[----:B------:R-:W-:-:S03]  /*25d0*/  IMAD.IADD R2, R157, 0x1, R2 ;  /* 0x000000019d027824 */ /* 0x000fc600078e0202 */
[----:B------:R-:W-:Y:S02]  /*25e0*/  LEA.HI.X R4, R4, R11, R3, 0x6, P1 ;  /* 0x0000000b04047211 */ /* 0x000fe400008f3403 */
[----:B------:R-:W-:Y:S01]  /*25f0*/  LEA R205, R2, UR4, 0x1 ;  /* 0x0000000402cd7c11 */ /* 0x000fe2000f8e08ff */
        /* <DEDUP_REMOVED lines=35> */
.L_x_688:
[----:B------:R-:W-:Y:S05]  /*2830*/  BSYNC B0 ;  /* 0x0000000000007941 */ /* 0x000fea0003800000 */
.L_x_687:
        /* <DEDUP_REMOVED lines=10> */
[----:B-1-3--:R-:W-:Y:S02]  /*28e0*/  IMAD.U32 R2, RZ, RZ, UR9 ;  /* 0x00000009ff027e24 */ /* 0x00afe4000f8e00ff */
[----:B------:R-:W-:-:S04]  /*28f0*/  IADD3 R0, P0, R5, UR10, RZ ;  /* 0x0000000a05007c10 */ /* 0x000fc8000ff1e0ff */
[----:B------:R-:W-:Y:S02]  /*2900*/  IADD3.X R6, R4, UR11, R2, P0, !PT ;  /* 0x0000000b04067c10 */ /* 0x000fe400087fe402 */
[----:B------:R-:W1:Y:S01]  /*2910*/  @!P3 LDC.64 R8, c[0x0][0x220] ;  /* 0x00008800ff08bb82 */ /* 0x000e620000000a00 */
[----:B------:R-:W-:Y:S01]  /*2920*/  ISETP.GE.AND P0, PT, R178, UR8, PT ;  /* 0x00000008b2007c0c */ /* 0x000fe2000bf06270 */
[----:B------:R3:W-:Y:S06]  /*2930*/  @P3 STS.128 [R207+0x9800], RZ ;  /* 0x009800ffcf003388 */ /* 0x0007ec0000000c00 */
        /* <DEDUP_REMOVED lines=23> */
.L_x_690:
[----:B------:R-:W-:Y:S05]  /*2ab0*/  BSYNC B0 ;  /* 0x0000000000007941 */ /* 0x000fea0003800000 */
.L_x_689:
[----:B------:R-:W-:Y:S01]  /*2ac0*/  LDSM.16.M88.4 R16, [R193+0x6000] ;  /* 0x00600000c110783b */ /* 0x000fe20000000200 */
[----:B------:R-:W-:Y:S01]  /*2ad0*/  IMAD.MOV.U32 R0, RZ, RZ, 0x20 ;  /* 0x00000020ff007424 */ /* 0x000fe200078e00ff */
[----:B------:R-:W-:Y:S01]  /*2ae0*/  LOP3.LUT P0, RZ, R13, 0x2, RZ, 0xc0, !PT ;  /* 0x000000020dff7812 */ /* 0x000fe2000780c0ff */
[----:B-1-3--:R-:W-:Y:S01]  /*2af0*/  IMAD.MOV.U32 R2, RZ, RZ, 0x10 ;  /* 0x00000010ff027424 */ /* 0x00afe200078e00ff */
[----:B------:R-:W1:Y:S01]  /*2b00*/  LDSM.16.M88.4 R4, [R205+0x1000] ;  /* 0x00100000cd04783b */ /* 0x000e620000000200 */
[----:B------:R-:W-:Y:S01]  /*2b10*/  LOP3.LUT P1, RZ, R12, 0x2, RZ, 0xc0, !PT ;  /* 0x000000020cff7812 */ /* 0x000fe2000782c0ff */
[----:B------:R-:W-:Y:S01]  /*2b20*/  ULEA UR6, UR28, UR20, 0x6 ;  /* 0x000000141c067291 */ /* 0x000fe2000f8e303f */
[----:B------:R-:W-:Y:S01]  /*2b30*/  SEL R0, R0, 0xffffffe0, !P0 ;  /* 0xffffffe000007807 */ /* 0x000fe20004000000 */
[----:B------:R-:W3:Y:S01]  /*2b40*/  LDSM.16.M88.4 R8, [R205] ;  /* 0x00000000cd08783b */ /* 0x000ee20000000200 */
[----:B------:R-:W-:Y:S01]  /*2b50*/  SEL R2, R2, 0xfffffff0, !P1 ;  /* 0xfffffff002027807 */ /* 0x000fe20004800000 */
[----:B------:R-:W-:Y:S01]  /*2b60*/  UIADD3 UR6, UR6, -0x40, URZ ;  /* 0xffffffc006067890 */ /* 0x000fe2000fffe03f */
[----:B------:R-:W-:Y:S01]  /*2b70*/  SHF.R.S32.HI R3, RZ, 0x1f, R164 ;  /* 0x0000001fff037819 */ /* 0x000fe200000114a4 */
[----:B------:R-:W-:Y:S01]  /*2b80*/  LDSM.16.M88.4 R32, [R193+0x6400] ;  /* 0x00640000c120783b */ /* 0x000fe20000000200 */
[----:B------:R-:W-:Y:S01]  /*2b90*/  IMAD.IADD R195, R193, 0x1, R0 ;  /* 0x00000001c1c37824 */ /* 0x000fe200078e0200 */
[----:B------:R-:W-:Y:S01]  /*2ba0*/  SHF.R.S32.HI R0, RZ, 0x1f, R156 ;  /* 0x0000001fff007819 */ /* 0x000fe2000001149c */
[----:B------:R-:W-:Y:S01]  /*2bb0*/  IMAD R206, R2, 0x2, R205 ;  /* 0x0000000202ce7824 */ /* 0x000fe200078e02cd */
[----:B--2---:R-:W2:Y:S01]  /*2bc0*/  LDSM.16.M88.4 R28, [R193+0x6800] ;  /* 0x00680000c11c783b */ /* 0x004ea20000000200 */
[----:B------:R-:W-:Y:S01]  /*2bd0*/  LEA.HI R3, R3, R231, RZ, 0x2 ;  /* 0x000000e703037211 */ /* 0x000fe200078f10ff */
[----:B------:R-:W-:Y:S01]  /*2be0*/  UISETP.GE.AND UP0, UPT, UR22, 0x41, UPT ;  /* 0x000000411600788c */ /* 0x000fe2000bf06270 */
[----:B------:R-:W-:Y:S01]  /*2bf0*/  LEA.HI R0, R0, R156, RZ, 0x2 ;  /* 0x0000009c00007211 */ /* 0x000fe200078f10ff */
[----:B------:R-:W5:Y:S01]  /*2c00*/  LDSM.16.M88.4 R24, [R193+0x6c00] ;  /* 0x006c0000c118783b */ /* 0x000f620000000200 */
[----:B------:R-:W-:-:S03]  /*2c10*/  LOP3.LUT R3, R3, 0xffffffc, RZ, 0xc0, !PT ;  /* 0x0ffffffc03037812 */ /* 0x000fc600078ec0ff */
[----:B------:R-:W-:Y:S02]  /*2c20*/  LDSM.16.M88.4 R48, [R195+0x6000] ;  /* 0x00600000c330783b */ /* 0x000fe40000000200 */
[----:B------:R-:W-:Y:S02]  /*2c30*/  IMAD.IADD R3, R231, 0x1, -R3 ;  /* 0x00000001e7037824 */ /* 0x000fe400078e0a03 */
[----:B------:R-:W4:Y:S04]  /*2c40*/  LDSM.16.M88.4 R12, [R206+0x1000] ;  /* 0x00100000ce0c783b */ /* 0x000f280000000200 */
[----:B------:R-:W-:Y:S04]  /*2c50*/  LDSM.16.M88.4 R44, [R195+0x6400] ;  /* 0x00640000c32c783b */ /* 0x000fe80000000200 */
[----:B------:R-:W4:Y:S04]  /*2c60*/  LDSM.16.M88.4 R40, [R195+0x6800] ;  /* 0x00680000c328783b */ /* 0x000f280000000200 */
[----:B------:R-:W4:Y:S04]  /*2c70*/  LDSM.16.M88.4 R20, [R206] ;  /* 0x00000000ce14783b */ /* 0x000f280000000200 */
[----:B------:R-:W4:Y:S01]  /*2c80*/  LDSM.16.M88.4 R60, [R195+0x6c00] ;  /* 0x006c0000c33c783b */ /* 0x000f220000000200 */
[-C--:B-1----:R-:W-:Y:S03]  /*2c90*/  HMMA.16816.F32.BF16 R56, R4, R16.reuse, RZ ;  /* 0x000000100438723c */ /* 0x082fe600000418ff */
[----:B------:R-:W-:Y:S03]  /*2ca0*/  LDSM.16.M88.4 R160, [R195+0x8c00] ;  /* 0x008c0000c3a0783b */ /* 0x000fe60000000200 */
[----:B---3--:R-:W-:Y:S01]  /*2cb0*/  HMMA.16816.F32.BF16 R88, R8, R16, RZ ;  /* 0x000000100858723c */ /* 0x008fe200000418ff */
[----:B------:R-:W0:Y:S05]  /*2cc0*/  LDGDEPBAR ;  /* 0x00000000000079af */ /* 0x000e2a0000000000 */
[----:B--2---:R-:W-:Y:S06]  /*2cd0*/  HMMA.16816.F32.BF16 R36, R4, R28, RZ ;  /* 0x0000001c0424723c */ /* 0x004fec00000418ff */
[-C--:B------:R-:W-:Y:S06]  /*2ce0*/  HMMA.16816.F32.BF16 R68, R8, R32.reuse, RZ ;  /* 0x000000200844723c */ /* 0x080fec00000418ff */
[C---:B------:R-:W-:Y:S06]  /*2cf0*/  HMMA.16816.F32.BF16 R52, R4.reuse, R32, RZ ;  /* 0x000000200434723c */ /* 0x040fec00000418ff */
[C---:B-----5:R-:W-:Y:S06]  /*2d00*/  HMMA.16816.F32.BF16 R64, R4.reuse, R24, RZ ;  /* 0x000000180440723c */ /* 0x060fec00000418ff */
[-C--:B------:R-:W-:Y:S06]  /*2d10*/  HMMA.16816.F32.BF16 R76, R4, R18.reuse, RZ ;  /* 0x00000012044c723c */ /* 0x080fec00000418ff */
[----:B------:R-:W-:Y:S06]  /*2d20*/  HMMA.16816.F32.BF16 R104, R8, R18, RZ ;  /* 0x000000120868723c */ /* 0x000fec00000418ff */
[C---:B------:R-:W-:Y:S06]  /*2d30*/  HMMA.16816.F32.BF16 R84, R4.reuse, R34, RZ ;  /* 0x000000220454723c */ /* 0x040fec00000418ff */
[C---:B------:R-:W-:Y:S06]  /*2d40*/  HMMA.16816.F32.BF16 R80, R4.reuse, R30, RZ ;  /* 0x0000001e0450723c */ /* 0x040fec00000418ff */
[----:B------:R-:W-:Y:S06]  /*2d50*/  HMMA.16816.F32.BF16 R4, R4, R26, RZ ;  /* 0x0000001a0404723c */ /* 0x000fec00000418ff */
[C---:B------:R-:W-:Y:S01]  /*2d60*/  HMMA.16816.F32.BF16 R96, R8.reuse, R34, RZ ;  /* 0x000000220860723c */ /* 0x040fe200000418ff */
[----:B------:R-:W-:Y:S05]  /*2d70*/  LDSM.16.M88.4 R32, [R193+0x7400] ;  /* 0x00740000c120783b */ /* 0x000fea0000000200 */
[C---:B------:R-:W-:Y:S06]  /*2d80*/  HMMA.16816.F32.BF16 R16, R8.reuse, R28, RZ ;  /* 0x0000001c0810723c */ /* 0x040fec00000418ff */
[C---:B------:R-:W-:Y:S01]  /*2d90*/  HMMA.16816.F32.BF16 R92, R8.reuse, R30, RZ ;  /* 0x0000001e085c723c */ /* 0x040fe200000418ff */
[----:B------:R-:W-:Y:S05]  /*2da0*/  LDSM.16.M88.4 R28, [R193+0x7800] ;  /* 0x00780000c11c783b */ /* 0x000fea0000000200 */
[C---:B------:R-:W-:Y:S06]  /*2db0*/  HMMA.16816.F32.BF16 R72, R8.reuse, R24, RZ ;  /* 0x000000180848723c */ /* 0x040fec00000418ff */
[----:B------:R-:W-:Y:S01]  /*2dc0*/  HMMA.16816.F32.BF16 R100, R8, R26, RZ ;  /* 0x0000001a0864723c */ /* 0x000fe200000418ff */
[----:B------:R-:W1:Y:S04]  /*2dd0*/  LDSM.16.M88.4 R8, [R205+0x2000] ;  /* 0x00200000cd08783b */ /* 0x000e680000000200 */
[----:B------:R-:W-:Y:S01]  /*2de0*/  LDSM.16.M88.4 R24, [R193+0x7c00] ;  /* 0x007c0000c118783b */ /* 0x000fe20000000200 */
[C---:B----4-:R-:W-:Y:S06]  /*2df0*/  HMMA.16816.F32.BF16 R124, R12.reuse, R48, R56 ;  /* 0x000000300c7c723c */ /* 0x050fec0000041838 */
[----:B------:R-:W-:Y:S01]  /*2e00*/  HMMA.16816.F32.BF16 R132, R12, R40, R36 ;  /* 0x000000280c84723c */ /* 0x000fe20000041824 */
[----:B------:R-:W2:Y:S05]  /*2e10*/  LDSM.16.M88.4 R36, [R193+0x7000] ;  /* 0x00700000c124783b */ /* 0x000eaa0000000200 */
[----:B------:R-:W-:Y:S06]  /*2e20*/  HMMA.16816.F32.BF16 R56, R20, R44, R68 ;  /* 0x0000002c1438723c */ /* 0x000fec0000041844 */
[C---:B------:R-:W-:Y:S01]  /*2e30*/  HMMA.16816.F32.BF16 R144, R12.reuse, R62, R4 ;  /* 0x0000003e0c90723c */ /* 0x040fe20000041804 */
[----:B------:R-:W3:Y:S05]  /*2e40*/  LDSM.16.M88.4 R4, [R205+0x3000] ;  /* 0x00300000cd04783b */ /* 0x000eea0000000200 */
[C---:B------:R-:W-:Y:S06]  /*2e50*/  HMMA.16816.F32.BF16 R112, R12.reuse, R50, R76 ;  /* 0x000000320c70723c */ /* 0x040fec000004184c */
[C---:B------:R-:W-:Y:S06]  /*2e60*/  HMMA.16816.F32.BF16 R128, R12.reuse, R44, R52 ;  /* 0x0000002c0c80723c */ /* 0x040fec0000041834 */
[C---:B------:R-:W-:Y:S06]  /*2e70*/  HMMA.16816.F32.BF16 R148, R12.reuse, R60, R64 ;  /* 0x0000003c0c94723c */ /* 0x040fec0000041840 */
[C---:B------:R-:W-:Y:S06]  /*2e80*/  HMMA.16816.F32.BF16 R116, R12.reuse, R46, R84 ;  /* 0x0000002e0c74723c */ /* 0x040fec0000041854 */
[----:B------:R-:W-:Y:S06]  /*2e90*/  HMMA.16816.F32.BF16 R120, R12, R42, R80 ;  /* 0x0000002a0c78723c */ /* 0x000fec0000041850 */
[C---:B------:R-:W-:Y:S01]  /*2ea0*/  HMMA.16816.F32.BF16 R76, R20.reuse, R46, R96 ;  /* 0x0000002e144c723c */ /* 0x040fe20000041860 */
[----:B------:R-:W-:Y:S05]  /*2eb0*/  LDSM.16.M88.4 R44, [R195+0x7000] ;  /* 0x00700000c32c783b */ /* 0x000fea0000000200 */
[C---:B------:R-:W-:Y:S06]  /*2ec0*/  HMMA.16816.F32.BF16 R64, R20.reuse, R48, R88 ;  /* 0x000000301440723c */ /* 0x040fec0000041858 */
[C---:B------:R-:W-:Y:S01]  /*2ed0*/  HMMA.16816.F32.BF16 R52, R20.reuse, R40, R16 ;  /* 0x000000281434723c */ /* 0x040fe20000041810 */
[----:B------:R-:W4:Y:S05]  /*2ee0*/  LDSM.16.M88.4 R16, [R206+0x2000] ;  /* 0x00200000ce10783b */ /* 0x000f2a0000000200 */
[C---:B------:R-:W-:Y:S06]  /*2ef0*/  HMMA.16816.F32.BF16 R72, R20.reuse, R60, R72 ;  /* 0x0000003c1448723c */ /* 0x040fec0000041848 */
[C---:B------:R-:W-:Y:S01]  /*2f00*/  HMMA.16816.F32.BF16 R80, R20.reuse, R50, R104 ;  /* 0x000000321450723c */ /* 0x040fe20000041868 */
[----:B------:R-:W-:Y:S05]  /*2f10*/  LDSM.16.M88.4 R48, [R195+0x7800] ;  /* 0x00780000c330783b */ /* 0x000fea0000000200 */
[C---:B------:R-:W-:Y:S01]  /*2f20*/  HMMA.16816.F32.BF16 R68, R20.reuse, R42, R92 ;  /* 0x0000002a1444723c */ /* 0x040fe2000004185c */
[----:B------:R-:W5:Y:S05]  /*2f30*/  LDSM.16.M88.4 R40, [R195+0x7400] ;  /* 0x00740000c328783b */ /* 0x000f6a0000000200 */
[----:B------:R-:W-:Y:S01]  /*2f40*/  HMMA.16816.F32.BF16 R12, R20, R62, R100 ;  /* 0x0000003e140c723c */ /* 0x000fe20000041864 */
[----:B------:R-:W-:Y:S05]  /*2f50*/  LDSM.16.M88.4 R20, [R206+0x3000] ;  /* 0x00300000ce14783b */ /* 0x000fea0000000200 */
[C---:B-1----:R-:W-:Y:S01]  /*2f60*/  HMMA.16816.F32.BF16 R108, R8.reuse, R32, R56 ;  /* 0x00000020086c723c */ /* 0x042fe20000041838 */
[----:B------:R-:W1:Y:S05]  /*2f70*/  LDSM.16.M88.4 R56, [R195+0x7c00] ;  /* 0x007c0000c338783b */ /* 0x000e6a0000000200 */
[C---:B------:R-:W-:Y:S06]  /*2f80*/  HMMA.16816.F32.BF16 R88, R8.reuse, R34, R76 ;  /* 0x000000220858723c */ /* 0x040fec000004184c */
[C---:B--2---:R-:W-:Y:S06]  /*2f90*/  HMMA.16816.F32.BF16 R96, R8.reuse, R36, R64 ;  /* 0x000000240860723c */ /* 0x044fec0000041840 */
[C---:B------:R-:W-:Y:S06]  /*2fa0*/  HMMA.16816.F32.BF16 R104, R8.reuse, R28, R52 ;  /* 0x0000001c0868723c */ /* 0x040fec0000041834 */
[C---:B------:R-:W-:Y:S06]  /*2fb0*/  HMMA.16816.F32.BF16 R100, R8.reuse, R24, R72 ;  /* 0x000000180864723c */ /* 0x040fec0000041848 */
[C---:B------:R-:W-:Y:S06]  /*2fc0*/  HMMA.16816.F32.BF16 R92, R8.reuse, R38, R80 ;  /* 0x00000026085c723c */ /* 0x040fec0000041850 */
[C---:B------:R-:W-:Y:S06]  /*2fd0*/  HMMA.16816.F32.BF16 R84, R8.reuse, R30, R68 ;  /* 0x0000001e0854723c */ /* 0x040fec0000041844 */
[----:B------:R-:W-:Y:S01]  /*2fe0*/  HMMA.16816.F32.BF16 R76, R8, R26, R12 ;  /* 0x0000001a084c723c */ /* 0x000fe2000004180c */
[----:B------:R-:W-:Y:S04]  /*2ff0*/  LDSM.16.M88.4 R12, [R205+0x4000] ;  /* 0x00400000cd0c783b */ /* 0x000fe80000000200 */
[----:B------:R-:W-:Y:S01]  /*3000*/  LDSM.16.M88.4 R8, [R205+0x5000] ;  /* 0x00500000cd08783b */ /* 0x000fe20000000200 */
[C---:B---3--:R-:W-:Y:S06]  /*3010*/  HMMA.16816.F32.BF16 R72, R4.reuse, R36, R124 ;  /* 0x000000240448723c */ /* 0x048fec000004187c */
[C---:B------:R-:W-:Y:S01]  /*3020*/  HMMA.16816.F32.BF16 R68, R4.reuse, R38, R112 ;  /* 0x000000260444723c */ /* 0x040fe20000041870 */
[----:B------:R-:W2:Y:S05]  /*3030*/  LDSM.16.M88.4 R36, [R193+0x8000] ;  /* 0x00800000c124783b */ /* 0x000eaa0000000200 */
[C---:B------:R-:W-:Y:S06]  /*3040*/  HMMA.16816.F32.BF16 R60, R4.reuse, R32, R128 ;  /* 0x00000020043c723c */ /* 0x040fec0000041880 */
[C---:B------:R-:W-:Y:S01]  /*3050*/  HMMA.16816.F32.BF16 R52, R4.reuse, R34, R116 ;  /* 0x000000220434723c */ /* 0x040fe20000041874 */
[----:B------:R-:W3:Y:S05]  /*3060*/  LDSM.16.M88.4 R32, [R193+0x8400] ;  /* 0x00840000c120783b */ /* 0x000eea0000000200 */
[C---:B------:R-:W-:Y:S06]  /*3070*/  HMMA.16816.F32.BF16 R148, R4.reuse, R24, R148 ;  /* 0x000000180494723c */ /* 0x040fec0000041894 */
[C---:B------:R-:W-:Y:S06]  /*3080*/  HMMA.16816.F32.BF16 R64, R4.reuse, R28, R132 ;  /* 0x0000001c0440723c */ /* 0x040fec0000041884 */
[C---:B------:R-:W-:Y:S01]  /*3090*/  HMMA.16816.F32.BF16 R80, R4.reuse, R30, R120 ;  /* 0x0000001e0450723c */ /* 0x040fe20000041878 */
[----:B------:R-:W3:Y:S05]  /*30a0*/  LDSM.16.M88.4 R28, [R193+0x8800] ;  /* 0x00880000c11c783b */ /* 0x000eea0000000200 */
[----:B------:R-:W-:Y:S01]  /*30b0*/  HMMA.16816.F32.BF16 R144, R4, R26, R144 ;  /* 0x0000001a0490723c */ /* 0x000fe20000041890 */
[----:B------:R-:W3:Y:S04]  /*30c0*/  LDSM.16.M88.4 R24, [R193+0x8c00] ;  /* 0x008c0000c118783b */ /* 0x000ee80000000200 */
[----:B------:R-:W-:Y:S01]  /*30d0*/  LDSM.16.M88.4 R4, [R206+0x4000] ;  /* 0x00400000ce04783b */ /* 0x000fe20000000200 */
[C---:B----4-:R-:W-:Y:S06]  /*30e0*/  HMMA.16816.F32.BF16 R140, R16.reuse, R44, R96 ;  /* 0x0000002c108c723c */ /* 0x050fec0000041860 */
[C---:B------:R-:W-:Y:S06]  /*30f0*/  HMMA.16816.F32.BF16 R136, R16.reuse, R46, R92 ;  /* 0x0000002e1088723c */ /* 0x040fec000004185c */
[C---:B-----5:R-:W-:Y:S06]  /*3100*/  HMMA.16816.F32.BF16 R132, R16.reuse, R40, R108 ;  /* 0x000000281084723c */ /* 0x060fec000004186c */
[C---:B------:R-:W-:Y:S06]  /*3110*/  HMMA.16816.F32.BF16 R128, R16.reuse, R42, R88 ;  /* 0x0000002a1080723c */ /* 0x040fec0000041858 */
[C---:B-1----:R-:W-:Y:S06]  /*3120*/  HMMA.16816.F32.BF16 R152, R16.reuse, R56, R100 ;  /* 0x000000381098723c */ /* 0x042fec0000041864 */
[C---:B------:R-:W-:Y:S06]  /*3130*/  HMMA.16816.F32.BF16 R124, R16.reuse, R48, R104 ;  /* 0x00000030107c723c */ /* 0x040fec0000041868 */
[C---:B------:R-:W-:Y:S06]  /*3140*/  HMMA.16816.F32.BF16 R120, R16.reuse, R50, R84 ;  /* 0x000000321078723c */ /* 0x040fec0000041854 */
[----:B------:R-:W-:Y:S01]  /*3150*/  HMMA.16816.F32.BF16 R116, R16, R58, R76 ;  /* 0x0000003a1074723c */ /* 0x000fe2000004184c */
[----:B------:R-:W1:Y:S05]  /*3160*/  LDSM.16.M88.4 R16, [R195+0x8000] ;  /* 0x00800000c310783b */ /* 0x000e6a0000000200 */
[C---:B------:R-:W-:Y:S06]  /*3170*/  HMMA.16816.F32.BF16 R112, R20.reuse, R44, R72 ;  /* 0x0000002c1470723c */ /* 0x040fec0000041848 */
[C---:B------:R-:W-:Y:S01]  /*3180*/  HMMA.16816.F32.BF16 R108, R20.reuse, R46, R68 ;  /* 0x0000002e146c723c */ /* 0x040fe20000041844 */
[----:B------:R-:W-:Y:S05]  /*3190*/  LDSM.16.M88.4 R44, [R195+0x8800] ;  /* 0x00880000c32c783b */ /* 0x000fea0000000200 */
[C---:B------:R-:W-:Y:S06]  /*31a0*/  HMMA.16816.F32.BF16 R104, R20.reuse, R40, R60 ;  /* 0x000000281468723c */ /* 0x040fec000004183c */
[C---:B------:R-:W-:Y:S01]  /*31b0*/  HMMA.16816.F32.BF16 R100, R20.reuse, R42, R52 ;  /* 0x0000002a1464723c */ /* 0x040fe20000041834 */
[----:B------:R-:W4:Y:S04]  /*31c0*/  LDSM.16.M88.4 R40, [R195+0x8400] ;  /* 0x00840000c328783b */ /* 0x000f280000000200 */
[----:B------:R-:W5:Y:S01]  /*31d0*/  LDSM.16.M88.4 R52, [R206+0x5000] ;  /* 0x00500000ce34783b */ /* 0x000f620000000200 */
[----:B------:R-:W-:Y:S01]  /*31e0*/  HMMA.16816.F32.BF16 R64, R20, R48, R64 ;  /* 0x000000301440723c */ /* 0x000fe20000041840 */
[----:B------:R-:W-:-:S05]  /*31f0*/  DEPBAR.LE SB0, 0x0 ;  /* 0x000080000000791a */ /* 0x000fca0000000000 */
[C---:B------:R-:W-:Y:S06]  /*3200*/  HMMA.16816.F32.BF16 R92, R20.reuse, R50, R80 ;  /* 0x00000032145c723c */ /* 0x040fec0000041850 */
[C---:B------:R-:W-:Y:S06]  /*3210*/  HMMA.16816.F32.BF16 R96, R20.reuse, R56, R148 ;  /* 0x000000381460723c */ /* 0x040fec0000041894 */
[----:B------:R-:W-:Y:S06]  /*3220*/  HMMA.16816.F32.BF16 R88, R20, R58, R144 ;  /* 0x0000003a1458723c */ /* 0x000fec0000041890 */
[C---:B--2---:R-:W-:Y:S06]  /*3230*/  HMMA.16816.F32.BF16 R84, R12.reuse, R36, R140 ;  /* 0x000000240c54723c */ /* 0x044fec000004188c */
[C---:B------:R-:W-:Y:S06]  /*3240*/  HMMA.16816.F32.BF16 R80, R12.reuse, R38, R136 ;  /* 0x000000260c50723c */ /* 0x040fec0000041888 */
        /* <DEDUP_REMOVED lines=14> */
[C---:B------:R-:W-:Y:S06]  /*3330*/  HMMA.16816.F32.BF16 R88, R4.reuse, R44, R68 ;  /* 0x0000002c0458723c */ /* 0x040fec0000041844 */
[C---:B------:R-:W-:Y:S06]  /*3340*/  HMMA.16816.F32.BF16 R104, R4.reuse, R46, R60 ;  /* 0x0000002e0468723c */ /* 0x040fec000004183c */
[C---:B------:R-:W-:Y:S06]  /*3350*/  HMMA.16816.F32.BF16 R112, R4.reuse, R160, R56 ;  /* 0x000000a00470723c */ /* 0x040fec0000041838 */
[----:B------:R-:W-:Y:S06]  /*3360*/  HMMA.16816.F32.BF16 R116, R4, R162, R48 ;  /* 0x000000a20474723c */ /* 0x000fec0000041830 */
[----:B-----5:R-:W-:Y:S01]  /*3370*/  HMMA.16816.F32.BF16 R48, R52, R16, R12 ;  /* 0x000000103430723c */ /* 0x020fe2000004180c */
[----:B------:R-:W-:Y:S01]  /*3380*/  LOP3.LUT R5, R0, 0x7ffffffc, RZ, 0xc0, !PT ;  /* 0x7ffffffc00057812 */ /* 0x000fe200078ec0ff */
[----:B------:R-:W-:Y:S01]  /*3390*/  IMAD.SHL.U32 R7, R166, 0x2, RZ ;  /* 0x00000002a6077824 */ /* 0x000fe200078e00ff */
[----:B------:R-:W-:Y:S01]  /*33a0*/  SHF.R.S32.HI R0, RZ, 0x2, R0 ;  /* 0x00000002ff007819 */ /* 0x000fe20000011400 */
[----:B------:R-:W-:-:S02]  /*33b0*/  IMAD.U32 R4, RZ, RZ, UR22 ;  /* 0x00000016ff047e24 */ /* 0x000fc4000f8e00ff */
[----:B------:R-:W-:Y:S01]  /*33c0*/  IMAD.IADD R5, R156, 0x1, -R5 ;  /* 0x000000019c057824 */ /* 0x000fe200078e0a05 */
[----:B------:R-:W-:Y:S01]  /*33d0*/  LOP3.LUT R7, R7, 0x6, RZ, 0xc0, !PT ;  /* 0x0000000607077812 */ /* 0x000fe200078ec0ff */
[--C-:B------:R-:W-:Y:S01]  /*33e0*/  IMAD R6, R3, 0x10, R0.reuse ;  /* 0x0000001003067824 */ /* 0x100fe200078e0200 */
[----:B------:R-:W-:Y:S01]  /*33f0*/  HMMA.16816.F32.BF16 R64, R8, R28, R64 ;  /* 0x0000001c0840723c */ /* 0x000fe20000041840 */
[----:B------:R-:W-:Y:S02]  /*3400*/  IMAD R0, R231, 0x10, R0 ;  /* 0x00000010e7007824 */ /* 0x000fe400078e0200 */
[----:B------:R-:W-:Y:S02]  /*3410*/  IMAD.U32 R3, RZ, RZ, UR25 ;  /* 0x00000019ff037e24 */ /* 0x000fe4000f8e00ff */
[----:B------:R-:W-:Y:S01]  /*3420*/  VIADD R167, R0, UR21 ;  /* 0x0000001500a77c36 */ /* 0x000fe20008000000 */
[----:B------:R-:W-:Y:S01]  /*3430*/  HMMA.16816.F32.BF16 R36, R52, R18, R36 ;  /* 0x000000123424723c */ /* 0x000fe20000041824 */
[----:B------:R-:W-:-:S02]  /*3440*/  IMAD.SHL.U32 R5, R5, 0x2, RZ ;  /* 0x0000000205057824 */ /* 0x000fc400078e00ff */
[----:B------:R-:W-:Y:S01]  /*3450*/  IMAD R3, R3, 0x40, R7 ;  /* 0x0000004003037824 */ /* 0x000fe200078e0207 */
[----:B------:R-:W-:Y:S01]  /*3460*/  IADD3 R4, R4, -UR16, R167 ;  /* 0x8000001004047c10 */ /* 0x000fe2000fffe0a7 */
[----:B------:R-:W-:Y:S01]  /*3470*/  IMAD R56, R6, UR17, R5 ;  /* 0x0000001106387c24 */ /* 0x000fe2000f8e0205 */
[C---:B------:R-:W-:Y:S01]  /*3480*/  HMMA.16816.F32.BF16 R32, R8.reuse, R34, R100 ;  /* 0x000000220820723c */ /* 0x040fe20000041864 */
[C---:B------:R-:W-:Y:S01]  /*3490*/  VIADD R14, R3.reuse, 0x1 ;  /* 0x00000001030e7836 */ /* 0x040fe20000000000 */
[C---:B------:R-:W-:Y:S01]  /*34a0*/  ISETP.GE.AND P2, PT, R3.reuse, UR22, PT ;  /* 0x0000001603007c0c */ /* 0x040fe2000bf46270 */
[C---:B------:R-:W-:Y:S01]  /*34b0*/  IMAD.IADD R5, R4.reuse, 0x1, -R3 ;  /* 0x0000000104057824 */ /* 0x040fe200078e0a03 */
[----:B------:R1:W-:Y:S01]  /*34c0*/  STL [R1+0x7c], R167 ;  /* 0x00007ca701007387 */ /* 0x0003e20000100800 */
[C---:B------:R-:W-:Y:S01]  /*34d0*/  VIADD R15, R3.reuse, 0x8 ;  /* 0x00000008030f7836 */ /* 0x040fe20000000000 */
[C---:B------:R-:W-:Y:S01]  /*34e0*/  HMMA.16816.F32.BF16 R28, R8.reuse, R30, R92 ;  /* 0x0000001e081c723c */ /* 0x040fe2000004185c */
[C---:B------:R-:W-:Y:S01]  /*34f0*/  VIADD R16, R3.reuse, 0x9 ;  /* 0x0000000903107836 */ /* 0x040fe20000000000 */
[----:B------:R-:W-:Y:S01]  /*3500*/  IABS R5, R5 ;  /* 0x0000000500057213 */ /* 0x000fe20000000000 */
[----:B------:R-:W-:Y:S01]  /*3510*/  VIADD R18, R3, 0x10 ;  /* 0x0000001003127836 */ /* 0x000fe20000000000 */
[----:B------:R-:W-:Y:S01]  /*3520*/  ISETP.GE.AND P1, PT, R15, UR22, PT ;  /* 0x000000160f007c0c */ /* 0x000fe2000bf26270 */
[----:B------:R-:W-:Y:S01]  /*3530*/  IMAD.IADD R6, R4, 0x1, -R14 ;  /* 0x0000000104067824 */ /* 0x000fe200078e0a0e */
[----:B------:R-:W-:Y:S01]  /*3540*/  HMMA.16816.F32.BF16 R100, R8, R24, R96 ;  /* 0x000000180864723c */ /* 0x000fe20000041860 */
[C---:B------:R-:W-:Y:S01]  /*3550*/  VIADD R17, R3.reuse, 0x11 ;  /* 0x0000001103117836 */ /* 0x040fe20000000000 */
[----:B------:R-:W-:Y:S01]  /*3560*/  ISETP.GE.AND P0, PT, R14, UR22, PT ;  /* 0x000000160e007c0c */ /* 0x000fe2000bf06270 */
[----:B------:R-:W-:Y:S01]  /*3570*/  VIADD R19, R3, 0x18 ;  /* 0x0000001803137836 */ /* 0x000fe20000000000 */
[----:B------:R-:W-:Y:S01]  /*3580*/  IABS R7, R6 ;  /* 0x0000000600077213 */ /* 0x000fe20000000000 */
[----:B------:R-:W-:Y:S01]  /*3590*/  IMAD R0, R159, 0x20, R158 ;  /* 0x000000209f007824 */ /* 0x000fe200078e029e */
[C---:B------:R-:W-:Y:S01]  /*35a0*/  HMMA.16816.F32.BF16 R92, R52.reuse, R44, R64 ;  /* 0x0000002c345c723c */ /* 0x040fe20000041840 */
[C---:B------:R-:W-:Y:S01]  /*35b0*/  IMAD.IADD R8, R4.reuse, 0x1, -R15 ;  /* 0x0000000104087824 */ /* 0x040fe200078e0a0f */
[----:B------:R-:W-:Y:S01]  /*35c0*/  ISETP.GE.AND P4, PT, R17, UR22, PT ;  /* 0x0000001611007c0c */ /* 0x000fe2000bf86270 */
[C---:B------:R-:W-:Y:S01]  /*35d0*/  IMAD.IADD R9, R4.reuse, 0x1, -R16 ;  /* 0x0000000104097824 */ /* 0x040fe200078e0a10 */
[----:B------:R-:W-:Y:S01]  /*35e0*/  ISETP.GE.AND P3, PT, R19, UR22, PT ;  /* 0x0000001613007c0c */ /* 0x000fe2000bf66270 */
[----:B------:R-:W-:Y:S01]  /*35f0*/  IMAD.IADD R11, R4, 0x1, -R18 ;  /* 0x00000001040b7824 */ /* 0x000fe200078e0a12 */
[----:B------:R-:W-:Y:S01]  /*3600*/  IABS R6, R8 ;  /* 0x0000000800067213 */ /* 0x000fe20000000000 */
[----:B------:R-:W-:Y:S01]  /*3610*/  IMAD.MOV.U32 R10, RZ, RZ, R5 ;  /* 0x000000ffff0a7224 */ /* 0x000fe200078e0005 */
[----:B------:R-:W-:Y:S01]  /*3620*/  IABS R5, R9 ;  /* 0x0000000900057213 */ /* 0x000fe20000000000 */
[----:B------:R-:W-:Y:S01]  /*3630*/  IMAD.MOV.U32 R9, RZ, RZ, R7 ;  /* 0x000000ffff097224 */ /* 0x000fe200078e0007 */
[----:B------:R-:W-:Y:S01]  /*3640*/  IABS R8, R11 ;  /* 0x0000000b00087213 */ /* 0x000fe20000000000 */
[----:B------:R-:W-:Y:S01]  /*3650*/  IMAD.MOV.U32 R7, RZ, RZ, R6 ;  /* 0x000000ffff077224 */ /* 0x000fe200078e0006 */
[C---:B------:R-:W-:Y:S01]  /*3660*/  HMMA.16816.F32.BF16 R60, R52.reuse, R40, R20 ;  /* 0x00000028343c723c */ /* 0x040fe20000041814 */
[----:B------:R-:W-:Y:S01]  /*3670*/  IMAD.MOV.U32 R6, RZ, RZ, R5 ;  /* 0x000000ffff067224 */ /* 0x000fe200078e0005 */
[----:B------:R-:W-:Y:S01]  /*3680*/  I2FP.F32.S32 R9, R9 ;  /* 0x0000000900097245 */ /* 0x000fe20000201400 */
[----:B------:R-:W-:Y:S01]  /*3690*/  IMAD.MOV.U32 R5, RZ, RZ, R8 ;  /* 0x000000ffff057224 */ /* 0x000fe200078e0008 */
[----:B------:R-:W-:Y:S01]  /*36a0*/  I2FP.F32.S32 R7, R7 ;  /* 0x0000000700077245 */ /* 0x000fe20000201400 */
[----:B------:R-:W-:Y:S01]  /*36b0*/  IMAD.IADD R0, R157, 0x1, R0 ;  /* 0x000000019d007824 */ /* 0x000fe200078e0200 */
[----:B------:R-:W-:Y:S01]  /*36c0*/  I2FP.F32.S32 R6, R6 ;  /* 0x0000000600067245 */ /* 0x000fe20000201400 */
[C---:B------:R-:W-:Y:S01]  /*36d0*/  VIADD R20, R3.reuse, 0x19 ;  /* 0x0000001903147836 */ /* 0x040fe20000000000 */
[----:B------:R-:W-:Y:S01]  /*36e0*/  I2FP.F32.S32 R5, R5 ;  /* 0x0000000500057245 */ /* 0x000fe20000201400 */
[----:B------:R-:W-:Y:S01]  /*36f0*/  HMMA.16816.F32.BF16 R96, R52, R46, R28 ;  /* 0x0000002e3460723c */ /* 0x000fe2000004181c */
[----:B------:R-:W-:-:S02]  /*3700*/  VIADD R21, R3, 0x20 ;  /* 0x0000002003157836 */ /* 0x000fc40000000000 */
[----:B------:R-:W-:Y:S01]  /*3710*/  FFMA.FTZ R64, R6, -UR5, R81 ;  /* 0x8000000506407c23 */ /* 0x000fe20008010051 */
[C---:B------:R-:W-:Y:S02]  /*3720*/  IMAD.IADD R6, R4.reuse, 0x1, -R17 ;  /* 0x0000000104067824 */ /* 0x040fe400078e0a11 */
[----:B------:R-:W-:Y:S01]  /*3730*/  FFMA.FTZ R66, R5, -UR5, R76 ;  /* 0x8000000505427c23 */ /* 0x000fe2000801004c */
[C---:B------:R-:W-:Y:S01]  /*3740*/  IMAD.IADD R5, R4.reuse, 0x1, -R19 ;  /* 0x0000000104057824 */ /* 0x040fe200078e0a13 */
[----:B------:R-:W-:Y:S01]  /*3750*/  I2FP.F32.S32 R10, R10 ;  /* 0x0000000a000a7245 */ /* 0x000fe20000201400 */
[----:B------:R-:W-:Y:S01]  /*3760*/  FFMA.FTZ R47, R7, -UR5, R80 ;  /* 0x80000005072f7c23 */ /* 0x000fe20008010050 */
[C---:B------:R-:W-:Y:S01]  /*3770*/  IMAD.IADD R8, R4.reuse, 0x1, -R20 ;  /* 0x0000000104087824 */ /* 0x040fe200078e0a14 */
[----:B------:R-:W-:Y:S01]  /*3780*/  IABS R7, R6 ;  /* 0x0000000600077213 */ /* 0x000fe20000000000 */
[----:B------:R-:W-:Y:S01]  /*3790*/  FFMA.FTZ R57, R9, -UR5, R85 ;  /* 0x8000000509397c23 */ /* 0x000fe20008010055 */
[----:B------:R-:W-:Y:S01]  /*37a0*/  IABS R6, R5 ;  /* 0x0000000500067213 */ /* 0x000fe20000000000 */
[----:B------:R-:W-:Y:S01]  /*37b0*/  VIADD R22, R3, 0x21 ;  /* 0x0000002103167836 */ /* 0x000fe20000000000 */
[----:B------:R-:W-:Y:S01]  /*37c0*/  IABS R5, R8 ;  /* 0x0000000800057213 */ /* 0x000fe20000000000 */
[----:B------:R-:W-:-:S02]  /*37d0*/  IMAD.IADD R9, R4, 0x1, -R21 ;  /* 0x0000000104097824 */ /* 0x000fc400078e0a15 */
[----:B------:R-:W-:Y:S01]  /*37e0*/  FFMA.FTZ R27, R10, -UR5, R84 ;  /* 0x800000050a1b7c23 */ /* 0x000fe20008010054 */
[----:B------:R-:W-:Y:S01]  /*37f0*/  IMAD.MOV.U32 R8, RZ, RZ, R6 ;  /* 0x000000ffff087224 */ /* 0x000fe200078e0006 */
[----:B------:R-:W-:Y:S01]  /*3800*/  I2FP.F32.S32 R10, R7 ;  /* 0x00000007000a7245 */ /* 0x000fe20000201400 */
[----:B------:R-:W-:Y:S01]  /*3810*/  IMAD.IADD R6, R4, 0x1, -R22 ;  /* 0x0000000104067824 */ /* 0x000fe200078e0a16 */
[----:B------:R-:W-:Y:S01]  /*3820*/  IABS R7, R9 ;  /* 0x0000000900077213 */ /* 0x000fe20000000000 */
[----:B------:R-:W-:Y:S01]  /*3830*/  HMMA.16816.F32.BF16 R68, R52, R42, R32 ;  /* 0x0000002a3444723c */ /* 0x000fe20000041820 */
[----:B------:R-:W-:Y:S01]  /*3840*/  I2FP.F32.S32 R9, R8 ;  /* 0x0000000800097245 */ /* 0x000fe20000201400 */
[----:B------:R-:W-:Y:S01]  /*3850*/  FFMA.FTZ R58, R10, -UR5, R77 ;  /* 0x800000050a3a7c23 */ /* 0x000fe2000801004d */
[----:B------:R-:W-:Y:S02]  /*3860*/  I2FP.F32.S32 R8, R5 ;  /* 0x0000000500087245 */ /* 0x000fe40000201400 */
[----:B------:R-:W-:Y:S01]  /*3870*/  IABS R5, R6 ;  /* 0x0000000600057213 */ /* 0x000fe20000000000 */
[----:B------:R-:W-:-:S02]  /*3880*/  IMAD.MOV.U32 R6, RZ, RZ, R7 ;  /* 0x000000ffff067224 */ /* 0x000fc400078e0007 */
[----:B------:R-:W-:Y:S01]  /*3890*/  FFMA.FTZ R65, R9, -UR5, R72 ;  /* 0x8000000509417c23 */ /* 0x000fe20008010048 */
[----:B------:R-:W-:Y:S01]  /*38a0*/  FFMA.FTZ R73, R8, -UR5, R73 ;  /* 0x8000000508497c23 */ /* 0x000fe20008010049 */
[C---:B------:R-:W-:Y:S01]  /*38b0*/  VIADD R7, R4.reuse, 0x8 ;  /* 0x0000000804077836 */ /* 0x040fe20000000000 */
[----:B------:R-:W-:Y:S01]  /*38c0*/  FSEL R84, R47, -INF , !P1 ;  /* 0xff8000002f547808 */ /* 0x000fe20004800000 */
[----:B------:R-:W-:Y:S01]  /*38d0*/  IMAD.MOV.U32 R9, RZ, RZ, R5 ;  /* 0x000000ffff097224 */ /* 0x000fe200078e0005 */
[----:B------:R-:W-:Y:S01]  /*38e0*/  I2FP.F32.S32 R8, R6 ;  /* 0x0000000600087245 */ /* 0x000fe20000201400 */
[C---:B------:R-:W-:Y:S01]  /*38f0*/  VIADD R6, R4.reuse, 0x40 ;  /* 0x0000004004067836 */ /* 0x040fe20000000000 */
[----:B------:R-:W-:Y:S01]  /*3900*/  BAR.SYNC.DEFER_BLOCKING 0x0 ;  /* 0x0000000000007b1d */ /* 0x000fe20000010000 */
[----:B------:R-:W-:Y:S01]  /*3910*/  VIADD R5, R4, 0x48 ;  /* 0x0000004804057836 */ /* 0x000fe20000000000 */
[----:B------:R-:W-:Y:S01]  /*3920*/  I2FP.F32.S32 R11, R9 ;  /* 0x00000009000b7245 */ /* 0x000fe20000201400 */
[----:B------:R-:W-:Y:S01]  /*3930*/  FFMA.FTZ R72, R8, -UR5, R88 ;  /* 0x8000000508487c23 */ /* 0x000fe20008010058 */
[--C-:B------:R-:W-:Y:S01]  /*3940*/  IMAD.IADD R8, R6, 0x1, -R3.reuse ;  /* 0x0000000106087824 */ /* 0x100fe200078e0a03 */
[----:B------:R-:W-:Y:S01]  /*3950*/  ISETP.GE.AND P6, PT, R16, UR22, PT ;  /* 0x0000001610007c0c */ /* 0x000fe2000bfc6270 */
[----:B------:R-:W-:-:S02]  /*3960*/  IMAD.IADD R10, R5, 0x1, -R3 ;  /* 0x00000001050a7824 */ /* 0x000fc400078e0a03 */
[----:B------:R-:W-:Y:S01]  /*3970*/  FFMA.FTZ R67, R11, -UR5, R89 ;  /* 0x800000050b437c23 */ /* 0x000fe20008010059 */
[C---:B------:R-:W-:Y:S01]  /*3980*/  IMAD.IADD R9, R7.reuse, 0x1, -R3 ;  /* 0x0000000107097824 */ /* 0x040fe200078e0a03 */
[----:B------:R-:W-:Y:S02]  /*3990*/  IABS R8, R8 ;  /* 0x0000000800087213 */ /* 0x000fe40000000000 */
[----:B------:R-:W-:Y:S01]  /*39a0*/  IABS R11, R10 ;  /* 0x0000000a000b7213 */ /* 0x000fe20000000000 */
[--C-:B------:R-:W-:Y:S01]  /*39b0*/  IMAD.IADD R10, R6, 0x1, -R14.reuse ;  /* 0x00000001060a7824 */ /* 0x100fe200078e0a0e */
[----:B------:R-:W-:Y:S01]  /*39c0*/  IABS R12, R9 ;  /* 0x00000009000c7213 */ /* 0x000fe20000000000 */
[----:B------:R-:W-:Y:S01]  /*39d0*/  IMAD.IADD R9, R7, 0x1, -R14 ;  /* 0x0000000107097824 */ /* 0x000fe200078e0a0e */
[----:B------:R-:W-:Y:S01]  /*39e0*/  ISETP.GE.AND P5, PT, R18, UR22, PT ;  /* 0x0000001612007c0c */ /* 0x000fe2000bfa6270 */
[----:B------:R-:W-:Y:S01]  /*39f0*/  IMAD.MOV.U32 R13, RZ, RZ, R8 ;  /* 0x000000ffff0d7224 */ /* 0x000fe200078e0008 */
[----:B------:R-:W-:Y:S01]  /*3a00*/  IABS R8, R10 ;  /* 0x0000000a00087213 */ /* 0x000fe20000000000 */
[----:B------:R-:W-:Y:S01]  /*3a10*/  IMAD.MOV.U32 R10, RZ, RZ, R11 ;  /* 0x000000ffff0a7224 */ /* 0x000fe200078e000b */
[----:B------:R-:W-:-:S02]  /*3a20*/  IABS R9, R9 ;  /* 0x0000000900097213 */ /* 0x000fc40000000000 */
[----:B------:R-:W-:Y:S02]  /*3a30*/  I2FP.F32.S32 R8, R8 ;  /* 0x0000000800087245 */ /* 0x000fe40000201400 */
[----:B------:R-:W-:Y:S02]  /*3a40*/  I2FP.F32.S32 R9, R9 ;  /* 0x0000000900097245 */ /* 0x000fe40000201400 */
[----:B------:R-:W-:Y:S01]  /*3a50*/  I2FP.F32.S32 R10, R10 ;  /* 0x0000000a000a7245 */ /* 0x000fe20000201400 */
[----:B------:R-:W-:Y:S01]  /*3a60*/  FFMA.FTZ R44, R8, -UR5, R49 ;  /* 0x80000005082c7c23 */ /* 0x000fe20008010031 */
[----:B------:R-:W-:Y:S01]  /*3a70*/  I2FP.F32.S32 R12, R12 ;  /* 0x0000000c000c7245 */ /* 0x000fe20000201400 */
[----:B------:R-:W-:Y:S01]  /*3a80*/  FFMA.FTZ R45, R9, -UR5, R87 ;  /* 0x80000005092d7c23 */ /* 0x000fe20008010057 */
[----:B------:R-:W-:Y:S01]  /*3a90*/  I2FP.F32.S32 R11, R13 ;  /* 0x0000000d000b7245 */ /* 0x000fe20000201400 */
[----:B------:R-:W-:Y:S02]  /*3aa0*/  IMAD.IADD R8, R5, 0x1, -R14 ;  /* 0x0000000105087824 */ /* 0x000fe400078e0a0e */
[----:B------:R-:W-:Y:S01]  /*3ab0*/  FFMA.FTZ R23, R10, -UR5, R50 ;  /* 0x800000050a177c23 */ /* 0x000fe20008010032 */
[----:B------:R-:W-:-:S02]  /*3ac0*/  IMAD.IADD R9, R7, 0x1, -R15 ;  /* 0x0000000107097824 */ /* 0x000fc400078e0a0f */
[----:B------:R-:W-:Y:S01]  /*3ad0*/  FFMA.FTZ R25, R12, -UR5, R86 ;  /* 0x800000050c197c23 */ /* 0x000fe20008010056 */
[--C-:B------:R-:W-:Y:S02]  /*3ae0*/  IMAD.IADD R10, R6, 0x1, -R15.reuse ;  /* 0x00000001060a7824 */ /* 0x100fe400078e0a0f */
[----:B------:R-:W-:Y:S01]  /*3af0*/  FFMA.FTZ R24, R11, -UR5, R48 ;  /* 0x800000050b187c23 */ /* 0x000fe20008010030 */
        /* <DEDUP_REMOVED lines=24> */
[----:B------:R-:W-:-:S02]  /*3c80*/  IMAD.IADD R11, R6, 0x1, -R18 ;  /* 0x00000001060b7824 */ /* 0x000fc400078e0a12 */
[----:B------:R-:W-:Y:S01]  /*3c90*/  FFMA.FTZ R46, R9, -UR5, R83 ;  /* 0x80000005092e7c23 */ /* 0x000fe20008010053 */
[----:B------:R-:W-:Y:S02]  /*3ca0*/  IMAD.IADD R9, R6, 0x1, -R16 ;  /* 0x0000000106097824 */ /* 0x000fe400078e0a10 */
[----:B------:R-:W-:Y:S01]  /*3cb0*/  FFMA.FTZ R15, R8, -UR5, R38 ;  /* 0x80000005080f7c23 */ /* 0x000fe20008010026 */
        /* <DEDUP_REMOVED lines=16> */
[----:B------:R-:W-:Y:S01]  /*3dc0*/  IMAD.IADD R9, R7, 0x1, -R17 ;  /* 0x0000000107097824 */ /* 0x000fe200078e0a11 */
[----:B------:R-:W-:Y:S01]  /*3dd0*/  I2FP.F32.S32 R13, R13 ;  /* 0x0000000d000d7245 */ /* 0x000fe20000201400 */
[----:B------:R-:W-:Y:S01]  /*3de0*/  FFMA.FTZ R40, R11, -UR5, R39 ;  /* 0x800000050b287c23 */ /* 0x000fe20008010027 */
[----:B------:R-:W-:Y:S01]  /*3df0*/  FFMA.FTZ R43, R10, -UR5, R78 ;  /* 0x800000050a2b7c23 */ /* 0x000fe2000801004e */
[----:B------:R-:W-:Y:S01]  /*3e00*/  FFMA.FTZ R39, R8, -UR5, R62 ;  /* 0x8000000508277c23 */ /* 0x000fe2000801003e */
[----:B------:R-:W-:-:S02]  /*3e10*/  IMAD.IADD R8, R6, 0x1, -R17 ;  /* 0x0000000106087824 */ /* 0x000fc400078e0a11 */
[----:B------:R-:W-:Y:S01]  /*3e20*/  FFMA.FTZ R42, R13, -UR5, R37 ;  /* 0x800000050d2a7c23 */ /* 0x000fe20008010025 */
[----:B------:R-:W-:Y:S01]  /*3e30*/  IMAD.IADD R10, R5, 0x1, -R17 ;  /* 0x00000001050a7824 */ /* 0x000fe200078e0a11 */
[----:B------:R-:W-:Y:S01]  /*3e40*/  IABS R11, R9 ;  /* 0x00000009000b7213 */ /* 0x000fe20000000000 */
[--C-:B------:R-:W-:Y:S01]  /*3e50*/  IMAD.IADD R12, R7, 0x1, -R19.reuse ;  /* 0x00000001070c7824 */ /* 0x100fe200078e0a13 */
[----:B------:R-:W-:Y:S01]  /*3e60*/  IABS R9, R8 ;  /* 0x0000000800097213 */ /* 0x000fe20000000000 */
[----:B------:R-:W-:Y:S01]  /*3e70*/  IMAD.IADD R13, R6, 0x1, -R19 ;  /* 0x00000001060d7824 */ /* 0x000fe200078e0a13 */
[----:B------:R-:W-:Y:S02]  /*3e80*/  IABS R8, R10 ;  /* 0x0000000a00087213 */ /* 0x000fe40000000000 */
[----:B------:R-:W-:Y:S01]  /*3e90*/  IABS R10, R12 ;  /* 0x0000000c000a7213 */ /* 0x000fe20000000000 */
[----:B------:R-:W-:Y:S01]  /*3ea0*/  IMAD.MOV.U32 R12, RZ, RZ, R11 ;  /* 0x000000ffff0c7224 */ /* 0x000fe200078e000b */
[----:B------:R-:W-:Y:S01]  /*3eb0*/  IABS R14, R13 ;  /* 0x0000000d000e7213 */ /* 0x000fe20000000000 */
[----:B------:R-:W-:Y:S01]  /*3ec0*/  IMAD.MOV.U32 R11, RZ, RZ, R9 ;  /* 0x000000ffff0b7224 */ /* 0x000fe200078e0009 */
[----:B------:R-:W-:Y:S01]  /*3ed0*/  FSEL R60, R25, -INF , !P2 ;  /* 0xff800000193c7808 */ /* 0x000fe20005000000 */
[----:B------:R-:W-:Y:S01]  /*3ee0*/  IMAD.MOV.U32 R9, RZ, RZ, R10 ;  /* 0x000000ffff097224 */ /* 0x000fe200078e000a */
[----:B------:R-:W-:Y:S01]  /*3ef0*/  I2FP.F32.S32 R13, R12 ;  /* 0x0000000c000d7245 */ /* 0x000fe20000201400 */
[----:B------:R-:W-:Y:S01]  /*3f00*/  IMAD.MOV.U32 R10, RZ, RZ, R14 ;  /* 0x000000ffff0a7224 */ /* 0x000fe200078e000e */
[----:B------:R-:W-:-:S02]  /*3f10*/  I2FP.F32.S32 R12, R11 ;  /* 0x0000000b000c7245 */ /* 0x000fc40000201400 */
[----:B------:R-:W-:Y:S01]  /*3f20*/  I2FP.F32.S32 R11, R8 ;  /* 0x00000008000b7245 */ /* 0x000fe20000201400 */
[----:B------:R-:W-:Y:S01]  /*3f30*/  FFMA.FTZ R37, R13, -UR5, R79 ;  /* 0x800000050d257c23 */ /* 0x000fe2000801004f */
[----:B------:R-:W-:Y:S01]  /*3f40*/  I2FP.F32.S32 R8, R10 ;  /* 0x0000000a00087245 */ /* 0x000fe20000201400 */
[----:B------:R-:W-:Y:S01]  /*3f50*/  FFMA.FTZ R35, R12, -UR5, R61 ;  /* 0x800000050c237c23 */ /* 0x000fe2000801003d */
[----:B------:R-:W-:Y:S01]  /*3f60*/  I2FP.F32.S32 R9, R9 ;  /* 0x0000000900097245 */ /* 0x000fe20000201400 */
[----:B------:R-:W-:Y:S02]  /*3f70*/  IMAD.IADD R10, R6, 0x1, -R20 ;  /* 0x00000001060a7824 */ /* 0x000fe400078e0a14 */
[----:B------:R-:W-:Y:S01]  /*3f80*/  FFMA.FTZ R34, R11, -UR5, R63 ;  /* 0x800000050b227c23 */ /* 0x000fe2000801003f */
[----:B------:R-:W-:Y:S01]  /*3f90*/  FFMA.FTZ R36, R8, -UR5, R68 ;  /* 0x8000000508247c23 */ /* 0x000fe20008010044 */
[----:B------:R-:W-:Y:S02]  /*3fa0*/  IMAD.IADD R8, R5, 0x1, -R19 ;  /* 0x0000000105087824 */ /* 0x000fe400078e0a13 */
[----:B------:R-:W-:Y:S01]  /*3fb0*/  FFMA.FTZ R38, R9, -UR5, R74 ;  /* 0x8000000509267c23 */ /* 0x000fe2000801004a */
[--C-:B------:R-:W-:Y:S01]  /*3fc0*/  IMAD.IADD R9, R7, 0x1, -R20.reuse ;  /* 0x0000000107097824 */ /* 0x100fe200078e0a14 */
[----:B------:R-:W-:Y:S01]  /*3fd0*/  FSEL R74, R24, -INF , !P2 ;  /* 0xff800000184a7808 */ /* 0x000fe20005000000 */
        /* <DEDUP_REMOVED lines=10> */
[----:B------:R-:W-:Y:S01]  /*4080*/  ISETP.GE.AND P2, PT, R20, UR22, PT ;  /* 0x0000001614007c0c */ /* 0x000fe2000bf46270 */
        /* <DEDUP_REMOVED lines=8> */
[--C-:B------:R-:W-:Y:S01]  /*4110*/  IMAD.IADD R13, R5, 0x1, -R22.reuse ;  /* 0x00000001050d7824 */ /* 0x100fe200078e0a16 */
        /* <DEDUP_REMOVED lines=26> */
[----:B------:R-:W-:Y:S01]  /*42c0*/  FFMA.FTZ R19, R11, -UR5, R94 ;  /* 0x800000050b137c23 */ /* 0x000fe2000801005e */
[----:B------:R-:W-:Y:S01]  /*42d0*/  FSEL R79, R57, -INF , !P0 ;  /* 0xff800000394f7808 */ /* 0x000fe20004000000 */
[----:B------:R-:W-:Y:S01]  /*42e0*/  FFMA.FTZ R15, R8, -UR5, R95 ;  /* 0x80000005080f7c23 */ /* 0x000fe2000801005f */
[----:B------:R-:W-:Y:S01]  /*42f0*/  ISETP.GE.AND P1, PT, R22, UR22, PT ;  /* 0x0000001616007c0c */ /* 0x000fe2000bf26270 */
[----:B------:R-:W-:Y:S01]  /*4300*/  VIADD R12, R3, 0x28 ;  /* 0x00000028030c7836 */ /* 0x000fe20000000000 */
[----:B------:R-:W-:Y:S01]  /*4310*/  FSEL R57, R45, -INF , !P0 ;  /* 0xff8000002d397808 */ /* 0x000fe20004000000 */
[C---:B------:R-:W-:Y:S01]  /*4320*/  VIADD R11, R3.reuse, 0x29 ;  /* 0x00000029030b7836 */ /* 0x040fe20000000000 */
[----:B------:R-:W-:Y:S01]  /*4330*/  FSEL R63, R44, -INF , !P0 ;  /* 0xff8000002c3f7808 */ /* 0x000fe20004000000 */
[C---:B------:R-:W-:Y:S01]  /*4340*/  VIADD R10, R3.reuse, 0x30 ;  /* 0x00000030030a7836 */ /* 0x040fe20000000000 */
[----:B------:R-:W-:Y:S01]  /*4350*/  FSEL R69, R26, -INF , !P0 ;  /* 0xff8000001a457808 */ /* 0x000fe20004000000 */
[----:B------:R-:W-:-:S02]  /*4360*/  VIADD R9, R3, 0x31 ;  /* 0x0000003103097836 */ /* 0x000fc40000000000 */
[----:B------:R-:W-:Y:S01]  /*4370*/  FFMA.FTZ R22, R13, -UR5, R92 ;  /* 0x800000050d167c23 */ /* 0x000fe2000801005c */
[----:B------:R-:W-:Y:S01]  /*4380*/  VIADD R8, R3, 0x38 ;  /* 0x0000003803087836 */ /* 0x000fe20000000000 */
[----:B------:R-:W-:Y:S01]  /*4390*/  ISETP.GE.AND P0, PT, R21, UR22, PT ;  /* 0x0000001615007c0c */ /* 0x000fe2000bf06270 */
[----:B------:R-:W-:Y:S01]  /*43a0*/  VIADD R3, R3, 0x39 ;  /* 0x0000003903037836 */ /* 0x000fe20000000000 */
[----:B------:R-:W-:Y:S01]  /*43b0*/  SHF.R.S32.HI R14, RZ, 0x1f, R56 ;  /* 0x0000001fff0e7819 */ /* 0x000fe20000011438 */
[----:B------:R-:W-:Y:S01]  /*43c0*/  IMAD.IADD R13, R4, 0x1, -R12 ;  /* 0x00000001040d7824 */ /* 0x000fe200078e0a0c */
        /* <DEDUP_REMOVED lines=10> */
[----:B------:R-:W-:Y:S01]  /*4470*/  IADD3 R212, P0, R56, UR6, RZ ;  /* 0x0000000638d47c10 */ /* 0x000fe2000ff1e0ff */
[----:B------:R-:W-:Y:S01]  /*4480*/  IMAD.U32 R4, RZ, RZ, UR6 ;  /* 0x00000006ff047e24 */ /* 0x000fe2000f8e00ff */
[----:B------:R-:W-:Y:S01]  /*4490*/  FSEL R48, R46, -INF , !P6 ;  /* 0xff8000002e307808 */ /* 0x000fe20007000000 */
[C-C-:B------:R-:W-:Y:S01]  /*44a0*/  IMAD.IADD R25, R7.reuse, 0x1, -R12.reuse ;  /* 0x0000000107197824 */ /* 0x140fe200078e0a0c */
[----:B------:R-:W-:Y:S01]  /*44b0*/  FSEL R61, R42, -INF , !P6 ;  /* 0xff8000002a3d7808 */ /* 0x000fe20007000000 */
[----:B------:R-:W-:Y:S01]  /*44c0*/  IMAD.IADD R26, R6, 0x1, -R12 ;  /* 0x00000001061a7824 */ /* 0x000fe200078e0a0c */
[----:B------:R-:W-:Y:S01]  /*44d0*/  FSEL R86, R40, -INF , !P6 ;  /* 0xff80000028567808 */ /* 0x000fe20007000000 */
[--C-:B------:R-:W-:Y:S01]  /*44e0*/  IMAD.IADD R32, R7, 0x1, -R11.reuse ;  /* 0x0000000107207824 */ /* 0x100fe200078e0a0b */
[----:B------:R-:W-:Y:S01]  /*44f0*/  FSEL R75, R66, -INF , !P5 ;  /* 0xff800000424b7808 */ /* 0x000fe20006800000 */
[C---:B------:R-:W-:Y:S01]  /*4500*/  IMAD.IADD R33, R6.reuse, 0x1, -R11 ;  /* 0x0000000106217824 */ /* 0x040fe200078e0a0b */
[----:B------:R-:W-:Y:S01]  /*4510*/  FSEL R49, R43, -INF , !P5 ;  /* 0xff8000002b317808 */ /* 0x000fe20006800000 */
[----:B------:R-:W-:Y:S01]  /*4520*/  IMAD.IADD R45, R5, 0x1, -R9 ;  /* 0x00000001052d7824 */ /* 0x000fe200078e0a09 */
[----:B------:R-:W-:Y:S01]  /*4530*/  FSEL R62, R41, -INF , !P5 ;  /* 0xff800000293e7808 */ /* 0x000fe20006800000 */
[----:B------:R-:W-:Y:S01]  /*4540*/  IMAD.IADD R44, R5, 0x1, -R8 ;  /* 0x00000001052c7824 */ /* 0x000fe200078e0a08 */
[----:B------:R-:W-:Y:S01]  /*4550*/  FSEL R92, R39, -INF , !P5 ;  /* 0xff800000275c7808 */ /* 0x000fe20006800000 */
[--C-:B------:R-:W-:Y:S01]  /*4560*/  IMAD.IADD R43, R5, 0x1, -R3.reuse ;  /* 0x00000001052b7824 */ /* 0x100fe200078e0a03 */
[----:B------:R-:W-:Y:S01]  /*4570*/  FSEL R50, R37, -INF , !P4 ;  /* 0xff80000025327808 */ /* 0x000fe20006000000 */
[----:B------:R-:W-:Y:S01]  /*4580*/  IMAD.IADD R39, R7, 0x1, -R3 ;  /* 0x0000000107277824 */ /* 0x000fe200078e0a03 */
[----:B------:R-:W-:Y:S01]  /*4590*/  FSEL R64, R35, -INF , !P4 ;  /* 0xff80000023407808 */ /* 0x000fe20006000000 */
[--C-:B------:R-:W-:Y:S01]  /*45a0*/  IMAD.IADD R35, R6, 0x1, -R10.reuse ;  /* 0x0000000106237824 */ /* 0x100fe200078e0a0a */
[----:B------:R-:W-:Y:S01]  /*45b0*/  FSEL R90, R34, -INF , !P4 ;  /* 0xff800000225a7808 */ /* 0x000fe20006000000 */
[----:B------:R-:W-:Y:S01]  /*45c0*/  IMAD.IADD R34, R7, 0x1, -R10 ;  /* 0x0000000107227824 */ /* 0x000fe200078e0a0a */
[----:B------:R-:W-:Y:S01]  /*45d0*/  ISETP.GE.AND P6, PT, R12, UR22, PT ;  /* 0x000000160c007c0c */ /* 0x000fe2000bfc6270 */
[----:B------:R-:W-:Y:S01]  /*45e0*/  IMAD.IADD R12, R5, 0x1, -R12 ;  /* 0x00000001050c7824 */ /* 0x000fe200078e0a0c */
[----:B------:R-:W-:Y:S01]  /*45f0*/  ISETP.GE.AND P5, PT, R11, UR22, PT ;  /* 0x000000160b007c0c */ /* 0x000fe2000bfa6270 */
[C---:B------:R-:W-:Y:S01]  /*4600*/  IMAD.IADD R11, R5.reuse, 0x1, -R11 ;  /* 0x00000001050b7824 */ /* 0x040fe200078e0a0b */
[----:B------:R-:W-:Y:S01]  /*4610*/  ISETP.GE.AND P4, PT, R10, UR22, PT ;  /* 0x000000160a007c0c */ /* 0x000fe2000bf86270 */
        /* <DEDUP_REMOVED lines=8> */
[C---:B------:R-:W-:Y:S01]  /*46a0*/  IMAD.IADD R37, R7.reuse, 0x1, -R9 ;  /* 0x0000000107257824 */ /* 0x040fe200078e0a09 */
[----:B------:R-:W-:Y:S01]  /*46b0*/  LEA.HI.X.SX32 R213, R4, R14, 0x1, P0 ;  /* 0x0000000e04d57211 */ /* 0x000fe200000f0eff */
[----:B------:R-:W-:Y:S01]  /*46c0*/  IMAD.IADD R40, R7, 0x1, -R8 ;  /* 0x0000000107287824 */ /* 0x000fe200078e0a08 */
[----:B------:R-:W-:-:S02]  /*46d0*/  IABS R5, R13 ;  /* 0x0000000d00057213 */ /* 0x000fc40000000000 */
[----:B------:R-:W-:Y:S02]  /*46e0*/  ISETP.GE.AND P1, PT, R3, UR22, PT ;  /* 0x0000001603007c0c */ /* 0x000fe4000bf26270 */
[----:B------:R-:W-:Y:S01]  /*46f0*/  IABS R4, R16 ;  /* 0x0000001000047213 */ /* 0x000fe20000000000 */
[----:B------:R-:W-:Y:S01]  /*4700*/  IMAD.MOV.U32 R7, RZ, RZ, R5 ;  /* 0x000000ffff077224 */ /* 0x000fe200078e0005 */
[----:B------:R-:W-:Y:S02]  /*4710*/  IABS R3, R18 ;  /* 0x0000001200037213 */ /* 0x000fe40000000000 */
        /* <DEDUP_REMOVED lines=9> */
[----:B------:R-:W-:Y:S02]  /*47b0*/  I2FP.F32.S32 R3, R3 ;  /* 0x0000000300037245 */ /* 0x000fe40000201400 */
[----:B------:R-:W-:Y:S01]  /*47c0*/  FSEL R51, R38, -INF , !P3 ;  /* 0xff80000026337808 */ /* 0x000fe20005800000 */
[----:B------:R-:W-:Y:S01]  /*47d0*/  FFMA.FTZ R36, R4, -UR5, R112 ;  /* 0x8000000504247c23 */ /* 0x000fe20008010070 */
[----:B------:R-:W-:Y:S01]  /*47e0*/  IABS R4, R23 ;  /* 0x0000001700047213 */ /* 0x000fe20000000000 */
[----:B------:R-:W-:Y:S01]  /*47f0*/  FFMA.FTZ R27, R3, -UR5, R113 ;  /* 0x80000005031b7c23 */ /* 0x000fe20008010071 */
[----:B------:R-:W-:Y:S01]  /*4800*/  IABS R3, R25 ;  /* 0x0000001900037213 */ /* 0x000fe20000000000 */
[----:B------:R-:W-:Y:S01]  /*4810*/  FFMA.FTZ R38, R5, -UR5, R105 ;  /* 0x8000000505267c23 */ /* 0x000fe20008010069 */
[----:B------:R-:W-:Y:S01]  /*4820*/  FSEL R73, R73, -INF , !P2 ;  /* 0xff80000049497808 */ /* 0x000fe20005000000 */
[----:B------:R-:W-:Y:S01]  /*4830*/  IMAD.MOV.U32 R7, RZ, RZ, R4 ;  /* 0x000000ffff077224 */ /* 0x000fe200078e0004 */
[----:B------:R-:W-:Y:S01]  /*4840*/  FSEL R58, R30, -INF , !P2 ;  /* 0xff8000001e3a7808 */ /* 0x000fe20005000000 */
[----:B------:R-:W-:Y:S01]  /*4850*/  IMAD.MOV.U32 R4, RZ, RZ, R3 ;  /* 0x000000ffff047224 */ /* 0x000fe200078e0003 */
[----:B------:R-:W-:-:S02]  /*4860*/  FSEL R66, R29, -INF , !P2 ;  /* 0xff8000001d427808 */ /* 0x000fc40005000000 */
[----:B------:R-:W-:Y:S02]  /*4870*/  FSEL R88, R28, -INF , !P2 ;  /* 0xff8000001c587808 */ /* 0x000fe40005000000 */
[----:B------:R-:W-:Y:S02]  /*4880*/  IABS R6, R26 ;  /* 0x0000001a00067213 */ /* 0x000fe40000000000 */
[----:B------:R-:W-:Y:S02]  /*4890*/  ISETP.GE.AND P2, PT, R8, UR22, PT ;  /* 0x0000001608007c0c */ /* 0x000fe4000bf46270 */
[----:B------:R-:W-:Y:S01]  /*48a0*/  IABS R5, R24 ;  /* 0x0000001800057213 */ /* 0x000fe20000000000 */
[----:B------:R-:W-:Y:S01]  /*48b0*/  IMAD.MOV.U32 R3, RZ, RZ, R6 ;  /* 0x000000ffff037224 */ /* 0x000fe200078e0006 */
[----:B------:R-:W-:Y:S02]  /*48c0*/  IABS R8, R12 ;  /* 0x0000000c00087213 */ /* 0x000fe40000000000 */
[----:B------:R-:W-:-:S02]  /*48d0*/  FSEL R85, R31, -INF , !P3 ;  /* 0xff8000001f557808 */ /* 0x000fc40005800000 */
[----:B------:R-:W-:Y:S01]  /*48e0*/  ISETP.GE.AND P3, PT, R9, UR22, PT ;  /* 0x0000001609007c0c */ /* 0x000fe2000bf66270 */
[C---:B------:R-:W-:Y:S01]  /*48f0*/  HMMA.16816.F32.BF16 R28, R52.reuse, R160, R100 ;  /* 0x000000a0341c723c */ /* 0x040fe20000041864 */
        /* <DEDUP_REMOVED lines=8> */
[----:B------:R-:W-:Y:S01]  /*4980*/  IABS R5, R32 ;  /* 0x0000002000057213 */ /* 0x000fe20000000000 */
[----:B------:R-:W-:Y:S01]  /*4990*/  FFMA.FTZ R24, R9, -UR5, R116 ;  /* 0x8000000509187c23 */ /* 0x000fe20008010074 */
[----:B------:R-:W-:Y:S01]  /*49a0*/  IABS R8, R35 ;  /* 0x0000002300087213 */ /* 0x000fe20000000000 */
[----:B------:R-:W-:Y:S01]  /*49b0*/  FFMA.FTZ R20, R3, -UR5, R98 ;  /* 0x8000000503147c23 */ /* 0x000fe20008010062 */
[----:B------:R-:W-:Y:S01]  /*49c0*/  I2FP.F32.S32 R7, R7 ;  /* 0x0000000700077245 */ /* 0x000fe20000201400 */
[----:B------:R-:W-:Y:S01]  /*49d0*/  IMAD.MOV.U32 R9, RZ, RZ, R5 ;  /* 0x000000ffff097224 */ /* 0x000fe200078e0005 */
[----:B------:R-:W-:Y:S01]  /*49e0*/  IABS R4, R33 ;  /* 0x0000002100047213 */ /* 0x000fe20000000000 */
[----:B------:R-:W-:Y:S01]  /*49f0*/  IMAD.MOV.U32 R5, RZ, RZ, R8 ;  /* 0x000000ffff057224 */ /* 0x000fe200078e0008 */
[----:B------:R-:W-:Y:S01]  /*4a00*/  IABS R6, R34 ;  /* 0x0000002200067213 */ /* 0x000fe20000000000 */
[----:B------:R-:W-:Y:S01]  /*4a10*/  FFMA.FTZ R23, R7, -UR5, R117 ;  /* 0x8000000507177c23 */ /* 0x000fe20008010075 */
[----:B------:R-:W-:Y:S01]  /*4a20*/  IABS R3, R11 ;  /* 0x0000000b00037213 */ /* 0x000fe20000000000 */
        /* <DEDUP_REMOVED lines=40> */
[----:B------:R-:W-:Y:S01]  /*4cb0*/  PLOP3.LUT P0, PT, PT, PT, UP0, 0x80, 0x0 ;  /* 0x000000000000781c */ /* 0x000fe20003f0f008 */
[----:B------:R-:W-:Y:S01]  /*4cc0*/  IMAD.MOV.U32 R3, RZ, RZ, R6 ;  /* 0x000000ffff037224 */ /* 0x000fe200078e0006 */
[----:B------:R-:W-:Y:S01]  /*4cd0*/  I2FP.F32.S32 R6, R4 ;  /* 0x0000000400067245 */ /* 0x000fe20000201400 */
[----:B------:R-:W-:Y:S01]  /*4ce0*/  IMAD.MOV.U32 R5, RZ, RZ, R8 ;  /* 0x000000ffff057224 */ /* 0x000fe200078e0008 */
[----:B------:R-:W-:-:S02]  /*4cf0*/  I2FP.F32.S32 R8, R9 ;  /* 0x0000000900087245 */ /* 0x000fc40000201400 */
[----:B------:R-:W-:Y:S02]  /*4d00*/  I2FP.F32.S32 R4, R3 ;  /* 0x0000000300047245 */ /* 0x000fe40000201400 */
[----:B------:R-:W-:Y:S01]  /*4d10*/  I2FP.F32.S32 R7, R7 ;  /* 0x0000000700077245 */ /* 0x000fe20000201400 */
[----:B------:R-:W-:Y:S01]  /*4d20*/  FFMA.FTZ R8, R8, -UR5, R52 ;  /* 0x8000000508087c23 */ /* 0x000fe20008010034 */
[----:B------:R-:W-:Y:S01]  /*4d30*/  I2FP.F32.S32 R3, R5 ;  /* 0x0000000500037245 */ /* 0x000fe20000201400 */
[----:B------:R-:W-:Y:S01]  /*4d40*/  FFMA.FTZ R5, R6, -UR5, R31 ;  /* 0x8000000506057c23 */ /* 0x000fe2000801001f */
[----:B------:R-:W-:Y:S01]  /*4d50*/  FFMA.FTZ R4, R4, -UR5, R54 ;  /* 0x8000000504047c23 */ /* 0x000fe20008010036 */
[----:B------:R-:W-:Y:S01]  /*4d60*/  FFMA.FTZ R7, R7, -UR5, R53 ;  /* 0x8000000507077c23 */ /* 0x000fe20008010035 */
[----:B------:R-:W-:Y:S01]  /*4d70*/  FSEL R95, R42, -INF , !P6 ;  /* 0xff8000002a5f7808 */ /* 0x000fe20007000000 */
[----:B------:R-:W-:Y:S01]  /*4d80*/  FFMA.FTZ R3, R3, -UR5, R55 ;  /* 0x8000000503037c23 */ /* 0x000fe20008010037 */
        /* <DEDUP_REMOVED lines=17> */
[----:B-1----:R-:W-:Y:S02]  /*4ea0*/  FSEL R167, R8, -INF , !P2 ;  /* 0xff80000008a77808 */ /* 0x002fe40005000000 */
        /* <DEDUP_REMOVED lines=70> */
.L_x_693:
[----:B------:R-:W-:Y:S05]  /*5310*/  BSYNC B0 ;  /* 0x0000000000007941 */ /* 0x000fea0003800000 */
.L_x_692:
[----:B------:R-:W0:Y:S02]  /*5320*/  LDGDEPBAR ;  /* 0x00000000000079af */ /* 0x000e240000000000 */
.L_x_691:
[----:B------:R-:W-:Y:S01]  /*5330*/  FMNMX.FTZ R3, R60, R57, !PT ;  /* 0x000000393c037209 */ /* 0x000fe20007810000 */
[----:B-12---:R-:W-:Y:S01]  /*5340*/  IMAD.U32 R6, RZ, RZ, UR15 ;  /* 0x0000000fff067e24 */ /* 0x006fe2000f8e00ff */
[----:B------:R-:W-:Y:S01]  /*5350*/  LOP3.LUT R244, R244, UR26, RZ, 0x3c, !PT ;  /* 0x0000001af4f47c12 */ /* 0x000fe2000f8e3cff */
[----:B------:R-:W-:Y:S01]  /*5360*/  USHF.L.U32 UR30, UR25, 0x1, URZ ;  /* 0x00000001191e7899 */ /* 0x000fe2000800063f */
[----:B------:R-:W-:Y:S01]  /*5370*/  FMNMX.FTZ R3, R59, R3, !PT ;  /* 0x000000033b037209 */ /* 0x000fe20007810000 */
[----:B------:R-:W-:Y:S01]  /*5380*/  IMAD R231, R6, 0x8, R231 ;  /* 0x0000000806e77824 */ /* 0x000fe200078e02e7 */
[----:B------:R-:W-:Y:S01]  /*5390*/  UIADD3 UR7, UR27, -0x4498517b, URZ ;  /* 0xbb67ae851b077890 */ /* 0x000fe2000fffe03f */
[----:B------:R-:W-:Y:S01]  /*53a0*/  IMAD.WIDE.U32 R80, R192, -0x2daee0ad, RZ ;  /* 0xd2511f53c0507825 */ /* 0x000fe200078e00ff */
[----:B------:R-:W-:Y:S01]  /*53b0*/  FMNMX.FTZ R3, R48, R3, !PT ;  /* 0x0000000330037209 */ /* 0x000fe20007810000 */
[----:B------:R-:W-:Y:S01]  /*53c0*/  ULOP3.LUT UR8, UR30, UR27, URZ, 0x3c, !UPT ;  /* 0x0000001b1e087292 */ /* 0x000fe2000f8e3c3f */
[----:B------:R-:W-:Y:S01]  /*53d0*/  STL [R1+0x1b4], R212 ;  /* 0x0001b4d401007387 */ /* 0x000fe20000100800 */
[----:B------:R-:W-:Y:S01]  /*53e0*/  VIADD R7, R231, 0x4 ;  /* 0x00000004e7077836 */ /* 0x000fe20000000000 */
[----:B------:R-:W-:Y:S01]  /*53f0*/  FMNMX.FTZ R4, R49, R3, !PT ;  /* 0x0000000331047209 */ /* 0x000fe20007810000 */
[----:B------:R-:W-:Y:S01]  /*5400*/  UIADD3 UR24, UR26, -0x61c88647, URZ ;  /* 0x9e3779b91a187890 */ /* 0x000fe2000fffe03f */
[----:B------:R-:W-:Y:S01]  /*5410*/  FMNMX.FTZ R3, R74, R63, !PT ;  /* 0x0000003f4a037209 */ /* 0x000fe20007810000 */
[C---:B------:R-:W-:Y:S01]  /*5420*/  IMAD.WIDE.U32 R52, R7.reuse, -0x326172a9, RZ ;  /* 0xcd9e8d5707347825 */ /* 0x040fe200078e00ff */
[----:B------:R-:W-:Y:S01]  /*5430*/  FMNMX.FTZ R4, R50, R4, !PT ;  /* 0x0000000432047209 */ /* 0x000fe20007810000 */
[----:B------:R-:W-:Y:S01]  /*5440*/  UIADD3 UR23, UR26, 0x3c6ef372, URZ ;  /* 0x3c6ef3721a177890 */ /* 0x000fe2000fffe03f */
[----:B------:R-:W-:Y:S01]  /*5450*/  FMNMX.FTZ R3, R68, R3, !PT ;  /* 0x0000000344037209 */ /* 0x000fe20007810000 */
[----:B------:R-:W-:Y:S01]  /*5460*/  IMAD.WIDE.U32 R46, R7, -0x326172a9, RZ ;  /* 0xcd9e8d57072e7825 */ /* 0x000fe200078e00ff */
[----:B------:R-:W-:Y:S01]  /*5470*/  FMNMX.FTZ R103, R51, R4, !PT ;  /* 0x0000000433677209 */ /* 0x000fe20007810000 */
[----:B------:R-:W-:Y:S01]  /*5480*/  ULDC UR6, c[0x0][0x2ec] ;  /* 0x0000bb0000067ab9 */ /* 0x000fe20000000800 */
[----:B------:R-:W-:Y:S01]  /*5490*/  FMNMX.FTZ R3, R61, R3, !PT ;  /* 0x000000033d037209 */ /* 0x000fe20007810000 */
[----:B------:R-:W-:Y:S01]  /*54a0*/  UIADD3 UR11, UR27, 0x32370b8f, URZ ;  /* 0x32370b8f1b0b7890 */ /* 0x000fe2000fffe03f */
[----:B------:R-:W-:Y:S01]  /*54b0*/  FMNMX.FTZ R103, R58, R103, !PT ;  /* 0x000000673a677209 */ /* 0x000fe20007810000 */
[----:B------:R-:W-:Y:S01]  /*54c0*/  UIADD3 UR21, UR27, 0x76cf5d0a, URZ ;  /* 0x76cf5d0a1b157890 */ /* 0x000fe2000fffe03f */
[----:B------:R-:W-:Y:S01]  /*54d0*/  FMNMX.FTZ R3, R62, R3, !PT ;  /* 0x000000033e037209 */ /* 0x000fe20007810000 */
[----:B------:R-:W-:Y:S01]  /*54e0*/  IMAD.WIDE.U32 R38, R231, -0x326172a9, RZ ;  /* 0xcd9e8d57e7267825 */ /* 0x000fe200078e00ff */
[----:B------:R-:W-:Y:S01]  /*54f0*/  FMNMX.FTZ R103, R132, R103, !PT ;  /* 0x0000006784677209 */ /* 0x000fe20007810000 */
[----:B------:R-:W-:Y:S01]  /*5500*/  STL [R1+0x1b0], R213 ;  /* 0x0001b0d501007387 */ /* 0x000fe20000100800 */
[----:B------:R-:W-:Y:S01]  /*5510*/  FMNMX.FTZ R3, R64, R3, !PT ;  /* 0x0000000340037209 */ /* 0x000fe20007810000 */
[----:B------:R-:W-:Y:S01]  /*5520*/  UIADD3 UR20, UR26, -0x255992d5, URZ ;  /* 0xdaa66d2b1a147890 */ /* 0x000fe2000fffe03f */
[----:B------:R-:W-:Y:S01]  /*5530*/  FMNMX.FTZ R103, R131, R103, !PT ;  /* 0x0000006783677209 */ /* 0x000fe20007810000 */
[----:B------:R-:W-:Y:S01]  /*5540*/  STL [R1+0x18c], R207 ;  /* 0x00018ccf01007387 */ /* 0x000fe20000100800 */
[----:B------:R-:W-:Y:S01]  /*5550*/  FMNMX.FTZ R3, R65, R3, !PT ;  /* 0x0000000341037209 */ /* 0x000fe20007810000 */
[----:B------:R-:W-:Y:S01]  /*5560*/  UIADD3 UR9, UR27, -0x126145ec, URZ ;  /* 0xed9eba141b097890 */ /* 0x000fe2000fffe03f */
[----:B------:R-:W-:Y:S01]  /*5570*/  FMNMX.FTZ R103, R98, R103, !PT ;  /* 0x0000006762677209 */ /* 0x000fe20007810000 */
[----:B------:R-:W-:Y:S01]  /*5580*/  STL [R1+0x188], R206 ;  /* 0x000188ce01007387 */ /* 0x000fe20000100800 */
[----:B------:R-:W-:Y:S01]  /*5590*/  FMNMX.FTZ R3, R66, R3, !PT ;  /* 0x0000000342037209 */ /* 0x000fe20007810000 */
[----:B------:R-:W-:Y:S01]  /*55a0*/  UIADD3 UR10, UR26, 0x78dde6e4, URZ ;  /* 0x78dde6e41a0a7890 */ /* 0x000fe2000fffe03f */
[----:B------:R-:W-:Y:S01]  /*55b0*/  FMNMX.FTZ R103, R97, R103, !PT ;  /* 0x0000006761677209 */ /* 0x000fe20007810000 */
[----:B------:R-:W-:Y:S01]  /*55c0*/  STL [R1+0x184], R205 ;  /* 0x000184cd01007387 */ /* 0x000fe20000100800 */
[----:B------:R-:W-:Y:S01]  /*55d0*/  FMNMX.FTZ R3, R171, R3, !PT ;  /* 0x00000003ab037209 */ /* 0x000fe20007810000 */
[----:B------:R-:W-:Y:S01]  /*55e0*/  UIADD3 UR25, UR27, 0x646e171e, URZ ;  /* 0x646e171e1b197890 */ /* 0x000fe2000fffe03f */
[----:B------:R-:W-:Y:S01]  /*55f0*/  FMNMX.FTZ R103, R124, R103, !PT ;  /* 0x000000677c677209 */ /* 0x000fe20007810000 */
[----:B------:R-:W-:Y:S01]  /*5600*/  STL [R1+0x180], R195 ;  /* 0x000180c301007387 */ /* 0x000fe20000100800 */
[----:B------:R-:W-:Y:S01]  /*5610*/  FMNMX.FTZ R3, R159, R3, !PT ;  /* 0x000000039f037209 */ /* 0x000fe20007810000 */
[----:B------:R-:W-:Y:S01]  /*5620*/  UIADD3 UR29, UR26, -0x4ab325aa, URZ ;  /* 0xb54cda561a1d7890 */ /* 0x000fe2000fffe03f */
        /* <DEDUP_REMOVED lines=9> */
[----:B------:R-:W-:Y:S01]  /*56c0*/  LEA R192, R0, UR4, 0x1 ;  /* 0x0000000400c07c11 */ /* 0x000fe2000f8e08ff */
[----:B------:R-:W1:Y:S01]  /*56d0*/  SHFL.BFLY PT, R5, R103, 0x2, 0x1f ;  /* 0x0c401f0067057f89 */ /* 0x000e6200000e0000 */
[----:B------:R-:W-:Y:S01]  /*56e0*/  FMNMX.FTZ R3, R142, R3, !PT ;  /* 0x000000038e037209 */ /* 0x000fe20007810000 */
[----:B------:R-:W-:-:S02]  /*56f0*/  UIADD3 UR4, UR30, 0x1, URZ ;  /* 0x000000011e047890 */ /* 0x000fc4000fffe03f */
[----:B------:R-:W-:Y:S01]  /*5700*/  IMAD R194, R2, 0x2, R192 ;  /* 0x0000000202c27824 */ /* 0x000fe200078e02c0 */
[----:B------:R-:W-:Y:S01]  /*5710*/  FMNMX.FTZ R3, R167, R3, !PT ;  /* 0x00000003a7037209 */ /* 0x000fe20007810000 */
[----:B------:R-:W-:Y:S01]  /*5720*/  LDSM.16.MT88.4 R116, [R192+0x9000] ;  /* 0x00900000c074783b */ /* 0x000fe20000004200 */
[----:B------:R-:W-:Y:S02]  /*5730*/  ULOP3.LUT UR4, UR4, UR27, URZ, 0x3c, !UPT ;  /* 0x0000001b04047292 */ /* 0x000fe4000f8e3c3f */
[----:B------:R-:W-:Y:S01]  /*5740*/  FMNMX.FTZ R3, R164, R3, !PT ;  /* 0x00000003a4037209 */ /* 0x000fe20007810000 */
[----:B------:R-:W-:Y:S04]  /*5750*/  LDSM.16.MT88.4 R120, [R194+0x9000] ;  /* 0x00900000c278783b */ /* 0x000fe80000004200 */
[----:B------:R-:W2:Y:S01]  /*5760*/  SHFL.BFLY PT, R4, R3, 0x2, 0x1f ;  /* 0x0c401f0003047f89 */ /* 0x000ea200000e0000 */
[----:B-1----:R-:W-:-:S02]  /*5770*/  FMNMX.FTZ R103, R103, R5, !PT ;  /* 0x0000000567677209 */ /* 0x002fc40007810000 */
[----:B------:R-:W-:-:S03]  /*5780*/  LOP3.LUT R5, R53, R244, RZ, 0x3c, !PT ;  /* 0x000000f435057212 */ /* 0x000fc600078e3cff */
[----:B------:R-:W1:Y:S02]  /*5790*/  SHFL.BFLY PT, R6, R103, 0x1, 0x1f ;  /* 0x0c201f0067067f89 */ /* 0x000e6400000e0000 */
[----:B------:R-:W-:Y:S01]  /*57a0*/  IMAD.WIDE.U32 R54, R5, -0x2daee0ad, RZ ;  /* 0xd2511f5305367825 */ /* 0x000fe200078e00ff */
[----:B------:R-:W-:Y:S01]  /*57b0*/  LOP3.LUT R5, R81, UR8, RZ, 0x3c, !PT ;  /* 0x0000000851057c12 */ /* 0x000fe2000f8e3cff */
[----:B------:R-:W-:-:S04]  /*57c0*/  UIADD3 UR8, UR26, 0x1715609d, URZ ;  /* 0x1715609d1a087890 */ /* 0x000fc8000fffe03f */
[----:B------:R-:W-:Y:S01]  /*57d0*/  IMAD.WIDE.U32 R32, R5, -0x326172a9, RZ ;  /* 0xcd9e8d5705207825 */ /* 0x000fe200078e00ff */
[----:B--2---:R-:W-:Y:S02]  /*57e0*/  FMNMX.FTZ R3, R3, R4, !PT ;  /* 0x0000000403037209 */ /* 0x004fe40007810000 */
[----:B------:R-:W-:Y:S02]  /*57f0*/  LOP3.LUT R4, R55, UR7, R80, 0x96, !PT ;  /* 0x0000000737047c12 */ /* 0x000fe4000f8e9650 */
[----:B------:R-:W-:Y:S01]  /*5800*/  LOP3.LUT R5, R47, R244, RZ, 0x3c, !PT ;  /* 0x000000f42f057212 */ /* 0x000fe200078e3cff */
[----:B------:R-:W2:Y:S02]  /*5810*/  SHFL.BFLY PT, R102, R3, 0x1, 0x1f ;  /* 0x0c201f0003667f89 */ /* 0x000ea400000e0000 */
[----:B------:R-:W-:Y:S01]  /*5820*/  IMAD.WIDE.U32 R44, R4, -0x326172a9, RZ ;  /* 0xcd9e8d57042c7825 */ /* 0x000fe200078e00ff */
[----:B------:R-:W-:-:S03]  /*5830*/  LOP3.LUT R4, R33, UR24, R46, 0x96, !PT ;  /* 0x0000001821047c12 */ /* 0x000fc6000f8e962e */
[----:B------:R-:W-:Y:S01]  /*5840*/  IMAD.WIDE.U32 R82, R5, -0x2daee0ad, RZ ;  /* 0xd2511f5305527825 */ /* 0x000fe200078e00ff */
[----:B------:R-:W-:Y:S02]  /*5850*/  LOP3.LUT R7, R45, UR23, R32, 0x96, !PT ;  /* 0x000000172d077c12 */ /* 0x000fe4000f8e9620 */
[----:B-1----:R-:W-:Y:S01]  /*5860*/  FMNMX.FTZ R103, R103, R6, !PT ;  /* 0x0000000667677209 */ /* 0x002fe20007810000 */
[----:B------:R-:W-:Y:S01]  /*5870*/  IMAD.WIDE.U32 R4, R4, -0x2daee0ad, RZ ;  /* 0xd2511f5304047825 */ /* 0x000fe200078e00ff */
[----:B------:R-:W-:Y:S02]  /*5880*/  LOP3.LUT R9, R83, UR7, R80, 0x96, !PT ;  /* 0x0000000753097c12 */ /* 0x000fe4000f8e9650 */
[C---:B------:R-:W-:Y:S01]  /*5890*/  FSETP.NEU.FTZ.AND P1, PT, R103.reuse, -INF , PT ;  /* 0xff8000006700780b */ /* 0x040fe20003f3d000 */
[----:B------:R-:W-:Y:S01]  /*58a0*/  FMUL.FTZ R6, R103, UR6 ;  /* 0x0000000667067c20 */ /* 0x000fe20008410000 */
[----:B------:R-:W-:Y:S01]  /*58b0*/  IMAD.WIDE.U32 R40, R7, -0x2daee0ad, RZ ;  /* 0xd2511f5307287825 */ /* 0x000fe200078e00ff */
[----:B------:R-:W-:Y:S01]  /*58c0*/  LOP3.LUT R10, R5, UR21, R82, 0x96, !PT ;  /* 0x00000015050a7c12 */ /* 0x000fe2000f8e9652 */
[----:B------:R-:W-:Y:S01]  /*58d0*/  STL [R1+0x190], R103 ;  /* 0x0001906701007387 */ /* 0x000fe20000100800 */
[----:B------:R-:W-:-:S02]  /*58e0*/  FMNMX.FTZ R5, R87, R79, !PT ;  /* 0x0000004f57057209 */ /* 0x000fc40007810000 */
[----:B------:R-:W-:Y:S01]  /*58f0*/  FSEL R23, R6, RZ, P1 ;  /* 0x000000ff06177208 */ /* 0x000fe20000800000 */
[----:B------:R-:W-:Y:S01]  /*5900*/  STL [R1+0x194], R231 ;  /* 0x000194e701007387 */ /* 0x000fe20000100800 */
[----:B------:R-:W-:Y:S01]  /*5910*/  FMNMX.FTZ R6, R78, R69, !PT ;  /* 0x000000454e067209 */ /* 0x000fe20007810000 */
[----:B------:R-:W-:Y:S01]  /*5920*/  IMAD.WIDE.U32 R10, R10, -0x326172a9, RZ ;  /* 0xcd9e8d570a0a7825 */ /* 0x000fe200078e00ff */
[----:B--2---:R-:W-:-:S03]  /*5930*/  FMNMX.FTZ R102, R3, R102, !PT ;  /* 0x0000006603667209 */ /* 0x004fc60007810000 */
[----:B------:R-:W-:Y:S01]  /*5940*/  FFMA.FTZ R3, R60, UR6, -R23 ;  /* 0x000000063c037c23 */ /* 0x000fe20008010817 */
[----:B------:R-:W-:Y:S01]  /*5950*/  LOP3.LUT R17, R41, UR11, R4, 0x96, !PT ;  /* 0x0000000b29117c12 */ /* 0x000fe2000f8e9604 */
[----:B------:R1:W-:Y:S01]  /*5960*/  STL [R1+0x198], R244 ;  /* 0x000198f401007387 */ /* 0x0003e20000100800 */
[----:B------:R-:W-:Y:S01]  /*5970*/  FMNMX.FTZ R4, R71, R6, !PT ;  /* 0x0000000647047209 */ /* 0x000fe20007810000 */
[----:B------:R2:W-:Y:S01]  /*5980*/  MUFU.EX2 R249, R3 ;  /* 0x0000000300f97308 */ /* 0x0005e20000000800 */
[----:B------:R-:W-:Y:S02]  /*5990*/  LOP3.LUT R6, R39, R244, RZ, 0x3c, !PT ;  /* 0x000000f427067212 */ /* 0x000fe400078e3cff */
[----:B------:R-:W-:-:S03]  /*59a0*/  FSETP.NEU.FTZ.AND P1, PT, R102, -INF , PT ;  /* 0xff8000006600780b */ /* 0x000fc60003f3d000 */
[----:B------:R-:W-:Y:S01]  /*59b0*/  IMAD.WIDE.U32 R42, R6, -0x2daee0ad, RZ ;  /* 0xd2511f53062a7825 */ /* 0x000fe200078e00ff */
[----:B------:R-:W-:-:S05]  /*59c0*/  LOP3.LUT R6, R33, UR24, R38, 0x96, !PT ;  /* 0x0000001821067c12 */ /* 0x000fca000f8e9626 */
[----:B------:R-:W-:Y:S01]  /*59d0*/  IMAD.WIDE.U32 R36, R6, -0x2daee0ad, RZ ;  /* 0xd2511f5306247825 */ /* 0x000fe200078e00ff */
[----:B--2---:R-:W-:Y:S02]  /*59e0*/  FMNMX.FTZ R3, R86, R4, !PT ;  /* 0x0000000456037209 */ /* 0x004fe40007810000 */
[----:B------:R-:W-:Y:S01]  /*59f0*/  FMNMX.FTZ R4, R84, R5, !PT ;  /* 0x0000000554047209 */ /* 0x000fe20007810000 */
[----:B------:R-:W-:Y:S01]  /*5a00*/  FFMA.FTZ R5, R57, UR6, -R23 ;  /* 0x0000000639057c23 */ /* 0x000fe20008010817 */
[----:B------:R-:W-:Y:S02]  /*5a10*/  FMNMX.FTZ R3, R92, R3, !PT ;  /* 0x000000035c037209 */ /* 0x000fe40007810000 */
[----:B------:R-:W-:Y:S01]  /*5a20*/  FMNMX.FTZ R4, R70, R4, !PT ;  /* 0x0000000446047209 */ /* 0x000fe20007810000 */
[----:B------:R2:W-:Y:S01]  /*5a30*/  MUFU.EX2 R248, R5 ;  /* 0x0000000500f87308 */ /* 0x0005e20000000800 */
[----:B------:R-:W-:Y:S02]  /*5a40*/  FMNMX.FTZ R3, R90, R3, !PT ;  /* 0x000000035a037209 */ /* 0x000fe40007810000 */
[----:B------:R-:W-:-:S02]  /*5a50*/  LOP3.LUT R6, R37, UR21, R42, 0x96, !PT ;  /* 0x0000001525067c12 */ /* 0x000fc4000f8e962a */
[----:B------:R-:W-:-:S04]  /*5a60*/  FMNMX.FTZ R3, R85, R3, !PT ;  /* 0x0000000355037209 */ /* 0x000fc80007810000 */
[----:B------:R-:W-:-:S04]  /*5a70*/  FMNMX.FTZ R3, R88, R3, !PT ;  /* 0x0000000358037209 */ /* 0x000fc80007810000 */
[----:B------:R-:W-:Y:S02]  /*5a80*/  FMNMX.FTZ R3, R173, R3, !PT ;  /* 0x00000003ad037209 */ /* 0x000fe40007810000 */
[----:B--2---:R-:W-:Y:S01]  /*5a90*/  FMNMX.FTZ R5, R75, R4, !PT ;  /* 0x000000044b057209 */ /* 0x004fe20007810000 */
[--C-:B------:R-:W-:Y:S01]  /*5aa0*/  FFMA.FTZ R4, R59, UR6, -R23.reuse ;  /* 0x000000063b047c23 */ /* 0x100fe20008010817 */
[----:B------:R-:W-:Y:S02]  /*5ab0*/  FMNMX.FTZ R3, R172, R3, !PT ;  /* 0x00000003ac037209 */ /* 0x000fe40007810000 */
[----:B------:R-:W-:Y:S01]  /*5ac0*/  FMNMX.FTZ R5, R77, R5, !PT ;  /* 0x000000054d057209 */ /* 0x000fe20007810000 */
[----:B------:R2:W3:Y:S01]  /*5ad0*/  MUFU.EX2 R114, R4 ;  /* 0x0000000400727308 */ /* 0x0004e20000000800 */
[----:B------:R-:W-:Y:S02]  /*5ae0*/  FMNMX.FTZ R3, R141, R3, !PT ;  /* 0x000000038d037209 */ /* 0x000fe40007810000 */
[----:B------:R-:W-:Y:S01]  /*5af0*/  FMNMX.FTZ R7, R76, R5, !PT ;  /* 0x000000054c077209 */ /* 0x000fe20007810000 */
[----:B------:R-:W-:Y:S01]  /*5b00*/  FFMA.FTZ R5, R49, UR6, -R23 ;  /* 0x0000000631057c23 */ /* 0x000fe20008010817 */
[----:B------:R-:W-:-:S02]  /*5b10*/  FMNMX.FTZ R3, R140, R3, !PT ;  /* 0x000000038c037209 */ /* 0x000fc40007810000 */
[----:B------:R-:W-:Y:S01]  /*5b20*/  FMNMX.FTZ R7, R73, R7, !PT ;  /* 0x0000000749077209 */ /* 0x000fe20007810000 */
[----:B------:R4:W-:Y:S01]  /*5b30*/  MUFU.EX2 R193, R5 ;  /* 0x0000000500c17308 */ /* 0x0009e20000000800 */
[----:B------:R-:W-:Y:S01]  /*5b40*/  FMNMX.FTZ R3, R170, R3, !PT ;  /* 0x00000003aa037209 */ /* 0x000fe20007810000 */
[----:B--2---:R-:W-:Y:S01]  /*5b50*/  FFMA.FTZ R4, R48, UR6, -R23 ;  /* 0x0000000630047c23 */ /* 0x004fe20008010817 */
[----:B------:R-:W-:Y:S01]  /*5b60*/  IMAD.WIDE.U32 R48, R9, -0x326172a9, RZ ;  /* 0xcd9e8d5709307825 */ /* 0x000fe200078e00ff */
[----:B---3--:R-:W-:Y:S04]  /*5b70*/  STL [R1+0xe4], R114 ;  /* 0x0000e47201007387 */ /* 0x008fe80000100800 */
[----:B------:R2:W-:Y:S01]  /*5b80*/  MUFU.EX2 R213, R4 ;  /* 0x0000000400d57308 */ /* 0x0005e20000000800 */
[----:B------:R-:W-:-:S02]  /*5b90*/  LOP3.LUT R14, R11, UR20, R48, 0x96, !PT ;  /* 0x000000140b0e7c12 */ /* 0x000fc4000f8e9630 */
[----:B----4-:R-:W-:Y:S01]  /*5ba0*/  FMNMX.FTZ R5, R129, R7, !PT ;  /* 0x0000000781057209 */ /* 0x010fe20007810000 */
[----:B------:R-:W-:-:S03]  /*5bb0*/  IMAD.WIDE.U32 R6, R6, -0x326172a9, RZ ;  /* 0xcd9e8d5706067825 */ /* 0x000fc600078e00ff */
[----:B------:R-:W-:Y:S01]  /*5bc0*/  FMNMX.FTZ R5, R130, R5, !PT ;  /* 0x0000000582057209 */ /* 0x000fe20007810000 */
[----:B------:R-:W-:-:S03]  /*5bd0*/  IMAD.WIDE.U32 R14, R14, -0x2daee0ad, RZ ;  /* 0xd2511f530e0e7825 */ /* 0x000fc600078e00ff */
[----:B------:R-:W-:Y:S02]  /*5be0*/  FMNMX.FTZ R5, R95, R5, !PT ;  /* 0x000000055f057209 */ /* 0x000fe40007810000 */
[----:B--2---:R-:W-:Y:S01]  /*5bf0*/  LOP3.LUT R4, R43, UR7, R80, 0x96, !PT ;  /* 0x000000072b047c12 */ /* 0x004fe2000f8e9650 */
[----:B------:R-:W-:-:S04]  /*5c00*/  UIADD3 UR7, UR27, -0x56f99767, URZ ;  /* 0xa90668991b077890 */ /* 0x000fc8000fffe03f */
[----:B------:R-:W-:-:S04]  /*5c10*/  IMAD.WIDE.U32 R30, R4, -0x326172a9, RZ ;  /* 0xcd9e8d57041e7825 */ /* 0x000fc800078e00ff */
[----:B------:R-:W-:-:S04]  /*5c20*/  FFMA.FTZ R4, R50, UR6, -R23 ;  /* 0x0000000632047c23 */ /* 0x000fc80008010817 */
[----:B-1----:R1:W-:Y:S01]  /*5c30*/  MUFU.EX2 R244, R4 ;  /* 0x0000000400f47308 */ /* 0x0023e20000000800 */
[----:B------:R-:W-:Y:S02]  /*5c40*/  LOP3.LUT R8, R31, UR23, R32, 0x96, !PT ;  /* 0x000000171f087c12 */ /* 0x000fe4000f8e9620 */
[----:B------:R-:W-:-:S03]  /*5c50*/  LOP3.LUT R12, R7, UR20, R30, 0x96, !PT ;  /* 0x00000014070c7c12 */ /* 0x000fc6000f8e961e */
[----:B------:R-:W-:-:S04]  /*5c60*/  IMAD.WIDE.U32 R34, R8, -0x2daee0ad, RZ ;  /* 0xd2511f5308227825 */ /* 0x000fc800078e00ff */
[----:B------:R-:W-:-:S05]  /*5c70*/  IMAD.WIDE.U32 R12, R12, -0x2daee0ad, RZ ;  /* 0xd2511f530c0c7825 */ /* 0x000fca00078e00ff */
[----:B------:R-:W-:Y:S02]  /*5c80*/  LOP3.LUT R8, R13, UR9, R34, 0x96, !PT ;  /* 0x000000090d087c12 */ /* 0x000fe4000f8e9622 */
[----:B-1----:R-:W-:Y:S01]  /*5c90*/  FMNMX.FTZ R4, R169, R3, !PT ;  /* 0x00000003a9047209 */ /* 0x002fe20007810000 */
[--C-:B------:R-:W-:Y:S02]  /*5ca0*/  FFMA.FTZ R3, R51, UR6, -R23.reuse ;  /* 0x0000000633037c23 */ /* 0x100fe40008010817 */
[----:B------:R-:W-:Y:S01]  /*5cb0*/  IMAD.WIDE.U32 R18, R8, -0x326172a9, RZ ;  /* 0xcd9e8d5708127825 */ /* 0x000fe200078e00ff */
[----:B------:R-:W-:Y:S01]  /*5cc0*/  FMNMX.FTZ R4, R168, R4, !PT ;  /* 0x00000004a8047209 */ /* 0x000fe20007810000 */
[----:B------:R1:W2:Y:S03]  /*5cd0*/  MUFU.EX2 R109, R3 ;  /* 0x00000003006d7308 */ /* 0x0002a60000000800 */
[----:B------:R-:W-:Y:S01]  /*5ce0*/  FMNMX.FTZ R101, R166, R4, !PT ;  /* 0x00000004a6657209 */ /* 0x000fe20007810000 */
[----:B------:R-:W-:-:S04]  /*5cf0*/  FFMA.FTZ R4, R58, UR6, -R23 ;  /* 0x000000063a047c23 */ /* 0x000fc80008010817 */
[----:B------:R-:W3:Y:S01]  /*5d00*/  SHFL.BFLY PT, R16, R101, 0x2, 0x1f ;  /* 0x0c401f0065107f89 */ /* 0x000ee200000e0000 */
[----:B------:R4:W4:Y:S01]  /*5d10*/  MUFU.EX2 R110, R4 ;  /* 0x00000004006e7308 */ /* 0x0009220000000800 */
[----:B-1----:R-:W-:Y:S02]  /*5d20*/  FMUL.FTZ R3, R102, UR6 ;  /* 0x0000000666037c20 */ /* 0x002fe40008410000 */
[----:B--2---:R-:W-:Y:S03]  /*5d30*/  STL [R1+0xf4], R109 ;  /* 0x0000f46d01007387 */ /* 0x004fe60000100800 */
[----:B------:R-:W-:Y:S01]  /*5d40*/  FSEL R29, R3, RZ, P1 ;  /* 0x000000ff031d7208 */ /* 0x000fe20000800000 */
[----:B------:R-:W-:Y:S01]  /*5d50*/  STL [R1+0x19c], R102 ;  /* 0x00019c6601007387 */ /* 0x000fe20000100800 */
[----:B------:R-:W-:Y:S02]  /*5d60*/  FMNMX.FTZ R3, R96, R5, !PT ;  /* 0x0000000560037209 */ /* 0x000fe40007810000 */
[----:B------:R-:W-:Y:S01]  /*5d70*/  LOP3.LUT R5, R35, UR11, R36, 0x96, !PT ;  /* 0x0000000b23057c12 */ /* 0x000fe2000f8e9624 */
[--C-:B----4-:R-:W-:Y:S01]  /*5d80*/  FFMA.FTZ R4, R74, UR6, -R29.reuse ;  /* 0x000000064a047c23 */ /* 0x110fe2000801081d */
[----:B------:R-:W-:Y:S01]  /*5d90*/  FMNMX.FTZ R3, R100, R3, !PT ;  /* 0x0000000364037209 */ /* 0x000fe20007810000 */
[----:B------:R-:W-:Y:S01]  /*5da0*/  FFMA.FTZ R7, R63, UR6, -R29 ;  /* 0x000000063f077c23 */ /* 0x000fe2000801081d */
[----:B------:R-:W-:Y:S01]  /*5db0*/  STL [R1+0xfc], R110 ;  /* 0x0000fc6e01007387 */ /* 0x000fe20000100800 */
[----:B------:R1:W-:Y:S01]  /*5dc0*/  MUFU.EX2 R251, R4 ;  /* 0x0000000400fb7308 */ /* 0x0003e20000000800 */
[----:B------:R-:W-:-:S02]  /*5dd0*/  FMNMX.FTZ R3, R99, R3, !PT ;  /* 0x0000000363037209 */ /* 0x000fc40007810000 */
[----:B---3--:R-:W-:Y:S02]  /*5de0*/  FMNMX.FTZ R101, R101, R16, !PT ;  /* 0x0000001065657209 */ /* 0x008fe40007810000 */
[----:B------:R-:W-:-:S03]  /*5df0*/  FMNMX.FTZ R3, R107, R3, !PT ;  /* 0x000000036b037209 */ /* 0x000fc60007810000 */
[----:B------:R2:W-:Y:S01]  /*5e00*/  MUFU.EX2 R250, R7 ;  /* 0x0000000700fa7308 */ /* 0x0005e20000000800 */
[----:B------:R-:W-:Y:S01]  /*5e10*/  FMNMX.FTZ R104, R105, R3, !PT ;  /* 0x0000000369687209 */ /* 0x000fe20007810000 */
[----:B------:R-:W-:-:S04]  /*5e20*/  FFMA.FTZ R3, R68, UR6, -R29 ;  /* 0x0000000644037c23 */ /* 0x000fc8000801081d */
[----:B------:R-:W3:Y:S02]  /*5e30*/  SHFL.BFLY PT, R13, R104, 0x2, 0x1f ;  /* 0x0c401f00680d7f89 */ /* 0x000ee400000e0000 */
[----:B------:R4:W-:Y:S01]  /*5e40*/  MUFU.EX2 R212, R3 ;  /* 0x0000000300d47308 */ /* 0x0009e20000000800 */
[----:B-1----:R-:W-:-:S05]  /*5e50*/  IMAD.WIDE.U32 R4, R5, -0x326172a9, RZ ;  /* 0xcd9e8d5705047825 */ /* 0x002fca00078e00ff */
[----:B------:R-:W-:Y:S02]  /*5e60*/  LOP3.LUT R8, R5, UR10, R6, 0x96, !PT ;  /* 0x0000000a05087c12 */ /* 0x000fe4000f8e9606 */
[----:B------:R-:W-:Y:S01]  /*5e70*/  LOP3.LUT R5, R19, UR8, R4, 0x96, !PT ;  /* 0x0000000813057c12 */ /* 0x000fe2000f8e9604 */
[----:B------:R-:W-:Y:S01]  /*5e80*/  FFMA.FTZ R4, R61, UR6, -R29 ;  /* 0x000000063d047c23 */ /* 0x000fe2000801081d */
[----:B--2---:R-:W-:-:S03]  /*5e90*/  IMAD.WIDE.U32 R6, R17, -0x326172a9, RZ ;  /* 0xcd9e8d5711067825 */ /* 0x004fc600078e00ff */
[----:B------:R1:W-:Y:S01]  /*5ea0*/  MUFU.EX2 R56, R4 ;  /* 0x0000000400387308 */ /* 0x0003e20000000800 */
[----:B------:R-:W-:Y:S01]  /*5eb0*/  IMAD.WIDE.U32 R8, R8, -0x2daee0ad, RZ ;  /* 0xd2511f5308087825 */ /* 0x000fe200078e00ff */
[----:B------:R-:W-:Y:S02]  /*5ec0*/  LOP3.LUT R7, R7, UR10, R10, 0x96, !PT ;  /* 0x0000000a07077c12 */ /* 0x000fe4000f8e960a */
[----:B----4-:R-:W-:Y:S02]  /*5ed0*/  LOP3.LUT R3, R15, UR9, R40, 0x96, !PT ;  /* 0x000000090f037c12 */ /* 0x010fe4000f8e9628 */
[----:B------:R-:W2:Y:S01]  /*5ee0*/  SHFL.BFLY PT, R15, R101, 0x1, 0x1f ;  /* 0x0c201f00650f7f89 */ /* 0x000ea200000e0000 */
[----:B------:R-:W-:Y:S02]  /*5ef0*/  LOP3.LUT R12, R9, UR7, R12, 0x96, !PT ;  /* 0x00000007090c7c12 */ /* 0x000fe4000f8e960c */
[----:B------:R-:W-:Y:S01]  /*5f00*/  IMAD.WIDE.U32 R16, R3, -0x326172a9, RZ ;  /* 0xcd9e8d5703107825 */ /* 0x000fe200078e00ff */
[----:B---3--:R-:W-:-:S03]  /*5f10*/  FMNMX.FTZ R104, R104, R13, !PT ;  /* 0x0000000d68687209 */ /* 0x008fc60007810000 */
[----:B------:R-:W-:Y:S01]  /*5f20*/  FFMA.FTZ R3, R62, UR6, -R29 ;  /* 0x000000063e037c23 */ /* 0x000fe2000801081d */
[----:B------:R-:W-:-:S03]  /*5f30*/  LOP3.LUT R11, R17, UR8, R6, 0x96, !PT ;  /* 0x00000008110b7c12 */ /* 0x000fc6000f8e9606 */
[----:B------:R3:W-:Y:S01]  /*5f40*/  MUFU.EX2 R177, R3 ;  /* 0x0000000300b17308 */ /* 0x0007e20000000800 */
[----:B------:R-:W-:-:S04]  /*5f50*/  IMAD.WIDE.U32 R6, R7, -0x2daee0ad, RZ ;  /* 0xd2511f5307067825 */ /* 0x000fc800078e00ff */
[----:B-1----:R-:W-:Y:S01]  /*5f60*/  IMAD.WIDE.U32 R4, R5, -0x2daee0ad, RZ ;  /* 0xd2511f5305047825 */ /* 0x002fe200078e00ff */
[----:B------:R-:W-:-:S04]  /*5f70*/  LOP3.LUT R14, R7, UR7, R14, 0x96, !PT ;  /* 0x00000007070e7c12 */ /* 0x000fc8000f8e960e */
[----:B------:R-:W-:Y:S01]  /*5f80*/  LOP3.LUT R10, R5, UR25, R8, 0x96, !PT ;  /* 0x00000019050a7c12 */ /* 0x000fe2000f8e9608 */
[--C-:B------:R-:W-:Y:S01]  /*5f90*/  FFMA.FTZ R8, R66, UR6, -R29.reuse ;  /* 0x0000000642087c23 */ /* 0x100fe2000801081d */
[C---:B------:R-:W-:Y:S02]  /*5fa0*/  LOP3.LUT R20, R4.reuse, 0xffff, RZ, 0xc0, !PT ;  /* 0x0000ffff04147812 */ /* 0x040fe400078ec0ff */
[----:B------:R-:W-:Y:S01]  /*5fb0*/  LOP3.LUT R25, R4, 0xff, RZ, 0xc0, !PT ;  /* 0x000000ff04197812 */ /* 0x000fe200078ec0ff */
[----:B------:R-:W-:Y:S01]  /*5fc0*/  MUFU.EX2 R72, R8 ;  /* 0x0000000800487308 */ /* 0x000fe20000000800 */
[--C-:B------:R-:W-:Y:S01]  /*5fd0*/  SHF.R.U32.HI R22, RZ, 0x10, R4.reuse ;  /* 0x00000010ff167819 */ /* 0x100fe20000011604 */
[----:B---3--:R-:W-:Y:S01]  /*5fe0*/  FFMA.FTZ R3, R64, UR6, -R29 ;  /* 0x0000000640037c23 */ /* 0x008fe2000801081d */
[----:B------:R-:W-:Y:S01]  /*5ff0*/  SHF.R.U32.HI R24, RZ, 0x18, R4 ;  /* 0x00000018ff187819 */ /* 0x000fe20000011604 */
[----:B------:R-:W-:Y:S01]  /*6000*/  IMAD.WIDE.U32 R4, R11, -0x2daee0ad, RZ ;  /* 0xd2511f530b047825 */ /* 0x000fe200078e00ff */
[----:B--2---:R-:W-:Y:S01]  /*6010*/  FMNMX.FTZ R101, R101, R15, !PT ;  /* 0x0000000f65657209 */ /* 0x004fe20007810000 */
[----:B------:R-:W1:Y:S02]  /*6020*/  SHFL.BFLY PT, R11, R104, 0x1, 0x1f ;  /* 0x0c201f00680b7f89 */ /* 0x000e6400000e0000 */
[----:B------:R2:W3:Y:S01]  /*6030*/  MUFU.EX2 R108, R3 ;  /* 0x00000003006c7308 */ /* 0x0004e20000000800 */
[----:B------:R-:W-:-:S02]  /*6040*/  FSETP.NEU.FTZ.AND P1, PT, R101, -INF , PT ;  /* 0xff8000006500780b */ /* 0x000fc40003f3d000 */
[----:B------:R-:W-:Y:S01]  /*6050*/  LOP3.LUT R9, R5, UR25, R6, 0x96, !PT ;  /* 0x0000001905097c12 */ /* 0x000fe2000f8e9606 */
[----:B------:R-:W-:Y:S01]  /*6060*/  IMAD.WIDE.U32 R6, R12, -0x326172a9, RZ ;  /* 0xcd9e8d570c067825 */ /* 0x000fe200078e00ff */
[C---:B------:R-:W-:Y:S02]  /*6070*/  LOP3.LUT R15, R4.reuse, 0xffff, RZ, 0xc0, !PT ;  /* 0x0000ffff040f7812 */ /* 0x040fe400078ec0ff */
[----:B------:R-:W-:Y:S02]  /*6080*/  LOP3.LUT R21, R4, 0xff, RZ, 0xc0, !PT ;  /* 0x000000ff04157812 */ /* 0x000fe400078ec0ff */
[--C-:B------:R-:W-:Y:S02]  /*6090*/  SHF.R.U32.HI R17, RZ, 0x10, R4.reuse ;  /* 0x00000010ff117819 */ /* 0x100fe40000011604 */
[----:B------:R-:W-:Y:S02]  /*60a0*/  SHF.R.U32.HI R19, RZ, 0x18, R4 ;  /* 0x00000018ff137819 */ /* 0x000fe40000011604 */
[----:B------:R-:W-:-:S02]  /*60b0*/  SHF.R.U32.HI R4, RZ, 0x8, R20 ;  /* 0x00000008ff047819 */ /* 0x000fc40000011614 */
[C---:B------:R-:W-:Y:S01]  /*60c0*/  LOP3.LUT R12, R6.reuse, 0xffff, RZ, 0xc0, !PT ;  /* 0x0000ffff060c7812 */ /* 0x040fe200078ec0ff */
[----:B--2---:R-:W-:Y:S01]  /*60d0*/  FFMA.FTZ R3, R65, UR6, -R29 ;  /* 0x0000000641037c23 */ /* 0x004fe2000801081d */
[----:B------:R-:W-:Y:S01]  /*60e0*/  LOP3.LUT R13, R6, 0xff, RZ, 0xc0, !PT ;  /* 0x000000ff060d7812 */ /* 0x000fe200078ec0ff */
[----:B---3--:R-:W-:Y:S01]  /*60f0*/  STL [R1+0xd4], R108 ;  /* 0x0000d46c01007387 */ /* 0x008fe20000100800 */
[--C-:B------:R-:W-:Y:S01]  /*6100*/  SHF.R.U32.HI R20, RZ, 0x10, R6.reuse ;  /* 0x00000010ff147819 */ /* 0x100fe20000011606 */
[----:B------:R2:W3:Y:S01]  /*6110*/  MUFU.EX2 R67, R3 ;  /* 0x0000000300437308 */ /* 0x0004e20000000800 */
[----:B-1----:R-:W-:Y:S02]  /*6120*/  FMNMX.FTZ R104, R104, R11, !PT ;  /* 0x0000000b68687209 */ /* 0x002fe40007810000 */
[----:B------:R-:W-:Y:S02]  /*6130*/  SHF.R.U32.HI R26, RZ, 0x18, R6 ;  /* 0x00000018ff1a7819 */ /* 0x000fe40000011606 */
[----:B------:R-:W-:Y:S01]  /*6140*/  LOP3.LUT R8, R7, UR29, R18, 0x96, !PT ;  /* 0x0000001d07087c12 */ /* 0x000fe2000f8e9612 */
[----:B------:R-:W-:Y:S01]  /*6150*/  FMUL.FTZ R7, R104, UR6 ;  /* 0x0000000668077c20 */ /* 0x000fe20008410000 */
[----:B------:R-:W-:Y:S01]  /*6160*/  PRMT R25, R25, 0x5410, R4 ;  /* 0x0000541019197816 */ /* 0x000fe20000000004 */
[----:B------:R-:W-:Y:S01]  /*6170*/  IMAD.WIDE.U32 R4, R14, -0x326172a9, RZ ;  /* 0xcd9e8d570e047825 */ /* 0x000fe200078e00ff */
[----:B------:R-:W-:-:S02]  /*6180*/  SHF.R.U32.HI R11, RZ, 0x8, R15 ;  /* 0x00000008ff0b7819 */ /* 0x000fc4000001160f */
[----:B------:R-:W-:Y:S02]  /*6190*/  LOP3.LUT R14, R4, 0xffff, RZ, 0xc0, !PT ;  /* 0x0000ffff040e7812 */ /* 0x000fe400078ec0ff */
[----:B------:R-:W-:Y:S01]  /*61a0*/  SHF.R.U32.HI R15, RZ, 0x10, R4 ;  /* 0x00000010ff0f7819 */ /* 0x000fe20000011604 */
[----:B--2---:R-:W-:Y:S01]  /*61b0*/  FMUL.FTZ R3, R101, UR6 ;  /* 0x0000000665037c20 */ /* 0x004fe20008410000 */
[----:B------:R-:W-:Y:S01]  /*61c0*/  PRMT R32, R21, 0x5410, R11 ;  /* 0x0000541015207816 */ /* 0x000fe2000000000b */
[----:B---3--:R-:W-:Y:S01]  /*61d0*/  STL [R1+0xd0], R67 ;  /* 0x0000d04301007387 */ /* 0x008fe20000100800 */
[----:B------:R-:W-:Y:S02]  /*61e0*/  LOP3.LUT R11, R9, 0xff, RZ, 0xc0, !PT ;  /* 0x000000ff090b7812 */ /* 0x000fe400078ec0ff */
[----:B------:R-:W-:Y:S01]  /*61f0*/  FSEL R28, R3, RZ, P1 ;  /* 0x000000ff031c7208 */ /* 0x000fe20000800000 */
[----:B------:R-:W-:Y:S01]  /*6200*/  STL [R1+0x1a0], R101 ;  /* 0x0001a06501007387 */ /* 0x000fe20000100800 */
[----:B------:R-:W-:-:S02]  /*6210*/  FSETP.NEU.FTZ.AND P1, PT, R104, -INF , PT ;  /* 0xff8000006800780b */ /* 0x000fc40003f3d000 */
[----:B------:R-:W-:Y:S01]  /*6220*/  F2FP.BF16.F32.PACK_AB R0, R72, R67 ;  /* 0x000000434800723e */ /* 0x000fe200000010ff */
[--C-:B------:R-:W-:Y:S01]  /*6230*/  FFMA.FTZ R3, R78, UR6, -R28.reuse ;  /* 0x000000064e037c23 */ /* 0x100fe2000801081c */
[----:B------:R-:W-:Y:S01]  /*6240*/  FFMA.FTZ R6, R69, UR6, -R28 ;  /* 0x0000000645067c23 */ /* 0x000fe2000801081c */
[----:B------:R-:W-:Y:S01]  /*6250*/  FSEL R18, R7, RZ, P1 ;  /* 0x000000ff07127208 */ /* 0x000fe20000800000 */
[----:B------:R1:W-:Y:S01]  /*6260*/  STL [R1+0xd8], R72 ;  /* 0x0000d84801007387 */ /* 0x0003e20000100800 */
[----:B------:R2:W-:Y:S01]  /*6270*/  MUFU.EX2 R205, R3 ;  /* 0x0000000300cd7308 */ /* 0x0005e20000000800 */
[----:B------:R-:W-:Y:S02]  /*6280*/  SHF.R.U32.HI R7, RZ, 0x8, R12 ;  /* 0x00000008ff077819 */ /* 0x000fe4000001160c */
[----:B------:R-:W-:Y:S01]  /*6290*/  SHF.R.U32.HI R12, RZ, 0x18, R10 ;  /* 0x00000018ff0c7819 */ /* 0x000fe2000001160a */
[----:B------:R-:W-:Y:S01]  /*62a0*/  STL [R1+0x1a4], R104 ;  /* 0x0001a46801007387 */ /* 0x000fe20000100800 */
[----:B------:R-:W-:-:S02]  /*62b0*/  PRMT R216, R0, 0x7610, R216 ;  /* 0x0000761000d87816 */ /* 0x000fc400000000d8 */
[----:B------:R-:W-:Y:S01]  /*62c0*/  PRMT R211, R0, 0x7632, R211 ;  /* 0x0000763200d37816 */ /* 0x000fe200000000d3 */
[----:B------:R3:W-:Y:S01]  /*62d0*/  MUFU.EX2 R206, R6 ;  /* 0x0000000600ce7308 */ /* 0x0007e20000000800 */
[----:B--2---:R-:W-:Y:S02]  /*62e0*/  LOP3.LUT R3, R22, 0xff, RZ, 0xc0, !PT ;  /* 0x000000ff16037812 */ /* 0x004fe400078ec0ff */
[----:B------:R-:W-:Y:S02]  /*62f0*/  PRMT R22, R13, 0x5410, R7 ;  /* 0x000054100d167816 */ /* 0x000fe40000000007 */
[----:B------:R-:W-:Y:S02]  /*6300*/  PRMT R27, R3, 0x5410, R24 ;  /* 0x00005410031b7816 */ /* 0x000fe40000000018 */
[----:B------:R-:W-:Y:S01]  /*6310*/  LOP3.LUT R3, R5, UR29, R16, 0x96, !PT ;  /* 0x0000001d05037c12 */ /* 0x000fe2000f8e9610 */
[----:B------:R-:W-:Y:S01]  /*6320*/  FFMA.FTZ R5, R87, UR6, -R18 ;  /* 0x0000000657057c23 */ /* 0x000fe20008010812 */
[----:B---3--:R-:W-:Y:S01]  /*6330*/  FFMA.FTZ R6, R71, UR6, -R28 ;  /* 0x0000000647067c23 */ /* 0x008fe2000801081c */
[----:B------:R-:W-:-:S02]  /*6340*/  LOP3.LUT R16, R4, 0xff, RZ, 0xc0, !PT ;  /* 0x000000ff04107812 */ /* 0x000fc400078ec0ff */
[----:B------:R-:W-:Y:S01]  /*6350*/  SHF.R.U32.HI R7, RZ, 0x10, R10 ;  /* 0x00000010ff077819 */ /* 0x000fe2000001160a */
[----:B------:R2:W-:Y:S01]  /*6360*/  MUFU.EX2 R243, R6 ;  /* 0x0000000600f37308 */ /* 0x0005e20000000800 */
[----:B------:R-:W-:Y:S02]  /*6370*/  LOP3.LUT R13, R10, 0xff, RZ, 0xc0, !PT ;  /* 0x000000ff0a0d7812 */ /* 0x000fe400078ec0ff */
[----:B------:R-:W-:-:S04]  /*6380*/  LOP3.LUT R7, R7, 0xff, RZ, 0xc0, !PT ;  /* 0x000000ff07077812 */ /* 0x000fc800078ec0ff */
[----:B------:R-:W-:Y:S01]  /*6390*/  PRMT R21, R7, 0x5410, R12 ;  /* 0x0000541007157816 */ /* 0x000fe2000000000c */
[----:B------:R3:W-:Y:S01]  /*63a0*/  MUFU.EX2 R242, R5 ;  /* 0x0000000500f27308 */ /* 0x0007e20000000800 */
[----:B------:R-:W-:Y:S02]  /*63b0*/  SHF.R.U32.HI R7, RZ, 0x10, R9 ;  /* 0x00000010ff077819 */ /* 0x000fe40000011609 */
[----:B--2---:R-:W-:Y:S02]  /*63c0*/  LOP3.LUT R6, R17, 0xff, RZ, 0xc0, !PT ;  /* 0x000000ff11067812 */ /* 0x004fe400078ec0ff */
[----:B------:R-:W-:Y:S01]  /*63d0*/  SHF.R.U32.HI R17, RZ, 0x18, R4 ;  /* 0x00000018ff117819 */ /* 0x000fe20000011604 */
[--C-:B------:R-:W-:Y:S01]  /*63e0*/  FFMA.FTZ R4, R79, UR6, -R18.reuse ;  /* 0x000000064f047c23 */ /* 0x100fe20008010812 */
[----:B------:R-:W-:Y:S02]  /*63f0*/  PRMT R39, R6, 0x5410, R19 ;  /* 0x0000541006277816 */ /* 0x000fe40000000013 */
[----:B------:R-:W-:Y:S01]  /*6400*/  LOP3.LUT R6, R10, 0xffff, RZ, 0xc0, !PT ;  /* 0x0000ffff0a067812 */ /* 0x000fe200078ec0ff */
[----:B------:R2:W-:Y:S01]  /*6410*/  MUFU.EX2 R240, R4 ;  /* 0x0000000400f07308 */ /* 0x0005e20000000800 */
[----:B---3--:R-:W-:Y:S01]  /*6420*/  FFMA.FTZ R5, R84, UR6, -R18 ;  /* 0x0000000654057c23 */ /* 0x008fe20008010812 */
[----:B------:R-:W-:Y:S01]  /*6430*/  LOP3.LUT R10, R20, 0xff, RZ, 0xc0, !PT ;  /* 0x000000ff140a7812 */ /* 0x000fe200078ec0ff */
[----:B------:R-:W-:Y:S01]  /*6440*/  IMAD.U32 R20, RZ, RZ, UR13 ;  /* 0x0000000dff147e24 */ /* 0x000fe2000f8e00ff */
[----:B------:R-:W-:-:S02]  /*6450*/  SHF.R.U32.HI R6, RZ, 0x8, R6 ;  /* 0x00000008ff067819 */ /* 0x000fc40000011606 */
[----:B------:R-:W-:Y:S02]  /*6460*/  PRMT R19, R10, 0x5410, R26 ;  /* 0x000054100a137816 */ /* 0x000fe4000000001a */
[----:B------:R3:W-:Y:S01]  /*6470*/  MUFU.EX2 R241, R5 ;  /* 0x0000000500f17308 */ /* 0x0007e20000000800 */
[----:B------:R-:W-:Y:S02]  /*6480*/  SHF.R.U32.HI R10, RZ, 0x18, R9 ;  /* 0x00000018ff0a7819 */ /* 0x000fe40000011609 */
[----:B------:R-:W-:Y:S01]  /*6490*/  PRMT R13, R13, 0x5410, R6 ;  /* 0x000054100d0d7816 */ /* 0x000fe20000000006 */
[----:B------:R-:W-:Y:S01]  /*64a0*/  FFMA.FTZ R6, R75, UR6, -R18 ;  /* 0x000000064b067c23 */ /* 0x000fe20008010812 */
[----:B------:R-:W-:-:S03]  /*64b0*/  LEA R20, R20, UR13, 0x10 ;  /* 0x0000000d14147c11 */ /* 0x000fc6000f8e80ff */
[----:B------:R4:W-:Y:S01]  /*64c0*/  MUFU.EX2 R252, R6 ;  /* 0x0000000600fc7308 */ /* 0x0009e20000000800 */
[----:B--2---:R-:W-:Y:S02]  /*64d0*/  LOP3.LUT R4, R9, 0xffff, RZ, 0xc0, !PT ;  /* 0x0000ffff09047812 */ /* 0x004fe400078ec0ff */
[----:B------:R-:W-:Y:S02]  /*64e0*/  SHF.R.U32.HI R9, RZ, 0x18, R8 ;  /* 0x00000018ff097819 */ /* 0x000fe40000011608 */
[----:B------:R-:W-:Y:S01]  /*64f0*/  SHF.R.U32.HI R4, RZ, 0x8, R4 ;  /* 0x00000008ff047819 */ /* 0x000fe20000011604 */
[----:B---3--:R-:W-:-:S03]  /*6500*/  FFMA.FTZ R5, R70, UR6, -R18 ;  /* 0x0000000646057c23 */ /* 0x008fc60008010812 */
[----:B------:R-:W-:Y:S02]  /*6510*/  PRMT R24, R11, 0x5410, R4 ;  /* 0x000054100b187816 */ /* 0x000fe40000000004 */
[C---:B------:R-:W-:Y:S01]  /*6520*/  LOP3.LUT R4, R8.reuse, 0xffff, RZ, 0xc0, !PT ;  /* 0x0000ffff08047812 */ /* 0x040fe200078ec0ff */
[----:B------:R2:W-:Y:S01]  /*6530*/  MUFU.EX2 R195, R5 ;  /* 0x0000000500c37308 */ /* 0x0005e20000000800 */
[----:B------:R-:W-:Y:S01]  /*6540*/  LOP3.LUT R11, R8, 0xff, RZ, 0xc0, !PT ;  /* 0x000000ff080b7812 */ /* 0x000fe200078ec0ff */
[----:B----4-:R-:W-:-:S06]  /*6550*/  FFMA.FTZ R6, R77, UR6, -R18 ;  /* 0x000000064d067c23 */ /* 0x010fcc0008010812 */
[----:B------:R3:W4:Y:S01]  /*6560*/  MUFU.EX2 R113, R6 ;  /* 0x0000000600717308 */ /* 0x0007220000000800 */
[----:B--2---:R-:W-:Y:S02]  /*6570*/  SHF.R.U32.HI R5, RZ, 0x10, R8 ;  /* 0x00000010ff057819 */ /* 0x004fe40000011608 */
[----:B------:R-:W-:Y:S02]  /*6580*/  LOP3.LUT R8, R7, 0xff, RZ, 0xc0, !PT ;  /* 0x000000ff07087812 */ /* 0x000fe400078ec0ff */
[----:B------:R-:W-:Y:S02]  /*6590*/  SHF.R.U32.HI R7, RZ, 0x8, R4 ;  /* 0x00000008ff077819 */ /* 0x000fe40000011604 */
[----:B------:R-:W-:Y:S02]  /*65a0*/  SHF.R.U32.HI R4, RZ, 0x8, R14 ;  /* 0x00000008ff047819 */ /* 0x000fe4000001160e */
[----:B------:R-:W-:Y:S01]  /*65b0*/  LOP3.LUT R5, R5, 0xff, RZ, 0xc0, !PT ;  /* 0x000000ff05057812 */ /* 0x000fe200078ec0ff */
[----:B---3--:R-:W-:Y:S01]  /*65c0*/  FFMA.FTZ R6, R76, UR6, -R18 ;  /* 0x000000064c067c23 */ /* 0x008fe20008010812 */
[----:B------:R-:W-:Y:S01]  /*65d0*/  PRMT R14, R8, 0x5410, R10 ;  /* 0x00005410080e7816 */ /* 0x000fe2000000000a */
[----:B----4-:R-:W-:Y:S01]  /*65e0*/  STL [R1+0xa0], R113 ;  /* 0x0000a07101007387 */ /* 0x010fe20000100800 */
[----:B------:R-:W-:Y:S01]  /*65f0*/  PRMT R12, R16, 0x5410, R4 ;  /* 0x00005410100c7816 */ /* 0x000fe20000000004 */
[----:B------:R2:W3:Y:S01]  /*6600*/  MUFU.EX2 R111, R6 ;  /* 0x00000006006f7308 */ /* 0x0004e20000000800 */
[----:B------:R-:W-:-:S02]  /*6610*/  PRMT R10, R5, 0x5410, R9 ;  /* 0x00005410050a7816 */ /* 0x000fc40000000009 */
[----:B------:R-:W-:Y:S02]  /*6620*/  LOP3.LUT R4, R3, 0xffff, RZ, 0xc0, !PT ;  /* 0x0000ffff03047812 */ /* 0x000fe400078ec0ff */
[----:B------:R-:W-:Y:S02]  /*6630*/  SHF.R.U32.HI R5, RZ, 0x10, R3 ;  /* 0x00000010ff057819 */ /* 0x000fe40000011603 */
[----:B------:R-:W-:Y:S02]  /*6640*/  SHF.R.U32.HI R8, RZ, 0x8, R4 ;  /* 0x00000008ff087819 */ /* 0x000fe40000011604 */
[----:B------:R-:W-:Y:S01]  /*6650*/  LOP3.LUT R4, R5, 0xff, RZ, 0xc0, !PT ;  /* 0x000000ff05047812 */ /* 0x000fe200078ec0ff */
[----:B------:R-:W-:Y:S01]  /*6660*/  FFMA.FTZ R5, R73, UR6, -R18 ;  /* 0x0000000649057c23 */ /* 0x000fe20008010812 */
[----:B------:R-:W-:Y:S02]  /*6670*/  LOP3.LUT R9, R3, 0xff, RZ, 0xc0, !PT ;  /* 0x000000ff03097812 */ /* 0x000fe400078ec0ff */
[----:B------:R-:W-:Y:S01]  /*6680*/  PRMT R11, R11, 0x5410, R7 ;  /* 0x000054100b0b7816 */ /* 0x000fe20000000007 */
[----:B------:R-:W4:Y:S01]  /*6690*/  MUFU.EX2 R112, R5 ;  /* 0x0000000500707308 */ /* 0x000f220000000800 */
[----:B------:R-:W-:-:S02]  /*66a0*/  HSET2.LE.AND R2, R10, R20, PT ;  /* 0x000000140a027233 */ /* 0x000fc40003803000 */
[----:B--2---:R-:W-:Y:S01]  /*66b0*/  SHF.R.U32.HI R6, RZ, 0x18, R3 ;  /* 0x00000018ff067819 */ /* 0x004fe20000011603 */
[----:B---3--:R-:W-:Y:S01]  /*66c0*/  STL [R1+0x98], R111 ;  /* 0x0000986f01007387 */ /* 0x008fe20000100800 */
[----:B------:R-:W-:Y:S02]  /*66d0*/  F2FP.BF16.F32.PACK_AB R3, R240, R242 ;  /* 0x000000f2f003723e */ /* 0x000fe400000010ff */
[----:B------:R-:W-:Y:S01]  /*66e0*/  PRMT R6, R4, 0x5410, R6 ;  /* 0x0000541004067816 */ /* 0x000fe20000000006 */
[----:B------:R-:W-:Y:S01]  /*66f0*/  FFMA.FTZ R4, R86, UR6, -R28 ;  /* 0x0000000656047c23 */ /* 0x000fe2000801081c */
[C---:B------:R-:W-:Y:S02]  /*6700*/  PRMT R91, R3.reuse, 0x7610, R91 ;  /* 0x00007610035b7816 */ /* 0x040fe4000000005b */
[----:B------:R-:W-:Y:S01]  /*6710*/  PRMT R89, R3, 0x7632, R89 ;  /* 0x0000763203597816 */ /* 0x000fe20000000059 */
[----:B------:R2:W3:Y:S01]  /*6720*/  MUFU.EX2 R215, R4 ;  /* 0x0000000400d77308 */ /* 0x0004e20000000800 */
[----:B------:R-:W-:-:S02]  /*6730*/  F2FP.BF16.F32.PACK_AB R3, R195, R241 ;  /* 0x000000f1c303723e */ /* 0x000fc400000010ff */
[----:B------:R-:W-:Y:S02]  /*6740*/  HSET2.LE.AND R0, R11, R20, PT ;  /* 0x000000140b007233 */ /* 0x000fe40003803000 */
[C---:B------:R-:W-:Y:S01]  /*6750*/  PRMT R236, R3.reuse, 0x7610, R236 ;  /* 0x0000761003ec7816 */ /* 0x040fe200000000ec */
[----:B----4-:R-:W-:Y:S01]  /*6760*/  STL [R1+0x9c], R112 ;  /* 0x00009c7001007387 */ /* 0x010fe20000100800 */
[----:B------:R-:W-:Y:S02]  /*6770*/  PRMT R234, R3, 0x7632, R234 ;  /* 0x0000763203ea7816 */ /* 0x000fe400000000ea */
[----:B------:R-:W-:Y:S02]  /*6780*/  F2FP.BF16.F32.PACK_AB R3, R113, R252 ;  /* 0x000000fc7103723e */ /* 0x000fe400000010ff */
[----:B------:R-:W-:Y:S02]  /*6790*/  F2FP.BF16.F32.PACK_AB R5, R248, R249 ;  /* 0x000000f9f805723e */ /* 0x000fe400000010ff */
[----:B------:R-:W-:-:S02]  /*67a0*/  PRMT R238, R3, 0x7610, R238 ;  /* 0x0000761003ee7816 */ /* 0x000fc400000000ee */
[----:B------:R-:W-:Y:S01]  /*67b0*/  PRMT R235, R3, 0x7632, R235 ;  /* 0x0000763203eb7816 */ /* 0x000fe200000000eb */
[--C-:B------:R-:W-:Y:S01]  /*67c0*/  FFMA.FTZ R3, R90, UR6, -R28.reuse ;  /* 0x000000065a037c23 */ /* 0x100fe2000801081c */
[----:B--2---:R-:W-:Y:S01]  /*67d0*/  FFMA.FTZ R4, R92, UR6, -R28 ;  /* 0x000000065c047c23 */ /* 0x004fe2000801081c */
[C---:B------:R-:W-:Y:S02]  /*67e0*/  PRMT R94, R5.reuse, 0x7632, R94 ;  /* 0x00007632055e7816 */ /* 0x040fe4000000005e */
[----:B------:R2:W-:Y:S01]  /*67f0*/  MUFU.EX2 R246, R3 ;  /* 0x0000000300f67308 */ /* 0x0005e20000000800 */
[----:B------:R-:W-:Y:S02]  /*6800*/  PRMT R93, R5, 0x7610, R93 ;  /* 0x00007610055d7816 */ /* 0x000fe4000000005d */
[----:B------:R-:W-:Y:S02]  /*6810*/  F2FP.BF16.F32.PACK_AB R5, R213, R114 ;  /* 0x00000072d505723e */ /* 0x000fe400000010ff */
[----:B------:R-:W-:-:S02]  /*6820*/  LOP3.LUT R7, R15, 0xff, RZ, 0xc0, !PT ;  /* 0x000000ff0f077812 */ /* 0x000fc400078ec0ff */
[C---:B------:R-:W-:Y:S01]  /*6830*/  PRMT R239, R5.reuse, 0x7632, R239 ;  /* 0x0000763205ef7816 */ /* 0x040fe200000000ef */
[----:B------:R4:W1:Y:S01]  /*6840*/  MUFU.EX2 R214, R4 ;  /* 0x0000000400d67308 */ /* 0x0008620000000800 */
[----:B------:R-:W-:Y:S02]  /*6850*/  PRMT R237, R5, 0x7610, R237 ;  /* 0x0000761005ed7816 */ /* 0x000fe400000000ed */
[----:B------:R-:W-:Y:S02]  /*6860*/  F2FP.BF16.F32.PACK_AB R5, R244, R193 ;  /* 0x000000c1f405723e */ /* 0x000fe400000010ff */
[----:B------:R-:W-:Y:S02]  /*6870*/  PRMT R7, R7, 0x5410, R17 ;  /* 0x0000541007077816 */ /* 0x000fe40000000011 */
[----:B------:R-:W-:Y:S02]  /*6880*/  PRMT R233, R5, 0x7632, R233 ;  /* 0x0000763205e97816 */ /* 0x000fe400000000e9 */
[----:B--2---:R-:W-:-:S02]  /*6890*/  F2FP.BF16.F32.PACK_AB R3, R110, R109 ;  /* 0x0000006d6e03723e */ /* 0x004fc400000010ff */
[----:B------:R-:W-:Y:S02]  /*68a0*/  PRMT R232, R5, 0x7610, R232 ;  /* 0x0000761005e87816 */ /* 0x000fe400000000e8 */
[C---:B------:R-:W-:Y:S02]  /*68b0*/  PRMT R228, R3.reuse, 0x7632, R228 ;  /* 0x0000763203e47816 */ /* 0x040fe400000000e4 */
[----:B------:R-:W-:Y:S02]  /*68c0*/  PRMT R227, R3, 0x7610, R227 ;  /* 0x0000761003e37816 */ /* 0x000fe400000000e3 */
[----:B----4-:R-:W-:Y:S02]  /*68d0*/  F2FP.BF16.F32.PACK_AB R4, R112, R111 ;  /* 0x0000006f7004723e */ /* 0x010fe400000010ff */
[----:B------:R-:W-:Y:S01]  /*68e0*/  F2FP.BF16.F32.PACK_AB R3, R206, R205 ;  /* 0x000000cdce03723e */ /* 0x000fe200000010ff */
[----:B------:R-:W2:Y:S01]  /*68f0*/  LDSM.16.MT88.4 R112, [R192+0x9400] ;  /* 0x00940000c070783b */ /* 0x000ea20000004200 */
[----:B------:R-:W-:-:S02]  /*6900*/  PRMT R230, R4, 0x7610, R230 ;  /* 0x0000761004e67816 */ /* 0x000fc400000000e6 */
[----:B------:R-:W-:Y:S01]  /*6910*/  PRMT R229, R4, 0x7632, R229 ;  /* 0x0000763204e57816 */ /* 0x000fe200000000e5 */
[----:B------:R-:W-:Y:S01]  /*6920*/  FFMA.FTZ R4, R85, UR6, -R28 ;  /* 0x0000000655047c23 */ /* 0x000fe2000801081c */
[C---:B------:R-:W-:Y:S02]  /*6930*/  PRMT R219, R3.reuse, 0x7610, R219 ;  /* 0x0000761003db7816 */ /* 0x040fe400000000db */
[----:B------:R-:W-:Y:S01]  /*6940*/  PRMT R217, R3, 0x7632, R217 ;  /* 0x0000763203d97816 */ /* 0x000fe200000000d9 */
[----:B------:R4:W-:Y:S01]  /*6950*/  MUFU.EX2 R245, R4 ;  /* 0x0000000400f57308 */ /* 0x0009e20000000800 */
[----:B---3--:R-:W-:Y:S02]  /*6960*/  F2FP.BF16.F32.PACK_AB R3, R215, R243 ;  /* 0x000000f3d703723e */ /* 0x008fe400000010ff */
[----:B------:R-:W-:Y:S02]  /*6970*/  F2FP.BF16.F32.PACK_AB R5, R250, R251 ;  /* 0x000000fbfa05723e */ /* 0x000fe400000010ff */
[----:B------:R-:W-:-:S02]  /*6980*/  PRMT R224, R3, 0x7610, R224 ;  /* 0x0000761003e07816 */ /* 0x000fc400000000e0 */
[----:B------:R-:W-:Y:S02]  /*6990*/  PRMT R223, R3, 0x7632, R223 ;  /* 0x0000763203df7816 */ /* 0x000fe400000000df */
[----:B-1----:R-:W-:Y:S02]  /*69a0*/  F2FP.BF16.F32.PACK_AB R3, R246, R214 ;  /* 0x000000d6f603723e */ /* 0x002fe400000010ff */
[----:B------:R-:W-:Y:S02]  /*69b0*/  PRMT R90, R5, 0x7610, R90 ;  /* 0x00007610055a7816 */ /* 0x000fe4000000005a */
[C---:B------:R-:W-:Y:S02]  /*69c0*/  PRMT R220, R3.reuse, 0x7610, R220 ;  /* 0x0000761003dc7816 */ /* 0x040fe400000000dc */
[----:B------:R-:W-:Y:S01]  /*69d0*/  PRMT R218, R3, 0x7632, R218 ;  /* 0x0000763203da7816 */ /* 0x000fe200000000da */
[----:B----4-:R-:W-:Y:S01]  /*69e0*/  FFMA.FTZ R4, R88, UR6, -R28 ;  /* 0x0000000658047c23 */ /* 0x010fe2000801081c */
[----:B------:R-:W-:-:S02]  /*69f0*/  PRMT R92, R5, 0x7632, R92 ;  /* 0x00007632055c7816 */ /* 0x000fc4000000005c */
[----:B------:R-:W-:Y:S01]  /*6a00*/  F2FP.BF16.F32.PACK_AB R5, R56, R212 ;  /* 0x000000d43805723e */ /* 0x000fe200000010ff */
[----:B------:R-:W1:Y:S01]  /*6a10*/  MUFU.EX2 R247, R4 ;  /* 0x0000000400f77308 */ /* 0x000e620000000800 */
[----:B------:R-:W-:Y:S02]  /*6a20*/  PRMT R8, R9, 0x5410, R8 ;  /* 0x0000541009087816 */ /* 0x000fe40000000008 */
[C---:B------:R-:W-:Y:S02]  /*6a30*/  PRMT R226, R5.reuse, 0x7610, R226 ;  /* 0x0000761005e27816 */ /* 0x040fe400000000e2 */
[----:B------:R-:W-:Y:S02]  /*6a40*/  PRMT R225, R5, 0x7632, R225 ;  /* 0x0000763205e17816 */ /* 0x000fe400000000e1 */
[----:B-1----:R-:W-:Y:S02]  /*6a50*/  F2FP.BF16.F32.PACK_AB R3, R247, R245 ;  /* 0x000000f5f703723e */ /* 0x002fe400000010ff */
[----:B------:R-:W-:-:S02]  /*6a60*/  F2FP.BF16.F32.PACK_AB R4, R108, R177 ;  /* 0x000000b16c04723e */ /* 0x000fc400000010ff */
[C---:B------:R-:W-:Y:S01]  /*6a70*/  PRMT R210, R3.reuse, 0x7610, R210 ;  /* 0x0000761003d27816 */ /* 0x040fe200000000d2 */
[----:B------:R-:W1:Y:S01]  /*6a80*/  LDSM.16.MT88.4 R108, [R194+0x9400] ;  /* 0x00940000c26c783b */ /* 0x000e620000004200 */
[----:B------:R-:W-:Y:S02]  /*6a90*/  PRMT R209, R3, 0x7632, R209 ;  /* 0x0000763203d17816 */ /* 0x000fe400000000d1 */
[----:B------:R-:W-:Y:S02]  /*6aa0*/  PRMT R3, R91, 0x5410, R89 ;  /* 0x000054105b037816 */ /* 0x000fe40000000059 */
[----:B------:R-:W-:Y:S02]  /*6ab0*/  PRMT R222, R4, 0x7610, R222 ;  /* 0x0000761004de7816 */ /* 0x000fe400000000de */
[----:B------:R-:W-:Y:S02]  /*6ac0*/  LOP3.LUT R76, R0, R3, RZ, 0xc0, !PT ;  /* 0x00000003004c7212 */ /* 0x000fe400078ec0ff */
[----:B------:R-:W-:-:S02]  /*6ad0*/  PRMT R3, R93, 0x5410, R94 ;  /* 0x000054105d037816 */ /* 0x000fc4000000005e */
[--C-:B------:R-:W-:Y:S02]  /*6ae0*/  HSET2.LE.AND R0, R22, R20.reuse, PT ;  /* 0x0000001416007233 */ /* 0x100fe40003803000 */
[----:B------:R-:W-:Y:S02]  /*6af0*/  LOP3.LUT R77, R2, R3, RZ, 0xc0, !PT ;  /* 0x00000003024d7212 */ /* 0x000fe400078ec0ff */
[----:B------:R-:W-:Y:S02]  /*6b00*/  PRMT R3, R236, 0x5410, R234 ;  /* 0x00005410ec037816 */ /* 0x000fe400000000ea */
[----:B------:R-:W-:Y:S02]  /*6b10*/  HSET2.LE.AND R2, R19, R20, PT ;  /* 0x0000001413027233 */ /* 0x000fe40003803000 */
        /* <DEDUP_REMOVED lines=27> */
[----:B------:R-:W-:Y:S02]  /*6cd0*/  PRMT R221, R4, 0x7632, R221 ;  /* 0x0000763204dd7816 */ /* 0x000fe400000000dd */
[--C-:B------:R-:W-:Y:S01]  /*6ce0*/  HSET2.LE.AND R0, R24, R20.reuse, PT ;  /* 0x0000001418007233 */ /* 0x100fe20003803000 */
[----:B------:R-:W-:Y:S01]  /*6cf0*/  HMMA.16816.F32.BF16 R4, R76, R116, RZ ;  /* 0x000000744c04723c */ /* 0x000fe200000418ff */
[----:B------:R-:W-:Y:S02]  /*6d00*/  LOP3.LUT R75, R2, R3, RZ, 0xc0, !PT ;  /* 0x00000003024b7212 */ /* 0x000fe400078ec0ff */
[----:B------:R-:W-:Y:S02]  /*6d10*/  PRMT R2, R222, 0x5410, R221 ;  /* 0x00005410de027816 */ /* 0x000fe400000000dd */
[----:B------:R-:W-:Y:S01]  /*6d20*/  PRMT R3, R220, 0x5410, R218 ;  /* 0x00005410dc037816 */ /* 0x000fe200000000da */
[----:B------:R-:W-:Y:S01]  /*6d30*/  HMMA.16816.F32.BF16 R24, R68, R120, RZ ;  /* 0x000000784418723c */ /* 0x000fe200000418ff */
[----:B------:R-:W-:Y:S01]  /*6d40*/  LOP3.LUT R64, R0, R2, RZ, 0xc0, !PT ;  /* 0x0000000200407212 */ /* 0x000fe200078ec0ff */
[----:B------:R-:W-:Y:S01]  /*6d50*/  IMAD.MOV.U32 R117, RZ, RZ, R56 ;  /* 0x000000ffff757224 */ /* 0x000fe200078e0038 */
[----:B------:R-:W-:-:S02]  /*6d60*/  HSET2.LE.AND R0, R14, R20, PT ;  /* 0x000000140e007233 */ /* 0x000fc40003803000 */
[--C-:B------:R-:W-:Y:S01]  /*6d70*/  HSET2.LE.AND R2, R32, R20.reuse, PT ;  /* 0x0000001420027233 */ /* 0x100fe20003803000 */
[----:B------:R-:W-:Y:S02]  /*6d80*/  HMMA.16816.F32.BF16 R12, R76, R120, RZ ;  /* 0x000000784c0c723c */ /* 0x000fe400000418ff */
[----:B------:R-:W-:Y:S02]  /*6d90*/  LOP3.LUT R65, R0, R3, RZ, 0xc0, !PT ;  /* 0x0000000300417212 */ /* 0x000fe400078ec0ff */
[----:B------:R-:W-:Y:S02]  /*6da0*/  PRMT R3, R216, 0x5410, R211 ;  /* 0x00005410d8037816 */ /* 0x000fe400000000d3 */
[----:B------:R-:W-:Y:S02]  /*6db0*/  HSET2.LE.AND R0, R39, R20, PT ;  /* 0x0000001427007233 */ /* 0x000fe40003803000 */
[----:B------:R-:W-:Y:S02]  /*6dc0*/  LOP3.LUT R66, R2, R3, RZ, 0xc0, !PT ;  /* 0x0000000302427212 */ /* 0x000fe400078ec0ff */
[----:B------:R-:W-:-:S02]  /*6dd0*/  PRMT R2, R210, 0x5410, R209 ;  /* 0x00005410d2027816 */ /* 0x000fc400000000d1 */
[----:B--2---:R-:W-:Y:S01]  /*6de0*/  HMMA.16816.F32.BF16 R4, R72, R112, R4 ;  /* 0x000000704804723c */ /* 0x004fe20000041804 */
[----:B------:R-:W-:Y:S02]  /*6df0*/  LOP3.LUT R3, R81, UR4, RZ, 0x3c, !PT ;  /* 0x0000000451037c12 */ /* 0x000fe4000f8e3cff */
[----:B------:R-:W-:Y:S02]  /*6e00*/  LOP3.LUT R67, R0, R2, RZ, 0xc0, !PT ;  /* 0x0000000200437212 */ /* 0x000fe400078ec0ff */
[----:B------:R-:W-:Y:S02]  /*6e10*/  LOP3.LUT R0, R33, UR24, R52, 0x96, !PT ;  /* 0x0000001821007c12 */ /* 0x000fe4000f8e9634 */
[----:B------:R-:W-:-:S03]  /*6e20*/  LOP3.LUT R2, R81, UR4, RZ, 0x3c, !PT ;  /* 0x0000000451027c12 */ /* 0x000fc6000f8e3cff */
[----:B------:R-:W-:Y:S06]  /*6e30*/  HMMA.16816.F32.BF16 R8, R64, R112, R8 ;  /* 0x000000704008723c */ /* 0x000fec0000041808 */
[----:B-1----:R-:W-:Y:S08]  /*6e40*/  HMMA.16816.F32.BF16 R12, R72, R108, R12 ;  /* 0x0000006c480c723c */ /* 0x002ff0000004180c */
[----:B------:R-:W-:-:S02]  /*6e50*/  IMAD.MOV.U32 R104, RZ, RZ, R6 ;  /* 0x000000ffff687224 */ /* 0x000fc400078e0006 */
[----:B------:R-:W-:Y:S02]  /*6e60*/  IMAD.MOV.U32 R101, RZ, RZ, R7 ;  /* 0x000000ffff657224 */ /* 0x000fe400078e0007 */
[----:B------:R-:W-:Y:S02]  /*6e70*/  IMAD.MOV.U32 R176, RZ, RZ, R4 ;  /* 0x000000ffffb07224 */ /* 0x000fe400078e0004 */
[----:B------:R-:W-:Y:S02]  /*6e80*/  IMAD.MOV.U32 R121, RZ, RZ, R5 ;  /* 0x000000ffff797224 */ /* 0x000fe400078e0005 */
[----:B------:R-:W-:-:S04]  /*6e90*/  IMAD.WIDE.U32 R6, R0, -0x2daee0ad, RZ ;  /* 0xd2511f5300067825 */ /* 0x000fc800078e00ff */
[----:B------:R-:W-:Y:S01]  /*6ea0*/  IMAD.MOV.U32 R81, RZ, RZ, R8 ;  /* 0x000000ffff517224 */ /* 0x000fe200078e0008 */
[----:B------:R-:W-:Y:S01]  /*6eb0*/  LOP3.LUT R8, R37, UR21, R42, 0x96, !PT ;  /* 0x0000001525087c12 */ /* 0x000fe2000f8e962a */
[----:B------:R-:W-:Y:S01]  /*6ec0*/  IMAD.WIDE.U32 R4, R3, -0x326172a9, RZ ;  /* 0xcd9e8d5703047825 */ /* 0x000fe200078e00ff */
[----:B------:R-:W-:-:S03]  /*6ed0*/  LOP3.LUT R0, R7, UR21, R54, 0x96, !PT ;  /* 0x0000001507007c12 */ /* 0x000fc6000f8e9636 */
[----:B------:R-:W-:Y:S01]  /*6ee0*/  IMAD.MOV.U32 R116, RZ, RZ, R15 ;  /* 0x000000ffff747224 */ /* 0x000fe200078e000f */
[----:B------:R-:W-:Y:S01]  /*6ef0*/  LOP3.LUT R21, R5, UR24, R38, 0x96, !PT ;  /* 0x0000001805157c12 */ /* 0x000fe2000f8e9626 */
[----:B------:R-:W-:Y:S01]  /*6f00*/  IMAD.MOV.U32 R113, RZ, RZ, R14 ;  /* 0x000000ffff717224 */ /* 0x000fe200078e000e */
[----:B------:R-:W-:Y:S01]  /*6f10*/  LOP3.LUT R19, R31, UR23, R4, 0x96, !PT ;  /* 0x000000171f137c12 */ /* 0x000fe2000f8e9604 */
[----:B------:R-:W-:Y:S01]  /*6f20*/  IMAD.MOV.U32 R112, RZ, RZ, R13 ;  /* 0x000000ffff707224 */ /* 0x000fe200078e000d */
[----:B------:R-:W-:Y:S01]  /*6f30*/  LOP3.LUT R39, R5, UR24, R52, 0x96, !PT ;  /* 0x0000001805277c12 */ /* 0x000fe2000f8e9634 */
[----:B------:R-:W-:Y:S02]  /*6f40*/  IMAD.MOV.U32 R103, RZ, RZ, R12 ;  /* 0x000000ffff677224 */ /* 0x000fe400078e000c */
[----:B------:R-:W-:Y:S01]  /*6f50*/  HMMA.16816.F32.BF16 R12, R64, R108, R24 ;  /* 0x0000006c400c723c */ /* 0x000fe20000041818 */
[----:B------:R-:W-:Y:S02]  /*6f60*/  IMAD.MOV.U32 R153, RZ, RZ, R9 ;  /* 0x000000ffff997224 */ /* 0x000fe400078e0009 */
[----:B------:R-:W-:-:S04]  /*6f70*/  IMAD.WIDE.U32 R2, R2, -0x326172a9, RZ ;  /* 0xcd9e8d5702027825 */ /* 0x000fc800078e00ff */
[----:B------:R-:W-:Y:S01]  /*6f80*/  IMAD.WIDE.U32 R8, R8, -0x326172a9, RZ ;  /* 0xcd9e8d5708087825 */ /* 0x000fe200078e00ff */
[C---:B------:R-:W-:Y:S02]  /*6f90*/  LOP3.LUT R38, R3.reuse, UR24, R38, 0x96, !PT ;  /* 0x0000001803267c12 */ /* 0x040fe4000f8e9626 */
[----:B------:R-:W-:Y:S01]  /*6fa0*/  LOP3.LUT R47, R3, UR24, R46, 0x96, !PT ;  /* 0x00000018032f7c12 */ /* 0x000fe2000f8e962e */
[----:B------:R-:W-:Y:S01]  /*6fb0*/  IMAD.MOV.U32 R80, RZ, RZ, R11 ;  /* 0x000000ffff507224 */ /* 0x000fe200078e000b */
[----:B------:R-:W-:Y:S01]  /*6fc0*/  LOP3.LUT R3, R9, UR20, R30, 0x96, !PT ;  /* 0x0000001409037c12 */ /* 0x000fe2000f8e961e */
[----:B------:R-:W-:Y:S01]  /*6fd0*/  IMAD.MOV.U32 R152, RZ, RZ, R10 ;  /* 0x000000ffff987224 */ /* 0x000fe200078e000a */
[----:B------:R-:W-:Y:S01]  /*6fe0*/  LOP3.LUT R25, R45, UR23, R4, 0x96, !PT ;  /* 0x000000172d197c12 */ /* 0x000fe2000f8e9604 */
[----:B------:R-:W-:Y:S01]  /*6ff0*/  IMAD.WIDE.U32 R10, R0, -0x326172a9, RZ ;  /* 0xcd9e8d57000a7825 */ /* 0x000fe200078e00ff */
[----:B------:R-:W-:Y:S02]  /*7000*/  LOP3.LUT R4, R35, UR11, R36, 0x96, !PT ;  /* 0x0000000b23047c12 */ /* 0x000fe4000f8e9624 */
[----:B------:R-:W-:-:S02]  /*7010*/  LOP3.LUT R31, R31, UR23, R2, 0x96, !PT ;  /* 0x000000171f1f7c12 */ /* 0x000fc4000f8e9602 */
[----:B------:R-:W-:Y:S01]  /*7020*/  LOP3.LUT R0, R11, UR20, R44, 0x96, !PT ;  /* 0x000000140b007c12 */ /* 0x000fe2000f8e962c */
[----:B------:R-:W-:Y:S01]  /*7030*/  IMAD.WIDE.U32 R4, R4, -0x326172a9, RZ ;  /* 0xcd9e8d5704047825 */ /* 0x000fe200078e00ff */
[----:B------:R-:W-:-:S03]  /*7040*/  LOP3.LUT R37, R49, UR23, R2, 0x96, !PT ;  /* 0x0000001731257c12 */ /* 0x000fc6000f8e9602 */
[----:B------:R-:W-:Y:S01]  /*7050*/  IMAD.MOV.U32 R108, RZ, RZ, R12 ;  /* 0x000000ffff6c7224 */ /* 0x000fe200078e000c */
[----:B------:R-:W-:Y:S01]  /*7060*/  LOP3.LUT R5, R5, UR10, R8, 0x96, !PT ;  /* 0x0000000a05057c12 */ /* 0x000fe2000f8e9608 */
[----:B------:R-:W-:Y:S02]  /*7070*/  IMAD.MOV.U32 R102, RZ, RZ, R13 ;  /* 0x000000ffff667224 */ /* 0x000fe400078e000d */
[----:B------:R-:W-:-:S04]  /*7080*/  IMAD.WIDE.U32 R12, R3, -0x2daee0ad, RZ ;  /* 0xd2511f53030c7825 */ /* 0x000fc800078e00ff */
[----:B------:R-:W-:Y:S01]  /*7090*/  IMAD.MOV.U32 R155, RZ, RZ, R15 ;  /* 0x000000ffff9b7224 */ /* 0x000fe200078e000f */
[----:B------:R-:W-:Y:S01]  /*70a0*/  LOP3.LUT R3, R13, UR9, R34, 0x96, !PT ;  /* 0x000000090d037c12 */ /* 0x000fe2000f8e9622 */
[----:B------:R-:W-:Y:S02]  /*70b0*/  IMAD.MOV.U32 R154, RZ, RZ, R14 ;  /* 0x000000ffff9a7224 */ /* 0x000fe400078e000e */
[----:B------:R-:W-:Y:S01]  /*70c0*/  IMAD.WIDE.U32 R14, R0, -0x2daee0ad, RZ ;  /* 0xd2511f53000e7825 */ /* 0x000fe200078e00ff */
[----:B------:R-:W-:-:S03]  /*70d0*/  LOP3.LUT R0, R41, UR11, R6, 0x96, !PT ;  /* 0x0000000b29007c12 */ /* 0x000fc6000f8e9606 */
        /* <DEDUP_REMOVED lines=9> */
[----:B------:R-:W-:-:S04]  /*7170*/  LOP3.LUT R11, R5, UR7, R12, 0x96, !PT ;  /* 0x00000007050b7c12 */ /* 0x000fc8000f8e960c */
[----:B------:R-:W-:Y:S01]  /*7180*/  LOP3.LUT R13, R3, UR25, R4, 0x96, !PT ;  /* 0x00000019030d7c12 */ /* 0x000fe2000f8e9604 */
[----:B------:R-:W-:Y:S01]  /*7190*/  IMAD.WIDE.U32 R4, R7, -0x2daee0ad, RZ ;  /* 0xd2511f5307047825 */ /* 0x000fe200078e00ff */
[C---:B------:R-:W-:Y:S02]  /*71a0*/  LOP3.LUT R12, R2.reuse, 0xff, RZ, 0xc0, !PT ;  /* 0x000000ff020c7812 */ /* 0x040fe400078ec0ff */
[----:B------:R-:W-:Y:S01]  /*71b0*/  LOP3.LUT R41, R2, 0xffff, RZ, 0xc0, !PT ;  /* 0x0000ffff02297812 */ /* 0x000fe200078ec0ff */
[----:B------:R-:W-:Y:S01]  /*71c0*/  IMAD.WIDE.U32 R6, R19, -0x2daee0ad, RZ ;  /* 0xd2511f5313067825 */ /* 0x000fe200078e00ff */
[--C-:B------:R-:W-:Y:S02]  /*71d0*/  SHF.R.U32.HI R46, RZ, 0x10, R2.reuse ;  /* 0x00000010ff2e7819 */ /* 0x100fe40000011602 */
[----:B------:R-:W-:Y:S01]  /*71e0*/  SHF.R.U32.HI R10, RZ, 0x18, R2 ;  /* 0x00000018ff0a7819 */ /* 0x000fe20000011602 */
[----:B------:R-:W-:Y:S01]  /*71f0*/  IMAD.WIDE.U32 R2, R0, -0x2daee0ad, RZ ;  /* 0xd2511f5300027825 */ /* 0x000fe200078e00ff */
[----:B------:R-:W-:-:S02]  /*7200*/  LOP3.LUT R55, R5, UR7, R14, 0x96, !PT ;  /* 0x0000000705377c12 */ /* 0x000fc4000f8e960e */
[----:B------:R-:W-:Y:S02]  /*7210*/  ISETP.LE.U32.AND P4, PT, R10, UR13, PT ;  /* 0x0000000d0a007c0c */ /* 0x000fe4000bf83070 */
[----:B------:R-:W-:Y:S02]  /*7220*/  LOP3.LUT R22, R3, UR25, R4, 0x96, !PT ;  /* 0x0000001903167c12 */ /* 0x000fe4000f8e9604 */
[C---:B------:R-:W-:Y:S02]  /*7230*/  LOP3.LUT R15, R2.reuse, 0xff, RZ, 0xc0, !PT ;  /* 0x000000ff020f7812 */ /* 0x040fe400078ec0ff */
[----:B------:R-:W-:Y:S02]  /*7240*/  LOP3.LUT R57, R2, 0xffff, RZ, 0xc0, !PT ;  /* 0x0000ffff02397812 */ /* 0x000fe400078ec0ff */
[--C-:B------:R-:W-:Y:S02]  /*7250*/  SHF.R.U32.HI R56, RZ, 0x10, R2.reuse ;  /* 0x00000010ff387819 */ /* 0x100fe40000011602 */
[----:B------:R-:W-:Y:S01]  /*7260*/  SHF.R.U32.HI R14, RZ, 0x18, R2 ;  /* 0x00000018ff0e7819 */ /* 0x000fe20000011602 */
[----:B------:R-:W-:Y:S01]  /*7270*/  IMAD.WIDE.U32 R2, R21, -0x2daee0ad, RZ ;  /* 0xd2511f5315027825 */ /* 0x000fe200078e00ff */
[----:B------:R-:W-:-:S02]  /*7280*/  ISETP.LE.U32.AND P3, PT, R15, UR13, PT ;  /* 0x0000000d0f007c0c */ /* 0x000fc4000bf63070 */
[----:B------:R-:W-:Y:S02]  /*7290*/  ISETP.LE.U32.AND P5, PT, R14, UR13, PT ;  /* 0x0000000d0e007c0c */ /* 0x000fe4000bfa3070 */
[----:B------:R-:W-:Y:S02]  /*72a0*/  LOP3.LUT R3, R3, UR21, R42, 0x96, !PT ;  /* 0x0000001503037c12 */ /* 0x000fe4000f8e962a */
[----:B------:R-:W-:Y:S02]  /*72b0*/  LOP3.LUT R0, R7, UR11, R2, 0x96, !PT ;  /* 0x0000000b07007c12 */ /* 0x000fe4000f8e9602 */
[----:B------:R-:W-:Y:S01]  /*72c0*/  ISETP.LE.U32.AND P1, PT, R12, UR13, PT ;  /* 0x0000000d0c007c0c */ /* 0x000fe2000bf23070 */
[----:B------:R-:W-:-:S04]  /*72d0*/  IMAD.WIDE.U32 R2, R3, -0x326172a9, RZ ;  /* 0xcd9e8d5703027825 */ /* 0x000fc800078e00ff */
[----:B------:R-:W-:Y:S01]  /*72e0*/  IMAD.WIDE.U32 R8, R0, -0x326172a9, RZ ;  /* 0xcd9e8d5700087825 */ /* 0x000fe200078e00ff */
[----:B------:R-:W-:-:S04]  /*72f0*/  LOP3.LUT R0, R3, UR20, R30, 0x96, !PT ;  /* 0x0000001403007c12 */ /* 0x000fc8000f8e961e */
[----:B------:R-:W-:Y:S01]  /*7300*/  LOP3.LUT R2, R9, UR10, R2, 0x96, !PT ;  /* 0x0000000a09027c12 */ /* 0x000fe2000f8e9602 */
[----:B------:R-:W-:-:S04]  /*7310*/  IMAD.WIDE.U32 R4, R0, -0x2daee0ad, RZ ;  /* 0xd2511f5300047825 */ /* 0x000fc800078e00ff */
[----:B------:R-:W-:Y:S01]  /*7320*/  @!P1 HFMA2.BF16_V2 R127, -RZ.H0_H0, RZ.H0_H0, -R230.H0_H0 ;  /* 0x200000ffff7f9231 */ /* 0x000fe200003409e6 */
[----:B------:R-:W-:Y:S01]  /*7330*/  LOP3.LUT R5, R5, UR9, R6, 0x96, !PT ;  /* 0x0000000905057c12 */ /* 0x000fe2000f8e9606 */
[----:B------:R-:W-:-:S03]  /*7340*/  IMAD.WIDE.U32 R6, R2, -0x2daee0ad, RZ ;  /* 0xd2511f5302067825 */ /* 0x000fc600078e00ff */
[----:B------:R-:W-:Y:S01]  /*7350*/  @!P1 PRMT R230, R127, 0x5410, RZ ;  /* 0x000054107fe69816 */ /* 0x000fe200000000ff */
[----:B------:R-:W-:Y:S01]  /*7360*/  IMAD.WIDE.U32 R2, R11, -0x326172a9, RZ ;  /* 0xcd9e8d570b027825 */ /* 0x000fe200078e00ff */
[----:B------:R-:W-:-:S03]  /*7370*/  LOP3.LUT R7, R7, UR7, R4, 0x96, !PT ;  /* 0x0000000707077c12 */ /* 0x000fc6000f8e9604 */
[----:B------:R-:W-:Y:S01]  /*7380*/  IMAD.WIDE.U32 R4, R5, -0x326172a9, RZ ;  /* 0xcd9e8d5705047825 */ /* 0x000fe200078e00ff */
[----:B------:R-:W-:Y:S02]  /*7390*/  LOP3.LUT R0, R3, UR29, R16, 0x96, !PT ;  /* 0x0000001d03007c12 */ /* 0x000fe4000f8e9610 */
[C---:B------:R-:W-:Y:S02]  /*73a0*/  LOP3.LUT R17, R2.reuse, 0xff, RZ, 0xc0, !PT ;  /* 0x000000ff02117812 */ /* 0x040fe400078ec0ff */
        /* <DEDUP_REMOVED lines=17> */
[----:B------:R-:W-:Y:S01]  /*74c0*/  @!P2 HFMA2.BF16_V2 R50, -RZ.H0_H0, RZ.H0_H0, -R91.H0_H0 ;  /* 0x200000ffff32a231 */ /* 0x000fe2000034095b */
[----:B------:R-:W-:Y:S01]  /*74d0*/  ISETP.LE.U32.AND P1, PT, R33, UR13, PT ;  /* 0x0000000d21007c0c */ /* 0x000fe2000bf23070 */
[----:B------:R-:W-:Y:S01]  /*74e0*/  IMAD.WIDE.U32 R4, R39, -0x2daee0ad, RZ ;  /* 0xd2511f5327047825 */ /* 0x000fe200078e00ff */
[C---:B------:R-:W-:Y:S02]  /*74f0*/  LOP3.LUT R40, R2.reuse, 0xff, RZ, 0xc0, !PT ;  /* 0x000000ff02287812 */ /* 0x040fe400078ec0ff */
[----:B------:R-:W-:Y:S02]  /*7500*/  LOP3.LUT R45, R2, 0xffff, RZ, 0xc0, !PT ;  /* 0x0000ffff022d7812 */ /* 0x000fe400078ec0ff */
[--C-:B------:R-:W-:Y:S02]  /*7510*/  SHF.R.U32.HI R49, RZ, 0x10, R2.reuse ;  /* 0x00000010ff317819 */ /* 0x100fe40000011602 */
[----:B------:R-:W-:Y:S02]  /*7520*/  SHF.R.U32.HI R43, RZ, 0x18, R2 ;  /* 0x00000018ff2b7819 */ /* 0x000fe40000011602 */
[----:B------:R-:W-:Y:S01]  /*7530*/  SHF.R.U32.HI R2, RZ, 0x18, R0 ;  /* 0x00000018ff027819 */ /* 0x000fe20000011600 */
[----:B------:R-:W-:Y:S01]  /*7540*/  @!P6 HFMA2.BF16_V2 R51, -RZ.H0_H0, RZ.H0_H0, -R89.H0_H0 ;  /* 0x200000ffff33e231 */ /* 0x000fe20000340959 */
[----:B------:R-:W-:-:S02]  /*7550*/  @!P2 PRMT R91, R50, 0x5410, RZ ;  /* 0x00005410325ba816 */ /* 0x000fc400000000ff */
[----:B------:R-:W-:Y:S02]  /*7560*/  ISETP.LE.U32.AND P2, PT, R2, UR13, PT ;  /* 0x0000000d02007c0c */ /* 0x000fe4000bf43070 */
[----:B------:R-:W-:Y:S02]  /*7570*/  LOP3.LUT R2, R5, UR21, R54, 0x96, !PT ;  /* 0x0000001505027c12 */ /* 0x000fe4000f8e9636 */
        /* <DEDUP_REMOVED lines=8> */
[----:B------:R-:W-:Y:S02]  /*7600*/  LOP3.LUT R0, R9, UR20, R44, 0x96, !PT ;  /* 0x0000001409007c12 */ /* 0x000fe4000f8e962c */
[----:B------:R-:W-:Y:S02]  /*7610*/  LOP3.LUT R3, R3, UR11, R4, 0x96, !PT ;  /* 0x0000000b03037c12 */ /* 0x000fe4000f8e9604 */
[----:B------:R-:W-:Y:S01]  /*7620*/  @!P2 PRMT R94, R59, 0x5410, RZ ;  /* 0x000054103b5ea816 */ /* 0x000fe200000000ff */
[----:B------:R-:W-:Y:S01]  /*7630*/  IMAD.WIDE.U32 R6, R0, -0x2daee0ad, RZ ;  /* 0xd2511f5300067825 */ /* 0x000fe200078e00ff */
[----:B------:R-:W-:-:S04]  /*7640*/  ISETP.LE.U32.AND P2, PT, R17, UR13, PT ;  /* 0x0000000d11007c0c */ /* 0x000fc8000bf43070 */
        /* <DEDUP_REMOVED lines=13> */
[----:B------:R-:W-:Y:S01]  /*7720*/  LOP3.LUT R0, R0, 0xffff, RZ, 0xc0, !PT ;  /* 0x0000ffff00007812 */ /* 0x000fe200078ec0ff */
[----:B------:R-:W-:Y:S01]  /*7730*/  IMAD.MOV.U32 R61, RZ, RZ, R205 ;  /* 0x000000ffff3d7224 */ /* 0x000fe200078e00cd */
[----:B------:R-:W-:Y:S01]  /*7740*/  LOP3.LUT R19, R3, UR25, R4, 0x96, !PT ;  /* 0x0000001903137c12 */ /* 0x000fe2000f8e9604 */
[----:B------:R-:W-:Y:S01]  /*7750*/  IMAD.WIDE.U32 R4, R31, -0x2daee0ad, RZ ;  /* 0xd2511f531f047825 */ /* 0x000fe200078e00ff */
[C---:B------:R-:W-:Y:S01]  /*7760*/  LOP3.LUT R53, R2.reuse, 0xff, RZ, 0xc0, !PT ;  /* 0x000000ff02357812 */ /* 0x040fe200078ec0ff */
[----:B------:R1:W-:Y:S01]  /*7770*/  STL [R1+0x1a8], R236 ;  /* 0x0001a8ec01007387 */ /* 0x0003e20000100800 */
        /* <DEDUP_REMOVED lines=10> */
[----:B------:R-:W-:Y:S01]  /*7820*/  IMAD.WIDE.U32 R8, R0, -0x326172a9, RZ ;  /* 0xcd9e8d5700087825 */ /* 0x000fe200078e00ff */
[----:B------:R-:W-:-:S03]  /*7830*/  LOP3.LUT R3, R3, UR20, R30, 0x96, !PT ;  /* 0x0000001403037c12 */ /* 0x000fc6000f8e961e */
[----:B------:R-:W-:Y:S02]  /*7840*/  @!P6 HFMA2.BF16_V2 R62, -RZ.H0_H0, RZ.H0_H0, -R234.H0_H0 ;  /* 0x200000ffff3ee231 */ /* 0x000fe400003409ea */
[----:B------:R-:W-:Y:S01]  /*7850*/  @!P2 HFMA2.BF16_V2 R63, -RZ.H0_H0, RZ.H0_H0, -R239.H0_H0 ;  /* 0x200000ffff3fa231 */ /* 0x000fe200003409ef */
[----:B------:R-:W-:Y:S01]  /*7860*/  LOP3.LUT R0, R9, UR10, R2, 0x96, !PT ;  /* 0x0000000a09007c12 */ /* 0x000fe2000f8e9602 */
[----:B------:R-:W-:Y:S01]  /*7870*/  IMAD.WIDE.U32 R2, R3, -0x2daee0ad, RZ ;  /* 0xd2511f5303027825 */ /* 0x000fe200078e00ff */
[----:B------:R-:W-:Y:S02]  /*7880*/  @!P6 PRMT R234, R62, 0x5410, RZ ;  /* 0x000054103eeae816 */ /* 0x000fe400000000ff */
[----:B------:R-:W-:Y:S01]  /*7890*/  @!P2 PRMT R239, R63, 0x5410, RZ ;  /* 0x000054103fefa816 */ /* 0x000fe200000000ff */
[----:B------:R-:W-:Y:S01]  /*78a0*/  IMAD.WIDE.U32 R6, R0, -0x2daee0ad, RZ ;  /* 0xd2511f5300067825 */ /* 0x000fe200078e00ff */
[----:B------:R-:W-:Y:S01]  /*78b0*/  LOP3.LUT R0, R24, 0xff, RZ, 0xc0, !PT ;  /* 0x000000ff18007812 */ /* 0x000fe200078ec0ff */
[----:B------:R2:W-:Y:S01]  /*78c0*/  STL [R1+0x1ac], R234 ;  /* 0x0001acea01007387 */ /* 0x0005e20000100800 */
[----:B------:R-:W-:Y:S01]  /*78d0*/  LOP3.LUT R3, R3, UR9, R4, 0x96, !PT ;  /* 0x0000000903037c12 */ /* 0x000fe2000f8e9604 */
[----:B------:R-:W-:Y:S01]  /*78e0*/  IMAD.MOV.U32 R62, RZ, RZ, R195 ;  /* 0x000000ffff3e7224 */ /* 0x000fe200078e00c3 */
[----:B------:R-:W-:Y:S01]  /*78f0*/  ISETP.LE.U32.AND P6, PT, R0, UR13, PT ;  /* 0x0000000d00007c0c */ /* 0x000fe2000bfc3070 */
[----:B------:R-:W-:Y:S01]  /*7900*/  IMAD.MOV.U32 R63, RZ, RZ, R177 ;  /* 0x000000ffff3f7224 */ /* 0x000fe200078e00b1 */
[----:B------:R-:W-:Y:S01]  /*7910*/  LOP3.LUT R2, R7, UR7, R2, 0x96, !PT ;  /* 0x0000000707027c12 */ /* 0x000fe2000f8e9602 */
[----:B------:R-:W-:Y:S01]  /*7920*/  IMAD.WIDE.U32 R4, R3, -0x326172a9, RZ ;  /* 0xcd9e8d5703047825 */ /* 0x000fe200078e00ff */
[----:B------:R-:W-:-:S03]  /*7930*/  LOP3.LUT R0, R13, 0xff, RZ, 0xc0, !PT ;  /* 0x000000ff0d007812 */ /* 0x000fc600078ec0ff */
[----:B------:R-:W-:Y:S01]  /*7940*/  IMAD.WIDE.U32 R2, R2, -0x326172a9, RZ ;  /* 0xcd9e8d5702027825 */ /* 0x000fe200078e00ff */
[----:B------:R-:W-:Y:S02]  /*7950*/  ISETP.LE.U32.AND P2, PT, R0, UR13, PT ;  /* 0x0000000d00007c0c */ /* 0x000fe4000bf43070 */
[----:B------:R-:W-:Y:S01]  /*7960*/  LOP3.LUT R5, R5, UR8, R8, 0x96, !PT ;  /* 0x0000000805057c12 */ /* 0x000fe2000f8e9608 */
[----:B-1----:R-:W-:Y:S01]  /*7970*/  IMAD.MOV.U32 R236, RZ, RZ, R121 ;  /* 0x000000ffffec7224 */ /* 0x002fe200078e0079 */
[----:B------:R-:W-:Y:S01]  /*7980*/  LOP3.LUT R0, R13, 0xffff, RZ, 0xc0, !PT ;  /* 0x0000ffff0d007812 */ /* 0x000fe200078ec0ff */
[----:B------:R-:W-:Y:S01]  /*7990*/  @!P6 HFMA2.BF16_V2 R84, -RZ.H0_H0, RZ.H0_H0, -R237.H0_H0 ;  /* 0x200000ffff54e231 */ /* 0x000fe200003409ed */
[----:B------:R-:W-:Y:S02]  /*79a0*/  LOP3.LUT R14, R3, UR29, R4, 0x96, !PT ;  /* 0x0000001d030e7c12 */ /* 0x000fe4000f8e9604 */
[C---:B------:R-:W-:Y:S02]  /*79b0*/  LOP3.LUT R30, R2.reuse, 0xffff, RZ, 0xc0, !PT ;  /* 0x0000ffff021e7812 */ /* 0x040fe400078ec0ff */
[----:B------:R-:W-:-:S02]  /*79c0*/  LOP3.LUT R44, R2, 0xff, RZ, 0xc0, !PT ;  /* 0x000000ff022c7812 */ /* 0x000fc400078ec0ff */
[--C-:B------:R-:W-:Y:S01]  /*79d0*/  SHF.R.U32.HI R42, RZ, 0x10, R2.reuse ;  /* 0x00000010ff2a7819 */ /* 0x100fe20000011602 */
[----:B------:R-:W-:Y:S01]  /*79e0*/  @!P2 HFMA2.BF16_V2 R85, -RZ.H0_H0, RZ.H0_H0, -R238.H0_H0 ;  /* 0x200000ffff55a231 */ /* 0x000fe200003409ee */
[----:B------:R-:W-:Y:S01]  /*79f0*/  SHF.R.U32.HI R38, RZ, 0x18, R2 ;  /* 0x00000018ff267819 */ /* 0x000fe20000011602 */
[----:B------:R-:W-:Y:S01]  /*7a00*/  IMAD.WIDE.U32 R2, R5, -0x2daee0ad, RZ ;  /* 0xd2511f5305027825 */ /* 0x000fe200078e00ff */
[----:B------:R-:W-:Y:S02]  /*7a10*/  SHF.R.U32.HI R0, RZ, 0x8, R0 ;  /* 0x00000008ff007819 */ /* 0x000fe40000011600 */
[----:B------:R-:W-:Y:S01]  /*7a20*/  @!P6 PRMT R237, R84, 0x5410, RZ ;  /* 0x0000541054ede816 */ /* 0x000fe200000000ff */
[----:B------:R-:W-:Y:S01]  /*7a30*/  IMAD.WIDE.U32 R4, R47, -0x2daee0ad, RZ ;  /* 0xd2511f532f047825 */ /* 0x000fe200078e00ff */
[----:B------:R-:W-:Y:S02]  /*7a40*/  LOP3.LUT R0, R0, 0xffff, RZ, 0xc0, !PT ;  /* 0x0000ffff00007812 */ /* 0x000fe400078ec0ff */
[C---:B------:R-:W-:Y:S01]  /*7a50*/  LOP3.LUT R27, R2.reuse, 0xffff, RZ, 0xc0, !PT ;  /* 0x0000ffff021b7812 */ /* 0x040fe200078ec0ff */
[----:B------:R-:W-:Y:S01]  /*7a60*/  IMAD.MOV.U32 R47, RZ, RZ, R108 ;  /* 0x000000ffff2f7224 */ /* 0x000fe200078e006c */
[----:B------:R-:W-:Y:S01]  /*7a70*/  LOP3.LUT R51, R2, 0xff, RZ, 0xc0, !PT ;  /* 0x000000ff02337812 */ /* 0x000fe200078ec0ff */
[----:B--2---:R-:W-:Y:S01]  /*7a80*/  IMAD.MOV.U32 R234, RZ, RZ, R193 ;  /* 0x000000ffffea7224 */ /* 0x004fe200078e00c1 */
[----:B------:R-:W-:-:S02]  /*7a90*/  SHF.R.U32.HI R31, RZ, 0x10, R2 ;  /* 0x00000010ff1f7819 */ /* 0x000fc40000011602 */
[----:B------:R-:W-:Y:S02]  /*7aa0*/  SHF.R.U32.HI R39, RZ, 0x18, R2 ;  /* 0x00000018ff277819 */ /* 0x000fe40000011602 */
[----:B------:R-:W-:Y:S02]  /*7ab0*/  LOP3.LUT R2, R5, UR21, R82, 0x96, !PT ;  /* 0x0000001505027c12 */ /* 0x000fe4000f8e9652 */
[----:B------:R-:W-:Y:S02]  /*7ac0*/  ISETP.LE.U32.AND P6, PT, R0, UR13, PT ;  /* 0x0000000d00007c0c */ /* 0x000fe4000bfc3070 */
[----:B------:R-:W-:Y:S01]  /*7ad0*/  LOP3.LUT R15, R3, UR25, R6, 0x96, !PT ;  /* 0x00000019030f7c12 */ /* 0x000fe2000f8e9606 */
[----:B------:R-:W-:Y:S01]  /*7ae0*/  IMAD.WIDE.U32 R6, R2, -0x326172a9, RZ ;  /* 0xcd9e8d5702067825 */ /* 0x000fe200078e00ff */
[----:B------:R-:W-:Y:S02]  /*7af0*/  SHF.R.U32.HI R0, RZ, 0x18, R13 ;  /* 0x00000018ff007819 */ /* 0x000fe4000001160d */
[----:B------:R-:W-:Y:S01]  /*7b00*/  @!P2 PRMT R238, R85, 0x5410, RZ ;  /* 0x0000541055eea816 */ /* 0x000fe200000000ff */
[----:B------:R-:W-:Y:S01]  /*7b10*/  IMAD.WIDE.U32 R2, R37, -0x2daee0ad, RZ ;  /* 0xd2511f5325027825 */ /* 0x000fe200078e00ff */
[----:B------:R-:W-:-:S02]  /*7b20*/  LOP3.LUT R5, R7, UR20, R48, 0x96, !PT ;  /* 0x0000001407057c12 */ /* 0x000fc4000f8e9630 */
[----:B------:R-:W-:Y:S01]  /*7b30*/  ISETP.LE.U32.AND P2, PT, R0, UR13, PT ;  /* 0x0000000d00007c0c */ /* 0x000fe2000bf43070 */
[----:B------:R-:W-:Y:S01]  /*7b40*/  IMAD.MOV.U32 R37, RZ, RZ, R102 ;  /* 0x000000ffff257224 */ /* 0x000fe200078e0066 */
[----:B------:R-:W-:Y:S01]  /*7b50*/  SHF.R.U32.HI R0, RZ, 0x10, R13 ;  /* 0x00000010ff007819 */ /* 0x000fe2000001160d */
[----:B------:R-:W-:Y:S01]  /*7b60*/  @!P6 HFMA2.BF16_V2 R86, -RZ.H0_H0, RZ.H0_H0, -R235.H0_H0 ;  /* 0x200000ffff56e231 */ /* 0x000fe200003409eb */
[----:B------:R-:W-:Y:S01]  /*7b70*/  LOP3.LUT R4, R3, UR11, R4, 0x96, !PT ;  /* 0x0000000b03047c12 */ /* 0x000fe2000f8e9604 */
[----:B------:R-:W-:Y:S01]  /*7b80*/  IMAD.WIDE.U32 R8, R5, -0x2daee0ad, RZ ;  /* 0xd2511f5305087825 */ /* 0x000fe200078e00ff */
[----:B------:R-:W-:Y:S02]  /*7b90*/  LOP3.LUT R3, R0, 0xff, RZ, 0xc0, !PT ;  /* 0x000000ff00037812 */ /* 0x000fe400078ec0ff */
[----:B------:R-:W-:Y:S01]  /*7ba0*/  @!P6 PRMT R235, R86, 0x5410, RZ ;  /* 0x0000541056ebe816 */ /* 0x000fe200000000ff */
[----:B------:R-:W-:Y:S01]  /*7bb0*/  IMAD.MOV.U32 R48, RZ, RZ, R116 ;  /* 0x000000ffff307224 */ /* 0x000fe200078e0074 */
[----:B------:R-:W-:-:S02]  /*7bc0*/  LOP3.LUT R0, R9, UR9, R2, 0x96, !PT ;  /* 0x0000000909007c12 */ /* 0x000fc4000f8e9602 */
[----:B------:R-:W-:Y:S01]  /*7bd0*/  ISETP.LE.U32.AND P6, PT, R3, UR13, PT ;  /* 0x0000000d03007c0c */ /* 0x000fe2000bfc3070 */
[----:B------:R-:W-:Y:S02]  /*7be0*/  @!P2 HFMA2.BF16_V2 R87, -RZ.H0_H0, RZ.H0_H0, -R233.H0_H0 ;  /* 0x200000ffff57a231 */ /* 0x000fe400003409e9 */
[----:B------:R-:W-:-:S04]  /*7bf0*/  IMAD.WIDE.U32 R2, R4, -0x326172a9, RZ ;  /* 0xcd9e8d5704027825 */ /* 0x000fc800078e00ff */
[----:B------:R-:W-:Y:S01]  /*7c00*/  IMAD.WIDE.U32 R12, R0, -0x326172a9, RZ ;  /* 0xcd9e8d57000c7825 */ /* 0x000fe200078e00ff */
[----:B------:R-:W-:Y:S02]  /*7c10*/  SHF.R.U32.HI R0, RZ, 0x8, R41 ;  /* 0x00000008ff007819 */ /* 0x000fe40000011629 */
[----:B------:R-:W-:Y:S01]  /*7c20*/  @!P2 PRMT R233, R87, 0x5410, RZ ;  /* 0x0000541057e9a816 */ /* 0x000fe200000000ff */
[----:B------:R-:W-:Y:S01]  /*7c30*/  IMAD.MOV.U32 R41, RZ, RZ, R113 ;  /* 0x000000ffff297224 */ /* 0x000fe200078e0071 */
[----:B------:R-:W-:Y:S01]  /*7c40*/  LOP3.LUT R0, R0, 0xffff, RZ, 0xc0, !PT ;  /* 0x0000ffff00007812 */ /* 0x000fe200078ec0ff */
[----:B------:R-:W-:Y:S01]  /*7c50*/  LDSM.16.MT88.4 R84, [R192+0xa400] ;  /* 0x00a40000c054783b */ /* 0x000fe20000004200 */
[----:B------:R-:W-:Y:S01]  /*7c60*/  @!P6 HFMA2.BF16_V2 R128, -RZ.H0_H0, RZ.H0_H0, -R232.H0_H0 ;  /* 0x200000ffff80e231 */ /* 0x000fe200003409e8 */
[----:B------:R-:W-:Y:S02]  /*7c70*/  LOP3.LUT R3, R3, UR10, R6, 0x96, !PT ;  /* 0x0000000a03037c12 */ /* 0x000fe4000f8e9606 */
[----:B------:R-:W-:-:S02]  /*7c80*/  ISETP.LE.U32.AND P2, PT, R0, UR13, PT ;  /* 0x0000000d00007c0c */ /* 0x000fc4000bf43070 */
[----:B------:R-:W-:Y:S01]  /*7c90*/  LOP3.LUT R0, R46, 0xff, RZ, 0xc0, !PT ;  /* 0x000000ff2e007812 */ /* 0x000fe200078ec0ff */
[----:B------:R-:W-:Y:S01]  /*7ca0*/  IMAD.WIDE.U32 R4, R3, -0x2daee0ad, RZ ;  /* 0xd2511f5303047825 */ /* 0x000fe200078e00ff */
[----:B------:R-:W-:Y:S02]  /*7cb0*/  LOP3.LUT R2, R13, UR8, R2, 0x96, !PT ;  /* 0x000000080d027c12 */ /* 0x000fe4000f8e9602 */
[----:B------:R-:W-:Y:S01]  /*7cc0*/  @!P6 PRMT R232, R128, 0x5410, RZ ;  /* 0x0000541080e8e816 */ /* 0x000fe200000000ff */
[----:B------:R-:W-:Y:S01]  /*7cd0*/  IMAD.MOV.U32 R128, RZ, RZ, R103 ;  /* 0x000000ffff807224 */ /* 0x000fe200078e0067 */
[----:B------:R-:W-:Y:S01]  /*7ce0*/  ISETP.LE.U32.AND P6, PT, R0, UR13, PT ;  /* 0x0000000d00007c0c */ /* 0x000fe2000bfc3070 */
[----:B------:R-:W-:Y:S01]  /*7cf0*/  FFMA.FTZ R0, R129, UR6, -R18 ;  /* 0x0000000681007c23 */ /* 0x000fe20008010812 */
[----:B------:R-:W-:-:S04]  /*7d00*/  IMAD.WIDE.U32 R2, R2, -0x2daee0ad, RZ ;  /* 0xd2511f5302027825 */ /* 0x000fc800078e00ff */
[----:B------:R-:W-:Y:S01]  /*7d10*/  @!P4 HFMA2.BF16_V2 R129, -RZ.H0_H0, RZ.H0_H0, -R228.H0_H0 ;  /* 0x200000ffff81c231 */ /* 0x000fe200003409e4 */
[----:B------:R-:W-:Y:S01]  /*7d20*/  LOP3.LUT R16, R5, UR7, R8, 0x96, !PT ;  /* 0x0000000705107c12 */ /* 0x000fe2000f8e9608 */
[----:B------:R1:W-:Y:S01]  /*7d30*/  MUFU.EX2 R103, R0 ;  /* 0x0000000000677308 */ /* 0x0003e20000000800 */
[----:B------:R-:W-:Y:S01]  /*7d40*/  @!P2 HFMA2.BF16_V2 R88, -RZ.H0_H0, RZ.H0_H0, -R229.H0_H0 ;  /* 0x200000ffff58a231 */ /* 0x000fe200003409e5 */
[C---:B------:R-:W-:Y:S01]  /*7d50*/  LOP3.LUT R17, R2.reuse, 0xffff, RZ, 0xc0, !PT ;  /* 0x0000ffff02117812 */ /* 0x040fe200078ec0ff */
[----:B------:R-:W-:Y:S01]  /*7d60*/  IMAD.MOV.U32 R46, RZ, RZ, R112 ;  /* 0x000000ffff2e7224 */ /* 0x000fe200078e0070 */
[----:B------:R-:W-:Y:S02]  /*7d70*/  LOP3.LUT R21, R2, 0xff, RZ, 0xc0, !PT ;  /* 0x000000ff02157812 */ /* 0x000fe400078ec0ff */
[--C-:B------:R-:W-:Y:S02]  /*7d80*/  SHF.R.U32.HI R25, RZ, 0x10, R2.reuse ;  /* 0x00000010ff197819 */ /* 0x100fe40000011602 */
[----:B------:R-:W-:Y:S01]  /*7d90*/  SHF.R.U32.HI R24, RZ, 0x18, R2 ;  /* 0x00000018ff187819 */ /* 0x000fe20000011602 */
[----:B------:R-:W-:Y:S01]  /*7da0*/  FFMA.FTZ R2, R130, UR6, -R18 ;  /* 0x0000000682027c23 */ /* 0x000fe20008010812 */
[----:B------:R-:W-:Y:S01]  /*7db0*/  @!P2 PRMT R229, R88, 0x5410, RZ ;  /* 0x0000541058e5a816 */ /* 0x000fe200000000ff */
[----:B------:R-:W-:Y:S01]  /*7dc0*/  @!P6 HFMA2.BF16_V2 R130, -RZ.H0_H0, RZ.H0_H0, -R227.H0_H0 ;  /* 0x200000ffff82e231 */ /* 0x000fe200003409e3 */
[----:B------:R-:W-:Y:S01]  /*7dd0*/  @!P4 PRMT R228, R129, 0x5410, RZ ;  /* 0x0000541081e4c816 */ /* 0x000fe200000000ff */
[----:B------:R2:W3:Y:S01]  /*7de0*/  MUFU.EX2 R102, R2 ;  /* 0x0000000200667308 */ /* 0x0004e20000000800 */
[----:B------:R-:W-:Y:S01]  /*7df0*/  IMAD.MOV.U32 R129, RZ, RZ, R104 ;  /* 0x000000ffff817224 */ /* 0x000fe200078e0068 */
[----:B------:R-:W-:Y:S01]  /*7e00*/  LOP3.LUT R13, R3, UR25, R4, 0x96, !PT ;  /* 0x00000019030d7c12 */ /* 0x000fe2000f8e9604 */
[----:B------:R-:W-:Y:S01]  /*7e10*/  FFMA.FTZ R3, R125, UR6, -R23 ;  /* 0x000000067d037c23 */ /* 0x000fe20008010817 */
[----:B-1----:R-:W-:Y:S01]  /*7e20*/  LOP3.LUT R0, R10, 0xffff, RZ, 0xc0, !PT ;  /* 0x0000ffff0a007812 */ /* 0x002fe200078ec0ff */
[----:B------:R-:W-:Y:S01]  /*7e30*/  IMAD.MOV.U32 R88, RZ, RZ, R80 ;  /* 0x000000ffff587224 */ /* 0x000fe200078e0050 */
[----:B------:R-:W-:Y:S01]  /*7e40*/  @!P6 PRMT R227, R130, 0x5410, RZ ;  /* 0x0000541082e3e816 */ /* 0x000fe200000000ff */
[----:B------:R-:W-:Y:S01]  /*7e50*/  IMAD.MOV.U32 R130, RZ, RZ, R176 ;  /* 0x000000ffff827224 */ /* 0x000fe200078e00b0 */
[----:B------:R-:W-:Y:S01]  /*7e60*/  SHF.R.U32.HI R0, RZ, 0x8, R0 ;  /* 0x00000008ff007819 */ /* 0x000fe20000011600 */
[----:B------:R-:W-:Y:S01]  /*7e70*/  MUFU.EX2 R177, R3 ;  /* 0x0000000300b17308 */ /* 0x000fe20000000800 */
[----:B------:R-:W-:-:S02]  /*7e80*/  LOP3.LUT R4, R49, 0xff, RZ, 0xc0, !PT ;  /* 0x000000ff31047812 */ /* 0x000fc400078ec0ff */
[----:B------:R-:W-:-:S04]  /*7e90*/  LOP3.LUT R0, R0, 0xffff, RZ, 0xc0, !PT ;  /* 0x0000ffff00007812 */ /* 0x000fc800078ec0ff */
[----:B------:R-:W-:Y:S01]  /*7ea0*/  ISETP.LE.U32.AND P2, PT, R0, UR13, PT ;  /* 0x0000000d00007c0c */ /* 0x000fe2000bf43070 */
[----:B--2---:R-:W-:Y:S01]  /*7eb0*/  FFMA.FTZ R2, R132, UR6, -R23 ;  /* 0x0000000684027c23 */ /* 0x004fe20008010817 */
[----:B------:R-:W-:-:S03]  /*7ec0*/  LOP3.LUT R0, R10, 0xff, RZ, 0xc0, !PT ;  /* 0x000000ff0a007812 */ /* 0x000fc600078ec0ff */
[----:B------:R1:W-:Y:S01]  /*7ed0*/  MUFU.EX2 R120, R2 ;  /* 0x0000000200787308 */ /* 0x0003e20000000800 */
[----:B------:R-:W-:Y:S02]  /*7ee0*/  ISETP.LE.U32.AND P4, PT, R0, UR13, PT ;  /* 0x0000000d00007c0c */ /* 0x000fe4000bf83070 */
[----:B------:R-:W-:-:S04]  /*7ef0*/  SHF.R.U32.HI R0, RZ, 0x18, R10 ;  /* 0x00000018ff007819 */ /* 0x000fc8000001160a */
[----:B------:R-:W-:Y:S02]  /*7f00*/  ISETP.LE.U32.AND P6, PT, R0, UR13, PT ;  /* 0x0000000d00007c0c */ /* 0x000fe4000bfc3070 */
[----:B---3--:R-:W-:-:S04]  /*7f10*/  F2FP.BF16.F32.PACK_AB R0, R102, R103 ;  /* 0x000000676600723e */ /* 0x008fc800000010ff */
[C---:B------:R-:W-:Y:S02]  /*7f20*/  PRMT R208, R0.reuse, 0x7610, R208 ;  /* 0x0000761000d07816 */ /* 0x040fe400000000d0 */
[----:B------:R-:W-:Y:S01]  /*7f30*/  PRMT R204, R0, 0x7632, R204 ;  /* 0x0000763200cc7816 */ /* 0x000fe200000000cc */
[----:B-1----:R-:W-:Y:S01]  /*7f40*/  FFMA.FTZ R2, R131, UR6, -R23 ;  /* 0x0000000683027c23 */ /* 0x002fe20008010817 */
[----:B------:R-:W-:Y:S01]  /*7f50*/  SHF.R.U32.HI R0, RZ, 0x10, R10 ;  /* 0x00000010ff007819 */ /* 0x000fe2000001160a */
[----:B------:R-:W-:Y:S01]  /*7f60*/  @!P4 HFMA2.BF16_V2 R132, -RZ.H0_H0, RZ.H0_H0, -R208.H0_H0 ;  /* 0x200000ffff84c231 */ /* 0x000fe200003409d0 */
[----:B------:R-:W-:Y:S01]  /*7f70*/  PRMT R116, R208, 0x5410, R204 ;  /* 0x00005410d0747816 */ /* 0x000fe200000000cc */
[----:B------:R-:W1:Y:S01]  /*7f80*/  MUFU.EX2 R231, R2 ;  /* 0x0000000200e77308 */ /* 0x000e620000000800 */
[----:B------:R-:W-:Y:S01]  /*7f90*/  LOP3.LUT R0, R0, 0xff, RZ, 0xc0, !PT ;  /* 0x000000ff00007812 */ /* 0x000fe200078ec0ff */
[----:B------:R-:W-:Y:S01]  /*7fa0*/  @!P2 HFMA2.BF16_V2 R131, -RZ.H0_H0, RZ.H0_H0, -R204.H0_H0 ;  /* 0x200000ffff83a231 */ /* 0x000fe200003409cc */
[----:B------:R-:W-:Y:S01]  /*7fb0*/  @!P4 PRMT R208, R132, 0x5410, RZ ;  /* 0x0000541084d0c816 */ /* 0x000fe200000000ff */
[----:B------:R-:W-:Y:S01]  /*7fc0*/  IMAD.MOV.U32 R132, RZ, RZ, R101 ;  /* 0x000000ffff847224 */ /* 0x000fe200078e0065 */
[----:B------:R-:W-:-:S02]  /*7fd0*/  ISETP.LE.U32.AND P4, PT, R0, UR13, PT ;  /* 0x0000000d00007c0c */ /* 0x000fc4000bf83070 */
[----:B------:R-:W-:Y:S01]  /*7fe0*/  @!P2 PRMT R204, R131, 0x5410, RZ ;  /* 0x0000541083cca816 */ /* 0x000fe200000000ff */
[----:B------:R-:W-:Y:S01]  /*7ff0*/  IMAD.MOV.U32 R131, RZ, RZ, R81 ;  /* 0x000000ffff837224 */ /* 0x000fe200078e0051 */
[----:B------:R-:W-:Y:S01]  /*8000*/  ISETP.LE.U32.AND P2, PT, R34, UR13, PT ;  /* 0x0000000d22007c0c */ /* 0x000fe2000bf43070 */
[----:B------:R-:W2:Y:S01]  /*8010*/  LDSM.16.MT88.4 R80, [R192+0xa000] ;  /* 0x00a00000c050783b */ /* 0x000ea20000004200 */
[----:B-1----:R-:W-:Y:S01]  /*8020*/  F2FP.BF16.F32.PACK_AB R0, R231, R120 ;  /* 0x00000078e700723e */ /* 0x002fe200000010ff */
[----:B------:R-:W-:-:S03]  /*8030*/  FFMA.FTZ R2, R95, UR6, -R18 ;  /* 0x000000065f027c23 */ /* 0x000fc60008010812 */
[C---:B------:R-:W-:Y:S01]  /*8040*/  PRMT R203, R0.reuse, 0x7632, R203 ;  /* 0x0000763200cb7816 */ /* 0x040fe200000000cb */
[----:B------:R1:W-:Y:S01]  /*8050*/  MUFU.EX2 R195, R2 ;  /* 0x0000000200c37308 */ /* 0x0003e20000000800 */
[----:B------:R-:W-:Y:S01]  /*8060*/  PRMT R202, R0, 0x7610, R202 ;  /* 0x0000761000ca7816 */ /* 0x000fe200000000ca */
[----:B------:R-:W-:Y:S02]  /*8070*/  FFMA.FTZ R0, R96, UR6, -R18 ;  /* 0x0000000660007c23 */ /* 0x000fe40008010812 */
[----:B------:R-:W-:Y:S01]  /*8080*/  @!P6 HFMA2.BF16_V2 R95, -RZ.H0_H0, RZ.H0_H0, -R203.H0_H0 ;  /* 0x200000ffff5fe231 */ /* 0x000fe200003409cb */
[----:B------:R-:W-:Y:S01]  /*8090*/  PRMT R113, R202, 0x5410, R203 ;  /* 0x00005410ca717816 */ /* 0x000fe200000000cb */
[----:B------:R-:W-:Y:S02]  /*80a0*/  @!P4 HFMA2.BF16_V2 R96, -RZ.H0_H0, RZ.H0_H0, -R202.H0_H0 ;  /* 0x200000ffff60c231 */ /* 0x000fe400003409ca */
[----:B------:R3:W4:Y:S01]  /*80b0*/  MUFU.EX2 R205, R0 ;  /* 0x0000000000cd7308 */ /* 0x0007220000000800 */
[----:B------:R-:W-:-:S02]  /*80c0*/  @!P6 PRMT R203, R95, 0x5410, RZ ;  /* 0x000054105fcbe816 */ /* 0x000fc400000000ff */
[----:B------:R-:W-:Y:S01]  /*80d0*/  @!P4 PRMT R202, R96, 0x5410, RZ ;  /* 0x0000541060cac816 */ /* 0x000fe200000000ff */
[----:B-1----:R-:W-:-:S04]  /*80e0*/  FFMA.FTZ R2, R98, UR6, -R23 ;  /* 0x0000000662027c23 */ /* 0x002fc80008010817 */
[----:B------:R4:W-:Y:S01]  /*80f0*/  MUFU.EX2 R127, R2 ;  /* 0x00000002007f7308 */ /* 0x0009e20000000800 */
[----:B---3--:R-:W-:-:S04]  /*8100*/  LOP3.LUT R0, R35, 0xff, RZ, 0xc0, !PT ;  /* 0x000000ff23007812 */ /* 0x008fc800078ec0ff */
[----:B------:R-:W-:Y:S02]  /*8110*/  ISETP.LE.U32.AND P6, PT, R0, UR13, PT ;  /* 0x0000000d00007c0c */ /* 0x000fe4000bfc3070 */
[----:B------:R-:W-:-:S04]  /*8120*/  SHF.R.U32.HI R0, RZ, 0x8, R36 ;  /* 0x00000008ff007819 */ /* 0x000fc80000011624 */
[----:B------:R-:W-:Y:S02]  /*8130*/  LOP3.LUT R0, R0, 0xffff, RZ, 0xc0, !PT ;  /* 0x0000ffff00007812 */ /* 0x000fe400078ec0ff */
[----:B----4-:R-:W-:Y:S02]  /*8140*/  F2FP.BF16.F32.PACK_AB R2, R205, R195 ;  /* 0x000000c3cd02723e */ /* 0x010fe400000010ff */
[----:B------:R-:W-:Y:S01]  /*8150*/  ISETP.LE.U32.AND P4, PT, R0, UR13, PT ;  /* 0x0000000d00007c0c */ /* 0x000fe2000bf83070 */
[----:B------:R-:W-:Y:S01]  /*8160*/  FFMA.FTZ R0, R97, UR6, -R23 ;  /* 0x0000000661007c23 */ /* 0x000fe20008010817 */
[C---:B------:R-:W-:Y:S02]  /*8170*/  PRMT R201, R2.reuse, 0x7610, R201 ;  /* 0x0000761002c97816 */ /* 0x040fe400000000c9 */
[----:B------:R-:W-:Y:S01]  /*8180*/  PRMT R200, R2, 0x7632, R200 ;  /* 0x0000763202c87816 */ /* 0x000fe200000000c8 */
[----:B------:R1:W3:Y:S01]  /*8190*/  MUFU.EX2 R207, R0 ;  /* 0x0000000000cf7308 */ /* 0x0002e20000000800 */
[----:B------:R-:W-:Y:S01]  /*81a0*/  FFMA.FTZ R2, R100, UR6, -R18 ;  /* 0x0000000664027c23 */ /* 0x000fe20008010812 */
[----:B------:R-:W-:Y:S01]  /*81b0*/  @!P1 HFMA2.BF16_V2 R97, -RZ.H0_H0, RZ.H0_H0, -R201.H0_H0 ;  /* 0x200000ffff619231 */ /* 0x000fe200003409c9 */
[----:B------:R-:W-:-:S04]  /*81c0*/  PRMT R112, R201, 0x5410, R200 ;  /* 0x00005410c9707816 */ /* 0x000fc800000000c8 */
[----:B------:R-:W-:Y:S01]  /*81d0*/  @!P1 PRMT R201, R97, 0x5410, RZ ;  /* 0x0000541061c99816 */ /* 0x000fe200000000ff */
[----:B------:R4:W-:Y:S01]  /*81e0*/  MUFU.EX2 R108, R2 ;  /* 0x00000002006c7308 */ /* 0x0009e20000000800 */
[----:B------:R-:W-:-:S05]  /*81f0*/  @!P4 HFMA2.BF16_V2 R98, -RZ.H0_H0, RZ.H0_H0, -R200.H0_H0 ;  /* 0x200000ffff62c231 */ /* 0x000fca00003409c8 */
[----:B------:R-:W-:Y:S02]  /*8200*/  @!P4 PRMT R200, R98, 0x5410, RZ ;  /* 0x0000541062c8c816 */ /* 0x000fe400000000ff */
[----:B-1----:R-:W-:-:S04]  /*8210*/  LOP3.LUT R0, R11, 0xffff, RZ, 0xc0, !PT ;  /* 0x0000ffff0b007812 */ /* 0x002fc800078ec0ff */
[----:B------:R-:W-:Y:S01]  /*8220*/  SHF.R.U32.HI R0, RZ, 0x8, R0 ;  /* 0x00000008ff007819 */ /* 0x000fe20000011600 */
[----:B----4-:R-:W-:-:S03]  /*8230*/  FFMA.FTZ R2, R99, UR6, -R18 ;  /* 0x0000000663027c23 */ /* 0x010fc60008010812 */
[----:B------:R-:W-:Y:S01]  /*8240*/  LOP3.LUT R0, R0, 0xffff, RZ, 0xc0, !PT ;  /* 0x0000ffff00007812 */ /* 0x000fe200078ec0ff */
[----:B------:R-:W1:Y:S03]  /*8250*/  MUFU.EX2 R104, R2 ;  /* 0x0000000200687308 */ /* 0x000e660000000800 */
[----:B------:R-:W-:Y:S02]  /*8260*/  ISETP.LE.U32.AND P1, PT, R0, UR13, PT ;  /* 0x0000000d00007c0c */ /* 0x000fe4000bf23070 */
[----:B---3--:R-:W-:-:S04]  /*8270*/  F2FP.BF16.F32.PACK_AB R0, R207, R127 ;  /* 0x0000007fcf00723e */ /* 0x008fc800000010ff */
[C---:B------:R-:W-:Y:S02]  /*8280*/  PRMT R199, R0.reuse, 0x7632, R199 ;  /* 0x0000763200c77816 */ /* 0x040fe400000000c7 */
[----:B------:R-:W-:Y:S02]  /*8290*/  PRMT R198, R0, 0x7610, R198 ;  /* 0x0000761000c67816 */ /* 0x000fe400000000c6 */
[----:B------:R-:W-:Y:S01]  /*82a0*/  LOP3.LUT R0, R11, 0xff, RZ, 0xc0, !PT ;  /* 0x000000ff0b007812 */ /* 0x000fe200078ec0ff */
[----:B------:R-:W-:Y:S01]  /*82b0*/  @!P2 HFMA2.BF16_V2 R99, -RZ.H0_H0, RZ.H0_H0, -R199.H0_H0 ;  /* 0x200000ffff63a231 */ /* 0x000fe200003409c7 */
[----:B------:R-:W-:Y:S01]  /*82c0*/  PRMT R109, R198, 0x5410, R199 ;  /* 0x00005410c66d7816 */ /* 0x000fe200000000c7 */
[----:B------:R-:W-:Y:S01]  /*82d0*/  @!P6 HFMA2.BF16_V2 R100, -RZ.H0_H0, RZ.H0_H0, -R198.H0_H0 ;  /* 0x200000ffff64e231 */ /* 0x000fe200003409c6 */
[----:B------:R-:W-:Y:S02]  /*82e0*/  ISETP.LE.U32.AND P4, PT, R0, UR13, PT ;  /* 0x0000000d00007c0c */ /* 0x000fe4000bf83070 */
[----:B-1----:R-:W-:Y:S01]  /*82f0*/  F2FP.BF16.F32.PACK_AB R0, R104, R108 ;  /* 0x0000006c6800723e */ /* 0x002fe200000010ff */
[----:B------:R-:W-:Y:S01]  /*8300*/  FFMA.FTZ R2, R107, UR6, -R18 ;  /* 0x000000066b027c23 */ /* 0x000fe20008010812 */
[----:B------:R-:W-:-:S02]  /*8310*/  @!P2 PRMT R199, R99, 0x5410, RZ ;  /* 0x0000541063c7a816 */ /* 0x000fc400000000ff */
[C---:B------:R-:W-:Y:S01]  /*8320*/  PRMT R197, R0.reuse, 0x7610, R197 ;  /* 0x0000761000c57816 */ /* 0x040fe200000000c5 */
[----:B------:R1:W-:Y:S01]  /*8330*/  MUFU.EX2 R193, R2 ;  /* 0x0000000200c17308 */ /* 0x0003e20000000800 */
[----:B------:R-:W-:Y:S01]  /*8340*/  PRMT R196, R0, 0x7632, R196 ;  /* 0x0000763200c47816 */ /* 0x000fe200000000c4 */
[----:B------:R-:W-:Y:S01]  /*8350*/  FFMA.FTZ R0, R124, UR6, -R23 ;  /* 0x000000067c007c23 */ /* 0x000fe20008010817 */
[----:B------:R-:W-:Y:S02]  /*8360*/  ISETP.LE.U32.AND P2, PT, R40, UR13, PT ;  /* 0x0000000d28007c0c */ /* 0x000fe4000bf43070 */
[----:B------:R-:W-:Y:S01]  /*8370*/  PRMT R96, R197, 0x5410, R196 ;  /* 0x00005410c5607816 */ /* 0x000fe200000000c4 */
[----:B------:R-:W-:Y:S01]  /*8380*/  @!P4 HFMA2.BF16_V2 R133, -RZ.H0_H0, RZ.H0_H0, -R197.H0_H0 ;  /* 0x200000ffff85c231 */ /* 0x000fe200003409c5 */
[----:B------:R-:W-:Y:S01]  /*8390*/  @!P6 PRMT R198, R100, 0x5410, RZ ;  /* 0x0000541064c6e816 */ /* 0x000fe200000000ff */
[----:B------:R3:W-:Y:S01]  /*83a0*/  MUFU.EX2 R206, R0 ;  /* 0x0000000000ce7308 */ /* 0x0007e20000000800 */
[----:B------:R-:W-:Y:S01]  /*83b0*/  @!P1 HFMA2.BF16_V2 R124, -RZ.H0_H0, RZ.H0_H0, -R196.H0_H0 ;  /* 0x200000ffff7c9231 */ /* 0x000fe200003409c4 */
[----:B------:R-:W-:-:S02]  /*83c0*/  ISETP.LE.U32.AND P6, PT, R43, UR13, PT ;  /* 0x0000000d2b007c0c */ /* 0x000fc4000bfc3070 */
[----:B------:R-:W-:Y:S01]  /*83d0*/  @!P4 PRMT R197, R133, 0x5410, RZ ;  /* 0x0000541085c5c816 */ /* 0x000fe200000000ff */
[----:B------:R-:W-:Y:S01]  /*83e0*/  IMAD.MOV.U32 R133, RZ, RZ, R132 ;  /* 0x000000ffff857224 */ /* 0x000fe200078e0084 */
[----:B------:R-:W-:Y:S01]  /*83f0*/  @!P1 PRMT R196, R124, 0x5410, RZ ;  /* 0x000054107cc49816 */ /* 0x000fe200000000ff */
[----:B------:R-:W-:Y:S02]  /*8400*/  IMAD.MOV.U32 R132, RZ, RZ, R130 ;  /* 0x000000ffff847224 */ /* 0x000fe400078e0082 */
[----:B-1----:R-:W-:Y:S01]  /*8410*/  FFMA.FTZ R2, R105, UR6, -R18 ;  /* 0x0000000669027c23 */ /* 0x002fe20008010812 */
[----:B------:R-:W-:Y:S01]  /*8420*/  IMAD.MOV.U32 R130, RZ, RZ, R88 ;  /* 0x000000ffff827224 */ /* 0x000fe200078e0058 */
[----:B------:R-:W4:Y:S01]  /*8430*/  LDL.LU R18, [R1+0xe4] ;  /* 0x0000e40001127983 */ /* 0x000f220000300800 */
[----:B------:R-:W-:Y:S01]  /*8440*/  IMAD.MOV.U32 R88, RZ, RZ, R41 ;  /* 0x000000ffff587224 */ /* 0x000fe200078e0029 */
[----:B------:R-:W1:Y:S01]  /*8450*/  MUFU.EX2 R176, R2 ;  /* 0x0000000200b07308 */ /* 0x000e620000000800 */
[----:B------:R-:W-:-:S02]  /*8460*/  IMAD.MOV.U32 R41, RZ, RZ, R154 ;  /* 0x000000ffff297224 */ /* 0x000fc400078e009a */
[----:B---3--:R-:W-:-:S05]  /*8470*/  FFMA.FTZ R0, R106, UR6, -R23 ;  /* 0x000000066a007c23 */ /* 0x008fca0008010817 */
[----:B------:R3:W2:Y:S01]  /*8480*/  MUFU.EX2 R59, R0 ;  /* 0x00000000003b7308 */ /* 0x0006a20000000800 */
[----:B-1----:R-:W-:-:S04]  /*8490*/  F2FP.BF16.F32.PACK_AB R2, R176, R193 ;  /* 0x000000c1b002723e */ /* 0x002fc800000010ff */
[C---:B------:R-:W-:Y:S02]  /*84a0*/  PRMT R189, R2.reuse, 0x7610, R189 ;  /* 0x0000761002bd7816 */ /* 0x040fe400000000bd */
[----:B------:R-:W-:Y:S01]  /*84b0*/  PRMT R188, R2, 0x7632, R188 ;  /* 0x0000763202bc7816 */ /* 0x000fe200000000bc */
[----:B------:R-:W-:Y:S01]  /*84c0*/  IMAD.WIDE.U32 R2, R55, -0x326172a9, RZ ;  /* 0xcd9e8d5737027825 */ /* 0x000fe200078e00ff */
[----:B---3--:R-:W-:-:S03]  /*84d0*/  SHF.R.U32.HI R0, RZ, 0x18, R11 ;  /* 0x00000018ff007819 */ /* 0x008fc6000001160b */
[----:B------:R-:W-:Y:S01]  /*84e0*/  @!P2 HFMA2.BF16_V2 R107, -RZ.H0_H0, RZ.H0_H0, -R189.H0_H0 ;  /* 0x200000ffff6ba231 */ /* 0x000fe200003409bd */
[----:B------:R-:W-:Y:S01]  /*84f0*/  PRMT R98, R189, 0x5410, R188 ;  /* 0x00005410bd627816 */ /* 0x000fe200000000bc */
[----:B------:R-:W-:Y:S01]  /*8500*/  IMAD.MOV.U32 R55, RZ, RZ, R129 ;  /* 0x000000ffff377224 */ /* 0x000fe200078e0081 */
[----:B------:R-:W-:Y:S01]  /*8510*/  ISETP.LE.U32.AND P4, PT, R0, UR13, PT ;  /* 0x0000000d00007c0c */ /* 0x000fe2000bf83070 */
[----:B------:R-:W-:Y:S01]  /*8520*/  IMAD.MOV.U32 R129, RZ, RZ, R46 ;  /* 0x000000ffff817224 */ /* 0x000fe200078e002e */
[----:B------:R-:W-:Y:S01]  /*8530*/  SHF.R.U32.HI R0, RZ, 0x10, R11 ;  /* 0x00000010ff007819 */ /* 0x000fe2000001160b */
[----:B------:R-:W-:Y:S01]  /*8540*/  IMAD.MOV.U32 R46, RZ, RZ, R48 ;  /* 0x000000ffff2e7224 */ /* 0x000fe200078e0030 */
[----:B------:R-:W-:Y:S01]  /*8550*/  @!P2 PRMT R189, R107, 0x5410, RZ ;  /* 0x000054106bbda816 */ /* 0x000fe200000000ff */
[----:B--2---:R-:W-:Y:S01]  /*8560*/  HMMA.16816.F32.BF16 R8, R76, R80, RZ ;  /* 0x000000504c08723c */ /* 0x004fe200000418ff */
[----:B------:R-:W-:Y:S01]  /*8570*/  LOP3.LUT R0, R0, 0xff, RZ, 0xc0, !PT ;  /* 0x000000ff00007812 */ /* 0x000fe200078ec0ff */
[----:B------:R-:W-:-:S02]  /*8580*/  IMAD.MOV.U32 R48, RZ, RZ, R47 ;  /* 0x000000ffff307224 */ /* 0x000fc400078e002f */
[----:B------:R-:W-:Y:S01]  /*8590*/  IMAD.MOV.U32 R47, RZ, RZ, R155 ;  /* 0x000000ffff2f7224 */ /* 0x000fe200078e009b */
[----:B------:R-:W-:Y:S02]  /*85a0*/  ISETP.LE.U32.AND P1, PT, R0, UR13, PT ;  /* 0x0000000d00007c0c */ /* 0x000fe4000bf23070 */
[----:B------:R-:W-:-:S04]  /*85b0*/  F2FP.BF16.F32.PACK_AB R0, R59, R206 ;  /* 0x000000ce3b00723e */ /* 0x000fc800000010ff */
[C---:B------:R-:W-:Y:S02]  /*85c0*/  PRMT R191, R0.reuse, 0x7632, R191 ;  /* 0x0000763200bf7816 */ /* 0x040fe400000000bf */
[----:B------:R-:W-:Y:S01]  /*85d0*/  PRMT R190, R0, 0x7610, R190 ;  /* 0x0000761000be7816 */ /* 0x000fe200000000be */
[----:B------:R-:W-:Y:S02]  /*85e0*/  FFMA.FTZ R0, R126, UR6, -R23 ;  /* 0x000000067e007c23 */ /* 0x000fe40008010817 */
[----:B------:R-:W-:Y:S01]  /*85f0*/  @!P4 HFMA2.BF16_V2 R105, -RZ.H0_H0, RZ.H0_H0, -R191.H0_H0 ;  /* 0x200000ffff69c231 */ /* 0x000fe200003409bf */
[----:B------:R-:W-:Y:S01]  /*8600*/  PRMT R97, R190, 0x5410, R191 ;  /* 0x00005410be617816 */ /* 0x000fe200000000bf */
[----:B------:R1:W2:Y:S01]  /*8610*/  MUFU.EX2 R101, R0 ;  /* 0x0000000000657308 */ /* 0x0002a20000000800 */
[----:B------:R-:W-:Y:S02]  /*8620*/  @!P1 HFMA2.BF16_V2 R106, -RZ.H0_H0, RZ.H0_H0, -R190.H0_H0 ;  /* 0x200000ffff6a9231 */ /* 0x000fe400003409be */
[----:B------:R-:W-:-:S03]  /*8630*/  @!P4 PRMT R191, R105, 0x5410, RZ ;  /* 0x0000541069bfc816 */ /* 0x000fc600000000ff */
[----:B------:R-:W-:Y:S01]  /*8640*/  @!P1 PRMT R190, R106, 0x5410, RZ ;  /* 0x000054106abe9816 */ /* 0x000fe200000000ff */
[----:B------:R-:W-:Y:S01]  /*8650*/  HMMA.16816.F32.BF16 R8, R72, R84, R8 ;  /* 0x000000544808723c */ /* 0x000fe20000041808 */
[----:B------:R-:W-:Y:S02]  /*8660*/  ISETP.LE.U32.AND P1, PT, R4, UR13, PT ;  /* 0x0000000d04007c0c */ /* 0x000fe4000bf23070 */
[----:B-1----:R-:W-:Y:S02]  /*8670*/  SHF.R.U32.HI R0, RZ, 0x8, R45 ;  /* 0x00000008ff007819 */ /* 0x002fe4000001162d */
[----:B--2---:R-:W-:Y:S02]  /*8680*/  F2FP.BF16.F32.PACK_AB R5, R177, R101 ;  /* 0x00000065b105723e */ /* 0x004fe400000010ff */
[----:B------:R-:W-:Y:S02]  /*8690*/  LOP3.LUT R0, R0, 0xffff, RZ, 0xc0, !PT ;  /* 0x0000ffff00007812 */ /* 0x000fe400078ec0ff */
[----:B------:R-:W-:-:S02]  /*86a0*/  PRMT R186, R5, 0x7632, R186 ;  /* 0x0000763205ba7816 */ /* 0x000fc400000000ba */
[----:B------:R-:W-:Y:S02]  /*86b0*/  ISETP.LE.U32.AND P4, PT, R0, UR13, PT ;  /* 0x0000000d00007c0c */ /* 0x000fe4000bf83070 */
[----:B------:R-:W-:Y:S01]  /*86c0*/  LOP3.LUT R0, R3, UR29, R32, 0x96, !PT ;  /* 0x0000001d03007c12 */ /* 0x000fe2000f8e9620 */
[----:B------:R-:W-:Y:S01]  /*86d0*/  @!P6 HFMA2.BF16_V2 R134, -RZ.H0_H0, RZ.H0_H0, -R186.H0_H0 ;  /* 0x200000ffff86e231 */ /* 0x000fe200003409ba */
[----:B------:R-:W-:Y:S02]  /*86e0*/  PRMT R187, R5, 0x7610, R187 ;  /* 0x0000761005bb7816 */ /* 0x000fe400000000bb */
[----:B------:R-:W-:-:S07]  /*86f0*/  SHF.R.U32.HI R4, RZ, 0x10, R0 ;  /* 0x00000010ff047819 */ /* 0x000fce0000011600 */
[----:B------:R-:W-:Y:S01]  /*8700*/  IMAD.MOV.U32 R35, RZ, RZ, R8 ;  /* 0x000000ffff237224 */ /* 0x000fe200078e0008 */
[----:B------:R-:W-:Y:S01]  /*8710*/  PRMT R99, R187, 0x5410, R186 ;  /* 0x00005410bb637816 */ /* 0x000fe200000000ba */
[----:B------:R-:W-:Y:S01]  /*8720*/  @!P1 HFMA2.BF16_V2 R126, -RZ.H0_H0, RZ.H0_H0, -R187.H0_H0 ;  /* 0x200000ffff7e9231 */ /* 0x000fe200003409bb */
[----:B------:R-:W-:Y:S01]  /*8730*/  LOP3.LUT R4, R4, 0xff, RZ, 0xc0, !PT ;  /* 0x000000ff04047812 */ /* 0x000fe200078ec0ff */
[----:B------:R-:W-:Y:S01]  /*8740*/  IMAD.MOV.U32 R34, RZ, RZ, R10 ;  /* 0x000000ffff227224 */ /* 0x000fe200078e000a */
[----:B------:R-:W-:Y:S01]  /*8750*/  @!P6 PRMT R186, R134, 0x5410, RZ ;  /* 0x0000541086bae816 */ /* 0x000fe200000000ff */
[----:B------:R-:W-:Y:S01]  /*8760*/  @!P4 HFMA2.BF16_V2 R125, -RZ.H0_H0, RZ.H0_H0, -R188.H0_H0 ;  /* 0x200000ffff7dc231 */ /* 0x000fe200003409bc */
[----:B------:R-:W-:Y:S01]  /*8770*/  ISETP.LE.U32.AND P2, PT, R4, UR13, PT ;  /* 0x0000000d04007c0c */ /* 0x000fe2000bf43070 */
[----:B------:R-:W-:Y:S01]  /*8780*/  IMAD.MOV.U32 R134, RZ, RZ, R152 ;  /* 0x000000ffff867224 */ /* 0x000fe200078e0098 */
[----:B------:R-:W-:Y:S01]  /*8790*/  LOP3.LUT R4, R0, 0xff, RZ, 0xc0, !PT ;  /* 0x000000ff00047812 */ /* 0x000fe200078ec0ff */
[----:B------:R-:W-:Y:S01]  /*87a0*/  IMAD.MOV.U32 R33, RZ, RZ, R11 ;  /* 0x000000ffff217224 */ /* 0x000fe200078e000b */
[----:B------:R-:W-:Y:S01]  /*87b0*/  @!P4 PRMT R188, R125, 0x5410, RZ ;  /* 0x000054107dbcc816 */ /* 0x000fe200000000ff */
[----:B------:R-:W-:Y:S01]  /*87c0*/  IMAD.MOV.U32 R121, RZ, RZ, R9 ;  /* 0x000000ffff797224 */ /* 0x000fe200078e0009 */
[----:B------:R-:W-:-:S02]  /*87d0*/  ISETP.LE.U32.AND P4, PT, R4, UR13, PT ;  /* 0x0000000d04007c0c */ /* 0x000fc4000bf83070 */
[----:B------:R-:W-:Y:S02]  /*87e0*/  SHF.R.U32.HI R4, RZ, 0x18, R0 ;  /* 0x00000018ff047819 */ /* 0x000fe40000011600 */
[----:B------:R-:W-:Y:S02]  /*87f0*/  LOP3.LUT R0, R0, 0xffff, RZ, 0xc0, !PT ;  /* 0x0000ffff00007812 */ /* 0x000fe400078ec0ff */
[----:B------:R-:W-:Y:S02]  /*8800*/  @!P1 PRMT R187, R126, 0x5410, RZ ;  /* 0x000054107ebb9816 */ /* 0x000fe400000000ff */
[----:B------:R-:W-:Y:S01]  /*8810*/  SHF.R.U32.HI R0, RZ, 0x8, R0 ;  /* 0x00000008ff007819 */ /* 0x000fe20000011600 */
[----:B------:R-:W-:Y:S01]  /*8820*/  @!P2 HFMA2.BF16_V2 R145, -RZ.H0_H0, RZ.H0_H0, -R219.H0_H0 ;  /* 0x200000ffff91a231 */ /* 0x000fe200003409db */
[----:B------:R-:W-:Y:S02]  /*8830*/  ISETP.LE.U32.AND P1, PT, R4, UR13, PT ;  /* 0x0000000d04007c0c */ /* 0x000fe4000bf23070 */
[----:B------:R-:W-:Y:S01]  /*8840*/  LOP3.LUT R0, R0, 0xffff, RZ, 0xc0, !PT ;  /* 0x0000ffff00007812 */ /* 0x000fe200078ec0ff */
[----:B------:R-:W-:Y:S01]  /*8850*/  @!P4 HFMA2.BF16_V2 R135, -RZ.H0_H0, RZ.H0_H0, -R90.H0_H0 ;  /* 0x200000ffff87c231 */ /* 0x000fe2000034095a */
[----:B------:R-:W-:Y:S01]  /*8860*/  @!P2 PRMT R219, R145, 0x5410, RZ ;  /* 0x0000541091dba816 */ /* 0x000fe200000000ff */
[----:B------:R-:W-:Y:S01]  /*8870*/  HMMA.16816.F32.BF16 R4, R68, R80, RZ ;  /* 0x000000504404723c */ /* 0x000fe200000418ff */
[----:B------:R-:W-:-:S02]  /*8880*/  ISETP.LE.U32.AND P6, PT, R0, UR13, PT ;  /* 0x0000000d00007c0c */ /* 0x000fc4000bfc3070 */
[----:B------:R-:W-:Y:S02]  /*8890*/  LOP3.LUT R0, R2, 0xffff, RZ, 0xc0, !PT ;  /* 0x0000ffff02007812 */ /* 0x000fe400078ec0ff */
[----:B------:R-:W-:Y:S01]  /*88a0*/  @!P4 PRMT R90, R135, 0x5410, RZ ;  /* 0x00005410875ac816 */ /* 0x000fe200000000ff */
[----:B------:R-:W-:Y:S01]  /*88b0*/  IMAD.MOV.U32 R135, RZ, RZ, R153 ;  /* 0x000000ffff877224 */ /* 0x000fe200078e0099 */
[----:B------:R-:W-:-:S04]  /*88c0*/  SHF.R.U32.HI R0, RZ, 0x8, R0 ;  /* 0x00000008ff007819 */ /* 0x000fc80000011600 */
[----:B------:R-:W-:-:S03]  /*88d0*/  LOP3.LUT R0, R0, 0xffff, RZ, 0xc0, !PT ;  /* 0x0000ffff00007812 */ /* 0x000fc600078ec0ff */
[----:B------:R-:W-:Y:S01]  /*88e0*/  @!P6 HFMA2.BF16_V2 R138, -RZ.H0_H0, RZ.H0_H0, -R92.H0_H0 ;  /* 0x200000ffff8ae231 */ /* 0x000fe2000034095c */
[----:B------:R-:W-:Y:S02]  /*88f0*/  ISETP.LE.U32.AND P4, PT, R0, UR13, PT ;  /* 0x0000000d00007c0c */ /* 0x000fe4000bf83070 */
[----:B------:R-:W-:Y:S02]  /*8900*/  LOP3.LUT R0, R2, 0xff, RZ, 0xc0, !PT ;  /* 0x000000ff02007812 */ /* 0x000fe400078ec0ff */
[----:B------:R-:W-:Y:S02]  /*8910*/  @!P6 PRMT R92, R138, 0x5410, RZ ;  /* 0x000054108a5ce816 */ /* 0x000fe400000000ff */
[----:B------:R-:W-:Y:S02]  /*8920*/  ISETP.LE.U32.AND P6, PT, R0, UR13, PT ;  /* 0x0000000d00007c0c */ /* 0x000fe4000bfc3070 */
[----:B------:R-:W-:-:S04]  /*8930*/  SHF.R.U32.HI R0, RZ, 0x10, R2 ;  /* 0x00000010ff007819 */ /* 0x000fc80000011602 */
[----:B------:R-:W-:-:S04]  /*8940*/  LOP3.LUT R0, R0, 0xff, RZ, 0xc0, !PT ;  /* 0x000000ff00007812 */ /* 0x000fc800078ec0ff */
[----:B------:R-:W-:Y:S02]  /*8950*/  ISETP.LE.U32.AND P2, PT, R0, UR13, PT ;  /* 0x0000000d00007c0c */ /* 0x000fe4000bf43070 */
[----:B------:R-:W-:Y:S01]  /*8960*/  LOP3.LUT R0, R22, 0xffff, RZ, 0xc0, !PT ;  /* 0x0000ffff16007812 */ /* 0x000fe200078ec0ff */
[----:B------:R-:W-:-:S03]  /*8970*/  @!P4 HFMA2.BF16_V2 R139, -RZ.H0_H0, RZ.H0_H0, -R225.H0_H0 ;  /* 0x200000ffff8bc231 */ /* 0x000fc600003409e1 */
[----:B------:R-:W-:Y:S01]  /*8980*/  SHF.R.U32.HI R0, RZ, 0x8, R0 ;  /* 0x00000008ff007819 */ /* 0x000fe20000011600 */
[----:B------:R-:W-:-:S03]  /*8990*/  @!P1 HFMA2.BF16_V2 R146, -RZ.H0_H0, RZ.H0_H0, -R217.H0_H0 ;  /* 0x200000ffff929231 */ /* 0x000fc600003409d9 */
[----:B------:R-:W-:Y:S02]  /*89a0*/  LOP3.LUT R0, R0, 0xffff, RZ, 0xc0, !PT ;  /* 0x0000ffff00007812 */ /* 0x000fe400078ec0ff */
[----:B------:R-:W-:Y:S01]  /*89b0*/  @!P4 PRMT R225, R139, 0x5410, RZ ;  /* 0x000054108be1c816 */ /* 0x000fe200000000ff */
[----:B------:R-:W-:Y:S01]  /*89c0*/  @!P2 HFMA2.BF16_V2 R147, -RZ.H0_H0, RZ.H0_H0, -R224.H0_H0 ;  /* 0x200000ffff93a231 */ /* 0x000fe200003409e0 */
[----:B------:R-:W-:Y:S02]  /*89d0*/  SHF.R.U32.HI R2, RZ, 0x18, R2 ;  /* 0x00000018ff027819 */ /* 0x000fe40000011602 */
[----:B------:R-:W-:Y:S02]  /*89e0*/  ISETP.LE.U32.AND P4, PT, R0, UR13, PT ;  /* 0x0000000d00007c0c */ /* 0x000fe4000bf83070 */
[----:B------:R-:W-:Y:S01]  /*89f0*/  SHF.R.U32.HI R0, RZ, 0x18, R22 ;  /* 0x00000018ff007819 */ /* 0x000fe20000011616 */
[----:B------:R-:W-:Y:S01]  /*8a00*/  @!P6 HFMA2.BF16_V2 R144, -RZ.H0_H0, RZ.H0_H0, -R226.H0_H0 ;  /* 0x200000ffff90e231 */ /* 0x000fe200003409e2 */
[----:B------:R-:W-:-:S02]  /*8a10*/  @!P1 PRMT R217, R146, 0x5410, RZ ;  /* 0x0000541092d99816 */ /* 0x000fc400000000ff */
[----:B------:R-:W-:Y:S02]  /*8a20*/  ISETP.LE.U32.AND P1, PT, R2, UR13, PT ;  /* 0x0000000d02007c0c */ /* 0x000fe4000bf23070 */
[----:B------:R-:W-:Y:S02]  /*8a30*/  @!P2 PRMT R224, R147, 0x5410, RZ ;  /* 0x0000541093e0a816 */ /* 0x000fe400000000ff */
[----:B------:R-:W-:Y:S02]  /*8a40*/  LOP3.LUT R2, R22, 0xff, RZ, 0xc0, !PT ;  /* 0x000000ff16027812 */ /* 0x000fe400078ec0ff */
[----:B------:R-:W-:Y:S02]  /*8a50*/  ISETP.LE.U32.AND P2, PT, R0, UR13, PT ;  /* 0x0000000d00007c0c */ /* 0x000fe4000bf43070 */
[----:B------:R-:W-:Y:S02]  /*8a60*/  @!P6 PRMT R226, R144, 0x5410, RZ ;  /* 0x0000541090e2e816 */ /* 0x000fe400000000ff */
[----:B------:R-:W-:Y:S01]  /*8a70*/  ISETP.LE.U32.AND P6, PT, R2, UR13, PT ;  /* 0x0000000d02007c0c */ /* 0x000fe2000bfc3070 */
[----:B------:R-:W-:Y:S01]  /*8a80*/  IMAD.WIDE.U32 R2, R50, -0x326172a9, RZ ;  /* 0xcd9e8d5732027825 */ /* 0x000fe200078e00ff */
[----:B------:R-:W-:Y:S01]  /*8a90*/  HMMA.16816.F32.BF16 R152, R64, R84, R4 ;  /* 0x000000544098723c */ /* 0x000fe20000041804 */
[----:B------:R-:W-:-:S06]  /*8aa0*/  SHF.R.U32.HI R0, RZ, 0x10, R22 ;  /* 0x00000010ff007819 */ /* 0x000fcc0000011616 */
[C---:B------:R-:W-:Y:S02]  /*8ab0*/  LOP3.LUT R4, R2.reuse, 0xff, RZ, 0xc0, !PT ;  /* 0x000000ff02047812 */ /* 0x040fe400078ec0ff */
[----:B------:R-:W-:Y:S02]  /*8ac0*/  LOP3.LUT R6, R2, 0xffff, RZ, 0xc0, !PT ;  /* 0x0000ffff02067812 */ /* 0x000fe400078ec0ff */
[--C-:B------:R-:W-:Y:S02]  /*8ad0*/  SHF.R.U32.HI R7, RZ, 0x10, R2.reuse ;  /* 0x00000010ff077819 */ /* 0x100fe40000011602 */
[----:B------:R-:W-:Y:S02]  /*8ae0*/  SHF.R.U32.HI R5, RZ, 0x18, R2 ;  /* 0x00000018ff057819 */ /* 0x000fe40000011602 */
[----:B------:R-:W-:Y:S01]  /*8af0*/  SHF.R.U32.HI R2, RZ, 0x8, R57 ;  /* 0x00000008ff027819 */ /* 0x000fe20000011639 */
[----:B------:R-:W-:Y:S02]  /*8b00*/  @!P2 HFMA2.BF16_V2 R156, -RZ.H0_H0, RZ.H0_H0, -R218.H0_H0 ;  /* 0x200000ffff9ca231 */ /* 0x000fe400003409da */
[----:B------:R-:W-:Y:S01]  /*8b10*/  @!P1 HFMA2.BF16_V2 R148, -RZ.H0_H0, RZ.H0_H0, -R223.H0_H0 ;  /* 0x200000ffff949231 */ /* 0x000fe200003409df */
[----:B------:R-:W-:-:S02]  /*8b20*/  LOP3.LUT R2, R2, 0xffff, RZ, 0xc0, !PT ;  /* 0x0000ffff02027812 */ /* 0x000fc400078ec0ff */
[----:B------:R-:W-:Y:S02]  /*8b30*/  LOP3.LUT R0, R0, 0xff, RZ, 0xc0, !PT ;  /* 0x000000ff00007812 */ /* 0x000fe400078ec0ff */
[----:B------:R-:W-:Y:S02]  /*8b40*/  @!P2 PRMT R218, R156, 0x5410, RZ ;  /* 0x000054109cdaa816 */ /* 0x000fe400000000ff */
[----:B------:R-:W-:Y:S01]  /*8b50*/  ISETP.LE.U32.AND P2, PT, R2, UR13, PT ;  /* 0x0000000d02007c0c */ /* 0x000fe2000bf43070 */
[----:B------:R-:W-:Y:S01]  /*8b60*/  @!P6 HFMA2.BF16_V2 R149, -RZ.H0_H0, RZ.H0_H0, -R222.H0_H0 ;  /* 0x200000ffff95e231 */ /* 0x000fe200003409de */
[----:B------:R-:W-:Y:S02]  /*8b70*/  @!P1 PRMT R223, R148, 0x5410, RZ ;  /* 0x0000541094df9816 */ /* 0x000fe400000000ff */
[----:B------:R-:W-:Y:S02]  /*8b80*/  ISETP.LE.U32.AND P1, PT, R0, UR13, PT ;  /* 0x0000000d00007c0c */ /* 0x000fe4000bf23070 */
[----:B------:R-:W-:-:S02]  /*8b90*/  LOP3.LUT R0, R56, 0xff, RZ, 0xc0, !PT ;  /* 0x000000ff38007812 */ /* 0x000fc400078ec0ff */
[----:B------:R-:W-:Y:S02]  /*8ba0*/  @!P6 PRMT R222, R149, 0x5410, RZ ;  /* 0x0000541095dee816 */ /* 0x000fe400000000ff */
[----:B------:R-:W-:Y:S02]  /*8bb0*/  ISETP.LE.U32.AND P6, PT, R0, UR13, PT ;  /* 0x0000000d00007c0c */ /* 0x000fe4000bfc3070 */
[----:B------:R-:W-:Y:S01]  /*8bc0*/  LOP3.LUT R0, R3, UR29, R26, 0x96, !PT ;  /* 0x0000001d03007c12 */ /* 0x000fe2000f8e961a */
[----:B------:R-:W-:-:S04]  /*8bd0*/  IMAD.WIDE.U32 R2, R16, -0x326172a9, RZ ;  /* 0xcd9e8d5710027825 */ /* 0x000fc800078e00ff */
[----:B------:R-:W-:Y:S01]  /*8be0*/  @!P2 HFMA2.BF16_V2 R158, -RZ.H0_H0, RZ.H0_H0, -R211.H0_H0 ;  /* 0x200000ffff9ea231 */ /* 0x000fe200003409d3 */
[C---:B------:R-:W-:Y:S02]  /*8bf0*/  LOP3.LUT R8, R2.reuse, 0xffff, RZ, 0xc0, !PT ;  /* 0x0000ffff02087812 */ /* 0x040fe400078ec0ff */
[----:B------:R-:W-:Y:S02]  /*8c00*/  LOP3.LUT R9, R2, 0xff, RZ, 0xc0, !PT ;  /* 0x000000ff02097812 */ /* 0x000fe400078ec0ff */
[--C-:B------:R-:W-:Y:S02]  /*8c10*/  SHF.R.U32.HI R10, RZ, 0x10, R2.reuse ;  /* 0x00000010ff0a7819 */ /* 0x100fe40000011602 */
[----:B------:R-:W-:Y:S01]  /*8c20*/  SHF.R.U32.HI R11, RZ, 0x18, R2 ;  /* 0x00000018ff0b7819 */ /* 0x000fe20000011602 */
[--C-:B------:R-:W-:Y:S01]  /*8c30*/  FFMA.FTZ R2, R171, UR6, -R29.reuse ;  /* 0x00000006ab027c23 */ /* 0x100fe2000801081d */
[----:B------:R-:W-:Y:S01]  /*8c40*/  LOP3.LUT R12, R3, UR29, R12, 0x96, !PT ;  /* 0x0000001d030c7c12 */ /* 0x000fe2000f8e960c */
[----:B------:R-:W-:Y:S01]  /*8c50*/  FFMA.FTZ R3, R159, UR6, -R29 ;  /* 0x000000069f037c23 */ /* 0x000fe2000801081d */
[----:B------:R-:W-:Y:S01]  /*8c60*/  @!P2 PRMT R211, R158, 0x5410, RZ ;  /* 0x000054109ed3a816 */ /* 0x000fe200000000ff */
[----:B------:R-:W-:-:S02]  /*8c70*/  IMAD.MOV.U32 R158, RZ, RZ, R117 ;  /* 0x000000ffff9e7224 */ /* 0x000fc400078e0075 */
[----:B------:R1:W-:Y:S08]  /*8c80*/  MUFU.EX2 R117, R2 ;  /* 0x0000000200757308 */ /* 0x0003f00000000800 */
[----:B------:R-:W2:Y:S01]  /*8c90*/  MUFU.EX2 R36, R3 ;  /* 0x0000000300247308 */ /* 0x000ea20000000800 */
[----:B-1----:R-:W-:-:S04]  /*8ca0*/  LOP3.LUT R2, R0, 0xffff, RZ, 0xc0, !PT ;  /* 0x0000ffff00027812 */ /* 0x002fc800078ec0ff */
[----:B------:R-:W-:Y:S01]  /*8cb0*/  SHF.R.U32.HI R2, RZ, 0x8, R2 ;  /* 0x00000008ff027819 */ /* 0x000fe20000011602 */
[----:B------:R-:W-:-:S03]  /*8cc0*/  @!P6 HFMA2.BF16_V2 R160, -RZ.H0_H0, RZ.H0_H0, -R210.H0_H0 ;  /* 0x200000ffffa0e231 */ /* 0x000fc600003409d2 */
[----:B------:R-:W-:-:S04]  /*8cd0*/  LOP3.LUT R2, R2, 0xffff, RZ, 0xc0, !PT ;  /* 0x0000ffff02027812 */ /* 0x000fc800078ec0ff */
[----:B------:R-:W-:Y:S02]  /*8ce0*/  ISETP.LE.U32.AND P2, PT, R2, UR13, PT ;  /* 0x0000000d02007c0c */ /* 0x000fe4000bf43070 */
[----:B------:R-:W-:Y:S02]  /*8cf0*/  LOP3.LUT R2, R0, 0xff, RZ, 0xc0, !PT ;  /* 0x000000ff00027812 */ /* 0x000fe400078ec0ff */
[----:B------:R-:W-:Y:S02]  /*8d00*/  @!P6 PRMT R210, R160, 0x5410, RZ ;  /* 0x00005410a0d2e816 */ /* 0x000fe400000000ff */
[----:B------:R-:W-:Y:S02]  /*8d10*/  ISETP.LE.U32.AND P6, PT, R2, UR13, PT ;  /* 0x0000000d02007c0c */ /* 0x000fe4000bfc3070 */
[----:B--2---:R-:W-:Y:S01]  /*8d20*/  F2FP.BF16.F32.PACK_AB R2, R36, R117 ;  /* 0x000000752402723e */ /* 0x004fe200000010ff */
[----:B------:R-:W-:Y:S02]  /*8d30*/  @!P5 HFMA2.BF16_V2 R159, -RZ.H0_H0, RZ.H0_H0, -R209.H0_H0 ;  /* 0x200000ffff9fd231 */ /* 0x000fe400003409d1 */
[----:B------:R-:W-:Y:S01]  /*8d40*/  FFMA.FTZ R3, R173, UR6, -R28 ;  /* 0x00000006ad037c23 */ /* 0x000fe2000801081c */
[----:B------:R-:W-:-:S02]  /*8d50*/  PRMT R185, R2, 0x7610, R185 ;  /* 0x0000761002b97816 */ /* 0x000fc400000000b9 */
[----:B------:R-:W-:Y:S01]  /*8d60*/  PRMT R184, R2, 0x7632, R184 ;  /* 0x0000763202b87816 */ /* 0x000fe200000000b8 */
[----:B------:R-:W-:Y:S01]  /*8d70*/  FFMA.FTZ R2, R172, UR6, -R28 ;  /* 0x00000006ac027c23 */ /* 0x000fe2000801081c */
[----:B------:R-:W-:Y:S02]  /*8d80*/  @!P5 PRMT R209, R159, 0x5410, RZ ;  /* 0x000054109fd1d816 */ /* 0x000fe400000000ff */
[----:B------:R-:W-:Y:S01]  /*8d90*/  MUFU.EX2 R159, R3 ;  /* 0x00000003009f7308 */ /* 0x000fe20000000800 */
[----:B------:R-:W-:-:S07]  /*8da0*/  @!P6 HFMA2.BF16_V2 R162, -RZ.H0_H0, RZ.H0_H0, -R185.H0_H0 ;  /* 0x200000ffffa2e231 */ /* 0x000fce00003409b9 */
[----:B------:R1:W2:Y:S01]  /*8db0*/  MUFU.EX2 R26, R2 ;  /* 0x00000002001a7308 */ /* 0x0002a20000000800 */
[----:B------:R-:W-:Y:S01]  /*8dc0*/  IMAD.MOV.U32 R32, RZ, RZ, R108 ;  /* 0x000000ffff207224 */ /* 0x000fe200078e006c */
[----:B------:R-:W-:Y:S02]  /*8dd0*/  PRMT R108, R185, 0x5410, R184 ;  /* 0x00005410b96c7816 */ /* 0x000fe400000000b8 */
[----:B------:R-:W-:Y:S02]  /*8de0*/  @!P6 PRMT R185, R162, 0x5410, RZ ;  /* 0x00005410a2b9e816 */ /* 0x000fe400000000ff */
[----:B-1----:R-:W-:-:S04]  /*8df0*/  SHF.R.U32.HI R2, RZ, 0x10, R0 ;  /* 0x00000010ff027819 */ /* 0x002fc80000011600 */
[----:B------:R-:W-:-:S04]  /*8e00*/  LOP3.LUT R2, R2, 0xff, RZ, 0xc0, !PT ;  /* 0x000000ff02027812 */ /* 0x000fc800078ec0ff */
[----:B------:R-:W-:Y:S02]  /*8e10*/  ISETP.LE.U32.AND P6, PT, R2, UR13, PT ;  /* 0x0000000d02007c0c */ /* 0x000fe4000bfc3070 */
[----:B------:R-:W-:-:S04]  /*8e20*/  LOP3.LUT R2, R42, 0xff, RZ, 0xc0, !PT ;  /* 0x000000ff2a027812 */ /* 0x000fc800078ec0ff */
[----:B------:R-:W-:Y:S02]  /*8e30*/  PRMT R84, R2, 0x5410, R38 ;  /* 0x0000541002547816 */ /* 0x000fe40000000026 */
[----:B--2---:R-:W-:-:S04]  /*8e40*/  F2FP.BF16.F32.PACK_AB R2, R26, R159 ;  /* 0x0000009f1a02723e */ /* 0x004fc800000010ff */
[C---:B------:R-:W-:Y:S02]  /*8e50*/  PRMT R183, R2.reuse, 0x7610, R183 ;  /* 0x0000761002b77816 */ /* 0x040fe400000000b7 */
[----:B------:R-:W-:-:S03]  /*8e60*/  PRMT R182, R2, 0x7632, R182 ;  /* 0x0000763202b67816 */ /* 0x000fc600000000b6 */
[----:B------:R-:W-:Y:S01]  /*8e70*/  @!P6 HFMA2.BF16_V2 R163, -RZ.H0_H0, RZ.H0_H0, -R183.H0_H0 ;  /* 0x200000ffffa3e231 */ /* 0x000fe200003409b7 */
[----:B------:R-:W-:Y:S02]  /*8e80*/  SHF.R.U32.HI R0, RZ, 0x18, R0 ;  /* 0x00000018ff007819 */ /* 0x000fe40000011600 */
[----:B------:R-:W-:Y:S02]  /*8e90*/  PRMT R95, R183, 0x5410, R182 ;  /* 0x00005410b75f7816 */ /* 0x000fe400000000b6 */
[----:B------:R-:W-:Y:S01]  /*8ea0*/  @!P6 PRMT R183, R163, 0x5410, RZ ;  /* 0x00005410a3b7e816 */ /* 0x000fe200000000ff */
[--C-:B------:R-:W-:Y:S01]  /*8eb0*/  FFMA.FTZ R2, R137, UR6, -R29.reuse ;  /* 0x0000000689027c23 */ /* 0x100fe2000801081d */
[----:B------:R-:W-:Y:S01]  /*8ec0*/  ISETP.LE.U32.AND P6, PT, R0, UR13, PT ;  /* 0x0000000d00007c0c */ /* 0x000fe2000bfc3070 */
[----:B------:R-:W-:Y:S01]  /*8ed0*/  FFMA.FTZ R0, R136, UR6, -R29 ;  /* 0x0000000688007c23 */ /* 0x000fe2000801081d */
[----:B------:R-:W-:Y:S01]  /*8ee0*/  IMAD.MOV.U32 R126, RZ, RZ, R103 ;  /* 0x000000ffff7e7224 */ /* 0x000fe200078e0067 */
[----:B------:R-:W-:Y:S01]  /*8ef0*/  MUFU.EX2 R124, R2 ;  /* 0x00000002007c7308 */ /* 0x000fe20000000800 */
[----:B------:R-:W-:-:S07]  /*8f00*/  @!P3 HFMA2.BF16_V2 R157, -RZ.H0_H0, RZ.H0_H0, -R216.H0_H0 ;  /* 0x200000ffff9db231 */ /* 0x000fce00003409d8 */
[----:B------:R1:W2:Y:S01]  /*8f10*/  MUFU.EX2 R103, R0 ;  /* 0x0000000000677308 */ /* 0x0002a20000000800 */
[----:B------:R-:W-:Y:S02]  /*8f20*/  SHF.R.U32.HI R3, RZ, 0x8, R30 ;  /* 0x00000008ff037819 */ /* 0x000fe4000001161e */
[----:B------:R-:W-:Y:S02]  /*8f30*/  @!P3 PRMT R216, R157, 0x5410, RZ ;  /* 0x000054109dd8b816 */ /* 0x000fe400000000ff */
[----:B------:R-:W-:Y:S02]  /*8f40*/  PRMT R85, R44, 0x5410, R3 ;  /* 0x000054102c557816 */ /* 0x000fe40000000003 */
[----:B------:R-:W-:Y:S02]  /*8f50*/  SHF.R.U32.HI R3, RZ, 0x8, R27 ;  /* 0x00000008ff037819 */ /* 0x000fe4000001161b */
[----:B------:R-:W-:Y:S01]  /*8f60*/  ISETP.LE.U32.AND P3, PT, R4, UR13, PT ;  /* 0x0000000d04007c0c */ /* 0x000fe2000bf63070 */
[----:B------:R-:W-:Y:S01]  /*8f70*/  @!P4 HFMA2.BF16_V2 R151, -RZ.H0_H0, RZ.H0_H0, -R221.H0_H0 ;  /* 0x200000ffff97c231 */ /* 0x000fe200003409dd */
[----:B-1----:R-:W-:Y:S01]  /*8f80*/  SHF.R.U32.HI R0, RZ, 0x8, R17 ;  /* 0x00000008ff007819 */ /* 0x002fe20000011611 */
[----:B------:R-:W-:-:S03]  /*8f90*/  @!P6 HFMA2.BF16_V2 R136, -RZ.H0_H0, RZ.H0_H0, -R182.H0_H0 ;  /* 0x200000ffff88e231 */ /* 0x000fc600003409b6 */
[----:B------:R-:W-:Y:S02]  /*8fa0*/  PRMT R22, R21, 0x5410, R0 ;  /* 0x0000541015167816 */ /* 0x000fe40000000000 */
[----:B------:R-:W-:Y:S02]  /*8fb0*/  SHF.R.U32.HI R0, RZ, 0x8, R6 ;  /* 0x00000008ff007819 */ /* 0x000fe40000011606 */
[----:B------:R-:W-:Y:S02]  /*8fc0*/  PRMT R80, R51, 0x5410, R3 ;  /* 0x0000541033507816 */ /* 0x000fe40000000003 */
[----:B--2---:R-:W-:Y:S02]  /*8fd0*/  F2FP.BF16.F32.PACK_AB R3, R103, R124 ;  /* 0x0000007c6703723e */ /* 0x004fe400000010ff */
[----:B------:R-:W-:Y:S02]  /*8fe0*/  LOP3.LUT R0, R0, 0xffff, RZ, 0xc0, !PT ;  /* 0x0000ffff00007812 */ /* 0x000fe400078ec0ff */
[----:B------:R-:W-:-:S02]  /*8ff0*/  LOP3.LUT R2, R31, 0xff, RZ, 0xc0, !PT ;  /* 0x000000ff1f027812 */ /* 0x000fc400078ec0ff */
[----:B------:R-:W-:Y:S02]  /*9000*/  @!P4 PRMT R221, R151, 0x5410, RZ ;  /* 0x0000541097ddc816 */ /* 0x000fe400000000ff */
[----:B------:R-:W-:Y:S01]  /*9010*/  ISETP.LE.U32.AND P4, PT, R53, UR13, PT ;  /* 0x0000000d35007c0c */ /* 0x000fe2000bf83070 */
[----:B------:R-:W-:Y:S01]  /*9020*/  IMAD.MOV.U32 R53, RZ, RZ, R47 ;  /* 0x000000ffff357224 */ /* 0x000fe200078e002f */
[----:B------:R-:W-:Y:S02]  /*9030*/  @!P6 PRMT R182, R136, 0x5410, RZ ;  /* 0x0000541088b6e816 */ /* 0x000fe400000000ff */
[----:B------:R-:W-:Y:S02]  /*9040*/  PRMT R181, R3, 0x7610, R181 ;  /* 0x0000761003b57816 */ /* 0x000fe400000000b5 */
[----:B------:R-:W-:Y:S01]  /*9050*/  ISETP.LE.U32.AND P6, PT, R0, UR13, PT ;  /* 0x0000000d00007c0c */ /* 0x000fe2000bfc3070 */
[--C-:B------:R-:W-:Y:S01]  /*9060*/  FFMA.FTZ R0, R140, UR6, -R28.reuse ;  /* 0x000000068c007c23 */ /* 0x100fe2000801081c */
[----:B------:R-:W-:Y:S01]  /*9070*/  PRMT R47, R2, 0x5410, R39 ;  /* 0x00005410022f7816 */ /* 0x000fe20000000027 */
[----:B------:R-:W-:Y:S01]  /*9080*/  FFMA.FTZ R2, R141, UR6, -R28 ;  /* 0x000000068d027c23 */ /* 0x000fe2000801081c */
[----:B------:R-:W-:Y:S01]  /*9090*/  @!P3 HFMA2.BF16_V2 R137, -RZ.H0_H0, RZ.H0_H0, -R181.H0_H0 ;  /* 0x200000ffff89b231 */ /* 0x000fe200003409b5 */
[----:B------:R-:W-:Y:S01]  /*90a0*/  PRMT R180, R3, 0x7632, R180 ;  /* 0x0000763203b47816 */ /* 0x000fe200000000b4 */
[----:B------:R1:W-:Y:S01]  /*90b0*/  MUFU.EX2 R171, R0 ;  /* 0x0000000000ab7308 */ /* 0x0003e20000000800 */
[----:B------:R-:W-:-:S02]  /*90c0*/  IMAD.MOV.U32 R139, RZ, RZ, R130 ;  /* 0x000000ffff8b7224 */ /* 0x000fc400078e0082 */
[----:B------:R-:W-:Y:S01]  /*90d0*/  IMAD.MOV.U32 R130, RZ, RZ, R88 ;  /* 0x000000ffff827224 */ /* 0x000fe200078e0058 */
[----:B------:R-:W-:-:S04]  /*90e0*/  PRMT R88, R181, 0x5410, R180 ;  /* 0x00005410b5587816 */ /* 0x000fc800000000b4 */
[----:B------:R2:W3:Y:S01]  /*90f0*/  MUFU.EX2 R125, R2 ;  /* 0x00000002007d7308 */ /* 0x0004e20000000800 */
[----:B------:R-:W-:Y:S01]  /*9100*/  @!P3 PRMT R181, R137, 0x5410, RZ ;  /* 0x0000541089b5b816 */ /* 0x000fe200000000ff */
[----:B------:R-:W-:Y:S01]  /*9110*/  @!P1 HFMA2.BF16_V2 R150, -RZ.H0_H0, RZ.H0_H0, -R220.H0_H0 ;  /* 0x200000ffff969231 */ /* 0x000fe200003409dc */
[----:B-1----:R-:W-:-:S04]  /*9120*/  LOP3.LUT R0, R7, 0xff, RZ, 0xc0, !PT ;  /* 0x000000ff07007812 */ /* 0x002fc800078ec0ff */
[----:B------:R-:W-:Y:S02]  /*9130*/  ISETP.LE.U32.AND P3, PT, R0, UR13, PT ;  /* 0x0000000d00007c0c */ /* 0x000fe4000bf63070 */
[----:B------:R-:W-:Y:S01]  /*9140*/  LOP3.LUT R0, R25, 0xff, RZ, 0xc0, !PT ;  /* 0x000000ff19007812 */ /* 0x000fe200078ec0ff */
[----:B--2---:R-:W-:-:S03]  /*9150*/  FFMA.FTZ R2, R143, UR6, -R29 ;  /* 0x000000068f027c23 */ /* 0x004fc6000801081d */
[----:B------:R-:W-:Y:S01]  /*9160*/  PRMT R23, R0, 0x5410, R24 ;  /* 0x0000541000177816 */ /* 0x000fe20000000018 */
[----:B------:R-:W-:Y:S01]  /*9170*/  FFMA.FTZ R0, R142, UR6, -R29 ;  /* 0x000000068e007c23 */ /* 0x000fe2000801081d */
[----:B------:R-:W-:Y:S02]  /*9180*/  @!P1 PRMT R220, R150, 0x5410, RZ ;  /* 0x0000541096dc9816 */ /* 0x000fe400000000ff */
[----:B------:R-:W-:Y:S01]  /*9190*/  ISETP.LE.U32.AND P1, PT, R52, UR13, PT ;  /* 0x0000000d34007c0c */ /* 0x000fe2000bf23070 */
[----:B------:R-:W-:Y:S01]  /*91a0*/  IMAD.MOV.U32 R52, RZ, RZ, R234 ;  /* 0x000000ffff347224 */ /* 0x000fe200078e00ea */
[----:B------:R1:W-:Y:S01]  /*91b0*/  MUFU.EX2 R137, R2 ;  /* 0x0000000200897308 */ /* 0x0003e20000000800 */
[----:B---3--:R-:W-:Y:S02]  /*91c0*/  F2FP.BF16.F32.PACK_AB R3, R171, R125 ;  /* 0x0000007dab03723e */ /* 0x008fe400000010ff */
[----:B------:R-:W-:-:S05]  /*91d0*/  ISETP.LE.U32.AND P5, PT, R5, UR13, PT ;  /* 0x0000000d05007c0c */ /* 0x000fca000bfa3070 */
[----:B------:R2:W3:Y:S01]  /*91e0*/  MUFU.EX2 R234, R0 ;  /* 0x0000000000ea7308 */ /* 0x0004e20000000800 */
[----:B------:R-:W-:Y:S01]  /*91f0*/  @!P6 HFMA2.BF16_V2 R140, -RZ.H0_H0, RZ.H0_H0, -R180.H0_H0 ;  /* 0x200000ffff8ce231 */ /* 0x000fe200003409b4 */
[C---:B------:R-:W-:Y:S02]  /*9200*/  PRMT R179, R3.reuse, 0x7610, R179 ;  /* 0x0000761003b37816 */ /* 0x040fe400000000b3 */
[----:B------:R-:W-:Y:S02]  /*9210*/  PRMT R178, R3, 0x7632, R178 ;  /* 0x0000763203b27816 */ /* 0x000fe400000000b2 */
[----:B------:R-:W-:Y:S02]  /*9220*/  @!P6 PRMT R180, R140, 0x5410, RZ ;  /* 0x000054108cb4e816 */ /* 0x000fe400000000ff */
[C---:B-1----:R-:W-:Y:S01]  /*9230*/  LOP3.LUT R2, R19.reuse, 0xff, RZ, 0xc0, !PT ;  /* 0x000000ff13027812 */ /* 0x042fe200078ec0ff */
[----:B------:R-:W-:Y:S01]  /*9240*/  @!P3 HFMA2.BF16_V2 R141, -RZ.H0_H0, RZ.H0_H0, -R179.H0_H0 ;  /* 0x200000ffff8db231 */ /* 0x000fe200003409b3 */
[----:B--2---:R-:W-:-:S04]  /*9250*/  LOP3.LUT R0, R19, 0xffff, RZ, 0xc0, !PT ;  /* 0x0000ffff13007812 */ /* 0x004fc800078ec0ff */
[----:B------:R-:W-:Y:S02]  /*9260*/  SHF.R.U32.HI R0, RZ, 0x8, R0 ;  /* 0x00000008ff007819 */ /* 0x000fe40000011600 */
[----:B------:R-:W-:Y:S02]  /*9270*/  ISETP.LE.U32.AND P6, PT, R2, UR13, PT ;  /* 0x0000000d02007c0c */ /* 0x000fe4000bfc3070 */
[----:B------:R-:W-:Y:S01]  /*9280*/  LOP3.LUT R0, R0, 0xffff, RZ, 0xc0, !PT ;  /* 0x0000ffff00007812 */ /* 0x000fe200078ec0ff */
[----:B------:R-:W-:Y:S01]  /*9290*/  @!P5 HFMA2.BF16_V2 R142, -RZ.H0_H0, RZ.H0_H0, -R178.H0_H0 ;  /* 0x200000ffff8ed231 */ /* 0x000fe200003409b2 */
[----:B------:R-:W-:Y:S02]  /*92a0*/  PRMT R81, R179, 0x5410, R178 ;  /* 0x00005410b3517816 */ /* 0x000fe400000000b2 */
[----:B------:R-:W-:Y:S02]  /*92b0*/  @!P3 PRMT R179, R141, 0x5410, RZ ;  /* 0x000054108db3b816 */ /* 0x000fe400000000ff */
[----:B---3--:R-:W-:-:S02]  /*92c0*/  F2FP.BF16.F32.PACK_AB R2, R234, R137 ;  /* 0x00000089ea02723e */ /* 0x008fc400000010ff */
[----:B------:R-:W-:Y:S02]  /*92d0*/  ISETP.LE.U32.AND P3, PT, R0, UR13, PT ;  /* 0x0000000d00007c0c */ /* 0x000fe4000bf63070 */
[----:B------:R-:W-:Y:S01]  /*92e0*/  SHF.R.U32.HI R0, RZ, 0x18, R19 ;  /* 0x00000018ff007819 */ /* 0x000fe20000011613 */
[----:B------:R-:W-:Y:S01]  /*92f0*/  IMAD.MOV.U32 R160, RZ, RZ, R59 ;  /* 0x000000ffffa07224 */ /* 0x000fe200078e003b */
[C---:B------:R-:W-:Y:S02]  /*9300*/  PRMT R175, R2.reuse, 0x7610, R175 ;  /* 0x0000761002af7816 */ /* 0x040fe400000000af */
[----:B------:R-:W-:Y:S02]  /*9310*/  PRMT R174, R2, 0x7632, R174 ;  /* 0x0000763202ae7816 */ /* 0x000fe400000000ae */
[----:B------:R-:W-:Y:S02]  /*9320*/  @!P5 PRMT R178, R142, 0x5410, RZ ;  /* 0x000054108eb2d816 */ /* 0x000fe400000000ff */
[----:B------:R-:W-:-:S02]  /*9330*/  SHF.R.U32.HI R2, RZ, 0x8, R58 ;  /* 0x00000008ff027819 */ /* 0x000fc4000001163a */
[----:B------:R-:W-:Y:S01]  /*9340*/  ISETP.LE.U32.AND P5, PT, R0, UR13, PT ;  /* 0x0000000d00007c0c */ /* 0x000fe2000bfa3070 */
[----:B------:R-:W1:Y:S01]  /*9350*/  LDSM.16.MT88.4 R56, [R194+0xa000] ;  /* 0x00a00000c238783b */ /* 0x000e620000004200 */
[----:B------:R-:W-:Y:S01]  /*9360*/  SHF.R.U32.HI R0, RZ, 0x10, R19 ;  /* 0x00000010ff007819 */ /* 0x000fe20000011613 */
[----:B------:R-:W-:Y:S02]  /*9370*/  @!P6 HFMA2.BF16_V2 R165, -RZ.H0_H0, RZ.H0_H0, -R175.H0_H0 ;  /* 0x200000ffffa5e231 */ /* 0x000fe400003409af */
[----:B------:R-:W-:Y:S02]  /*9380*/  IMAD.MOV.U32 R138, RZ, RZ, R131 ;  /* 0x000000ffff8a7224 */ /* 0x000fe400078e0083 */
[----:B------:R-:W-:Y:S01]  /*9390*/  @!P2 HFMA2.BF16_V2 R161, -RZ.H0_H0, RZ.H0_H0, -R184.H0_H0 ;  /* 0x200000ffffa1a231 */ /* 0x000fe200003409b8 */
[----:B------:R-:W-:Y:S01]  /*93a0*/  LOP3.LUT R0, R0, 0xff, RZ, 0xc0, !PT ;  /* 0x000000ff00007812 */ /* 0x000fe200078ec0ff */
[----:B------:R-:W-:Y:S01]  /*93b0*/  IMAD.MOV.U32 R131, RZ, RZ, R46 ;  /* 0x000000ffff837224 */ /* 0x000fe200078e002e */
[----:B------:R-:W-:-:S02]  /*93c0*/  LOP3.LUT R4, R54, 0xff, RZ, 0xc0, !PT ;  /* 0x000000ff36047812 */ /* 0x000fc400078ec0ff */
[----:B------:R-:W-:Y:S02]  /*93d0*/  PRMT R46, R175, 0x5410, R174 ;  /* 0x00005410af2e7816 */ /* 0x000fe400000000ae */
[----:B------:R-:W-:Y:S02]  /*93e0*/  @!P6 PRMT R175, R165, 0x5410, RZ ;  /* 0x00005410a5afe816 */ /* 0x000fe400000000ff */
[----:B------:R-:W-:Y:S02]  /*93f0*/  @!P2 PRMT R184, R161, 0x5410, RZ ;  /* 0x00005410a1b8a816 */ /* 0x000fe400000000ff */
[----:B------:R-:W-:Y:S02]  /*9400*/  ISETP.LE.U32.AND P6, PT, R0, UR13, PT ;  /* 0x0000000d00007c0c */ /* 0x000fe4000bfc3070 */
[----:B------:R-:W-:Y:S02]  /*9410*/  ISETP.LE.U32.AND P2, PT, R4, UR13, PT ;  /* 0x0000000d04007c0c */ /* 0x000fe4000bf43070 */
[----:B------:R-:W-:-:S02]  /*9420*/  LOP3.LUT R0, R14, 0xffff, RZ, 0xc0, !PT ;  /* 0x0000ffff0e007812 */ /* 0x000fc400078ec0ff */
[----:B------:R-:W-:Y:S02]  /*9430*/  SHF.R.U32.HI R4, RZ, 0x10, R14 ;  /* 0x00000010ff047819 */ /* 0x000fe4000001160e */
[----:B------:R-:W-:Y:S02]  /*9440*/  LOP3.LUT R3, R2, 0xffff, RZ, 0xc0, !PT ;  /* 0x0000ffff02037812 */ /* 0x000fe400078ec0ff */
[----:B------:R-:W-:Y:S02]  /*9450*/  SHF.R.U32.HI R2, RZ, 0x8, R0 ;  /* 0x00000008ff027819 */ /* 0x000fe40000011600 */
[----:B------:R-:W-:Y:S02]  /*9460*/  SHF.R.U32.HI R5, RZ, 0x18, R14 ;  /* 0x00000018ff057819 */ /* 0x000fe4000001160e */
[----:B------:R-:W-:Y:S01]  /*9470*/  LOP3.LUT R0, R4, 0xff, RZ, 0xc0, !PT ;  /* 0x000000ff04007812 */ /* 0x000fe200078ec0ff */
[----:B------:R-:W-:Y:S01]  /*9480*/  @!P3 HFMA2.BF16_V2 R143, -RZ.H0_H0, RZ.H0_H0, -R174.H0_H0 ;  /* 0x200000ffff8fb231 */ /* 0x000fe200003409ae */
[----:B------:R-:W-:-:S02]  /*9490*/  LOP3.LUT R6, R14, 0xff, RZ, 0xc0, !PT ;  /* 0x000000ff0e067812 */ /* 0x000fc400078ec0ff */
[----:B------:R-:W-:Y:S02]  /*94a0*/  PRMT R44, R0, 0x5410, R5 ;  /* 0x00005410002c7816 */ /* 0x000fe40000000005 */
[----:B------:R-:W-:Y:S02]  /*94b0*/  LOP3.LUT R0, R15, 0xffff, RZ, 0xc0, !PT ;  /* 0x0000ffff0f007812 */ /* 0x000fe400078ec0ff */
[----:B------:R-:W-:Y:S01]  /*94c0*/  PRMT R45, R6, 0x5410, R2 ;  /* 0x00005410062d7816 */ /* 0x000fe20000000002 */
[----:B------:R-:W-:Y:S01]  /*94d0*/  IMAD.MOV.U32 R150, RZ, RZ, R63 ;  /* 0x000000ffff967224 */ /* 0x000fe200078e003f */
[----:B------:R-:W-:Y:S01]  /*94e0*/  @!P3 PRMT R174, R143, 0x5410, RZ ;  /* 0x000054108faeb816 */ /* 0x000fe200000000ff */
[----:B------:R-:W-:Y:S01]  /*94f0*/  IMAD.MOV.U32 R156, RZ, RZ, R62 ;  /* 0x000000ffff9c7224 */ /* 0x000fe200078e003e */
[----:B------:R-:W-:Y:S01]  /*9500*/  SHF.R.U32.HI R2, RZ, 0x10, R15 ;  /* 0x00000010ff027819 */ /* 0x000fe2000001160f */
[----:B------:R-:W-:Y:S01]  /*9510*/  IMAD.MOV.U32 R16, RZ, RZ, R61 ;  /* 0x000000ffff107224 */ /* 0x000fe200078e003d */
[----:B------:R-:W-:Y:S01]  /*9520*/  ISETP.LE.U32.AND P3, PT, R3, UR13, PT ;  /* 0x0000000d03007c0c */ /* 0x000fe2000bf63070 */
[----:B------:R-:W-:Y:S01]  /*9530*/  IMAD.MOV.U32 R157, RZ, RZ, R60 ;  /* 0x000000ffff9d7224 */ /* 0x000fe200078e003c */
[----:B------:R-:W-:Y:S01]  /*9540*/  SHF.R.U32.HI R3, RZ, 0x8, R0 ;  /* 0x00000008ff037819 */ /* 0x000fe20000011600 */
[----:B------:R-:W2:Y:S01]  /*9550*/  LDSM.16.MT88.4 R60, [R194+0xa400] ;  /* 0x00a40000c23c783b */ /* 0x000ea20000004200 */
[----:B------:R-:W-:-:S02]  /*9560*/  SHF.R.U32.HI R0, RZ, 0x8, R8 ;  /* 0x00000008ff007819 */ /* 0x000fc40000011608 */
[----:B------:R-:W-:Y:S02]  /*9570*/  SHF.R.U32.HI R4, RZ, 0x18, R15 ;  /* 0x00000018ff047819 */ /* 0x000fe4000001160f */
[----:B------:R-:W-:Y:S01]  /*9580*/  LOP3.LUT R2, R2, 0xff, RZ, 0xc0, !PT ;  /* 0x000000ff02027812 */ /* 0x000fe200078ec0ff */
[----:B------:R-:W-:Y:S01]  /*9590*/  IMAD.MOV.U32 R148, RZ, RZ, R41 ;  /* 0x000000ffff947224 */ /* 0x000fe200078e0029 */
[----:B------:R-:W-:Y:S02]  /*95a0*/  LOP3.LUT R5, R15, 0xff, RZ, 0xc0, !PT ;  /* 0x000000ff0f057812 */ /* 0x000fe400078ec0ff */
[----:B------:R-:W-:Y:S02]  /*95b0*/  PRMT R41, R9, 0x5410, R0 ;  /* 0x0000541009297816 */ /* 0x000fe40000000000 */
[----:B------:R-:W-:Y:S02]  /*95c0*/  PRMT R42, R2, 0x5410, R4 ;  /* 0x00005410022a7816 */ /* 0x000fe40000000004 */
[----:B------:R-:W-:-:S02]  /*95d0*/  LOP3.LUT R0, R13, 0xffff, RZ, 0xc0, !PT ;  /* 0x0000ffff0d007812 */ /* 0x000fc400078ec0ff */
[----:B------:R-:W-:Y:S02]  /*95e0*/  SHF.R.U32.HI R2, RZ, 0x10, R13 ;  /* 0x00000010ff027819 */ /* 0x000fe4000001160d */
[----:B------:R-:W-:Y:S02]  /*95f0*/  PRMT R43, R5, 0x5410, R3 ;  /* 0x00005410052b7816 */ /* 0x000fe40000000003 */
[----:B------:R-:W-:Y:S02]  /*9600*/  SHF.R.U32.HI R3, RZ, 0x8, R0 ;  /* 0x00000008ff037819 */ /* 0x000fe40000011600 */
[----:B------:R-:W-:Y:S02]  /*9610*/  LOP3.LUT R5, R13, 0xff, RZ, 0xc0, !PT ;  /* 0x000000ff0d057812 */ /* 0x000fe400078ec0ff */
[----:B------:R-:W-:Y:S02]  /*9620*/  SHF.R.U32.HI R4, RZ, 0x18, R13 ;  /* 0x00000018ff047819 */ /* 0x000fe4000001160d */
[----:B------:R-:W-:-:S02]  /*9630*/  LOP3.LUT R6, R10, 0xff, RZ, 0xc0, !PT ;  /* 0x000000ff0a067812 */ /* 0x000fc400078ec0ff */
[----:B------:R-:W-:Y:S02]  /*9640*/  LOP3.LUT R0, R2, 0xff, RZ, 0xc0, !PT ;  /* 0x000000ff02007812 */ /* 0x000fe400078ec0ff */
[----:B------:R-:W-:Y:S02]  /*9650*/  PRMT R40, R6, 0x5410, R11 ;  /* 0x0000541006287816 */ /* 0x000fe4000000000b */
[----:B------:R-:W-:Y:S02]  /*9660*/  PRMT R39, R5, 0x5410, R3 ;  /* 0x0000541005277816 */ /* 0x000fe40000000003 */
[----:B------:R-:W-:Y:S02]  /*9670*/  PRMT R21, R0, 0x5410, R4 ;  /* 0x0000541000157816 */ /* 0x000fe40000000004 */
[----:B-1----:R-:W-:Y:S01]  /*9680*/  HMMA.16816.F32.BF16 R4, R76, R56, RZ ;  /* 0x000000384c04723c */ /* 0x002fe200000418ff */
[----:B------:R-:W-:-:S04]  /*9690*/  LOP3.LUT R0, R12, 0xffff, RZ, 0xc0, !PT ;  /* 0x0000ffff0c007812 */ /* 0x000fc800078ec0ff */
[----:B------:R-:W-:Y:S02]  /*96a0*/  SHF.R.U32.HI R2, RZ, 0x8, R0 ;  /* 0x00000008ff027819 */ /* 0x000fe40000011600 */
[----:B------:R-:W-:-:S04]  /*96b0*/  LOP3.LUT R0, R12, 0xff, RZ, 0xc0, !PT ;  /* 0x000000ff0c007812 */ /* 0x000fc800078ec0ff */
[----:B------:R-:W-:Y:S02]  /*96c0*/  PRMT R38, R0, 0x5410, R2 ;  /* 0x0000541000267816 */ /* 0x000fe40000000002 */
[----:B------:R-:W-:Y:S01]  /*96d0*/  SHF.R.U32.HI R0, RZ, 0x10, R12 ;  /* 0x00000010ff007819 */ /* 0x000fe2000001160c */
[----:B------:R-:W-:Y:S01]  /*96e0*/  IMAD.MOV.U32 R151, RZ, RZ, R48 ;  /* 0x000000ffff977224 */ /* 0x000fe200078e0030 */
[----:B------:R-:W-:Y:S01]  /*96f0*/  SHF.R.U32.HI R2, RZ, 0x18, R12 ;  /* 0x00000018ff027819 */ /* 0x000fe2000001160c */
[----:B------:R-:W-:Y:S01]  /*9700*/  IMAD.MOV.U32 R162, RZ, RZ, R251 ;  /* 0x000000ffffa27224 */ /* 0x000fe200078e00fb */
[----:B------:R-:W-:Y:S01]  /*9710*/  LOP3.LUT R0, R0, 0xff, RZ, 0xc0, !PT ;  /* 0x000000ff00007812 */ /* 0x000fe200078ec0ff */
[----:B------:R-:W-:Y:S02]  /*9720*/  IMAD.MOV.U32 R161, RZ, RZ, R250 ;  /* 0x000000ffffa17224 */ /* 0x000fe400078e00fa */
[----:B------:R-:W-:Y:S02]  /*9730*/  IMAD.MOV.U32 R48, RZ, RZ, R249 ;  /* 0x000000ffff307224 */ /* 0x000fe400078e00f9 */
[----:B------:R-:W-:-:S02]  /*9740*/  IMAD.MOV.U32 R49, RZ, RZ, R248 ;  /* 0x000000ffff317224 */ /* 0x000fc400078e00f8 */
[----:B------:R-:W-:Y:S01]  /*9750*/  IMAD.MOV.U32 R149, RZ, RZ, R37 ;  /* 0x000000ffff957224 */ /* 0x000fe200078e0025 */
[----:B--2---:R-:W-:Y:S01]  /*9760*/  HMMA.16816.F32.BF16 R248, R72, R60, R4 ;  /* 0x0000003c48f8723c */ /* 0x004fe20000041804 */
[----:B------:R-:W-:Y:S01]  /*9770*/  PRMT R37, R0, 0x5410, R2 ;  /* 0x0000541000257816 */ /* 0x000fe20000000002 */
[----:B------:R-:W-:-:S05]  /*9780*/  FADD.FTZ R0, R48, R49 ;  /* 0x0000003130007221 */ /* 0x000fca0000010000 */
[----:B------:R-:W-:Y:S01]  /*9790*/  FADD.FTZ R4, R16, R157 ;  /* 0x0000009d10047221 */ /* 0x000fe20000010000 */
[----:B------:R-:W-:Y:S01]  /*97a0*/  FADD.FTZ R5, R162, R161 ;  /* 0x000000a1a2057221 */ /* 0x000fe20000010000 */
[----:B------:R-:W-:Y:S02]  /*97b0*/  IMAD.MOV.U32 R157, RZ, RZ, R150 ;  /* 0x000000ffff9d7224 */ /* 0x000fe400078e0096 */
[----:B------:R-:W-:Y:S01]  /*97c0*/  FFMA.FTZ R2, R169, UR6, -R28 ;  /* 0x00000006a9027c23 */ /* 0x000fe2000801081c */
[----:B------:R-:W-:Y:S01]  /*97d0*/  IMAD.MOV.U32 R162, RZ, RZ, R158 ;  /* 0x000000ffffa27224 */ /* 0x000fe200078e009e */
[----:B------:R-:W1:Y:S01]  /*97e0*/  LDSM.16.MT88.4 R48, [R192+0xb000] ;  /* 0x00b00000c030783b */ /* 0x000e620000004200 */
[----:B------:R-:W-:Y:S02]  /*97f0*/  IMAD.MOV.U32 R150, RZ, RZ, R151 ;  /* 0x000000ffff967224 */ /* 0x000fe400078e0097 */
[----:B------:R-:W-:Y:S02]  /*9800*/  IMAD.MOV.U32 R158, RZ, RZ, R52 ;  /* 0x000000ffff9e7224 */ /* 0x000fe400078e0034 */
[----:B------:R-:W-:-:S02]  /*9810*/  IMAD.MOV.U32 R151, RZ, RZ, R149 ;  /* 0x000000ffff977224 */ /* 0x000fc400078e0095 */
[----:B------:R-:W-:Y:S02]  /*9820*/  IMAD.MOV.U32 R149, RZ, RZ, R148 ;  /* 0x000000ffff957224 */ /* 0x000fe400078e0094 */
[----:B----4-:R-:W-:Y:S01]  /*9830*/  FADD.FTZ R0, R18, R0 ;  /* 0x0000000012007221 */ /* 0x010fe20000010000 */
[----:B------:R-:W-:Y:S02]  /*9840*/  IMAD.MOV.U32 R148, RZ, RZ, R139 ;  /* 0x000000ffff947224 */ /* 0x000fe400078e008b */
[----:B------:R-:W-:Y:S01]  /*9850*/  FADD.FTZ R17, R212, R5 ;  /* 0x00000005d4117221 */ /* 0x000fe20000010000 */
[----:B------:R-:W-:Y:S01]  /*9860*/  IMAD.MOV.U32 R24, RZ, RZ, R162 ;  /* 0x000000ffff187224 */ /* 0x000fe200078e00a2 */
[----:B------:R-:W2:Y:S01]  /*9870*/  LDL.LU R212, [R1+0x1b4] ;  /* 0x0001b40001d47983 */ /* 0x000ea20000300800 */
[----:B------:R-:W-:Y:S02]  /*9880*/  IMAD.MOV.U32 R136, RZ, RZ, R158 ;  /* 0x000000ffff887224 */ /* 0x000fe400078e009e */
[----:B------:R-:W-:-:S02]  /*9890*/  IMAD.MOV.U32 R158, RZ, RZ, R150 ;  /* 0x000000ffff9e7224 */ /* 0x000fc400078e0096 */
[----:B------:R-:W-:Y:S01]  /*98a0*/  FADD.FTZ R14, R213, R0 ;  /* 0x00000000d50e7221 */ /* 0x000fe20000010000 */
[----:B------:R-:W-:Y:S01]  /*98b0*/  IMAD.MOV.U32 R150, RZ, RZ, R148 ;  /* 0x000000ffff967224 */ /* 0x000fe200078e0094 */
[----:B------:R-:W3:Y:S01]  /*98c0*/  LDL.LU R213, [R1+0x1b0] ;  /* 0x0001b00001d57983 */ /* 0x000ee20000300800 */
[----:B------:R-:W-:Y:S02]  /*98d0*/  IMAD.MOV.U32 R148, RZ, RZ, R236 ;  /* 0x000000ffff947224 */ /* 0x000fe400078e00ec */
[----:B------:R4:W-:Y:S01]  /*98e0*/  MUFU.EX2 R236, R2 ;  /* 0x0000000200ec7308 */ /* 0x0009e20000000800 */
[----:B------:R-:W2:Y:S01]  /*98f0*/  LDL.LU R140, [R1+0xd4] ;  /* 0x0000d400018c7983 */ /* 0x000ea20000300800 */
[----:B----4-:R-:W-:-:S03]  /*9900*/  FADD.FTZ R2, R24, R17 ;  /* 0x0000001118027221 */ /* 0x010fc60000010000 */
[----:B------:R-:W4:Y:S01]  /*9910*/  LDL.LU R24, [R1+0xa0] ;  /* 0x0000a00001187983 */ /* 0x000f220000300800 */
[----:B------:R-:W-:Y:S02]  /*9920*/  IMAD.MOV.U32 R139, RZ, RZ, R138 ;  /* 0x000000ffff8b7224 */ /* 0x000fe400078e008a */
[----:B------:R-:W-:Y:S02]  /*9930*/  IMAD.MOV.U32 R161, RZ, RZ, R160 ;  /* 0x000000ffffa17224 */ /* 0x000fe400078e00a0 */
[----:B------:R-:W-:Y:S02]  /*9940*/  IMAD.MOV.U32 R138, RZ, RZ, R135 ;  /* 0x000000ffff8a7224 */ /* 0x000fe400078e0087 */
[----:B------:R-:W-:Y:S02]  /*9950*/  IMAD.MOV.U32 R160, RZ, RZ, R156 ;  /* 0x000000ffffa07224 */ /* 0x000fe400078e009c */
[----:B------:R-:W-:Y:S02]  /*9960*/  IMAD.MOV.U32 R135, RZ, RZ, R134 ;  /* 0x000000ffff877224 */ /* 0x000fe400078e0086 */
[----:B------:R-:W-:-:S02]  /*9970*/  IMAD.MOV.U32 R156, RZ, RZ, R53 ;  /* 0x000000ffff9c7224 */ /* 0x000fc400078e0035 */
[----:B------:R-:W-:Y:S02]  /*9980*/  IMAD.MOV.U32 R134, RZ, RZ, R55 ;  /* 0x000000ffff867224 */ /* 0x000fe400078e0037 */
[----:B------:R-:W1:Y:S01]  /*9990*/  LDSM.16.MT88.4 R52, [R192+0xb400] ;  /* 0x00b40000c034783b */ /* 0x000e620000004200 */
[----:B------:R-:W-:Y:S01]  /*99a0*/  FADD.FTZ R6, R242, R240 ;  /* 0x000000f0f2067221 */ /* 0x000fe20000010000 */
[----:B------:R-:W-:Y:S01]  /*99b0*/  HMMA.16816.F32.BF16 R8, R68, R56, RZ ;  /* 0x000000384408723c */ /* 0x000fe200000418ff */
[----:B------:R-:W-:Y:S02]  /*99c0*/  FADD.FTZ R16, R243, R4 ;  /* 0x00000004f3107221 */ /* 0x000fe40000010000 */
[----:B------:R-:W-:-:S03]  /*99d0*/  FADD.FTZ R18, R241, R6 ;  /* 0x00000006f1127221 */ /* 0x000fc60000010000 */
[----:B-1----:R-:W-:Y:S01]  /*99e0*/  HMMA.16816.F32.BF16 R4, R68, R48, RZ ;  /* 0x000000304404723c */ /* 0x002fe200000418ff */
[--C-:B------:R-:W-:Y:S01]  /*99f0*/  FFMA.FTZ R13, R167, UR6, -R29.reuse ;  /* 0x00000006a70d7c23 */ /* 0x100fe2000801081d */
[----:B------:R-:W-:Y:S01]  /*9a00*/  FFMA.FTZ R12, R164, UR6, -R29 ;  /* 0x00000006a40c7c23 */ /* 0x000fe2000801081d */
[----:B------:R-:W-:Y:S02]  /*9a10*/  IMAD.MOV.U32 R30, RZ, RZ, R231 ;  /* 0x000000ffff1e7224 */ /* 0x000fe400078e00e7 */
[----:B------:R-:W-:Y:S01]  /*9a20*/  IMAD.MOV.U32 R27, RZ, RZ, R102 ;  /* 0x000000ffff1b7224 */ /* 0x000fe200078e0066 */
[----:B------:R-:W-:Y:S08]  /*9a30*/  MUFU.EX2 R231, R12 ;  /* 0x0000000c00e77308 */ /* 0x000ff00000000800 */
[----:B------:R-:W1:Y:S01]  /*9a40*/  MUFU.EX2 R102, R13 ;  /* 0x0000000d00667308 */ /* 0x000e620000000800 */
[----:B------:R-:W-:Y:S01]  /*9a50*/  FFMA.FTZ R3, R170, UR6, -R28 ;  /* 0x00000006aa037c23 */ /* 0x000fe2000801081c */
[----:B------:R-:W-:-:S02]  /*9a60*/  IMAD.MOV.U32 R25, RZ, RZ, R160 ;  /* 0x000000ffff197224 */ /* 0x000fc400078e00a0 */
[----:B------:R-:W-:Y:S01]  /*9a70*/  IMAD.MOV.U32 R163, RZ, RZ, R159 ;  /* 0x000000ffffa37224 */ /* 0x000fe200078e009f */
[----:B------:R-:W-:Y:S01]  /*9a80*/  HMMA.16816.F32.BF16 R144, R64, R60, R8 ;  /* 0x0000003c4090723c */ /* 0x000fe20000041808 */
[----:B------:R-:W-:Y:S02]  /*9a90*/  IMAD.MOV.U32 R31, RZ, RZ, R157 ;  /* 0x000000ffff1f7224 */ /* 0x000fe400078e009d */
[----:B------:R-:W-:Y:S01]  /*9aa0*/  IMAD.MOV.U32 R162, RZ, RZ, R151 ;  /* 0x000000ffffa27224 */ /* 0x000fe200078e0097 */
[----:B------:R1:W4:Y:S01]  /*9ab0*/  MUFU.EX2 R60, R3 ;  /* 0x00000003003c7308 */ /* 0x0003220000000800 */
        /* <DEDUP_REMOVED lines=8> */
[----:B------:R-:W-:Y:S01]  /*9b40*/  HMMA.16816.F32.BF16 R132, R64, R52, R4 ;  /* 0x000000344084723c */ /* 0x000fe20000041804 */
[----:B-1----:R-:W-:Y:S01]  /*9b50*/  FADD.FTZ R3, R25, R18 ;  /* 0x0000001219037221 */ /* 0x002fe20000010000 */
[----:B------:R-:W-:-:S05]  /*9b60*/  IMAD.MOV.U32 R141, RZ, RZ, R244 ;  /* 0x000000ffff8d7224 */ /* 0x000fca00078e00f4 */
[----:B------:R-:W-:Y:S01]  /*9b70*/  FADD.FTZ R5, R31, R2 ;  /* 0x000000021f057221 */ /* 0x000fe20000010000 */
[----:B------:R-:W-:Y:S01]  /*9b80*/  F2FP.BF16.F32.PACK_AB R2, R231, R102 ;  /* 0x00000066e702723e */ /* 0x000fe200000010ff */
[----:B------:R-:W-:Y:S01]  /*9b90*/  FADD.FTZ R6, R136, R14 ;  /* 0x0000000e88067221 */ /* 0x000fe20000010000 */
[----:B------:R-:W-:Y:S01]  /*9ba0*/  FADD.FTZ R7, R252, R3 ;  /* 0x00000003fc077221 */ /* 0x000fe20000010000 */
[----:B------:R-:W-:Y:S01]  /*9bb0*/  IMAD.MOV.U32 R136, RZ, RZ, R161 ;  /* 0x000000ffff887224 */ /* 0x000fe200078e00a1 */
[C---:B------:R-:W-:Y:S01]  /*9bc0*/  PRMT R107, R2.reuse, 0x7610, R107 ;  /* 0x00007610026b7816 */ /* 0x040fe2000000006b */
[----:B------:R-:W-:Y:S01]  /*9bd0*/  IMAD.MOV.U32 R31, RZ, RZ, R163 ;  /* 0x000000ffff1f7224 */ /* 0x000fe200078e00a3 */
[----:B------:R-:W-:Y:S01]  /*9be0*/  PRMT R106, R2, 0x7632, R106 ;  /* 0x00007632026a7816 */ /* 0x000fe2000000006a */
[----:B------:R-:W-:Y:S02]  /*9bf0*/  FADD.FTZ R3, R141, R6 ;  /* 0x000000068d037221 */ /* 0x000fe40000010000 */
[----:B------:R-:W3:Y:S01]  /*9c00*/  LDL.LU R141, [R1+0xf4] ;  /* 0x0000f400018d7983 */ /* 0x000ee20000300800 */
[----:B--2---:R-:W-:-:S03]  /*9c10*/  FADD.FTZ R2, R140, R5 ;  /* 0x000000058c027221 */ /* 0x004fc60000010000 */
[----:B------:R-:W2:Y:S01]  /*9c20*/  LDL.LU R140, [R1+0xd0] ;  /* 0x0000d000018c7983 */ /* 0x000ea20000300800 */
[----:B----4-:R-:W-:Y:S01]  /*9c30*/  FADD.FTZ R5, R24, R7 ;  /* 0x0000000718057221 */ /* 0x010fe20000010000 */
[----:B------:R-:W-:Y:S02]  /*9c40*/  IMAD.MOV.U32 R24, RZ, RZ, R136 ;  /* 0x000000ffff187224 */ /* 0x000fe400078e0088 */
[----:B------:R-:W-:Y:S02]  /*9c50*/  IMAD.MOV.U32 R136, RZ, RZ, R31 ;  /* 0x000000ffff887224 */ /* 0x000fe400078e001f */
[----:B------:R-:W-:Y:S02]  /*9c60*/  IMAD.MOV.U32 R31, RZ, RZ, R27 ;  /* 0x000000ffff1f7224 */ /* 0x000fe400078e001b */
[----:B------:R-:W4:Y:S01]  /*9c70*/  LDL.LU R27, [R1+0x98] ;  /* 0x00009800011b7983 */ /* 0x000f220000300800 */
[----:B------:R-:W-:Y:S01]  /*9c80*/  HMMA.16816.F32.BF16 R8, R76, R48, RZ ;  /* 0x000000304c08723c */ /* 0x000fe200000418ff */
[--C-:B------:R-:W-:Y:S01]  /*9c90*/  FFMA.FTZ R15, R168, UR6, -R28.reuse ;  /* 0x00000006a80f7c23 */ /* 0x100fe2000801081c */
[----:B------:R-:W-:Y:S01]  /*9ca0*/  FFMA.FTZ R19, R166, UR6, -R28 ;  /* 0x00000006a6137c23 */ /* 0x000fe2000801081c */
[----:B------:R-:W-:Y:S01]  /*9cb0*/  FADD.FTZ R0, R215, R16 ;  /* 0x00000010d7007221 */ /* 0x000fe20000010000 */
[----:B------:R-:W-:Y:S01]  /*9cc0*/  IMAD.MOV.U32 R163, RZ, RZ, R34 ;  /* 0x000000ffffa37224 */ /* 0x000fe200078e0022 */
[----:B------:R-:W-:Y:S01]  /*9cd0*/  MUFU.EX2 R244, R15 ;  /* 0x0000000f00f47308 */ /* 0x000fe20000000800 */
[----:B------:R-:W-:-:S02]  /*9ce0*/  IMAD.MOV.U32 R25, RZ, RZ, R36 ;  /* 0x000000ffff197224 */ /* 0x000fc400078e0024 */
[----:B------:R-:W-:Y:S01]  /*9cf0*/  FADD.FTZ R4, R214, R0 ;  /* 0x00000000d6047221 */ /* 0x000fe20000010000 */
[----:B------:R-:W-:Y:S01]  /*9d00*/  F2FP.BF16.F32.PACK_AB R0, R236, R60 ;  /* 0x0000003cec00723e */ /* 0x000fe200000010ff */
[----:B------:R-:W-:Y:S01]  /*9d10*/  IMAD.MOV.U32 R61, RZ, RZ, R26 ;  /* 0x000000ffff3d7224 */ /* 0x000fe200078e001a */
[----:B------:R-:W-:-:S13]  /*9d20*/  USHF.L.U32 UR4, UR17, 0x3, URZ ;  /* 0x0000000311047899 */ /* 0x000fda000800063f */
[----:B------:R-:W-:Y:S01]  /*9d30*/  HMMA.16816.F32.BF16 R240, R72, R52, R8 ;  /* 0x0000003448f0723c */ /* 0x000fe20000041808 */
[----:B------:R-:W1:Y:S01]  /*9d40*/  MUFU.EX2 R52, R19 ;  /* 0x0000001300347308 */ /* 0x000e620000000800 */
[C---:B------:R-:W-:Y:S01]  /*9d50*/  PRMT R173, R0.reuse, 0x7610, R173 ;  /* 0x0000761000ad7816 */ /* 0x040fe200000000ad */
[----:B------:R-:W-:Y:S01]  /*9d60*/  ULDC.64 UR6, c[0x0][0x2a8] ;  /* 0x0000aa0000067ab9 */ /* 0x000fe20000000a00 */
[----:B------:R-:W-:Y:S02]  /*9d70*/  PRMT R172, R0, 0x7632, R172 ;  /* 0x0000763200ac7816 */ /* 0x000fe400000000ac */
[----:B-1----:R-:W-:-:S04]  /*9d80*/  F2FP.BF16.F32.PACK_AB R0, R52, R244 ;  /* 0x000000f43400723e */ /* 0x002fc800000010ff */
[C---:B------:R-:W-:Y:S02]  /*9d90*/  PRMT R105, R0.reuse, 0x7610, R105 ;  /* 0x0000761000697816 */ /* 0x040fe40000000069 */
[----:B------:R-:W-:Y:S01]  /*9da0*/  PRMT R100, R0, 0x7632, R100 ;  /* 0x0000763200647816 */ /* 0x000fe20000000064 */
[----:B------:R-:W-:Y:S01]  /*9db0*/  FADD.FTZ R0, R246, R4 ;  /* 0x00000004f6007221 */ /* 0x000fe20000010000 */
[----:B---3--:R-:W-:Y:S01]  /*9dc0*/  FADD.FTZ R6, R141, R3 ;  /* 0x000000038d067221 */ /* 0x008fe20000010000 */
[----:B--2---:R-:W-:Y:S01]  /*9dd0*/  FADD.FTZ R4, R140, R2 ;  /* 0x000000028c047221 */ /* 0x004fe20000010000 */
[----:B------:R-:W-:Y:S02]  /*9de0*/  IMAD.MOV.U32 R140, RZ, RZ, R24 ;  /* 0x000000ffff8c7224 */ /* 0x000fe400078e0018 */
[----:B------:R-:W-:Y:S02]  /*9df0*/  IMAD.MOV.U32 R24, RZ, RZ, R136 ;  /* 0x000000ffff187224 */ /* 0x000fe400078e0088 */
[----:B------:R-:W-:-:S02]  /*9e00*/  IMAD.MOV.U32 R136, RZ, RZ, R32 ;  /* 0x000000ffff887224 */ /* 0x000fc400078e0020 */
[----:B----4-:R-:W-:Y:S01]  /*9e10*/  FADD.FTZ R3, R27, R5 ;  /* 0x000000051b037221 */ /* 0x010fe20000010000 */
[----:B------:R-:W-:Y:S02]  /*9e20*/  IMAD.MOV.U32 R27, RZ, RZ, R163 ;  /* 0x000000ffff1b7224 */ /* 0x000fe400078e00a3 */
[----:B------:R-:W-:Y:S02]  /*9e30*/  IMAD.MOV.U32 R163, RZ, RZ, R33 ;  /* 0x000000ffffa37224 */ /* 0x000fe400078e0021 */
[----:B------:R-:W2:Y:S04]  /*9e40*/  LDL.LU R33, [R1+0xfc] ;  /* 0x0000fc0001217983 */ /* 0x000ea80000300800 */
[----:B------:R-:W3:Y:S04]  /*9e50*/  LDL.LU R32, [R1+0xd8] ;  /* 0x0000d80001207983 */ /* 0x000ee80000300800 */
[----:B------:R-:W4:Y:S01]  /*9e60*/  LDL.LU R165, [R1+0x9c] ;  /* 0x00009c0001a57983 */ /* 0x000f220000300800 */
[----:B------:R-:W-:-:S02]  /*9e70*/  IMAD.MOV.U32 R142, RZ, RZ, R140 ;  /* 0x000000ffff8e7224 */ /* 0x000fc400078e008c */
[----:B------:R-:W-:Y:S02]  /*9e80*/  IMAD.MOV.U32 R140, RZ, RZ, R24 ;  /* 0x000000ffff8c7224 */ /* 0x000fe400078e0018 */
[----:B------:R-:W-:Y:S02]  /*9e90*/  IMAD.MOV.U32 R141, RZ, RZ, R31 ;  /* 0x000000ffff8d7224 */ /* 0x000fe400078e001f */
[----:B------:R-:W-:Y:S02]  /*9ea0*/  IMAD.MOV.U32 R24, RZ, RZ, R30 ;  /* 0x000000ffff187224 */ /* 0x000fe400078e001e */
[----:B------:R-:W1:Y:S01]  /*9eb0*/  LDSM.16.MT88.4 R28, [R194+0xb000] ;  /* 0x00b00000c21c783b */ /* 0x000e620000004200 */
[----:B------:R-:W-:Y:S02]  /*9ec0*/  IMAD.MOV.U32 R11, RZ, RZ, R142 ;  /* 0x000000ffff0b7224 */ /* 0x000fe400078e008e */
[----:B------:R-:W-:Y:S02]  /*9ed0*/  IMAD.MOV.U32 R143, RZ, RZ, R136 ;  /* 0x000000ffff8f7224 */ /* 0x000fe400078e0088 */
[----:B------:R-:W-:-:S02]  /*9ee0*/  IMAD.MOV.U32 R142, RZ, RZ, R24 ;  /* 0x000000ffff8e7224 */ /* 0x000fc400078e0018 */
[----:B------:R-:W-:Y:S02]  /*9ef0*/  IMAD.MOV.U32 R136, RZ, RZ, R27 ;  /* 0x000000ffff887224 */ /* 0x000fe400078e001b */
[----:B------:R-:W-:Y:S01]  /*9f00*/  @!P1 HFMA2.BF16_V2 R168, -RZ.H0_H0, RZ.H0_H0, -R100.H0_H0 ;  /* 0x200000ffffa89231 */ /* 0x000fe20000340964 */
[----:B------:R-:W-:Y:S01]  /*9f10*/  PRMT R36, R105, 0x5410, R100 ;  /* 0x0000541069247816 */ /* 0x000fe20000000064 */
[----:B------:R-:W-:-:S03]  /*9f20*/  FADD.FTZ R2, R245, R0 ;  /* 0x00000000f5027221 */ /* 0x000fc60000010000 */
[----:B------:R-:W-:Y:S02]  /*9f30*/  @!P1 PRMT R100, R168, 0x5410, RZ ;  /* 0x00005410a8649816 */ /* 0x000fe400000000ff */
[C---:B------:R-:W-:Y:S01]  /*9f40*/  LEA R12, P1, R212.reuse, UR6, 0x1 ;  /* 0x00000006d40c7c11 */ /* 0x040fe2000f8208ff */
[----:B------:R-:W-:Y:S01]  /*9f50*/  IMAD.U32 R0, RZ, RZ, UR4 ;  /* 0x00000004ff007e24 */ /* 0x000fe2000f8e00ff */
[----:B------:R-:W-:Y:S02]  /*9f60*/  USHF.L.U32 UR4, UR17, 0x6, URZ ;  /* 0x0000000611047899 */ /* 0x000fe4000800063f */
[----:B------:R-:W-:Y:S01]  /*9f70*/  LEA.HI.X R13, R212, UR7, R213, 0x1, P1 ;  /* 0x00000007d40d7c11 */ /* 0x000fe200088f0cd5 */
[----:B------:R-:W-:Y:S02]  /*9f80*/  @!P6 HFMA2.BF16_V2 R164, -RZ.H0_H0, RZ.H0_H0, -R173.H0_H0 ;  /* 0x200000ffffa4e231 */ /* 0x000fe400003409ad */
[----:B------:R-:W-:Y:S02]  /*9f90*/  @!P5 HFMA2.BF16_V2 R166, -RZ.H0_H0, RZ.H0_H0, -R172.H0_H0 ;  /* 0x200000ffffa6d231 */ /* 0x000fe400003409ac */
[----:B------:R-:W-:-:S04]  /*9fa0*/  IMAD.WIDE R56, R0, 0x2, R12 ;  /* 0x0000000200387825 */ /* 0x000fc800078e020c */
[----:B------:R-:W-:Y:S02]  /*9fb0*/  @!P4 HFMA2.BF16_V2 R167, -RZ.H0_H0, RZ.H0_H0, -R107.H0_H0 ;  /* 0x200000ffffa7c231 */ /* 0x000fe4000034096b */
[----:B------:R-:W-:Y:S01]  /*9fc0*/  IMAD.U32 R0, RZ, RZ, UR4 ;  /* 0x00000004ff007e24 */ /* 0x000fe2000f8e00ff */
[----:B------:R-:W-:Y:S01]  /*9fd0*/  PRMT R34, R173, 0x5410, R172 ;  /* 0x00005410ad227816 */ /* 0x000fe200000000ac */
[----:B------:R-:W-:Y:S01]  /*9fe0*/  IMAD.MOV.U32 R161, RZ, RZ, R35 ;  /* 0x000000ffffa17224 */ /* 0x000fe200078e0023 */
[----:B------:R-:W-:Y:S01]  /*9ff0*/  PRMT R35, R107, 0x5410, R106 ;  /* 0x000054106b237816 */ /* 0x000fe2000000006a */
[----:B------:R-:W-:Y:S01]  /*a000*/  IMAD.WIDE R48, R0, 0x2, R12 ;  /* 0x0000000200307825 */ /* 0x000fe200078e020c */
[----:B------:R-:W-:Y:S01]  /*a010*/  @!P6 PRMT R173, R164, 0x5410, RZ ;  /* 0x00005410a4ade816 */ /* 0x000fe200000000ff */
[----:B------:R-:W-:Y:S01]  /*a020*/  STG.E.U16 desc[UR18][R12.64], R91 ;  /* 0x0000005b0c007986 */ /* 0x000fe2000c101512 */
[----:B------:R-:W-:Y:S01]  /*a030*/  @!P5 PRMT R172, R166, 0x5410, RZ ;  /* 0x00005410a6acd816 */ /* 0x000fe200000000ff */
[----:B------:R-:W-:Y:S01]  /*a040*/  IMAD.MOV.U32 R53, RZ, RZ, R126 ;  /* 0x000000ffff357224 */ /* 0x000fe200078e007e */
[----:B------:R-:W-:Y:S01]  /*a050*/  @!P4 PRMT R107, R167, 0x5410, RZ ;  /* 0x00005410a76bc816 */ /* 0x000fe200000000ff */
[----:B------:R-:W-:Y:S01]  /*a060*/  STG.E.U16 desc[UR18][R12.64+0x2], R89 ;  /* 0x000002590c007986 */ /* 0x000fe2000c101512 */
[----:B------:R-:W-:-:S02]  /*a070*/  IMAD.MOV.U32 R167, RZ, RZ, R125 ;  /* 0x000000ffffa77224 */ /* 0x000fc400078e007d */
[----:B------:R-:W-:Y:S01]  /*a080*/  IMAD.MOV.U32 R166, RZ, RZ, R124 ;  /* 0x000000ffffa67224 */ /* 0x000fe200078e007c */
[----:B------:R1:W-:Y:S01]  /*a090*/  STG.E.U16 desc[UR18][R56.64], R93 ;  /* 0x0000005d38007986 */ /* 0x0003e2000c101512 */
[----:B------:R-:W-:Y:S01]  /*a0a0*/  IMAD.MOV.U32 R164, RZ, RZ, R127 ;  /* 0x000000ffffa47224 */ /* 0x000fe200078e007f */
[--C-:B------:R-:W-:Y:S02]  /*a0b0*/  HSET2.LE.AND R16, R37, R20.reuse, PT ;  /* 0x0000001425107233 */ /* 0x100fe40003803000 */
[----:B------:R-:W-:Y:S01]  /*a0c0*/  STG.E.U16 desc[UR18][R56.64+0x2], R94 ;  /* 0x0000025e38007986 */ /* 0x000fe2000c101512 */
[----:B------:R-:W-:-:S03]  /*a0d0*/  HSET2.LE.AND R22, R22, R20, PT ;  /* 0x0000001416167233 */ /* 0x000fc60003803000 */
[----:B------:R1:W-:Y:S01]  /*a0e0*/  STG.E.U16 desc[UR18][R48.64], R90 ;  /* 0x0000005a30007986 */ /* 0x0003e2000c101512 */
[--C-:B------:R-:W-:Y:S02]  /*a0f0*/  HSET2.LE.AND R23, R23, R20.reuse, PT ;  /* 0x0000001417177233 */ /* 0x100fe40003803000 */
[--C-:B------:R-:W-:Y:S02]  /*a100*/  HSET2.LE.AND R19, R39, R20.reuse, PT ;  /* 0x0000001427137233 */ /* 0x100fe40003803000 */
[--C-:B------:R-:W-:Y:S02]  /*a110*/  HSET2.LE.AND R21, R21, R20.reuse, PT ;  /* 0x0000001415157233 */ /* 0x100fe40003803000 */
[--C-:B------:R-:W-:Y:S02]  /*a120*/  HSET2.LE.AND R17, R41, R20.reuse, PT ;  /* 0x0000001429117233 */ /* 0x100fe40003803000 */
[--C-:B------:R-:W-:Y:S01]  /*a130*/  HSET2.LE.AND R18, R40, R20.reuse, PT ;  /* 0x0000001428127233 */ /* 0x100fe20003803000 */
[----:B------:R-:W-:Y:S01]  /*a140*/  FADD.FTZ R247, R247, R2 ;  /* 0x00000002f7f77221 */ /* 0x000fe20000010000 */
[----:B------:R1:W-:Y:S01]  /*a150*/  STG.E.U16 desc[UR18][R48.64+0x2], R92 ;  /* 0x0000025c30007986 */ /* 0x0003e2000c101512 */
[----:B------:R-:W-:-:S02]  /*a160*/  HSET2.LE.AND R0, R45, R20, PT ;  /* 0x000000142d007233 */ /* 0x000fc40003803000 */
[--C-:B------:R-:W-:Y:S02]  /*a170*/  HSET2.LE.AND R2, R44, R20.reuse, PT ;  /* 0x000000142c027233 */ /* 0x100fe40003803000 */
[--C-:B------:R-:W-:Y:S02]  /*a180*/  HSET2.LE.AND R14, R43, R20.reuse, PT ;  /* 0x000000142b0e7233 */ /* 0x100fe40003803000 */
[----:B------:R-:W-:Y:S02]  /*a190*/  HSET2.LE.AND R15, R38, R20, PT ;  /* 0x00000014260f7233 */ /* 0x000fe40003803000 */
[----:B-1----:R-:W-:Y:S01]  /*a1a0*/  LOP3.LUT R93, R21, R34, RZ, 0xc0, !PT ;  /* 0x00000022155d7212 */ /* 0x002fe200078ec0ff */
[----:B------:R-:W-:Y:S02]  /*a1b0*/  IMAD.MOV.U32 R90, RZ, RZ, R11 ;  /* 0x000000ffff5a7224 */ /* 0x000fe400078e000b */
[----:B------:R-:W-:Y:S01]  /*a1c0*/  HMMA.16816.F32.BF16 R8, R76, R28, RZ ;  /* 0x0000001c4c08723c */ /* 0x000fe200000418ff */
[----:B------:R-:W-:-:S02]  /*a1d0*/  LOP3.LUT R94, R22, R35, RZ, 0xc0, !PT ;  /* 0x00000023165e7212 */ /* 0x000fc400078ec0ff */
[----:B------:R-:W-:Y:S01]  /*a1e0*/  LOP3.LUT R92, R19, R46, RZ, 0xc0, !PT ;  /* 0x0000002e135c7212 */ /* 0x000fe200078ec0ff */
[----:B------:R-:W-:Y:S02]  /*a1f0*/  @!P3 HFMA2.BF16_V2 R170, -RZ.H0_H0, RZ.H0_H0, -R106.H0_H0 ;  /* 0x200000ffffaab231 */ /* 0x000fe4000034096a */
[----:B------:R-:W-:Y:S01]  /*a200*/  @!P2 HFMA2.BF16_V2 R169, -RZ.H0_H0, RZ.H0_H0, -R105.H0_H0 ;  /* 0x200000ffffa9a231 */ /* 0x000fe20000340969 */
[----:B------:R-:W-:Y:S01]  /*a210*/  LOP3.LUT R96, R14, R96, RZ, 0xc0, !PT ;  /* 0x000000600e607212 */ /* 0x000fe200078ec0ff */
[----:B------:R-:W-:Y:S01]  /*a220*/  IMAD.MOV.U32 R91, RZ, RZ, R171 ;  /* 0x000000ffff5b7224 */ /* 0x000fe200078e00ab */
[----:B------:R-:W-:Y:S01]  /*a230*/  @!P3 PRMT R106, R170, 0x5410, RZ ;  /* 0x00005410aa6ab816 */ /* 0x000fe200000000ff */
[----:B------:R-:W-:Y:S01]  /*a240*/  IMAD.MOV.U32 R14, RZ, RZ, R167 ;  /* 0x000000ffff0e7224 */ /* 0x000fe200078e00a7 */
[----:B------:R-:W-:Y:S01]  /*a250*/  @!P2 PRMT R105, R169, 0x5410, RZ ;  /* 0x00005410a969a816 */ /* 0x000fe200000000ff */
[----:B------:R-:W-:Y:S02]  /*a260*/  IMAD.MOV.U32 R169, RZ, RZ, R157 ;  /* 0x000000ffffa97224 */ /* 0x000fe400078e009d */
[----:B------:R-:W-:-:S02]  /*a270*/  IMAD.MOV.U32 R170, RZ, RZ, R156 ;  /* 0x000000ffffaa7224 */ /* 0x000fc400078e009c */
[----:B------:R-:W-:Y:S02]  /*a280*/  IMAD.MOV.U32 R171, RZ, RZ, R150 ;  /* 0x000000ffffab7224 */ /* 0x000fe400078e0096 */
[----:B------:R-:W-:Y:S02]  /*a290*/  IMAD.MOV.U32 R168, RZ, RZ, R151 ;  /* 0x000000ffffa87224 */ /* 0x000fe400078e0097 */
[----:B----4-:R-:W-:Y:S01]  /*a2a0*/  FADD.FTZ R252, R165, R3 ;  /* 0x00000003a5fc7221 */ /* 0x010fe20000010000 */
[----:B------:R-:W-:Y:S02]  /*a2b0*/  IMAD.MOV.U32 R165, RZ, RZ, R25 ;  /* 0x000000ffffa57224 */ /* 0x000fe400078e0019 */
[----:B------:R-:W1:Y:S01]  /*a2c0*/  LDSM.16.MT88.4 R24, [R194+0xb400] ;  /* 0x00b40000c218783b */ /* 0x000e620000004200 */
[----:B--2---:R-:W-:Y:S01]  /*a2d0*/  FADD.FTZ R33, R33, R6 ;  /* 0x0000000621217221 */ /* 0x004fe20000010000 */
[----:B---3--:R-:W-:Y:S02]  /*a2e0*/  FADD.FTZ R32, R32, R4 ;  /* 0x0000000420207221 */ /* 0x008fe40000010000 */
[----:B------:R-:W-:Y:S01]  /*a2f0*/  HMMA.16816.F32.BF16 R4, R68, R28, RZ ;  /* 0x0000001c4404723c */ /* 0x000fe200000418ff */
[----:B------:R-:W-:Y:S01]  /*a300*/  HSET2.LE.AND R3, R85, R20, PT ;  /* 0x0000001455037233 */ /* 0x000fe20003803000 */
[----:B------:R-:W-:Y:S01]  /*a310*/  FADD.FTZ R246, R120, R33 ;  /* 0x0000002178f67221 */ /* 0x000fe20000010000 */
[----:B------:R-:W-:-:S03]  /*a320*/  FADD.FTZ R245, R117, R32 ;  /* 0x0000002075f57221 */ /* 0x000fc60000010000 */
[----:B------:R-:W-:-:S15]  /*a330*/  HMMA.16816.F32.BF16 R32, R68, R58, RZ ;  /* 0x0000003a4420723c */ /* 0x000fde00000418ff */
[----:B------:R-:W-:-:S03]  /*a340*/  NOP ;  /* 0x0000000000007918 */ /* 0x000fc60000000000 */
[----:B-1----:R-:W-:Y:S07]  /*a350*/  HMMA.16816.F32.BF16 R124, R64, R24, R4 ;  /* 0x00000018407c723c */ /* 0x002fee0000041804 */
[--C-:B------:R-:W-:Y:S02]  /*a360*/  HSET2.LE.AND R5, R47, R20.reuse, PT ;  /* 0x000000142f057233 */ /* 0x100fe40003803000 */
[--C-:B------:R-:W-:Y:S02]  /*a370*/  HSET2.LE.AND R6, R80, R20.reuse, PT ;  /* 0x0000001450067233 */ /* 0x100fe40003803000 */
[----:B------:R-:W-:-:S02]  /*a380*/  HSET2.LE.AND R7, R42, R20, PT ;  /* 0x000000142a077233 */ /* 0x000fc40003803000 */
[----:B------:R-:W-:Y:S02]  /*a390*/  LOP3.LUT R99, R5, R99, RZ, 0xc0, !PT ;  /* 0x0000006305637212 */ /* 0x000fe400078ec0ff */
[----:B------:R-:W-:Y:S01]  /*a3a0*/  LOP3.LUT R5, R16, R95, RZ, 0xc0, !PT ;  /* 0x0000005f10057212 */ /* 0x000fe200078ec0ff */
[C---:B------:R-:W-:Y:S01]  /*a3b0*/  HMMA.16816.F32.BF16 R44, R68.reuse, R118, RZ ;  /* 0x00000076442c723c */ /* 0x040fe200000418ff */
[----:B------:R-:W-:Y:S02]  /*a3c0*/  HSET2.LE.AND R4, R84, R20, PT ;  /* 0x0000001454047233 */ /* 0x000fe40003803000 */
[----:B------:R-:W-:Y:S02]  /*a3d0*/  LOP3.LUT R97, R7, R97, RZ, 0xc0, !PT ;  /* 0x0000006107617212 */ /* 0x000fe400078ec0ff */
[----:B------:R-:W-:Y:S01]  /*a3e0*/  LOP3.LUT R98, R6, R98, RZ, 0xc0, !PT ;  /* 0x0000006206627212 */ /* 0x000fe200078ec0ff */
[----:B------:R-:W-:Y:S01]  /*a3f0*/  HMMA.16816.F32.BF16 R40, R68, R122, RZ ;  /* 0x0000007a4428723c */ /* 0x000fe200000418ff */
[----:B------:R-:W-:-:S02]  /*a400*/  LOP3.LUT R95, R23, R36, RZ, 0xc0, !PT ;  /* 0x00000024175f7212 */ /* 0x000fc400078ec0ff */
[----:B------:R-:W-:Y:S02]  /*a410*/  LOP3.LUT R6, R17, R88, RZ, 0xc0, !PT ;  /* 0x0000005811067212 */ /* 0x000fe400078ec0ff */
[----:B------:R-:W-:Y:S01]  /*a420*/  LOP3.LUT R7, R18, R81, RZ, 0xc0, !PT ;  /* 0x0000005112077212 */ /* 0x000fe200078ec0ff */
[C---:B------:R-:W-:Y:S06]  /*a430*/  HMMA.16816.F32.BF16 R36, R68.reuse, R82, RZ ;  /* 0x000000524424723c */ /* 0x040fec00000418ff */
[C---:B------:R-:W-:Y:S06]  /*a440*/  HMMA.16816.F32.BF16 R20, R68.reuse, R50, RZ ;  /* 0x000000324414723c */ /* 0x040fec00000418ff */
[----:B------:R-:W-:Y:S01]  /*a450*/  HMMA.16816.F32.BF16 R16, R68, R30, RZ ;  /* 0x0000001e4410723c */ /* 0x000fe200000418ff */
[----:B------:R-:W-:-:S05]  /*a460*/  IMAD.MOV.U32 R120, RZ, RZ, R161 ;  /* 0x000000ffff787224 */ /* 0x000fca00078e00a1 */
[----:B------:R-:W-:Y:S01]  /*a470*/  HMMA.16816.F32.BF16 R212, R72, R24, R8 ;  /* 0x0000001848d4723c */ /* 0x000fe20000041808 */
[----:B------:R-:W-:Y:S02]  /*a480*/  IMAD.MOV.U32 R161, RZ, RZ, R162 ;  /* 0x000000ffffa17224 */ /* 0x000fe400078e00a2 */
[----:B------:R-:W-:-:S04]  /*a490*/  IMAD.MOV.U32 R117, RZ, RZ, R165 ;  /* 0x000000ffff757224 */ /* 0x000fc800078e00a5 */
[----:B------:R-:W-:Y:S02]  /*a4a0*/  LOP3.LUT R11, R4, R109, RZ, 0xc0, !PT ;  /* 0x0000006d040b7212 */ /* 0x000fe400078ec0ff */
[----:B------:R-:W-:Y:S01]  /*a4b0*/  LOP3.LUT R4, R15, R108, RZ, 0xc0, !PT ;  /* 0x0000006c0f047212 */ /* 0x000fe200078ec0ff */
[----:B------:R-:W-:Y:S01]  /*a4c0*/  IMAD.MOV.U32 R108, RZ, RZ, R163 ;  /* 0x000000ffff6c7224 */ /* 0x000fe200078e00a3 */
[----:B------:R-:W-:Y:S01]  /*a4d0*/  LOP3.LUT R10, R3, R112, RZ, 0xc0, !PT ;  /* 0x00000070030a7212 */ /* 0x000fe200078ec0ff */
[----:B------:R-:W-:Y:S01]  /*a4e0*/  IMAD.MOV.U32 R3, RZ, RZ, R137 ;  /* 0x000000ffff037224 */ /* 0x000fe200078e0089 */
[----:B------:R-:W-:Y:S01]  /*a4f0*/  LOP3.LUT R9, R2, R113, RZ, 0xc0, !PT ;  /* 0x0000007102097212 */ /* 0x000fe200078ec0ff */
        /* <DEDUP_REMOVED lines=17> */
[----:B------:R-:W2:Y:S03]  /*a610*/  LDL.LU R234, [R1+0x1ac] ;  /* 0x0001ac0001ea7983 */ /* 0x000ea60000300800 */
[C---:B------:R-:W-:Y:S06]  /*a620*/  HMMA.16816.F32.BF16 R148, R64.reuse, R86, R36 ;  /* 0x000000564094723c */ /* 0x040fec0000041824 */
[----:B------:R-:W-:Y:S06]  /*a630*/  HMMA.16816.F32.BF16 R64, R64, R26, R16 ;  /* 0x0000001a4040723c */ /* 0x000fec0000041810 */
[----:B------:R-:W-:Y:S07]  /*a640*/  HMMA.16816.F32.BF16 R16, R76, R118, RZ ;  /* 0x000000764c10723c */ /* 0x000fee00000418ff */
[----:B------:R-:W-:-:S02]  /*a650*/  IMAD.MOV.U32 R118, RZ, RZ, R15 ;  /* 0x000000ffff767224 */ /* 0x000fc400078e000f */
[----:B------:R-:W-:Y:S02]  /*a660*/  IMAD.MOV.U32 R15, RZ, RZ, R236 ;  /* 0x000000ffff0f7224 */ /* 0x000fe400078e00ec */
[----:B------:R-:W3:Y:S01]  /*a670*/  LDL.LU R236, [R1+0x1a8] ;  /* 0x0001a80001ec7983 */ /* 0x000ee20000300800 */
[----:B------:R-:W-:-:S12]  /*a680*/  HMMA.16816.F32.BF16 R20, R76, R122, RZ ;  /* 0x0000007a4c14723c */ /* 0x000fd800000418ff */
[----:B------:R-:W-:Y:S06]  /*a690*/  HMMA.16816.F32.BF16 R44, R72, R114, R16 ;  /* 0x00000072482c723c */ /* 0x000fec0000041810 */
[----:B------:R-:W-:Y:S06]  /*a6a0*/  HMMA.16816.F32.BF16 R16, R76, R82, RZ ;  /* 0x000000524c10723c */ /* 0x000fec00000418ff */
[----:B------:R-:W-:Y:S06]  /*a6b0*/  HMMA.16816.F32.BF16 R40, R72, R110, R20 ;  /* 0x0000006e4828723c */ /* 0x000fec0000041814 */
[----:B------:R-:W-:-:S12]  /*a6c0*/  HMMA.16816.F32.BF16 R20, R76, R50, RZ ;  /* 0x000000324c14723c */ /* 0x000fd800000418ff */
[----:B------:R-:W-:Y:S06]  /*a6d0*/  HMMA.16816.F32.BF16 R36, R72, R86, R16 ;  /* 0x000000564824723c */ /* 0x000fec0000041810 */
[----:B------:R-:W-:Y:S01]  /*a6e0*/  HMMA.16816.F32.BF16 R16, R76, R30, RZ ;  /* 0x0000001e4c10723c */ /* 0x000fe200000418ff */
[----:B------:R-:W-:Y:S01]  /*a6f0*/  LOP3.LUT R8, R0, R116, RZ, 0xc0, !PT ;  /* 0x0000007400087212 */ /* 0x000fe200078ec0ff */
[----:B------:R-:W-:Y:S02]  /*a700*/  IMAD.MOV.U32 R0, RZ, RZ, R53 ;  /* 0x000000ffff007224 */ /* 0x000fe400078e0035 */
[----:B------:R-:W-:-:S02]  /*a710*/  IMAD.MOV.U32 R89, RZ, RZ, R52 ;  /* 0x000000ffff597224 */ /* 0x000fc400078e0034 */
[----:B------:R-:W-:Y:S01]  /*a720*/  HMMA.16816.F32.BF16 R52, R72, R54, R20 ;  /* 0x000000364834723c */ /* 0x000fe20000041814 */
[----:B------:R-:W1:-:S15]  /*a730*/  LDSM.16.MT88.4 R20, [R194+0x9800] ;  /* 0x00980000c214783b */ /* 0x000e5e0000004200 */
[----:B------:R-:W-:-:S02]  /*a740*/  NOP ;  /* 0x0000000000007918 */ /* 0x000fc40000000000 */
[----:B------:R-:W-:Y:S01]  /*a750*/  HMMA.16816.F32.BF16 R28, R72, R26, R16 ;  /* 0x0000001a481c723c */ /* 0x000fe20000041810 */
[----:B------:R-:W4:Y:S04]  /*a760*/  LDSM.16.MT88.4 R24, [R192+0x9800] ;  /* 0x00980000c018783b */ /* 0x000f280000004200 */
[----:B------:R-:W4:Y:S01]  /*a770*/  LDSM.16.MT88.4 R16, [R192+0xa800] ;  /* 0x00a80000c010783b */ /* 0x000f220000004200 */
[----:B------:R-:W-:Y:S01]  /*a780*/  HMMA.16816.F32.BF16 R32, R76, R58, RZ ;  /* 0x0000003a4c20723c */ /* 0x000fe200000418ff */
[----:B------:R-:W-:Y:S02]  /*a790*/  IMAD.MOV.U32 R119, RZ, RZ, R108 ;  /* 0x000000ffff777224 */ /* 0x000fe400078e006c */
[----:B------:R-:W-:Y:S02]  /*a7a0*/  IMAD.MOV.U32 R123, RZ, RZ, R118 ;  /* 0x000000ffff7b7224 */ /* 0x000fe400078e0076 */
[----:B------:R-:W-:-:S02]  /*a7b0*/  IMAD.MOV.U32 R114, RZ, RZ, R119 ;  /* 0x000000ffff727224 */ /* 0x000fc400078e0077 */
[----:B------:R-:W-:Y:S02]  /*a7c0*/  IMAD.MOV.U32 R122, RZ, RZ, R123 ;  /* 0x000000ffff7a7224 */ /* 0x000fe400078e007b */
[----:B------:R-:W-:Y:S02]  /*a7d0*/  IMAD.MOV.U32 R123, RZ, RZ, R114 ;  /* 0x000000ffff7b7224 */ /* 0x000fe400078e0072 */
[----:B------:R-:W-:Y:S02]  /*a7e0*/  IMAD.MOV.U32 R116, RZ, RZ, R61 ;  /* 0x000000ffff747224 */ /* 0x000fe400078e003d */
[----:B------:R-:W-:Y:S01]  /*a7f0*/  IMAD.MOV.U32 R112, RZ, RZ, R60 ;  /* 0x000000ffff707224 */ /* 0x000fe200078e003c */
[----:B-1----:R-:W-:Y:S10]  /*a800*/  HMMA.16816.F32.BF16 R128, R8, R20, R128 ;  /* 0x000000140880723c */ /* 0x002ff40000041880 */
[----:B------:R-:W-:Y:S06]  /*a810*/  HMMA.16816.F32.BF16 R60, R72, R62, R32 ;  /* 0x0000003e483c723c */ /* 0x000fec0000041820 */
[----:B------:R-:W-:Y:S06]  /*a820*/  HMMA.16816.F32.BF16 R160, R4, R20, R160 ;  /* 0x0000001404a0723c */ /* 0x000fec00000418a0 */
[C---:B----4-:R-:W-:Y:S06]  /*a830*/  HMMA.16816.F32.BF16 R32, R8.reuse, R26, R44 ;  /* 0x0000001a0820723c */ /* 0x050fec000004182c */
[C---:B------:R-:W-:Y:S06]  /*a840*/  HMMA.16816.F32.BF16 R44, R8.reuse, R22, R40 ;  /* 0x00000016082c723c */ /* 0x040fec0000041828 */
[-C--:B------:R-:W-:Y:S06]  /*a850*/  HMMA.16816.F32.BF16 R120, R8, R16.reuse, R120 ;  /* 0x000000100878723c */ /* 0x080fec0000041878 */
[C---:B------:R-:W-:Y:S06]  /*a860*/  HMMA.16816.F32.BF16 R152, R4.reuse, R16, R152 ;  /* 0x000000100498723c */ /* 0x040fec0000041898 */
[-C--:B------:R-:W-:Y:S06]  /*a870*/  HMMA.16816.F32.BF16 R148, R4, R18.reuse, R148 ;  /* 0x000000120494723c */ /* 0x080fec0000041894 */
[----:B------:R-:W-:Y:S01]  /*a880*/  HMMA.16816.F32.BF16 R40, R8, R18, R36 ;  /* 0x000000120828723c */ /* 0x000fe20000041824 */
[----:B------:R-:W-:Y:S05]  /*a890*/  LDSM.16.MT88.4 R16, [R194+0xb800] ;  /* 0x00b80000c210783b */ /* 0x000fea0000004200 */
[----:B------:R-:W-:Y:S01]  /*a8a0*/  HMMA.16816.F32.BF16 R156, R4, R22, R156 ;  /* 0x00000016049c723c */ /* 0x000fe2000004189c */
[----:B------:R-:W1:Y:S05]  /*a8b0*/  LDSM.16.MT88.4 R20, [R192+0xb800] ;  /* 0x00b80000c014783b */ /* 0x000e6a0000004200 */
[-C--:B------:R-:W-:Y:S06]  /*a8c0*/  HMMA.16816.F32.BF16 R136, R8, R24.reuse, R136 ;  /* 0x000000180888723c */ /* 0x080fec0000041888 */
[C---:B------:R-:W-:Y:S06]  /*a8d0*/  HMMA.16816.F32.BF16 R168, R4.reuse, R24, R168 ;  /* 0x0000001804a8723c */ /* 0x040fec00000418a8 */
[----:B------:R-:W-:Y:S01]  /*a8e0*/  HMMA.16816.F32.BF16 R164, R4, R26, R164 ;  /* 0x0000001a04a4723c */ /* 0x000fe200000418a4 */
[----:B------:R-:W4:Y:S01]  /*a8f0*/  LDSM.16.MT88.4 R24, [R194+0xa800] ;  /* 0x00a80000c218783b */ /* 0x000f220000004200 */
[----:B------:R-:W-:-:S02]  /*a900*/  IMAD.MOV.U32 R108, RZ, RZ, R14 ;  /* 0x000000ffff6c7224 */ /* 0x000fc400078e000e */
[----:B------:R-:W-:Y:S02]  /*a910*/  IMAD.MOV.U32 R81, RZ, RZ, R90 ;  /* 0x000000ffff517224 */ /* 0x000fe400078e005a */
[----:B------:R-:W-:Y:S02]  /*a920*/  IMAD.MOV.U32 R14, RZ, RZ, R104 ;  /* 0x000000ffff0e7224 */ /* 0x000fe400078e0068 */
[----:B------:R-:W-:Y:S01]  /*a930*/  IMAD.MOV.U32 R90, RZ, RZ, R101 ;  /* 0x000000ffff5a7224 */ /* 0x000fe200078e0065 */
[----:B------:R-:W-:Y:S01]  /*a940*/  UIMAD UR17, UR17, 0x48, URZ ;  /* 0x00000048111178a4 */ /* 0x000fe2000f8e023f */
[----:B------:R-:W-:Y:S01]  /*a950*/  IMAD.MOV.U32 R115, RZ, RZ, R81 ;  /* 0x000000ffff737224 */ /* 0x000fe200078e0051 */
[----:B------:R2:W5:Y:S01]  /*a960*/  LDL.LU R104, [R1+0x1a4] ;  /* 0x0001a40001687983 */ /* 0x0005620000300800 */
[----:B------:R-:W-:Y:S02]  /*a970*/  IMAD.MOV.U32 R118, RZ, RZ, R88 ;  /* 0x000000ffff767224 */ /* 0x000fe400078e0058 */
[----:B------:R-:W-:Y:S01]  /*a980*/  IMAD.MOV.U32 R119, RZ, RZ, R15 ;  /* 0x000000ffff777224 */ /* 0x000fe200078e000f */
[----:B------:R2:W5:Y:S01]  /*a990*/  LDL.LU R101, [R1+0x1a0] ;  /* 0x0001a00001657983 */ /* 0x0005620000300800 */
[----:B------:R-:W-:-:S02]  /*a9a0*/  IMAD.MOV.U32 R81, RZ, RZ, R14 ;  /* 0x000000ffff517224 */ /* 0x000fc400078e000e */
[----:B------:R-:W-:Y:S02]  /*a9b0*/  IMAD.MOV.U32 R88, RZ, RZ, R90 ;  /* 0x000000ffff587224 */ /* 0x000fe400078e005a */
[----:B------:R-:W-:Y:S02]  /*a9c0*/  IMAD.MOV.U32 R15, RZ, RZ, R102 ;  /* 0x000000ffff0f7224 */ /* 0x000fe400078e0066 */
[----:B------:R-:W-:Y:S01]  /*a9d0*/  IMAD.MOV.U32 R14, RZ, RZ, R244 ;  /* 0x000000ffff0e7224 */ /* 0x000fe200078e00f4 */
[----:B-1----:R-:W-:Y:S01]  /*a9e0*/  HMMA.16816.F32.BF16 R76, R4, R22, R68 ;  /* 0x00000016044c723c */ /* 0x002fe20000041844 */
[----:B------:R-:W-:Y:S01]  /*a9f0*/  IMAD.MOV.U32 R90, RZ, RZ, R231 ;  /* 0x000000ffff5a7224 */ /* 0x000fe200078e00e7 */
[----:B------:R1:W5:Y:S01]  /*aa00*/  LDL.LU R102, [R1+0x19c] ;  /* 0x00019c0001667983 */ /* 0x0003620000300800 */
[----:B------:R-:W-:Y:S02]  /*aa10*/  IMAD.MOV.U32 R110, RZ, RZ, R115 ;  /* 0x000000ffff6e7224 */ /* 0x000fe400078e0073 */
[----:B------:R-:W-:-:S02]  /*aa20*/  IMAD.MOV.U32 R111, RZ, RZ, R118 ;  /* 0x000000ffff6f7224 */ /* 0x000fc400078e0076 */
[----:B------:R-:W-:Y:S02]  /*aa30*/  IMAD.MOV.U32 R82, RZ, RZ, R119 ;  /* 0x000000ffff527224 */ /* 0x000fe400078e0077 */
[----:B------:R-:W-:Y:S02]  /*aa40*/  IMAD.MOV.U32 R83, RZ, RZ, R81 ;  /* 0x000000ffff537224 */ /* 0x000fe400078e0051 */
[----:B------:R-:W-:Y:S01]  /*aa50*/  IMAD.MOV.U32 R114, RZ, RZ, R88 ;  /* 0x000000ffff727224 */ /* 0x000fe200078e0058 */
[----:B------:R-:W-:Y:S01]  /*aa60*/  HMMA.16816.F32.BF16 R36, R4, R18, R64 ;  /* 0x000000120424723c */ /* 0x000fe20000041840 */
        /* <DEDUP_REMOVED lines=9> */
[----:B------:R-:W-:Y:S01]  /*ab00*/  IMAD.MOV.U32 R88, RZ, RZ, R207 ;  /* 0x000000ffff587224 */ /* 0x000fe200078e00cf */
[C---:B----4-:R-:W-:Y:S01]  /*ab10*/  HMMA.16816.F32.BF16 R144, R4.reuse, R24, R144 ;  /* 0x000000180490723c */ /* 0x050fe20000041890 */
[----:B------:R-:W-:Y:S01]  /*ab20*/  IMAD.MOV.U32 R90, RZ, RZ, R206 ;  /* 0x000000ffff5a7224 */ /* 0x000fe200078e00ce */
[----:B------:R1:W5:Y:S01]  /*ab30*/  LDL.LU R103, [R1+0x190] ;  /* 0x0001900001677983 */ /* 0x0003620000300800 */
[----:B------:R-:W-:Y:S02]  /*ab40*/  IMAD.MOV.U32 R89, RZ, RZ, R205 ;  /* 0x000000ffff597224 */ /* 0x000fe400078e00cd */
[----:B------:R-:W-:Y:S01]  /*ab50*/  IMAD.MOV.U32 R91, RZ, RZ, R195 ;  /* 0x000000ffff5b7224 */ /* 0x000fe200078e00c3 */
[----:B------:R-:W-:Y:S01]  /*ab60*/  HMMA.16816.F32.BF16 R72, R4, R20, R132 ;  /* 0x000000140448723c */ /* 0x000fe20000041884 */
[----:B------:R-:W-:Y:S01]  /*ab70*/  IMAD.MOV.U32 R50, RZ, RZ, R110 ;  /* 0x000000ffff327224 */ /* 0x000fe200078e006e */
[----:B------:R-:W-:Y:S01]  /*ab80*/  LDSM.16.MT88.4 R132, [R192+0x9c00] ;  /* 0x009c0000c084783b */ /* 0x000fe20000004200 */
[----:B------:R-:W-:-:S02]  /*ab90*/  IMAD.MOV.U32 R51, RZ, RZ, R111 ;  /* 0x000000ffff337224 */ /* 0x000fc400078e006f */
[----:B------:R-:W-:Y:S01]  /*aba0*/  IMAD.MOV.U32 R58, RZ, RZ, R82 ;  /* 0x000000ffff3a7224 */ /* 0x000fe200078e0052 */
[-C--:B------:R-:W-:Y:S01]  /*abb0*/  HMMA.16816.F32.BF16 R140, R4, R26.reuse, R140 ;  /* 0x0000001a048c723c */ /* 0x080fe2000004188c */
        /* <DEDUP_REMOVED lines=9> */
[----:B------:R-:W-:Y:S01]  /*ac50*/  HMMA.16816.F32.BF16 R52, R8, R22, R52 ;  /* 0x000000160834723c */ /* 0x000fe20000041834 */
[----:B------:R-:W-:Y:S01]  /*ac60*/  IMAD.MOV.U32 R119, RZ, RZ, R89 ;  /* 0x000000ffff777224 */ /* 0x000fe200078e0059 */
[----:B------:R1:W5:Y:S01]  /*ac70*/  LDL.LU R205, [R1+0x184] ;  /* 0x0001840001cd7983 */ /* 0x0003620000300800 */
[----:B------:R-:W-:-:S03]  /*ac80*/  IMAD.MOV.U32 R81, RZ, RZ, R91 ;  /* 0x000000ffff517224 */ /* 0x000fc600078e005b */
[----:B------:R-:W-:Y:S01]  /*ac90*/  HMMA.16816.F32.BF16 R88, R4, R16, R124 ;  /* 0x000000100458723c */ /* 0x000fe2000004187c */
[----:B------:R-:W-:Y:S01]  /*aca0*/  IMAD.MOV.U32 R86, RZ, RZ, R114 ;  /* 0x000000ffff567224 */ /* 0x000fe200078e0072 */
[----:B------:R-:W4:Y:S01]  /*acb0*/  LDSM.16.MT88.4 R4, [R194+0xbc00] ;  /* 0x00bc0000c204783b */ /* 0x000f220000004200 */
[----:B------:R-:W-:Y:S02]  /*acc0*/  IMAD.MOV.U32 R87, RZ, RZ, R115 ;  /* 0x000000ffff577224 */ /* 0x000fe400078e0073 */
[----:B------:R-:W-:Y:S01]  /*acd0*/  IMAD.MOV.U32 R65, RZ, RZ, R50 ;  /* 0x000000ffff417224 */ /* 0x000fe200078e0032 */
[C---:B------:R-:W-:Y:S01]  /*ace0*/  HMMA.16816.F32.BF16 R28, R8.reuse, R18, R28 ;  /* 0x00000012081c723c */ /* 0x040fe2000004181c */
[----:B------:R-:W-:Y:S01]  /*acf0*/  IMAD.MOV.U32 R126, RZ, RZ, R112 ;  /* 0x000000ffff7e7224 */ /* 0x000fe200078e0070 */
[----:B------:R1:W5:Y:S01]  /*ad00*/  LDL.LU R195, [R1+0x180] ;  /* 0x0001800001c37983 */ /* 0x0003620000300800 */
[----:B------:R-:W-:Y:S02]  /*ad10*/  IMAD.MOV.U32 R127, RZ, RZ, R113 ;  /* 0x000000ffff7f7224 */ /* 0x000fe400078e0071 */
[----:B------:R-:W-:Y:S01]  /*ad20*/  IMAD.MOV.U32 R50, RZ, RZ, R59 ;  /* 0x000000ffff327224 */ /* 0x000fe200078e003b */
[----:B------:R-:W-:Y:S01]  /*ad30*/  HMMA.16816.F32.BF16 R112, R8, R24, R248 ;  /* 0x000000180870723c */ /* 0x000fe200000418f8 */
[----:B------:R-:W-:-:S02]  /*ad40*/  IMAD.MOV.U32 R242, RZ, RZ, R2 ;  /* 0x000000fffff27224 */ /* 0x000fc400078e0002 */
[----:B------:R-:W-:Y:S02]  /*ad50*/  IMAD.MOV.U32 R241, RZ, RZ, R0 ;  /* 0x000000fffff17224 */ /* 0x000fe400078e0000 */
[----:B------:R-:W-:Y:S02]  /*ad60*/  IMAD.MOV.U32 R64, RZ, RZ, R127 ;  /* 0x000000ffff407224 */ /* 0x000fe400078e007f */
[----:B------:R-:W-:Y:S02]  /*ad70*/  IMAD.MOV.U32 R251, RZ, RZ, R126 ;  /* 0x000000fffffb7224 */ /* 0x000fe400078e007e */
[----:B------:R-:W-:Y:S01]  /*ad80*/  IMAD.MOV.U32 R59, RZ, RZ, R110 ;  /* 0x000000ffff3b7224 */ /* 0x000fe200078e006e */
[----:B------:R-:W1:Y:S01]  /*ad90*/  LDSM.16.MT88.4 R124, [R194+0x9c00] ;  /* 0x009c0000c27c783b */ /* 0x000e620000004200 */
        /* <DEDUP_REMOVED lines=9> */
[----:B------:R-:W-:Y:S01]  /*ae30*/  LDSM.16.MT88.4 R108, [R194+0xac00] ;  /* 0x00ac0000c26c783b */ /* 0x000fe20000004200 */
[----:B------:R-:W-:Y:S02]  /*ae40*/  IMAD.MOV.U32 R0, RZ, RZ, R117 ;  /* 0x000000ffff007224 */ /* 0x000fe400078e0075 */
[----:B------:R-:W-:Y:S01]  /*ae50*/  IMAD.MOV.U32 R21, RZ, RZ, R80 ;  /* 0x000000ffff157224 */ /* 0x000fe200078e0050 */
[----:B------:R-:W1:Y:S04]  /*ae60*/  LDSM.16.MT88.4 R116, [R192+0xac00] ;  /* 0x00ac0000c074783b */ /* 0x000e680000004200 */
[----:B------:R-:W1:Y:S01]  /*ae70*/  LDSM.16.MT88.4 R80, [R192+0xbc00] ;  /* 0x00bc0000c050783b */ /* 0x000e620000004200 */
[----:B------:R-:W-:-:S02]  /*ae80*/  IMAD.MOV.U32 R66, RZ, RZ, R51 ;  /* 0x000000ffff427224 */ /* 0x000fc400078e0033 */
[----:B------:R-:W-:Y:S02]  /*ae90*/  IMAD.MOV.U32 R67, RZ, RZ, R58 ;  /* 0x000000ffff437224 */ /* 0x000fe400078e003a */
[----:B------:R-:W-:Y:S02]  /*aea0*/  IMAD.MOV.U32 R51, RZ, RZ, R86 ;  /* 0x000000ffff337224 */ /* 0x000fe400078e0056 */
[----:B------:R-:W-:Y:S02]  /*aeb0*/  IMAD.MOV.U32 R58, RZ, RZ, R87 ;  /* 0x000000ffff3a7224 */ /* 0x000fe400078e0057 */
[----:B------:R-:W-:Y:S02]  /*aec0*/  IMAD.MOV.U32 R240, RZ, RZ, R84 ;  /* 0x000000fffff07224 */ /* 0x000fe400078e0054 */
[----:B------:R-:W-:Y:S02]  /*aed0*/  IMAD.MOV.U32 R20, RZ, RZ, R85 ;  /* 0x000000ffff147224 */ /* 0x000fe400078e0055 */
[----:B------:R-:W-:Y:S07]  /*aee0*/  HMMA.16816.F32.BF16 R84, R8, R16, R212 ;  /* 0x000000100854723c */ /* 0x000fee00000418d4 */
[----:B------:R-:W-:Y:S01]  /*aef0*/  FADD.FTZ R8, R241, R252 ;  /* 0x000000fcf1087221 */ /* 0x000fe20000010000 */
[----:B------:R-:W-:-:S02]  /*af00*/  IMAD.MOV.U32 R241, RZ, RZ, R242 ;  /* 0x000000fffff17224 */ /* 0x000fc400078e00f2 */
[----:B------:R-:W-:Y:S01]  /*af10*/  FADD.FTZ R9, R20, R247 ;  /* 0x000000f714097221 */ /* 0x000fe20000010000 */
[----:B------:R-:W-:Y:S02]  /*af20*/  IMAD.MOV.U32 R242, RZ, RZ, R243 ;  /* 0x000000fffff27224 */ /* 0x000fe400078e00f3 */
[----:B------:R-:W-:Y:S02]  /*af30*/  IMAD.MOV.U32 R20, RZ, RZ, R21 ;  /* 0x000000ffff147224 */ /* 0x000fe400078e0015 */
[----:B------:R-:W-:Y:S02]  /*af40*/  IMAD.MOV.U32 R243, RZ, RZ, R26 ;  /* 0x000000fffff37224 */ /* 0x000fe400078e001a */
[----:B------:R-:W-:Y:S02]  /*af50*/  IMAD.MOV.U32 R21, RZ, RZ, R2 ;  /* 0x000000ffff157224 */ /* 0x000fe400078e0002 */
[----:B------:R-:W-:Y:S02]  /*af60*/  IMAD.MOV.U32 R26, RZ, RZ, R27 ;  /* 0x000000ffff1a7224 */ /* 0x000fe400078e001b */
[----:B------:R-:W-:-:S02]  /*af70*/  IMAD.U32 R2, RZ, RZ, UR17 ;  /* 0x00000011ff027e24 */ /* 0x000fc4000f8e00ff */
[----:B------:R-:W-:Y:S02]  /*af80*/  IMAD.MOV.U32 R27, RZ, RZ, R24 ;  /* 0x000000ffff1b7224 */ /* 0x000fe400078e0018 */
[----:B------:R-:W-:Y:S02]  /*af90*/  IMAD.MOV.U32 R24, RZ, RZ, R25 ;  /* 0x000000ffff187224 */ /* 0x000fe400078e0019 */
[----:B------:R-:W-:Y:S02]  /*afa0*/  IMAD.MOV.U32 R25, RZ, RZ, R250 ;  /* 0x000000ffff197224 */ /* 0x000fe400078e00fa */
[----:B------:R-:W-:Y:S02]  /*afb0*/  IMAD.MOV.U32 R250, RZ, RZ, R3 ;  /* 0x000000fffffa7224 */ /* 0x000fe400078e0003 */
[----:B------:R-:W-:-:S05]  /*afc0*/  IMAD.WIDE R2, R2, 0x2, R12 ;  /* 0x0000000202027825 */ /* 0x000fca00078e020c */
[----:B------:R-:W-:Y:S04]  /*afd0*/  STG.E.U16 desc[UR18][R2.64], R219 ;  /* 0x000000db02007986 */ /* 0x000fe8000c101512 */
[----:B------:R-:W-:Y:S04]  /*afe0*/  STG.E.U16 desc[UR18][R2.64+0x2], R217 ;  /* 0x000002d902007986 */ /* 0x000fe8000c101512 */
[----:B---3--:R-:W-:Y:S04]  /*aff0*/  STG.E.U16 desc[UR18][R12.64+0x10], R236 ;  /* 0x000010ec0c007986 */ /* 0x008fe8000c101512 */
[----:B--2---:R-:W-:Y:S04]  /*b000*/  STG.E.U16 desc[UR18][R12.64+0x12], R234 ;  /* 0x000012ea0c007986 */ /* 0x004fe8000c101512 */
        /* <DEDUP_REMOVED lines=24> */
[-C--:B----4-:R-:W-:Y:S03]  /*b190*/  HMMA.16816.F32.BF16 R88, R92, R4.reuse, R88 ;  /* 0x000000045c58723c */ /* 0x090fe60000041858 */
[----:B------:R-:W-:Y:S04]  /*b1a0*/  STG.E.U16 desc[UR18][R56.64+0x40], R202 ;  /* 0x000040ca38007986 */ /* 0x000fe8000c101512 */
[----:B------:R-:W-:Y:S01]  /*b1b0*/  STG.E.U16 desc[UR18][R56.64+0x42], R203 ;  /* 0x000042cb38007986 */ /* 0x000fe2000c101512 */
[C---:B------:R-:W-:Y:S03]  /*b1c0*/  HMMA.16816.F32.BF16 R84, R96.reuse, R4, R84 ;  /* 0x000000046054723c */ /* 0x040fe60000041854 */
[----:B------:R-:W-:Y:S04]  /*b1d0*/  STG.E.U16 desc[UR18][R48.64+0x40], R185 ;  /* 0x000040b930007986 */ /* 0x000fe8000c101512 */
[----:B------:R-:W-:Y:S01]  /*b1e0*/  STG.E.U16 desc[UR18][R48.64+0x42], R184 ;  /* 0x000042b830007986 */ /* 0x000fe2000c101512 */
[----:B------:R-:W-:Y:S01]  /*b1f0*/  HMMA.16816.F32.BF16 R136, R96, R132, R136 ;  /* 0x000000846088723c */ /* 0x000fe20000041888 */
[----:B------:R-:W-:-:S02]  /*b200*/  FADD.FTZ R4, R20, R246 ;  /* 0x000000f614047221 */ /* 0x000fc40000010000 */
[----:B------:R-:W-:Y:S01]  /*b210*/  STG.E.U16 desc[UR18][R2.64+0x40], R183 ;  /* 0x000040b702007986 */ /* 0x000fe2000c101512 */
[----:B------:R-:W-:-:S03]  /*b220*/  FADD.FTZ R0, R0, R245 ;  /* 0x000000f500007221 */ /* 0x000fc60000010000 */
[----:B------:R-:W-:Y:S01]  /*b230*/  STG.E.U16 desc[UR18][R2.64+0x42], R182 ;  /* 0x000042b602007986 */ /* 0x000fe2000c101512 */
[C---:B------:R-:W-:Y:S03]  /*b240*/  HMMA.16816.F32.BF16 R168, R92.reuse, R132, R168 ;  /* 0x000000845ca8723c */ /* 0x040fe600000418a8 */
[----:B------:R-:W-:Y:S03]  /*b250*/  STG.E.U16 desc[UR18][R12.64+0x50], R201 ;  /* 0x000050c90c007986 */ /* 0x000fe6000c101512 */
[----:B------:R-:W-:Y:S01]  /*b260*/  HMMA.16816.F32.BF16 R164, R92, R134, R164 ;  /* 0x000000865ca4723c */ /* 0x000fe200000418a4 */
[----:B------:R-:W-:Y:S01]  /*b270*/  STG.E.U16 desc[UR18][R12.64+0x52], R200 ;  /* 0x000052c80c007986 */ /* 0x000fe2000c101512 */
[----:B------:R-:W-:-:S03]  /*b280*/  FADD.FTZ R5, R21, R9 ;  /* 0x0000000915057221 */ /* 0x000fc60000010000 */
[----:B------:R-:W-:Y:S01]  /*b290*/  STG.E.U16 desc[UR18][R56.64+0x50], R198 ;  /* 0x000050c638007986 */ /* 0x000fe2000c101512 */
[C---:B-1----:R-:W-:Y:S03]  /*b2a0*/  HMMA.16816.F32.BF16 R160, R92.reuse, R124, R160 ;  /* 0x0000007c5ca0723c */ /* 0x042fe600000418a0 */
[----:B------:R-:W-:Y:S03]  /*b2b0*/  STG.E.U16 desc[UR18][R56.64+0x52], R199 ;  /* 0x000052c738007986 */ /* 0x000fe6000c101512 */
[C---:B------:R-:W-:Y:S01]  /*b2c0*/  HMMA.16816.F32.BF16 R156, R92.reuse, R126, R156 ;  /* 0x0000007e5c9c723c */ /* 0x040fe2000004189c */
[----:B------:R-:W-:Y:S04]  /*b2d0*/  STG.E.U16 desc[UR18][R48.64+0x50], R181 ;  /* 0x000050b530007986 */ /* 0x000fe8000c101512 */
        /* <DEDUP_REMOVED lines=15> */
[C---:B------:R-:W-:Y:S01]  /*b3d0*/  HMMA.16816.F32.BF16 R120, R96.reuse, R116, R120 ;  /* 0x000000746078723c */ /* 0x040fe20000041878 */
[----:B------:R-:W-:Y:S05]  /*b3e0*/  STG.E.U16 desc[UR18][R48.64+0x62], R174 ;  /* 0x000062ae30007986 */ /* 0x000fea000c101512 */
[C---:B------:R-:W-:Y:S06]  /*b3f0*/  HMMA.16816.F32.BF16 R112, R96.reuse, R108, R112 ;  /* 0x0000006c6070723c */ /* 0x040fec0000041870 */
[C---:B------:R-:W-:Y:S01]  /*b400*/  HMMA.16816.F32.BF16 R68, R96.reuse, R80, R68 ;  /* 0x000000506044723c */ /* 0x040fe20000041844 */
[----:B------:R-:W-:Y:S05]  /*b410*/  STG.E.U16 desc[UR18][R2.64+0x60], R173 ;  /* 0x000060ad02007986 */ /* 0x000fea000c101512 */
[C---:B------:R-:W-:Y:S01]  /*b420*/  HMMA.16816.F32.BF16 R132, R96.reuse, R134, R32 ;  /* 0x000000866084723c */ /* 0x040fe20000041820 */
[----:B------:R-:W-:Y:S05]  /*b430*/  STG.E.U16 desc[UR18][R2.64+0x62], R172 ;  /* 0x000062ac02007986 */ /* 0x000fea000c101512 */
[C---:B------:R-:W-:Y:S06]  /*b440*/  HMMA.16816.F32.BF16 R124, R96.reuse, R126, R44 ;  /* 0x0000007e607c723c */ /* 0x040fec000004182c */
[C---:B------:R-:W-:Y:S06]  /*b450*/  HMMA.16816.F32.BF16 R116, R96.reuse, R118, R40 ;  /* 0x000000766074723c */ /* 0x040fec0000041828 */
[C---:B------:R-:W-:Y:S06]  /*b460*/  HMMA.16816.F32.BF16 R108, R96.reuse, R110, R60 ;  /* 0x0000006e606c723c */ /* 0x040fec000004183c */
[----:B------:R-:W-:Y:S01]  /*b470*/  HMMA.16816.F32.BF16 R80, R96, R82, R52 ;  /* 0x000000526050723c */ /* 0x000fe20000041834 */
[----:B------:R-:W-:Y:S05]  /*b480*/  STG.E.U16 desc[UR18][R12.64+0x70], R189 ;  /* 0x000070bd0c007986 */ /* 0x000fea000c101512 */
[-C--:B------:R-:W-:Y:S01]  /*b490*/  HMMA.16816.F32.BF16 R92, R92, R6.reuse, R36 ;  /* 0x000000065c5c723c */ /* 0x080fe20000041824 */
[----:B------:R-:W-:Y:S05]  /*b4a0*/  STG.E.U16 desc[UR18][R12.64+0x72], R188 ;  /* 0x000072bc0c007986 */ /* 0x000fea000c101512 */
[----:B------:R-:W-:Y:S01]  /*b4b0*/  HMMA.16816.F32.BF16 R96, R96, R6, R28 ;  /* 0x000000066060723c */ /* 0x000fe2000004181c */
[----:B------:R-:W-:Y:S06]  /*b4c0*/  STG.E.U16 desc[UR18][R56.64+0x70], R187 ;  /* 0x000070bb38007986 */ /* 0x000fec000c101512 */
[----:B------:R-:W-:Y:S01]  /*b4d0*/  FADD.FTZ R7, R240, R8 ;  /* 0x00000008f0077221 */ /* 0x000fe20000010000 */
[----:B------:R-:W-:Y:S01]  /*b4e0*/  FADD.FTZ R6, R241, R4 ;  /* 0x00000004f1067221 */ /* 0x000fe20000010000 */
[----:B------:R-:W-:Y:S01]  /*b4f0*/  FADD.FTZ R4, R242, R0 ;  /* 0x00000000f2047221 */ /* 0x000fe20000010000 */
[----:B------:R-:W-:Y:S01]  /*b500*/  FADD.FTZ R0, R243, R5 ;  /* 0x00000005f3007221 */ /* 0x000fe20000010000 */
[----:B------:R-:W-:Y:S01]  /*b510*/  FADD.FTZ R7, R26, R7 ;  /* 0x000000071a077221 */ /* 0x000fe20000010000 */
[----:B------:R-:W-:Y:S01]  /*b520*/  FADD.FTZ R6, R27, R6 ;  /* 0x000000061b067221 */ /* 0x000fe20000010000 */
[----:B------:R-:W-:Y:S01]  /*b530*/  STG.E.U16 desc[UR18][R56.64+0x72], R186 ;  /* 0x000072ba38007986 */ /* 0x000fe2000c101512 */
[----:B------:R-:W-:Y:S01]  /*b540*/  FADD.FTZ R5, R24, R4 ;  /* 0x0000000418057221 */ /* 0x000fe20000010000 */
[----:B------:R-:W-:-:S02]  /*b550*/  FADD.FTZ R4, R25, R0 ;  /* 0x0000000019047221 */ /* 0x000fc40000010000 */
[----:B------:R-:W-:Y:S04]  /*b560*/  STG.E.U16 desc[UR18][R48.64+0x70], R107 ;  /* 0x0000706b30007986 */ /* 0x000fe8000c101512 */
[----:B------:R-:W-:Y:S01]  /*b570*/  STG.E.U16 desc[UR18][R48.64+0x72], R106 ;  /* 0x0000726a30007986 */ /* 0x000fe2000c101512 */
[----:B------:R-:W-:-:S03]  /*b580*/  FADD.FTZ R0, R250, R5 ;  /* 0x00000005fa007221 */ /* 0x000fc60000010000 */
[----:B------:R-:W-:Y:S04]  /*b590*/  STG.E.U16 desc[UR18][R2.64+0x70], R105 ;  /* 0x0000706902007986 */ /* 0x000fe8000c101512 */
[----:B------:R1:W-:Y:S01]  /*b5a0*/  STG.E.U16 desc[UR18][R2.64+0x72], R100 ;  /* 0x0000726402007986 */ /* 0x0003e2000c101512 */
[----:B------:R-:W-:Y:S01]  /*b5b0*/  FADD.FTZ R4, R251, R4 ;  /* 0x00000004fb047221 */ /* 0x000fe20000010000 */
[----:B-1----:R-:W-:Y:S01]  /*b5c0*/  FADD.FTZ R3, R248, R7 ;  /* 0x00000007f8037221 */ /* 0x002fe20000010000 */
[----:B------:R-:W-:-:S03]  /*b5d0*/  FADD.FTZ R2, R249, R6 ;  /* 0x00000006f9027221 */ /* 0x000fc60000010000 */
[----:B------:R-:W-:Y:S01]  /*b5e0*/  FADD.FTZ R5, R64, R3 ;  /* 0x0000000340057221 */ /* 0x000fe20000010000 */
        /* <DEDUP_REMOVED lines=11> */
[----:B------:R1:W5:Y:S02]  /*b6a0*/  LDL.LU R193, [R1+0x17c] ;  /* 0x00017c0001c17983 */ /* 0x0003640000300800 */
[----:B------:R-:W-:-:S02]  /*b6b0*/  FADD.FTZ R221, R176, R2 ;  /* 0x00000002b0dd7221 */ /* 0x000fc40000010000 */
[----:B------:R1:W5:Y:S04]  /*b6c0*/  LDL.LU R177, [R1+0x178] ;  /* 0x0001780001b17983 */ /* 0x0003680000300800 */
[----:B------:R1:W-:Y:S04]  /*b6d0*/  STL [R1+0x128], R4 ;  /* 0x0001280401007387 */ /* 0x0003e80000100800 */
[----:B------:R1:W-:Y:S04]  /*b6e0*/  STL [R1+0x130], R3 ;  /* 0x0001300301007387 */ /* 0x0003e80000100800 */
[----:B------:R1:W5:Y:S04]  /*b6f0*/  LDL.LU R176, [R1+0x174] ;  /* 0x0001740001b07983 */ /* 0x0003680000300800 */
[----:B------:R1:W-:Y:S01]  /*b700*/  STL [R1+0x12c], R0 ;  /* 0x00012c0001007387 */ /* 0x0003e20000100800 */
[----:B------:R-:W-:Y:S05]  /*b710*/  @!P0 BRA `(.L_x_694) ;  /* 0x0000008400908947 */ /* 0x000fea0003800000 */
[----:B------:R-:W2:Y:S01]  /*b720*/  LDL.LU R59, [R1+0x7c] ;  /* 0x00007c00013b7983 */ /* 0x000ea20000300800 */
[----:B------:R-:W-:Y:S01]  /*b730*/  ULDC UR4, c[0x0][0x2d0] ;  /* 0x0000b40000047ab9 */ /* 0x000fe20000000800 */
[----:B------:R-:W3:Y:S01]  /*b740*/  S2R R15, SR_TID.X ;  /* 0x00000000000f7919 */ /* 0x000ee20000002100 */
[----:B-1----:R-:W-:Y:S01]  /*b750*/  IMAD.U32 R0, RZ, RZ, UR22 ;  /* 0x00000016ff007e24 */ /* 0x002fe2000f8e00ff */
[----:B------:R-:W-:Y:S02]  /*b760*/  IADD3 R208, P0, R12, -0x80, RZ ;  /* 0xffffff800cd07810 */ /* 0x000fe40007f1e0ff */
[----:B-----5:R-:W-:Y:S01]  /*b770*/  MOV R105, R101 ;  /* 0x0000006500697202 */ /* 0x020fe20000000f00 */
[----:B------:R-:W4:Y:S01]  /*b780*/  LDL.LU R14, [R1+0xdc] ;  /* 0x0000dc00010e7983 */ /* 0x000f220000300800 */
[----:B------:R-:W-:Y:S01]  /*b790*/  ISETP.GE.AND P1, PT, R176, UR4, PT ;  /* 0x00000004b0007c0c */ /* 0x000fe2000bf26270 */
[----:B------:R-:W-:Y:S01]  /*b7a0*/  UIADD3 UR31, UR28, -0x2, URZ ;  /* 0xfffffffe1c1f7890 */ /* 0x000fe2000fffe03f */
[----:B------:R-:W-:Y:S01]  /*b7b0*/  MOV R100, R102 ;  /* 0x0000006600647202 */ /* 0x000fe20000000f00 */
[----:B------:R-:W-:Y:S01]  /*b7c0*/  ULDC UR4, c[0x0][0x2ec] ;  /* 0x0000bb0000047ab9 */ /* 0x000fe20000000800 */
[----:B------:R-:W-:Y:S01]  /*b7d0*/  UMOV UR30, 0xffffffc0 ;  /* 0xffffffc0001e7882 */ /* 0x000fe20000000000 */
[----:B------:R-:W-:Y:S01]  /*b7e0*/  ULDC.64 UR6, c[0x0][0x248] ;  /* 0x0000920000067ab9 */ /* 0x000fe20000000a00 */
[----:B---3--:R-:W-:-:S07]  /*b7f0*/  LOP3.LUT R15, R15, 0x3, RZ, 0xc0, !PT ;  /* 0x000000030f0f7812 */ /* 0x008fce00078ec0ff */
[----:B------:R-:W1:Y:S01]  /*b800*/  @!P1 LDC.64 R6, c[0x0][0x220] ;  /* 0x00008800ff069b82 */ /* 0x000e620000000a00 */
[----:B------:R-:W-:Y:S01]  /*b810*/  IADD3.X R209, R13, -0x1, RZ, P0, !PT ;  /* 0xffffffff0dd17810 */ /* 0x000fe200007fe4ff */
[----:B------:R-:W-:-:S06]  /*b820*/  ULDC UR28, c[0x0][0x2d0] ;  /* 0x0000b400001c7ab9 */ /* 0x000fcc0000000800 */
[----:B------:R-:W3:Y:S01]  /*b830*/  @!P1 LDC.64 R4, c[0x0][0x220] ;  /* 0x00008800ff049b82 */ /* 0x000ee20000000a00 */
[----:B--2---:R-:W-:-:S05]  /*b840*/  IMAD R2, R15, -0x2, R59 ;  /* 0xfffffffe0f027824 */ /* 0x004fca00078e023b */
[----:B------:R-:W-:Y:S02]  /*b850*/  IADD3 R0, R0, -UR16, R2 ;  /* 0x8000001000007c10 */ /* 0x000fe4000fffe002 */
[----:B------:R-:W2:Y:S03]  /*b860*/  LDC.64 R2, c[0x0][0x250] ;  /* 0x00009400ff027b82 */ /* 0x000ea60000000a00 */
[----:B------:R-:W-:Y:S01]  /*b870*/  STL [R1+0x134], R0 ;  /* 0x0001340001007387 */ /* 0x000fe20000100800 */
[----:B----4-:R-:W-:-:S03]  /*b880*/  IMAD.WIDE.U32 R8, R14, -0x2daee0ad, RZ ;  /* 0xd2511f530e087825 */ /* 0x010fc600078e00ff */
[----:B--2---:R2:W-:Y:S04]  /*b890*/  STL.64 [R1+0x20], R2 ;  /* 0x0000200201007387 */ /* 0x0045e80000100a00 */
[----:B-1----:R1:W-:Y:S04]  /*b8a0*/  @!P1 STL.64 [R1+0x150], R6 ;  /* 0x0001500601009387 */ /* 0x0023e80000100a00 */
[----:B---3--:R3:W-:Y:S01]  /*b8b0*/  @!P1 STL.64 [R1+0x148], R4 ;  /* 0x0001480401009387 */ /* 0x0087e20000100a00 */
[----:B--2---:R-:W-:-:S05]  /*b8c0*/  IADD3 R2, R231, 0x4, RZ ;  /* 0x00000004e7027810 */ /* 0x004fca0007ffe0ff */
[----:B-1----:R-:W-:-:S04]  /*b8d0*/  IMAD.WIDE.U32 R6, R2, -0x326172a9, RZ ;  /* 0xcd9e8d5702067825 */ /* 0x002fc800078e00ff */
[----:B---3--:R-:W-:Y:S01]  /*b8e0*/  IMAD.WIDE.U32 R4, R231, -0x326172a9, RZ ;  /* 0xcd9e8d57e7047825 */ /* 0x008fe200078e00ff */
[----:B------:R-:W-:-:S04]  /*b8f0*/  LOP3.LUT R2, R7, R244, RZ, 0x3c, !PT ;  /* 0x000000f407027212 */ /* 0x000fc800078e3cff */
[----:B------:R1:W-:Y:S04]  /*b900*/  STL.64 [R1+0x138], R4 ;  /* 0x0001380401007387 */ /* 0x0003e80000100a00 */
[----:B------:R2:W-:Y:S04]  /*b910*/  STL.64 [R1+0x18], R6 ;  /* 0x0000180601007387 */ /* 0x0005e80000100a00 */
[----:B------:R3:W-:Y:S01]  /*b920*/  STL.64 [R1], R8 ;  /* 0x0000000801007387 */ /* 0x0007e20000100a00 */
[----:B-1----:R-:W-:-:S05]  /*b930*/  LOP3.LUT R4, R5, R244, RZ, 0x3c, !PT ;  /* 0x000000f405047212 */ /* 0x002fca00078e3cff */
[----:B--2---:R-:W-:-:S04]  /*b940*/  IMAD.WIDE.U32 R6, R4, -0x2daee0ad, RZ ;  /* 0xd2511f5304067825 */ /* 0x004fc800078e00ff */
[----:B------:R-:W-:Y:S01]  /*b950*/  IMAD.WIDE.U32 R4, R2, -0x2daee0ad, RZ ;  /* 0xd2511f5302047825 */ /* 0x000fe200078e00ff */
[----:B------:R3:W-:Y:S04]  /*b960*/  STL.64 [R1+0x10], R6 ;  /* 0x0000100601007387 */ /* 0x0007e80000100a00 */
[----:B------:R3:W-:Y:S01]  /*b970*/  STL.64 [R1+0x8], R4 ;  /* 0x0000080401007387 */ /* 0x0007e20000100a00 */
[----:B------:R-:W-:Y:S02]  /*b980*/  IMAD.MOV.U32 R3, RZ, RZ, R103 ;  /* 0x000000ffff037224 */ /* 0x000fe400078e0067 */
[----:B------:R-:W-:Y:S01]  /*b990*/  IMAD.MOV.U32 R0, RZ, RZ, R104 ;  /* 0x000000ffff007224 */ /* 0x000fe200078e0068 */
[----:B------:R-:W-:Y:S06]  /*b9a0*/  BRA `(.L_x_695) ;  /* 0x00000004000c7947 */ /* 0x000fec0003800000 */
.L_x_697:
        /* <DEDUP_REMOVED lines=20> */
[----:B-1----:R-:W-:Y:S02]  /*baf0*/  @!P1 LEA R106, P0, R101, R106, 0x1 ;  /* 0x0000006a656a9211 */ /* 0x002fe400078008ff */
        /* <DEDUP_REMOVED lines=8> */
[----:B------:R1:W-:Y:S03]  /*bb80*/  @!P1 LDGSTS.E.BYPASS.LTC128B.128 [R207+0x6000], desc[UR18][R106.64] ;  /* 0x060000006acf9fae */ /* 0x0003e6000b901d52 */
[C---:B------:R-:W-:Y:S01]  /*bb90*/  @!P3 LEA.HI.X R179, R101.reuse, R179, R102, 0x1, P0 ;  /* 0x000000b365b3b211 */ /* 0x040fe200000f0c66 */
[----:B------:R2:W-:Y:S01]  /*bba0*/  @P4 STS.128 [R207+0x7000], RZ ;  /* 0x007000ffcf004388 */ /* 0x0005e20000000c00 */
[----:B------:R-:W-:Y:S03]  /*bbb0*/  IADD3 R101, P6, R101, UR33, RZ ;  /* 0x0000002165657c10 */ /* 0x000fe6000ffde0ff */
[----:B------:R-:W-:Y:S01]  /*bbc0*/  @!PT LDS RZ, [RZ] ;  /* 0x00000000fffff984 */ /* 0x000fe20000000800 */
[----:B------:R-:W-:Y:S01]  /*bbd0*/  @!PT LDS RZ, [RZ] ;  /* 0x00000000fffff984 */ /* 0x000fe20000000800 */
[----:B------:R-:W-:Y:S01]  /*bbe0*/  @!PT LDS RZ, [RZ] ;  /* 0x00000000fffff984 */ /* 0x000fe20000000800 */
[----:B------:R2:W-:Y:S01]  /*bbf0*/  @!P4 LDGSTS.E.BYPASS.LTC128B.128 [R207+0x7000], desc[UR18][R180.64+0x40] ;  /* 0x07000040b4cfcfae */ /* 0x0005e2000b901d52 */
[C---:B------:R-:W-:Y:S02]  /*bc00*/  @!P1 LEA R176, P5, R101.reuse, R176, 0x1 ;  /* 0x000000b065b09211 */ /* 0x040fe400078a08ff */
[C---:B------:R-:W-:Y:S01]  /*bc10*/  @!P4 LEA R172, P2, R101.reuse, R172, 0x1 ;  /* 0x000000ac65acc211 */ /* 0x040fe200078408ff */
[----:B------:R2:W-:Y:S01]  /*bc20*/  @P3 STS.128 [R207+0x8000], RZ ;  /* 0x008000ffcf003388 */ /* 0x0005e20000000c00 */
[----:B------:R-:W-:Y:S03]  /*bc30*/  IADD3.X R102, R102, UR32, RZ, P6, !PT ;  /* 0x0000002066667c10 */ /* 0x000fe6000b7fe4ff */
[----:B------:R-:W-:Y:S01]  /*bc40*/  @!PT LDS RZ, [RZ] ;  /* 0x00000000fffff984 */ /* 0x000fe20000000800 */
[----:B------:R-:W-:Y:S01]  /*bc50*/  @!PT LDS RZ, [RZ] ;  /* 0x00000000fffff984 */ /* 0x000fe20000000800 */
[----:B------:R-:W-:Y:S01]  /*bc60*/  @!PT LDS RZ, [RZ] ;  /* 0x00000000fffff984 */ /* 0x000fe20000000800 */
[----:B------:R2:W-:Y:S01]  /*bc70*/  @!P3 LDGSTS.E.BYPASS.LTC128B.128 [R207+0x8000], desc[UR18][R178.64+0x80] ;  /* 0x08000080b2cfbfae */ /* 0x0005e2000b901d52 */
[C-C-:B------:R-:W-:Y:S02]  /*bc80*/  @!P1 LEA.HI.X R177, R101.reuse, R177, R102.reuse, 0x1, P5 ;  /* 0x000000b165b19211 */ /* 0x140fe400028f0c66 */
[C-C-:B------:R-:W-:Y:S01]  /*bc90*/  @!P4 LEA.HI.X R173, R101.reuse, R173, R102.reuse, 0x1, P2 ;  /* 0x000000ad65adc211 */ /* 0x140fe200010f0c66 */
        /* <DEDUP_REMOVED lines=20> */
.L_x_695:
        /* <DEDUP_REMOVED lines=49> */
[----:B------:R-:W-:Y:S01]  /*c0f0*/  IMAD.U32 R2, RZ, RZ, UR31 ;  /* 0x0000001fff027e24 */ /* 0x000fe2000f8e00ff */
        /* <DEDUP_REMOVED lines=24> */
[----:B------:R1:W-:Y:S01]  /*c280*/  @!P3 LDGSTS.E.BYPASS.LTC128B.128 [R207+0xb800], desc[UR18][R6.64+0x80] ;  /* 0x0b80008006cfbfae */ /* 0x0003e2000b901d52 */
[----:B------:R-:W-:Y:S03]  /*c290*/  IMAD R2, R2, -0x40, R104 ;  /* 0xffffffc002027824 */ /* 0x000fe600078e0268 */
        /* <DEDUP_REMOVED lines=127> */
[-C--:B----4-:R-:W-:Y:S05]  /*ca90*/  HMMA.16816.F32.BF16 R36, R176, R184.reuse, R36 ;  /* 0x000000b8b024723c */ /* 0x090fea0000041824 */
[----:B------:R-:W-:Y:S01]  /*caa0*/  VIADD R174, R2, 0x8 ;  /* 0x0000000802ae7836 */ /* 0x000fe20000000000 */
        /* <DEDUP_REMOVED lines=10> */
.L_x_696:
[----:B------:R-:W-:Y:S01]  /*cb50*/  IADD3 R101, -R2, -0x8, RZ ;  /* 0xfffffff802657810 */ /* 0x000fe20007ffe1ff */
[----:B------:R-:W3:Y:S01]  /*cb60*/  LDL.64 R230, [R1] ;  /* 0x0000000001e67983 */ /* 0x000ee20000100a00 */
[----:B------:R-:W-:Y:S01]  /*cb70*/  ISETP.GE.AND P6, PT, R174, RZ, PT ;  /* 0x000000ffae00720c */ /* 0x000fe20003fc6270 */
[----:B------:R-:W-:Y:S01]  /*cb80*/  UIADD3 UR22, UR26, -0x61c88647, URZ ;  /* 0x9e3779b91a167890 */ /* 0x000fe2000fffe03f */
[----:B------:R-:W-:Y:S01]  /*cb90*/  IADD3 R103, -R2, -0x7, RZ ;  /* 0xfffffff902677810 */ /* 0x000fe20007ffe1ff */
[----:B------:R-:W-:Y:S01]  /*cba0*/  UIADD3 UR21, UR26, 0x3c6ef372, URZ ;  /* 0x3c6ef3721a157890 */ /* 0x000fe2000fffe03f */
[----:B------:R-:W-:Y:S01]  /*cbb0*/  SEL R102, R101, R174, !P6 ;  /* 0x000000ae65667207 */ /* 0x000fe20007000000 */
[----:B------:R-:W4:Y:S01]  /*cbc0*/  LDL.64 R202, [R1+0x10] ;  /* 0x0000100001ca7983 */ /* 0x000f220000100a00 */
[----:B------:R-:W-:Y:S01]  /*cbd0*/  LOP3.LUT R218, R218, 0xfffffdff, RZ, 0xc0, !PT ;  /* 0xfffffdffdada7812 */ /* 0x000fe200078ec0ff */
[----:B------:R-:W-:Y:S01]  /*cbe0*/  VIADD R101, R2, 0xffffffff ;  /* 0xffffffff02657836 */ /* 0x000fe20000000000 */
[----:B------:R-:W-:Y:S01]  /*cbf0*/  I2FP.F32.S32 R102, R102 ;  /* 0x0000006600667245 */ /* 0x000fe20000201400 */
[----:B------:R-:W-:Y:S01]  /*cc00*/  UIADD3 UR20, UR26, -0x255992d5, URZ ;  /* 0xdaa66d2b1a147890 */ /* 0x000fe2000fffe03f */
[----:B------:R-:W-:Y:S01]  /*cc10*/  @P1 LOP3.LUT R218, R218, 0x200, RZ, 0xfc, !PT ;  /* 0x00000200dada1812 */ /* 0x000fe200078efcff */
[----:B------:R-:W5:Y:S01]  /*cc20*/  LDL.64 R184, [R1+0x138] ;  /* 0x0001380001b87983 */ /* 0x000f620000100a00 */
[----:B------:R-:W-:Y:S01]  /*cc30*/  ISETP.GE.AND P0, PT, R101, RZ, PT ;  /* 0x000000ff6500720c */ /* 0x000fe20003f06270 */
[----:B--2---:R-:W-:Y:S01]  /*cc40*/  VIADD R106, R2, 0x7 ;  /* 0x00000007026a7836 */ /* 0x004fe20000000000 */
[----:B------:R-:W-:Y:S01]  /*cc50*/  LOP3.LUT R218, R218, 0xfffffbff, RZ, 0xc0, !PT ;  /* 0xfffffbffdada7812 */ /* 0x000fe200078ec0ff */
[----:B------:R-:W-:Y:S01]  /*cc60*/  VIADD R173, R2, 0x48 ;  /* 0x0000004802ad7836 */ /* 0x000fe20000000000 */
[----:B------:R-:W-:Y:S01]  /*cc70*/  UIADD3 UR25, UR27, -0x56f99767, URZ ;  /* 0xa90668991b197890 */ /* 0x000fe2000fffe03f */
[----:B------:R-:W-:Y:S01]  /*cc80*/  FFMA.FTZ R6, R102, -UR5, R6 ;  /* 0x8000000566067c23 */ /* 0x000fe20008010006 */
[----:B------:R-:W-:Y:S01]  /*cc90*/  ISETP.GE.AND P5, PT, R106, RZ, PT ;  /* 0x000000ff6a00720c */ /* 0x000fe20003fa6270 */
[----:B------:R-:W-:Y:S01]  /*cca0*/  UIADD3 UR24, UR26, -0x4ab325aa, URZ ;  /* 0xb54cda561a187890 */ /* 0x000fe2000fffe03f */
[----:B------:R-:W-:Y:S01]  /*ccb0*/  IABS R102, R2 ;  /* 0x0000000200667213 */ /* 0x000fe20000000000 */
[----:B------:R-:W-:Y:S01]  /*ccc0*/  UIADD3 UR23, UR27, -0x4498517b, URZ ;  /* 0xbb67ae851b177890 */ /* 0x000fe2000fffe03f */
[----:B------:R-:W-:Y:S01]  /*ccd0*/  SEL R103, R103, R106, !P5 ;  /* 0x0000006a67677207 */ /* 0x000fe20006800000 */
[----:B------:R-:W-:Y:S01]  /*cce0*/  UIADD3 UR17, UR27, 0x32370b8f, URZ ;  /* 0x32370b8f1b117890 */ /* 0x000fe2000fffe03f */
[----:B------:R-:W-:Y:S01]  /*ccf0*/  I2FP.F32.S32 R180, R102 ;  /* 0x0000006600b47245 */ /* 0x000fe20000201400 */
[----:B------:R-:W-:Y:S01]  /*cd00*/  UIADD3 UR11, UR26, 0x78dde6e4, URZ ;  /* 0x78dde6e41a0b7890 */ /* 0x000fe2000fffe03f */
[C---:B------:R-:W-:Y:S01]  /*cd10*/  @!P0 IADD3 R101, -R2.reuse, 0x1, RZ ;  /* 0x0000000102658810 */ /* 0x040fe20007ffe1ff */
[----:B------:R-:W-:Y:S01]  /*cd20*/  UIADD3 UR10, UR27, -0x126145ec, URZ ;  /* 0xed9eba141b0a7890 */ /* 0x000fe2000fffe03f */
[----:B------:R-:W-:Y:S01]  /*cd30*/  ISETP.GE.AND P0, PT, R173, RZ, PT ;  /* 0x000000ffad00720c */ /* 0x000fe20003f06270 */
[----:B------:R-:W-:Y:S01]  /*cd40*/  VIADD R175, R2, 0x3f ;  /* 0x0000003f02af7836 */ /* 0x000fe20000000000 */
[----:B------:R-:W-:Y:S01]  /*cd50*/  I2FP.F32.S32 R103, R103 ;  /* 0x0000006700677245 */ /* 0x000fe20000201400 */
[----:B------:R-:W-:Y:S01]  /*cd60*/  UIMAD UR8, UR31, UR30, 0x40 ;  /* 0x000000401f0874a4 */ /* 0x000fe2000f8e021e */
[----:B------:R-:W-:Y:S01]  /*cd70*/  I2FP.F32.S32 R179, R101 ;  /* 0x0000006500b37245 */ /* 0x000fe20000201400 */
[----:B------:R-:W-:Y:S01]  /*cd80*/  FFMA.FTZ R4, R180, -UR5, R4 ;  /* 0x80000005b4047c23 */ /* 0x000fe20008010004 */
[----:B------:R-:W-:Y:S01]  /*cd90*/  ISETP.GE.AND P3, PT, R175, RZ, PT ;  /* 0x000000ffaf00720c */ /* 0x000fe20003f66270 */
[----:B------:R-:W-:Y:S01]  /*cda0*/  FFMA.FTZ R7, R103, -UR5, R7 ;  /* 0x8000000567077c23 */ /* 0x000fe20008010007 */
[----:B------:R-:W-:Y:S02]  /*cdb0*/  VIADD R103, R2, 0x37 ;  /* 0x0000003702677836 */ /* 0x000fe40000000000 */
[C---:B------:R-:W-:Y:S01]  /*cdc0*/  FFMA.FTZ R5, R179.reuse, -UR5, R5 ;  /* 0x80000005b3057c23 */ /* 0x040fe20008010005 */
[----:B------:R-:W-:Y:S02]  /*cdd0*/  VIADD R102, R104, UR8 ;  /* 0x0000000868667c36 */ /* 0x000fe40008000000 */
[----:B------:R-:W-:Y:S01]  /*cde0*/  FFMA.FTZ R19, R179, -UR5, R19 ;  /* 0x80000005b3137c23 */ /* 0x000fe20008010013 */
[----:B------:R-:W-:Y:S01]  /*cdf0*/  VIADD R104, R2, 0x38 ;  /* 0x0000003802687836 */ /* 0x000fe20000000000 */
[----:B------:R-:W-:Y:S01]  /*ce00*/  ISETP.GE.AND P2, PT, R103, RZ, PT ;  /* 0x000000ff6700720c */ /* 0x000fe20003f46270 */
[----:B------:R-:W-:Y:S01]  /*ce10*/  FFMA.FTZ R18, R180, -UR5, R18 ;  /* 0x80000005b4127c23 */ /* 0x000fe20008010012 */
[----:B------:R-:W-:Y:S01]  /*ce20*/  @!P0 IADD3 R173, -R102, -0x8, RZ ;  /* 0xfffffff866ad8810 */ /* 0x000fe20007ffe1ff */
[----:B------:R-:W-:Y:S01]  /*ce30*/  UIADD3 UR9, UR26, 0x1715609d, URZ ;  /* 0x1715609d1a097890 */ /* 0x000fe2000fffe03f */
[----:B------:R-:W-:Y:S01]  /*ce40*/  ISETP.GE.AND P0, PT, R104, RZ, PT ;  /* 0x000000ff6800720c */ /* 0x000fe20003f06270 */
[C---:B------:R-:W-:Y:S01]  /*ce50*/  VIADD R181, R2.reuse, 0xffffffdf ;  /* 0xffffffdf02b57836 */ /* 0x040fe20000000000 */
[----:B------:R-:W-:Y:S01]  /*ce60*/  IABS R101, R102 ;  /* 0x0000006600657213 */ /* 0x000fe20000000000 */
[----:B------:R-:W-:Y:S01]  /*ce70*/  VIADD R180, R2, 0xffffffd8 ;  /* 0xffffffd802b47836 */ /* 0x000fe20000000000 */
[----:B------:R-:W-:Y:S01]  /*ce80*/  @!P3 IADD3 R175, -R102, 0x1, RZ ;  /* 0x0000000166afb810 */ /* 0x000fe20007ffe1ff */
[----:B------:R-:W-:Y:S01]  /*ce90*/  USHF.L.U32 UR29, UR31, 0x1, URZ ;  /* 0x000000011f1d7899 */ /* 0x000fe2000800063f */
[----:B------:R-:W-:Y:S01]  /*cea0*/  I2FP.F32.S32 R176, R173 ;  /* 0x000000ad00b07245 */ /* 0x000fe20000201400 */
[C---:B------:R-:W-:Y:S01]  /*ceb0*/  VIADD R172, R2.reuse, 0xfffffff8 ;  /* 0xfffffff802ac7836 */ /* 0x040fe20000000000 */
[----:B------:R-:W-:Y:S01]  /*cec0*/  I2FP.F32.S32 R173, R101 ;  /* 0x0000006500ad7245 */ /* 0x000fe20000201400 */
[C---:B------:R-:W-:Y:S01]  /*ced0*/  VIADD R107, R2.reuse, 0xfffffff7 ;  /* 0xfffffff7026b7836 */ /* 0x040fe20000000000 */
[----:B------:R-:W-:Y:S01]  /*cee0*/  I2FP.F32.S32 R101, R175 ;  /* 0x000000af00657245 */ /* 0x000fe20000201400 */
[----:B------:R-:W-:Y:S01]  /*cef0*/  VIADD R175, R2, 0xfffffff0 ;  /* 0xfffffff002af7836 */ /* 0x000fe20000000000 */
[----:B------:R-:W-:Y:S01]  /*cf00*/  ISETP.GE.AND P4, PT, R172, RZ, PT ;  /* 0x000000ffac00720c */ /* 0x000fe20003f86270 */
[----:B------:R-:W-:Y:S01]  /*cf10*/  ULOP3.LUT UR8, UR29, UR27, URZ, 0x3c, !UPT ;  /* 0x0000001b1d087292 */ /* 0x000fe2000f8e3c3f */
[----:B------:R-:W-:Y:S01]  /*cf20*/  ISETP.GE.AND P3, PT, R107, RZ, PT ;  /* 0x000000ff6b00720c */ /* 0x000fe20003f66270 */
[C---:B------:R-:W-:Y:S01]  /*cf30*/  FFMA.FTZ R15, R101.reuse, -UR5, R15 ;  /* 0x80000005650f7c23 */ /* 0x040fe2000801000f */
[----:B------:R-:W-:Y:S01]  /*cf40*/  @!P0 IADD3 R104, -R102, 0x8, RZ ;  /* 0x0000000866688810 */ /* 0x000fe20007ffe1ff */
[----:B------:R-:W-:Y:S01]  /*cf50*/  FFMA.FTZ R9, R101, -UR5, R9 ;  /* 0x8000000565097c23 */ /* 0x000fe20008010009 */
[----:B------:R-:W-:Y:S01]  /*cf60*/  ISETP.GE.AND P0, PT, R175, RZ, PT ;  /* 0x000000ffaf00720c */ /* 0x000fe20003f06270 */
[----:B------:R-:W-:Y:S01]  /*cf70*/  VIADD R101, R2, 0xffffffef ;  /* 0xffffffef02657836 */ /* 0x000fe20000000000 */
[----:B------:R-:W-:Y:S01]  /*cf80*/  @!P2 IADD3 R103, -R102, 0x9, RZ ;  /* 0x000000096667a810 */ /* 0x000fe20007ffe1ff */
[----:B------:R-:W-:Y:S01]  /*cf90*/  UIADD3 UR29, UR29, 0x1, URZ ;  /* 0x000000011d1d7890 */ /* 0x000fe2000fffe03f */
[----:B------:R-:W-:Y:S01]  /*cfa0*/  I2FP.F32.S32 R178, R104 ;  /* 0x0000006800b27245 */ /* 0x000fe20000201400 */
[----:B------:R-:W-:Y:S01]  /*cfb0*/  FFMA.FTZ R8, R173, -UR5, R8 ;  /* 0x80000005ad087c23 */ /* 0x000fe20008010008 */
[----:B------:R-:W-:Y:S01]  /*cfc0*/  ISETP.GE.AND P2, PT, R101, RZ, PT ;  /* 0x000000ff6500720c */ /* 0x000fe20003f46270 */
[----:B------:R-:W-:Y:S01]  /*cfd0*/  FFMA.FTZ R14, R173, -UR5, R14 ;  /* 0x80000005ad0e7c23 */ /* 0x000fe2000801000e */
[C---:B------:R-:W-:Y:S01]  /*cfe0*/  @!P4 IADD3 R172, -R2.reuse, 0x8, RZ ;  /* 0x0000000802acc810 */ /* 0x040fe20007ffe1ff */
[C---:B------:R-:W-:Y:S01]  /*cff0*/  VIADD R173, R2.reuse, 0x30 ;  /* 0x0000003002ad7836 */ /* 0x040fe20000000000 */
[C---:B------:R-:W-:Y:S01]  /*d000*/  @!P3 IADD3 R107, -R2.reuse, 0x9, RZ ;  /* 0x00000009026bb810 */ /* 0x040fe20007ffe1ff */
[----:B------:R-:W-:Y:S01]  /*d010*/  VIADD R104, R2, 0x27 ;  /* 0x0000002702687836 */ /* 0x000fe20000000000 */
[----:B------:R-:W-:Y:S01]  /*d020*/  I2FP.F32.S32 R177, R103 ;  /* 0x0000006700b17245 */ /* 0x000fe20000201400 */
[----:B------:R-:W-:Y:S01]  /*d030*/  FFMA.FTZ R26, R178, -UR5, R26 ;  /* 0x80000005b21a7c23 */ /* 0x000fe2000801001a */
[----:B------:R-:W-:Y:S01]  /*d040*/  ISETP.GE.AND P4, PT, R173, RZ, PT ;  /* 0x000000ffad00720c */ /* 0x000fe20003f86270 */
[----:B------:R-:W-:Y:S01]  /*d050*/  ULOP3.LUT UR29, UR29, UR27, URZ, 0x3c, !UPT ;  /* 0x0000001b1d1d7292 */ /* 0x000fe2000f8e3c3f */
[----:B------:R-:W-:Y:S01]  /*d060*/  @!P0 IADD3 R175, -R2, 0x10, RZ ;  /* 0x0000001002af8810 */ /* 0x000fe20007ffe1ff */
[C---:B------:R-:W-:Y:S01]  /*d070*/  FFMA.FTZ R27, R177.reuse, -UR5, R27 ;  /* 0x80000005b11b7c23 */ /* 0x040fe2000801001b */
[----:B------:R-:W-:Y:S01]  /*d080*/  I2FP.F32.S32 R103, R107 ;  /* 0x0000006b00677245 */ /* 0x000fe20000201400 */
[----:B------:R-:W-:Y:S01]  /*d090*/  FFMA.FTZ R12, R178, -UR5, R12 ;  /* 0x80000005b20c7c23 */ /* 0x000fe2000801000c */
[----:B------:R-:W-:Y:S01]  /*d0a0*/  ISETP.GE.AND P0, PT, R104, RZ, PT ;  /* 0x000000ff6800720c */ /* 0x000fe20003f06270 */
[----:B------:R-:W-:Y:S01]  /*d0b0*/  FFMA.FTZ R13, R177, -UR5, R13 ;  /* 0x80000005b10d7c23 */ /* 0x000fe2000801000d */
[C---:B------:R-:W-:Y:S01]  /*d0c0*/  @!P2 IADD3 R101, -R2.reuse, 0x11, RZ ;  /* 0x000000110265a810 */ /* 0x040fe20007ffe1ff */
[C---:B------:R-:W-:Y:S01]  /*d0d0*/  FFMA.FTZ R23, R103.reuse, -UR5, R23 ;  /* 0x8000000567177c23 */ /* 0x040fe20008010017 */
[----:B------:R-:W-:Y:S01]  /*d0e0*/  I2FP.F32.S32 R175, R175 ;  /* 0x000000af00af7245 */ /* 0x000fe20000201400 */
[----:B------:R-:W-:Y:S01]  /*d0f0*/  FFMA.FTZ R17, R103, -UR5, R17 ;  /* 0x8000000567117c23 */ /* 0x000fe20008010011 */
[----:B------:R-:W-:Y:S01]  /*d100*/  I2FP.F32.S32 R179, R101 ;  /* 0x0000006500b37245 */ /* 0x000fe20000201400 */
[----:B------:R-:W-:Y:S01]  /*d110*/  VIADD R103, R2, 0xffffffe8 ;  /* 0xffffffe802677836 */ /* 0x000fe20000000000 */
[----:B------:R-:W-:Y:S01]  /*d120*/  @!P4 IADD3 R173, -R102, 0x10, RZ ;  /* 0x0000001066adc810 */ /* 0x000fe20007ffe1ff */
[----:B------:R-:W-:Y:S01]  /*d130*/  VIADD R101, R2, 0xffffffe7 ;  /* 0xffffffe702657836 */ /* 0x000fe20000000000 */
[C---:B------:R-:W-:Y:S01]  /*d140*/  @!P6 IADD3 R174, -R102.reuse, 0x38, RZ ;  /* 0x0000003866aee810 */ /* 0x040fe20007ffe1ff */
[----:B------:R-:W-:Y:S01]  /*d150*/  FFMA.FTZ R20, R175, -UR5, R20 ;  /* 0x80000005af147c23 */ /* 0x000fe20008010014 */
[----:B------:R-:W-:Y:S01]  /*d160*/  ISETP.GE.AND P4, PT, R103, RZ, PT ;  /* 0x000000ff6700720c */ /* 0x000fe20003f86270 */
[----:B------:R-:W-:Y:S01]  /*d170*/  FFMA.FTZ R34, R175, -UR5, R34 ;  /* 0x80000005af227c23 */ /* 0x000fe20008010022 */
[----:B------:R-:W-:Y:S01]  /*d180*/  @!P0 IADD3 R104, -R102, 0x19, RZ ;  /* 0x0000001966688810 */ /* 0x000fe20007ffe1ff */
[----:B------:R-:W-:Y:S01]  /*d190*/  FFMA.FTZ R21, R179, -UR5, R21 ;  /* 0x80000005b3157c23 */ /* 0x000fe20008010015 */
[----:B------:R-:W-:Y:S01]  /*d1a0*/  ISETP.GE.AND P0, PT, R101, RZ, PT ;  /* 0x000000ff6500720c */ /* 0x000fe20003f06270 */
[----:B------:R-:W-:Y:S01]  /*d1b0*/  VIADD R182, R2, 0xffffffe0 ;  /* 0xffffffe002b67836 */ /* 0x000fe20000000000 */
[----:B------:R-:W-:Y:S01]  /*d1c0*/  I2FP.F32.S32 R173, R173 ;  /* 0x000000ad00ad7245 */ /* 0x000fe20000201400 */
[----:B------:R-:W-:Y:S01]  /*d1d0*/  FFMA.FTZ R35, R179, -UR5, R35 ;  /* 0x80000005b3237c23 */ /* 0x000fe20008010023 */
[----:B------:R-:W-:Y:S01]  /*d1e0*/  I2FP.F32.S32 R104, R104 ;  /* 0x0000006800687245 */ /* 0x000fe20000201400 */
[----:B------:R-:W-:Y:S01]  /*d1f0*/  FFMA.FTZ R10, R176, -UR5, R10 ;  /* 0x80000005b00a7c23 */ /* 0x000fe2000801000a */
[----:B------:R-:W-:Y:S01]  /*d200*/  I2FP.F32.S32 R176, R172 ;  /* 0x000000ac00b07245 */ /* 0x000fe20000201400 */
[C---:B------:R-:W-:Y:S01]  /*d210*/  FFMA.FTZ R24, R173.reuse, -UR5, R24 ;  /* 0x80000005ad187c23 */ /* 0x040fe20008010018 */
[----:B------:R-:W-:Y:S01]  /*d220*/  @!P5 IADD3 R106, -R102, 0x39, RZ ;  /* 0x00000039666ad810 */ /* 0x000fe20007ffe1ff */
[----:B------:R-:W-:Y:S01]  /*d230*/  FFMA.FTZ R30, R173, -UR5, R30 ;  /* 0x80000005ad1e7c23 */ /* 0x000fe2000801001e */
[----:B------:R-:W-:Y:S01]  /*d240*/  @!P4 IADD3 R103, -R2, 0x18, RZ ;  /* 0x000000180267c810 */ /* 0x000fe20007ffe1ff */
[C---:B------:R-:W-:Y:S01]  /*d250*/  FFMA.FTZ R16, R176.reuse, -UR5, R16 ;  /* 0x80000005b0107c23 */ /* 0x040fe20008010010 */
[----:B------:R-:W-:Y:S01]  /*d260*/  ISETP.GE.AND P4, PT, R181, RZ, PT ;  /* 0x000000ffb500720c */ /* 0x000fe20003f86270 */
[----:B------:R-:W-:Y:S01]  /*d270*/  FFMA.FTZ R22, R176, -UR5, R22 ;  /* 0x80000005b0167c23 */ /* 0x000fe20008010016 */
[----:B------:R-:W-:Y:S01]  /*d280*/  @!P0 IADD3 R101, -R2, 0x19, RZ ;  /* 0x0000001902658810 */ /* 0x000fe20007ffe1ff */
[----:B------:R-:W-:Y:S01]  /*d290*/  FFMA.FTZ R29, R104, -UR5, R29 ;  /* 0x80000005681d7c23 */ /* 0x000fe2000801001d */
[----:B------:R-:W-:Y:S01]  /*d2a0*/  ISETP.GE.AND P0, PT, R182, RZ, PT ;  /* 0x000000ffb600720c */ /* 0x000fe20003f06270 */
[C---:B------:R-:W-:Y:S01]  /*d2b0*/  VIADD R172, R2.reuse, 0x2f ;  /* 0x0000002f02ac7836 */ /* 0x040fe20000000000 */
[----:B------:R-:W-:Y:S01]  /*d2c0*/  I2FP.F32.S32 R101, R101 ;  /* 0x0000006500657245 */ /* 0x000fe20000201400 */
[----:B------:R-:W-:Y:S01]  /*d2d0*/  VIADD R107, R2, 0x28 ;  /* 0x00000028026b7836 */ /* 0x000fe20000000000 */
[----:B------:R-:W-:Y:S01]  /*d2e0*/  I2FP.F32.S32 R103, R103 ;  /* 0x0000006700677245 */ /* 0x000fe20000201400 */
[----:B------:R-:W-:Y:S01]  /*d2f0*/  FFMA.FTZ R43, R104, -UR5, R43 ;  /* 0x80000005682b7c23 */ /* 0x000fe2000801002b */
[----:B------:R-:W-:Y:S01]  /*d300*/  ISETP.GE.AND P3, PT, R172, RZ, PT ;  /* 0x000000ffac00720c */ /* 0x000fe20003f66270 */
[----:B------:R-:W-:Y:S01]  /*d310*/  FFMA.FTZ R39, R101, -UR5, R39 ;  /* 0x8000000565277c23 */ /* 0x000fe20008010027 */
[----:B------:R-:W-:Y:S01]  /*d320*/  ISETP.GE.AND P2, PT, R107, RZ, PT ;  /* 0x000000ff6b00720c */ /* 0x000fe20003f46270 */
[C---:B------:R-:W-:Y:S01]  /*d330*/  VIADD R175, R2.reuse, 0xffffffcf ;  /* 0xffffffcf02af7836 */ /* 0x040fe20000000000 */
[C---:B------:R-:W-:Y:S01]  /*d340*/  @!P4 IADD3 R181, -R2.reuse, 0x21, RZ ;  /* 0x0000002102b5c810 */ /* 0x040fe20007ffe1ff */
[C---:B------:R-:W-:Y:S01]  /*d350*/  VIADD R176, R2.reuse, 0xffffffd0 ;  /* 0xffffffd002b07836 */ /* 0x040fe20000000000 */
[----:B------:R-:W-:Y:S01]  /*d360*/  I2FP.F32.S32 R106, R106 ;  /* 0x0000006a006a7245 */ /* 0x000fe20000201400 */
[----:B------:R-:W-:Y:S01]  /*d370*/  FFMA.FTZ R38, R103, -UR5, R38 ;  /* 0x8000000567267c23 */ /* 0x000fe20008010026 */
[----:B------:R-:W-:Y:S01]  /*d380*/  ISETP.GE.AND P4, PT, R175, RZ, PT ;  /* 0x000000ffaf00720c */ /* 0x000fe20003f86270 */
[----:B------:R-:W-:Y:S01]  /*d390*/  FFMA.FTZ R33, R101, -UR5, R33 ;  /* 0x8000000565217c23 */ /* 0x000fe20008010021 */
[----:B------:R-:W-:Y:S01]  /*d3a0*/  @!P0 IADD3 R182, -R2, 0x20, RZ ;  /* 0x0000002002b68810 */ /* 0x000fe20007ffe1ff */
[----:B------:R-:W-:Y:S01]  /*d3b0*/  FFMA.FTZ R61, R106, -UR5, R61 ;  /* 0x800000056a3d7c23 */ /* 0x000fe2000801003d */
[----:B------:R-:W-:Y:S01]  /*d3c0*/  ISETP.GE.AND P0, PT, R176, RZ, PT ;  /* 0x000000ffb000720c */ /* 0x000fe20003f06270 */
[----:B------:R-:W-:Y:S01]  /*d3d0*/  VIADD R179, R2, 0xffffffd7 ;  /* 0xffffffd702b37836 */ /* 0x000fe20000000000 */
[----:B------:R-:W-:Y:S01]  /*d3e0*/  @!P3 IADD3 R172, -R102, 0x11, RZ ;  /* 0x0000001166acb810 */ /* 0x000fe20007ffe1ff */
[----:B------:R-:W-:Y:S01]  /*d3f0*/  VIADD R101, R2, 0x10 ;  /* 0x0000001002657836 */ /* 0x000fe20000000000 */
[----:B------:R-:W-:Y:S01]  /*d400*/  @!P2 IADD3 R107, -R102, 0x18, RZ ;  /* 0x00000018666ba810 */ /* 0x000fe20007ffe1ff */
[----:B------:R-:W-:Y:S01]  /*d410*/  FFMA.FTZ R32, R103, -UR5, R32 ;  /* 0x8000000567207c23 */ /* 0x000fe20008010020 */
[----:B------:R-:W-:Y:S01]  /*d420*/  ISETP.GE.AND P3, PT, R180, RZ, PT ;  /* 0x000000ffb400720c */ /* 0x000fe20003f66270 */
[C---:B------:R-:W-:Y:S01]  /*d430*/  VIADD R173, R2.reuse, 0x20 ;  /* 0x0000002002ad7836 */ /* 0x040fe20000000000 */
[----:B------:R-:W-:Y:S01]  /*d440*/  ISETP.GE.AND P2, PT, R179, RZ, PT ;  /* 0x000000ffb300720c */ /* 0x000fe20003f46270 */
[C---:B------:R-:W-:Y:S01]  /*d450*/  VIADD R104, R2.reuse, 0x18 ;  /* 0x0000001802687836 */ /* 0x040fe20000000000 */
[----:B------:R-:W-:Y:S01]  /*d460*/  I2FP.F32.S32 R183, R107 ;  /* 0x0000006b00b77245 */ /* 0x000fe20000201400 */
[C---:B------:R-:W-:Y:S01]  /*d470*/  VIADD R107, R2.reuse, 0x47 ;  /* 0x00000047026b7836 */ /* 0x040fe20000000000 */
[C---:B------:R-:W-:Y:S01]  /*d480*/  @!P4 IADD3 R175, -R2.reuse, 0x31, RZ ;  /* 0x0000003102afc810 */ /* 0x040fe20007ffe1ff */
[C---:B------:R-:W-:Y:S01]  /*d490*/  VIADD R178, R2.reuse, 0xffffffc8 ;  /* 0xffffffc802b27836 */ /* 0x040fe20000000000 */
[----:B------:R-:W-:Y:S01]  /*d4a0*/  ISETP.GE.AND P4, PT, R173, RZ, PT ;  /* 0x000000ffad00720c */ /* 0x000fe20003f86270 */
[C---:B------:R-:W-:Y:S01]  /*d4b0*/  FFMA.FTZ R42, R183.reuse, -UR5, R42 ;  /* 0x80000005b72a7c23 */ /* 0x040fe2000801002a */
[C---:B------:R-:W-:Y:S01]  /*d4c0*/  @!P0 IADD3 R176, -R2.reuse, 0x30, RZ ;  /* 0x0000003002b08810 */ /* 0x040fe20007ffe1ff */
[----:B------:R-:W-:Y:S01]  /*d4d0*/  FFMA.FTZ R28, R183, -UR5, R28 ;  /* 0x80000005b71c7c23 */ /* 0x000fe2000801001c */
[----:B------:R-:W-:Y:S01]  /*d4e0*/  ISETP.GE.AND P0, PT, R107, RZ, PT ;  /* 0x000000ff6b00720c */ /* 0x000fe20003f06270 */
[C---:B------:R-:W-:Y:S01]  /*d4f0*/  VIADD R177, R2.reuse, 0xffffffc7 ;  /* 0xffffffc702b17836 */ /* 0x040fe20000000000 */
[C---:B------:R-:W-:Y:S01]  /*d500*/  @!P3 IADD3 R180, -R2.reuse, 0x28, RZ ;  /* 0x0000002802b4b810 */ /* 0x040fe20007ffe1ff */
[C---:B------:R-:W-:Y:S01]  /*d510*/  VIADD R103, R2.reuse, 0x17 ;  /* 0x0000001702677836 */ /* 0x040fe20000000000 */
[----:B------:R-:W-:Y:S02]  /*d520*/  @!P2 IADD3 R179, -R2, 0x29, RZ ;  /* 0x0000002902b3a810 */ /* 0x000fe40007ffe1ff */
[----:B------:R-:W-:Y:S02]  /*d530*/  ISETP.GE.AND P3, PT, R178, RZ, PT ;  /* 0x000000ffb200720c */ /* 0x000fe40003f66270 */
[----:B------:R-:W-:Y:S02]  /*d540*/  ISETP.GE.AND P2, PT, R177, RZ, PT ;  /* 0x000000ffb100720c */ /* 0x000fe40003f46270 */
[----:B------:R-:W-:Y:S02]  /*d550*/  I2FP.F32.S32 R172, R172 ;  /* 0x000000ac00ac7245 */ /* 0x000fe40000201400 */
[----:B------:R-:W-:Y:S02]  /*d560*/  @!P4 IADD3 R173, -R102, 0x20, RZ ;  /* 0x0000002066adc810 */ /* 0x000fe40007ffe1ff */
[----:B------:R-:W-:Y:S01]  /*d570*/  ISETP.GE.AND P4, PT, R101, RZ, PT ;  /* 0x000000ff6500720c */ /* 0x000fe20003f86270 */
[----:B------:R-:W-:Y:S01]  /*d580*/  FFMA.FTZ R25, R172, -UR5, R25 ;  /* 0x80000005ac197c23 */ /* 0x000fe20008010019 */
[----:B------:R-:W-:Y:S01]  /*d590*/  @!P0 IADD3 R107, -R102, -0x7, RZ ;  /* 0xfffffff9666b8810 */ /* 0x000fe20007ffe1ff */
[----:B------:R-:W-:Y:S01]  /*d5a0*/  FFMA.FTZ R31, R172, -UR5, R31 ;  /* 0x80000005ac1f7c23 */ /* 0x000fe2000801001f */
[----:B------:R-:W-:Y:S01]  /*d5b0*/  ISETP.GE.AND P0, PT, R103, RZ, PT ;  /* 0x000000ff6700720c */ /* 0x000fe20003f06270 */
[C---:B------:R-:W-:Y:S01]  /*d5c0*/  VIADD R172, R2.reuse, 0x1f ;  /* 0x0000001f02ac7836 */ /* 0x040fe20000000000 */
[C---:B------:R-:W-:Y:S02]  /*d5d0*/  @!P3 IADD3 R178, -R2.reuse, 0x38, RZ ;  /* 0x0000003802b2b810 */ /* 0x040fe40007ffe1ff */
[C---:B------:R-:W-:Y:S01]  /*d5e0*/  @!P2 IADD3 R177, -R2.reuse, 0x39, RZ ;  /* 0x0000003902b1a810 */ /* 0x040fe20007ffe1ff */
[----:B------:R-:W-:Y:S01]  /*d5f0*/  VIADD R2, R2, 0xf ;  /* 0x0000000f02027836 */ /* 0x000fe20000000000 */
[----:B------:R-:W-:Y:S02]  /*d600*/  ISETP.GE.AND P3, PT, R172, RZ, PT ;  /* 0x000000ffac00720c */ /* 0x000fe40003f66270 */
[----:B------:R-:W-:Y:S02]  /*d610*/  ISETP.GE.AND P2, PT, R104, RZ, PT ;  /* 0x000000ff6800720c */ /* 0x000fe40003f46270 */
[C---:B------:R-:W-:Y:S02]  /*d620*/  @!P4 IADD3 R101, -R102.reuse, 0x30, RZ ;  /* 0x000000306665c810 */ /* 0x040fe40007ffe1ff */
[----:B------:R-:W-:Y:S02]  /*d630*/  I2FP.F32.S32 R107, R107 ;  /* 0x0000006b006b7245 */ /* 0x000fe40000201400 */
[C---:B------:R-:W-:Y:S02]  /*d640*/  @!P0 IADD3 R103, -R102.reuse, 0x29, RZ ;  /* 0x0000002966678810 */ /* 0x040fe40007ffe1ff */
[----:B------:R-:W-:Y:S01]  /*d650*/  I2FP.F32.S32 R101, R101 ;  /* 0x0000006500657245 */ /* 0x000fe20000201400 */
[----:B------:R-:W-:Y:S01]  /*d660*/  FFMA.FTZ R11, R107, -UR5, R11 ;  /* 0x800000056b0b7c23 */ /* 0x000fe2000801000b */
[----:B------:R-:W-:Y:S02]  /*d670*/  I2FP.F32.S32 R103, R103 ;  /* 0x0000006700677245 */ /* 0x000fe40000201400 */
[C---:B------:R-:W-:Y:S01]  /*d680*/  @!P3 IADD3 R172, -R102.reuse, 0x21, RZ ;  /* 0x0000002166acb810 */ /* 0x040fe20007ffe1ff */
[----:B------:R-:W-:Y:S01]  /*d690*/  FFMA.FTZ R56, R101, -UR5, R56 ;  /* 0x8000000565387c23 */ /* 0x000fe20008010038 */
[----:B------:R-:W-:Y:S01]  /*d6a0*/  @!P2 IADD3 R104, -R102, 0x28, RZ ;  /* 0x000000286668a810 */ /* 0x000fe20007ffe1ff */
[----:B------:R-:W-:Y:S01]  /*d6b0*/  FFMA.FTZ R59, R103, -UR5, R59 ;  /* 0x80000005673b7c23 */ /* 0x000fe2000801003b */
[----:B------:R-:W-:Y:S01]  /*d6c0*/  ISETP.GE.AND P3, PT, R2, RZ, PT ;  /* 0x000000ff0200720c */ /* 0x000fe20003f66270 */
[----:B------:R-:W-:Y:S01]  /*d6d0*/  FFMA.FTZ R62, R101, -UR5, R62 ;  /* 0x80000005653e7c23 */ /* 0x000fe2000801003e */
[----:B------:R-:W-:Y:S01]  /*d6e0*/  FMNMX.FTZ R101, R4, R0, !PT ;  /* 0x0000000004657209 */ /* 0x000fe20007810000 */
[----:B------:R-:W-:Y:S01]  /*d6f0*/  FFMA.FTZ R45, R103, -UR5, R45 ;  /* 0x80000005672d7c23 */ /* 0x000fe2000801002d */
[----:B------:R-:W-:Y:S02]  /*d700*/  I2FP.F32.S32 R104, R104 ;  /* 0x0000006800687245 */ /* 0x000fe40000201400 */
[----:B------:R-:W-:Y:S02]  /*d710*/  FMNMX.FTZ R103, R6, R3, !PT ;  /* 0x0000000306677209 */ /* 0x000fe40007810000 */
[----:B------:R-:W-:Y:S01]  /*d720*/  FMNMX.FTZ R101, R5, R101, !PT ;  /* 0x0000006505657209 */ /* 0x000fe20007810000 */
[C---:B------:R-:W-:Y:S01]  /*d730*/  FFMA.FTZ R44, R104.reuse, -UR5, R44 ;  /* 0x80000005682c7c23 */ /* 0x040fe2000801002c */
[----:B------:R-:W-:Y:S01]  /*d740*/  FMNMX.FTZ R103, R7, R103, !PT ;  /* 0x0000006707677209 */ /* 0x000fe20007810000 */
[----:B------:R-:W-:Y:S01]  /*d750*/  FFMA.FTZ R58, R104, -UR5, R58 ;  /* 0x80000005683a7c23 */ /* 0x000fe2000801003a */
[----:B------:R-:W-:Y:S02]  /*d760*/  FMNMX.FTZ R104, R16, R101, !PT ;  /* 0x0000006510687209 */ /* 0x000fe40007810000 */
[----:B------:R-:W-:Y:S02]  /*d770*/  FMNMX.FTZ R103, R18, R103, !PT ;  /* 0x0000006712677209 */ /* 0x000fe40007810000 */
[----:B------:R-:W-:Y:S02]  /*d780*/  FMNMX.FTZ R101, R10, R105, !PT ;  /* 0x000000690a657209 */ /* 0x000fe40007810000 */
[----:B------:R-:W-:Y:S02]  /*d790*/  @!P3 IADD3 R2, -R102, 0x31, RZ ;  /* 0x000000316602b810 */ /* 0x000fe40007ffe1ff */
        /* <DEDUP_REMOVED lines=13> */
[----:B------:R-:W-:Y:S01]  /*d870*/  FFMA.FTZ R36, R182, -UR5, R36 ;  /* 0x80000005b6247c23 */ /* 0x000fe20008010024 */
[----:B------:R-:W-:Y:S01]  /*d880*/  FMNMX.FTZ R107, R32, R107, !PT ;  /* 0x0000006b206b7209 */ /* 0x000fe20007810000 */
[----:B------:R-:W-:Y:S01]  /*d890*/  FFMA.FTZ R50, R182, -UR5, R50 ;  /* 0x80000005b6327c23 */ /* 0x000fe20008010032 */
        /* <DEDUP_REMOVED lines=22> */
[----:B------:R-:W-:Y:S01]  /*da00*/  FFMA.FTZ R46, R173, -UR5, R46 ;  /* 0x80000005ad2e7c23 */ /* 0x000fe2000801002e */
[----:B------:R-:W-:Y:S01]  /*da10*/  FMNMX.FTZ R102, R28, R102, !PT ;  /* 0x000000661c667209 */ /* 0x000fe20007810000 */
[----:B------:R-:W-:Y:S01]  /*da20*/  FFMA.FTZ R55, R179, -UR5, R55 ;  /* 0x80000005b3377c23 */ /* 0x000fe20008010037 */
        /* <DEDUP_REMOVED lines=21> */
[----:B------:R-:W-:Y:S02]  /*db80*/  FMNMX.FTZ R107, R52, R107, !PT ;  /* 0x0000006b346b7209 */ /* 0x000fe40007810000 */
[----:B------:R-:W-:Y:S02]  /*db90*/  FMNMX.FTZ R102, R41, R102, !PT ;  /* 0x0000006629667209 */ /* 0x000fe40007810000 */
[----:B------:R-:W-:Y:S02]  /*dba0*/  I2FP.F32.S32 R177, R177 ;  /* 0x000000b100b17245 */ /* 0x000fe40000201400 */
[----:B------:R-:W-:Y:S02]  /*dbb0*/  FMNMX.FTZ R103, R54, R103, !PT ;  /* 0x0000006736677209 */ /* 0x000fe40007810000 */
[----:B------:R-:W-:Y:S01]  /*dbc0*/  FMNMX.FTZ R101, R46, R101, !PT ;  /* 0x000000652e657209 */ /* 0x000fe20007810000 */
[----:B------:R-:W-:Y:S01]  /*dbd0*/  FFMA.FTZ R65, R177, -UR5, R65 ;  /* 0x80000005b1417c23 */ /* 0x000fe20008010041 */
        /* <DEDUP_REMOVED lines=13> */
[----:B------:R-:W-:Y:S02]  /*dcb0*/  I2FP.F32.S32 R174, R174 ;  /* 0x000000ae00ae7245 */ /* 0x000fe40000201400 */
[----:B------:R-:W-:Y:S02]  /*dcc0*/  FMNMX.FTZ R2, R59, R104, !PT ;  /* 0x000000683b027209 */ /* 0x000fe40007810000 */
[----:B------:R-:W-:Y:S01]  /*dcd0*/  FMNMX.FTZ R102, R67, R102, !PT ;  /* 0x0000006643667209 */ /* 0x000fe20007810000 */
[----:B------:R-:W1:Y:S01]  /*dce0*/  SHFL.BFLY PT, R104, R103, 0x2, 0x1f ;  /* 0x0c401f0067687f89 */ /* 0x000e6200000e0000 */
[----:B------:R-:W-:Y:S01]  /*dcf0*/  FMNMX.FTZ R101, R57, R101, !PT ;  /* 0x0000006539657209 */ /* 0x000fe20007810000 */
[----:B------:R-:W-:Y:S01]  /*dd00*/  FFMA.FTZ R60, R174, -UR5, R60 ;  /* 0x80000005ae3c7c23 */ /* 0x000fe2000801003c */
[----:B---3--:R-:W-:Y:S05]  /*dd10*/  LOP3.LUT R107, R231, UR8, RZ, 0x3c, !PT ;  /* 0x00000008e76b7c12 */ /* 0x008fea000f8e3cff */
[----:B------:R-:W2:Y:S01]  /*dd20*/  SHFL.BFLY PT, R106, R102, 0x2, 0x1f ;  /* 0x0c401f00666a7f89 */ /* 0x000ea200000e0000 */
[----:B------:R-:W-:Y:S01]  /*dd30*/  FMNMX.FTZ R2, R62, R2, !PT ;  /* 0x000000023e027209 */ /* 0x000fe20007810000 */
[----:B------:R-:W-:Y:S01]  /*dd40*/  UIADD3 UR8, UR27, 0x76cf5d0a, URZ ;  /* 0x76cf5d0a1b087890 */ /* 0x000fe2000fffe03f */
[----:B------:R-:W-:Y:S01]  /*dd50*/  FMNMX.FTZ R101, R60, R101, !PT ;  /* 0x000000653c657209 */ /* 0x000fe20007810000 */
[----:B------:R-:W-:Y:S01]  /*dd60*/  IMAD.WIDE.U32 R212, R107, -0x326172a9, RZ ;  /* 0xcd9e8d576bd47825 */ /* 0x000fe200078e00ff */
[----:B------:R-:W-:Y:S02]  /*dd70*/  FMNMX.FTZ R2, R63, R2, !PT ;  /* 0x000000023f027209 */ /* 0x000fe40007810000 */
[----:B------:R-:W-:Y:S03]  /*dd80*/  FMNMX.FTZ R101, R61, R101, !PT ;  /* 0x000000653d657209 */ /* 0x000fe60007810000 */
[----:B------:R-:W3:Y:S08]  /*dd90*/  SHFL.BFLY PT, R174, R2, 0x2, 0x1f ;  /* 0x0c401f0002ae7f89 */ /* 0x000ef000000e0000 */
[----:B------:R-:W3:Y:S01]  /*dda0*/  SHFL.BFLY PT, R172, R101, 0x2, 0x1f ;  /* 0x0c401f0065ac7f89 */ /* 0x000ee200000e0000 */
[----:B-1----:R-:W-:Y:S02]  /*ddb0*/  FMNMX.FTZ R104, R103, R104, !PT ;  /* 0x0000006867687209 */ /* 0x002fe40007810000 */
[----:B--2---:R-:W-:Y:S05]  /*ddc0*/  FMNMX.FTZ R106, R102, R106, !PT ;  /* 0x0000006a666a7209 */ /* 0x004fea0007810000 */
[----:B------:R-:W1:Y:S01]  /*ddd0*/  SHFL.BFLY PT, R107, R104, 0x1, 0x1f ;  /* 0x0c201f00686b7f89 */ /* 0x000e6200000e0000 */
[----:B----4-:R-:W-:Y:S07]  /*dde0*/  LOP3.LUT R102, R203, UR23, R230, 0x96, !PT ;  /* 0x00000017cb667c12 */ /* 0x010fee000f8e96e6 */
[----:B------:R-:W2:Y:S01]  /*ddf0*/  SHFL.BFLY PT, R175, R106, 0x1, 0x1f ;  /* 0x0c201f006aaf7f89 */ /* 0x000ea200000e0000 */
[----:B------:R-:W-:Y:S01]  /*de00*/  IMAD.WIDE.U32 R190, R102, -0x326172a9, RZ ;  /* 0xcd9e8d5766be7825 */ /* 0x000fe200078e00ff */
[----:B-----5:R-:W-:Y:S02]  /*de10*/  LOP3.LUT R102, R213, UR22, R184, 0x96, !PT ;  /* 0x00000016d5667c12 */ /* 0x020fe4000f8e96b8 */
[----:B---3--:R-:W-:Y:S03]  /*de20*/  FMNMX.FTZ R174, R2, R174, !PT ;  /* 0x000000ae02ae7209 */ /* 0x008fe60007810000 */
[----:B------:R-:W-:Y:S01]  /*de30*/  IMAD.WIDE.U32 R102, R102, -0x2daee0ad, RZ ;  /* 0xd2511f5366667825 */ /* 0x000fe200078e00ff */
[----:B------:R-:W-:Y:S01]  /*de40*/  FMNMX.FTZ R101, R101, R172, !PT ;  /* 0x000000ac65657209 */ /* 0x000fe20007810000 */
[----:B------:R-:W-:Y:S01]  /*de50*/  SHFL.BFLY PT, R179, R174, 0x1, 0x1f ;  /* 0x0c201f00aeb37f89 */ /* 0x000fe200000e0000 */
[----:B------:R-:W-:Y:S02]  /*de60*/  LOP3.LUT R172, R191, UR21, R212, 0x96, !PT ;  /* 0x00000015bfac7c12 */ /* 0x000fe4000f8e96d4 */
[----:B------:R-:W-:Y:S05]  /*de70*/  LOP3.LUT R103, R103, UR8, R202, 0x96, !PT ;  /* 0x0000000867677c12 */ /* 0x000fea000f8e96ca */
[----:B------:R-:W3:Y:S01]  /*de80*/  SHFL.BFLY PT, R178, R101, 0x1, 0x1f ;  /* 0x0c201f0065b27f89 */ /* 0x000ee200000e0000 */
[----:B------:R-:W-:Y:S01]  /*de90*/  IMAD.WIDE.U32 R172, R172, -0x2daee0ad, RZ ;  /* 0xd2511f53acac7825 */ /* 0x000fe200078e00ff */
[----:B-1----:R-:W-:Y:S04]  /*dea0*/  FMNMX.FTZ R104, R104, R107, !PT ;  /* 0x0000006b68687209 */ /* 0x002fe80007810000 */
[----:B------:R-:W-:Y:S01]  /*deb0*/  LOP3.LUT R176, R173, UR17, R102, 0x96, !PT ;  /* 0x00000011adb07c12 */ /* 0x000fe2000f8e9666 */
[----:B------:R-:W-:Y:S01]  /*dec0*/  IMAD.WIDE.U32 R102, R103, -0x326172a9, RZ ;  /* 0xcd9e8d5767667825 */ /* 0x000fe200078e00ff */
[C---:B------:R-:W-:Y:S03]  /*ded0*/  FSETP.NEU.FTZ.AND P3, PT, R104.reuse, -INF , PT ;  /* 0xff8000006800780b */ /* 0x040fe60003f7d000 */
[----:B------:R-:W-:Y:S01]  /*dee0*/  FADD.FTZ R0, -R104, R0 ;  /* 0x0000000068007221 */ /* 0x000fe20000010100 */
[----:B------:R-:W-:Y:S01]  /*def0*/  IMAD.WIDE.U32 R176, R176, -0x326172a9, RZ ;  /* 0xcd9e8d57b0b07825 */ /* 0x000fe200078e00ff */
[----:B------:R-:W-:Y:S02]  /*df00*/  LOP3.LUT R107, R103, UR20, R190, 0x96, !PT ;  /* 0x00000014676b7c12 */ /* 0x000fe4000f8e96be */
[----:B--2---:R-:W-:Y:S01]  /*df10*/  FMNMX.FTZ R103, R106, R175, !PT ;  /* 0x000000af6a677209 */ /* 0x004fe20007810000 */
[----:B------:R-:W-:Y:S01]  /*df20*/  FMUL.FTZ R2, R0, UR4 ;  /* 0x0000000400027c20 */ /* 0x000fe20008410000 */
[----:B------:R-:W-:Y:S01]  /*df30*/  LOP3.LUT R102, R177, UR11, R102, 0x96, !PT ;  /* 0x0000000bb1667c12 */ /* 0x000fe2000f8e9666 */
[----:B------:R-:W-:Y:S01]  /*df40*/  IMAD.WIDE.U32 R106, R107, -0x2daee0ad, RZ ;  /* 0xd2511f536b6a7825 */ /* 0x000fe200078e00ff */
[C---:B------:R-:W-:Y:S03]  /*df50*/  FSETP.NEU.FTZ.AND P2, PT, R103.reuse, -INF , PT ;  /* 0xff8000006700780b */ /* 0x040fe60003f5d000 */
[----:B------:R-:W-:Y:S01]  /*df60*/  FADD.FTZ R0, -R103, R3 ;  /* 0x0000000367007221 */ /* 0x000fe20000010100 */
[----:B------:R-:W-:Y:S01]  /*df70*/  IMAD.WIDE.U32 R228, R102, -0x2daee0ad, RZ ;  /* 0xd2511f5366e47825 */ /* 0x000fe200078e00ff */
[----:B---3--:R-:W-:Y:S01]  /*df80*/  FMNMX.FTZ R102, R101, R178, !PT ;  /* 0x000000b265667209 */ /* 0x008fe20007810000 */
[----:B------:R1:W2:Y:S01]  /*df90*/  MUFU.EX2 R3, R2 ;  /* 0x0000000200037308 */ /* 0x0002a20000000800 */
[----:B------:R-:W-:Y:S01]  /*dfa0*/  FMNMX.FTZ R101, R174, R179, !PT ;  /* 0x000000b3ae657209 */ /* 0x000fe20007810000 */
[----:B------:R-:W-:Y:S01]  /*dfb0*/  FMUL.FTZ R0, R0, UR4 ;  /* 0x0000000400007c20 */ /* 0x000fe20008410000 */
[----:B------:R-:W-:Y:S01]  /*dfc0*/  LOP3.LUT R175, R229, UR25, R106, 0x96, !PT ;  /* 0x00000019e5af7c12 */ /* 0x000fe2000f8e966a */
[----:B------:R-:W-:Y:S01]  /*dfd0*/  FMUL.FTZ R106, R104, UR4 ;  /* 0x00000004686a7c20 */ /* 0x000fe20008410000 */
[----:B------:R-:W-:Y:S01]  /*dfe0*/  LOP3.LUT R173, R107, UR10, R172, 0x96, !PT ;  /* 0x0000000a6bad7c12 */ /* 0x000fe2000f8e96ac */
[----:B------:R-:W-:Y:S01]  /*dff0*/  FMUL.FTZ R107, R103, UR4 ;  /* 0x00000004676b7c20 */ /* 0x000fe20008410000 */
[C---:B------:R-:W-:Y:S01]  /*e000*/  FSETP.NEU.FTZ.AND P0, PT, R102.reuse, -INF , PT ;  /* 0xff8000006600780b */ /* 0x040fe20003f1d000 */
[----:B------:R-:W-:Y:S04]  /*e010*/  IMAD.WIDE.U32 R174, R175, -0x326172a9, RZ ;  /* 0xcd9e8d57afae7825 */ /* 0x000fe800078e00ff */
[----:B------:R-:W-:Y:S05]  /*e020*/  IMAD.WIDE.U32 R222, R173, -0x326172a9, RZ ;  /* 0xcd9e8d57adde7825 */ /* 0x000fea00078e00ff */
[----:B------:R-:W-:Y:S01]  /*e030*/  LOP3.LUT R236, R223, UR9, R176, 0x96, !PT ;  /* 0x00000009dfec7c12 */ /* 0x000fe2000f8e96b0 */
[----:B-1----:R-:W-:Y:S01]  /*e040*/  FADD.FTZ R2, -R102, R100 ;  /* 0x0000006466027221 */ /* 0x002fe20000010100 */
[C---:B--2---:R-:W-:Y:S01]  /*e050*/  FMUL.FTZ R68, R3.reuse, R68 ;  /* 0x0000004403447220 */ /* 0x044fe20000410000 */
[----:B------:R1:W2:Y:S01]  /*e060*/  MUFU.EX2 R100, R0 ;  /* 0x0000000000647308 */ /* 0x0002a20000000800 */
[C---:B------:R-:W-:Y:S01]  /*e070*/  FMUL.FTZ R69, R3.reuse, R69 ;  /* 0x0000004503457220 */ /* 0x040fe20000410000 */
[----:B------:R-:W-:Y:S01]  /*e080*/  FMUL.FTZ R2, R2, UR4 ;  /* 0x0000000402027c20 */ /* 0x000fe20008410000 */
[C---:B------:R-:W-:Y:S01]  /*e090*/  FMUL.FTZ R80, R3.reuse, R80 ;  /* 0x0000005003507220 */ /* 0x040fe20000410000 */
[C---:B------:R-:W-:Y:S01]  /*e0a0*/  FMUL.FTZ R81, R3.reuse, R81 ;  /* 0x0000005103517220 */ /* 0x040fe20000410000 */
[C---:B------:R-:W-:Y:S01]  /*e0b0*/  FMUL.FTZ R84, R3.reuse, R84 ;  /* 0x0000005403547220 */ /* 0x040fe20000410000 */
[C---:B------:R-:W-:Y:S01]  /*e0c0*/  FMUL.FTZ R85, R3.reuse, R85 ;  /* 0x0000005503557220 */ /* 0x040fe20000410000 */
[C---:B------:R-:W-:Y:S03]  /*e0d0*/  FMUL.FTZ R96, R3.reuse, R96 ;  /* 0x0000006003607220 */ /* 0x040fe60000410000 */
[----:B------:R-:W3:Y:S01]  /*e0e0*/  MUFU.EX2 R2, R2 ;  /* 0x0000000200027308 */ /* 0x000ee20000000800 */
[----:B------:R-:W-:Y:S01]  /*e0f0*/  FMUL.FTZ R97, R3, R97 ;  /* 0x0000006103617220 */ /* 0x000fe20000410000 */
[----:B-1----:R-:W-:Y:S01]  /*e100*/  FADD.FTZ R0, -R101, R105 ;  /* 0x0000006965007221 */ /* 0x002fe20000010100 */
[----:B------:R-:W-:Y:S01]  /*e110*/  FSEL R105, R106, RZ, P3 ;  /* 0x000000ff6a697208 */ /* 0x000fe20001800000 */
[----:B--2---:R-:W-:Y:S01]  /*e120*/  FMUL.FTZ R70, R100, R70 ;  /* 0x0000004664467220 */ /* 0x004fe20000410000 */
[----:B------:R-:W-:Y:S01]  /*e130*/  FSEL R106, R107, RZ, P2 ;  /* 0x000000ff6b6a7208 */ /* 0x000fe20001000000 */
[----:B------:R-:W-:Y:S01]  /*e140*/  FMUL.FTZ R107, R102, UR4 ;  /* 0x00000004666b7c20 */ /* 0x000fe20008410000 */
[----:B------:R-:W-:Y:S01]  /*e150*/  FMUL.FTZ R0, R0, UR4 ;  /* 0x0000000400007c20 */ /* 0x000fe20008410000 */
[--C-:B------:R-:W-:Y:S01]  /*e160*/  FFMA.FTZ R4, R4, UR4, -R105.reuse ;  /* 0x0000000404047c23 */ /* 0x100fe20008010869 */
[--C-:B------:R-:W-:Y:S01]  /*e170*/  FFMA.FTZ R172, R5, UR4, -R105.reuse ;  /* 0x0000000405ac7c23 */ /* 0x100fe20008010869 */
[--C-:B------:R-:W-:Y:S01]  /*e180*/  FFMA.FTZ R237, R48, UR4, -R105.reuse ;  /* 0x0000000430ed7c23 */ /* 0x100fe20008010869 */
[----:B------:R-:W-:Y:S01]  /*e190*/  FSEL R5, R107, RZ, P0 ;  /* 0x000000ff6b057208 */ /* 0x000fe20000000000 */
[----:B------:R1:W-:Y:S01]  /*e1a0*/  MUFU.EX2 R188, R4 ;  /* 0x0000000400bc7308 */ /* 0x0003e20000000800 */
[----:B------:R-:W-:Y:S01]  /*e1b0*/  FSETP.NEU.FTZ.AND P0, PT, R101, -INF , PT ;  /* 0xff8000006500780b */ /* 0x000fe20003f1d000 */
[--C-:B------:R-:W-:Y:S01]  /*e1c0*/  FFMA.FTZ R238, R49, UR4, -R105.reuse ;  /* 0x0000000431ee7c23 */ /* 0x100fe20008010869 */
[--C-:B------:R-:W-:Y:S01]  /*e1d0*/  FFMA.FTZ R6, R6, UR4, -R106.reuse ;  /* 0x0000000406067c23 */ /* 0x100fe2000801086a */
[----:B------:R-:W2:Y:S01]  /*e1e0*/  LDL.64 R48, [R1+0x8] ;  /* 0x0000080001307983 */ /* 0x000ea20000100a00 */
[----:B------:R-:W-:Y:S01]  /*e1f0*/  FFMA.FTZ R227, R36, UR4, -R105 ;  /* 0x0000000424e37c23 */ /* 0x000fe20008010869 */
[--C-:B------:R-:W-:Y:S01]  /*e200*/  FFMA.FTZ R12, R12, UR4, -R5.reuse ;  /* 0x000000040c0c7c23 */ /* 0x100fe20008010805 */
[--C-:B------:R-:W-:Y:S03]  /*e210*/  FFMA.FTZ R13, R13, UR4, -R5.reuse ;  /* 0x000000040d0d7c23 */ /* 0x100fe60008010805 */
[----:B------:R4:W-:Y:S01]  /*e220*/  MUFU.EX2 R36, R6 ;  /* 0x0000000600247308 */ /* 0x0009e20000000800 */
[C---:B---3--:R-:W-:Y:S01]  /*e230*/  FMUL.FTZ R72, R2.reuse, R72 ;  /* 0x0000004802487220 */ /* 0x048fe20000410000 */
[C---:B------:R-:W-:Y:S01]  /*e240*/  FMUL.FTZ R73, R2.reuse, R73 ;  /* 0x0000004902497220 */ /* 0x040fe20000410000 */
[C---:B------:R-:W-:Y:S01]  /*e250*/  FMUL.FTZ R76, R2.reuse, R76 ;  /* 0x0000004c024c7220 */ /* 0x040fe20000410000 */
[C---:B------:R-:W-:Y:S01]  /*e260*/  FMUL.FTZ R77, R2.reuse, R77 ;  /* 0x0000004d024d7220 */ /* 0x040fe20000410000 */
[C---:B------:R-:W-:Y:S01]  /*e270*/  FMUL.FTZ R88, R2.reuse, R88 ;  /* 0x0000005802587220 */ /* 0x040fe20000410000 */
[C---:B------:R-:W-:Y:S01]  /*e280*/  FMUL.FTZ R89, R2.reuse, R89 ;  /* 0x0000005902597220 */ /* 0x040fe20000410000 */
[C---:B------:R-:W-:Y:S01]  /*e290*/  FMUL.FTZ R92, R2.reuse, R92 ;  /* 0x0000005c025c7220 */ /* 0x040fe20000410000 */
[----:B------:R-:W-:Y:S01]  /*e2a0*/  FMUL.FTZ R93, R2, R93 ;  /* 0x0000005d025d7220 */ /* 0x000fe20000410000 */
[----:B-1----:R-:W-:Y:S01]  /*e2b0*/  FMUL.FTZ R4, R101, UR4 ;  /* 0x0000000465047c20 */ /* 0x002fe20008410000 */
[--C-:B------:R-:W-:Y:S01]  /*e2c0*/  FFMA.FTZ R225, R38, UR4, -R106.reuse ;  /* 0x0000000426e17c23 */ /* 0x100fe2000801086a */
[----:B------:R-:W-:Y:S01]  /*e2d0*/  FFMA.FTZ R226, R39, UR4, -R106 ;  /* 0x0000000427e27c23 */ /* 0x000fe2000801086a */
[--C-:B------:R-:W-:Y:S01]  /*e2e0*/  FFMA.FTZ R211, R29, UR4, -R5.reuse ;  /* 0x000000041dd37c23 */ /* 0x100fe20008010805 */
[--C-:B------:R-:W-:Y:S01]  /*e2f0*/  FFMA.FTZ R241, R56, UR4, -R5.reuse ;  /* 0x0000000438f17c23 */ /* 0x100fe20008010805 */
[----:B------:R-:W-:Y:S01]  /*e300*/  FSEL R4, R4, RZ, P0 ;  /* 0x000000ff04047208 */ /* 0x000fe20000000000 */
[----:B------:R-:W-:Y:S01]  /*e310*/  FMUL.FTZ R56, R2, R144 ;  /* 0x0000009002387220 */ /* 0x000fe20000410000 */
[--C-:B------:R-:W-:Y:S01]  /*e320*/  FFMA.FTZ R243, R57, UR4, -R5.reuse ;  /* 0x0000000439f37c23 */ /* 0x100fe20008010805 */
[----:B----4-:R-:W-:Y:S01]  /*e330*/  LOP3.LUT R6, R175, UR24, R222, 0x96, !PT ;  /* 0x00000018af067c12 */ /* 0x010fe2000f8e96de */
[--C-:B------:R-:W-:Y:S01]  /*e340*/  FFMA.FTZ R248, R60, UR4, -R5.reuse ;  /* 0x000000043cf87c23 */ /* 0x100fe20008010805 */
[--C-:B------:R-:W-:Y:S01]  /*e350*/  FFMA.FTZ R11, R11, UR4, -R4.reuse ;  /* 0x000000040b0b7c23 */ /* 0x100fe20008010804 */
[--C-:B------:R-:W-:Y:S01]  /*e360*/  FFMA.FTZ R189, R26, UR4, -R4.reuse ;  /* 0x000000041abd7c23 */ /* 0x100fe20008010804 */
[--C-:B------:R-:W-:Y:S01]  /*e370*/  FFMA.FTZ R197, R27, UR4, -R4.reuse ;  /* 0x000000041bc57c23 */ /* 0x100fe20008010804 */
[--C-:B------:R-:W-:Y:S01]  /*e380*/  FFMA.FTZ R249, R61, UR4, -R5.reuse ;  /* 0x000000043df97c23 */ /* 0x100fe20008010805 */
[----:B------:R1:W-:Y:S01]  /*e390*/  MUFU.EX2 R181, R11 ;  /* 0x0000000b00b57308 */ /* 0x0003e20000000800 */
[----:B------:R-:W3:Y:S01]  /*e3a0*/  LDL.64 R26, [R1+0x18] ;  /* 0x00001800011a7983 */ /* 0x000ee20000100a00 */
        /* <DEDUP_REMOVED lines=10> */
[----:B------:R-:W-:Y:S01]  /*e450*/  FFMA.FTZ R217, R42, UR4, -R4 ;  /* 0x000000042ad97c23 */ /* 0x000fe20008010804 */
[C---:B------:R-:W-:Y:S01]  /*e460*/  FMUL.FTZ R57, R2.reuse, R145 ;  /* 0x0000009102397220 */ /* 0x040fe20000410000 */
[C---:B------:R-:W-:Y:S01]  /*e470*/  FMUL.FTZ R60, R2.reuse, R140 ;  /* 0x0000008c023c7220 */ /* 0x040fe20000410000 */
[----:B------:R-:W-:Y:S01]  /*e480*/  ISETP.LE.U32.AND P6, PT, R5, UR13, PT ;  /* 0x0000000d05007c0c */ /* 0x000fe2000bfc3070 */
[----:B------:R-:W-:Y:S01]  /*e490*/  FMUL.FTZ R61, R2, R141 ;  /* 0x0000008d023d7220 */ /* 0x000fe20000410000 */
[----:B------:R-:W-:Y:S01]  /*e4a0*/  LOP3.LUT R5, R6, 0xffff, RZ, 0xc0, !PT ;  /* 0x0000ffff06057812 */ /* 0x000fe200078ec0ff */
[----:B-1----:R-:W4:Y:S01]  /*e4b0*/  LDL.LU R11, [R1+0x128] ;  /* 0x00012800010b7983 */ /* 0x002f220000300800 */
[----:B------:R-:W-:Y:S02]  /*e4c0*/  IMAD.MOV.U32 R24, RZ, RZ, R230 ;  /* 0x000000ffff187224 */ /* 0x000fe400078e00e6 */
[----:B------:R-:W-:Y:S01]  /*e4d0*/  FFMA.FTZ R242, R54, UR4, -R106 ;  /* 0x0000000436f27c23 */ /* 0x000fe2000801086a */
[----:B------:R-:W-:Y:S01]  /*e4e0*/  SHF.R.U32.HI R5, RZ, 0x8, R5 ;  /* 0x00000008ff057819 */ /* 0x000fe20000011605 */
[----:B------:R-:W-:Y:S01]  /*e4f0*/  FMUL.FTZ R54, R100, R114 ;  /* 0x0000007264367220 */ /* 0x000fe20000410000 */
[----:B------:R-:W-:Y:S01]  /*e500*/  MUFU.EX2 R187, R8 ;  /* 0x0000000800bb7308 */ /* 0x000fe20000000800 */
[--C-:B------:R-:W-:Y:S01]  /*e510*/  FFMA.FTZ R215, R32, UR4, -R105.reuse ;  /* 0x0000000420d77c23 */ /* 0x100fe20008010869 */
[----:B------:R-:W-:Y:S01]  /*e520*/  LOP3.LUT R5, R5, 0xffff, RZ, 0xc0, !PT ;  /* 0x0000ffff05057812 */ /* 0x000fe200078ec0ff */
[--C-:B------:R-:W-:Y:S01]  /*e530*/  FFMA.FTZ R16, R16, UR4, -R105.reuse ;  /* 0x0000000410107c23 */ /* 0x100fe20008010869 */
[--C-:B------:R-:W-:Y:S01]  /*e540*/  FFMA.FTZ R17, R17, UR4, -R105.reuse ;  /* 0x0000000411117c23 */ /* 0x100fe20008010869 */
[--C-:B------:R-:W-:Y:S01]  /*e550*/  FFMA.FTZ R196, R20, UR4, -R105.reuse ;  /* 0x0000000414c47c23 */ /* 0x100fe20008010869 */
[----:B------:R-:W-:Y:S01]  /*e560*/  ISETP.LE.U32.AND P5, PT, R5, UR13, PT ;  /* 0x0000000d05007c0c */ /* 0x000fe2000bfa3070 */
[--C-:B------:R-:W-:Y:S01]  /*e570*/  FFMA.FTZ R198, R21, UR4, -R105.reuse ;  /* 0x0000000415c67c23 */ /* 0x100fe20008010869 */
[--C-:B------:R-:W-:Y:S02]  /*e580*/  SHF.R.U32.HI R5, RZ, 0x18, R6.reuse ;  /* 0x00000018ff057819 */ /* 0x100fe40000011606 */
[----:B------:R1:W-:Y:S01]  /*e590*/  MUFU.EX2 R182, R16 ;  /* 0x0000001000b67308 */ /* 0x0003e20000000800 */
[----:B------:R-:W-:Y:S01]  /*e5a0*/  SHF.R.U32.HI R6, RZ, 0x10, R6 ;  /* 0x00000010ff067819 */ /* 0x000fe20000011606 */
[----:B------:R-:W-:Y:S01]  /*e5b0*/  FFMA.FTZ R216, R33, UR4, -R105 ;  /* 0x0000000421d87c23 */ /* 0x000fe20008010869 */
[----:B------:R-:W-:Y:S01]  /*e5c0*/  ISETP.LE.U32.AND P3, PT, R5, UR13, PT ;  /* 0x0000000d05007c0c */ /* 0x000fe2000bf63070 */
[----:B------:R-:W-:Y:S01]  /*e5d0*/  IMAD.MOV.U32 R33, RZ, RZ, R185 ;  /* 0x000000ffff217224 */ /* 0x000fe200078e00b9 */
[----:B------:R-:W-:Y:S01]  /*e5e0*/  LOP3.LUT R6, R6, 0xff, RZ, 0xc0, !PT ;  /* 0x000000ff06067812 */ /* 0x000fe200078ec0ff */
[--C-:B------:R-:W-:Y:S01]  /*e5f0*/  FFMA.FTZ R250, R66, UR4, -R106.reuse ;  /* 0x0000000442fa7c23 */ /* 0x100fe2000801086a */
[----:B------:R-:W-:Y:S03]  /*e600*/  FFMA.FTZ R251, R67, UR4, -R106 ;  /* 0x0000000443fb7c23 */ /* 0x000fe6000801086a */
[----:B------:R5:W-:Y:S01]  /*e610*/  MUFU.EX2 R179, R17 ;  /* 0x0000001100b37308 */ /* 0x000be20000000800 */
[----:B------:R-:W-:Y:S01]  /*e620*/  ISETP.LE.U32.AND P4, PT, R6, UR13, PT ;  /* 0x0000000d06007c0c */ /* 0x000fe2000bf83070 */
[C---:B------:R-:W-:Y:S01]  /*e630*/  FMUL.FTZ R66, R100.reuse, R110 ;  /* 0x0000006e64427220 */ /* 0x040fe20000410000 */
[----:B------:R-:W-:Y:S01]  /*e640*/  FMUL.FTZ R67, R100, R111 ;  /* 0x0000006f64437220 */ /* 0x000fe20000410000 */
[----:B------:R-:W-:Y:S02]  /*e650*/  IMAD.MOV.U32 R25, RZ, RZ, R231 ;  /* 0x000000ffff197224 */ /* 0x000fe400078e00e7 */
[----:B------:R-:W-:Y:S01]  /*e660*/  FFMA.FTZ R229, R37, UR4, -R105 ;  /* 0x0000000425e57c23 */ /* 0x000fe20008010869 */
[----:B------:R-:W-:Y:S02]  /*e670*/  IMAD.MOV.U32 R29, RZ, RZ, R33 ;  /* 0x000000ffff1d7224 */ /* 0x000fe400078e0021 */
[--C-:B------:R-:W-:Y:S01]  /*e680*/  FFMA.FTZ R245, R52, UR4, -R105.reuse ;  /* 0x0000000434f57c23 */ /* 0x100fe20008010869 */
[----:B------:R5:W-:Y:S01]  /*e690*/  MUFU.EX2 R183, R12 ;  /* 0x0000000c00b77308 */ /* 0x000be20000000800 */
[--C-:B------:R-:W-:Y:S01]  /*e6a0*/  FFMA.FTZ R246, R53, UR4, -R105.reuse ;  /* 0x0000000435f67c23 */ /* 0x100fe20008010869 */
[--C-:B------:R-:W-:Y:S01]  /*e6b0*/  FFMA.FTZ R252, R64, UR4, -R105.reuse ;  /* 0x0000000440fc7c23 */ /* 0x100fe20008010869 */
[----:B------:R-:W-:Y:S01]  /*e6c0*/  FFMA.FTZ R220, R65, UR4, -R105 ;  /* 0x0000000441dc7c23 */ /* 0x000fe20008010869 */
[----:B------:R-:W-:Y:S01]  /*e6d0*/  FFMA.FTZ R240, R59, UR4, -R4 ;  /* 0x000000043bf07c23 */ /* 0x000fe20008010804 */
[C---:B-1----:R-:W-:Y:S01]  /*e6e0*/  FMUL.FTZ R16, R3.reuse, R132 ;  /* 0x0000008403107220 */ /* 0x042fe20000410000 */
[C---:B------:R-:W-:Y:S01]  /*e6f0*/  FMUL.FTZ R33, R3.reuse, R125 ;  /* 0x0000007d03217220 */ /* 0x040fe20000410000 */
[C---:B------:R-:W-:Y:S03]  /*e700*/  FMUL.FTZ R37, R3.reuse, R121 ;  /* 0x0000007903257220 */ /* 0x040fe60000410000 */
[----:B------:R1:W-:Y:S01]  /*e710*/  MUFU.EX2 R177, R13 ;  /* 0x0000000d00b17308 */ /* 0x0003e20000000800 */
[C---:B-----5:R-:W-:Y:S01]  /*e720*/  FMUL.FTZ R17, R3.reuse, R133 ;  /* 0x0000008503117220 */ /* 0x060fe20000410000 */
[C---:B------:R-:W-:Y:S01]  /*e730*/  FMUL.FTZ R52, R3.reuse, R112 ;  /* 0x0000007003347220 */ /* 0x040fe20000410000 */
[C---:B------:R-:W-:Y:S01]  /*e740*/  FMUL.FTZ R53, R3.reuse, R113 ;  /* 0x0000007103357220 */ /* 0x040fe20000410000 */
[C---:B------:R-:W-:Y:S01]  /*e750*/  FMUL.FTZ R64, R3.reuse, R108 ;  /* 0x0000006c03407220 */ /* 0x040fe20000410000 */
[----:B------:R-:W-:Y:S01]  /*e760*/  FMUL.FTZ R65, R3, R109 ;  /* 0x0000006d03417220 */ /* 0x000fe20000410000 */
[--C-:B------:R-:W-:Y:S01]  /*e770*/  FFMA.FTZ R107, R22, UR4, -R106.reuse ;  /* 0x00000004166b7c23 */ /* 0x100fe2000801086a */
[--C-:B------:R-:W-:Y:S01]  /*e780*/  FFMA.FTZ R7, R7, UR4, -R106.reuse ;  /* 0x0000000407077c23 */ /* 0x100fe2000801086a */
[--C-:B------:R-:W-:Y:S01]  /*e790*/  FFMA.FTZ R18, R18, UR4, -R106.reuse ;  /* 0x0000000412127c23 */ /* 0x100fe2000801086a */
[----:B------:R-:W-:Y:S01]  /*e7a0*/  FMUL.FTZ R12, R2, R164 ;  /* 0x000000a4020c7220 */ /* 0x000fe20000410000 */
[--C-:B------:R-:W-:Y:S01]  /*e7b0*/  FFMA.FTZ R19, R19, UR4, -R106.reuse ;  /* 0x0000000413137c23 */ /* 0x100fe2000801086a */
[----:B------:R5:W-:Y:S01]  /*e7c0*/  MUFU.EX2 R247, R7 ;  /* 0x0000000700f77308 */ /* 0x000be20000000800 */
[--C-:B------:R-:W-:Y:S01]  /*e7d0*/  FFMA.FTZ R201, R23, UR4, -R106.reuse ;  /* 0x0000000417c97c23 */ /* 0x100fe2000801086a */
[----:B------:R-:W-:Y:S01]  /*e7e0*/  FMUL.FTZ R23, R100, R131 ;  /* 0x0000008364177220 */ /* 0x000fe20000410000 */
[--C-:B------:R-:W-:Y:S01]  /*e7f0*/  FFMA.FTZ R210, R34, UR4, -R106.reuse ;  /* 0x0000000422d27c23 */ /* 0x100fe2000801086a */
[--C-:B------:R-:W-:Y:S01]  /*e800*/  FFMA.FTZ R214, R35, UR4, -R106.reuse ;  /* 0x0000000423d67c23 */ /* 0x100fe2000801086a */
[--C-:B------:R-:W-:Y:S01]  /*e810*/  FFMA.FTZ R233, R50, UR4, -R106.reuse ;  /* 0x0000000432e97c23 */ /* 0x100fe2000801086a */
[----:B-1----:R-:W-:Y:S01]  /*e820*/  FMUL.FTZ R13, R2, R165 ;  /* 0x000000a5020d7220 */ /* 0x002fe20000410000 */
[--C-:B------:R-:W-:Y:S03]  /*e830*/  FFMA.FTZ R235, R51, UR4, -R106.reuse ;  /* 0x0000000433eb7c23 */ /* 0x100fe6000801086a */
[----:B------:R1:W-:Y:S01]  /*e840*/  MUFU.EX2 R185, R18 ;  /* 0x0000001200b97308 */ /* 0x0003e20000000800 */
[----:B------:R-:W-:Y:S01]  /*e850*/  FFMA.FTZ R244, R55, UR4, -R106 ;  /* 0x0000000437f47c23 */ /* 0x000fe2000801086a */
        /* <DEDUP_REMOVED lines=8> */
[C---:B------:R-:W-:Y:S01]  /*e8e0*/  FMUL.FTZ R50, R100.reuse, R118 ;  /* 0x0000007664327220 */ /* 0x040fe20000410000 */
[C---:B------:R-:W-:Y:S01]  /*e8f0*/  FMUL.FTZ R51, R100.reuse, R119 ;  /* 0x0000007764337220 */ /* 0x040fe20000410000 */
[C---:B------:R-:W-:Y:S01]  /*e900*/  FMUL.FTZ R55, R100.reuse, R115 ;  /* 0x0000007364377220 */ /* 0x040fe20000410000 */
[C---:B------:R-:W-:Y:S01]  /*e910*/  FMUL.FTZ R71, R100.reuse, R71 ;  /* 0x0000004764477220 */ /* 0x040fe20000410000 */
[C---:B------:R-:W-:Y:S01]  /*e920*/  FMUL.FTZ R82, R100.reuse, R82 ;  /* 0x0000005264527220 */ /* 0x040fe20000410000 */
[C---:B------:R-:W-:Y:S03]  /*e930*/  FMUL.FTZ R83, R100.reuse, R83 ;  /* 0x0000005364537220 */ /* 0x040fe60000410000 */
[----:B------:R-:W5:Y:S01]  /*e940*/  MUFU.EX2 R0, R0 ;  /* 0x0000000000007308 */ /* 0x000f620000000800 */
[C---:B-1----:R-:W-:Y:S01]  /*e950*/  FMUL.FTZ R18, R100.reuse, R134 ;  /* 0x0000008664127220 */ /* 0x042fe20000410000 */
[C---:B------:R-:W-:Y:S01]  /*e960*/  FMUL.FTZ R86, R100.reuse, R86 ;  /* 0x0000005664567220 */ /* 0x040fe20000410000 */
[C---:B------:R-:W-:Y:S01]  /*e970*/  FMUL.FTZ R87, R100.reuse, R87 ;  /* 0x0000005764577220 */ /* 0x040fe20000410000 */
[C---:B------:R-:W-:Y:S01]  /*e980*/  FMUL.FTZ R98, R100.reuse, R98 ;  /* 0x0000006264627220 */ /* 0x040fe20000410000 */
[----:B------:R-:W-:Y:S01]  /*e990*/  FMUL.FTZ R99, R100, R99 ;  /* 0x0000006364637220 */ /* 0x000fe20000410000 */
[----:B------:R-:W-:Y:S01]  /*e9a0*/  FFMA.FTZ R10, R10, UR4, -R4 ;  /* 0x000000040a0a7c23 */ /* 0x000fe20008010804 */
[----:B------:R-:W-:Y:S03]  /*e9b0*/  IMAD.MOV.U32 R32, RZ, RZ, R184 ;  /* 0x000000ffff207224 */ /* 0x000fe600078e00b8 */
[----:B------:R-:W-:Y:S01]  /*e9c0*/  MUFU.EX2 R122, R189 ;  /* 0x000000bd007a7308 */ /* 0x000fe20000000800 */
[----:B------:R-:W-:Y:S01]  /*e9d0*/  FMUL.FTZ R19, R100, R135 ;  /* 0x0000008764137220 */ /* 0x000fe20000410000 */
[----:B------:R-:W-:Y:S02]  /*e9e0*/  IMAD.MOV.U32 R20, RZ, RZ, R202 ;  /* 0x000000ffff147224 */ /* 0x000fe400078e00ca */
[----:B------:R-:W-:Y:S01]  /*e9f0*/  FFMA.FTZ R14, R14, UR4, -R4 ;  /* 0x000000040e0e7c23 */ /* 0x000fe20008010804 */
[----:B------:R-:W-:Y:S02]  /*ea00*/  IMAD.MOV.U32 R28, RZ, RZ, R32 ;  /* 0x000000ffff1c7224 */ /* 0x000fe400078e0020 */
[C---:B------:R-:W-:Y:S01]  /*ea10*/  FMUL.FTZ R32, R3.reuse, R124 ;  /* 0x0000007c03207220 */ /* 0x040fe20000410000 */
[----:B------:R-:W-:Y:S02]  /*ea20*/  IMAD.MOV.U32 R40, RZ, RZ, R20 ;  /* 0x000000ffff287224 */ /* 0x000fe400078e0014 */
[----:B------:R-:W-:Y:S01]  /*ea30*/  FMUL.FTZ R20, R3, R128 ;  /* 0x0000008003147220 */ /* 0x000fe20000410000 */
[----:B------:R-:W-:Y:S01]  /*ea40*/  MUFU.EX2 R184, R9 ;  /* 0x0000000900b87308 */ /* 0x000fe20000000800 */
[----:B-----5:R-:W-:Y:S01]  /*ea50*/  FMUL.FTZ R59, R0, R147 ;  /* 0x00000093003b7220 */ /* 0x020fe20000410000 */
[----:B------:R-:W-:Y:S02]  /*ea60*/  IMAD.MOV.U32 R42, RZ, RZ, R28 ;  /* 0x000000ffff2a7224 */ /* 0x000fe400078e001c */
        /* <DEDUP_REMOVED lines=9> */
[----:B------:R-:W-:Y:S01]  /*eb00*/  MUFU.EX2 R112, R198 ;  /* 0x000000c600707308 */ /* 0x000fe20000000800 */
[----:B------:R-:W-:Y:S02]  /*eb10*/  IMAD.MOV.U32 R21, RZ, RZ, R203 ;  /* 0x000000ffff157224 */ /* 0x000fe400078e00cb */
[--C-:B------:R-:W-:Y:S01]  /*eb20*/  FFMA.FTZ R203, R31, UR4, -R4.reuse ;  /* 0x000000041fcb7c23 */ /* 0x100fe20008010804 */
[--C-:B------:R-:W-:Y:S01]  /*eb30*/  FFMA.FTZ R15, R15, UR4, -R4.reuse ;  /* 0x000000040f0f7c23 */ /* 0x100fe20008010804 */
[----:B------:R-:W-:Y:S01]  /*eb40*/  FFMA.FTZ R202, R30, UR4, -R4 ;  /* 0x000000041eca7c23 */ /* 0x000fe20008010804 */
[----:B------:R-:W-:Y:S02]  /*eb50*/  IMAD.MOV.U32 R41, RZ, RZ, R21 ;  /* 0x000000ffff297224 */ /* 0x000fe400078e0015 */
[----:B------:R-:W-:Y:S01]  /*eb60*/  FMUL.FTZ R21, R3, R129 ;  /* 0x0000008103157220 */ /* 0x000fe20000410000 */
[----:B------:R-:W-:Y:S02]  /*eb70*/  IMAD.MOV.U32 R30, RZ, RZ, R40 ;  /* 0x000000ffff1e7224 */ /* 0x000fe400078e0028 */
[C---:B------:R-:W-:Y:S01]  /*eb80*/  FMUL.FTZ R40, R2.reuse, R152 ;  /* 0x0000009802287220 */ /* 0x040fe20000410000 */
[----:B------:R-:W-:Y:S02]  /*eb90*/  IMAD.MOV.U32 R31, RZ, RZ, R41 ;  /* 0x000000ffff1f7224 */ /* 0x000fe400078e0029 */
[----:B------:R-:W-:Y:S01]  /*eba0*/  FMUL.FTZ R41, R2, R153 ;  /* 0x0000009902297220 */ /* 0x000fe20000410000 */
[----:B------:R-:W-:Y:S01]  /*ebb0*/  IMAD.MOV.U32 R134, RZ, RZ, R30 ;  /* 0x000000ffff867224 */ /* 0x000fe200078e001e */
[----:B------:R-:W-:Y:S01]  /*ebc0*/  MUFU.EX2 R129, R107 ;  /* 0x0000006b00817308 */ /* 0x000fe20000000800 */
[----:B------:R-:W-:Y:S02]  /*ebd0*/  IMAD.MOV.U32 R135, RZ, RZ, R31 ;  /* 0x000000ffff877224 */ /* 0x000fe400078e001f */
[C---:B------:R-:W-:Y:S01]  /*ebe0*/  FMUL.FTZ R30, R0.reuse, R158 ;  /* 0x0000009e001e7220 */ /* 0x040fe20000410000 */
[----:B------:R-:W-:Y:S01]  /*ebf0*/  FMUL.FTZ R31, R0, R159 ;  /* 0x0000009f001f7220 */ /* 0x000fe20000410000 */
[--C-:B------:R-:W-:Y:S01]  /*ec00*/  FFMA.FTZ R219, R43, UR4, -R4.reuse ;  /* 0x000000042bdb7c23 */ /* 0x100fe20008010804 */
[----:B------:R-:W-:Y:S02]  /*ec10*/  IMAD.MOV.U32 R43, RZ, RZ, R29 ;  /* 0x000000ffff2b7224 */ /* 0x000fe400078e001d */
[----:B------:R-:W-:Y:S01]  /*ec20*/  FMUL.FTZ R29, R2, R157 ;  /* 0x0000009d021d7220 */ /* 0x000fe20000410000 */
[----:B------:R-:W-:Y:S01]  /*ec30*/  FFMA.FTZ R230, R46, UR4, -R4 ;  /* 0x000000042ee67c23 */ /* 0x000fe20008010804 */
[----:B------:R-:W-:Y:S01]  /*ec40*/  IMAD.MOV.U32 R46, RZ, RZ, R24 ;  /* 0x000000ffff2e7224 */ /* 0x000fe200078e0018 */
[----:B------:R1:W-:Y:S01]  /*ec50*/  MUFU.EX2 R128, R15 ;  /* 0x0000000f00807308 */ /* 0x0003e20000000800 */
[--C-:B------:R-:W-:Y:S01]  /*ec60*/  FFMA.FTZ R231, R47, UR4, -R4.reuse ;  /* 0x000000042fe77c23 */ /* 0x100fe20008010804 */
[----:B------:R-:W-:Y:S02]  /*ec70*/  IMAD.MOV.U32 R47, RZ, RZ, R25 ;  /* 0x000000ffff2f7224 */ /* 0x000fe400078e0019 */
[----:B------:R-:W-:Y:S01]  /*ec80*/  FMUL.FTZ R25, R2, R161 ;  /* 0x000000a102197220 */ /* 0x000fe20000410000 */
[--C-:B------:R-:W-:Y:S01]  /*ec90*/  FFMA.FTZ R239, R58, UR4, -R4.reuse ;  /* 0x000000043aef7c23 */ /* 0x100fe20008010804 */
[----:B------:R-:W-:Y:S01]  /*eca0*/  FMUL.FTZ R58, R0, R146 ;  /* 0x00000092003a7220 */ /* 0x000fe20000410000 */
[----:B------:R-:W-:Y:S01]  /*ecb0*/  FFMA.FTZ R173, R62, UR4, -R4 ;  /* 0x000000043ead7c23 */ /* 0x000fe20008010804 */
[C---:B------:R-:W-:Y:S02]  /*ecc0*/  FMUL.FTZ R62, R0.reuse, R142 ;  /* 0x0000008e003e7220 */ /* 0x040fe40000410000 */
[----:B------:R-:W-:Y:S01]  /*ecd0*/  MUFU.EX2 R123, R214 ;  /* 0x000000d6007b7308 */ /* 0x000fe20000000800 */
[----:B------:R-:W-:Y:S02]  /*ece0*/  IMAD.MOV.U32 R124, RZ, RZ, R46 ;  /* 0x000000ffff7c7224 */ /* 0x000fe400078e002e */
[C---:B------:R-:W-:Y:S01]  /*ecf0*/  FMUL.FTZ R46, R0.reuse, R150 ;  /* 0x00000096002e7220 */ /* 0x040fe20000410000 */
[----:B------:R-:W-:Y:S02]  /*ed00*/  IMAD.MOV.U32 R125, RZ, RZ, R47 ;  /* 0x000000ffff7d7224 */ /* 0x000fe400078e002f */
[C---:B------:R-:W-:Y:S01]  /*ed10*/  FMUL.FTZ R47, R0.reuse, R151 ;  /* 0x00000097002f7220 */ /* 0x040fe20000410000 */
[----:B------:R-:W-:Y:S02]  /*ed20*/  IMAD.MOV.U32 R138, RZ, RZ, R42 ;  /* 0x000000ffff8a7224 */ /* 0x000fe400078e002a */
[C---:B------:R-:W-:Y:S01]  /*ed30*/  FMUL.FTZ R42, R0.reuse, R154 ;  /* 0x0000009a002a7220 */ /* 0x040fe20000410000 */
[----:B------:R-:W-:Y:S02]  /*ed40*/  IMAD.MOV.U32 R139, RZ, RZ, R43 ;  /* 0x000000ffff8b7224 */ /* 0x000fe400078e002b */
[C---:B------:R-:W-:Y:S01]  /*ed50*/  FMUL.FTZ R43, R0.reuse, R155 ;  /* 0x0000009b002b7220 */ /* 0x040fe20000410000 */
[C---:B-1----:R-:W-:Y:S01]  /*ed60*/  FMUL.FTZ R15, R0.reuse, R167 ;  /* 0x000000a7000f7220 */ /* 0x042fe20000410000 */
[----:B------:R-:W-:Y:S10]  /*ed70*/  MUFU.EX2 R121, R215 ;  /* 0x000000d700797308 */ /* 0x000ff40000000800 */
[----:B------:R-:W-:Y:S10]  /*ed80*/  MUFU.EX2 R118, R199 ;  /* 0x000000c700767308 */ /* 0x000ff40000000800 */
[----:B------:R-:W-:Y:S10]  /*ed90*/  MUFU.EX2 R186, R10 ;  /* 0x0000000a00ba7308 */ /* 0x000ff40000000800 */
[----:B------:R1:W-:Y:S10]  /*eda0*/  MUFU.EX2 R180, R172 ;  /* 0x000000ac00b47308 */ /* 0x0003f40000000800 */
[----:B------:R5:W-:Y:S10]  /*edb0*/  MUFU.EX2 R176, R14 ;  /* 0x0000000e00b07308 */ /* 0x000bf40000000800 */
[----:B------:R-:W-:Y:S01]  /*edc0*/  MUFU.EX2 R113, R200 ;  /* 0x000000c800717308 */ /* 0x000fe20000000800 */
[----:B-1----:R-:W-:Y:S01]  /*edd0*/  FFMA.FTZ R172, R63, UR4, -R4 ;  /* 0x000000043fac7c23 */ /* 0x002fe20008010804 */
[----:B------:R-:W-:Y:S01]  /*ede0*/  FMUL.FTZ R4, R3, R136 ;  /* 0x0000008803047220 */ /* 0x000fe20000410000 */
[----:B------:R-:W-:Y:S02]  /*edf0*/  IMAD.MOV.U32 R136, RZ, RZ, R220 ;  /* 0x000000ffff887224 */ /* 0x000fe400078e00dc */
[C---:B------:R-:W-:Y:S05]  /*ee00*/  FMUL.FTZ R63, R0.reuse, R143 ;  /* 0x0000008f003f7220 */ /* 0x040fea0000410000 */
[----:B------:R-:W-:Y:S01]  /*ee10*/  MUFU.EX2 R115, R216 ;  /* 0x000000d800737308 */ /* 0x000fe20000000800 */
[----:B-----5:R-:W-:Y:S09]  /*ee20*/  FMUL.FTZ R14, R0, R166 ;  /* 0x000000a6000e7220 */ /* 0x020ff20000410000 */
[----:B------:R-:W-:Y:S01]  /*ee30*/  MUFU.EX2 R199, R241 ;  /* 0x000000f100c77308 */ /* 0x000fe20000000800 */
[----:B--2---:R-:W-:Y:S01]  /*ee40*/  LOP3.LUT R5, R49, UR23, R24, 0x96, !PT ;  /* 0x0000001731057c12 */ /* 0x004fe2000f8e9618 */
[C---:B------:R-:W-:Y:S01]  /*ee50*/  FMUL.FTZ R24, R2.reuse, R160 ;  /* 0x000000a002187220 */ /* 0x040fe20000410000 */
[----:B------:R-:W-:Y:S03]  /*ee60*/  UIADD3 UR23, UR27, 0x646e171e, URZ ;  /* 0x646e171e1b177890 */ /* 0x000fe6000fffe03f */
[----:B------:R-:W-:Y:S04]  /*ee70*/  IMAD.WIDE.U32 R44, R5, -0x326172a9, RZ ;  /* 0xcd9e8d57052c7825 */ /* 0x000fe800078e00ff */
[----:B------:R-:W-:Y:S01]  /*ee80*/  FMUL.FTZ R5, R3, R137 ;  /* 0x0000008903057220 */ /* 0x000fe20000410000 */
[----:B------:R-:W-:Y:S01]  /*ee90*/  IMAD.MOV.U32 R137, RZ, RZ, R36 ;  /* 0x000000ffff897224 */ /* 0x000fe200078e0024 */
[----:B------:R-:W-:Y:S01]  /*eea0*/  LOP3.LUT R10, R45, UR21, R212, 0x96, !PT ;  /* 0x000000152d0a7c12 */ /* 0x000fe2000f8e96d4 */
[----:B------:R-:W-:Y:S02]  /*eeb0*/  IMAD.MOV.U32 R132, RZ, RZ, R44 ;  /* 0x000000ffff847224 */ /* 0x000fe400078e002c */
[C---:B------:R-:W-:Y:S01]  /*eec0*/  FMUL.FTZ R44, R2.reuse, R148 ;  /* 0x00000094022c7220 */ /* 0x040fe20000410000 */
[----:B------:R-:W-:Y:S02]  /*eed0*/  IMAD.MOV.U32 R133, RZ, RZ, R45 ;  /* 0x000000ffff857224 */ /* 0x000fe400078e002d */
[----:B------:R-:W-:Y:S01]  /*eee0*/  FMUL.FTZ R45, R2, R149 ;  /* 0x00000095022d7220 */ /* 0x000fe20000410000 */
[----:B------:R-:W-:Y:S02]  /*eef0*/  IMAD.MOV.U32 R212, RZ, RZ, R48 ;  /* 0x000000ffffd47224 */ /* 0x000fe400078e0030 */
[C---:B------:R-:W-:Y:S01]  /*ef00*/  FMUL.FTZ R48, R3.reuse, R116 ;  /* 0x0000007403307220 */ /* 0x040fe20000410000 */
[----:B------:R-:W-:Y:S02]  /*ef10*/  IMAD.MOV.U32 R189, RZ, RZ, R133 ;  /* 0x000000ffffbd7224 */ /* 0x000fe400078e0085 */
[C---:B------:R-:W-:Y:S01]  /*ef20*/  FMUL.FTZ R36, R3.reuse, R120 ;  /* 0x0000007803247220 */ /* 0x040fe20000410000 */
[----:B------:R-:W-:Y:S04]  /*ef30*/  IMAD.WIDE.U32 R110, R10, -0x2daee0ad, RZ ;  /* 0xd2511f530a6e7825 */ /* 0x000fe800078e00ff */
[----:B------:R-:W-:Y:S01]  /*ef40*/  FFMA.FTZ R116, R3, R221, R188 ;  /* 0x000000dd03747223 */ /* 0x000fe200000100bc */
[----:B------:R-:W-:Y:S01]  /*ef50*/  MUFU.EX2 R120, R196 ;  /* 0x000000c400787308 */ /* 0x000fe20000000800 */
[C---:B------:R-:W-:Y:S01]  /*ef60*/  FMUL.FTZ R10, R0.reuse, R170 ;  /* 0x000000aa000a7220 */ /* 0x040fe20000410000 */
[--C-:B---3--:R-:W-:Y:S01]  /*ef70*/  LOP3.LUT R8, R213, UR22, R26.reuse, 0x96, !PT ;  /* 0x00000016d5087c12 */ /* 0x108fe2000f8e961a */
[----:B------:R-:W-:Y:S02]  /*ef80*/  IMAD.MOV.U32 R213, RZ, RZ, R49 ;  /* 0x000000ffffd57224 */ /* 0x000fe400078e0031 */
[----:B------:R-:W-:Y:S01]  /*ef90*/  FMUL.FTZ R49, R3, R117 ;  /* 0x0000007503317220 */ /* 0x000fe20000410000 */
[----:B------:R-:W-:Y:S02]  /*efa0*/  IMAD.MOV.U32 R148, RZ, RZ, R26 ;  /* 0x000000ffff947224 */ /* 0x000fe400078e001a */
[----:B------:R-:W-:Y:S01]  /*efb0*/  FMUL.FTZ R26, R0, R162 ;  /* 0x000000a2001a7220 */ /* 0x000fe20000410000 */
[----:B------:R-:W-:Y:S01]  /*efc0*/  IMAD.WIDE.U32 R8, R8, -0x2daee0ad, RZ ;  /* 0xd2511f5308087825 */ /* 0x000fe200078e00ff */
[----:B------:R-:W-:Y:S03]  /*efd0*/  MUFU.EX2 R117, R197 ;  /* 0x000000c500757308 */ /* 0x000fe60000000800 */
[----:B------:R-:W-:Y:S01]  /*efe0*/  IMAD.MOV.U32 R149, RZ, RZ, R27 ;  /* 0x000000ffff957224 */ /* 0x000fe200078e001b */
[----:B------:R-:W-:Y:S01]  /*eff0*/  LOP3.LUT R108, R9, UR8, R212, 0x96, !PT ;  /* 0x00000008096c7c12 */ /* 0x000fe2000f8e96d4 */
[C---:B------:R-:W-:Y:S01]  /*f000*/  FMUL.FTZ R9, R2.reuse, R169 ;  /* 0x000000a902097220 */ /* 0x040fe20000410000 */
[----:B------:R-:W-:Y:S01]  /*f010*/  LOP3.LUT R3, R111, UR17, R8, 0x96, !PT ;  /* 0x000000116f037c12 */ /* 0x000fe2000f8e9608 */
[----:B------:R-:W-:Y:S01]  /*f020*/  FMUL.FTZ R8, R2, R168 ;  /* 0x000000a802087220 */ /* 0x000fe20000410000 */
[----:B------:R-:W-:Y:S01]  /*f030*/  FMUL.FTZ R27, R0, R163 ;  /* 0x000000a3001b7220 */ /* 0x000fe20000410000 */
[----:B------:R-:W-:Y:S01]  /*f040*/  IMAD.WIDE.U32 R108, R108, -0x326172a9, RZ ;  /* 0xcd9e8d576c6c7825 */ /* 0x000fe200078e00ff */
[----:B------:R-:W-:Y:S03]  /*f050*/  MUFU.EX2 R111, R201 ;  /* 0x000000c9006f7308 */ /* 0x000fe60000000800 */
[----:B----4-:R-:W-:Y:S01]  /*f060*/  FFMA.FTZ R114, R100, R11, R137 ;  /* 0x0000000b64727223 */ /* 0x010fe20000010089 */
[----:B------:R-:W-:Y:S01]  /*f070*/  IMAD.MOV.U32 R169, RZ, RZ, R136 ;  /* 0x000000ffffa97224 */ /* 0x000fe200078e0088 */
[----:B------:R-:W-:Y:S01]  /*f080*/  LOP3.LUT R106, R109, UR20, R132, 0x96, !PT ;  /* 0x000000146d6a7c12 */ /* 0x000fe2000f8e9684 */
[----:B------:R-:W2:Y:S01]  /*f090*/  LDL.LU R11, [R1+0x130] ;  /* 0x00013000010b7983 */ /* 0x000ea20000300800 */
[----:B------:R-:W-:Y:S02]  /*f0a0*/  IMAD.MOV.U32 R166, RZ, RZ, R148 ;  /* 0x000000ffffa67224 */ /* 0x000fe400078e0094 */
[----:B------:R-:W-:Y:S01]  /*f0b0*/  IMAD.MOV.U32 R148, RZ, RZ, R134 ;  /* 0x000000ffff947224 */ /* 0x000fe200078e0086 */
[----:B------:R-:W-:Y:S01]  /*f0c0*/  MUFU.EX2 R201, R242 ;  /* 0x000000f200c97308 */ /* 0x000fe20000000800 */
[----:B------:R-:W-:Y:S04]  /*f0d0*/  IMAD.WIDE.U32 R106, R106, -0x2daee0ad, RZ ;  /* 0xd2511f536a6a7825 */ /* 0x000fe800078e00ff */
[----:B------:R-:W-:Y:S02]  /*f0e0*/  IMAD.MOV.U32 R163, RZ, RZ, R139 ;  /* 0x000000ffffa37224 */ /* 0x000fe400078e008b */
[----:B------:R-:W-:Y:S03]  /*f0f0*/  IMAD.MOV.U32 R139, RZ, RZ, R125 ;  /* 0x000000ffff8b7224 */ /* 0x000fe600078e007d */
[----:B------:R-:W-:Y:S01]  /*f100*/  MUFU.EX2 R197, R239 ;  /* 0x000000ef00c57308 */ /* 0x000fe20000000800 */
[----:B------:R-:W-:Y:S02]  /*f110*/  IMAD.MOV.U32 R167, RZ, RZ, R149 ;  /* 0x000000ffffa77224 */ /* 0x000fe400078e0095 */
[----:B------:R-:W-:Y:S02]  /*f120*/  IMAD.MOV.U32 R149, RZ, RZ, R135 ;  /* 0x000000ffff957224 */ /* 0x000fe400078e0087 */
[----:B------:R-:W1:Y:S01]  /*f130*/  LDC R135, c[0x0][0x2d8] ;  /* 0x0000b600ff877b82 */ /* 0x000e620000000800 */
[----:B------:R-:W-:Y:S02]  /*f140*/  IMAD.MOV.U32 R162, RZ, RZ, R138 ;  /* 0x000000ffffa27224 */ /* 0x000fe400078e008a */
[----:B------:R-:W-:Y:S02]  /*f150*/  IMAD.MOV.U32 R138, RZ, RZ, R124 ;  /* 0x000000ffff8a7224 */ /* 0x000fe400078e007c */
[----:B------:R-:W3:Y:S02]  /*f160*/  MUFU.EX2 R124, R210 ;  /* 0x000000d2007c7308 */ /* 0x000ee40000000800 */
[----:B---3--:R-:W-:Y:S01]  /*f170*/  F2FP.BF16.F32.PACK_AB R146, R123, R124 ;  /* 0x0000007c7b92723e */ /* 0x008fe200000010ff */
[----:B--2---:R-:W-:Y:S01]  /*f180*/  FFMA.FTZ R105, R2, R11, R187 ;  /* 0x0000000b02697223 */ /* 0x004fe200000100bb */
[C---:B------:R-:W-:Y:S01]  /*f190*/  FMUL.FTZ R11, R0.reuse, R171 ;  /* 0x000000ab000b7220 */ /* 0x040fe20000410000 */
[----:B------:R-:W2:Y:S04]  /*f1a0*/  LDL.LU R2, [R1+0x12c] ;  /* 0x00012c0001027983 */ /* 0x000ea80000300800 */
[----:B------:R4:W3:Y:S04]  /*f1b0*/  LDL.S16 R134, [R1+0x68] ;  /* 0x0000680001867983 */ /* 0x0008e80000100600 */
[----:B------:R4:W5:Y:S04]  /*f1c0*/  LDL.S16 R133, [R1+0x64] ;  /* 0x0000640001857983 */ /* 0x0009680000100600 */
[----:B------:R4:W4:Y:S01]  /*f1d0*/  LDL.S16 R131, [R1+0x58] ;  /* 0x0000580001837983 */ /* 0x0009220000100600 */
[----:B--2---:R-:W-:Y:S01]  /*f1e0*/  FFMA.FTZ R100, R0, R2, R186 ;  /* 0x0000000200647223 */ /* 0x004fe200000100ba */
[----:B------:R-:W-:Y:S01]  /*f1f0*/  LOP3.LUT R0, R107, UR10, R110, 0x96, !PT ;  /* 0x0000000a6b007c12 */ /* 0x000fe2000f8e966e */
[----:B------:R-:W-:Y:S01]  /*f200*/  IMAD.WIDE.U32 R2, R3, -0x326172a9, RZ ;  /* 0xcd9e8d5703027825 */ /* 0x000fe200078e00ff */
[----:B------:R-:W-:Y:S02]  /*f210*/  F2FP.BF16.F32.PACK_AB R107, R247, R137 ;  /* 0x00000089f76b723e */ /* 0x000fe400000010ff */
[----:B------:R2:W2:Y:S01]  /*f220*/  LDL.S16 R137, [R1+0x6c] ;  /* 0x00006c0001897983 */ /* 0x0004a20000100600 */
[----:B------:R-:W-:Y:S01]  /*f230*/  IMAD.WIDE.U32 R170, R0, -0x326172a9, RZ ;  /* 0xcd9e8d5700aa7825 */ /* 0x000fe200078e00ff */
[----:B------:R-:W-:Y:S02]  /*f240*/  LOP3.LUT R108, R3, UR11, R108, 0x96, !PT ;  /* 0x0000000b036c7c12 */ /* 0x000fe4000f8e966c */
[C---:B------:R-:W-:Y:S01]  /*f250*/  F2FP.BF16.F32.PACK_AB R3, R180.reuse, R188 ;  /* 0x000000bcb403723e */ /* 0x040fe200000010ff */
[----:B------:R-:W-:Y:S01]  /*f260*/  IMAD.MOV.U32 R188, RZ, RZ, R132 ;  /* 0x000000ffffbc7224 */ /* 0x000fe200078e0084 */
[----:B------:R-:W-:Y:S01]  /*f270*/  LOP3.LUT R164, R171, UR9, R2, 0x96, !PT ;  /* 0x00000009aba47c12 */ /* 0x000fe2000f8e9602 */
[----:B------:R1:W2:Y:S01]  /*f280*/  LDL.S16 R132, [R1+0x60] ;  /* 0x0000600001847983 */ /* 0x0002a20000100600 */
[----:B------:R-:W-:Y:S01]  /*f290*/  FADD.FTZ R2, R180, R116 ;  /* 0x00000074b4027221 */ /* 0x000fe20000010000 */
[----:B------:R-:W-:Y:S01]  /*f2a0*/  IMAD.WIDE.U32 R220, R108, -0x2daee0ad, RZ ;  /* 0xd2511f536cdc7825 */ /* 0x000fe200078e00ff */
[C---:B------:R-:W-:Y:S03]  /*f2b0*/  F2FP.BF16.F32.PACK_AB R108, R181.reuse, R186 ;  /* 0x000000bab56c723e */ /* 0x040fe600000010ff */
[----:B------:R-:W-:Y:S01]  /*f2c0*/  FADD.FTZ R110, R181, R100 ;  /* 0x00000064b56e7221 */ /* 0x000fe20000010000 */
[--C-:B------:R-:W-:Y:S01]  /*f2d0*/  FADD.FTZ R100, R182, R2.reuse ;  /* 0x00000002b6647221 */ /* 0x100fe20000010000 */
[----:B------:R-:W-:Y:S01]  /*f2e0*/  PRMT R2, R3, 0x7632, R2 ;  /* 0x0000763203027816 */ /* 0x000fe20000000002 */
[----:B-----5:R-:W-:Y:S01]  /*f2f0*/  @!P4 HFMA2.BF16_V2 R133, -RZ.H0_H0, RZ.H0_H0, -R107.H0_H0 ;  /* 0x200000ffff85c231 */ /* 0x020fe2000034096b */
[----:B------:R-:W-:Y:S01]  /*f300*/  LOP3.LUT R160, R221, UR25, R106, 0x96, !PT ;  /* 0x00000019dda07c12 */ /* 0x000fe2000f8e966a */
[--C-:B------:R-:W-:Y:S01]  /*f310*/  FADD.FTZ R106, R184, R105.reuse ;  /* 0x00000069b86a7221 */ /* 0x100fe20000010000 */
[----:B------:R-:W-:Y:S01]  /*f320*/  PRMT R105, R107, 0x7632, R105 ;  /* 0x000076326b697816 */ /* 0x000fe20000000069 */
[----:B---3--:R-:W-:Y:S01]  /*f330*/  @!P5 HFMA2.BF16_V2 R134, -RZ.H0_H0, RZ.H0_H0, -R2.H0_H0 ;  /* 0x200000ffff86d231 */ /* 0x008fe20000340902 */
[----:B------:R-:W-:Y:S01]  /*f340*/  PRMT R142, R133, 0x7610, R142 ;  /* 0x00007610858e7816 */ /* 0x000fe2000000008e */
[----:B------:R-:W-:Y:S04]  /*f350*/  IMAD.WIDE.U32 R160, R160, -0x326172a9, RZ ;  /* 0xcd9e8d57a0a07825 */ /* 0x000fe800078e00ff */
[----:B------:R-:W-:Y:S01]  /*f360*/  FADD.FTZ R116, R247, R114 ;  /* 0x00000072f7747221 */ /* 0x000fe20000010000 */
[----:B------:R-:W-:Y:S01]  /*f370*/  PRMT R126, R134, 0x7610, R126 ;  /* 0x00007610867e7816 */ /* 0x000fe2000000007e */
[----:B------:R-:W-:Y:S01]  /*f380*/  FADD.FTZ R125, R179, R100 ;  /* 0x00000064b37d7221 */ /* 0x000fe20000010000 */
[----:B------:R-:W-:Y:S01]  /*f390*/  LOP3.LUT R109, R161, UR24, R170, 0x96, !PT ;  /* 0x00000018a16d7c12 */ /* 0x000fe2000f8e96aa */
[----:B------:R-:W-:Y:S01]  /*f3a0*/  FADD.FTZ R100, R185, R116 ;  /* 0x00000074b9647221 */ /* 0x000fe20000010000 */
[----:B------:R-:W-:Y:S01]  /*f3b0*/  F2FP.BF16.F32.PACK_AB R114, R179, R182 ;  /* 0x000000b6b372723e */ /* 0x000fe200000010ff */
[----:B------:R-:W-:Y:S01]  /*f3c0*/  FADD.FTZ R106, R183, R106 ;  /* 0x0000006ab76a7221 */ /* 0x000fe20000010000 */
[----:B------:R-:W-:Y:S01]  /*f3d0*/  LOP3.LUT R0, R109, 0xff, RZ, 0xc0, !PT ;  /* 0x000000ff6d007812 */ /* 0x000fe200078ec0ff */
[----:B------:R-:W-:Y:S01]  /*f3e0*/  IMAD.MOV.U32 R186, RZ, RZ, R166 ;  /* 0x000000ffffba7224 */ /* 0x000fe200078e00a6 */
[----:B------:R-:W-:Y:S01]  /*f3f0*/  F2FP.BF16.F32.PACK_AB R116, R178, R185 ;  /* 0x000000b9b274723e */ /* 0x000fe200000010ff */
[----:B------:R-:W-:Y:S01]  /*f400*/  IMAD.MOV.U32 R166, RZ, RZ, R212 ;  /* 0x000000ffffa67224 */ /* 0x000fe200078e00d4 */
[----:B------:R-:W-:Y:S01]  /*f410*/  ISETP.LE.U32.AND P2, PT, R0, UR13, PT ;  /* 0x0000000d00007c0c */ /* 0x000fe2000bf43070 */
[----:B------:R-:W-:Y:S01]  /*f420*/  IMAD.MOV.U32 R180, RZ, RZ, R138 ;  /* 0x000000ffffb47224 */ /* 0x000fe200078e008a */
[----:B------:R-:W-:Y:S01]  /*f430*/  F2FP.BF16.F32.PACK_AB R0, R184, R187 ;  /* 0x000000bbb800723e */ /* 0x000fe200000010ff */
[----:B------:R-:W-:Y:S01]  /*f440*/  FADD.FTZ R110, R176, R110 ;  /* 0x0000006eb06e7221 */ /* 0x000fe20000010000 */
[----:B------:R-:W-:Y:S01]  /*f450*/  IMAD.MOV.U32 R187, RZ, RZ, R167 ;  /* 0x000000ffffbb7224 */ /* 0x000fe200078e00a7 */
[----:B------:R-:W-:Y:S01]  /*f460*/  MUFU.EX2 R138, R237 ;  /* 0x000000ed008a7308 */ /* 0x000fe20000000800 */
[----:B------:R-:W-:Y:S01]  /*f470*/  PRMT R119, R0, 0x7632, R119 ;  /* 0x0000763200777816 */ /* 0x000fe20000000077 */
[----:B------:R-:W-:Y:S02]  /*f480*/  IMAD.MOV.U32 R167, RZ, RZ, R213 ;  /* 0x000000ffffa77224 */ /* 0x000fe400078e00d5 */
[----:B------:R-:W-:Y:S02]  /*f490*/  IMAD.MOV.U32 R181, RZ, RZ, R139 ;  /* 0x000000ffffb57224 */ /* 0x000fe400078e008b */
[----:B------:R-:W-:Y:S02]  /*f4a0*/  IMAD.MOV.U32 R182, RZ, RZ, R180 ;  /* 0x000000ffffb67224 */ /* 0x000fe400078e00b4 */
[----:B----4-:R-:W-:Y:S02]  /*f4b0*/  @!P2 HFMA2.BF16_V2 R131, -RZ.H0_H0, RZ.H0_H0, -R0.H0_H0 ;  /* 0x200000ffff83a231 */ /* 0x010fe40000340900 */
[----:B------:R-:W-:Y:S01]  /*f4c0*/  IMAD.MOV.U32 R180, RZ, RZ, R162 ;  /* 0x000000ffffb47224 */ /* 0x000fe200078e00a2 */
[----:B------:R-:W-:Y:S02]  /*f4d0*/  MUFU.EX2 R139, R219 ;  /* 0x000000db008b7308 */ /* 0x000fe40000000800 */
[----:B------:R-:W-:Y:S01]  /*f4e0*/  PRMT R140, R131, 0x7610, R140 ;  /* 0x00007610838c7816 */ /* 0x000fe2000000008c */
[----:B--2---:R-:W-:Y:S05]  /*f4f0*/  @!P6 HFMA2.BF16_V2 R137, -RZ.H0_H0, RZ.H0_H0, -R3.H0_H0 ;  /* 0x200000ffff89e231 */ /* 0x004fea0000340903 */
[----:B------:R-:W-:Y:S01]  /*f500*/  PRMT R127, R137, 0x7610, R127 ;  /* 0x00007610897f7816 */ /* 0x000fe2000000007f */
[----:B------:R2:W-:Y:S01]  /*f510*/  @!P6 STL.S16 [R1+0x6c], R137 ;  /* 0x00006c890100e387 */ /* 0x0005e20000100600 */
[----:B------:R-:W-:Y:S03]  /*f520*/  @!P3 HFMA2.BF16_V2 R132, -RZ.H0_H0, RZ.H0_H0, -R105.H0_H0 ;  /* 0x200000ffff84b231 */ /* 0x000fe60000340969 */
[----:B------:R1:W-:Y:S02]  /*f530*/  @!P5 STL.S16 [R1+0x68], R134 ;  /* 0x000068860100d387 */ /* 0x0003e40000100600 */
[----:B------:R-:W-:Y:S02]  /*f540*/  PRMT R130, R132, 0x7610, R130 ;  /* 0x0000761084827816 */ /* 0x000fe40000000082 */
[----:B------:R3:W-:Y:S04]  /*f550*/  @!P4 STL.S16 [R1+0x64], R133 ;  /* 0x000064850100c387 */ /* 0x0007e80000100600 */
[----:B------:R4:W-:Y:S04]  /*f560*/  @!P3 STL.S16 [R1+0x60], R132 ;  /* 0x000060840100b387 */ /* 0x0009e80000100600 */
[----:B------:R5:W-:Y:S04]  /*f570*/  @!P2 STL.S16 [R1+0x58], R131 ;  /* 0x000058830100a387 */ /* 0x000be80000100600 */
[----:B------:R5:W5:Y:S01]  /*f580*/  LDL.S16 R136, [R1+0x80] ;  /* 0x0000800001887983 */ /* 0x000b620000100600 */
[----:B--2---:R-:W-:Y:S01]  /*f590*/  FADD.FTZ R137, R128, R110 ;  /* 0x0000006e80897221 */ /* 0x004fe20000010000 */
[----:B------:R-:W-:Y:S01]  /*f5a0*/  F2FP.BF16.F32.PACK_AB R110, R112, R120 ;  /* 0x00000078706e723e */ /* 0x000fe200000010ff */
[----:B-1----:R-:W-:Y:S02]  /*f5b0*/  IMAD.SHL.U32 R134, R135, 0x8, RZ ;  /* 0x0000000887867824 */ /* 0x002fe400078e00ff */
[----:B---3--:R-:W-:Y:S01]  /*f5c0*/  FADD.FTZ R133, R178, R100 ;  /* 0x00000064b2857221 */ /* 0x008fe20000010000 */
[C---:B------:R-:W-:Y:S01]  /*f5d0*/  F2FP.BF16.F32.PACK_AB R100, R177.reuse, R183 ;  /* 0x000000b7b164723e */ /* 0x040fe200000010ff */
[----:B------:R-:W-:Y:S01]  /*f5e0*/  FADD.FTZ R177, R177, R106 ;  /* 0x0000006ab1b17221 */ /* 0x000fe20000010000 */
[----:B------:R-:W-:Y:S01]  /*f5f0*/  F2FP.BF16.F32.PACK_AB R106, R128, R176 ;  /* 0x000000b0806a723e */ /* 0x000fe200000010ff */
[----:B------:R-:W-:Y:S01]  /*f600*/  IMAD.MOV.U32 R183, RZ, RZ, R181 ;  /* 0x000000ffffb77224 */ /* 0x000fe200078e00b5 */
[----:B------:R-:W-:Y:S01]  /*f610*/  PRMT R128, R3, 0x5410, R2 ;  /* 0x0000541003807816 */ /* 0x000fe20000000002 */
[----:B----4-:R-:W-:Y:S01]  /*f620*/  MUFU.EX2 R132, R204 ;  /* 0x000000cc00847308 */ /* 0x010fe20000000800 */
[----:B------:R-:W-:Y:S01]  /*f630*/  @!P5 PRMT R2, R126, 0x5410, RZ ;  /* 0x000054107e02d816 */ /* 0x000fe200000000ff */
[----:B------:R-:W-:Y:S01]  /*f640*/  IMAD.MOV.U32 R181, RZ, RZ, R163 ;  /* 0x000000ffffb57224 */ /* 0x000fe200078e00a3 */
[----:B------:R-:W-:Y:S01]  /*f650*/  PRMT R126, R107, 0x5410, R105 ;  /* 0x000054106b7e7816 */ /* 0x000fe20000000069 */
[----:B------:R-:W-:Y:S01]  /*f660*/  IMAD.MOV.U32 R181, RZ, RZ, R187 ;  /* 0x000000ffffb57224 */ /* 0x000fe200078e00bb */
[----:B------:R-:W-:Y:S01]  /*f670*/  @!P3 PRMT R105, R130, 0x5410, RZ ;  /* 0x000054108269b816 */ /* 0x000fe200000000ff */
[----:B------:R-:W-:Y:S01]  /*f680*/  STG.E.U16 desc[UR18][R208.64+0x2], R2 ;  /* 0x00000202d0007986 */ /* 0x000fe2000c101512 */
[----:B------:R-:W-:Y:S03]  /*f690*/  PRMT R130, R0, 0x5410, R119 ;  /* 0x0000541000827816 */ /* 0x000fe60000000077 */
[----:B-----5:R1:W2:Y:S01]  /*f6a0*/  MUFU.EX2 R131, R211 ;  /* 0x000000d300837308 */ /* 0x0202a20000000800 */
[----:B------:R-:W-:Y:S01]  /*f6b0*/  @!P2 PRMT R0, R140, 0x5410, RZ ;  /* 0x000054108c00a816 */ /* 0x000fe200000000ff */
[----:B------:R-:W-:Y:S01]  /*f6c0*/  IMAD.MOV.U32 R187, RZ, RZ, R167 ;  /* 0x000000ffffbb7224 */ /* 0x000fe200078e00a7 */
[----:B------:R-:W-:Y:S01]  /*f6d0*/  @!P6 PRMT R3, R127, 0x5410, RZ ;  /* 0x000054107f03e816 */ /* 0x000fe200000000ff */
[----:B------:R4:W3:Y:S01]  /*f6e0*/  LDL.S16 R140, [R1+0x74] ;  /* 0x00007400018c7983 */ /* 0x0008e20000100600 */
[----:B------:R-:W-:Y:S01]  /*f6f0*/  LEA R210, P0, R134, R208, 0x1 ;  /* 0x000000d086d27211 */ /* 0x000fe200078008ff */
[----:B------:R-:W-:Y:S01]  /*f700*/  IMAD.WIDE.U32 R162, R236, -0x2daee0ad, RZ ;  /* 0xd2511f53eca27825 */ /* 0x000fe200078e00ff */
[----:B------:R-:W-:Y:S01]  /*f710*/  @!P4 PRMT R107, R142, 0x5410, RZ ;  /* 0x000054108e6bc816 */ /* 0x000fe200000000ff */
[----:B------:R5:W-:Y:S02]  /*f720*/  STG.E.U16 desc[UR18][R208.64], R3 ;  /* 0x00000003d0007986 */ /* 0x000be4000c101512 */
[----:B------:R-:W-:Y:S01]  /*f730*/  MUFU.EX2 R127, R202 ;  /* 0x000000ca007f7308 */ /* 0x000fe20000000800 */
[----:B-1----:R-:W-:Y:S09]  /*f740*/  LEA.HI.X.SX32 R211, R134, R209, 0x1, P0 ;  /* 0x000000d186d37211 */ /* 0x002ff200000f0eff */
[----:B------:R-:W-:Y:S01]  /*f750*/  MUFU.EX2 R202, R245 ;  /* 0x000000f500ca7308 */ /* 0x000fe20000000800 */
[----:B--2---:R-:W-:Y:S01]  /*f760*/  F2FP.BF16.F32.PACK_AB R150, R131, R132 ;  /* 0x000000848396723e */ /* 0x004fe200000010ff */
[----:B------:R1:W-:Y:S04]  /*f770*/  STG.E.U16 desc[UR18][R210.64], R107 ;  /* 0x0000006bd2007986 */ /* 0x0003e8000c101512 */
[----:B------:R2:W-:Y:S01]  /*f780*/  STG.E.U16 desc[UR18][R210.64+0x2], R105 ;  /* 0x00000269d2007986 */ /* 0x0005e2000c101512 */
[----:B-----5:R-:W-:Y:S03]  /*f790*/  FADD.FTZ R3, R120, R125 ;  /* 0x0000007d78037221 */ /* 0x020fe60000010000 */
[----:B------:R-:W5:Y:S01]  /*f7a0*/  MUFU.EX2 R120, R203 ;  /* 0x000000cb00787308 */ /* 0x000f620000000800 */
[----:B------:R-:W-:Y:S01]  /*f7b0*/  FADD.FTZ R143, R112, R3 ;  /* 0x00000003708f7221 */ /* 0x000fe20000010000 */
[----:B------:R-:W-:Y:S01]  /*f7c0*/  F2FP.BF16.F32.PACK_AB R112, R111, R129 ;  /* 0x000000816f70723e */ /* 0x000fe200000010ff */
[----:B------:R-:W-:Y:S05]  /*f7d0*/  IMAD.WIDE R2, R135, 0x70, R210 ;  /* 0x0000007087027825 */ /* 0x000fea00078e02d2 */
[----:B------:R4:W-:Y:S01]  /*f7e0*/  STG.E.U16 desc[UR18][R2.64], R0 ;  /* 0x0000000002007986 */ /* 0x0009e2000c101512 */
[----:B-1----:R-:W-:Y:S04]  /*f7f0*/  SHF.R.U32.HI R107, RZ, 0x10, R174 ;  /* 0x00000010ff6b7819 */ /* 0x002fe800000116ae */
[----:B------:R-:W-:Y:S01]  /*f800*/  LOP3.LUT R107, R107, 0xff, RZ, 0xc0, !PT ;  /* 0x000000ff6b6b7812 */ /* 0x000fe200078ec0ff */
[----:B--2---:R-:W-:Y:S01]  /*f810*/  MUFU.EX2 R105, R227 ;  /* 0x000000e300697308 */ /* 0x004fe20000000800 */
[----:B-----5:R-:W-:Y:S02]  /*f820*/  F2FP.BF16.F32.PACK_AB R154, R120, R127 ;  /* 0x0000007f789a723e */ /* 0x020fe400000010ff */
[----:B----4-:R-:W-:Y:S07]  /*f830*/  LOP3.LUT R0, R109, 0xffff, RZ, 0xc0, !PT ;  /* 0x0000ffff6d007812 */ /* 0x010fee00078ec0ff */
[----:B------:R-:W1:Y:S01]  /*f840*/  MUFU.EX2 R3, R229 ;  /* 0x000000e500037308 */ /* 0x000e620000000800 */
[----:B------:R-:W-:Y:S02]  /*f850*/  LOP3.LUT R2, R174, 0xff, RZ, 0xc0, !PT ;  /* 0x000000ffae027812 */ /* 0x000fe400078ec0ff */
[----:B------:R-:W-:Y:S02]  /*f860*/  SHF.R.U32.HI R0, RZ, 0x8, R0 ;  /* 0x00000008ff007819 */ /* 0x000fe40000011600 */
[----:B------:R-:W-:Y:S02]  /*f870*/  ISETP.LE.U32.AND P2, PT, R2, UR13, PT ;  /* 0x0000000d02007c0c */ /* 0x000fe4000bf43070 */
[----:B------:R-:W-:Y:S02]  /*f880*/  LOP3.LUT R0, R0, 0xffff, RZ, 0xc0, !PT ;  /* 0x0000ffff00007812 */ /* 0x000fe400078ec0ff */
[--C-:B------:R-:W-:Y:S02]  /*f890*/  SHF.R.U32.HI R2, RZ, 0x10, R109.reuse ;  /* 0x00000010ff027819 */ /* 0x100fe4000001166d */
[----:B------:R-:W-:Y:S01]  /*f8a0*/  ISETP.LE.U32.AND P3, PT, R0, UR13, PT ;  /* 0x0000000d00007c0c */ /* 0x000fe2000bf63070 */
[----:B------:R-:W-:Y:S01]  /*f8b0*/  IMAD R0, R135, 0x38, R134 ;  /* 0x0000003887007824 */ /* 0x000fe200078e0286 */
[----:B------:R-:W-:Y:S01]  /*f8c0*/  LOP3.LUT R2, R2, 0xff, RZ, 0xc0, !PT ;  /* 0x000000ff02027812 */ /* 0x000fe200078ec0ff */
[----:B------:R-:W-:Y:S01]  /*f8d0*/  MUFU.EX2 R134, R226 ;  /* 0x000000e200867308 */ /* 0x000fe20000000800 */
[----:B------:R-:W-:Y:S01]  /*f8e0*/  SHF.R.U32.HI R109, RZ, 0x18, R109 ;  /* 0x00000018ff6d7819 */ /* 0x000fe2000001166d */
[----:B------:R-:W-:Y:S01]  /*f8f0*/  VIADD R0, R0, 0x1 ;  /* 0x0000000100007836 */ /* 0x000fe20000000000 */
[----:B------:R-:W-:Y:S02]  /*f900*/  ISETP.LE.U32.AND P6, PT, R2, UR13, PT ;  /* 0x0000000d02007c0c */ /* 0x000fe4000bfc3070 */
[----:B------:R-:W-:Y:S02]  /*f910*/  LOP3.LUT R2, R174, 0xffff, RZ, 0xc0, !PT ;  /* 0x0000ffffae027812 */ /* 0x000fe400078ec0ff */
[CC--:B------:R-:W-:Y:S02]  /*f920*/  LEA R214, P5, R0.reuse, R208.reuse, 0x1 ;  /* 0x000000d000d67211 */ /* 0x0c0fe400078a08ff */
[----:B------:R-:W-:Y:S02]  /*f930*/  SHF.R.U32.HI R2, RZ, 0x8, R2 ;  /* 0x00000008ff027819 */ /* 0x000fe40000011602 */
[----:B------:R-:W-:Y:S02]  /*f940*/  LEA.HI.X.SX32 R215, R0, R209, 0x1, P5 ;  /* 0x000000d100d77211 */ /* 0x000fe400028f0eff */
[----:B------:R-:W-:Y:S02]  /*f950*/  LOP3.LUT R2, R2, 0xffff, RZ, 0xc0, !PT ;  /* 0x0000ffff02027812 */ /* 0x000fe400078ec0ff */
[----:B------:R-:W-:Y:S01]  /*f960*/  ISETP.LE.U32.AND P4, PT, R109, UR13, PT ;  /* 0x0000000d6d007c0c */ /* 0x000fe2000bf83070 */
[----:B------:R-:W-:Y:S01]  /*f970*/  IMAD R109, R135, 0x48, RZ ;  /* 0x00000048876d7824 */ /* 0x000fe200078e02ff */
[----:B------:R-:W-:Y:S01]  /*f980*/  ISETP.LE.U32.AND P5, PT, R2, UR13, PT ;  /* 0x0000000d02007c0c */ /* 0x000fe2000bfa3070 */
[----:B------:R-:W2:Y:S01]  /*f990*/  MUFU.EX2 R135, R225 ;  /* 0x000000e100877308 */ /* 0x000ea20000000800 */
[----:B------:R-:W-:Y:S02]  /*f9a0*/  SHF.R.U32.HI R0, RZ, 0x18, R174 ;  /* 0x00000018ff007819 */ /* 0x000fe400000116ae */
[----:B------:R-:W-:Y:S02]  /*f9b0*/  LEA R212, P0, R109, R208, 0x1 ;  /* 0x000000d06dd47211 */ /* 0x000fe400078008ff */
[----:B-1----:R-:W-:Y:S02]  /*f9c0*/  F2FP.BF16.F32.PACK_AB R155, R3, R105 ;  /* 0x00000069039b723e */ /* 0x002fe400000010ff */
[----:B------:R-:W-:Y:S02]  /*f9d0*/  LEA.HI.X.SX32 R213, R109, R209, 0x1, P0 ;  /* 0x000000d16dd57211 */ /* 0x000fe400000f0eff */
[----:B------:R-:W-:Y:S02]  /*f9e0*/  ISETP.LE.U32.AND P0, PT, R107, UR13, PT ;  /* 0x0000000d6b007c0c */ /* 0x000fe4000bf03070 */
[----:B------:R-:W-:Y:S02]  /*f9f0*/  PRMT R107, R108, 0x7632, R107 ;  /* 0x000076326c6b7816 */ /* 0x000fe4000000006b */
[----:B--2---:R-:W-:Y:S01]  /*fa00*/  F2FP.BF16.F32.PACK_AB R152, R134, R135 ;  /* 0x000000878698723e */ /* 0x004fe200000010ff */
[----:B------:R-:W-:Y:S05]  /*fa10*/  @!P3 HFMA2.BF16_V2 R136, -RZ.H0_H0, RZ.H0_H0, -R119.H0_H0 ;  /* 0x200000ffff88b231 */ /* 0x000fea0000340977 */
[----:B------:R-:W-:Y:S01]  /*fa20*/  PRMT R141, R136, 0x7610, R141 ;  /* 0x00007610888d7816 */ /* 0x000fe2000000008d */
[----:B------:R1:W-:Y:S03]  /*fa30*/  @!P3 STL.S16 [R1+0x80], R136 ;  /* 0x000080880100b387 */ /* 0x0003e60000100600 */
[----:B------:R-:W-:Y:S01]  /*fa40*/  @!P3 PRMT R119, R141, 0x5410, RZ ;  /* 0x000054108d77b816 */ /* 0x000fe200000000ff */
[----:B------:R2:W4:Y:S01]  /*fa50*/  LDL.S16 R2, [R1+0x78] ;  /* 0x0000780001027983 */ /* 0x0005220000100600 */
[----:B------:R-:W-:Y:S01]  /*fa60*/  ISETP.LE.U32.AND P3, PT, R0, UR13, PT ;  /* 0x0000000d00007c0c */ /* 0x000fe2000bf63070 */
[----:B------:R-:W-:Y:S01]  /*fa70*/  FADD.FTZ R0, R129, R133 ;  /* 0x0000008581007221 */ /* 0x000fe20000010000 */
[----:B------:R-:W-:Y:S01]  /*fa80*/  PRMT R129, R108, 0x5410, R107 ;  /* 0x000054106c817816 */ /* 0x000fe2000000006b */
[----:B------:R-:W5:Y:S01]  /*fa90*/  MUFU.EX2 R141, R217 ;  /* 0x000000d9008d7308 */ /* 0x000f620000000800 */
[----:B------:R-:W-:Y:S09]  /*faa0*/  STG.E.U16 desc[UR18][R214.64], R119 ;  /* 0x00000077d6007986 */ /* 0x000ff2000c101512 */
[----:B------:R-:W-:Y:S01]  /*fab0*/  MUFU.EX2 R133, R224 ;  /* 0x000000e000857308 */ /* 0x000fe20000000800 */
[----:B-----5:R-:W-:Y:S01]  /*fac0*/  F2FP.BF16.F32.PACK_AB R153, R139, R141 ;  /* 0x0000008d8b99723e */ /* 0x020fe200000010ff */
[----:B---3--:R-:W-:Y:S08]  /*fad0*/  @!P6 HFMA2.BF16_V2 R140, -RZ.H0_H0, RZ.H0_H0, -R108.H0_H0 ;  /* 0x200000ffff8ce231 */ /* 0x008ff0000034096c */
[----:B-1----:R-:W-:Y:S01]  /*fae0*/  MUFU.EX2 R136, R223 ;  /* 0x000000df00887308 */ /* 0x002fe20000000800 */
[----:B------:R-:W-:Y:S01]  /*faf0*/  PRMT R109, R140, 0x7610, R109 ;  /* 0x000076108c6d7816 */ /* 0x000fe2000000006d */
[----:B------:R1:W-:Y:S03]  /*fb00*/  @!P6 STL.S16 [R1+0x74], R140 ;  /* 0x0000748c0100e387 */ /* 0x0003e60000100600 */
[----:B------:R-:W-:Y:S01]  /*fb10*/  @!P6 PRMT R108, R109, 0x5410, RZ ;  /* 0x000054106d6ce816 */ /* 0x000fe200000000ff */
[----:B------:R-:W-:Y:S04]  /*fb20*/  FADD.FTZ R109, R118, R177 ;  /* 0x000000b1766d7221 */ /* 0x000fe80000010000 */
[----:B------:R-:W-:Y:S01]  /*fb30*/  FADD.FTZ R142, R113, R109 ;  /* 0x0000006d718e7221 */ /* 0x000fe20000010000 */
[----:B------:R-:W-:Y:S01]  /*fb40*/  FADD.FTZ R109, R122, R137 ;  /* 0x000000897a6d7221 */ /* 0x000fe20000010000 */
[----:B------:R3:W-:Y:S01]  /*fb50*/  STG.E.U16 desc[UR18][R212.64], R108 ;  /* 0x0000006cd4007986 */ /* 0x0007e2000c101512 */
[----:B------:R-:W5:Y:S01]  /*fb60*/  MUFU.EX2 R137, R238 ;  /* 0x000000ee00897308 */ /* 0x000f620000000800 */
[----:B-1----:R-:W-:Y:S01]  /*fb70*/  FADD.FTZ R140, R111, R0 ;  /* 0x000000006f8c7221 */ /* 0x002fe20000010000 */
[----:B------:R-:W-:Y:S01]  /*fb80*/  LOP3.LUT R0, R160, 0xff, RZ, 0xc0, !PT ;  /* 0x000000ffa0007812 */ /* 0x000fe200078ec0ff */
[----:B------:R2:W2:Y:S01]  /*fb90*/  LDL.S16 R111, [R1+0x7c] ;  /* 0x00007c00016f7983 */ /* 0x0004a20000100600 */
[----:B-----5:R-:W-:Y:S02]  /*fba0*/  F2FP.BF16.F32.PACK_AB R157, R137, R138 ;  /* 0x0000008a899d723e */ /* 0x020fe400000010ff */
[----:B------:R-:W-:Y:S02]  /*fbb0*/  ISETP.LE.U32.AND P6, PT, R0, UR13, PT ;  /* 0x0000000d00007c0c */ /* 0x000fe4000bfc3070 */
[----:B------:R-:W-:Y:S02]  /*fbc0*/  LOP3.LUT R0, R160, 0xffff, RZ, 0xc0, !PT ;  /* 0x0000ffffa0007812 */ /* 0x000fe400078ec0ff */
[----:B---3--:R-:W-:Y:S01]  /*fbd0*/  PRMT R108, R146, 0x7632, R108 ;  /* 0x00007632926c7816 */ /* 0x008fe2000000006c */
[----:B----4-:R-:W-:Y:S05]  /*fbe0*/  @!P4 HFMA2.BF16_V2 R2, -RZ.H0_H0, RZ.H0_H0, -R107.H0_H0 ;  /* 0x200000ffff02c231 */ /* 0x010fea000034096b */
[----:B------:R-:W-:Y:S01]  /*fbf0*/  PRMT R125, R2, 0x7610, R125 ;  /* 0x00007610027d7816 */ /* 0x000fe2000000007d */
[----:B------:R1:W-:Y:S03]  /*fc00*/  @!P4 STL.S16 [R1+0x78], R2 ;  /* 0x000078020100c387 */ /* 0x0003e60000100600 */
[----:B------:R-:W-:Y:S01]  /*fc10*/  @!P4 PRMT R107, R125, 0x5410, RZ ;  /* 0x000054107d6bc816 */ /* 0x000fe200000000ff */
[----:B------:R4:W3:Y:S04]  /*fc20*/  LDL.S16 R147, [R1+0x88] ;  /* 0x0000880001937983 */ /* 0x0008e80000100600 */
[----:B------:R-:W-:Y:S01]  /*fc30*/  STG.E.U16 desc[UR18][R212.64+0x2], R107 ;  /* 0x0000026bd4007986 */ /* 0x000fe2000c101512 */
[----:B-1----:R-:W-:Y:S02]  /*fc40*/  SHF.R.U32.HI R2, RZ, 0x8, R0 ;  /* 0x00000008ff027819 */ /* 0x002fe40000011600 */
[----:B------:R-:W-:Y:S02]  /*fc50*/  F2FP.BF16.F32.PACK_AB R0, R113, R118 ;  /* 0x000000767100723e */ /* 0x000fe400000010ff */
[----:B------:R-:W-:Y:S02]  /*fc60*/  F2FP.BF16.F32.PACK_AB R118, R117, R122 ;  /* 0x0000007a7576723e */ /* 0x000fe400000010ff */
[----:B------:R-:W-:Y:S02]  /*fc70*/  PRMT R113, R114, 0x7632, R113 ;  /* 0x0000763272717816 */ /* 0x000fe40000000071 */
[----:B------:R-:W-:Y:S02]  /*fc80*/  LOP3.LUT R2, R2, 0xffff, RZ, 0xc0, !PT ;  /* 0x0000ffff02027812 */ /* 0x000fe400078ec0ff */
[----:B------:R-:W-:Y:S02]  /*fc90*/  PRMT R125, R114, 0x5410, R113 ;  /* 0x00005410727d7816 */ /* 0x000fe40000000071 */
[----:B------:R-:W-:Y:S02]  /*fca0*/  ISETP.LE.U32.AND P4, PT, R2, UR13, PT ;  /* 0x0000000d02007c0c */ /* 0x000fe4000bf83070 */
[--C-:B------:R-:W-:Y:S04]  /*fcb0*/  SHF.R.U32.HI R2, RZ, 0x10, R160.reuse ;  /* 0x00000010ff027819 */ /* 0x100fe800000116a0 */
[----:B------:R-:W-:Y:S01]  /*fcc0*/  LOP3.LUT R2, R2, 0xff, RZ, 0xc0, !PT ;  /* 0x000000ff02027812 */ /* 0x000fe200078ec0ff */
[----:B--2---:R-:W-:Y:S05]  /*fcd0*/  @!P2 HFMA2.BF16_V2 R111, -RZ.H0_H0, RZ.H0_H0, -R114.H0_H0 ;  /* 0x200000ffff6fa231 */ /* 0x004fea0000340972 */
[----:B------:R-:W-:Y:S01]  /*fce0*/  PRMT R165, R111, 0x7610, R165 ;  /* 0x000076106fa57816 */ /* 0x000fe200000000a5 */
[----:B------:R1:W-:Y:S03]  /*fcf0*/  @!P2 STL.S16 [R1+0x7c], R111 ;  /* 0x00007c6f0100a387 */ /* 0x0003e60000100600 */
[----:B------:R-:W-:Y:S01]  /*fd00*/  @!P2 PRMT R114, R165, 0x5410, RZ ;  /* 0x00005410a572a816 */ /* 0x000fe200000000ff */
[----:B------:R-:W-:Y:S01]  /*fd10*/  IMAD.WIDE.U32 R164, R164, -0x2daee0ad, RZ ;  /* 0xd2511f53a4a47825 */ /* 0x000fe200078e00ff */
[----:B------:R-:W-:Y:S02]  /*fd20*/  ISETP.LE.U32.AND P2, PT, R2, UR13, PT ;  /* 0x0000000d02007c0c */ /* 0x000fe4000bf43070 */
[----:B------:R-:W-:Y:S01]  /*fd30*/  SHF.R.U32.HI R2, RZ, 0x18, R160 ;  /* 0x00000018ff027819 */ /* 0x000fe200000116a0 */
[----:B------:R-:W-:Y:S01]  /*fd40*/  STG.E.U16 desc[UR18][R208.64+0x10], R114 ;  /* 0x00001072d0007986 */ /* 0x000fe2000c101512 */
[----:B-1----:R-:W-:Y:S01]  /*fd50*/  FADD.FTZ R111, R117, R109 ;  /* 0x0000006d756f7221 */ /* 0x002fe20000010000 */
[----:B------:R-:W-:Y:S01]  /*fd60*/  FADD.FTZ R109, R121, R143 ;  /* 0x0000008f796d7221 */ /* 0x000fe20000010000 */
[----:B------:R-:W-:Y:S01]  /*fd70*/  F2FP.BF16.F32.PACK_AB R121, R115, R121 ;  /* 0x000000797379723e */ /* 0x000fe200000010ff */
[----:B------:R4:W2:Y:S01]  /*fd80*/  LDL.S16 R117, [R1+0x84] ;  /* 0x0000840001757983 */ /* 0x0008a20000100600 */
[----:B------:R-:W-:Y:S01]  /*fd90*/  FADD.FTZ R111, R127, R111 ;  /* 0x0000006f7f6f7221 */ /* 0x000fe20000010000 */
[----:B------:R-:W-:Y:S01]  /*fda0*/  FADD.FTZ R122, R115, R109 ;  /* 0x0000006d737a7221 */ /* 0x000fe20000010000 */
[----:B------:R-:W-:Y:S01]  /*fdb0*/  PRMT R115, R116, 0x7632, R115 ;  /* 0x0000763274737816 */ /* 0x000fe20000000073 */
[----:B------:R-:W-:Y:S01]  /*fdc0*/  FADD.FTZ R109, R132, R142 ;  /* 0x0000008e846d7221 */ /* 0x000fe20000010000 */
[----:B------:R-:W-:Y:S02]  /*fdd0*/  FADD.FTZ R142, R120, R111 ;  /* 0x0000006f788e7221 */ /* 0x000fe40000010000 */
[----:B------:R-:W-:Y:S01]  /*fde0*/  PRMT R127, R116, 0x5410, R115 ;  /* 0x00005410747f7816 */ /* 0x000fe20000000073 */
[----:B---3--:R-:W-:Y:S05]  /*fdf0*/  @!P5 HFMA2.BF16_V2 R147, -RZ.H0_H0, RZ.H0_H0, -R113.H0_H0 ;  /* 0x200000ffff93d231 */ /* 0x008fea0000340971 */
[----:B------:R-:W-:Y:S01]  /*fe00*/  PRMT R144, R147, 0x7610, R144 ;  /* 0x0000761093907816 */ /* 0x000fe20000000090 */
[----:B------:R1:W-:Y:S03]  /*fe10*/  @!P5 STL.S16 [R1+0x88], R147 ;  /* 0x000088930100d387 */ /* 0x0003e60000100600 */
[----:B------:R-:W-:Y:S02]  /*fe20*/  @!P5 PRMT R113, R144, 0x5410, RZ ;  /* 0x000054109071d816 */ /* 0x000fe400000000ff */
[----:B------:R-:W-:Y:S01]  /*fe30*/  ISETP.LE.U32.AND P5, PT, R2, UR13, PT ;  /* 0x0000000d02007c0c */ /* 0x000fe2000bfa3070 */
[----:B------:R4:W3:Y:S01]  /*fe40*/  LDL.S16 R144, [R1+0xb0] ;  /* 0x0000b00001907983 */ /* 0x0008e20000100600 */
[----:B------:R-:W-:Y:S01]  /*fe50*/  FADD.FTZ R2, R124, R140 ;  /* 0x0000008c7c027221 */ /* 0x000fe20000010000 */
[----:B------:R-:W-:Y:S01]  /*fe60*/  FADD.FTZ R124, R131, R109 ;  /* 0x0000006d837c7221 */ /* 0x000fe20000010000 */
[----:B------:R-:W-:Y:S01]  /*fe70*/  MUFU.EX2 R140, R233 ;  /* 0x000000e9008c7308 */ /* 0x000fe20000000800 */
[----:B------:R-:W-:Y:S01]  /*fe80*/  STG.E.U16 desc[UR18][R208.64+0x12], R113 ;  /* 0x00001271d0007986 */ /* 0x000fe2000c101512 */
[----:B------:R-:W-:Y:S01]  /*fe90*/  FADD.FTZ R123, R123, R2 ;  /* 0x000000027b7b7221 */ /* 0x000fe20000010000 */
[----:B------:R-:W-:Y:S04]  /*fea0*/  LOP3.LUT R2, R163, UR23, R228, 0x96, !PT ;  /* 0x00000017a3027c12 */ /* 0x000fe8000f8e96e4 */
[C---:B------:R-:W-:Y:S03]  /*feb0*/  LOP3.LUT R111, R2.reuse, 0xffff, RZ, 0xc0, !PT ;  /* 0x0000ffff026f7812 */ /* 0x040fe600078ec0ff */
[----:B------:R-:W5:Y:S01]  /*fec0*/  MUFU.EX2 R109, R235 ;  /* 0x000000eb006d7308 */ /* 0x000f620000000800 */
[----:B------:R-:W-:Y:S04]  /*fed0*/  SHF.R.U32.HI R111, RZ, 0x8, R111 ;  /* 0x00000008ff6f7819 */ /* 0x000fe8000001166f */
[----:B------:R-:W-:Y:S05]  /*fee0*/  LOP3.LUT R111, R111, 0xffff, RZ, 0xc0, !PT ;  /* 0x0000ffff6f6f7812 */ /* 0x000fea00078ec0ff */
[----:B-1----:R-:W-:Y:S01]  /*fef0*/  MUFU.EX2 R147, R230 ;  /* 0x000000e600937308 */ /* 0x002fe20000000800 */
[----:B-----5:R-:W-:Y:S01]  /*ff00*/  F2FP.BF16.F32.PACK_AB R156, R109, R140 ;  /* 0x0000008c6d9c723e */ /* 0x020fe200000010ff */
[----:B--2---:R-:W-:Y:S05]  /*ff10*/  @!P0 HFMA2.BF16_V2 R117, -RZ.H0_H0, RZ.H0_H0, -R116.H0_H0 ;  /* 0x200000ffff758231 */ /* 0x004fea0000340974 */
[----:B------:R-:W-:Y:S01]  /*ff20*/  PRMT R145, R117, 0x7610, R145 ;  /* 0x0000761075917816 */ /* 0x000fe20000000091 */
[----:B------:R1:W-:Y:S03]  /*ff30*/  @!P0 STL.S16 [R1+0x84], R117 ;  /* 0x0000847501008387 */ /* 0x0003e60000100600 */
[----:B------:R-:W-:Y:S01]  /*ff40*/  @!P0 PRMT R116, R145, 0x5410, RZ ;  /* 0x0000541091748816 */ /* 0x000fe200000000ff */
[----:B------:R4:W2:Y:S01]  /*ff50*/  LDL.S16 R131, [R1+0xac] ;  /* 0x0000ac0001837983 */ /* 0x0008a20000100600 */
[----:B------:R-:W5:Y:S03]  /*ff60*/  MUFU.EX2 R145, R232 ;  /* 0x000000e800917308 */ /* 0x000f660000000800 */
[----:B------:R4:W5:Y:S04]  /*ff70*/  LDL.S16 R120, [R1+0xa8] ;  /* 0x0000a80001787983 */ /* 0x0009680000100600 */
[----:B------:R-:W-:Y:S01]  /*ff80*/  STG.E.U16 desc[UR18][R210.64+0x10], R116 ;  /* 0x00001074d2007986 */ /* 0x000fe2000c101512 */
[----:B-1----:R-:W-:Y:S04]  /*ff90*/  LOP3.LUT R117, R2, 0xff, RZ, 0xc0, !PT ;  /* 0x000000ff02757812 */ /* 0x002fe800078ec0ff */
[----:B------:R-:W-:Y:S01]  /*ffa0*/  ISETP.LE.U32.AND P0, PT, R117, UR13, PT ;  /* 0x0000000d75007c0c */ /* 0x000fe2000bf03070 */
[----:B------:R-:W-:Y:S01]  /*ffb0*/  FADD.FTZ R117, R105, R122 ;  /* 0x0000007a69757221 */ /* 0x000fe20000010000 */
[----:B------:R-:W-:Y:S03]  /*ffc0*/  FADD.FTZ R105, R135, R123 ;  /* 0x0000007b87697221 */ /* 0x000fe60000010000 */
[----:B------:R-:W-:Y:S01]  /*ffd0*/  FADD.FTZ R132, R3, R117 ;  /* 0x0000007503847221 */ /* 0x000fe20000010000 */
[----:B------:R-:W-:Y:S01]  /*ffe0*/  PRMT R3, R100, 0x7632, R3 ;  /* 0x0000763264037816 */ /* 0x000fe20000000003 */
[----:B------:R-:W-:Y:S01]  /*fff0*/  FADD.FTZ R135, R134, R105 ;  /* 0x0000006986877221 */ /* 0x000fe20000010000 */
[----:B------:R-:W-:Y:S01]  /*10000*/  SHF.R.U32.HI R105, RZ, 0x18, R2 ;  /* 0x00000018ff697819 */ /* 0x000fe20000011602 */
[----:B------:R-:W-:Y:S01]  /*10010*/  FADD.FTZ R123, R138, R132 ;  /* 0x000000848a7b7221 */ /* 0x000fe20000010000 */
[----:B------:R-:W-:Y:S03]  /*10020*/  SHF.R.U32.HI R2, RZ, 0x10, R2 ;  /* 0x00000010ff027819 */ /* 0x000fe60000011602 */
[----:B------:R-:W-:Y:S01]  /*10030*/  FADD.FTZ R137, R137, R123 ;  /* 0x0000007b89897221 */ /* 0x000fe20000010000 */
[----:B------:R-:W-:Y:S01]  /*10040*/  LOP3.LUT R2, R2, 0xff, RZ, 0xc0, !PT ;  /* 0x000000ff02027812 */ /* 0x000fe200078ec0ff */
[----:B---3--:R-:W-:Y:S05]  /*10050*/  @!P3 HFMA2.BF16_V2 R144, -RZ.H0_H0, RZ.H0_H0, -R115.H0_H0 ;  /* 0x200000ffff90b231 */ /* 0x008fea0000340973 */
[----:B------:R-:W-:Y:S01]  /*10060*/  PRMT R143, R144, 0x7610, R143 ;  /* 0x00007610908f7816 */ /* 0x000fe2000000008f */
[----:B------:R-:W-:Y:S03]  /*10070*/  @!P3 STL.S16 [R1+0xb0], R144 ;  /* 0x0000b0900100b387 */ /* 0x000fe60000100600 */
[----:B------:R-:W-:Y:S02]  /*10080*/  @!P3 PRMT R115, R143, 0x5410, RZ ;  /* 0x000054108f73b816 */ /* 0x000fe400000000ff */
[----:B------:R-:W-:Y:S03]  /*10090*/  ISETP.LE.U32.AND P3, PT, R111, UR13, PT ;  /* 0x0000000d6f007c0c */ /* 0x000fe6000bf63070 */
[----:B------:R1:W-:Y:S02]  /*100a0*/  STG.E.U16 desc[UR18][R210.64+0x12], R115 ;  /* 0x00001273d2007986 */ /* 0x0003e4000c101512 */
[----:B-1----:R-:W-:Y:S01]  /*100b0*/  PRMT R115, R150, 0x7610, R115 ;  /* 0x0000761096737816 */ /* 0x002fe20000000073 */
[----:B--2---:R-:W-:Y:S02]  /*100c0*/  @!P6 HFMA2.BF16_V2 R131, -RZ.H0_H0, RZ.H0_H0, -R100.H0_H0 ;  /* 0x200000ffff83e231 */ /* 0x004fe40000340964 */
[----:B-----5:R-:W-:Y:S03]  /*100d0*/  @!P4 HFMA2.BF16_V2 R120, -RZ.H0_H0, RZ.H0_H0, -R3.H0_H0 ;  /* 0x200000ffff78c231 */ /* 0x020fe60000340903 */
[----:B------:R-:W-:Y:S01]  /*100e0*/  PRMT R111, R131, 0x7610, R111 ;  /* 0x00007610836f7816 */ /* 0x000fe2000000006f */
[----:B------:R1:W-:Y:S01]  /*100f0*/  @!P6 STL.S16 [R1+0xac], R131 ;  /* 0x0000ac830100e387 */ /* 0x0003e20000100600 */
[----:B------:R-:W-:Y:S03]  /*10100*/  PRMT R122, R120, 0x7610, R122 ;  /* 0x00007610787a7816 */ /* 0x000fe6000000007a */
[----:B------:R2:W-:Y:S04]  /*10110*/  @!P4 STL.S16 [R1+0xa8], R120 ;  /* 0x0000a8780100c387 */ /* 0x0005e80000100600 */
[----:B------:R4:W3:Y:S04]  /*10120*/  LDL.S16 R117, [R1+0xb8] ;  /* 0x0000b80001757983 */ /* 0x0008e80000100600 */
[----:B------:R4:W5:Y:S04]  /*10130*/  LDL.S16 R144, [R1+0xf4] ;  /* 0x0000f40001907983 */ /* 0x0009680000100600 */
[----:B------:R4:W4:Y:S01]  /*10140*/  LDL.S16 R178, [R1+0xf8] ;  /* 0x0000f80001b27983 */ /* 0x0009220000100600 */
[----:B-1----:R-:W-:Y:S02]  /*10150*/  PRMT R131, R100, 0x5410, R3 ;  /* 0x0000541064837816 */ /* 0x002fe40000000003 */
[----:B------:R-:W-:Y:S01]  /*10160*/  @!P4 PRMT R3, R122, 0x5410, RZ ;  /* 0x000054107a03c816 */ /* 0x000fe200000000ff */
[----:B------:R-:W-:Y:S01]  /*10170*/  FADD.FTZ R122, R141, R142 ;  /* 0x0000008e8d7a7221 */ /* 0x000fe20000010000 */
[----:B------:R-:W-:Y:S01]  /*10180*/  @!P6 PRMT R100, R111, 0x5410, RZ ;  /* 0x000054106f64e816 */ /* 0x000fe200000000ff */
[----:B--2---:R-:W1:Y:S01]  /*10190*/  MUFU.EX2 R120, R234 ;  /* 0x000000ea00787308 */ /* 0x004e620000000800 */
[----:B------:R-:W-:Y:S01]  /*101a0*/  ISETP.LE.U32.AND P6, PT, R105, UR13, PT ;  /* 0x0000000d69007c0c */ /* 0x000fe2000bfc3070 */
[----:B------:R-:W-:Y:S01]  /*101b0*/  FADD.FTZ R105, R136, R124 ;  /* 0x0000007c88697221 */ /* 0x000fe20000010000 */
[----:B------:R-:W-:Y:S01]  /*101c0*/  ISETP.LE.U32.AND P4, PT, R2, UR13, PT ;  /* 0x0000000d02007c0c */ /* 0x000fe2000bf83070 */
[----:B------:R-:W-:Y:S01]  /*101d0*/  STG.E.U16 desc[UR18][R214.64+0x10], R3 ;  /* 0x00001003d6007986 */ /* 0x000fe2000c101512 */
[C---:B------:R-:W-:Y:S01]  /*101e0*/  F2FP.BF16.F32.PACK_AB R2, R133.reuse, R136 ;  /* 0x000000888502723e */ /* 0x040fe200000010ff */
[--C-:B------:R-:W-:Y:S01]  /*101f0*/  FADD.FTZ R134, R133, R105.reuse ;  /* 0x0000006985867221 */ /* 0x100fe20000010000 */
[C---:B------:R-:W-:Y:S01]  /*10200*/  PRMT R105, R106.reuse, 0x7632, R105 ;  /* 0x000076326a697816 */ /* 0x040fe20000000069 */
[----:B------:R-:W-:Y:S01]  /*10210*/  STG.E.U16 desc[UR18][R214.64+0xe], R100 ;  /* 0x00000e64d6007986 */ /* 0x000fe2000c101512 */
[----:B------:R-:W-:Y:S01]  /*10220*/  FADD.FTZ R139, R139, R122 ;  /* 0x0000007a8b8b7221 */ /* 0x000fe20000010000 */
[----:B------:R-:W-:Y:S01]  /*10230*/  MUFU.EX2 R111, R231 ;  /* 0x000000e7006f7308 */ /* 0x000fe20000000800 */
[----:B------:R-:W-:Y:S09]  /*10240*/  PRMT R132, R106, 0x5410, R105 ;  /* 0x000054106a847816 */ /* 0x000ff20000000069 */
[----:B------:R-:W-:Y:S01]  /*10250*/  MUFU.EX2 R122, R246 ;  /* 0x000000f6007a7308 */ /* 0x000fe20000000800 */
[----:B---3--:R-:W-:Y:S02]  /*10260*/  @!P2 HFMA2.BF16_V2 R117, -RZ.H0_H0, RZ.H0_H0, -R106.H0_H0 ;  /* 0x200000ffff75a231 */ /* 0x008fe4000034096a */
[----:B-----5:R-:W-:Y:S03]  /*10270*/  @!P5 HFMA2.BF16_V2 R144, -RZ.H0_H0, RZ.H0_H0, -R105.H0_H0 ;  /* 0x200000ffff90d231 */ /* 0x020fe60000340969 */
[----:B------:R-:W-:Y:S01]  /*10280*/  PRMT R133, R117, 0x7610, R133 ;  /* 0x0000761075857816 */ /* 0x000fe20000000085 */
[----:B------:R2:W-:Y:S01]  /*10290*/  @!P2 STL.S16 [R1+0xb8], R117 ;  /* 0x0000b8750100a387 */ /* 0x0005e20000100600 */
[----:B----4-:R-:W-:Y:S02]  /*102a0*/  @!P0 HFMA2.BF16_V2 R178, -RZ.H0_H0, RZ.H0_H0, -R110.H0_H0 ;  /* 0x200000ffffb28231 */ /* 0x010fe4000034096e */
[----:B------:R-:W-:Y:S01]  /*102b0*/  @!P2 PRMT R106, R133, 0x5410, RZ ;  /* 0x00005410856aa816 */ /* 0x000fe200000000ff */
[----:B------:R4:W3:Y:S01]  /*102c0*/  LDL.S16 R143, [R1+0x108] ;  /* 0x00010800018f7983 */ /* 0x0008e20000100600 */
[----:B------:R-:W-:Y:S01]  /*102d0*/  PRMT R136, R144, 0x7610, R136 ;  /* 0x0000761090887816 */ /* 0x000fe20000000088 */
[----:B------:R-:W-:Y:S01]  /*102e0*/  FADD.FTZ R133, R140, R135 ;  /* 0x000000878c857221 */ /* 0x000fe20000010000 */
[----:B------:R-:W-:Y:S01]  /*102f0*/  PRMT R177, R178, 0x7610, R177 ;  /* 0x00007610b2b17816 */ /* 0x000fe200000000b1 */
[----:B------:R4:W5:Y:S01]  /*10300*/  LDL.S16 R141, [R1+0x104] ;  /* 0x00010400018d7983 */ /* 0x0009620000100600 */
[----:B------:R-:W-:Y:S01]  /*10310*/  @!P5 PRMT R105, R136, 0x5410, RZ ;  /* 0x000054108869d816 */ /* 0x000fe200000000ff */
[----:B------:R-:W-:Y:S01]  /*10320*/  FADD.FTZ R135, R109, R133 ;  /* 0x000000856d877221 */ /* 0x000fe20000010000 */
[----:B------:R-:W-:Y:S01]  /*10330*/  PRMT R109, R110, 0x7632, R109 ;  /* 0x000076326e6d7816 */ /* 0x000fe2000000006d */
[----:B------:R4:W-:Y:S01]  /*10340*/  @!P5 STL.S16 [R1+0xf4], R144 ;  /* 0x0000f4900100d387 */ /* 0x0009e20000100600 */
[----:B------:R-:W-:Y:S01]  /*10350*/  FADD.FTZ R133, R145, R134 ;  /* 0x0000008691857221 */ /* 0x000fe20000010000 */
[C---:B-1----:R-:W-:Y:S02]  /*10360*/  F2FP.BF16.F32.PACK_AB R145, R120.reuse, R145 ;  /* 0x000000917891723e */ /* 0x042fe400000010ff */
[----:B------:R1:W-:Y:S01]  /*10370*/  STG.E.U16 desc[UR18][R212.64+0x10], R106 ;  /* 0x0000106ad4007986 */ /* 0x0003e2000c101512 */
[----:B------:R-:W-:Y:S01]  /*10380*/  FADD.FTZ R136, R120, R133 ;  /* 0x0000008578887221 */ /* 0x000fe20000010000 */
[----:B------:R-:W-:Y:S01]  /*10390*/  PRMT R133, R110, 0x5410, R109 ;  /* 0x000054106e857816 */ /* 0x000fe2000000006d */
[----:B------:R-:W4:Y:S01]  /*103a0*/  MUFU.EX2 R120, R243 ;  /* 0x000000f300787308 */ /* 0x000f220000000800 */
[----:B------:R-:W-:Y:S01]  /*103b0*/  @!P0 PRMT R110, R177, 0x5410, RZ ;  /* 0x00005410b16e8816 */ /* 0x000fe200000000ff */
[----:B------:R1:W-:Y:S01]  /*103c0*/  STG.E.U16 desc[UR18][R212.64+0x12], R105 ;  /* 0x00001269d4007986 */ /* 0x0003e2000c101512 */
[----:B------:R-:W-:Y:S01]  /*103d0*/  FADD.FTZ R136, R199, R136 ;  /* 0x00000088c7887221 */ /* 0x000fe20000010000 */
[----:B--2---:R-:W-:Y:S02]  /*103e0*/  LOP3.LUT R117, R165, UR23, R220, 0x96, !PT ;  /* 0x00000017a5757c12 */ /* 0x004fe4000f8e96dc */
[----:B------:R-:W-:Y:S02]  /*103f0*/  STG.E.U16 desc[UR18][R208.64+0x20], R110 ;  /* 0x0000206ed0007986 */ /* 0x000fe4000c101512 */
[C---:B------:R-:W-:Y:S02]  /*10400*/  LOP3.LUT R124, R117.reuse, 0xff, RZ, 0xc0, !PT ;  /* 0x000000ff757c7812 */ /* 0x040fe400078ec0ff */
[----:B------:R-:W-:Y:S02]  /*10410*/  LOP3.LUT R123, R117, 0xffff, RZ, 0xc0, !PT ;  /* 0x0000ffff757b7812 */ /* 0x000fe400078ec0ff */
[----:B------:R-:W-:Y:S02]  /*10420*/  ISETP.LE.U32.AND P2, PT, R124, UR13, PT ;  /* 0x0000000d7c007c0c */ /* 0x000fe4000bf43070 */
[----:B------:R-:W-:Y:S02]  /*10430*/  SHF.R.U32.HI R124, RZ, 0x8, R123 ;  /* 0x00000008ff7c7819 */ /* 0x000fe4000001167b */
[----:B----4-:R-:W-:Y:S01]  /*10440*/  F2FP.BF16.F32.PACK_AB R199, R120, R199 ;  /* 0x000000c778c7723e */ /* 0x010fe200000010ff */
[----:B------:R2:W4:Y:S01]  /*10450*/  LDL.S16 R144, [R1+0x100] ;  /* 0x0001000001907983 */ /* 0x0005220000100600 */
[----:B------:R-:W-:Y:S01]  /*10460*/  LOP3.LUT R124, R124, 0xffff, RZ, 0xc0, !PT ;  /* 0x0000ffff7c7c7812 */ /* 0x000fe200078ec0ff */
[----:B------:R-:W2:Y:S01]  /*10470*/  MUFU.EX2 R123, R244 ;  /* 0x000000f4007b7308 */ /* 0x000ea20000000800 */
[----:B------:R-:W-:Y:S01]  /*10480*/  PRMT R198, R199, 0x7632, R198 ;  /* 0x00007632c7c67816 */ /* 0x000fe200000000c6 */
[----:B------:R-:W-:Y:S01]  /*10490*/  @!P0 STL.S16 [R1+0xf8], R178 ;  /* 0x0000f8b201008387 */ /* 0x000fe20000100600 */
[----:B------:R-:W-:Y:S01]  /*104a0*/  ISETP.LE.U32.AND P5, PT, R124, UR13, PT ;  /* 0x0000000d7c007c0c */ /* 0x000fe2000bfa3070 */
[----:B------:R-:W-:Y:S01]  /*104b0*/  FADD.FTZ R124, R147, R139 ;  /* 0x0000008b937c7221 */ /* 0x000fe20000010000 */
[C---:B------:R-:W-:Y:S02]  /*104c0*/  F2FP.BF16.F32.PACK_AB R147, R111.reuse, R147 ;  /* 0x000000936f93723e */ /* 0x040fe400000010ff */
[----:B-1----:R-:W-:Y:S01]  /*104d0*/  PRMT R106, R154, 0x7610, R106 ;  /* 0x000076109a6a7816 */ /* 0x002fe2000000006a */
[----:B------:R-:W-:Y:S01]  /*104e0*/  FADD.FTZ R138, R111, R124 ;  /* 0x0000007c6f8a7221 */ /* 0x000fe20000010000 */
[--C-:B------:R-:W-:Y:S02]  /*104f0*/  SHF.R.U32.HI R111, RZ, 0x18, R117.reuse ;  /* 0x00000018ff6f7819 */ /* 0x100fe40000011675 */
[----:B------:R-:W-:Y:S02]  /*10500*/  SHF.R.U32.HI R117, RZ, 0x10, R117 ;  /* 0x00000010ff757819 */ /* 0x000fe40000011675 */
[----:B------:R-:W-:Y:S02]  /*10510*/  ISETP.LE.U32.AND P0, PT, R111, UR13, PT ;  /* 0x0000000d6f007c0c */ /* 0x000fe4000bf03070 */
[----:B------:R-:W-:Y:S02]  /*10520*/  PRMT R111, R112, 0x7632, R111 ;  /* 0x00007632706f7816 */ /* 0x000fe4000000006f */
[----:B------:R-:W-:Y:S02]  /*10530*/  LOP3.LUT R117, R117, 0xff, RZ, 0xc0, !PT ;  /* 0x000000ff75757812 */ /* 0x000fe400078ec0ff */
[----:B------:R-:W-:Y:S02]  /*10540*/  LOP3.LUT R124, R162, 0xff, RZ, 0xc0, !PT ;  /* 0x000000ffa27c7812 */ /* 0x000fe400078ec0ff */
[----:B------:R-:W-:Y:S01]  /*10550*/  PRMT R105, R154, 0x7632, R105 ;  /* 0x000076329a697816 */ /* 0x000fe20000000069 */
[----:B---3--:R-:W-:Y:S02]  /*10560*/  @!P3 HFMA2.BF16_V2 R143, -RZ.H0_H0, RZ.H0_H0, -R109.H0_H0 ;  /* 0x200000ffff8fb231 */ /* 0x008fe4000034096d */
[----:B-----5:R-:W-:Y:S03]  /*10570*/  @!P4 HFMA2.BF16_V2 R141, -RZ.H0_H0, RZ.H0_H0, -R112.H0_H0 ;  /* 0x200000ffff8dc231 */ /* 0x020fe60000340970 */
[----:B------:R-:W-:Y:S01]  /*10580*/  PRMT R134, R143, 0x7610, R134 ;  /* 0x000076108f867816 */ /* 0x000fe20000000086 */
[----:B------:R1:W-:Y:S03]  /*10590*/  @!P3 STL.S16 [R1+0x108], R143 ;  /* 0x0001088f0100b387 */ /* 0x0003e60000100600 */
[----:B------:R-:W-:Y:S01]  /*105a0*/  @!P3 PRMT R109, R134, 0x5410, RZ ;  /* 0x00005410866db816 */ /* 0x000fe200000000ff */
[----:B------:R3:W-:Y:S01]  /*105b0*/  @!P4 STL.S16 [R1+0x104], R141 ;  /* 0x0001048d0100c387 */ /* 0x0007e20000100600 */
[----:B------:R-:W-:Y:S01]  /*105c0*/  PRMT R139, R141, 0x7610, R139 ;  /* 0x000076108d8b7816 */ /* 0x000fe2000000008b */
[----:B------:R-:W-:Y:S01]  /*105d0*/  FADD.FTZ R134, R202, R137 ;  /* 0x00000089ca867221 */ /* 0x000fe20000010000 */
[----:B------:R-:W-:Y:S01]  /*105e0*/  F2FP.BF16.F32.PACK_AB R202, R122, R202 ;  /* 0x000000ca7aca723e */ /* 0x000fe200000010ff */
[----:B------:R2:W5:Y:S01]  /*105f0*/  LDL.S16 R177, [R1+0x114] ;  /* 0x0001140001b17983 */ /* 0x0005620000100600 */
[----:B------:R-:W-:Y:S02]  /*10600*/  ISETP.LE.U32.AND P3, PT, R124, UR13, PT ;  /* 0x0000000d7c007c0c */ /* 0x000fe4000bf63070 */
[----:B------:R-:W-:Y:S01]  /*10610*/  PRMT R203, R202, 0x7632, R203 ;  /* 0x00007632cacb7816 */ /* 0x000fe200000000cb */
[----:B------:R-:W-:Y:S01]  /*10620*/  MUFU.EX2 R124, R252 ;  /* 0x000000fc007c7308 */ /* 0x000fe20000000800 */
[----:B------:R-:W-:Y:S04]  /*10630*/  STG.E.U16 desc[UR18][R208.64+0x22], R109 ;  /* 0x0000226dd0007986 */ /* 0x000fe8000c101512 */
[----:B-1----:R1:W5:Y:S01]  /*10640*/  LDL.S16 R143, [R1+0x110] ;  /* 0x00011000018f7983 */ /* 0x0023620000100600 */
[----:B----4-:R-:W-:Y:S02]  /*10650*/  @!P6 HFMA2.BF16_V2 R144, -RZ.H0_H0, RZ.H0_H0, -R111.H0_H0 ;  /* 0x200000ffff90e231 */ /* 0x010fe4000034096f */
[----:B---3--:R-:W-:Y:S01]  /*10660*/  FADD.FTZ R141, R122, R134 ;  /* 0x000000867a8d7221 */ /* 0x008fe20000010000 */
[----:B------:R-:W-:Y:S01]  /*10670*/  PRMT R134, R112, 0x5410, R111 ;  /* 0x0000541070867816 */ /* 0x000fe2000000006f */
[----:B------:R-:W-:Y:S01]  /*10680*/  MUFU.EX2 R122, R240 ;  /* 0x000000f0007a7308 */ /* 0x000fe20000000800 */
[----:B------:R-:W-:Y:S02]  /*10690*/  @!P4 PRMT R112, R139, 0x5410, RZ ;  /* 0x000054108b70c816 */ /* 0x000fe400000000ff */
[----:B------:R-:W-:Y:S01]  /*106a0*/  ISETP.LE.U32.AND P4, PT, R117, UR13, PT ;  /* 0x0000000d75007c0c */ /* 0x000fe2000bf83070 */
[----:B------:R1:W3:Y:S01]  /*106b0*/  LDL.S16 R139, [R1+0x10c] ;  /* 0x00010c00018b7983 */ /* 0x0002e20000100600 */
[----:B------:R-:W-:Y:S01]  /*106c0*/  PRMT R137, R144, 0x7610, R137 ;  /* 0x0000761090897816 */ /* 0x000fe20000000089 */
[----:B------:R-:W-:Y:S01]  /*106d0*/  FADD.FTZ R117, R201, R135 ;  /* 0x00000087c9757221 */ /* 0x000fe20000010000 */
[----:B------:R-:W-:Y:S01]  /*106e0*/  SHF.R.U32.HI R135, RZ, 0x10, R162 ;  /* 0x00000010ff877819 */ /* 0x000fe200000116a2 */
[----:B------:R4:W-:Y:S01]  /*106f0*/  @!P6 STL.S16 [R1+0x100], R144 ;  /* 0x000100900100e387 */ /* 0x0009e20000100600 */
[----:B--2---:R-:W-:Y:S02]  /*10700*/  F2FP.BF16.F32.PACK_AB R201, R123, R201 ;  /* 0x000000c97bc9723e */ /* 0x004fe400000010ff */
[----:B------:R-:W-:Y:S01]  /*10710*/  LOP3.LUT R135, R135, 0xff, RZ, 0xc0, !PT ;  /* 0x000000ff87877812 */ /* 0x000fe200078ec0ff */
[----:B------:R-:W-:Y:S01]  /*10720*/  STG.E.U16 desc[UR18][R210.64+0x20], R112 ;  /* 0x00002070d2007986 */ /* 0x000fe2000c101512 */
[----:B------:R-:W-:Y:S02]  /*10730*/  @!P6 PRMT R111, R137, 0x5410, RZ ;  /* 0x00005410896fe816 */ /* 0x000fe400000000ff */
[----:B------:R-:W-:Y:S02]  /*10740*/  ISETP.LE.U32.AND P6, PT, R135, UR13, PT ;  /* 0x0000000d87007c0c */ /* 0x000fe4000bfc3070 */
[----:B------:R-:W-:Y:S01]  /*10750*/  PRMT R200, R201, 0x7632, R200 ;  /* 0x00007632c9c87816 */ /* 0x000fe200000000c8 */
[----:B------:R-:W-:Y:S01]  /*10760*/  STG.E.U16 desc[UR18][R210.64+0x22], R111 ;  /* 0x0000226fd2007986 */ /* 0x000fe2000c101512 */
[--C-:B----4-:R-:W-:Y:S01]  /*10770*/  FADD.FTZ R144, R123, R117.reuse ;  /* 0x000000757b907221 */ /* 0x110fe20000010000 */
[----:B------:R-:W-:Y:S02]  /*10780*/  LOP3.LUT R123, R162, 0xffff, RZ, 0xc0, !PT ;  /* 0x0000ffffa27b7812 */ /* 0x000fe400078ec0ff */
[C---:B------:R-:W-:Y:S02]  /*10790*/  PRMT R117, R0.reuse, 0x7632, R117 ;  /* 0x0000763200757816 */ /* 0x040fe40000000075 */
[----:B------:R-:W-:Y:S02]  /*107a0*/  SHF.R.U32.HI R135, RZ, 0x8, R123 ;  /* 0x00000008ff877819 */ /* 0x000fe4000001167b */
[----:B------:R-:W-:Y:S01]  /*107b0*/  PRMT R137, R0, 0x5410, R117 ;  /* 0x0000541000897816 */ /* 0x000fe20000000075 */
[----:B------:R-:W2:Y:S01]  /*107c0*/  MUFU.EX2 R123, R169 ;  /* 0x000000a9007b7308 */ /* 0x000ea20000000800 */
[----:B------:R-:W-:Y:S02]  /*107d0*/  LOP3.LUT R135, R135, 0xffff, RZ, 0xc0, !PT ;  /* 0x0000ffff87877812 */ /* 0x000fe400078ec0ff */
[----:B--2---:R-:W-:Y:S01]  /*107e0*/  F2FP.BF16.F32.PACK_AB R159, R123, R124 ;  /* 0x0000007c7b9f723e */ /* 0x004fe200000010ff */
[----:B-----5:R-:W-:Y:S05]  /*107f0*/  @!P2 HFMA2.BF16_V2 R177, -RZ.H0_H0, RZ.H0_H0, -R0.H0_H0 ;  /* 0x200000ffffb1a231 */ /* 0x020fea0000340900 */
[----:B------:R-:W-:Y:S01]  /*10800*/  PRMT R140, R177, 0x7610, R140 ;  /* 0x00007610b18c7816 */ /* 0x000fe2000000008c */
[----:B------:R2:W-:Y:S03]  /*10810*/  @!P2 STL.S16 [R1+0x114], R177 ;  /* 0x000114b10100a387 */ /* 0x0005e60000100600 */
[----:B------:R-:W-:Y:S02]  /*10820*/  @!P2 PRMT R0, R140, 0x5410, RZ ;  /* 0x000054108c00a816 */ /* 0x000fe400000000ff */
[----:B------:R-:W-:Y:S01]  /*10830*/  ISETP.LE.U32.AND P2, PT, R135, UR13, PT ;  /* 0x0000000d87007c0c */ /* 0x000fe2000bf43070 */
[----:B------:R-:W-:Y:S01]  /*10840*/  FADD.FTZ R135, R197, R138 ;  /* 0x0000008ac5877221 */ /* 0x000fe20000010000 */
[----:B------:R-:W-:Y:S01]  /*10850*/  F2FP.BF16.F32.PACK_AB R197, R122, R197 ;  /* 0x000000c57ac5723e */ /* 0x000fe200000010ff */
[----:B------:R-:W4:Y:S01]  /*10860*/  MUFU.EX2 R140, R250 ;  /* 0x000000fa008c7308 */ /* 0x000f220000000800 */
[----:B------:R-:W-:Y:S02]  /*10870*/  STG.E.U16 desc[UR18][R214.64+0x1e], R0 ;  /* 0x00001e00d6007986 */ /* 0x000fe4000c101512 */
[----:B------:R-:W-:Y:S01]  /*10880*/  PRMT R196, R197, 0x7632, R196 ;  /* 0x00007632c5c47816 */ /* 0x000fe200000000c4 */
[----:B------:R-:W-:Y:S05]  /*10890*/  @!P5 HFMA2.BF16_V2 R143, -RZ.H0_H0, RZ.H0_H0, -R117.H0_H0 ;  /* 0x200000ffff8fd231 */ /* 0x000fea0000340975 */
[----:B------:R-:W-:Y:S01]  /*108a0*/  PRMT R142, R143, 0x7610, R142 ;  /* 0x000076108f8e7816 */ /* 0x000fe2000000008e */
[----:B------:R5:W-:Y:S03]  /*108b0*/  @!P5 STL.S16 [R1+0x110], R143 ;  /* 0x0001108f0100d387 */ /* 0x000be60000100600 */
[----:B------:R-:W-:Y:S01]  /*108c0*/  @!P5 PRMT R117, R142, 0x5410, RZ ;  /* 0x000054108e75d816 */ /* 0x000fe200000000ff */
[----:B------:R1:W5:Y:S01]  /*108d0*/  LDL.S16 R169, [R1+0x120] ;  /* 0x0001200001a97983 */ /* 0x0003620000100600 */
[----:B---3--:R-:W-:Y:S02]  /*108e0*/  @!P4 HFMA2.BF16_V2 R139, -RZ.H0_H0, RZ.H0_H0, -R118.H0_H0 ;  /* 0x200000ffff8bc231 */ /* 0x008fe40000340976 */
[----:B------:R-:W-:Y:S01]  /*108f0*/  FADD.FTZ R142, R122, R135 ;  /* 0x000000877a8e7221 */ /* 0x000fe20000010000 */
[----:B------:R-:W-:Y:S01]  /*10900*/  LOP3.LUT R122, R164, 0xffff, RZ, 0xc0, !PT ;  /* 0x0000ffffa47a7812 */ /* 0x000fe200078ec0ff */
[----:B--2---:R1:W2:Y:S01]  /*10910*/  LDL.S16 R177, [R1+0x124] ;  /* 0x0001240001b17983 */ /* 0x0042a20000100600 */
[----:B------:R-:W-:Y:S01]  /*10920*/  FADD.FTZ R135, R124, R141 ;  /* 0x0000008d7c877221 */ /* 0x000fe20000010000 */
[----:B------:R-:W-:Y:S01]  /*10930*/  PRMT R151, R139, 0x7610, R151 ;  /* 0x000076108b977816 */ /* 0x000fe20000000097 */
[----:B----4-:R-:W-:Y:S01]  /*10940*/  FADD.FTZ R141, R140, R144 ;  /* 0x000000908c8d7221 */ /* 0x010fe20000010000 */
[----:B------:R-:W-:Y:S01]  /*10950*/  SHF.R.U32.HI R122, RZ, 0x8, R122 ;  /* 0x00000008ff7a7819 */ /* 0x000fe2000001167a */
[----:B------:R3:W-:Y:S01]  /*10960*/  @!P4 STL.S16 [R1+0x10c], R139 ;  /* 0x00010c8b0100c387 */ /* 0x0007e20000100600 */
[----:B------:R-:W-:Y:S01]  /*10970*/  PRMT R144, R156, 0x7632, R144 ;  /* 0x000076329c907816 */ /* 0x000fe20000000090 */
[----:B------:R-:W-:Y:S01]  /*10980*/  FADD.FTZ R221, R123, R135 ;  /* 0x000000877bdd7221 */ /* 0x000fe20000010000 */
[----:B------:R-:W-:Y:S01]  /*10990*/  LOP3.LUT R122, R122, 0xffff, RZ, 0xc0, !PT ;  /* 0x0000ffff7a7a7812 */ /* 0x000fe200078ec0ff */
[----:B------:R-:W-:Y:S01]  /*109a0*/  STG.E.U16 desc[UR18][R214.64+0x20], R117 ;  /* 0x00002075d6007986 */ /* 0x000fe2000c101512 */
[----:B------:R-:W-:Y:S01]  /*109b0*/  SHF.R.U32.HI R123, RZ, 0x10, R164 ;  /* 0x00000010ff7b7819 */ /* 0x000fe200000116a4 */
[----:B------:R-:W-:Y:S03]  /*109c0*/  MUFU.EX2 R135, R249 ;  /* 0x000000f900877308 */ /* 0x000fe60000000800 */
[----:B------:R-:W-:Y:S01]  /*109d0*/  LOP3.LUT R123, R123, 0xff, RZ, 0xc0, !PT ;  /* 0x000000ff7b7b7812 */ /* 0x000fe200078ec0ff */
[----:B-----5:R-:W-:Y:S01]  /*109e0*/  FADD.FTZ R143, R120, R136 ;  /* 0x00000088788f7221 */ /* 0x020fe20000010000 */
[----:B------:R-:W-:Y:S05]  /*109f0*/  SHF.R.U32.HI R120, RZ, 0x18, R162 ;  /* 0x00000018ff787819 */ /* 0x000fea00000116a2 */
[----:B------:R-:W4:Y:S01]  /*10a00*/  MUFU.EX2 R136, R251 ;  /* 0x000000fb00887308 */ /* 0x000f220000000800 */
[----:B------:R-:W-:Y:S02]  /*10a10*/  ISETP.LE.U32.AND P5, PT, R120, UR13, PT ;  /* 0x0000000d78007c0c */ /* 0x000fe4000bfa3070 */
[C---:B------:R-:W-:Y:S07]  /*10a20*/  PRMT R120, R118.reuse, 0x7632, R120 ;  /* 0x0000763276787816 */ /* 0x040fee0000000078 */
[----:B------:R-:W-:Y:S01]  /*10a30*/  MUFU.EX2 R124, R173 ;  /* 0x000000ad007c7308 */ /* 0x000fe20000000800 */
[----:B------:R-:W-:Y:S02]  /*10a40*/  PRMT R138, R118, 0x5410, R120 ;  /* 0x00005410768a7816 */ /* 0x000fe40000000078 */
[----:B------:R-:W-:Y:S02]  /*10a50*/  @!P4 PRMT R118, R151, 0x5410, RZ ;  /* 0x000054109776c816 */ /* 0x000fe400000000ff */
[----:B---3--:R-:W-:Y:S01]  /*10a60*/  LOP3.LUT R139, R164, 0xff, RZ, 0xc0, !PT ;  /* 0x000000ffa48b7812 */ /* 0x008fe200078ec0ff */
[----:B------:R1:W3:Y:S01]  /*10a70*/  LDL.S16 R151, [R1+0x11c] ;  /* 0x00011c0001977983 */ /* 0x0002e20000100600 */
[C---:B----4-:R-:W-:Y:S01]  /*10a80*/  F2FP.BF16.F32.PACK_AB R184, R136.reuse, R140 ;  /* 0x0000008c88b8723e */ /* 0x050fe200000010ff */
[--C-:B------:R-:W-:Y:S01]  /*10a90*/  FADD.FTZ R136, R136, R141.reuse ;  /* 0x0000008d88887221 */ /* 0x100fe20000010000 */
[----:B------:R-:W-:Y:S01]  /*10aa0*/  ISETP.LE.U32.AND P4, PT, R139, UR13, PT ;  /* 0x0000000d8b007c0c */ /* 0x000fe2000bf83070 */
[----:B------:R-:W-:Y:S01]  /*10ab0*/  STG.E.U16 desc[UR18][R212.64+0x20], R118 ;  /* 0x00002076d4007986 */ /* 0x000fe2000c101512 */
[----:B------:R-:W-:Y:S01]  /*10ac0*/  SHF.R.U32.HI R140, RZ, 0x18, R164 ;  /* 0x00000018ff8c7819 */ /* 0x000fe200000116a4 */
[----:B------:R-:W4:Y:S02]  /*10ad0*/  MUFU.EX2 R139, R248 ;  /* 0x000000f8008b7308 */ /* 0x000f240000000800 */
[----:B----4-:R-:W-:Y:S01]  /*10ae0*/  F2FP.BF16.F32.PACK_AB R171, R135, R139 ;  /* 0x0000008b87ab723e */ /* 0x010fe200000010ff */
[----:B------:R-:W-:Y:S02]  /*10af0*/  @!P3 HFMA2.BF16_V2 R169, -RZ.H0_H0, RZ.H0_H0, -R121.H0_H0 ;  /* 0x200000ffffa9b231 */ /* 0x000fe40000340979 */
[----:B--2---:R-:W-:Y:S03]  /*10b00*/  @!P0 HFMA2.BF16_V2 R177, -RZ.H0_H0, RZ.H0_H0, -R120.H0_H0 ;  /* 0x200000ffffb18231 */ /* 0x004fe60000340978 */
[----:B------:R-:W-:Y:S02]  /*10b10*/  PRMT R168, R169, 0x7610, R168 ;  /* 0x00007610a9a87816 */ /* 0x000fe400000000a8 */
[----:B------:R-:W-:Y:S01]  /*10b20*/  PRMT R176, R177, 0x7610, R176 ;  /* 0x00007610b1b07816 */ /* 0x000fe200000000b0 */
[----:B------:R-:W-:Y:S03]  /*10b30*/  @!P0 STL.S16 [R1+0x124], R177 ;  /* 0x000124b101008387 */ /* 0x000fe60000100600 */
[----:B------:R-:W-:Y:S01]  /*10b40*/  @!P0 PRMT R120, R176, 0x5410, RZ ;  /* 0x00005410b0788816 */ /* 0x000fe200000000ff */
[----:B------:R-:W-:Y:S01]  /*10b50*/  @!P3 STL.S16 [R1+0x120], R169 ;  /* 0x000120a90100b387 */ /* 0x000fe20000100600 */
[----:B------:R-:W-:Y:S02]  /*10b60*/  ISETP.LE.U32.AND P0, PT, R122, UR13, PT ;  /* 0x0000000d7a007c0c */ /* 0x000fe4000bf03070 */
[----:B------:R-:W-:Y:S01]  /*10b70*/  PRMT R122, R121, 0x7632, R122 ;  /* 0x00007632797a7816 */ /* 0x000fe2000000007a */
[----:B------:R2:W-:Y:S04]  /*10b80*/  STL [R1+0x128], R136 ;  /* 0x0001288801007387 */ /* 0x0005e80000100800 */
[----:B------:R-:W-:Y:S01]  /*10b90*/  STG.E.U16 desc[UR18][R212.64+0x22], R120 ;  /* 0x00002278d4007986 */ /* 0x000fe2000c101512 */
[----:B---3--:R-:W-:Y:S05]  /*10ba0*/  @!P2 HFMA2.BF16_V2 R151, -RZ.H0_H0, RZ.H0_H0, -R122.H0_H0 ;  /* 0x200000ffff97a231 */ /* 0x008fea000034097a */
[----:B------:R-:W-:Y:S01]  /*10bb0*/  PRMT R141, R151, 0x7610, R141 ;  /* 0x00007610978d7816 */ /* 0x000fe2000000008d */
[----:B------:R3:W-:Y:S01]  /*10bc0*/  @!P2 STL.S16 [R1+0x11c], R151 ;  /* 0x00011c970100a387 */ /* 0x0007e20000100600 */
[----:B--2---:R-:W-:Y:S02]  /*10bd0*/  PRMT R136, R121, 0x5410, R122 ;  /* 0x0000541079887816 */ /* 0x004fe4000000007a */
[----:B------:R-:W-:Y:S02]  /*10be0*/  @!P3 PRMT R121, R168, 0x5410, RZ ;  /* 0x00005410a879b816 */ /* 0x000fe400000000ff */
[----:B------:R-:W-:Y:S02]  /*10bf0*/  ISETP.LE.U32.AND P3, PT, R123, UR13, PT ;  /* 0x0000000d7b007c0c */ /* 0x000fe4000bf63070 */
[----:B------:R-:W-:Y:S01]  /*10c00*/  @!P2 PRMT R122, R141, 0x5410, RZ ;  /* 0x000054108d7aa816 */ /* 0x000fe200000000ff */
[----:B------:R-:W2:Y:S01]  /*10c10*/  MUFU.EX2 R123, R172 ;  /* 0x000000ac007b7308 */ /* 0x000ea20000000800 */
[----:B------:R-:W-:Y:S01]  /*10c20*/  ISETP.LE.U32.AND P2, PT, R140, UR13, PT ;  /* 0x0000000d8c007c0c */ /* 0x000fe2000bf43070 */
[----:B------:R-:W-:Y:S01]  /*10c30*/  FADD.FTZ R141, R139, R143 ;  /* 0x0000008f8b8d7221 */ /* 0x000fe20000010000 */
[----:B------:R-:W-:Y:S01]  /*10c40*/  LOP3.LUT R140, R183, UR29, RZ, 0x3c, !PT ;  /* 0x0000001db78c7c12 */ /* 0x000fe2000f8e3cff */
[----:B------:R-:W-:Y:S02]  /*10c50*/  STG.E.U16 desc[UR18][R208.64+0x30], R121 ;  /* 0x00003079d0007986 */ /* 0x000fe4000c101512 */
[----:B------:R-:W-:Y:S01]  /*10c60*/  FADD.FTZ R141, R135, R141 ;  /* 0x0000008d878d7221 */ /* 0x000fe20000010000 */
[----:B------:R-:W-:Y:S01]  /*10c70*/  FADD.FTZ R135, R124, R142 ;  /* 0x0000008e7c877221 */ /* 0x000fe20000010000 */
[----:B------:R-:W-:Y:S01]  /*10c80*/  IMAD.WIDE.U32 R168, R140, -0x326172a9, RZ ;  /* 0xcd9e8d578ca87825 */ /* 0x000fe200078e00ff */
[----:B------:R-:W-:Y:S04]  /*10c90*/  STG.E.U16 desc[UR18][R208.64+0x32], R122 ;  /* 0x0000327ad0007986 */ /* 0x000fe8000c101512 */
[----:B------:R-:W-:Y:S01]  /*10ca0*/  LOP3.LUT R142, R169, UR22, R180, 0x96, !PT ;  /* 0x00000016a98e7c12 */ /* 0x000fe2000f8e96b4 */
[----:B------:R4:W-:Y:S01]  /*10cb0*/  STL [R1+0x130], R141 ;  /* 0x0001308d01007387 */ /* 0x0009e20000100800 */
[----:B------:R-:W-:Y:S01]  /*10cc0*/  LOP3.LUT R140, R191, UR21, R168, 0x96, !PT ;  /* 0x00000015bf8c7c12 */ /* 0x000fe2000f8e96a8 */
[----:B------:R-:W-:Y:S01]  /*10cd0*/  IMAD.MOV.U32 R180, RZ, RZ, R186 ;  /* 0x000000ffffb47224 */ /* 0x000fe200078e00ba */
[C---:B--2---:R-:W-:Y:S01]  /*10ce0*/  F2FP.BF16.F32.PACK_AB R204, R123.reuse, R124 ;  /* 0x0000007c7bcc723e */ /* 0x044fe200000010ff */
[----:B------:R1:W2:Y:S01]  /*10cf0*/  LDL.S16 R217, [R1+0x118] ;  /* 0x0001180001d97983 */ /* 0x0002a20000100600 */
[----:B------:R-:W-:Y:S01]  /*10d00*/  FADD.FTZ R135, R123, R135 ;  /* 0x000000877b877221 */ /* 0x000fe20000010000 */
[----:B------:R-:W-:Y:S04]  /*10d10*/  IMAD.WIDE.U32 R142, R142, -0x2daee0ad, RZ ;  /* 0xd2511f538e8e7825 */ /* 0x000fe800078e00ff */
[----:B------:R5:W-:Y:S01]  /*10d20*/  STL [R1+0x12c], R135 ;  /* 0x00012c8701007387 */ /* 0x000be20000100800 */
[----:B------:R-:W-:Y:S01]  /*10d30*/  LOP3.LUT R148, R143, UR8, R148, 0x96, !PT ;  /* 0x000000088f947c12 */ /* 0x000fe2000f8e9694 */
[----:B------:R-:W-:Y:S02]  /*10d40*/  IMAD.MOV.U32 R186, RZ, RZ, R166 ;  /* 0x000000ffffba7224 */ /* 0x000fe400078e00a6 */
[----:B------:R1:W2:Y:S02]  /*10d50*/  LDL.S16 R185, [R1+0xfc] ;  /* 0x0000fc0001b97983 */ /* 0x0002a40000100600 */
[----:B------:R-:W-:Y:S02]  /*10d60*/  IMAD.WIDE.U32 R148, R148, -0x326172a9, RZ ;  /* 0xcd9e8d5794947825 */ /* 0x000fe400078e00ff */
[----:B------:R1:W2:Y:S03]  /*10d70*/  LDL.S16 R178, [R1+0xf0] ;  /* 0x0000f00001b27983 */ /* 0x0002a60000100600 */
[----:B------:R-:W-:Y:S01]  /*10d80*/  LOP3.LUT R143, R149, UR20, R190, 0x96, !PT ;  /* 0x00000014958f7c12 */ /* 0x000fe2000f8e96be */
[----:B---3--:R1:W3:Y:S01]  /*10d90*/  LDL.S16 R151, [R1+0xec] ;  /* 0x0000ec0001977983 */ /* 0x0082e20000100600 */
[----:B----4-:R-:W-:Y:S05]  /*10da0*/  IMAD.WIDE.U32 R140, R140, -0x2daee0ad, RZ ;  /* 0xd2511f538c8c7825 */ /* 0x010fea00078e00ff */
[----:B------:R-:W-:Y:S01]  /*10db0*/  LOP3.LUT R141, R141, UR17, R142, 0x96, !PT ;  /* 0x000000118d8d7c12 */ /* 0x000fe2000f8e968e */
[----:B------:R-:W-:Y:S05]  /*10dc0*/  IMAD.WIDE.U32 R142, R143, -0x2daee0ad, RZ ;  /* 0xd2511f538f8e7825 */ /* 0x000fea00078e00ff */
[----:B------:R-:W-:Y:S01]  /*10dd0*/  LOP3.LUT R107, R143, UR10, R140, 0x96, !PT ;  /* 0x0000000a8f6b7c12 */ /* 0x000fe2000f8e968c */
[----:B------:R-:W-:Y:S04]  /*10de0*/  IMAD.WIDE.U32 R140, R141, -0x326172a9, RZ ;  /* 0xcd9e8d578d8c7825 */ /* 0x000fe800078e00ff */
[----:B------:R-:W-:Y:S01]  /*10df0*/  IMAD.WIDE.U32 R172, R107, -0x326172a9, RZ ;  /* 0xcd9e8d576bac7825 */ /* 0x000fe200078e00ff */
[----:B------:R-:W-:Y:S02]  /*10e00*/  LOP3.LUT R148, R141, UR11, R148, 0x96, !PT ;  /* 0x0000000b8d947c12 */ /* 0x000fe4000f8e9694 */
[----:B------:R-:W-:Y:S02]  /*10e10*/  PRMT R107, R146, 0x7610, R107 ;  /* 0x00007610926b7816 */ /* 0x000fe4000000006b */
[----:B------:R-:W-:Y:S01]  /*10e20*/  LOP3.LUT R216, R173, UR9, R140, 0x96, !PT ;  /* 0x00000009add87c12 */ /* 0x000fe2000f8e968c */
[----:B------:R-:W-:Y:S01]  /*10e30*/  IMAD.WIDE.U32 R176, R148, -0x2daee0ad, RZ ;  /* 0xd2511f5394b07825 */ /* 0x000fe200078e00ff */
[----:B-----5:R-:W-:Y:S02]  /*10e40*/  PRMT R135, R107, 0x5410, R108 ;  /* 0x000054106b877816 */ /* 0x020fe4000000006c */
[----:B------:R-:W-:Y:S02]  /*10e50*/  PRMT R146, R145, 0x7632, R146 ;  /* 0x0000763291927816 */ /* 0x000fe40000000092 */
        /* <DEDUP_REMOVED lines=8> */
[----:B--2---:R-:W-:Y:S05]  /*10ee0*/  @!P6 HFMA2.BF16_V2 R217, -RZ.H0_H0, RZ.H0_H0, -R107.H0_H0 ;  /* 0x200000ffffd9e231 */ /* 0x004fea000034096b */
[----:B------:R-:W-:Y:S01]  /*10ef0*/  PRMT R143, R217, 0x7610, R143 ;  /* 0x00007610d98f7816 */ /* 0x000fe2000000008f */
[----:B------:R2:W-:Y:S03]  /*10f00*/  @!P6 STL.S16 [R1+0x118], R217 ;  /* 0x000118d90100e387 */ /* 0x0005e60000100600 */
[----:B------:R-:W-:Y:S01]  /*10f10*/  @!P6 PRMT R107, R143, 0x5410, RZ ;  /* 0x000054108f6be816 */ /* 0x000fe200000000ff */
[----:B------:R-:W-:Y:S01]  /*10f20*/  @!P5 HFMA2.BF16_V2 R185, -RZ.H0_H0, RZ.H0_H0, -R108.H0_H0 ;  /* 0x200000ffffb9d231 */ /* 0x000fe2000034096c */
[----:B------:R-:W-:Y:S02]  /*10f30*/  ISETP.LE.U32.AND P6, PT, R114, UR13, PT ;  /* 0x0000000d72007c0c */ /* 0x000fe4000bfc3070 */
[----:B------:R-:W-:Y:S01]  /*10f40*/  PRMT R114, R150, 0x7632, R114 ;  /* 0x0000763296727816 */ /* 0x000fe20000000072 */
[----:B------:R-:W-:Y:S01]  /*10f50*/  @!P4 HFMA2.BF16_V2 R178, -RZ.H0_H0, RZ.H0_H0, -R115.H0_H0 ;  /* 0x200000ffffb2c231 */ /* 0x000fe20000340973 */
[----:B------:R-:W-:Y:S01]  /*10f60*/  PRMT R141, R185, 0x7610, R141 ;  /* 0x00007610b98d7816 */ /* 0x000fe2000000008d */
[----:B------:R4:W-:Y:S02]  /*10f70*/  @!P5 STL.S16 [R1+0xfc], R185 ;  /* 0x0000fcb90100d387 */ /* 0x0009e40000100600 */
[----:B---3--:R-:W-:Y:S01]  /*10f80*/  @!P0 HFMA2.BF16_V2 R151, -RZ.H0_H0, RZ.H0_H0, -R114.H0_H0 ;  /* 0x200000ffff978231 */ /* 0x008fe20000340972 */
[----:B------:R-:W-:Y:S01]  /*10f90*/  @!P5 PRMT R108, R141, 0x5410, RZ ;  /* 0x000054108d6cd816 */ /* 0x000fe200000000ff */
[----:B------:R3:W-:Y:S01]  /*10fa0*/  @!P4 STL.S16 [R1+0xf0], R178 ;  /* 0x0000f0b20100c387 */ /* 0x0007e20000100600 */
[----:B------:R-:W-:Y:S02]  /*10fb0*/  PRMT R141, R115, 0x5410, R114 ;  /* 0x00005410738d7816 */ /* 0x000fe40000000072 */
[----:B------:R-:W-:Y:S01]  /*10fc0*/  PRMT R140, R151, 0x7610, R140 ;  /* 0x00007610978c7816 */ /* 0x000fe2000000008c */
[----:B------:R5:W-:Y:S01]  /*10fd0*/  @!P0 STL.S16 [R1+0xec], R151 ;  /* 0x0000ec9701008387 */ /* 0x000be20000100600 */
[----:B------:R-:W-:Y:S02]  /*10fe0*/  PRMT R142, R178, 0x7610, R142 ;  /* 0x00007610b28e7816 */ /* 0x000fe4000000008e */
[----:B------:R-:W-:Y:S01]  /*10ff0*/  @!P0 PRMT R114, R140, 0x5410, RZ ;  /* 0x000054108c728816 */ /* 0x000fe200000000ff */
[----:B------:R1:W5:Y:S01]  /*11000*/  LDL.S16 R190, [R1+0xd0] ;  /* 0x0000d00001be7983 */ /* 0x0003620000100600 */
[----:B------:R-:W-:Y:S02]  /*11010*/  @!P4 PRMT R115, R142, 0x5410, RZ ;  /* 0x000054108e73c816 */ /* 0x000fe400000000ff */
[----:B------:R-:W-:Y:S01]  /*11020*/  ISETP.LE.U32.AND P4, PT, R3, UR13, PT ;  /* 0x0000000d03007c0c */ /* 0x000fe2000bf83070 */
[----:B------:R1:W5:Y:S01]  /*11030*/  LDL.S16 R140, [R1+0xd4] ;  /* 0x0000d400018c7983 */ /* 0x0003620000100600 */
[----:B------:R-:W-:Y:S01]  /*11040*/  LOP3.LUT R3, R183, UR29, RZ, 0x3c, !PT ;  /* 0x0000001db7037c12 */ /* 0x000fe2000f8e3cff */
[----:B--2---:R-:W-:Y:S01]  /*11050*/  IMAD.WIDE.U32 R216, R216, -0x2daee0ad, RZ ;  /* 0xd2511f53d8d87825 */ /* 0x004fe200078e00ff */
[----:B------:R-:W-:Y:S01]  /*11060*/  ISETP.LE.U32.AND P5, PT, R100, UR13, PT ;  /* 0x0000000d64007c0c */ /* 0x000fe2000bfa3070 */
[----:B------:R1:W2:Y:S01]  /*11070*/  LDL.S16 R183, [R1+0xcc] ;  /* 0x0000cc0001b77983 */ /* 0x0002a20000100600 */
[----:B------:R-:W-:Y:S01]  /*11080*/  SHF.R.U32.HI R100, RZ, 0x10, R113 ;  /* 0x00000010ff647819 */ /* 0x000fe20000011671 */
[----:B------:R-:W-:Y:S02]  /*11090*/  IMAD.WIDE.U32 R148, R3, -0x326172a9, RZ ;  /* 0xcd9e8d5703947825 */ /* 0x000fe400078e00ff */
[----:B------:R-:W-:Y:S01]  /*110a0*/  STG.E.U16 desc[UR18][R210.64+0x32], R108 ;  /* 0x0000326cd2007986 */ /* 0x000fe2000c101512 */
[----:B------:R-:W-:Y:S02]  /*110b0*/  LOP3.LUT R100, R100, 0xff, RZ, 0xc0, !PT ;  /* 0x000000ff64647812 */ /* 0x000fe400078ec0ff */
[----:B------:R-:W-:Y:S01]  /*110c0*/  LOP3.LUT R142, R149, UR22, R180, 0x96, !PT ;  /* 0x00000016958e7c12 */ /* 0x000fe2000f8e96b4 */
[----:B----4-:R1:W4:Y:S01]  /*110d0*/  LDL.S16 R185, [R1+0xe8] ;  /* 0x0000e80001b97983 */ /* 0x0103220000100600 */
[----:B------:R-:W-:Y:S02]  /*110e0*/  LOP3.LUT R148, R189, UR21, R148, 0x96, !PT ;  /* 0x00000015bd947c12 */ /* 0x000fe4000f8e9694 */
[----:B------:R-:W-:Y:S01]  /*110f0*/  ISETP.LE.U32.AND P0, PT, R100, UR13, PT ;  /* 0x0000000d64007c0c */ /* 0x000fe2000bf03070 */
[----:B---3--:R1:W3:Y:S01]  /*11100*/  LDL.S16 R178, [R1+0xe4] ;  /* 0x0000e40001b27983 */ /* 0x0082e20000100600 */
[----:B------:R-:W-:Y:S01]  /*11110*/  PRMT R100, R153, 0x7610, R100 ;  /* 0x0000761099647816 */ /* 0x000fe20000000064 */
[----:B------:R-:W-:Y:S02]  /*11120*/  IMAD.WIDE.U32 R142, R142, -0x2daee0ad, RZ ;  /* 0xd2511f538e8e7825 */ /* 0x000fe400078e00ff */
[----:B------:R-:W-:Y:S02]  /*11130*/  STG.E.U16 desc[UR18][R210.64+0x30], R107 ;  /* 0x0000306bd2007986 */ /* 0x000fe4000c101512 */
[----:B------:R-:W-:Y:S01]  /*11140*/  IMAD.WIDE.U32 R148, R148, -0x2daee0ad, RZ ;  /* 0xd2511f5394947825 */ /* 0x000fe200078e00ff */
[----:B------:R-:W-:Y:S01]  /*11150*/  LOP3.LUT R143, R143, UR8, R186, 0x96, !PT ;  /* 0x000000088f8f7c12 */ /* 0x000fe2000f8e96ba */
[----:B------:R1:W-:Y:S01]  /*11160*/  STG.E.U16 desc[UR18][R214.64+0x30], R114 ;  /* 0x00003072d6007986 */ /* 0x0003e2000c101512 */
[----:B------:R-:W-:Y:S02]  /*11170*/  UIADD3 UR8, UR26, 0x3c6ef372, URZ ;  /* 0x3c6ef3721a087890 */ /* 0x000fe4000fffe03f */
[----:B------:R-:W-:Y:S01]  /*11180*/  LOP3.LUT R110, R149, UR17, R142, 0x96, !PT ;  /* 0x00000011956e7c12 */ /* 0x000fe2000f8e968e */
[----:B------:R-:W-:Y:S01]  /*11190*/  IMAD.WIDE.U32 R142, R143, -0x326172a9, RZ ;  /* 0xcd9e8d578f8e7825 */ /* 0x000fe200078e00ff */
[----:B------:R-:W-:Y:S03]  /*111a0*/  STG.E.U16 desc[UR18][R214.64+0x2e], R115 ;  /* 0x00002e73d6007986 */ /* 0x000fe6000c101512 */
[----:B------:R-:W-:Y:S01]  /*111b0*/  IMAD.WIDE.U32 R110, R110, -0x326172a9, RZ ;  /* 0xcd9e8d576e6e7825 */ /* 0x000fe200078e00ff */
[----:B------:R-:W-:Y:S04]  /*111c0*/  LOP3.LUT R112, R143, UR20, R188, 0x96, !PT ;  /* 0x000000148f707c12 */ /* 0x000fe8000f8e96bc */
[----:B------:R-:W-:Y:S01]  /*111d0*/  LOP3.LUT R150, R111, UR11, R142, 0x96, !PT ;  /* 0x0000000b6f967c12 */ /* 0x000fe2000f8e968e */
[----:B------:R-:W-:Y:S01]  /*111e0*/  IMAD.WIDE.U32 R112, R112, -0x2daee0ad, RZ ;  /* 0xd2511f5370707825 */ /* 0x000fe200078e00ff */
[----:B------:R-:W-:Y:S01]  /*111f0*/  PRMT R111, R155, 0x7610, R111 ;  /* 0x000076109b6f7816 */ /* 0x000fe2000000006f */
[----:B------:R-:W-:Y:S02]  /*11200*/  UIADD3 UR11, UR26, -0x4ab325aa, URZ ;  /* 0xb54cda561a0b7890 */ /* 0x000fe4000fffe03f */
[----:B-----5:R-:W-:Y:S01]  /*11210*/  IMAD.WIDE.U32 R150, R150, -0x2daee0ad, RZ ;  /* 0xd2511f5396967825 */ /* 0x020fe200078e00ff */
[--C-:B------:R-:W-:Y:S01]  /*11220*/  LOP3.LUT R113, R113, UR10, R148.reuse, 0x96, !PT ;  /* 0x0000000a71717c12 */ /* 0x100fe2000f8e9694 */
[----:B------:R-:W-:Y:S01]  /*11230*/  UIADD3 UR10, UR26, -0x61c88647, URZ ;  /* 0x9e3779b91a0a7890 */ /* 0x000fe2000fffe03f */
[----:B------:R-:W-:Y:S02]  /*11240*/  PRMT R148, R147, 0x7632, R148 ;  /* 0x0000763293947816 */ /* 0x000fe40000000094 */
[----:B------:R-:W-:Y:S01]  /*11250*/  LOP3.LUT R142, R151, UR25, R112, 0x96, !PT ;  /* 0x00000019978e7c12 */ /* 0x000fe2000f8e9670 */
[----:B------:R-:W-:Y:S01]  /*11260*/  IMAD.WIDE.U32 R112, R113, -0x326172a9, RZ ;  /* 0xcd9e8d5771707825 */ /* 0x000fe200078e00ff */
[----:B-1----:R-:W-:Y:S03]  /*11270*/  SHF.R.U32.HI R114, RZ, 0x18, R166 ;  /* 0x00000018ff727819 */ /* 0x002fe600000116a6 */
        /* <DEDUP_REMOVED lines=8> */
[----:B------:R-:W-:Y:S02]  /*11300*/  @!P2 HFMA2.BF16_V2 R190, -RZ.H0_H0, RZ.H0_H0, -R105.H0_H0 ;  /* 0x200000ffffbea231 */ /* 0x000fe40000340969 */
[----:B------:R-:W-:Y:S03]  /*11310*/  @!P3 HFMA2.BF16_V2 R140, -RZ.H0_H0, RZ.H0_H0, -R106.H0_H0 ;  /* 0x200000ffff8cb231 */ /* 0x000fe6000034096a */
[----:B------:R-:W-:Y:S01]  /*11320*/  PRMT R123, R190, 0x7610, R123 ;  /* 0x00007610be7b7816 */ /* 0x000fe2000000007b */
[----:B--2---:R-:W-:Y:S01]  /*11330*/  @!P0 HFMA2.BF16_V2 R183, -RZ.H0_H0, RZ.H0_H0, -R113.H0_H0 ;  /* 0x200000ffffb78231 */ /* 0x004fe20000340971 */
[----:B------:R-:W-:Y:S01]  /*11340*/  PRMT R149, R140, 0x7610, R149 ;  /* 0x000076108c957816 */ /* 0x000fe20000000095 */
[----:B------:R1:W-:Y:S03]  /*11350*/  @!P3 STL.S16 [R1+0xd4], R140 ;  /* 0x0000d48c0100b387 */ /* 0x0003e60000100600 */
[----:B------:R-:W-:Y:S01]  /*11360*/  PRMT R119, R183, 0x7610, R119 ;  /* 0x00007610b7777816 */ /* 0x000fe20000000077 */
[----:B------:R2:W5:Y:S01]  /*11370*/  LDL.S16 R182, [R1+0xc8] ;  /* 0x0000c80001b67983 */ /* 0x0005620000100600 */
[----:B----4-:R-:W-:Y:S03]  /*11380*/  @!P6 HFMA2.BF16_V2 R185, -RZ.H0_H0, RZ.H0_H0, -R111.H0_H0 ;  /* 0x200000ffffb9e231 */ /* 0x010fe6000034096f */
[----:B------:R-:W-:Y:S01]  /*11390*/  @!P2 STL.S16 [R1+0xd0], R190 ;  /* 0x0000d0be0100a387 */ /* 0x000fe20000100600 */
[----:B---3--:R-:W-:Y:S01]  /*113a0*/  @!P5 HFMA2.BF16_V2 R178, -RZ.H0_H0, RZ.H0_H0, -R110.H0_H0 ;  /* 0x200000ffffb2d231 */ /* 0x008fe2000034096e */
[----:B------:R-:W-:Y:S02]  /*113b0*/  PRMT R179, R185, 0x7610, R179 ;  /* 0x00007610b9b37816 */ /* 0x000fe400000000b3 */
[----:B------:R-:W-:Y:S02]  /*113c0*/  @!P6 STL.S16 [R1+0xe8], R185 ;  /* 0x0000e8b90100e387 */ /* 0x000fe40000100600 */
[----:B------:R-:W-:Y:S02]  /*113d0*/  PRMT R120, R178, 0x7610, R120 ;  /* 0x00007610b2787816 */ /* 0x000fe40000000078 */
[----:B------:R3:W-:Y:S04]  /*113e0*/  @!P5 STL.S16 [R1+0xe4], R178 ;  /* 0x0000e4b20100d387 */ /* 0x0007e80000100600 */
[----:B------:R2:W4:Y:S04]  /*113f0*/  LDL.S16 R152, [R1+0x9c] ;  /* 0x00009c0001987983 */ /* 0x0005280000100600 */
[----:B------:R2:W2:Y:S01]  /*11400*/  LDL.S16 R121, [R1+0x98] ;  /* 0x0000980001797983 */ /* 0x0004a20000100600 */
[----:B-1----:R-:W-:Y:S02]  /*11410*/  PRMT R140, R106, 0x5410, R105 ;  /* 0x000054106a8c7816 */ /* 0x002fe40000000069 */
[----:B------:R-:W-:Y:S02]  /*11420*/  @!P3 PRMT R106, R149, 0x5410, RZ ;  /* 0x00005410956ab816 */ /* 0x000fe400000000ff */
[----:B------:R-:W-:Y:S02]  /*11430*/  PRMT R149, R111, 0x5410, R110 ;  /* 0x000054106f957816 */ /* 0x000fe4000000006e */
[----:B------:R-:W-:Y:S01]  /*11440*/  @!P6 PRMT R111, R179, 0x5410, RZ ;  /* 0x00005410b36fe816 */ /* 0x000fe200000000ff */
[----:B------:R-:W-:Y:S01]  /*11450*/  STG.E.U16 desc[UR18][R212.64+0x30], R106 ;  /* 0x0000306ad4007986 */ /* 0x000fe2000c101512 */
        /* <DEDUP_REMOVED lines=8> */
[----:B---3--:R1:W3:Y:S01]  /*114e0*/  LDL.S16 R178, [R1+0xa0] ;  /* 0x0000a00001b27983 */ /* 0x0082e20000100600 */
        /* <DEDUP_REMOVED lines=11> */
[----:B------:R-:W-:Y:S02]  /*115a0*/  @!P0 PRMT R113, R119, 0x5410, RZ ;  /* 0x0000541077718816 */ /* 0x000fe400000000ff */
        /* <DEDUP_REMOVED lines=14> */
[----:B------:R-:W-:Y:S02]  /*11690*/  PRMT R153, R100, 0x5410, R3 ;  /* 0x0000541064997816 */ /* 0x000fe40000000003 */
[----:B------:R-:W-:Y:S02]  /*116a0*/  @P6 LOP3.LUT R218, R218, 0x800, RZ, 0xfc, !PT ;  /* 0x00000800dada6812 */ /* 0x000fe400078efcff */
[----:B-1----:R-:W-:Y:S02]  /*116b0*/  PRMT R105, R147, 0x5410, R148 ;  /* 0x0000541093697816 */ /* 0x002fe40000000094 */
[----:B------:R-:W-:Y:S04]  /*116c0*/  LOP3.LUT R218, R218, 0xffffefff, RZ, 0xc0, !PT ;  /* 0xffffefffdada7812 */ /* 0x000fe800078ec0ff */
[----:B------:R-:W-:Y:S04]  /*116d0*/  @P5 LOP3.LUT R218, R218, 0x1000, RZ, 0xfc, !PT ;  /* 0x00001000dada5812 */ /* 0x000fe800078efcff */
[----:B------:R-:W-:Y:S01]  /*116e0*/  LOP3.LUT R218, R218, 0xffffdfff, RZ, 0xc0, !PT ;  /* 0xffffdfffdada7812 */ /* 0x000fe200078ec0ff */
[----:B-----5:R-:W-:Y:S05]  /*116f0*/  @!P4 HFMA2.BF16_V2 R182, -RZ.H0_H0, RZ.H0_H0, -R112.H0_H0 ;  /* 0x200000ffffb6c231 */ /* 0x020fea0000340970 */
[----:B------:R-:W-:Y:S01]  /*11700*/  PRMT R118, R182, 0x7610, R118 ;  /* 0x00007610b6767816 */ /* 0x000fe20000000076 */
[----:B------:R-:W-:Y:S03]  /*11710*/  @!P4 STL.S16 [R1+0xc8], R182 ;  /* 0x0000c8b60100c387 */ /* 0x000fe60000100600 */
[----:B------:R-:W-:Y:S01]  /*11720*/  @!P4 PRMT R112, R118, 0x5410, RZ ;  /* 0x000054107670c816 */ /* 0x000fe200000000ff */
[----:B------:R1:W5:Y:S01]  /*11730*/  LDL.S16 R119, [R1+0x90] ;  /* 0x0000900001777983 */ /* 0x0003620000100600 */
[----:B------:R-:W-:Y:S03]  /*11740*/  ISETP.LE.U32.AND P4, PT, R142, UR13, PT ;  /* 0x0000000d8e007c0c */ /* 0x000fe6000bf83070 */
[----:B------:R1:W5:Y:S01]  /*11750*/  LDL.S16 R118, [R1+0x8c] ;  /* 0x00008c0001767983 */ /* 0x0003620000100600 */
[----:B----4-:R-:W-:Y:S03]  /*11760*/  @!P0 HFMA2.BF16_V2 R152, -RZ.H0_H0, RZ.H0_H0, -R100.H0_H0 ;  /* 0x200000ffff988231 */ /* 0x010fe60000340964 */
[----:B------:R-:W-:Y:S01]  /*11770*/  STG.E.U16 desc[UR18][R210.64+0x42], R112 ;  /* 0x00004270d2007986 */ /* 0x000fe2000c101512 */
[----:B--2---:R-:W-:Y:S01]  /*11780*/  @!P1 HFMA2.BF16_V2 R121, -RZ.H0_H0, RZ.H0_H0, -R145.H0_H0 ;  /* 0x200000ffff799231 */ /* 0x004fe20000340991 */
[----:B------:R-:W-:Y:S04]  /*11790*/  PRMT R117, R152, 0x7610, R117 ;  /* 0x0000761098757816 */ /* 0x000fe80000000075 */
[----:B------:R-:W-:Y:S02]  /*117a0*/  @P4 LOP3.LUT R218, R218, 0x2000, RZ, 0xfc, !PT ;  /* 0x00002000dada4812 */ /* 0x000fe400078efcff */
[----:B------:R-:W-:Y:S02]  /*117b0*/  @!P0 PRMT R100, R117, 0x5410, RZ ;  /* 0x0000541075648816 */ /* 0x000fe400000000ff */
[----:B------:R-:W-:Y:S01]  /*117c0*/  PRMT R158, R121, 0x7610, R158 ;  /* 0x00007610799e7816 */ /* 0x000fe2000000009e */
[----:B------:R-:W-:Y:S02]  /*117d0*/  @!P3 HFMA2.BF16_V2 R179, -RZ.H0_H0, RZ.H0_H0, -R2.H0_H0 ;  /* 0x200000ffffb3b231 */ /* 0x000fe40000340902 */
[----:B------:R-:W-:Y:S03]  /*117e0*/  @!P6 HFMA2.BF16_V2 R120, -RZ.H0_H0, RZ.H0_H0, -R146.H0_H0 ;  /* 0x200000ffff78e231 */ /* 0x000fe60000340992 */
[----:B------:R-:W-:Y:S01]  /*117f0*/  PRMT R116, R179, 0x7610, R116 ;  /* 0x00007610b3747816 */ /* 0x000fe20000000074 */
[----:B------:R-:W-:Y:S01]  /*11800*/  @!P3 STL.S16 [R1+0xa4], R179 ;  /* 0x0000a4b30100b387 */ /* 0x000fe20000100600 */
[----:B---3--:R-:W-:Y:S01]  /*11810*/  @!P2 HFMA2.BF16_V2 R178, -RZ.H0_H0, RZ.H0_H0, -R0.H0_H0 ;  /* 0x200000ffffb2a231 */ /* 0x008fe20000340900 */
[----:B------:R-:W-:Y:S04]  /*11820*/  PRMT R122, R120, 0x7610, R122 ;  /* 0x00007610787a7816 */ /* 0x000fe8000000007a */
[----:B------:R-:W-:Y:S01]  /*11830*/  PRMT R107, R178, 0x7610, R107 ;  /* 0x00007610b26b7816 */ /* 0x000fe2000000006b */
[----:B------:R-:W-:Y:S04]  /*11840*/  @!P2 STL.S16 [R1+0xa0], R178 ;  /* 0x0000a0b20100a387 */ /* 0x000fe80000100600 */
[----:B------:R2:W-:Y:S04]  /*11850*/  @!P0 STL.S16 [R1+0x9c], R152 ;  /* 0x00009c9801008387 */ /* 0x0005e80000100600 */
[----:B------:R3:W-:Y:S04]  /*11860*/  @!P1 STL.S16 [R1+0x98], R121 ;  /* 0x0000987901009387 */ /* 0x0007e80000100600 */
[----:B------:R1:W4:Y:S04]  /*11870*/  LDL.S16 R108, [R1+0xbc] ;  /* 0x0000bc00016c7983 */ /* 0x0003280000100600 */
[----:B------:R-:W-:Y:S01]  /*11880*/  @!P6 STL.S16 [R1+0x94], R120 ;  /* 0x000094780100e387 */ /* 0x000fe20000100600 */
[----:B--2---:R-:W-:Y:S02]  /*11890*/  PRMT R152, R2, 0x5410, R0 ;  /* 0x0000541002987816 */ /* 0x004fe40000000000 */
[----:B------:R-:W-:Y:S02]  /*118a0*/  @!P3 PRMT R2, R116, 0x5410, RZ ;  /* 0x000054107402b816 */ /* 0x000fe400000000ff */
[----:B------:R-:W-:Y:S01]  /*118b0*/  @!P2 PRMT R0, R107, 0x5410, RZ ;  /* 0x000054106b00a816 */ /* 0x000fe200000000ff */
[----:B------:R1:W2:Y:S01]  /*118c0*/  LDL.S16 R116, [R1+0xd8] ;  /* 0x0000d80001747983 */ /* 0x0002a20000100600 */
[----:B------:R-:W-:Y:S03]  /*118d0*/  LOP3.LUT R107, R217, UR23, R176, 0x96, !PT ;  /* 0x00000017d96b7c12 */ /* 0x000fe6000f8e96b0 */
[----:B------:R-:W-:Y:S01]  /*118e0*/  STG.E.U16 desc[UR18][R214.64+0x3e], R2 ;  /* 0x00003e02d6007986 */ /* 0x000fe2000c101512 */
[----:B---3--:R-:W-:Y:S03]  /*118f0*/  SHF.R.U32.HI R121, RZ, 0x18, R107 ;  /* 0x00000018ff797819 */ /* 0x008fe6000001166b */
[----:B------:R-:W-:Y:S04]  /*11900*/  STG.E.U16 desc[UR18][R214.64+0x40], R0 ;  /* 0x00004000d6007986 */ /* 0x000fe8000c101512 */
[----:B------:R-:W-:Y:S01]  /*11910*/  STG.E.U16 desc[UR18][R212.64+0x40], R100 ;  /* 0x00004064d4007986 */ /* 0x000fe2000c101512 */
[----:B-----5:R-:W-:Y:S02]  /*11920*/  @!P5 HFMA2.BF16_V2 R119, -RZ.H0_H0, RZ.H0_H0, -R147.H0_H0 ;  /* 0x200000ffff77d231 */ /* 0x020fe40000340993 */
[----:B------:R-:W-:Y:S03]  /*11930*/  @!P4 HFMA2.BF16_V2 R118, -RZ.H0_H0, RZ.H0_H0, -R148.H0_H0 ;  /* 0x200000ffff76c231 */ /* 0x000fe60000340994 */
[----:B------:R-:W-:Y:S01]  /*11940*/  PRMT R155, R119, 0x7610, R155 ;  /* 0x00007610779b7816 */ /* 0x000fe2000000009b */
[----:B------:R-:W-:Y:S01]  /*11950*/  @!P5 STL.S16 [R1+0x90], R119 ;  /* 0x000090770100d387 */ /* 0x000fe20000100600 */
[----:B------:R-:W-:Y:S03]  /*11960*/  PRMT R154, R118, 0x7610, R154 ;  /* 0x00007610769a7816 */ /* 0x000fe6000000009a */
[----:B------:R3:W-:Y:S01]  /*11970*/  @!P4 STL.S16 [R1+0x8c], R118 ;  /* 0x00008c760100c387 */ /* 0x0007e20000100600 */
[----:B------:R-:W-:Y:S03]  /*11980*/  ISETP.LE.U32.AND P4, PT, R123, UR13, PT ;  /* 0x0000000d7b007c0c */ /* 0x000fe6000bf83070 */
[----:B------:R1:W5:Y:S01]  /*11990*/  LDL.S16 R183, [R1+0xe0] ;  /* 0x0000e00001b77983 */ /* 0x0003620000100600 */
[C---:B---3--:R-:W-:Y:S04]  /*119a0*/  LOP3.LUT R118, R107.reuse, 0xff, RZ, 0xc0, !PT ;  /* 0x000000ff6b767812 */ /* 0x048fe800078ec0ff */
[----:B------:R-:W-:Y:S11]  /*119b0*/  ISETP.LE.U32.AND P1, PT, R118, UR13, PT ;  /* 0x0000000d76007c0c */ /* 0x000ff6000bf23070 */
[----:B------:R-:W-:Y:S02]  /*119c0*/  @!UPT UIADD3 URZ, URZ, URZ, URZ ;  /* 0x0000003f3f3ff290 */ /* 0x000fe4000fffe03f */
[----:B----4-:R-:W-:Y:S05]  /*119d0*/  @!P1 HFMA2.BF16_V2 R108, -RZ.H0_H0, RZ.H0_H0, -R202.H0_H0 ;  /* 0x200000ffff6c9231 */ /* 0x010fea00003409ca */
[----:B------:R-:W-:Y:S01]  /*119e0*/  PRMT R139, R108, 0x7610, R139 ;  /* 0x000076106c8b7816 */ /* 0x000fe2000000008b */
[----:B------:R3:W-:Y:S04]  /*119f0*/  @!P1 STL.S16 [R1+0xbc], R108 ;  /* 0x0000bc6c01009387 */ /* 0x0007e80000100600 */
[----:B------:R1:W4:Y:S01]  /*11a00*/  LDL.S16 R182, [R1+0xdc] ;  /* 0x0000dc0001b67983 */ /* 0x0003220000100600 */
        /* <DEDUP_REMOVED lines=42> */
[----:B-----5:R-:W-:Y:S05]  /*11cb0*/  @!P5 HFMA2.BF16_V2 R183, -RZ.H0_H0, RZ.H0_H0, -R108.H0_H0 ;  /* 0x200000ffffb7d231 */ /* 0x020fea000034096c */
[----:B------:R-:W-:Y:S01]  /*11cc0*/  PRMT R151, R183, 0x7610, R151 ;  /* 0x00007610b7977816 */ /* 0x000fe20000000097 */
[----:B------:R-:W-:Y:S01]  /*11cd0*/  @!P5 STL.S16 [R1+0xe0], R183 ;  /* 0x0000e0b70100d387 */ /* 0x000fe20000100600 */
[----:B----4-:R-:W-:Y:S05]  /*11ce0*/  @!P6 HFMA2.BF16_V2 R182, -RZ.H0_H0, RZ.H0_H0, -R107.H0_H0 ;  /* 0x200000ffffb6e231 */ /* 0x010fea000034096b */
        /* <DEDUP_REMOVED lines=33> */
[----:B------:R-:W-:Y:S02]  /*11f00*/  PRMT R155, R201, 0x5410, R200 ;  /* 0x00005410c99b7816 */ /* 0x000fe400000000c8 */
[----:B------:R-:W-:Y:S01]  /*11f10*/  LOP3.LUT P1, RZ, R218, 0x400, RZ, 0xc0, !PT ;  /* 0x00000400daff7812 */ /* 0x000fe2000782c0ff */
        /* <DEDUP_REMOVED lines=8> */
[----:B------:R-:W-:Y:S01]  /*11fa0*/  @!P4 PRMT R148, R154, 0x5410, RZ ;  /* 0x000054109a94c816 */ /* 0x000fe200000000ff */
[----:B------:R-:W-:Y:S01]  /*11fb0*/  STG.E.U16 desc[UR18][R210.64+0x52], R144 ;  /* 0x00005290d2007986 */ /* 0x000fe2000c101512 */
[----:B------:R-:W-:Y:S01]  /*11fc0*/  @!P1 PRMT R145, R158, 0x5410, RZ ;  /* 0x000054109e919816 */ /* 0x000fe200000000ff */
[----:B---3--:R-:W-:Y:S01]  /*11fd0*/  IMAD.U32 R177, RZ, RZ, UR13 ;  /* 0x0000000dffb17e24 */ /* 0x008fe2000f8e00ff */
[----:B------:R-:W-:Y:S01]  /*11fe0*/  PRMT R158, R199, 0x5410, R198 ;  /* 0x00005410c79e7816 */ /* 0x000fe200000000c6 */
[----:B------:R-:W-:Y:S01]  /*11ff0*/  STG.E.U16 desc[UR18][R214.64+0x50], R146 ;  /* 0x00005092d6007986 */ /* 0x000fe2000c101512 */
[----:B------:R-:W-:Y:S02]  /*12000*/  ISETP.LE.U32.AND P4, PT, R106, UR13, PT ;  /* 0x0000000d6a007c0c */ /* 0x000fe4000bf83070 */
[----:B------:R-:W-:Y:S01]  /*12010*/  PRMT R106, R159, 0x7632, R106 ;  /* 0x000076329f6a7816 */ /* 0x000fe2000000006a */
[----:B------:R-:W-:Y:S01]  /*12020*/  STG.E.U16 desc[UR18][R214.64+0x4e], R145 ;  /* 0x00004e91d6007986 */ /* 0x000fe2000c101512 */
[----:B------:R-:W-:Y:S02]  /*12030*/  LOP3.LUT R124, R162, 0xff, RZ, 0xc0, !PT ;  /* 0x000000ffa27c7812 */ /* 0x000fe400078ec0ff */
[----:B------:R-:W-:Y:S01]  /*12040*/  PRMT R154, R107, 0x5410, R106 ;  /* 0x000054106b9a7816 */ /* 0x000fe2000000006a */
[----:B------:R-:W-:Y:S01]  /*12050*/  STG.E.U16 desc[UR18][R212.64+0x52], R148 ;  /* 0x00005294d4007986 */ /* 0x000fe2000c101512 */
[----:B------:R-:W-:Y:S03]  /*12060*/  LOP3.LUT P1, RZ, R218, 0x200, RZ, 0xc0, !PT ;  /* 0x00000200daff7812 */ /* 0x000fe6000782c0ff */
        /* <DEDUP_REMOVED lines=16> */
[----:B------:R-:W-:Y:S01]  /*12170*/  LDSM.16.MT88.4 R120, [R194+0x9000] ;  /* 0x00900000c278783b */ /* 0x000fe20000004200 */
[----:B------:R-:W-:Y:S01]  /*12180*/  SHF.R.U32.HI R116, RZ, 0x18, R116 ;  /* 0x00000018ff747819 */ /* 0x000fe20000011674 */
[----:B------:R-:W-:Y:S01]  /*12190*/  @!P5 HFMA2.BF16_V2 R115, -RZ.H0_H0, RZ.H0_H0, -R199.H0_H0 ;  /* 0x200000ffff73d231 */ /* 0x000fe200003409c7 */
[----:B------:R-:W-:Y:S04]  /*121a0*/  LOP3.LUT R0, R0, 0xff, RZ, 0xc0, !PT ;  /* 0x000000ff00007812 */ /* 0x000fe800078ec0ff */
[----:B------:R-:W-:Y:S01]  /*121b0*/  PRMT R112, R115, 0x7610, R112 ;  /* 0x0000761073707816 */ /* 0x000fe20000000070 */
[----:B------:R-:W-:Y:S02]  /*121c0*/  @!P5 STL.S16 [R1+0x50], R115 ;  /* 0x000050730100d387 */ /* 0x000fe40000100600 */
[----:B------:R-:W-:Y:S01]  /*121d0*/  @!P6 HFMA2.BF16_V2 R114, -RZ.H0_H0, RZ.H0_H0, -R198.H0_H0 ;  /* 0x200000ffff72e231 */ /* 0x000fe200003409c6 */
[----:B------:R-:W-:Y:S01]  /*121e0*/  @!P5 PRMT R199, R112, 0x5410, RZ ;  /* 0x0000541070c7d816 */ /* 0x000fe200000000ff */
[----:B------:R-:W-:Y:S01]  /*121f0*/  STG.E.U16 desc[UR18][R210.64+0x60], R201 ;  /* 0x000060c9d2007986 */ /* 0x000fe2000c101512 */
        /* <DEDUP_REMOVED lines=8> */
[----:B--2---:R-:W-:Y:S02]  /*12280*/  @!P5 HFMA2.BF16_V2 R113, -RZ.H0_H0, RZ.H0_H0, -R197.H0_H0 ;  /* 0x200000ffff71d231 */ /* 0x004fe400003409c5 */
[----:B------:R-:W-:Y:S03]  /*12290*/  STG.E.U16 desc[UR18][R214.64+0x60], R198 ;  /* 0x000060c6d6007986 */ /* 0x000fe6000c101512 */
        /* <DEDUP_REMOVED lines=19> */
[----:B------:R-:W-:Y:S01]  /*123d0*/  STG.E.U16 desc[UR18][R212.64+0x62], R196 ;  /* 0x000062c4d4007986 */ /* 0x000fe2000c101512 */
[----:B------:R-:W-:Y:S02]  /*123e0*/  @!P5 PRMT R107, R2, 0x5410, RZ ;  /* 0x00005410026bd816 */ /* 0x000fe400000000ff */
[C---:B------:R-:W-:Y:S02]  /*123f0*/  LOP3.LUT R2, R0.reuse, 0xffff, RZ, 0xc0, !PT ;  /* 0x0000ffff00027812 */ /* 0x040fe400078ec0ff */
[----:B------:R-:W-:Y:S01]  /*12400*/  LOP3.LUT R3, R0, 0xff, RZ, 0xc0, !PT ;  /* 0x000000ff00037812 */ /* 0x000fe200078ec0ff */
[----:B------:R-:W-:Y:S01]  /*12410*/  STG.E.U16 desc[UR18][R208.64+0x70], R107 ;  /* 0x0000706bd0007986 */ /* 0x000fe2000c101512 */
[----:B------:R-:W-:Y:S02]  /*12420*/  SHF.R.U32.HI R2, RZ, 0x8, R2 ;  /* 0x00000008ff027819 */ /* 0x000fe40000011602 */
[----:B------:R-:W-:Y:S02]  /*12430*/  ISETP.LE.U32.AND P5, PT, R219, UR13, PT ;  /* 0x0000000ddb007c0c */ /* 0x000fe4000bfa3070 */
[----:B------:R-:W-:Y:S02]  /*12440*/  PRMT R108, R3, 0x5410, R2 ;  /* 0x00005410036c7816 */ /* 0x000fe40000000002 */
[--C-:B------:R-:W-:Y:S02]  /*12450*/  SHF.R.U32.HI R3, RZ, 0x10, R0.reuse ;  /* 0x00000010ff037819 */ /* 0x100fe40000011600 */
[----:B------:R-:W-:Y:S02]  /*12460*/  SHF.R.U32.HI R2, RZ, 0x18, R0 ;  /* 0x00000018ff027819 */ /* 0x000fe40000011600 */
[----:B------:R-:W-:Y:S02]  /*12470*/  LOP3.LUT R0, R3, 0xff, RZ, 0xc0, !PT ;  /* 0x000000ff03007812 */ /* 0x000fe400078ec0ff */
[----:B--2---:R-:W-:Y:S01]  /*12480*/  SHF.R.U32.HI R110, RZ, 0x10, R174 ;  /* 0x00000010ff6e7819 */ /* 0x004fe200000116ae */
        /* <DEDUP_REMOVED lines=28> */
[----:B------:R-:W-:Y:S02]  /*12650*/  SHF.R.U32.HI R100, RZ, 0x18, R0 ;  /* 0x00000018ff647819 */ /* 0x000fe40000011600 */
[----:B------:R-:W-:Y:S02]  /*12660*/  LOP3.LUT R0, R3, 0xff, RZ, 0xc0, !PT ;  /* 0x000000ff03007812 */ /* 0x000fe400078ec0ff */
[--C-:B------:R-:W-:Y:S02]  /*12670*/  HSET2.LE.AND R108, R108, R177.reuse, PT ;  /* 0x000000b16c6c7233 */ /* 0x100fe40003803000 */
[--C-:B------:R-:W-:Y:S02]  /*12680*/  HSET2.LE.AND R111, R111, R177.reuse, PT ;  /* 0x000000b16f6f7233 */ /* 0x100fe40003803000 */
[----:B------:R-:W-:Y:S02]  /*12690*/  PRMT R0, R0, 0x5410, R100 ;  /* 0x0000541000007816 */ /* 0x000fe40000000064 */
[----:B------:R-:W-:Y:S02]  /*126a0*/  LOP3.LUT R108, R108, R128, RZ, 0xc0, !PT ;  /* 0x000000806c6c7212 */ /* 0x000fe400078ec0ff */
        /* <DEDUP_REMOVED lines=10> */
[----:B------:R-:W-:Y:S01]  /*12750*/  LOP3.LUT R119, R119, R132, RZ, 0xc0, !PT ;  /* 0x0000008477777212 */ /* 0x000fe200078ec0ff */
[----:B------:R-:W-:Y:S01]  /*12760*/  LDSM.16.MT88.4 R128, [R192+0x9400] ;  /* 0x00940000c080783b */ /* 0x000fe20000004200 */
[----:B------:R-:W-:Y:S01]  /*12770*/  LOP3.LUT R0, R163, UR9, R228, 0x96, !PT ;  /* 0x00000009a3007c12 */ /* 0x000fe2000f8e96e4 */
[-C--:B---3--:R-:W-:Y:S05]  /*12780*/  HMMA.16816.F32.BF16 R4, R108, R112.reuse, R4 ;  /* 0x000000706c04723c */ /* 0x088fea0000041804 */
[C---:B------:R-:W-:Y:S01]  /*12790*/  LOP3.LUT R125, R164.reuse, 0xffff, RZ, 0xc0, !PT ;  /* 0x0000ffffa47d7812 */ /* 0x040fe200078ec0ff */
[C---:B------:R-:W-:Y:S05]  /*127a0*/  HMMA.16816.F32.BF16 R8, R116.reuse, R112, R8 ;  /* 0x000000707408723c */ /* 0x040fea0000041808 */
[----:B------:R-:W-:Y:S01]  /*127b0*/  LOP3.LUT R127, R164, 0xff, RZ, 0xc0, !PT ;  /* 0x000000ffa47f7812 */ /* 0x000fe200078ec0ff */
[-C--:B------:R-:W-:Y:S05]  /*127c0*/  HMMA.16816.F32.BF16 R12, R116, R114.reuse, R12 ;  /* 0x00000072740c723c */ /* 0x080fea000004180c */
[----:B------:R-:W-:Y:S01]  /*127d0*/  SHF.R.U32.HI R126, RZ, 0x10, R164 ;  /* 0x00000010ff7e7819 */ /* 0x000fe200000116a4 */
[C---:B------:R-:W-:Y:S01]  /*127e0*/  HMMA.16816.F32.BF16 R16, R108.reuse, R114, R16 ;  /* 0x000000726c10723c */ /* 0x040fe20000041810 */
[----:B------:R-:W3:Y:S04]  /*127f0*/  LDSM.16.MT88.4 R112, [R192+0xa000] ;  /* 0x00a00000c070783b */ /* 0x000ee80000004200 */
[----:B------:R-:W-:Y:S01]  /*12800*/  LOP3.LUT R100, R162, 0xffff, RZ, 0xc0, !PT ;  /* 0x0000ffffa2647812 */ /* 0x000fe200078ec0ff */
[-C--:B------:R-:W-:Y:S05]  /*12810*/  HMMA.16816.F32.BF16 R20, R108, R120.reuse, R20 ;  /* 0x000000786c14723c */ /* 0x080fea0000041814 */
[----:B------:R-:W-:Y:S01]  /*12820*/  SHF.R.U32.HI R100, RZ, 0x8, R100 ;  /* 0x00000008ff647819 */ /* 0x000fe20000011664 */
[C---:B------:R-:W-:Y:S05]  /*12830*/  HMMA.16816.F32.BF16 R24, R116.reuse, R120, R24 ;  /* 0x000000787418723c */ /* 0x040fea0000041818 */
[----:B------:R-:W-:Y:S01]  /*12840*/  PRMT R132, R124, 0x5410, R100 ;  /* 0x000054107c847816 */ /* 0x000fe20000000064 */
[-C--:B------:R-:W-:Y:S05]  /*12850*/  HMMA.16816.F32.BF16 R28, R116, R122.reuse, R28 ;  /* 0x0000007a741c723c */ /* 0x080fea000004181c */
[----:B------:R-:W-:Y:S01]  /*12860*/  LOP3.LUT R100, R126, 0xff, RZ, 0xc0, !PT ;  /* 0x000000ff7e647812 */ /* 0x000fe200078ec0ff */
[C---:B------:R-:W-:Y:S01]  /*12870*/  HMMA.16816.F32.BF16 R32, R108.reuse, R122, R32 ;  /* 0x0000007a6c20723c */ /* 0x040fe20000041820 */
[----:B------:R-:W4:Y:S04]  /*12880*/  LDSM.16.MT88.4 R120, [R194+0xa000] ;  /* 0x00a00000c278783b */ /* 0x000f280000004200 */
[--C-:B------:R-:W-:Y:S02]  /*12890*/  HSET2.LE.AND R126, R132, R177.reuse, PT ;  /* 0x000000b1847e7233 */ /* 0x100fe40003803000 */
[----:B------:R-:W-:Y:S04]  /*128a0*/  LOP3.LUT R2, R165, UR9, R220, 0x96, !PT ;  /* 0x00000009a5027c12 */ /* 0x000fe8000f8e96dc */
[----:B------:R-:W-:Y:S02]  /*128b0*/  LOP3.LUT R126, R126, R136, RZ, 0xc0, !PT ;  /* 0x000000887e7e7212 */ /* 0x000fe400078ec0ff */
[----:B------:R-:W-:Y:S02]  /*128c0*/  SHF.R.U32.HI R164, RZ, 0x18, R164 ;  /* 0x00000018ffa47819 */ /* 0x000fe400000116a4 */
[--C-:B------:R-:W-:Y:S01]  /*128d0*/  SHF.R.U32.HI R3, RZ, 0x10, R162.reuse ;  /* 0x00000010ff037819 */ /* 0x100fe200000116a2 */
[-C--:B---3--:R-:W-:Y:S03]  /*128e0*/  HMMA.16816.F32.BF16 R36, R108, R112.reuse, R36 ;  /* 0x000000706c24723c */ /* 0x088fe60000041824 */
        /* <DEDUP_REMOVED lines=8> */
[-C--:B----4-:R-:W-:Y:S05]  /*12970*/  HMMA.16816.F32.BF16 R52, R108, R120.reuse, R52 ;  /* 0x000000786c34723c */ /* 0x090fea0000041834 */
        /* <DEDUP_REMOVED lines=9> */
[----:B------:R-:W3:Y:S02]  /*12a10*/  LDSM.16.MT88.4 R112, [R192+0xb000] ;  /* 0x00b00000c070783b */ /* 0x000ee40000004200 */
[--C-:B------:R-:W-:Y:S02]  /*12a20*/  HSET2.LE.AND R124, R124, R177.reuse, PT ;  /* 0x000000b17c7c7233 */ /* 0x100fe40003803000 */
[--C-:B------:R-:W-:Y:S02]  /*12a30*/  HSET2.LE.AND R127, R162, R177.reuse, PT ;  /* 0x000000b1a27f7233 */ /* 0x100fe40003803000 */
[----:B------:R-:W-:Y:S02]  /*12a40*/  PRMT R164, R100, 0x5410, R164 ;  /* 0x0000541064a47816 */ /* 0x000fe400000000a4 */
[----:B------:R-:W-:Y:S02]  /*12a50*/  LOP3.LUT R124, R124, R133, RZ, 0xc0, !PT ;  /* 0x000000857c7c7212 */ /* 0x000fe400078ec0ff */
[----:B------:R-:W-:Y:S02]  /*12a60*/  LOP3.LUT R127, R127, R135, RZ, 0xc0, !PT ;  /* 0x000000877f7f7212 */ /* 0x000fe400078ec0ff */
[C---:B------:R-:W-:Y:S02]  /*12a70*/  LOP3.LUT R100, R2.reuse, 0xff, RZ, 0xc0, !PT ;  /* 0x000000ff02647812 */ /* 0x040fe400078ec0ff */
[----:B------:R-:W-:Y:S02]  /*12a80*/  SHF.R.U32.HI R0, RZ, 0x18, R0 ;  /* 0x00000018ff007819 */ /* 0x000fe40000011600 */
[----:B------:R-:W-:Y:S04]  /*12a90*/  LOP3.LUT R3, R3, 0xff, RZ, 0xc0, !PT ;  /* 0x000000ff03037812 */ /* 0x000fe800078ec0ff */
[----:B------:R-:W-:Y:S02]  /*12aa0*/  PRMT R125, R3, 0x5410, R0 ;  /* 0x00005410037d7816 */ /* 0x000fe40000000000 */
[--C-:B------:R-:W-:Y:S02]  /*12ab0*/  SHF.R.U32.HI R3, RZ, 0x10, R2.reuse ;  /* 0x00000010ff037819 */ /* 0x100fe40000011602 */
[----:B------:R-:W-:Y:S02]  /*12ac0*/  LOP3.LUT R0, R2, 0xffff, RZ, 0xc0, !PT ;  /* 0x0000ffff02007812 */ /* 0x000fe400078ec0ff */
[--C-:B------:R-:W-:Y:S02]  /*12ad0*/  HSET2.LE.AND R125, R125, R177.reuse, PT ;  /* 0x000000b17d7d7233 */ /* 0x100fe40003803000 */
[----:B------:R-:W-:Y:S02]  /*12ae0*/  SHF.R.U32.HI R2, RZ, 0x18, R2 ;  /* 0x00000018ff027819 */ /* 0x000fe40000011602 */
[----:B------:R-:W-:Y:S02]  /*12af0*/  LOP3.LUT R3, R3, 0xff, RZ, 0xc0, !PT ;  /* 0x000000ff03037812 */ /* 0x000fe400078ec0ff */
[----:B------:R-:W-:Y:S02]  /*12b00*/  LOP3.LUT R125, R125, R134, RZ, 0xc0, !PT ;  /* 0x000000867d7d7212 */ /* 0x000fe400078ec0ff */
[----:B------:R-:W4:Y:S01]  /*12b10*/  LDSM.16.MT88.4 R132, [R194+0x9400] ;  /* 0x00940000c284783b */ /* 0x000f220000004200 */
[----:B------:R-:W-:Y:S02]  /*12b20*/  PRMT R2, R3, 0x5410, R2 ;  /* 0x0000541003027816 */ /* 0x000fe40000000002 */
[----:B------:R-:W-:Y:S01]  /*12b30*/  SHF.R.U32.HI R0, RZ, 0x8, R0 ;  /* 0x00000008ff007819 */ /* 0x000fe20000011600 */
[-C--:B---3--:R-:W-:Y:S03]  /*12b40*/  HMMA.16816.F32.BF16 R68, R108, R112.reuse, R68 ;  /* 0x000000706c44723c */ /* 0x088fe60000041844 */
[----:B------:R-:W-:Y:S03]  /*12b50*/  PRMT R0, R100, 0x5410, R0 ;  /* 0x0000541064007816 */ /* 0x000fe60000000000 */
[C---:B------:R-:W-:Y:S06]  /*12b60*/  HMMA.16816.F32.BF16 R72, R116.reuse, R112, R72 ;  /* 0x000000707448723c */ /* 0x040fec0000041848 */
[-C--:B------:R-:W-:Y:S05]  /*12b70*/  HMMA.16816.F32.BF16 R76, R116, R114.reuse, R76 ;  /* 0x00000072744c723c */ /* 0x080fea000004184c */
[--C-:B------:R-:W-:Y:S01]  /*12b80*/  HSET2.LE.AND R113, R2, R177.reuse, PT ;  /* 0x000000b102717233 */ /* 0x100fe20003803000 */
[C---:B------:R-:W-:Y:S05]  /*12b90*/  HMMA.16816.F32.BF16 R80, R108.reuse, R114, R80 ;  /* 0x000000726c50723c */ /* 0x040fea0000041850 */
[----:B------:R-:W-:Y:S01]  /*12ba0*/  LOP3.LUT R2, R169, UR10, R180, 0x96, !PT ;  /* 0x0000000aa9027c12 */ /* 0x000fe2000f8e96b4 */
[-C--:B------:R-:W-:Y:S01]  /*12bb0*/  HMMA.16816.F32.BF16 R84, R108, R120.reuse, R84 ;  /* 0x000000786c54723c */ /* 0x080fe20000041854 */
[----:B------:R1:W3:Y:S01]  /*12bc0*/  LDL.S16 R180, [R1+0x38] ;  /* 0x0000380001b47983 */ /* 0x0002e20000100600 */
[----:B------:R-:W-:Y:S03]  /*12bd0*/  UIADD3 UR10, UR27, 0x76cf5d0a, URZ ;  /* 0x76cf5d0a1b0a7890 */ /* 0x000fe6000fffe03f */
[----:B------:R1:W5:Y:S01]  /*12be0*/  LDL.S16 R169, [R1+0x40] ;  /* 0x0000400001a97983 */ /* 0x0003620000100600 */
[C---:B------:R-:W-:Y:S05]  /*12bf0*/  HMMA.16816.F32.BF16 R88, R116.reuse, R120, R88 ;  /* 0x000000787458723c */ /* 0x040fea0000041858 */
[----:B------:R-:W-:Y:S01]  /*12c00*/  LOP3.LUT R113, R113, R138, RZ, 0xc0, !PT ;  /* 0x0000008a71717212 */ /* 0x000fe200078ec0ff */
[-C--:B------:R-:W-:Y:S01]  /*12c10*/  HMMA.16816.F32.BF16 R92, R116, R122.reuse, R92 ;  /* 0x0000007a745c723c */ /* 0x080fe2000004185c */
[----:B------:R-:W-:Y:S04]  /*12c20*/  LDSM.16.MT88.4 R116, [R192+0xb400] ;  /* 0x00b40000c074783b */ /* 0x000fe80000004200 */
[----:B------:R-:W-:Y:S01]  /*12c30*/  LOP3.LUT R120, R189, UR8, R168, 0x96, !PT ;  /* 0x00000008bd787c12 */ /* 0x000fe2000f8e96a8 */
[----:B------:R-:W-:Y:S01]  /*12c40*/  HMMA.16816.F32.BF16 R96, R108, R122, R96 ;  /* 0x0000007a6c60723c */ /* 0x000fe20000041860 */
[----:B------:R-:W-:Y:S02]  /*12c50*/  UIADD3 UR8, UR27, 0x32370b8f, URZ ;  /* 0x32370b8f1b087890 */ /* 0x000fe4000fffe03f */
[----:B------:R1:W5:Y:S02]  /*12c60*/  LDL.S16 R168, [R1+0x3c] ;  /* 0x00003c0001a87983 */ /* 0x0003640000100600 */
[--C-:B------:R-:W-:Y:S01]  /*12c70*/  HSET2.LE.AND R112, R0, R177.reuse, PT ;  /* 0x000000b100707233 */ /* 0x100fe20003803000 */
[-C--:B------:R-:W-:Y:S01]  /*12c80*/  HMMA.16816.F32.BF16 R4, R124, R128.reuse, R4 ;  /* 0x000000807c04723c */ /* 0x080fe20000041804 */
[----:B------:R-:W-:Y:S04]  /*12c90*/  LDSM.16.MT88.4 R108, [R194+0xa400] ;  /* 0x00a40000c26c783b */ /* 0x000fe80000004200 */
[--C-:B------:R-:W-:Y:S01]  /*12ca0*/  HSET2.LE.AND R114, R159, R177.reuse, PT ;  /* 0x000000b19f727233 */ /* 0x100fe20003803000 */
[----:B------:R-:W-:Y:S01]  /*12cb0*/  IMAD.WIDE.U32 R2, R2, -0x2daee0ad, RZ ;  /* 0xd2511f5302027825 */ /* 0x000fe200078e00ff */
[--C-:B------:R-:W-:Y:S04]  /*12cc0*/  HSET2.LE.AND R115, R164, R177.reuse, PT ;  /* 0x000000b1a4737233 */ /* 0x100fe80003803000 */
[----:B------:R-:W-:Y:S01]  /*12cd0*/  LOP3.LUT R112, R112, R137, RZ, 0xc0, !PT ;  /* 0x0000008970707212 */ /* 0x000fe200078ec0ff */
[----:B------:R-:W-:Y:S01]  /*12ce0*/  IMAD.WIDE.U32 R120, R120, -0x2daee0ad, RZ ;  /* 0xd2511f5378787825 */ /* 0x000fe200078e00ff */
[----:B------:R-:W-:Y:S01]  /*12cf0*/  LOP3.LUT R114, R114, R141, RZ, 0xc0, !PT ;  /* 0x0000008d72727212 */ /* 0x000fe200078ec0ff */
[----:B------:R-:W1:Y:S01]  /*12d00*/  LDSM.16.MT88.4 R136, [R192+0xa400] ;  /* 0x00a40000c088783b */ /* 0x000e620000004200 */
[----:B------:R-:W-:Y:S02]  /*12d10*/  LOP3.LUT R115, R115, R140, RZ, 0xc0, !PT ;  /* 0x0000008c73737212 */ /* 0x000fe400078ec0ff */
[----:B------:R-:W-:Y:S01]  /*12d20*/  LOP3.LUT R3, R3, UR10, R186, 0x96, !PT ;  /* 0x0000000a03037c12 */ /* 0x000fe2000f8e96ba */
[----:B------:R-:W-:Y:S01]  /*12d30*/  UIADD3 UR10, UR26, -0x255992d5, URZ ;  /* 0xdaa66d2b1a0a7890 */ /* 0x000fe2000fffe03f */
[----:B------:R-:W-:Y:S01]  /*12d40*/  LOP3.LUT R0, R121, UR8, R2, 0x96, !PT ;  /* 0x0000000879007c12 */ /* 0x000fe2000f8e9602 */
[----:B------:R-:W-:Y:S02]  /*12d50*/  UIADD3 UR8, UR26, 0x78dde6e4, URZ ;  /* 0x78dde6e41a087890 */ /* 0x000fe4000fffe03f */
[C---:B------:R-:W-:Y:S04]  /*12d60*/  HMMA.16816.F32.BF16 R8, R112.reuse, R128, R8 ;  /* 0x000000807008723c */ /* 0x040fe80000041808 */
[----:B------:R-:W-:Y:S02]  /*12d70*/  IMAD.WIDE.U32 R2, R3, -0x326172a9, RZ ;  /* 0xcd9e8d5703027825 */ /* 0x000fe400078e00ff */
[-C--:B------:R-:W-:Y:S05]  /*12d80*/  HMMA.16816.F32.BF16 R12, R112, R130.reuse, R12 ;  /* 0x00000082700c723c */ /* 0x080fea000004180c */
[----:B------:R-:W-:Y:S01]  /*12d90*/  LOP3.LUT R3, R3, UR10, R188, 0x96, !PT ;  /* 0x0000000a03037c12 */ /* 0x000fe2000f8e96bc */
[C---:B------:R-:W-:Y:S01]  /*12da0*/  HMMA.16816.F32.BF16 R16, R124.reuse, R130, R16 ;  /* 0x000000827c10723c */ /* 0x040fe20000041810 */
[----:B------:R-:W-:Y:S01]  /*12db0*/  LDSM.16.MT88.4 R188, [R194+0xbc00] ;  /* 0x00bc0000c2bc783b */ /* 0x000fe20000004200 */
[----:B------:R-:W-:Y:S03]  /*12dc0*/  UIADD3 UR10, UR27, -0x126145ec, URZ ;  /* 0xed9eba141b0a7890 */ /* 0x000fe6000fffe03f */
[----:B------:R-:W-:Y:S01]  /*12dd0*/  LOP3.LUT R128, R166, 0xff, RZ, 0xc0, !PT ;  /* 0x000000ffa6807812 */ /* 0x000fe200078ec0ff */
[-C--:B----4-:R-:W-:Y:S05]  /*12de0*/  HMMA.16816.F32.BF16 R20, R124, R132.reuse, R20 ;  /* 0x000000847c14723c */ /* 0x090fea0000041814 */
[--C-:B--2---:R-:W-:Y:S01]  /*12df0*/  @!P0 HFMA2.BF16_V2 R170, -RZ.H0_H0, RZ.H0_H0, -R204.reuse.H1_H1 ;  /* 0x200000ffffaa8231 */ /* 0x104fe200003609cc */
[C---:B------:R-:W-:Y:S05]  /*12e00*/  HMMA.16816.F32.BF16 R24, R112.reuse, R132, R24 ;  /* 0x000000847018723c */ /* 0x040fea0000041818 */
[----:B------:R-:W-:Y:S01]  /*12e10*/  PRMT R220, R170, 0x7610, R220 ;  /* 0x00007610aadc7816 */ /* 0x000fe200000000dc */
[-C--:B------:R-:W-:Y:S05]  /*12e20*/  HMMA.16816.F32.BF16 R28, R112, R134.reuse, R28 ;  /* 0x00000086701c723c */ /* 0x080fea000004181c */
[----:B------:R-:W-:Y:S01]  /*12e30*/  IMAD.WIDE.U32 R162, R0, -0x326172a9, RZ ;  /* 0xcd9e8d5700a27825 */ /* 0x000fe200078e00ff */
[C---:B------:R-:W-:Y:S05]  /*12e40*/  HMMA.16816.F32.BF16 R32, R124.reuse, R134, R32 ;  /* 0x000000867c20723c */ /* 0x040fea0000041820 */
[----:B------:R-:W-:Y:S01]  /*12e50*/  LOP3.LUT R0, R163, UR8, R2, 0x96, !PT ;  /* 0x00000008a3007c12 */ /* 0x000fe2000f8e9602 */
[-C--:B-1----:R-:W-:Y:S01]  /*12e60*/  HMMA.16816.F32.BF16 R36, R124, R136.reuse, R36 ;  /* 0x000000887c24723c */ /* 0x082fe20000041824 */
[----:B------:R-:W-:Y:S04]  /*12e70*/  UIADD3 UR8, UR27, -0x56f99767, URZ ;  /* 0xa90668991b087890 */ /* 0x000fe8000fffe03f */
[----:B------:R-:W-:Y:S01]  /*12e80*/  IMAD.WIDE.U32 R2, R3, -0x2daee0ad, RZ ;  /* 0xd2511f5303027825 */ /* 0x000fe200078e00ff */
[C---:B------:R-:W-:Y:S05]  /*12e90*/  HMMA.16816.F32.BF16 R40, R112.reuse, R136, R40 ;  /* 0x000000887028723c */ /* 0x040fea0000041828 */
[----:B------:R-:W-:Y:S01]  /*12ea0*/  LOP3.LUT R100, R3, UR10, R120, 0x96, !PT ;  /* 0x0000000a03647c12 */ /* 0x000fe2000f8e9678 */
[-C--:B------:R-:W-:Y:S01]  /*12eb0*/  HMMA.16816.F32.BF16 R44, R112, R138.reuse, R44 ;  /* 0x0000008a702c723c */ /* 0x080fe2000004182c */
[----:B------:R-:W1:Y:S04]  /*12ec0*/  LDSM.16.MT88.4 R120, [R194+0xb400] ;  /* 0x00b40000c278783b */ /* 0x000e680000004200 */
[----:B------:R-:W-:Y:S01]  /*12ed0*/  IMAD.WIDE.U32 R164, R0, -0x2daee0ad, RZ ;  /* 0xd2511f5300a47825 */ /* 0x000fe200078e00ff */
[C---:B------:R-:W-:Y:S03]  /*12ee0*/  HMMA.16816.F32.BF16 R48, R124.reuse, R138, R48 ;  /* 0x0000008a7c30723c */ /* 0x040fe60000041830 */
[----:B------:R-:W-:Y:S02]  /*12ef0*/  LDSM.16.MT88.4 R136, [R192+0xa800] ;  /* 0x00a80000c088783b */ /* 0x000fe40000004200 */
[----:B------:R-:W-:Y:S01]  /*12f00*/  LOP3.LUT R2, R165, UR8, R2, 0x96, !PT ;  /* 0x00000008a5027c12 */ /* 0x000fe2000f8e9602 */
[-C--:B------:R-:W-:Y:S01]  /*12f10*/  HMMA.16816.F32.BF16 R52, R124, R108.reuse, R52 ;  /* 0x0000006c7c34723c */ /* 0x080fe20000041834 */
[----:B------:R-:W-:Y:S04]  /*12f20*/  UIADD3 UR8, UR26, 0x1715609d, URZ ;  /* 0x1715609d1a087890 */ /* 0x000fe8000fffe03f */
[----:B------:R-:W-:Y:S01]  /*12f30*/  IMAD.WIDE.U32 R2, R2, -0x326172a9, RZ ;  /* 0xcd9e8d5702027825 */ /* 0x000fe200078e00ff */
[C---:B------:R-:W-:Y:S05]  /*12f40*/  HMMA.16816.F32.BF16 R56, R112.reuse, R108, R56 ;  /* 0x0000006c7038723c */ /* 0x040fea0000041838 */
[----:B------:R-:W-:Y:S01]  /*12f50*/  SHF.R.U32.HI R132, RZ, 0x18, R2 ;  /* 0x00000018ff847819 */ /* 0x000fe20000011602 */
[-C--:B------:R-:W-:Y:S05]  /*12f60*/  HMMA.16816.F32.BF16 R60, R112, R110.reuse, R60 ;  /* 0x0000006e703c723c */ /* 0x080fea000004183c */
[----:B------:R-:W-:Y:S01]  /*12f70*/  IMAD.WIDE.U32 R160, R100, -0x326172a9, RZ ;  /* 0xcd9e8d5764a07825 */ /* 0x000fe200078e00ff */
[C---:B------:R-:W-:Y:S05]  /*12f80*/  HMMA.16816.F32.BF16 R64, R124.reuse, R110, R64 ;  /* 0x0000006e7c40723c */ /* 0x040fea0000041840 */
[----:B------:R-:W-:Y:S01]  /*12f90*/  LOP3.LUT R109, R166, 0xffff, RZ, 0xc0, !PT ;  /* 0x0000ffffa66d7812 */ /* 0x000fe200078ec0ff */
[-C--:B------:R-:W-:Y:S05]  /*12fa0*/  HMMA.16816.F32.BF16 R68, R124, R116.reuse, R68 ;  /* 0x000000747c44723c */ /* 0x080fea0000041844 */
[C---:B------:R-:W-:Y:S01]  /*12fb0*/  LOP3.LUT R110, R2.reuse, 0xff, RZ, 0xc0, !PT ;  /* 0x000000ff026e7812 */ /* 0x040fe200078ec0ff */
[C---:B------:R-:W-:Y:S05]  /*12fc0*/  HMMA.16816.F32.BF16 R72, R112.reuse, R116, R72 ;  /* 0x000000747048723c */ /* 0x040fea0000041848 */
[----:B------:R-:W-:Y:S01]  /*12fd0*/  SHF.R.U32.HI R108, RZ, 0x10, R166 ;  /* 0x00000010ff6c7819 */ /* 0x000fe200000116a6 */
[-C--:B------:R-:W-:Y:S05]  /*12fe0*/  HMMA.16816.F32.BF16 R76, R112, R118.reuse, R76 ;  /* 0x00000076704c723c */ /* 0x080fea000004184c */
[----:B------:R-:W-:Y:S01]  /*12ff0*/  LOP3.LUT R100, R2, 0xffff, RZ, 0xc0, !PT ;  /* 0x0000ffff02647812 */ /* 0x000fe200078ec0ff */
[C---:B------:R-:W-:Y:S05]  /*13000*/  HMMA.16816.F32.BF16 R80, R124.reuse, R118, R80 ;  /* 0x000000767c50723c */ /* 0x040fea0000041850 */
[----:B------:R-:W-:Y:S01]  /*13010*/  LOP3.LUT R0, R167, UR11, R172, 0x96, !PT ;  /* 0x0000000ba7007c12 */ /* 0x000fe2000f8e96ac */
[-C--:B-1----:R-:W-:Y:S05]  /*13020*/  HMMA.16816.F32.BF16 R84, R124, R120.reuse, R84 ;  /* 0x000000787c54723c */ /* 0x082fea0000041854 */
        /* <DEDUP_REMOVED lines=9> */
[----:B------:R-:W-:Y:S02]  /*130c0*/  LOP3.LUT R2, R3, UR11, R160, 0x96, !PT ;  /* 0x0000000b03027c12 */ /* 0x000fe4000f8e96a0 */
        /* <DEDUP_REMOVED lines=54> */
[----:B------:R-:W-:Y:S02]  /*13430*/  PRMT R3, R171, 0x7632, R3 ;  /* 0x00007632ab037816 */ /* 0x000fe40000000003 */
[--C-:B------:R-:W-:Y:S02]  /*13440*/  HSET2.LE.AND R110, R140, R177.reuse, PT ;  /* 0x000000b18c6e7233 */ /* 0x100fe40003803000 */
[--C-:B------:R-:W-:Y:S02]  /*13450*/  HSET2.LE.AND R109, R109, R177.reuse, PT ;  /* 0x000000b16d6d7233 */ /* 0x100fe40003803000 */
[--C-:B------:R-:W-:Y:S01]  /*13460*/  HSET2.LE.AND R108, R108, R177.reuse, PT ;  /* 0x000000b16c6c7233 */ /* 0x100fe20003803000 */
[----:B---3--:R-:W-:Y:S01]  /*13470*/  @!P2 HFMA2.BF16_V2 R180, -RZ.H0_H0, RZ.H0_H0, -R204.H0_H0 ;  /* 0x200000ffffb4a231 */ /* 0x008fe200003409cc */
[--C-:B------:R-:W-:Y:S02]  /*13480*/  HSET2.LE.AND R111, R166, R177.reuse, PT ;  /* 0x000000b1a66f7233 */ /* 0x100fe40003803000 */
[----:B------:R-:W-:Y:S01]  /*13490*/  LOP3.LUT R109, R109, R143, RZ, 0xc0, !PT ;  /* 0x0000008f6d6d7212 */ /* 0x000fe200078ec0ff */
[----:B-----5:R-:W-:Y:S01]  /*134a0*/  @!P3 HFMA2.BF16_V2 R169, -RZ.H0_H0, RZ.H0_H0, -R100.H0_H0 ;  /* 0x200000ffffa9b231 */ /* 0x020fe20000340964 */
[----:B------:R-:W-:Y:S01]  /*134b0*/  @!P2 STL.S16 [R1+0x38], R180 ;  /* 0x000038b40100a387 */ /* 0x000fe20000100600 */
[----:B------:R-:W-:Y:S02]  /*134c0*/  LOP3.LUT R110, R110, R142, RZ, 0xc0, !PT ;  /* 0x0000008e6e6e7212 */ /* 0x000fe400078ec0ff */
[----:B------:R-:W-:Y:S01]  /*134d0*/  LOP3.LUT R108, R108, R149, RZ, 0xc0, !PT ;  /* 0x000000956c6c7212 */ /* 0x000fe200078ec0ff */
[----:B------:R-:W-:Y:S01]  /*134e0*/  @!P0 STL.S16 [R1+0x34], R170 ;  /* 0x000034aa01008387 */ /* 0x000fe20000100600 */
[----:B------:R-:W-:Y:S02]  /*134f0*/  LOP3.LUT R111, R111, R150, RZ, 0xc0, !PT ;  /* 0x000000966f6f7212 */ /* 0x000fe400078ec0ff */
[----:B------:R-:W-:Y:S01]  /*13500*/  HSET2.LE.AND R118, R160, R177, PT ;  /* 0x000000b1a0767233 */ /* 0x000fe20003803000 */
[----:B------:R-:W-:Y:S01]  /*13510*/  @!P3 STL.S16 [R1+0x40], R169 ;  /* 0x000040a90100b387 */ /* 0x000fe20000100600 */
[----:B------:R-:W-:Y:S02]  /*13520*/  LOP3.LUT R116, R116, R152, RZ, 0xc0, !PT ;  /* 0x0000009874747212 */ /* 0x000fe400078ec0ff */
[----:B------:R-:W-:Y:S01]  /*13530*/  LOP3.LUT R117, R117, R153, RZ, 0xc0, !PT ;  /* 0x0000009975757212 */ /* 0x000fe200078ec0ff */
[-C--:B-1----:R-:W-:Y:S01]  /*13540*/  HMMA.16816.F32.BF16 R4, R108, R128.reuse, R4 ;  /* 0x000000806c04723c */ /* 0x082fe20000041804 */
[----:B------:R-:W1:Y:S04]  /*13550*/  LDSM.16.MT88.4 R140, [R194+0xa800] ;  /* 0x00a80000c28c783b */ /* 0x000e680000004200 */
[----:B------:R-:W-:Y:S01]  /*13560*/  @!P4 HFMA2.BF16_V2 R168, -RZ.H0_H0, RZ.H0_H0, -R3.H0_H0 ;  /* 0x200000ffffa8c231 */ /* 0x000fe20000340903 */
[----:B------:R-:W-:Y:S02]  /*13570*/  LOP3.LUT R118, R118, R151, RZ, 0xc0, !PT ;  /* 0x0000009776767212 */ /* 0x000fe400078ec0ff */
[----:B------:R-:W-:Y:S02]  /*13580*/  SHF.R.U32.HI R123, RZ, 0x18, R216 ;  /* 0x00000018ff7b7819 */ /* 0x000fe400000116d8 */
[----:B------:R-:W-:Y:S01]  /*13590*/  @!P4 STL.S16 [R1+0x3c], R168 ;  /* 0x00003ca80100c387 */ /* 0x000fe20000100600 */
[----:B------:R-:W-:Y:S02]  /*135a0*/  LOP3.LUT R120, R120, 0xff, RZ, 0xc0, !PT ;  /* 0x000000ff78787812 */ /* 0x000fe400078ec0ff */
[C---:B------:R-:W-:Y:S01]  /*135b0*/  HMMA.16816.F32.BF16 R8, R116.reuse, R128, R8 ;  /* 0x000000807408723c */ /* 0x040fe20000041808 */
[----:B------:R4:W3:Y:S03]  /*135c0*/  LDL.S16 R227, [R1+0x30] ;  /* 0x0000300001e37983 */ /* 0x0008e60000100600 */
[----:B------:R-:W-:Y:S01]  /*135d0*/  PRMT R179, R120, 0x5410, R122 ;  /* 0x0000541078b37816 */ /* 0x000fe2000000007a */
[----:B------:R4:W5:Y:S01]  /*135e0*/  LDL.S16 R226, [R1+0x2c] ;  /* 0x00002c0001e27983 */ /* 0x0009620000100600 */
[-C--:B------:R-:W-:Y:S03]  /*135f0*/  HMMA.16816.F32.BF16 R12, R116, R130.reuse, R12 ;  /* 0x00000082740c723c */ /* 0x080fe6000004180c */
[----:B------:R4:W4:Y:S02]  /*13600*/  LDL.S16 R225, [R1+0x28] ;  /* 0x0000280001e17983 */ /* 0x0009240000100600 */
[----:B------:R-:W-:Y:S01]  /*13610*/  PRMT R178, R127, 0x5410, R178 ;  /* 0x000054107fb27816 */ /* 0x000fe200000000b2 */
[C---:B------:R-:W-:Y:S05]  /*13620*/  HMMA.16816.F32.BF16 R16, R108.reuse, R130, R16 ;  /* 0x000000826c10723c */ /* 0x040fea0000041810 */
[----:B------:R-:W-:Y:S01]  /*13630*/  PRMT R222, R180, 0x7610, R222 ;  /* 0x00007610b4de7816 */ /* 0x000fe200000000de */
[-C--:B--2---:R-:W-:Y:S01]  /*13640*/  HMMA.16816.F32.BF16 R20, R108, R132.reuse, R20 ;  /* 0x000000846c14723c */ /* 0x084fe20000041814 */
[----:B------:R-:W-:Y:S04]  /*13650*/  LDSM.16.MT88.4 R180, [R194+0xac00] ;  /* 0x00ac0000c2b4783b */ /* 0x000fe80000004200 */
[----:B------:R-:W-:Y:S01]  /*13660*/  SHF.R.U32.HI R121, RZ, 0x10, R216 ;  /* 0x00000010ff797819 */ /* 0x000fe200000116d8 */
[C---:B------:R-:W-:Y:S05]  /*13670*/  HMMA.16816.F32.BF16 R24, R116.reuse, R132, R24 ;  /* 0x000000847418723c */ /* 0x040fea0000041818 */
[----:B------:R-:W-:Y:S01]  /*13680*/  LOP3.LUT R121, R121, 0xff, RZ, 0xc0, !PT ;  /* 0x000000ff79797812 */ /* 0x000fe200078ec0ff */
[-C--:B------:R-:W-:Y:S05]  /*13690*/  HMMA.16816.F32.BF16 R28, R116, R134.reuse, R28 ;  /* 0x00000086741c723c */ /* 0x080fea000004181c */
[----:B------:R-:W-:Y:S01]  /*136a0*/  PRMT R175, R121, 0x5410, R123 ;  /* 0x0000541079af7816 */ /* 0x000fe2000000007b */
[C---:B------:R-:W-:Y:S01]  /*136b0*/  HMMA.16816.F32.BF16 R32, R108.reuse, R134, R32 ;  /* 0x000000866c20723c */ /* 0x040fe20000041820 */
[----:B------:R-:W2:Y:S04]  /*136c0*/  LDSM.16.MT88.4 R120, [R194+0xb800] ;  /* 0x00b80000c278783b */ /* 0x000ea80000004200 */
[----:B------:R-:W-:Y:S01]  /*136d0*/  LOP3.LUT R105, R105, 0xff, RZ, 0xc0, !PT ;  /* 0x000000ff69697812 */ /* 0x000fe200078ec0ff */
[-C--:B------:R-:W-:Y:S03]  /*136e0*/  HMMA.16816.F32.BF16 R36, R108, R136.reuse, R36 ;  /* 0x000000886c24723c */ /* 0x080fe60000041824 */
[----:B------:R-:W2:Y:S02]  /*136f0*/  LDSM.16.MT88.4 R132, [R192+0x9c00] ;  /* 0x009c0000c084783b */ /* 0x000ea40000004200 */
[----:B------:R-:W-:Y:S01]  /*13700*/  PRMT R105, R105, 0x5410, R124 ;  /* 0x0000541069697816 */ /* 0x000fe2000000007c */
[C---:B------:R-:W-:Y:S05]  /*13710*/  HMMA.16816.F32.BF16 R40, R116.reuse, R136, R40 ;  /* 0x000000887428723c */ /* 0x040fea0000041828 */
[----:B------:R-:W-:Y:S01]  /*13720*/  SHF.R.U32.HI R0, RZ, 0x8, R0 ;  /* 0x00000008ff007819 */ /* 0x000fe20000011600 */
[-C--:B------:R-:W-:Y:S05]  /*13730*/  HMMA.16816.F32.BF16 R44, R116, R138.reuse, R44 ;  /* 0x0000008a742c723c */ /* 0x080fea000004182c */
[----:B------:R-:W-:Y:S01]  /*13740*/  PRMT R0, R126, 0x5410, R0 ;  /* 0x000054107e007816 */ /* 0x000fe20000000000 */
[C---:B------:R-:W-:Y:S01]  /*13750*/  HMMA.16816.F32.BF16 R48, R108.reuse, R138, R48 ;  /* 0x0000008a6c30723c */ /* 0x040fe20000041830 */
[----:B------:R-:W2:Y:S04]  /*13760*/  LDSM.16.MT88.4 R124, [R194+0x9c00] ;  /* 0x009c0000c27c783b */ /* 0x000ea80000004200 */
[--C-:B------:R-:W-:Y:S01]  /*13770*/  HSET2.LE.AND R176, R0, R177.reuse, PT ;  /* 0x000000b100b07233 */ /* 0x100fe20003803000 */
[-C--:B-1----:R-:W-:Y:S05]  /*13780*/  HMMA.16816.F32.BF16 R52, R108, R140.reuse, R52 ;  /* 0x0000008c6c34723c */ /* 0x082fea0000041834 */
[----:B------:R-:W-:Y:S01]  /*13790*/  PRMT R0, R184, 0x7632, R0 ;  /* 0x00007632b8007816 */ /* 0x000fe20000000000 */
[C---:B------:R-:W-:Y:S05]  /*137a0*/  HMMA.16816.F32.BF16 R56, R116.reuse, R140, R56 ;  /* 0x0000008c7438723c */ /* 0x040fea0000041838 */
[----:B------:R-:W-:Y:S01]  /*137b0*/  PRMT R224, R169, 0x7610, R224 ;  /* 0x00007610a9e07816 */ /* 0x000fe200000000e0 */
[-C--:B------:R-:W-:Y:S05]  /*137c0*/  HMMA.16816.F32.BF16 R60, R116, R142.reuse, R60 ;  /* 0x0000008e743c723c */ /* 0x080fea000004183c */
[----:B------:R-:W-:Y:S01]  /*137d0*/  PRMT R223, R168, 0x7610, R223 ;  /* 0x00007610a8df7816 */ /* 0x000fe200000000df */
[C---:B------:R-:W-:Y:S01]  /*137e0*/  HMMA.16816.F32.BF16 R64, R108.reuse, R142, R64 ;  /* 0x0000008e6c40723c */ /* 0x040fe20000041840 */
[----:B------:R-:W1:Y:S04]  /*137f0*/  LDSM.16.MT88.4 R140, [R192+0xac00] ;  /* 0x00ac0000c08c783b */ /* 0x000e680000004200 */
[----:B------:R-:W-:Y:S01]  /*13800*/  SHF.R.U32.HI R216, RZ, 0x18, R216 ;  /* 0x00000018ffd87819 */ /* 0x000fe200000116d8 */
[-C--:B------:R-:W-:Y:S05]  /*13810*/  HMMA.16816.F32.BF16 R68, R108, R112.reuse, R68 ;  /* 0x000000706c44723c */ /* 0x080fea0000041844 */
[--C-:B------:R-:W-:Y:S01]  /*13820*/  HSET2.LE.AND R173, R105, R177.reuse, PT ;  /* 0x000000b169ad7233 */ /* 0x100fe20003803000 */
[C---:B------:R-:W-:Y:S05]  /*13830*/  HMMA.16816.F32.BF16 R72, R116.reuse, R112, R72 ;  /* 0x000000707448723c */ /* 0x040fea0000041848 */
[----:B------:R-:W-:Y:S01]  /*13840*/  IMAD.MOV.U32 R105, RZ, RZ, R204 ;  /* 0x000000ffff697224 */ /* 0x000fe200078e00cc */
[-C--:B------:R-:W-:Y:S05]  /*13850*/  HMMA.16816.F32.BF16 R76, R116, R114.reuse, R76 ;  /* 0x00000072744c723c */ /* 0x080fea000004184c */
[--C-:B------:R-:W-:Y:S01]  /*13860*/  HSET2.LE.AND R179, R179, R177.reuse, PT ;  /* 0x000000b1b3b37233 */ /* 0x100fe20003803000 */
[C---:B------:R-:W-:Y:S05]  /*13870*/  HMMA.16816.F32.BF16 R80, R108.reuse, R114, R80 ;  /* 0x000000726c50723c */ /* 0x040fea0000041850 */
[--C-:B------:R-:W-:Y:S01]  /*13880*/  HSET2.LE.AND R174, R174, R177.reuse, PT ;  /* 0x000000b1aeae7233 */ /* 0x100fe20003803000 */
[-C--:B--2---:R-:W-:Y:S05]  /*13890*/  HMMA.16816.F32.BF16 R84, R108, R120.reuse, R84 ;  /* 0x000000786c54723c */ /* 0x084fea0000041854 */
[--C-:B------:R-:W-:Y:S01]  /*138a0*/  HSET2.LE.AND R175, R175, R177.reuse, PT ;  /* 0x000000b1afaf7233 */ /* 0x100fe20003803000 */
[C---:B------:R-:W-:Y:S05]  /*138b0*/  HMMA.16816.F32.BF16 R88, R116.reuse, R120, R88 ;  /* 0x000000787458723c */ /* 0x040fea0000041858 */
[--C-:B------:R-:W-:Y:S01]  /*138c0*/  HSET2.LE.AND R178, R178, R177.reuse, PT ;  /* 0x000000b1b2b27233 */ /* 0x100fe20003803000 */
[-C--:B------:R-:W-:Y:S05]  /*138d0*/  HMMA.16816.F32.BF16 R92, R116, R122.reuse, R92 ;  /* 0x0000007a745c723c */ /* 0x080fea000004185c */
[----:B------:R-:W-:Y:S01]  /*138e0*/  HSET2.LE.AND R177, R2, R177, PT ;  /* 0x000000b102b17233 */ /* 0x000fe20003803000 */
[----:B------:R-:W-:Y:S05]  /*138f0*/  HMMA.16816.F32.BF16 R96, R108, R122, R96 ;  /* 0x0000007a6c60723c */ /* 0x000fea0000041860 */
[----:B------:R-:W-:Y:S02]  /*13900*/  PRMT R2, R184, 0x7610, R2 ;  /* 0x00007610b8027816 */ /* 0x000fe40000000002 */
[----:B------:R-:W-:Y:S01]  /*13910*/  LOP3.LUT R179, R179, R105, RZ, 0xc0, !PT ;  /* 0x00000069b3b37212 */ /* 0x000fe200078ec0ff */
[----:B------:R-:W2:Y:S03]  /*13920*/  LDSM.16.MT88.4 R184, [R192+0xbc00] ;  /* 0x00bc0000c0b8783b */ /* 0x000ea60000004200 */
[----:B------:R-:W-:Y:S02]  /*13930*/  PRMT R105, R2, 0x5410, R0 ;  /* 0x0000541002697816 */ /* 0x000fe40000000000 */
[----:B------:R-:W-:Y:S02]  /*13940*/  LOP3.LUT R172, R172, R156, RZ, 0xc0, !PT ;  /* 0x0000009cacac7212 */ /* 0x000fe400078ec0ff */
[----:B------:R-:W-:Y:S02]  /*13950*/  LOP3.LUT R173, R173, R155, RZ, 0xc0, !PT ;  /* 0x0000009badad7212 */ /* 0x000fe400078ec0ff */
[----:B------:R-:W-:Y:S02]  /*13960*/  LOP3.LUT R174, R174, R154, RZ, 0xc0, !PT ;  /* 0x0000009aaeae7212 */ /* 0x000fe400078ec0ff */
[----:B------:R-:W-:Y:S02]  /*13970*/  LOP3.LUT R175, R175, R105, RZ, 0xc0, !PT ;  /* 0x00000069afaf7212 */ /* 0x000fe400078ec0ff */
[----:B------:R-:W-:Y:S02]  /*13980*/  PRMT R105, R100, 0x5410, R3 ;  /* 0x0000541064697816 */ /* 0x000fe40000000003 */
[----:B------:R-:W-:Y:S02]  /*13990*/  LOP3.LUT R176, R176, R158, RZ, 0xc0, !PT ;  /* 0x0000009eb0b07212 */ /* 0x000fe400078ec0ff */
[----:B------:R-:W-:Y:S01]  /*139a0*/  LOP3.LUT R177, R177, R157, RZ, 0xc0, !PT ;  /* 0x0000009db1b17212 */ /* 0x000fe200078ec0ff */
[-C--:B------:R-:W-:Y:S05]  /*139b0*/  HMMA.16816.F32.BF16 R136, R172, R132.reuse, R4 ;  /* 0x00000084ac88723c */ /* 0x080fea0000041804 */
[----:B------:R-:W-:Y:S01]  /*139c0*/  LOP3.LUT R178, R178, R105, RZ, 0xc0, !PT ;  /* 0x00000069b2b27212 */ /* 0x000fe200078ec0ff */
[----:B------:R-:W-:Y:S01]  /*139d0*/  IMAD.MOV.U32 R105, RZ, RZ, R101 ;  /* 0x000000ffff697224 */ /* 0x000fe200078e0065 */
[----:B------:R-:W-:Y:S04]  /*139e0*/  @!P3 PRMT R100, R224, 0x5410, RZ ;  /* 0x00005410e064b816 */ /* 0x000fe800000000ff */
[----:B------:R-:W-:Y:S01]  /*139f0*/  @!P4 PRMT R3, R223, 0x5410, RZ ;  /* 0x00005410df03c816 */ /* 0x000fe200000000ff */
[C---:B------:R-:W-:Y:S04]  /*13a00*/  HMMA.16816.F32.BF16 R168, R176.reuse, R132, R8 ;  /* 0x00000084b0a8723c */ /* 0x040fe80000041808 */
[----:B------:R-:W-:Y:S02]  /*13a10*/  @P0 PRMT R4, R204, 0x7632, R4 ;  /* 0x00007632cc040816 */ /* 0x000fe40000000004 */
[-C--:B------:R-:W-:Y:S05]  /*13a20*/  HMMA.16816.F32.BF16 R164, R176, R134.reuse, R12 ;  /* 0x00000086b0a4723c */ /* 0x080fea000004180c */
[----:B------:R-:W-:Y:S01]  /*13a30*/  @!P2 PRMT R204, R222, 0x5410, RZ ;  /* 0x00005410decca816 */ /* 0x000fe200000000ff */
[C---:B------:R-:W-:Y:S01]  /*13a40*/  HMMA.16816.F32.BF16 R132, R172.reuse, R134, R16 ;  /* 0x00000086ac84723c */ /* 0x040fe20000041810 */
[----:B------:R-:W-:Y:S01]  /*13a50*/  ISETP.LT.AND P2, PT, RZ, UR31, PT ;  /* 0x0000001fff007c0c */ /* 0x000fe2000bf41270 */
[----:B------:R-:W-:Y:S03]  /*13a60*/  UIADD3 UR31, UR31, -0x1, URZ ;  /* 0xffffffff1f1f7890 */ /* 0x000fe6000fffe03f */
[----:B------:R-:W-:Y:S01]  /*13a70*/  @!P0 PRMT R4, R220, 0x5410, RZ ;  /* 0x00005410dc048816 */ /* 0x000fe200000000ff */
        /* <DEDUP_REMOVED lines=18> */
[-C--:B------:R-:W-:Y:S05]  /*13ba0*/  HMMA.16816.F32.BF16 R92, R176, R190.reuse, R92 ;  /* 0x000000beb05c723c */ /* 0x080fea000004185c */
[----:B---3--:R-:W-:Y:S01]  /*13bb0*/  @!P5 HFMA2.BF16_V2 R227, -RZ.H0_H0, RZ.H0_H0, -R106.H0_H0 ;  /* 0x200000ffffe3d231 */ /* 0x008fe2000034096a */
[----:B------:R-:W-:Y:S04]  /*13bc0*/  HMMA.16816.F32.BF16 R96, R172, R190, R96 ;  /* 0x000000beac60723c */ /* 0x000fe80000041860 */
[----:B------:R-:W-:Y:S01]  /*13bd0*/  @!P5 STL.S16 [R1+0x30], R227 ;  /* 0x000030e30100d387 */ /* 0x000fe20000100600 */
[----:B------:R-:W-:Y:S01]  /*13be0*/  PRMT R7, R227, 0x7610, R7 ;  /* 0x00007610e3077816 */ /* 0x000fe20000000007 */
[----:B-----5:R-:W-:Y:S05]  /*13bf0*/  @!P6 HFMA2.BF16_V2 R226, -RZ.H0_H0, RZ.H0_H0, -R2.H0_H0 ;  /* 0x200000ffffe2e231 */ /* 0x020fea0000340902 */
[----:B------:R-:W-:Y:S01]  /*13c00*/  @!P6 STL.S16 [R1+0x2c], R226 ;  /* 0x00002ce20100e387 */ /* 0x000fe20000100600 */
[----:B------:R-:W-:Y:S02]  /*13c10*/  @!P5 PRMT R106, R7, 0x5410, RZ ;  /* 0x00005410076ad816 */ /* 0x000fe400000000ff */
[----:B------:R-:W-:Y:S02]  /*13c20*/  ISETP.LE.U32.AND P5, PT, R216, UR13, PT ;  /* 0x0000000dd8007c0c */ /* 0x000fe4000bfa3070 */
[----:B------:R-:W-:Y:S01]  /*13c30*/  PRMT R6, R226, 0x7610, R6 ;  /* 0x00007610e2067816 */ /* 0x000fe20000000006 */
[----:B------:R1:W-:Y:S03]  /*13c40*/  STG.E.U16 desc[UR18][R208.64+0x72], R106 ;  /* 0x0000726ad0007986 */ /* 0x0003e6000c101512 */
[----:B------:R-:W-:Y:S05]  /*13c50*/  @!P6 PRMT R2, R6, 0x5410, RZ ;  /* 0x000054100602e816 */ /* 0x000fea00000000ff */
[----:B------:R-:W-:Y:S02]  /*13c60*/  STG.E.U16 desc[UR18][R210.64+0x70], R2 ;  /* 0x00007002d2007986 */ /* 0x000fe4000c101512 */
[----:B----4-:R-:W-:Y:S05]  /*13c70*/  @!P5 HFMA2.BF16_V2 R225, -RZ.H0_H0, RZ.H0_H0, -R0.H0_H0 ;  /* 0x200000ffffe1d231 */ /* 0x010fea0000340900 */
[----:B------:R-:W-:Y:S01]  /*13c80*/  @!P5 STL.S16 [R1+0x28], R225 ;  /* 0x000028e10100d387 */ /* 0x000fe20000100600 */
[----:B------:R-:W-:Y:S04]  /*13c90*/  PRMT R5, R225, 0x7610, R5 ;  /* 0x00007610e1057816 */ /* 0x000fe80000000005 */
[----:B------:R-:W-:Y:S05]  /*13ca0*/  @!P5 PRMT R0, R5, 0x5410, RZ ;  /* 0x000054100500d816 */ /* 0x000fea00000000ff */
[----:B------:R2:W-:Y:S01]  /*13cb0*/  STG.E.U16 desc[UR18][R210.64+0x72], R0 ;  /* 0x00007200d2007986 */ /* 0x0005e2000c101512 */
[----:B-1----:R-:W-:Y:S03]  /*13cc0*/  IADD3 R208, P0, R208, -0x80, RZ ;  /* 0xffffff80d0d07810 */ /* 0x002fe60007f1e0ff */
[----:B------:R1:W-:Y:S01]  /*13cd0*/  STG.E.U16 desc[UR18][R214.64+0x6e], R100 ;  /* 0x00006e64d6007986 */ /* 0x0003e2000c101512 */
[----:B------:R-:W-:Y:S03]  /*13ce0*/  IADD3.X R209, R209, -0x1, RZ, P0, !PT ;  /* 0xffffffffd1d17810 */ /* 0x000fe600007fe4ff */
[----:B------:R3:W-:Y:S04]  /*13cf0*/  STG.E.U16 desc[UR18][R214.64+0x70], R3 ;  /* 0x00007003d6007986 */ /* 0x0007e8000c101512 */
[----:B------:R4:W-:Y:S04]  /*13d00*/  STG.E.U16 desc[UR18][R212.64+0x70], R204 ;  /* 0x000070ccd4007986 */ /* 0x0009e8000c101512 */
[----:B------:R4:W-:Y:S01]  /*13d10*/  STG.E.U16 desc[UR18][R212.64+0x72], R4 ;  /* 0x00007204d4007986 */ /* 0x0009e2000c101512 */
[----:B--2---:R-:W-:Y:S02]  /*13d20*/  IMAD.MOV.U32 R0, RZ, RZ, R104 ;  /* 0x000000ffff007224 */ /* 0x004fe400078e0068 */
[----:B-1----:R-:W-:Y:S02]  /*13d30*/  IMAD.MOV.U32 R100, RZ, RZ, R102 ;  /* 0x000000ffff647224 */ /* 0x002fe400078e0066 */
[----:B---3--:R-:W-:Y:S01]  /*13d40*/  IMAD.MOV.U32 R3, RZ, RZ, R103 ;  /* 0x000000ffff037224 */ /* 0x008fe200078e0067 */
[----:B------:R-:W-:Y:S06]  /*13d50*/  @P2 BRA `(.L_x_695) ;  /* 0xffffff8000202947 */ /* 0x000fec000383ffff */
.L_x_694:
[----:B------:R-:W2:Y:S04]  /*13d60*/  LDL.LU R5, [R1+0x128] ;  /* 0x0001280001057983 */ /* 0x000ea80000300800 */
[----:B------:R-:W3:Y:S04]  /*13d70*/  LDL.LU R8, [R1+0x130] ;  /* 0x0001300001087983 */ /* 0x000ee80000300800 */
[----:B------:R-:W4:Y:S01]  /*13d80*/  LDL.LU R7, [R1+0x12c] ;  /* 0x00012c0001077983 */ /* 0x000f220000300800 */
[----:B------:R-:W1:Y:S01]  /*13d90*/  S2UR UR6, SR_CgaCtaId ;  /* 0x00000000000679c3 */ /* 0x000e620000008800 */
[----:B------:R-:W-:Y:S01]  /*13da0*/  UISETP.NE.AND UP0, UPT, UR14, -0x1, UPT ;  /* 0xffffffff0e00788c */ /* 0x000fe2000bf05270 */
[----:B------:R-:W1:Y:S02]  /*13db0*/  S2R R61, SR_TID.X ;  /* 0x00000000003d7919 */ /* 0x000e640000002100 */
[----:B-1----:R-:W1:Y:S03]  /*13dc0*/  SHFL.BFLY PT, R3, R221, 0x2, 0x1f ;  /* 0x0c401f00dd037f89 */ /* 0x002e6600000e0000 */
[----:B------:R-:W-:-:S05]  /*13dd0*/  PLOP3.LUT P1, PT, PT, PT, UP0, 0x80, 0x0 ;  /* 0x000000000000781c */ /* 0x000fca0003f2f008 */
[----:B------:R-:W-:Y:S02]  /*13de0*/  @UP0 ULDC.64 UR4, c[0x0][0x298] ;  /* 0x0000a60000040ab9 */ /* 0x000fe40000000a00 */
[----:B------:R-:W-:-:S03]  /*13df0*/  @UP0 UIMAD.WIDE.U32 UR8, UR14, UR4, URZ ;  /* 0x000000040e0802a5 */ /* 0x000fc6000f8e003f */
[----:B------:R-:W-:Y:S01]  /*13e00*/  UMOV UR4, 0x400 ;  /* 0x0000040000047882 */ /* 0x000fe20000000000 */
[----:B------:R-:W-:-:S03]  /*13e10*/  @UP0 UIMAD UR7, UR14, UR5, UR9 ;  /* 0x000000050e0702a4 */ /* 0x000fc6000f8e0209 */
[----:B------:R-:W-:Y:S01]  /*13e20*/  ULDC UR5, c[0x0][0x38c] ;  /* 0x0000e30000057ab9 */ /* 0x000fe20000000800 */
[----:B------:R-:W-:Y:S01]  /*13e30*/  ULEA UR4, UR6, UR4, 0x18 ;  /* 0x0000000406047291 */ /* 0x000fe2000f8ec03f */
[----:B-1----:R-:W-:Y:S01]  /*13e40*/  FADD.FTZ R3, R3, R221 ;  /* 0x000000dd03037221 */ /* 0x002fe20000010000 */
[----:B------:R-:W-:-:S04]  /*13e50*/  SHF.R.S32.HI R10, RZ, 0x1f, R61 ;  /* 0x0000001fff0a7819 */ /* 0x000fc8000001143d */
[----:B------:R-:W1:Y:S01]  /*13e60*/  SHFL.BFLY PT, R6, R3, 0x1, 0x1f ;  /* 0x0c201f0003067f89 */ /* 0x000e6200000e0000 */
[CC--:B------:R-:W-:Y:S02]  /*13e70*/  LEA.HI R60, R10.reuse, R61.reuse, RZ, 0x2 ;  /* 0x0000003d0a3c7211 */ /* 0x0c0fe400078f10ff */
[----:B------:R-:W-:Y:S02]  /*13e80*/  LEA.HI R10, R10, R61, RZ, 0x5 ;  /* 0x0000003d0a0a7211 */ /* 0x000fe400078f28ff */
[----:B------:R-:W-:Y:S01]  /*13e90*/  SHF.R.S32.HI R62, RZ, 0x2, R60 ;  /* 0x00000002ff3e7819 */ /* 0x000fe2000001143c */
[----:B-1----:R-:W-:Y:S01]  /*13ea0*/  FADD.FTZ R51, R3, R6 ;  /* 0x0000000603337221 */ /* 0x002fe20000010000 */
[----:B------:R-:W-:Y:S02]  /*13eb0*/  IMAD.MOV.U32 R3, RZ, RZ, 0x3f800000 ;  /* 0x3f800000ff037424 */ /* 0x000fe400078e00ff */
[----:B------:R-:W-:Y:S02]  /*13ec0*/  IMAD.MOV.U32 R6, RZ, RZ, 0x3f800000 ;  /* 0x3f800000ff067424 */ /* 0x000fe400078e00ff */
[----:B------:R-:W-:-:S13]  /*13ed0*/  FSETP.NE.FTZ.AND P6, PT, R51, RZ, PT ;  /* 0x000000ff3300720b */ /* 0x000fda0003fd5000 */
[----:B------:R-:W1:Y:S01]  /*13ee0*/  @P6 MUFU.RCP R3, R51 ;  /* 0x0000003300036308 */ /* 0x000e620000001000 */
[----:B--2---:R-:W2:Y:S04]  /*13ef0*/  SHFL.BFLY PT, R2, R5, 0x2, 0x1f ;  /* 0x0c401f0005027f89 */ /* 0x004ea800000e0000 */
[----:B---3--:R-:W3:Y:S04]  /*13f00*/  SHFL.BFLY PT, R0, R8, 0x2, 0x1f ;  /* 0x0c401f0008007f89 */ /* 0x008ee800000e0000 */
[----:B----4-:R-:W4:Y:S01]  /*13f10*/  SHFL.BFLY PT, R4, R7, 0x2, 0x1f ;  /* 0x0c401f0007047f89 */ /* 0x010f2200000e0000 */
[----:B--2---:R-:W-:Y:S01]  /*13f20*/  FADD.FTZ R2, R2, R5 ;  /* 0x0000000502027221 */ /* 0x004fe20000010000 */
[----:B---3--:R-:W-:-:S04]  /*13f30*/  FADD.FTZ R0, R0, R8 ;  /* 0x0000000800007221 */ /* 0x008fc80000010000 */
[----:B------:R-:W2:Y:S01]  /*13f40*/  SHFL.BFLY PT, R5, R2, 0x1, 0x1f ;  /* 0x0c201f0002057f89 */ /* 0x000ea200000e0000 */
[----:B----4-:R-:W-:-:S03]  /*13f50*/  FADD.FTZ R4, R4, R7 ;  /* 0x0000000704047221 */ /* 0x010fc60000010000 */
[----:B------:R-:W3:Y:S04]  /*13f60*/  SHFL.BFLY PT, R8, R0, 0x1, 0x1f ;  /* 0x0c201f0000087f89 */ /* 0x000ee800000e0000 */
[----:B------:R-:W4:Y:S01]  /*13f70*/  SHFL.BFLY PT, R7, R4, 0x1, 0x1f ;  /* 0x0c201f0004077f89 */ /* 0x000f2200000e0000 */
[----:B--2---:R-:W-:Y:S01]  /*13f80*/  FADD.FTZ R54, R2, R5 ;  /* 0x0000000502367221 */ /* 0x004fe20000010000 */
[----:B------:R-:W-:Y:S01]  /*13f90*/  SHF.R.S32.HI R2, RZ, 0x1f, R62 ;  /* 0x0000001fff027819 */ /* 0x000fe2000001143e */
[----:B---3--:R-:W-:-:S03]  /*13fa0*/  FADD.FTZ R55, R0, R8 ;  /* 0x0000000800377221 */ /* 0x008fc60000010000 */
[----:B------:R-:W-:Y:S02]  /*13fb0*/  LEA.HI R2, R2, R62, RZ, 0x3 ;  /* 0x0000003e02027211 */ /* 0x000fe400078f18ff */
[----:B------:R-:W-:Y:S01]  /*13fc0*/  FSETP.NE.FTZ.AND P5, PT, R54, RZ, PT ;  /* 0x000000ff3600720b */ /* 0x000fe20003fb5000 */
[----:B----4-:R-:W-:Y:S01]  /*13fd0*/  FADD.FTZ R56, R4, R7 ;  /* 0x0000000704387221 */ /* 0x010fe20000010000 */
[----:B------:R-:W-:Y:S01]  /*13fe0*/  LOP3.LUT R0, R2, 0xfffffff8, RZ, 0xc0, !PT ;  /* 0xfffffff802007812 */ /* 0x000fe200078ec0ff */
[----:B------:R-:W-:Y:S01]  /*13ff0*/  IMAD.MOV.U32 R2, RZ, RZ, 0x3f800000 ;  /* 0x3f800000ff027424 */ /* 0x000fe200078e00ff */
[----:B------:R-:W-:Y:S02]  /*14000*/  FSETP.NE.FTZ.AND P4, PT, R55, RZ, PT ;  /* 0x000000ff3700720b */ /* 0x000fe40003f95000 */
[----:B------:R-:W-:Y:S01]  /*14010*/  FSETP.NE.FTZ.AND P3, PT, R56, RZ, PT ;  /* 0x000000ff3800720b */ /* 0x000fe20003f75000 */
[----:B------:R-:W-:Y:S01]  /*14020*/  IMAD.IADD R0, R62, 0x1, -R0 ;  /* 0x000000013e007824 */ /* 0x000fe200078e0a00 */
[----:B------:R-:W-:-:S04]  /*14030*/  SHF.R.S32.HI R8, RZ, 0x5, R10 ;  /* 0x00000005ff087819 */ /* 0x000fc8000001140a */
[----:B------:R-:W-:Y:S01]  /*14040*/  LEA.HI R5, R0, R0, RZ, 0x1 ;  /* 0x0000000000057211 */ /* 0x000fe200078f08ff */
[----:B------:R-:W2:Y:S03]  /*14050*/  @P5 MUFU.RCP R6, R54 ;  /* 0x0000003600065308 */ /* 0x000ea60000001000 */
[----:B------:R-:W-:Y:S02]  /*14060*/  LOP3.LUT R4, R5, 0x3fffffe, RZ, 0xc0, !PT ;  /* 0x03fffffe05047812 */ /* 0x000fe400078ec0ff */
[----:B------:R-:W-:-:S03]  /*14070*/  SHF.R.S32.HI R5, RZ, 0x1, R5 ;  /* 0x00000001ff057819 */ /* 0x000fc60000011405 */
        /* <DEDUP_REMOVED lines=14> */
[----:B-1----:R-:W-:Y:S01]  /*14160*/  FMUL.FTZ R4, R3, UR5 ;  /* 0x0000000503047c20 */ /* 0x002fe20008410000 */
[----:B--2---:R-:W-:Y:S01]  /*14170*/  FMUL.FTZ R3, R6, UR5 ;  /* 0x0000000506037c20 */ /* 0x004fe20008410000 */
        /* <DEDUP_REMOVED lines=11> */
.L_x_698:
        /* <DEDUP_REMOVED lines=22> */
.L_x_699:
        /* <DEDUP_REMOVED lines=307> */
.L_x_701:
[----:B------:R-:W-:Y:S05]  /*156c0*/  BSYNC B0 ;  /* 0x0000000000007941 */ /* 0x000fea0003800000 */
.L_x_700:
        /* <DEDUP_REMOVED lines=37> */
.L_x_703:
[----:B------:R-:W-:Y:S05]  /*15920*/  BSYNC B0 ;  /* 0x0000000000007941 */ /* 0x000fea0003800000 */
.L_x_702:
        /* <DEDUP_REMOVED lines=24> */
.L_x_705:
[----:B------:R-:W-:Y:S05]  /*15ab0*/  BSYNC B0 ;  /* 0x0000000000007941 */ /* 0x000fea0003800000 */
.L_x_704:
        /* <DEDUP_REMOVED lines=24> */
.L_x_707:
[----:B------:R-:W-:Y:S05]  /*15c40*/  BSYNC B0 ;  /* 0x0000000000007941 */ /* 0x000fea0003800000 */
.L_x_706:
        /* <DEDUP_REMOVED lines=23> */
.L_x_672:
[----:B------:R-:W-:Y:S01]  /*15dc0*/  UISETP.NE.AND UP2, UPT, UR14, -0x1, UPT ;  /* 0xffffffff0e00788c */ /* 0x000fe2000bf45270 */
[----:B------:R-:W-:Y:S01]  /*15dd0*/  LEA.HI R10, R23, R166, RZ, 0x2 ;  /* 0x000000a6170a7211 */ /* 0x000fe200078f10ff */
[----:B------:R-:W-:Y:S01]  /*15de0*/  ULDC.U8 UR7, c[0x0][0x3d8] ;  /* 0x0000f60000077ab9 */ /* 0x000fe20000000000 */
[----:B------:R-:W-:Y:S01]  /*15df0*/  ULDC.U8 UR10, c[0x0][0x3d9] ;  /* 0x0000f640000a7ab9 */ /* 0x000fe20000000000 */
[----:B------:R-:W-:Y:S01]  /*15e00*/  UISETP.NE.AND UP3, UPT, UR7, URZ, UPT ;  /* 0x0000003f0700728c */ /* 0x000fe2000bf65270 */
[----:B------:R-:W-:Y:S01]  /*15e10*/  LOP3.LUT R0, R10, 0xfffffffc, RZ, 0xc0, !PT ;  /* 0xfffffffc0a007812 */ /* 0x000fe200078ec0ff */
[----:B------:R-:W-:Y:S01]  /*15e20*/  UISETP.NE.AND UP1, UPT, UR10, URZ, UPT ;  /* 0x0000003f0a00728c */ /* 0x000fe2000bf25270 */
[----:B------:R-:W-:Y:S01]  /*15e30*/  IMAD.U32 R6, RZ, RZ, UR15 ;  /* 0x0000000fff067e24 */ /* 0x000fe2000f8e00ff */
[----:B------:R-:W-:Y:S01]  /*15e40*/  UISETP.EQ.AND UP3, UPT, UR10, URZ, UP3 ;  /* 0x0000003f0a00728c */ /* 0x000fe20009f62270 */
[----:B------:R-:W-:Y:S02]  /*15e50*/  SHF.R.S32.HI R10, RZ, 0x2, R10 ;  /* 0x00000002ff0a7819 */ /* 0x000fe4000001140a */
[----:B------:R-:W-:Y:S01]  /*15e60*/  @UP2 ULDC.64 UR4, c[0x0][0x298] ;  /* 0x0000a60000042ab9 */ /* 0x000fe20000000a00 */
[----:B------:R-:W-:Y:S01]  /*15e70*/  UISETP.NE.OR UP0, UPT, UR14, -0x1, !UP3 ;  /* 0xffffffff0e00788c */ /* 0x000fe2000df05670 */
[----:B------:R-:W-:Y:S01]  /*15e80*/  PLOP3.LUT P0, PT, PT, PT, UP1, 0x80, 0x0 ;  /* 0x000000000000781c */ /* 0x000fe20003f0f018 */
[----:B------:R-:W-:Y:S01]  /*15e90*/  @UP2 UIMAD.WIDE.U32 UR8, UR14, UR4, URZ ;  /* 0x000000040e0822a5 */ /* 0x000fe2000f8e003f */
[----:B------:R-:W-:-:S02]  /*15ea0*/  SHF.R.S32.HI R11, RZ, 0x1f, R10 ;  /* 0x0000001fff0b7819 */ /* 0x000fc4000001140a */
[----:B------:R-:W-:Y:S01]  /*15eb0*/  @UP1 ULDC UR15, c[0x0][0x2c0] ;  /* 0x0000b000000f1ab9 */ /* 0x000fe20000000800 */
[----:B------:R-:W-:Y:S02]  /*15ec0*/  @UP2 UIMAD UR6, UR14, UR5, UR9 ;  /* 0x000000050e0622a4 */ /* 0x000fe4000f8e0209 */
[----:B------:R-:W-:Y:S01]  /*15ed0*/  @!UP2 USHF.R.S32.HI UR9, URZ, 0x1f, UR23 ;  /* 0x0000001f3f09a899 */ /* 0x000fe20008011417 */
[----:B------:R-:W-:Y:S01]  /*15ee0*/  @!UP2 ULDC.64 UR4, c[0x0][0x290] ;  /* 0x0000a4000004aab9 */ /* 0x000fe20000000a00 */
[----:B------:R-:W-:Y:S02]  /*15ef0*/  @!UP3 UMOV UR26, URZ ;  /* 0x0000003f001abc82 */ /* 0x000fe40008000000 */
[----:B------:R-:W-:Y:S02]  /*15f00*/  @!UP2 UIMAD UR9, UR9, UR4, URZ ;  /* 0x000000040909a2a4 */ /* 0x000fe4000f8e023f */
[----:B------:R-:W-:Y:S02]  /*15f10*/  @!UP2 UIMAD.WIDE.U32 UR12, UR23, UR4, URZ ;  /* 0x00000004170ca2a5 */ /* 0x000fe4000f8e003f */
[----:B------:R-:W-:Y:S01]  /*15f20*/  @!UP2 UIMAD UR9, UR23, UR5, UR9 ;  /* 0x000000051709a2a4 */ /* 0x000fe2000f8e0209 */
[----:B------:R-:W-:-:S02]  /*15f30*/  @!UP3 UMOV UR27, URZ ;  /* 0x0000003f001bbc82 */ /* 0x000fc40008000000 */
[----:B------:R-:W-:Y:S01]  /*15f40*/  @UP1 ULDC.64 UR4, c[0x0][0x2c0] ;  /* 0x0000b00000041ab9 */ /* 0x000fe20000000a00 */
[----:B------:R-:W-:Y:S01]  /*15f50*/  @UP1 UMOV UR11, 0x1 ;  /* 0x00000001000b1882 */ /* 0x000fe20000000000 */
[----:B------:R-:W-:Y:S02]  /*15f60*/  @UP1 UIMAD UR10, UR5, UR4, URZ ;  /* 0x00000004050a12a4 */ /* 0x000fe4000f8e023f */
[----:B------:R-:W-:Y:S01]  /*15f70*/  @!UP2 UIADD3 UR6, UR13, UR9, URZ ;  /* 0x000000090d06a290 */ /* 0x000fe2000fffe03f */
[----:B------:R-:W-:Y:S01]  /*15f80*/  @UP3 ULDC UR4, c[0x0][0x2c4] ;  /* 0x0000b10000043ab9 */ /* 0x000fe20000000800 */
[----:B------:R-:W-:Y:S01]  /*15f90*/  @!UP2 UMOV UR8, UR12 ;  /* 0x0000000c0008ac82 */ /* 0x000fe20008000000 */
[----:B------:R-:W-:-:S04]  /*15fa0*/  @!UP0 UIMAD UR14, UR23, UR4, URZ ;  /* 0x00000004170e82a4 */ /* 0x000fc8000f8e023f */
[----:B------:R-:W-:-:S03]  /*15fb0*/  @UP3 USHF.R.S32.HI UR4, URZ, 0x1f, UR14 ;  /* 0x0000001f3f043899 */ /* 0x000fc6000801140e */
        /* <DEDUP_REMOVED lines=9> */
.L_x_708:
[----:B------:R-:W-:Y:S01]  /*16050*/  IMAD.IADD R0, R166, 0x1, -R0 ;  /* 0x00000001a6007824 */ /* 0x000fe200078e0a00 */
[----:B------:R-:W-:Y:S01]  /*16060*/  UIADD3 UR16, -UR21, UR16, URZ ;  /* 0x0000001015107290 */ /* 0x000fe2000fffe13f */
[C---:B------:R-:W-:Y:S01]  /*16070*/  VIADD R14, R10.reuse, 0x20 ;  /* 0x000000200a0e7836 */ /* 0x040fe20000000000 */
[----:B------:R-:W-:Y:S01]  /*16080*/  UIMAD UR11, UR23, UR11, URZ ;  /* 0x0000000b170b72a4 */ /* 0x000fe2000f8e023f */
[----:B------:R-:W-:Y:S01]  /*16090*/  IADD3 R15, R10, 0x40, RZ ;  /* 0x000000400a0f7810 */ /* 0x000fe20007ffe0ff */
[----:B------:R-:W-:Y:S01]  /*160a0*/  USHF.R.S32.HI UR7, URZ, 0x1f, UR24 ;  /* 0x0000001f3f077899 */ /* 0x000fe20008011418 */
[C---:B------:R-:W-:Y:S01]  /*160b0*/  ISETP.NE.AND P3, PT, R0.reuse, RZ, PT ;  /* 0x000000ff0000720c */ /* 0x040fe20003f65270 */
[----:B------:R-:W-:Y:S01]  /*160c0*/  ULDC.64 UR4, c[0x0][0x2a0] ;  /* 0x0000a80000047ab9 */ /* 0x000fe20000000a00 */
[----:B------:R-:W-:Y:S01]  /*160d0*/  SHF.L.U32 R0, R0, 0x3, RZ ;  /* 0x0000000300007819 */ /* 0x000fe200000006ff */
[----:B------:R-:W-:Y:S01]  /*160e0*/  USEL UR11, UR11, URZ, !UP3 ;  /* 0x0000003f0b0b7287 */ /* 0x000fe2000d800000 */
[----:B------:R-:W-:Y:S01]  /*160f0*/  ISETP.GE.AND P0, PT, R10, UR16, PT ;  /* 0x000000100a007c0c */ /* 0x000fe2000bf06270 */
[----:B------:R-:W-:Y:S01]  /*16100*/  UIMAD UR7, UR7, UR4, URZ ;  /* 0x00000004070772a4 */ /* 0x000fe2000f8e023f */
[C---:B------:R-:W-:Y:S01]  /*16110*/  IADD3 R2, P1, R0.reuse, UR8, RZ ;  /* 0x0000000800027c10 */ /* 0x040fe2000ff3e0ff */
[----:B------:R-:W-:Y:S01]  /*16120*/  IMAD.U32 R12, RZ, RZ, UR4 ;  /* 0x00000004ff0c7e24 */ /* 0x000fe2000f8e00ff */
[----:B------:R-:W-:Y:S01]  /*16130*/  UIMAD UR21, UR21, UR15, URZ ;  /* 0x0000000f151572a4 */ /* 0x000fe2000f8e023f */
[----:B------:R-:W-:Y:S01]  /*16140*/  BSSY B0, `(.L_x_709) ;  /* 0x0000021000007945 */ /* 0x000fe20003800000 */
[----:B------:R-:W-:Y:S01]  /*16150*/  LEA.HI.X.SX32 R3, R0, UR6, 0x1, P1 ;  /* 0x0000000600037c11 */ /* 0x000fe200088f0eff */
[----:B------:R-:W-:Y:S01]  /*16160*/  UIMAD UR11, UR24, UR10, UR11 ;  /* 0x0000000a180b72a4 */ /* 0x000fe2000f8e020b */
[----:B------:R-:W-:Y:S01]  /*16170*/  IMAD.WIDE R6, R6, 0x80, R10 ;  /* 0x0000008006067825 */ /* 0x000fe200078e020a */
[----:B------:R-:W-:Y:S01]  /*16180*/  UIMAD UR5, UR24, UR5, UR7 ;  /* 0x00000005180572a4 */ /* 0x000fe2000f8e0207 */
[----:B------:R-:W-:Y:S01]  /*16190*/  ISETP.GE.AND P2, PT, R14, UR16, PT ;  /* 0x000000100e007c0c */ /* 0x000fe2000bf46270 */
[----:B------:R-:W-:Y:S01]  /*161a0*/  USHF.R.S32.HI UR4, URZ, 0x1f, UR21 ;  /* 0x0000001f3f047899 */ /* 0x000fe20008011415 */
[----:B------:R-:W-:Y:S01]  /*161b0*/  IMAD.WIDE.U32 R12, R12, UR24, R2 ;  /* 0x000000180c0c7c25 */ /* 0x000fe2000f8e0002 */
[----:B------:R-:W-:Y:S01]  /*161c0*/  USHF.R.S32.HI UR7, URZ, 0x1f, UR11 ;  /* 0x0000001f3f077899 */ /* 0x000fe2000801140b */
[----:B------:R-:W-:Y:S01]  /*161d0*/  ISETP.GE.AND P1, PT, R15, UR16, PT ;  /* 0x000000100f007c0c */ /* 0x000fe2000bf26270 */
[----:B------:R-:W-:Y:S01]  /*161e0*/  UIADD3 UR6, UP1, UP0, UR21, UR26, UR11 ;  /* 0x0000001a15067290 */ /* 0x000fe2000f83e00b */
[----:B------:R-:W-:Y:S01]  /*161f0*/  VIADD R16, R10, 0x60 ;  /* 0x000000600a107836 */ /* 0x000fe20000000000 */
[----:B------:R-:W-:Y:S01]  /*16200*/  IADD3 R9, R13, UR5, RZ ;  /* 0x000000050d097c10 */ /* 0x000fe2000fffe0ff */
[C---:B------:R-:W-:Y:S01]  /*16210*/  VIADD R17, R0.reuse, 0x40 ;  /* 0x0000004000117836 */ /* 0x040fe20000000000 */
[----:B------:R-:W-:Y:S01]  /*16220*/  UIADD3.X UR26, UR4, UR27, UR7, UP1, UP0 ;  /* 0x0000001b041a7290 */ /* 0x000fe20008fe0407 */
[----:B------:R-:W-:Y:S01]  /*16230*/  IADD3 R18, R0, 0x20, RZ ;  /* 0x0000002000127810 */ /* 0x000fe20007ffe0ff */
[----:B------:R-:W-:Y:S10]  /*16240*/  @P0 BRA `(.L_x_710) ;  /* 0x0000000000400947 */ /* 0x000ff40003800000 */
        /* <DEDUP_REMOVED lines=16> */
.L_x_710:
[----:B------:R-:W-:Y:S05]  /*16350*/  BSYNC B0 ;  /* 0x0000000000007941 */ /* 0x000fea0003800000 */
.L_x_709:
        /* <DEDUP_REMOVED lines=22> */
.L_x_712:
[----:B------:R-:W-:Y:S05]  /*164c0*/  BSYNC B0 ;  /* 0x0000000000007941 */ /* 0x000fea0003800000 */
.L_x_711:
        /* <DEDUP_REMOVED lines=22> */
.L_x_714:
[----:B------:R-:W-:Y:S05]  /*16630*/  BSYNC B0 ;  /* 0x0000000000007941 */ /* 0x000fea0003800000 */
.L_x_713:
        /* <DEDUP_REMOVED lines=24> */
.L_x_716:
[----:B------:R-:W-:Y:S05]  /*167c0*/  BSYNC B0 ;  /* 0x0000000000007941 */ /* 0x000fea0003800000 */
.L_x_715:
        /* <DEDUP_REMOVED lines=10> */
.L_x_718:
[----:B------:R-:W-:Y:S05]  /*16870*/  BSYNC B0 ;  /* 0x0000000000007941 */ /* 0x000fea0003800000 */
.L_x_717:
        /* <DEDUP_REMOVED lines=10> */
.L_x_720:
[----:B------:R-:W-:Y:S05]  /*16920*/  BSYNC B0 ;  /* 0x0000000000007941 */ /* 0x000fea0003800000 */
.L_x_719:
        /* <DEDUP_REMOVED lines=10> */
.L_x_722:
[----:B------:R-:W-:Y:S05]  /*169d0*/  BSYNC B0 ;  /* 0x0000000000007941 */ /* 0x000fea0003800000 */
.L_x_721:
        /* <DEDUP_REMOVED lines=10> */
.L_x_723:
        /* <DEDUP_REMOVED lines=16> */
.L_x_1221:


//--------------------- .text._ZN5flash16flash_fwd_kernelI23Flash_fwd_kernel_traitsILi96ELi128ELi64ELi4ELb0ELb0EN7cutlass10bfloat16_tE19Flash_kernel_traitsILi96ELi128ELi64ELi4ES3_EELb0ELb0ELb0ELb1ELb0ELb0ELb1ELb0EEEvNS_16Flash_fwd_paramsE --------------------------
	.section	.text._ZN5flash16flash_fwd_kernelI23Flash_fwd_kernel_traitsILi96ELi128ELi64ELi4ELb0ELb0EN7cutlass10bfloat16_tE19Flash_kernel_traitsILi96ELi128ELi64ELi4ES3_EELb0ELb0ELb0ELb1ELb0ELb0ELb1ELb0EEEvNS_16Flash_fwd_paramsE,"ax",@progbits
	.align	128
        .global         _ZN5flash16flash_fwd_kernelI23Flash_fwd_kernel_traitsILi96ELi128ELi64ELi4ELb0ELb0EN7cutlass10bfloat16_tE19Flash_kernel_traitsILi96ELi128ELi64ELi4ES3_EELb0ELb0ELb0ELb1ELb0ELb0ELb1ELb0EEEvNS_16Flash_fwd_paramsE
        .type           _ZN5flash16flash_fwd_kernelI23Flash_fwd_kernel_traitsILi96ELi128ELi64ELi4ELb0ELb0EN7cutlass10bfloat16_tE19Flash_kernel_traitsILi96ELi128ELi64ELi4ES3_EELb0ELb0ELb0ELb1ELb0ELb0ELb1ELb0EEEvNS_16Flash_fwd_paramsE,@function
        .size           _ZN5flash16flash_fwd_kernelI23Flash_fwd_kernel_traitsILi96ELi128ELi64ELi4ELb0ELb0EN7cutlass10bfloat16_tE19Flash_kernel_traitsILi96ELi128ELi64ELi4ES3_EELb0ELb0ELb0ELb1ELb0ELb0ELb1ELb0EEEvNS_16Flash_fwd_paramsE,(.L_x_1222 - _ZN5flash16flash_fwd_kernelI23Flash_fwd_kernel_traitsILi96ELi128ELi64ELi4ELb0ELb0EN7cutlass10bfloat16_tE19Flash_kernel_traitsILi96ELi128ELi64ELi4ES3_EELb0ELb0ELb0ELb1ELb0ELb0ELb1ELb0EEEvNS_16Flash_fwd_paramsE)
        .other          _ZN5flash16flash_fwd_kernelI23Flash_fwd_kernel_traitsILi96ELi128ELi64ELi4ELb0ELb0EN7cutlass10bfloat16_tE19Flash_kernel_traitsILi96ELi128ELi64ELi4ES3_EELb0ELb0ELb0ELb1ELb0ELb0ELb1ELb0EEEvNS_16Flash_fwd_paramsE,@"STO_CUDA_ENTRY STV_DEFAULT"
_ZN5flash16flash_fwd_kernelI23Flash_fwd_kernel_traitsILi96ELi128ELi64ELi4ELb0ELb0EN7cutlass10bfloat16_tE19Flash_kernel_traitsILi96ELi128ELi64ELi4ES3_EELb0ELb0ELb0ELb1ELb0ELb0ELb1ELb0EEEvNS_16Flash_fwd_paramsE:
.text._ZN5flash16flash_fwd_kernelI23Flash_fwd_kernel_traitsILi96ELi128ELi64ELi4ELb0ELb0EN7cutlass10bfloat16_tE19Flash_kernel_traitsILi96ELi128ELi64ELi4ES3_EELb0ELb0ELb0ELb1ELb0ELb0ELb1ELb0EEEvNS_16Flash_fwd_paramsE:
        /* <DEDUP_REMOVED lines=41> */
.L_x_724:
[----:B-1----:R-:W1:Y:S02]  /*0290*/  LDC R4, c[0x0][0x2c8] ;  /* 0x0000b200ff047b82 */ /* 0x002e640000000800 */
.L_x_725:
        /* <DEDUP_REMOVED lines=51> */
[----:B------:R-:W-:Y:S02]  /*05d0*/  LEA.HI R3, R6, R158, RZ, 0x2 ;  /* 0x0000009e06037211 */ /* 0x000fe400078f10ff */
        /* <DEDUP_REMOVED lines=18> */
[----:B------:R-:W-:Y:S01]  /*0700*/  SHF.R.S32.HI R167, RZ, 0x1f, R166 ;  /* 0x0000001fffa77819 */ /* 0x000fe200000114a6 */
[----:B------:R1:W-:Y:S01]  /*0710*/  STL.64 [R1+0x68], R44 ;  /* 0x0000682c01007387 */ /* 0x0003e20000100a00 */
[----:B------:R-:W-:-:S02]  /*0720*/  LOP3.LUT R0, R3, R0, RZ, 0x3c, !PT ;  /* 0x0000000003007212 */ /* 0x000fc400078e3cff */
[----:B------:R-:W-:Y:S01]  /*0730*/  LEA R2, R155, R2, 0x3 ;  /* 0x000000029b027211 */ /* 0x000fe200078e18ff */
[----:B------:R1:W-:Y:S01]  /*0740*/  STL.64 [R1+0x30], R166 ;  /* 0x000030a601007387 */ /* 0x0003e20000100a00 */
[----:B------:R-:W-:Y:S02]  /*0750*/  LOP3.LUT R4, R4, 0xfffffffe, RZ, 0xc0, !PT ;  /* 0xfffffffe04047812 */ /* 0x000fe400078ec0ff */
[----:B------:R-:W-:Y:S01]  /*0760*/  ISETP.GE.U32.AND P4, PT, R5, R13, PT ;  /* 0x0000000d0500720c */ /* 0x000fe20003f86070 */
[----:B------:R-:W-:Y:S01]  /*0770*/  IMAD.U32 R226, R2, 0x20, R0 ;  /* 0x0000002002e27824 */ /* 0x000fe200078e0000 */
[----:B------:R-:W-:Y:S01]  /*0780*/  LOP3.LUT R5, R22, R27, RZ, 0x3c, !PT ;  /* 0x0000001b16057212 */ /* 0x000fe200078e3cff */
[----:B------:R-:W-:Y:S01]  /*0790*/  IMAD.IADD R29, R6, 0x1, -R4 ;  /* 0x00000001061d7824 */ /* 0x000fe200078e0a04 */
[----:B------:R-:W-:Y:S01]  /*07a0*/  @!P2 IADD3 R7, R7, 0x1, RZ ;  /* 0x000000010707a810 */ /* 0x000fe20007ffe0ff */
[----:B---3--:R-:W-:Y:S01]  /*07b0*/  @P3 IMAD.WIDE.U32 R2, R28, R14, RZ ;  /* 0x0000000e1c023225 */ /* 0x008fe200078e00ff */
[----:B------:R-:W-:-:S02]  /*07c0*/  ISETP.GE.AND P1, PT, R5, RZ, PT ;  /* 0x000000ff0500720c */ /* 0x000fc40003f26270 */
[----:B------:R-:W-:Y:S01]  /*07d0*/  ISETP.NE.AND P2, PT, R27, RZ, PT ;  /* 0x000000ff1b00720c */ /* 0x000fe20003f45270 */
[----:B------:R-:W-:Y:S02]  /*07e0*/  @!P3 IMAD R4, R12, R10, RZ ;  /* 0x0000000a0c04b224 */ /* 0x000fe400078e02ff */
[----:B------:R-:W-:Y:S01]  /*07f0*/  @P3 IMAD R15, R28, R15, R3 ;  /* 0x0000000f1c0f3224 */ /* 0x000fe200078e0203 */
[C---:B------:R-:W-:Y:S01]  /*0800*/  @P0 IADD3 R3, R8.reuse, R9, RZ ;  /* 0x0000000908030210 */ /* 0x040fe20007ffe0ff */
[----:B------:R-:W-:Y:S02]  /*0810*/  @!P3 IMAD R0, R33, R11, R4 ;  /* 0x0000000b2100b224 */ /* 0x000fe400078e0204 */
[----:B------:R-:W-:Y:S02]  /*0820*/  @P0 IMAD.IADD R4, R8, 0x1, R9 ;  /* 0x0000000108040824 */ /* 0x000fe400078e0209 */
[----:B------:R-:W-:Y:S02]  /*0830*/  @!P3 IMAD.IADD R15, R17, 0x1, R0 ;  /* 0x00000001110fb824 */ /* 0x000fe400078e0200 */
[----:B------:R-:W-:-:S02]  /*0840*/  @P3 IMAD.MOV.U32 R14, RZ, RZ, R2 ;  /* 0x000000ffff0e3224 */ /* 0x000fc400078e0002 */
        /* <DEDUP_REMOVED lines=24> */
.L_x_727:
        /* <DEDUP_REMOVED lines=14> */
.L_x_728:
[-C--:B------:R-:W-:Y:S01]  /*0ab0*/  IMAD R0, R41, R18.reuse, RZ ;  /* 0x0000001229007224 */ /* 0x080fe200078e02ff */
[----:B------:R-:W-:Y:S01]  /*0ac0*/  ISETP.NE.U32.AND P6, PT, R30, RZ, PT ;  /* 0x000000ff1e00720c */ /* 0x000fe20003fc5070 */
[C-C-:B------:R-:W-:Y:S01]  /*0ad0*/  IMAD.WIDE.U32 R4, R40.reuse, R18, R166.reuse ;  /* 0x0000001228047225 */ /* 0x140fe200078e00a6 */
[----:B------:R-:W-:Y:S01]  /*0ae0*/  ULDC.64 UR4, c[0x0][0x260] ;  /* 0x0000980000047ab9 */ /* 0x000fe20000000a00 */
[----:B------:R-:W-:Y:S01]  /*0af0*/  ULDC.64 UR6, c[0x0][0x268] ;  /* 0x00009a0000067ab9 */ /* 0x000fe20000000a00 */
[----:B------:R-:W-:Y:S01]  /*0b00*/  ISETP.NE.AND.EX P6, PT, R31, RZ, PT, P6 ;  /* 0x000000ff1f00720c */ /* 0x000fe20003fc5360 */
[CC--:B------:R-:W-:Y:S01]  /*0b10*/  IMAD.WIDE.U32 R2, R40.reuse, R24.reuse, R166 ;  /* 0x0000001828027225 */ /* 0x0c0fe200078e00a6 */
[----:B------:R-:W1:Y:S01]  /*0b20*/  S2UR UR10, SR_CgaCtaId ;  /* 0x00000000000a79c3 */ /* 0x000e620000008800 */
[C---:B------:R-:W-:Y:S01]  /*0b30*/  IADD3 R34, R40.reuse, 0x20, RZ ;  /* 0x0000002028227810 */ /* 0x040fe20007ffe0ff */
[----:B------:R-:W-:Y:S01]  /*0b40*/  BSSY B0, `(.L_x_729) ;  /* 0x000005c000007945 */ /* 0x000fe20003800000 */
[----:B------:R-:W-:Y:S01]  /*0b50*/  IMAD R7, R41, R24, RZ ;  /* 0x0000001829077224 */ /* 0x000fe200078e02ff */
[----:B------:R-:W-:Y:S01]  /*0b60*/  IADD3 R36, R40, 0x40, RZ ;  /* 0x0000004028247810 */ /* 0x000fe20007ffe0ff */
[----:B------:R-:W-:Y:S01]  /*0b70*/  @!P1 IMAD.MOV R9, RZ, RZ, -R9 ;  /* 0x000000ffff099224 */ /* 0x000fe200078e0a09 */
[----:B------:R-:W-:Y:S01]  /*0b80*/  IADD3 R6, P1, R6, R4, RZ ;  /* 0x0000000406067210 */ /* 0x000fe20007f3e0ff */
[C---:B------:R-:W-:Y:S01]  /*0b90*/  IMAD R10, R40.reuse, R19, R0 ;  /* 0x00000013280a7224 */ /* 0x040fe200078e0200 */
[----:B------:R-:W-:Y:S01]  /*0ba0*/  IADD3 R4, P0, R11, R2, RZ ;  /* 0x000000020b047210 */ /* 0x000fe20007f1e0ff */
[----:B------:R-:W-:Y:S01]  /*0bb0*/  IMAD R0, R40, R25, R7 ;  /* 0x0000001928007224 */ /* 0x000fe200078e0207 */
[----:B------:R-:W-:Y:S01]  /*0bc0*/  @!P2 LOP3.LUT R9, RZ, R27, RZ, 0x33, !PT ;  /* 0x0000001bff09a212 */ /* 0x000fe200078e33ff */
[----:B------:R-:W-:Y:S01]  /*0bd0*/  @!P3 IMAD.MOV.U32 R14, RZ, RZ, R16 ;  /* 0x000000ffff0eb224 */ /* 0x000fe200078e0010 */
[----:B------:R-:W-:Y:S01]  /*0be0*/  IADD3.X R7, R12, R5, R10, P1, !PT ;  /* 0x000000050c077210 */ /* 0x000fe20000ffe40a */
[----:B------:R-:W-:Y:S01]  /*0bf0*/  IMAD.IADD R35, R204, 0x1, -R238 ;  /* 0x00000001cc237824 */ /* 0x000fe200078e0aee */
[----:B------:R-:W-:Y:S01]  /*0c00*/  IADD3.X R5, R13, R3, R0, P0, !PT ;  /* 0x000000030d057210 */ /* 0x000fe200007fe400 */
[----:B------:R-:W-:Y:S01]  /*0c10*/  VIADD R28, R40, 0x60 ;  /* 0x00000060281c7836 */ /* 0x000fe20000000000 */
[----:B------:R-:W-:Y:S01]  /*0c20*/  SHF.R.S32.HI R8, RZ, 0x1f, R9 ;  /* 0x0000001fff087819 */ /* 0x000fe20000011409 */
[----:B------:R-:W-:Y:S01]  /*0c30*/  IMAD.WIDE.U32 R42, R9, UR4, R6 ;  /* 0x00000004092a7c25 */ /* 0x000fe2000f8e0006 */
[----:B------:R-:W-:-:S02]  /*0c40*/  IADD3 R2, P0, R166, R14, RZ ;  /* 0x0000000ea6027210 */ /* 0x000fc40007f1e0ff */
[----:B------:R-:W-:Y:S01]  /*0c50*/  IADD3 R164, R166, 0x20, RZ ;  /* 0x00000020a6a47810 */ /* 0x000fe20007ffe0ff */
[----:B------:R-:W-:Y:S01]  /*0c60*/  IMAD.WIDE.U32 R38, R9, UR6, R4 ;  /* 0x0000000609267c25 */ /* 0x000fe2000f8e0004 */
[----:B------:R2:W-:Y:S01]  /*0c70*/  STL.64 [R1+0x50], R42 ;  /* 0x0000502a01007387 */ /* 0x0005e20000100a00 */
[----:B------:R-:W-:Y:S02]  /*0c80*/  IADD3.X R3, R167, R15, RZ, P0, !PT ;  /* 0x0000000fa7037210 */ /* 0x000fe400007fe4ff */
[----:B------:R-:W-:Y:S01]  /*0c90*/  IMAD R0, R8, UR4, RZ ;  /* 0x0000000408007c24 */ /* 0x000fe2000f8e02ff */
[----:B------:R2:W-:Y:S01]  /*0ca0*/  STL.64 [R1+0x48], R38 ;  /* 0x0000482601007387 */ /* 0x0005e20000100a00 */
[----:B------:R-:W-:Y:S01]  /*0cb0*/  VIADD R161, R166, 0x40 ;  /* 0x00000040a6a17836 */ /* 0x000fe20000000000 */
[----:B------:R-:W-:Y:S01]  /*0cc0*/  ISETP.GE.AND P1, PT, R40, R35, PT ;  /* 0x000000232800720c */ /* 0x000fe20003f26270 */
[----:B------:R-:W-:Y:S01]  /*0cd0*/  IMAD R17, R9, UR5, R0 ;  /* 0x0000000509117c24 */ /* 0x000fe2000f8e0200 */
[----:B------:R2:W-:Y:S01]  /*0ce0*/  STL [R1+0x70], R35 ;  /* 0x0000702301007387 */ /* 0x0005e20000100800 */
[----:B------:R-:W-:Y:S01]  /*0cf0*/  ULDC.64 UR4, c[0x0][0x258] ;  /* 0x0000960000047ab9 */ /* 0x000fe20000000a00 */
[----:B------:R-:W-:Y:S01]  /*0d00*/  SHF.R.S32.HI R23, RZ, 0x1f, R22 ;  /* 0x0000001fff177819 */ /* 0x000fe20000011416 */
[----:B------:R-:W-:Y:S01]  /*0d10*/  IMAD.WIDE.U32 R14, R22, UR4, R2 ;  /* 0x00000004160e7c25 */ /* 0x000fe2000f8e0002 */
[----:B------:R2:W-:Y:S01]  /*0d20*/  STL [R1+0x74], R34 ;  /* 0x0000742201007387 */ /* 0x0005e20000100800 */
[----:B------:R-:W-:-:S02]  /*0d30*/  LOP3.LUT R3, R26, 0xfffffff0, RZ, 0xc0, !PT ;  /* 0xfffffff01a037812 */ /* 0x000fc400078ec0ff */
[----:B------:R-:W3:Y:S01]  /*0d40*/  @P6 LDC.64 R26, c[0x0][0x3d0] ;  /* 0x0000f400ff1a6b82 */ /* 0x000ee20000000a00 */
[----:B------:R2:W-:Y:S01]  /*0d50*/  STL [R1+0x80], R36 ;  /* 0x0000802401007387 */ /* 0x0005e20000100800 */
[----:B------:R-:W-:Y:S01]  /*0d60*/  LOP3.LUT R2, R21, 0xfffffff8, RZ, 0xc0, !PT ;  /* 0xfffffff815027812 */ /* 0x000fe200078ec0ff */
[----:B------:R-:W-:Y:S01]  /*0d70*/  IMAD R6, R8, UR6, RZ ;  /* 0x0000000608067c24 */ /* 0x000fe2000f8e02ff */
[----:B------:R-:W-:Y:S01]  /*0d80*/  ISETP.GE.AND P0, PT, R34, R35, PT ;  /* 0x000000232200720c */ /* 0x000fe20003f06270 */
[----:B------:R2:W-:Y:S01]  /*0d90*/  STL [R1+0x7c], R28 ;  /* 0x00007c1c01007387 */ /* 0x0005e20000100800 */
[----:B------:R-:W-:Y:S01]  /*0da0*/  IMAD R0, R23, UR4, RZ ;  /* 0x0000000417007c24 */ /* 0x000fe2000f8e02ff */
[----:B------:R-:W-:Y:S01]  /*0db0*/  UMOV UR4, 0x400 ;  /* 0x0000040000047882 */ /* 0x000fe20000000000 */
[----:B------:R-:W-:Y:S01]  /*0dc0*/  IMAD.IADD R13, R158, 0x1, -R2 ;  /* 0x000000019e0d7824 */ /* 0x000fe200078e0a02 */
[----:B------:R2:W-:Y:S01]  /*0dd0*/  STL [R1+0x18], R164 ;  /* 0x000018a401007387 */ /* 0x0005e20000100800 */
[----:B-1----:R-:W-:Y:S01]  /*0de0*/  ULEA UR4, UR10, UR4, 0x18 ;  /* 0x000000040a047291 */ /* 0x002fe2000f8ec03f */
[----:B------:R-:W-:Y:S01]  /*0df0*/  IMAD R32, R9, UR7, R6 ;  /* 0x0000000709207c24 */ /* 0x000fe2000f8e0206 */
[----:B------:R-:W-:Y:S01]  /*0e00*/  IADD3 R9, -R3, R158, RZ ;  /* 0x0000009e03097210 */ /* 0x000fe20007ffe1ff */
[----:B------:R2:W-:Y:S01]  /*0e10*/  STL [R1+0x1c], R161 ;  /* 0x00001ca101007387 */ /* 0x0005e20000100800 */
[----:B------:R-:W-:Y:S01]  /*0e20*/  IMAD R0, R22, UR5, R0 ;  /* 0x0000000516007c24 */ /* 0x000fe2000f8e0200 */
[----:B------:R-:W-:Y:S01]  /*0e30*/  LEA.HI R12, R13, R13, RZ, 0x1 ;  /* 0x0000000d0d0c7211 */ /* 0x000fe200078f08ff */
[----:B------:R-:W-:Y:S01]  /*0e40*/  IMAD.SHL.U32 R16, R20, 0x8, RZ ;  /* 0x0000000814107824 */ /* 0x000fe200078e00ff */
[----:B------:R-:W-:-:S02]  /*0e50*/  ISETP.GE.AND P5, PT, R36, R35, PT ;  /* 0x000000232400720c */ /* 0x000fc40003fa6270 */
[----:B------:R-:W-:Y:S02]  /*0e60*/  LEA.HI R8, R9, R9, RZ, 0x1 ;  /* 0x0000000909087211 */ /* 0x000fe400078f08ff */
[----:B------:R-:W-:Y:S02]  /*0e70*/  SHF.R.S32.HI R37, RZ, 0x1, R12 ;  /* 0x00000001ff257819 */ /* 0x000fe4000001140c */
        /* <DEDUP_REMOVED lines=40> */
.L_x_730:
[----:B------:R-:W-:Y:S05]  /*1100*/  BSYNC B0 ;  /* 0x0000000000007941 */ /* 0x000fea0003800000 */
.L_x_729:
[--C-:B----4-:R-:W-:Y:S01]  /*1110*/  SHF.R.S32.HI R4, RZ, 0x1, R8.reuse ;  /* 0x00000001ff047819 */ /* 0x110fe20000011408 */
[----:B------:R-:W-:Y:S01]  /*1120*/  IMAD.SHL.U32 R0, R37, 0x40, RZ ;  /* 0x0000004025007824 */ /* 0x000fe200078e00ff */
[----:B-1----:R-:W-:Y:S01]  /*1130*/  SHF.R.S32.HI R2, RZ, 0x1f, R8 ;  /* 0x0000001fff027819 */ /* 0x002fe20000011408 */
[----:B------:R-:W-:Y:S01]  /*1140*/  BSSY B0, `(.L_x_731) ;  /* 0x0000037000007945 */ /* 0x000fe20003800000 */
[----:B------:R-:W-:Y:S02]  /*1150*/  SHF.R.S32.HI R3, RZ, 0x1f, R9 ;  /* 0x0000001fff037819 */ /* 0x000fe40000011409 */
[----:B------:R-:W-:Y:S02]  /*1160*/  LEA.HI R2, R2, R4, RZ, 0x2 ;  /* 0x0000000402027211 */ /* 0x000fe400078f10ff */
[----:B------:R-:W-:Y:S02]  /*1170*/  LOP3.LUT R0, R0, 0xc0, RZ, 0xc0, !PT ;  /* 0x000000c000007812 */ /* 0x000fe400078ec0ff */
[----:B------:R-:W-:-:S02]  /*1180*/  ISETP.GE.AND P4, PT, R28, R35, PT ;  /* 0x000000231c00720c */ /* 0x000fc40003f86270 */
[----:B--2---:R-:W-:Y:S02]  /*1190*/  LEA.HI R28, R3, R9, RZ, 0x3 ;  /* 0x00000009031c7211 */ /* 0x004fe400078f18ff */
[----:B------:R-:W-:Y:S02]  /*11a0*/  LOP3.LUT R3, R2, 0xfffffffc, RZ, 0xc0, !PT ;  /* 0xfffffffc02037812 */ /* 0x000fe400078ec0ff */
[----:B------:R-:W-:Y:S02]  /*11b0*/  LOP3.LUT R8, R8, 0x7fffffe, RZ, 0xc0, !PT ;  /* 0x07fffffe08087812 */ /* 0x000fe400078ec0ff */
[----:B------:R-:W-:Y:S01]  /*11c0*/  LOP3.LUT R5, R12, 0x3fffffe, RZ, 0xc0, !PT ;  /* 0x03fffffe0c057812 */ /* 0x000fe200078ec0ff */
[----:B------:R-:W-:Y:S01]  /*11d0*/  IMAD.IADD R36, R4, 0x1, -R3 ;  /* 0x0000000104247824 */ /* 0x000fe200078e0a03 */
[----:B------:R-:W-:Y:S01]  /*11e0*/  LOP3.LUT R2, R0, 0x8, R16, 0xf8, !PT ;  /* 0x0000000800027812 */ /* 0x000fe200078ef810 */
[----:B------:R-:W-:Y:S01]  /*11f0*/  IMAD.IADD R152, R9, 0x1, -R8 ;  /* 0x0000000109987824 */ /* 0x000fe200078e0a08 */
[----:B------:R-:W-:Y:S01]  /*1200*/  SHF.R.U32.HI R0, RZ, 0x3, R0 ;  /* 0x00000003ff007819 */ /* 0x000fe20000011600 */
[----:B------:R-:W-:Y:S01]  /*1210*/  IMAD.IADD R20, R13, 0x1, -R5 ;  /* 0x000000010d147824 */ /* 0x000fe200078e0a05 */
[----:B------:R-:W-:-:S02]  /*1220*/  LEA.HI.SX32 R100, R235, 0xffffffff, 0x1a ;  /* 0xffffffffeb647811 */ /* 0x000fc400078fd2ff */
[----:B------:R-:W-:Y:S01]  /*1230*/  LOP3.LUT R21, R2, R0, RZ, 0x3c, !PT ;  /* 0x0000000002157212 */ /* 0x000fe200078e3cff */
        /* <DEDUP_REMOVED lines=39> */
.L_x_732:
[----:B------:R-:W-:Y:S05]  /*14b0*/  BSYNC B0 ;  /* 0x0000000000007941 */ /* 0x000fea0003800000 */
.L_x_731:
[----:B------:R-:W-:Y:S04]  /*14c0*/  BSSY B0, `(.L_x_733) ;  /* 0x0000028000007945 */ /* 0x000fe80003800000 */
[----:B------:R-:W-:Y:S05]  /*14d0*/  @P5 BRA `(.L_x_734) ;  /* 0x0000000000985947 */ /* 0x000fea0003800000 */
[----:B------:R-:W-:Y:S01]  /*14e0*/  ULDC UR5, c[0x0][0x2d0] ;  /* 0x0000b40000057ab9 */ /* 0x000fe20000000800 */
[----:B-12---:R-:W-:Y:S01]  /*14f0*/  IADD3 R4, P0, R44, 0x40, RZ ;  /* 0x000000402c047810 */ /* 0x006fe20007f1e0ff */
        /* <DEDUP_REMOVED lines=13> */
[----:B------:R-:W2:Y:S01]  /*15d0*/  @!P2 LDC.64 R8, c[0x0][0x210] ;  /* 0x00008400ff08ab82 */ /* 0x000ea20000000a00 */
        /* <DEDUP_REMOVED lines=22> */
.L_x_734:
[----:B------:R-:W-:Y:S05]  /*1740*/  BSYNC B0 ;  /* 0x0000000000007941 */ /* 0x000fea0003800000 */
.L_x_733:
        /* <DEDUP_REMOVED lines=40> */
.L_x_736:
[----:B------:R-:W-:Y:S05]  /*19d0*/  BSYNC B0 ;  /* 0x0000000000007941 */ /* 0x000fea0003800000 */
.L_x_735:
[----:B------:R-:W-:Y:S01]  /*19e0*/  IADD3 R163, R43, R17, RZ ;  /* 0x000000112ba37210 */ /* 0x000fe20007ffe0ff */
[----:B------:R-:W-:Y:S01]  /*19f0*/  IMAD R14, R100, -0x40, R101 ;  /* 0xffffffc0640e7824 */ /* 0x000fe200078e0265 */
[----:B------:R-:W-:Y:S01]  /*1a00*/  MOV R162, R42 ;  /* 0x0000002a00a27202 */ /* 0x000fe20000000f00 */
[----:B-12-4-:R-:W-:Y:S01]  /*1a10*/  IMAD.SHL.U32 R4, R36, 0x40, RZ ;  /* 0x0000004024047824 */ /* 0x016fe200078e00ff */
[----:B------:R-:W-:Y:S01]  /*1a20*/  SHF.L.U64.HI R157, R18, 0x6, R19 ;  /* 0x00000006129d7819 */ /* 0x000fe20000010213 */
[----:B------:R-:W-:Y:S01]  /*1a30*/  BSSY B0, `(.L_x_737) ;  /* 0x0000030000007945 */ /* 0x000fe20003800000 */
[----:B------:R-:W-:Y:S01]  /*1a40*/  ISETP.GE.AND P0, PT, R40, R14, PT ;  /* 0x0000000e2800720c */ /* 0x000fe20003f06270 */
[----:B------:R1:W-:Y:S01]  /*1a50*/  STL.64 [R1+0x38], R162 ;  /* 0x000038a201007387 */ /* 0x0003e20000100a00 */
[----:B------:R-:W-:Y:S01]  /*1a60*/  SHF.R.S32.HI R15, RZ, 0x1f, R100 ;  /* 0x0000001fff0f7819 */ /* 0x000fe20000011464 */
[----:B------:R-:W-:Y:S01]  /*1a70*/  IMAD R0, R157, R100, RZ ;  /* 0x000000649d007224 */ /* 0x000fe200078e02ff */
[----:B------:R-:W-:Y:S01]  /*1a80*/  SHF.L.U32 R103, R18, 0x6, RZ ;  /* 0x0000000612677819 */ /* 0x000fe200000006ff */
[----:B---3--:R-:W-:Y:S01]  /*1a90*/  @P6 IMAD.WIDE.U32 R12, R33, R26, R22 ;  /* 0x0000001a210c6225 */ /* 0x008fe200078e0016 */
[----:B------:R-:W-:-:S02]  /*1aa0*/  @P6 SHF.R.S32.HI R5, RZ, 0x1f, R33 ;  /* 0x0000001fff056819 */ /* 0x000fc40000011421 */
[----:B------:R-:W-:Y:S01]  /*1ab0*/  ISETP.GE.AND P5, PT, R34, R14, PT ;  /* 0x0000000e2200720c */ /* 0x000fe20003fa6270 */
[-C--:B------:R-:W-:Y:S01]  /*1ac0*/  IMAD.WIDE.U32 R2, R100, R103.reuse, R162 ;  /* 0x0000006764027225 */ /* 0x080fe200078e00a2 */
[----:B------:R-:W-:Y:S02]  /*1ad0*/  SHF.L.U32 R17, R29, 0x3, RZ ;  /* 0x000000031d117819 */ /* 0x000fe400000006ff */
[----:B------:R-:W-:Y:S01]  /*1ae0*/  LOP3.LUT R9, R4, 0xc0, RZ, 0xc0, !PT ;  /* 0x000000c004097812 */ /* 0x000fe200078ec0ff */
[----:B------:R-:W-:Y:S02]  /*1af0*/  IMAD R0, R15, R103, R0 ;  /* 0x000000670f007224 */ /* 0x000fe400078e0200 */
[----:B------:R-:W-:Y:S02]  /*1b00*/  @P6 IMAD R16, R5, R26, RZ ;  /* 0x0000001a05106224 */ /* 0x000fe400078e02ff */
[----:B------:R-:W-:Y:S02]  /*1b10*/  IMAD R20, R29, 0x8, R20 ;  /* 0x000000081d147824 */ /* 0x000fe400078e0214 */
[----:B------:R-:W-:Y:S01]  /*1b20*/  IMAD.IADD R8, R3, 0x1, R0 ;  /* 0x0000000103087824 */ /* 0x000fe200078e0200 */
        /* <DEDUP_REMOVED lines=32> */
.L_x_738:
[----:B------:R-:W-:Y:S05]  /*1d30*/  BSYNC B0 ;  /* 0x0000000000007941 */ /* 0x000fea0003800000 */
.L_x_737:
        /* <DEDUP_REMOVED lines=10> */
[----:B---3--:R-:W-:Y:S01]  /*1de0*/  IMAD.X R6, R159, 0x1, R8, P0 ;  /* 0x000000019f067824 */ /* 0x008fe200000e0608 */
[----:B------:R-:W-:-:S09]  /*1df0*/  ISETP.GE.AND P0, PT, R161, UR5, PT ;  /* 0x00000005a1007c0c */ /* 0x000fd2000bf06270 */
[----:B--2---:R-:W2:Y:S01]  /*1e00*/  @!P3 LDC.64 R4, c[0x0][0x218] ;  /* 0x00008600ff04bb82 */ /* 0x004ea20000000a00 */
        /* <DEDUP_REMOVED lines=24> */
.L_x_740:
[----:B------:R-:W-:Y:S05]  /*1f90*/  BSYNC B0 ;  /* 0x0000000000007941 */ /* 0x000fea0003800000 */
.L_x_739:
[----:B------:R-:W0:Y:S01]  /*1fa0*/  LDGDEPBAR ;  /* 0x00000000000079af */ /* 0x000e220000000000 */
[----:B------:R-:W-:Y:S01]  /*1fb0*/  @P6 IMAD R0, R33, R27, R16 ;  /* 0x0000001b21006224 */ /* 0x000fe200078e0210 */
[----:B------:R-:W-:Y:S01]  /*1fc0*/  @P6 LEA R8, P0, R12, R30, 0x2 ;  /* 0x0000001e0c086211 */ /* 0x000fe200078010ff */
[----:B--23--:R-:W-:Y:S01]  /*1fd0*/  IMAD.SHL.U32 R5, R28, 0x20, RZ ;  /* 0x000000201c057824 */ /* 0x00cfe200078e00ff */
[----:B------:R-:W-:Y:S01]  /*1fe0*/  LOP3.LUT R2, R9, 0x8, R17, 0xf8, !PT ;  /* 0x0000000809027812 */ /* 0x000fe200078ef811 */
[----:B------:R-:W-:Y:S01]  /*1ff0*/  @P6 IMAD.IADD R0, R13, 0x1, R0 ;  /* 0x000000010d006824 */ /* 0x000fe200078e0200 */
[----:B------:R-:W-:Y:S01]  /*2000*/  SHF.R.U32.HI R3, RZ, 0x3, R9 ;  /* 0x00000003ff037819 */ /* 0x000fe20000011609 */
[----:B------:R-:W-:Y:S01]  /*2010*/  IMAD R4, R15, R24, RZ ;  /* 0x000000180f047224 */ /* 0x000fe200078e02ff */
[----:B------:R-:W-:Y:S02]  /*2020*/  ISETP.GE.AND P1, PT, R40, R14, PT ;  /* 0x0000000e2800720c */ /* 0x000fe40003f26270 */
[----:B------:R-:W-:Y:S01]  /*2030*/  @P6 LEA.HI.X R9, R12, R31, R0, 0x2, P0 ;  /* 0x0000001f0c096211 */ /* 0x000fe200000f1400 */
[----:B------:R-:W-:Y:S01]  /*2040*/  IMAD R0, R100, R25, R4 ;  /* 0x0000001964007224 */ /* 0x000fe200078e0204 */
[----:B------:R-:W-:Y:S01]  /*2050*/  LOP3.LUT R102, R5, 0xffffff00, RZ, 0xc0, !PT ;  /* 0xffffff0005667812 */ /* 0x000fe200078ec0ff */
[----:B------:R-:W-:Y:S01]  /*2060*/  IMAD.IADD R5, R39, 0x1, R32 ;  /* 0x0000000127057824 */ /* 0x000fe200078e0220 */
[----:B------:R-:W-:Y:S01]  /*2070*/  LOP3.LUT R153, R2, R3, RZ, 0x3c, !PT ;  /* 0x0000000302997212 */ /* 0x000fe200078e3cff */
[----:B------:R2:W5:Y:S01]  /*2080*/  @P6 LDG.E R154, desc[UR8][R8.64] ;  /* 0x00000008089a6981 */ /* 0x000562000c1e1900 */
[----:B------:R-:W-:Y:S01]  /*2090*/  IMAD.WIDE.U32 R2, R100, R24, RZ ;  /* 0x0000001864027225 */ /* 0x000fe200078e00ff */
[----:B------:R-:W-:-:S02]  /*20a0*/  ISETP.GE.AND P5, PT, R34, R14, PT ;  /* 0x0000000e2200720c */ /* 0x000fc40003fa6270 */
[----:B------:R2:W-:Y:S01]  /*20b0*/  STL [R1+0x58], R5 ;  /* 0x0000580501007387 */ /* 0x0005e20000100800 */
[----:B------:R-:W-:Y:S01]  /*20c0*/  IMAD R4, R155, 0x200, R102 ;  /* 0x000002009b047824 */ /* 0x000fe200078e0266 */
[----:B------:R-:W-:Y:S01]  /*20d0*/  LEA R6, P0, R2, R38, 0x6 ;  /* 0x0000002602067211 */ /* 0x000fe200078030ff */
[----:B------:R-:W-:Y:S01]  /*20e0*/  IMAD.IADD R3, R3, 0x1, R0 ;  /* 0x0000000103037824 */ /* 0x000fe200078e0200 */
[----:B------:R-:W-:-:S04]  /*20f0*/  DEPBAR.LE SB0, 0x0 ;  /* 0x000080000000791a */ /* 0x000fc80000000000 */
[----:B------:R-:W-:Y:S01]  /*2100*/  BAR.SYNC.DEFER_BLOCKING 0x0 ;  /* 0x0000000000007b1d */ /* 0x000fe20000010000 */
[----:B------:R-:W-:Y:S01]  /*2110*/  IMAD R4, R152, 0x20, R4 ;  /* 0x0000002098047824 */ /* 0x000fe200078e0204 */
[----:B------:R-:W-:Y:S01]  /*2120*/  LEA.HI.X R7, R2, R5, R3, 0x6, P0 ;  /* 0x0000000502077211 */ /* 0x000fe200000f3403 */
[----:B------:R-:W-:Y:S02]  /*2130*/  IMAD.U32 R0, R20, 0x20, R21 ;  /* 0x0000002014007824 */ /* 0x000fe400078e0015 */
[----:B------:R-:W-:Y:S01]  /*2140*/  IMAD.IADD R2, R153, 0x1, R4 ;  /* 0x0000000199027824 */ /* 0x000fe200078e0204 */
[----:B------:R-:W-:Y:S01]  /*2150*/  BSSY B0, `(.L_x_741) ;  /* 0x0000028000007945 */ /* 0x000fe20003800000 */
[----:B------:R2:W-:Y:S04]  /*2160*/  @P1 STS [R226+0x9000], RZ ;  /* 0x009000ffe2001388 */ /* 0x0005e80000000800 */
[----:B------:R2:W-:Y:S04]  /*2170*/  @P1 STS [R226+0x9004], RZ ;  /* 0x009004ffe2001388 */ /* 0x0005e80000000800 */
[----:B------:R2:W-:Y:S04]  /*2180*/  @P1 STS.64 [R226+0x9008], RZ ;  /* 0x009008ffe2001388 */ /* 0x0005e80000000a00 */
[----:B------:R2:W-:Y:S04]  /*2190*/  @P1 STS.128 [R226+0xa000], RZ ;  /* 0x00a000ffe2001388 */ /* 0x0005e80000000c00 */
[----:B------:R2:W-:Y:S01]  /*21a0*/  @P1 STS.128 [R226+0xb000], RZ ;  /* 0x00b000ffe2001388 */ /* 0x0005e20000000c00 */
[----:B------:R-:W-:-:S02]  /*21b0*/  LEA R221, R0, UR4, 0x1 ;  /* 0x0000000400dd7c11 */ /* 0x000fc4000f8e08ff */
[----:B------:R-:W-:Y:S01]  /*21c0*/  LEA R224, R2, UR4, 0x1 ;  /* 0x0000000402e07c11 */ /* 0x000fe2000f8e08ff */
        /* <DEDUP_REMOVED lines=8> */
[----:B------:R-:W1:Y:S01]  /*2250*/  @!P2 LDC.64 R2, c[0x0][0x220] ;  /* 0x00008800ff02ab82 */ /* 0x000e620000000a00 */
        /* <DEDUP_REMOVED lines=23> */
.L_x_742:
[----:B------:R-:W-:Y:S05]  /*23d0*/  BSYNC B0 ;  /* 0x0000000000007941 */ /* 0x000fea0003800000 */
.L_x_741:
[----:B------:R1:W-:Y:S01]  /*23e0*/  @P5 STS.128 [R226+0x9800], RZ ;  /* 0x009800ffe2005388 */ /* 0x0003e20000000c00 */
[----:B------:R-:W-:Y:S03]  /*23f0*/  BSSY B0, `(.L_x_743) ;  /* 0x0000025000007945 */ /* 0x000fe60003800000 */
[----:B------:R1:W-:Y:S04]  /*2400*/  @P5 STS.128 [R226+0xa800], RZ ;  /* 0x00a800ffe2005388 */ /* 0x0003e80000000c00 */
[----:B------:R1:W-:Y:S01]  /*2410*/  @P5 STS.128 [R226+0xb800], RZ ;  /* 0x00b800ffe2005388 */ /* 0x0003e20000000c00 */
[----:B------:R-:W-:Y:S05]  /*2420*/  @P5 BRA `(.L_x_744) ;  /* 0x0000000000845947 */ /* 0x000fea0003800000 */
[----:B------:R-:W-:Y:S01]  /*2430*/  ULDC UR5, c[0x0][0x2d0] ;  /* 0x0000b40000057ab9 */ /* 0x000fe20000000800 */
[----:B-1-3--:R-:W-:Y:S01]  /*2440*/  IMAD.WIDE.U32 R2, R24, 0x20, RZ ;  /* 0x0000002018027825 */ /* 0x00afe200078e00ff */
[----:B------:R-:W-:Y:S02]  /*2450*/  ISETP.GE.AND P3, PT, R166, UR5, PT ;  /* 0x00000005a6007c0c */ /* 0x000fe4000bf66270 */
[----:B------:R-:W-:Y:S01]  /*2460*/  ISETP.GE.AND P2, PT, R164, UR5, PT ;  /* 0x00000005a4007c0c */ /* 0x000fe2000bf46270 */
[----:B------:R-:W-:Y:S01]  /*2470*/  IMAD.SHL.U32 R4, R25, 0x20, RZ ;  /* 0x0000002019047824 */ /* 0x000fe200078e00ff */
[----:B------:R-:W-:-:S04]  /*2480*/  IADD3 R0, P0, R6, R2, RZ ;  /* 0x0000000206007210 */ /* 0x000fc80007f1e0ff */
[----:B------:R-:W-:Y:S02]  /*2490*/  IADD3.X R6, R7, R3, R4, P0, !PT ;  /* 0x0000000307067210 */ /* 0x000fe400007fe404 */
[----:B------:R-:W-:-:S03]  /*24a0*/  ISETP.GE.AND P0, PT, R161, UR5, PT ;  /* 0x00000005a1007c0c */ /* 0x000fc6000bf06270 */
[----:B--2---:R-:W1:Y:S01]  /*24b0*/  @!P3 LDC.64 R8, c[0x0][0x220] ;  /* 0x00008800ff08bb82 */ /* 0x004e620000000a00 */
        /* <DEDUP_REMOVED lines=24> */
.L_x_744:
[----:B------:R-:W-:Y:S05]  /*2640*/  BSYNC B0 ;  /* 0x0000000000007941 */ /* 0x000fea0003800000 */
.L_x_743:
[----:B--23--:R-:W-:Y:S01]  /*2650*/  LDSM.16.M88.4 R4, [R224+0x1000] ;  /* 0x00100000e004783b */ /* 0x00cfe20000000200 */
[----:B------:R-:W-:Y:S01]  /*2660*/  IMAD.MOV.U32 R0, RZ, RZ, 0x20 ;  /* 0x00000020ff007424 */ /* 0x000fe200078e00ff */
[----:B------:R-:W-:Y:S01]  /*2670*/  LOP3.LUT P0, RZ, R37, 0x2, RZ, 0xc0, !PT ;  /* 0x0000000225ff7812 */ /* 0x000fe2000780c0ff */
[----:B-1----:R-:W-:Y:S01]  /*2680*/  IMAD.MOV.U32 R2, RZ, RZ, 0x10 ;  /* 0x00000010ff027424 */ /* 0x002fe200078e00ff */
[----:B------:R-:W1:Y:S01]  /*2690*/  LDSM.16.M88.4 R28, [R221+0x6800] ;  /* 0x00680000dd1c783b */ /* 0x000e620000000200 */
[----:B------:R-:W-:Y:S01]  /*26a0*/  LOP3.LUT P1, RZ, R36, 0x2, RZ, 0xc0, !PT ;  /* 0x0000000224ff7812 */ /* 0x000fe2000782c0ff */
[----:B------:R-:W-:Y:S01]  /*26b0*/  ULDC UR5, c[0x0][0x39c] ;  /* 0x0000e70000057ab9 */ /* 0x000fe20000000800 */
[----:B------:R-:W-:Y:S01]  /*26c0*/  SEL R0, R0, 0xffffffe0, !P0 ;  /* 0xffffffe000007807 */ /* 0x000fe20004000000 */
[----:B------:R-:W2:Y:S01]  /*26d0*/  LDSM.16.M88.4 R20, [R221+0x6000] ;  /* 0x00600000dd14783b */ /* 0x000ea20000000200 */
[----:B------:R-:W-:-:S03]  /*26e0*/  SEL R2, R2, 0xfffffff0, !P1 ;  /* 0xfffffff002027807 */ /* 0x000fc60004800000 */
[----:B------:R-:W3:Y:S01]  /*26f0*/  LDSM.16.M88.4 R32, [R221+0x6400] ;  /* 0x00640000dd20783b */ /* 0x000ee20000000200 */
[----:B------:R-:W-:Y:S01]  /*2700*/  IMAD.IADD R223, R221, 0x1, R0 ;  /* 0x00000001dddf7824 */ /* 0x000fe200078e0200 */
[----:B------:R-:W-:Y:S01]  /*2710*/  LOP3.LUT R0, R156, 0xffffffe0, RZ, 0xc0, !PT ;  /* 0xffffffe09c007812 */ /* 0x000fe200078ec0ff */
[----:B------:R-:W-:Y:S01]  /*2720*/  IMAD R225, R2, 0x2, R224 ;  /* 0x0000000202e17824 */ /* 0x000fe200078e02e0 */
[----:B------:R-:W4:Y:S03]  /*2730*/  LDSM.16.M88.4 R24, [R221+0x6c00] ;  /* 0x006c0000dd18783b */ /* 0x000f260000000200 */
        /* <DEDUP_REMOVED lines=13> */
[----:B------:R-:W1:Y:S04]  /*2810*/  LDSM.16.M88.4 R16, [R225] ;  /* 0x00000000e110783b */ /* 0x000e680000000200 */
[----:B------:R-:W-:Y:S01]  /*2820*/  STL [R1+0x78], R165 ;  /* 0x000078a501007387 */ /* 0x000fe20000100800 */
[C---:B--2---:R-:W-:Y:S03]  /*2830*/  HMMA.16816.F32.BF16 R60, R4.reuse, R20, RZ ;  /* 0x00000014043c723c */ /* 0x044fe600000418ff */
[----:B------:R-:W0:Y:S03]  /*2840*/  LDGDEPBAR ;  /* 0x00000000000079af */ /* 0x000e260000000000 */
[C---:B---3--:R-:W-:Y:S06]  /*2850*/  HMMA.16816.F32.BF16 R44, R4.reuse, R32, RZ ;  /* 0x00000020042c723c */ /* 0x048fec00000418ff */
[C---:B----4-:R-:W-:Y:S06]  /*2860*/  HMMA.16816.F32.BF16 R68, R4.reuse, R24, RZ ;  /* 0x000000180444723c */ /* 0x050fec00000418ff */
[C---:B------:R-:W-:Y:S06]  /*2870*/  HMMA.16816.F32.BF16 R80, R4.reuse, R22, RZ ;  /* 0x000000160450723c */ /* 0x040fec00000418ff */
[C---:B------:R-:W-:Y:S06]  /*2880*/  HMMA.16816.F32.BF16 R88, R4.reuse, R34, RZ ;  /* 0x000000220458723c */ /* 0x040fec00000418ff */
[C---:B------:R-:W-:Y:S06]  /*2890*/  HMMA.16816.F32.BF16 R84, R4.reuse, R30, RZ ;  /* 0x0000001e0454723c */ /* 0x040fec00000418ff */
[----:B------:R-:W-:Y:S01]  /*28a0*/  HMMA.16816.F32.BF16 R76, R4, R26, RZ ;  /* 0x0000001a044c723c */ /* 0x000fe200000418ff */
[----:B------:R-:W-:Y:S05]  /*28b0*/  LDSM.16.M88.4 R4, [R224+0x3000] ;  /* 0x00300000e004783b */ /* 0x000fea0000000200 */
[C---:B------:R-:W-:Y:S06]  /*28c0*/  HMMA.16816.F32.BF16 R92, R8.reuse, R20, RZ ;  /* 0x00000014085c723c */ /* 0x040fec00000418ff */
[C---:B------:R-:W-:Y:S06]  /*28d0*/  HMMA.16816.F32.BF16 R108, R8.reuse, R22, RZ ;  /* 0x00000016086c723c */ /* 0x040fec00000418ff */
[----:B------:R-:W-:Y:S06]  /*28e0*/  HMMA.16816.F32.BF16 R20, R8, R24, RZ ;  /* 0x000000180814723c */ /* 0x000fec00000418ff */
[----:B------:R-:W-:Y:S01]  /*28f0*/  HMMA.16816.F32.BF16 R132, R12, R48, R36 ;  /* 0x000000300c84723c */ /* 0x000fe20000041824 */
[----:B------:R-:W2:Y:S05]  /*2900*/  LDSM.16.M88.4 R36, [R221+0x7000] ;  /* 0x00700000dd24783b */ /* 0x000eaa0000000200 */
[C---:B------:R-:W-:Y:S06]  /*2910*/  HMMA.16816.F32.BF16 R64, R8.reuse, R28, RZ ;  /* 0x0000001c0840723c */ /* 0x040fec00000418ff */
[C---:B------:R-:W-:Y:S06]  /*2920*/  HMMA.16816.F32.BF16 R116, R8.reuse, R34, RZ ;  /* 0x000000220874723c */ /* 0x040fec00000418ff */
[C---:B------:R-:W-:Y:S06]  /*2930*/  HMMA.16816.F32.BF16 R104, R8.reuse, R26, RZ ;  /* 0x0000001a0868723c */ /* 0x040fec00000418ff */
[C---:B------:R-:W-:Y:S01]  /*2940*/  HMMA.16816.F32.BF16 R72, R8.reuse, R32, RZ ;  /* 0x000000200848723c */ /* 0x040fe200000418ff */
[----:B------:R-:W3:Y:S05]  /*2950*/  LDSM.16.M88.4 R32, [R221+0x7400] ;  /* 0x00740000dd20783b */ /* 0x000eea0000000200 */
[----:B------:R-:W-:Y:S01]  /*2960*/  HMMA.16816.F32.BF16 R112, R8, R30, RZ ;  /* 0x0000001e0870723c */ /* 0x000fe200000418ff */
[----:B------:R-:W4:Y:S04]  /*2970*/  LDSM.16.M88.4 R28, [R221+0x7800] ;  /* 0x00780000dd1c783b */ /* 0x000f280000000200 */
[----:B------:R-:W-:Y:S01]  /*2980*/  LDSM.16.M88.4 R8, [R224+0x2000] ;  /* 0x00200000e008783b */ /* 0x000fe20000000200 */
[C---:B------:R-:W-:Y:S06]  /*2990*/  HMMA.16816.F32.BF16 R24, R12.reuse, R40, R60 ;  /* 0x000000280c18723c */ /* 0x040fec000004183c */
[C---:B------:R-:W-:Y:S01]  /*29a0*/  HMMA.16816.F32.BF16 R96, R12.reuse, R52, R44 ;  /* 0x000000340c60723c */ /* 0x040fe2000004182c */
[----:B------:R-:W-:Y:S05]  /*29b0*/  LDSM.16.M88.4 R44, [R223+0x7000] ;  /* 0x00700000df2c783b */ /* 0x000fea0000000200 */
[C---:B------:R-:W-:Y:S06]  /*29c0*/  HMMA.16816.F32.BF16 R148, R12.reuse, R56, R68 ;  /* 0x000000380c94723c */ /* 0x040fec0000041844 */
[C---:B------:R-:W-:Y:S06]  /*29d0*/  HMMA.16816.F32.BF16 R80, R12.reuse, R42, R80 ;  /* 0x0000002a0c50723c */ /* 0x040fec0000041850 */
[C---:B------:R-:W-:Y:S06]  /*29e0*/  HMMA.16816.F32.BF16 R140, R12.reuse, R54, R88 ;  /* 0x000000360c8c723c */ /* 0x040fec0000041858 */
[C---:B------:R-:W-:Y:S06]  /*29f0*/  HMMA.16816.F32.BF16 R84, R12.reuse, R50, R84 ;  /* 0x000000320c54723c */ /* 0x040fec0000041854 */
[----:B------:R-:W-:Y:S01]  /*2a00*/  HMMA.16816.F32.BF16 R128, R12, R58, R76 ;  /* 0x0000003a0c80723c */ /* 0x000fe2000004184c */
[----:B------:R-:W4:Y:S05]  /*2a10*/  LDSM.16.M88.4 R12, [R221+0x7c00] ;  /* 0x007c0000dd0c783b */ /* 0x000f2a0000000200 */
[C---:B-1----:R-:W-:Y:S01]  /*2a20*/  HMMA.16816.F32.BF16 R120, R16.reuse, R56, R20 ;  /* 0x000000381078723c */ /* 0x042fe20000041814 */
[----:B------:R-:W1:Y:S05]  /*2a30*/  LDSM.16.M88.4 R20, [R225+0x3000] ;  /* 0x00300000e114783b */ /* 0x000e6a0000000200 */
        /* <DEDUP_REMOVED lines=9> */
[----:B------:R-:W-:Y:S05]  /*2ad0*/  LDSM.16.M88.4 R56, [R223+0x7800] ;  /* 0x00780000df38783b */ /* 0x000fea0000000200 */
[C---:B--2---:R-:W-:Y:S01]  /*2ae0*/  HMMA.16816.F32.BF16 R40, R4.reuse, R36, R24 ;  /* 0x000000240428723c */ /* 0x044fe20000041818 */
[----:B------:R-:W2:Y:S05]  /*2af0*/  LDSM.16.M88.4 R24, [R225+0x2000] ;  /* 0x00200000e118783b */ /* 0x000eaa0000000200 */
[C---:B------:R-:W-:Y:S06]  /*2b00*/  HMMA.16816.F32.BF16 R76, R4.reuse, R38, R80 ;  /* 0x00000026044c723c */ /* 0x040fec0000041850 */
[C---:B---3--:R-:W-:Y:S06]  /*2b10*/  HMMA.16816.F32.BF16 R96, R4.reuse, R32, R96 ;  /* 0x000000200460723c */ /* 0x048fec0000041860 */
[C---:B----4-:R-:W-:Y:S06]  /*2b20*/  HMMA.16816.F32.BF16 R88, R4.reuse, R28, R132 ;  /* 0x0000001c0458723c */ /* 0x050fec0000041884 */
        /* <DEDUP_REMOVED lines=15> */
[----:B------:R-:W-:Y:S01]  /*2c20*/  LDSM.16.M88.4 R12, [R224+0x5000] ;  /* 0x00500000e00c783b */ /* 0x000fe20000000200 */
[-C--:B-1----:R-:W-:Y:S03]  /*2c30*/  HMMA.16816.F32.BF16 R112, R20, R44.reuse, R40 ;  /* 0x0000002c1470723c */ /* 0x082fe60000041828 */
[----:B------:R-:W1:Y:S03]  /*2c40*/  LDSM.16.M88.4 R40, [R221+0x8000] ;  /* 0x00800000dd28783b */ /* 0x000e660000000200 */
[----:B--2---:R-:W-:Y:S01]  /*2c50*/  HMMA.16816.F32.BF16 R64, R24, R44, R4 ;  /* 0x0000002c1840723c */ /* 0x004fe20000041804 */
[----:B------:R-:W-:Y:S05]  /*2c60*/  LDSM.16.M88.4 R4, [R225+0x5000] ;  /* 0x00500000e104783b */ /* 0x000fea0000000200 */
[C---:B------:R-:W-:Y:S06]  /*2c70*/  HMMA.16816.F32.BF16 R132, R20.reuse, R48, R96 ;  /* 0x000000301484723c */ /* 0x040fec0000041860 */
[----:B------:R-:W-:Y:S06]  /*2c80*/  HMMA.16816.F32.BF16 R96, R20, R50, R92 ;  /* 0x000000321460723c */ /* 0x000fec000004185c */
[-C--:B------:R-:W-:Y:S01]  /*2c90*/  HMMA.16816.F32.BF16 R92, R24, R46.reuse, R36 ;  /* 0x0000002e185c723c */ /* 0x080fe20000041824 */
[----:B------:R-:W2:Y:S05]  /*2ca0*/  LDSM.16.M88.4 R36, [R221+0x8400] ;  /* 0x00840000dd24783b */ /* 0x000eaa0000000200 */
[C---:B------:R-:W-:Y:S01]  /*2cb0*/  HMMA.16816.F32.BF16 R136, R20.reuse, R46, R76 ;  /* 0x0000002e1488723c */ /* 0x040fe2000004184c */
[----:B------:R-:W-:Y:S05]  /*2cc0*/  LDSM.16.M88.4 R44, [R223+0x8800] ;  /* 0x00880000df2c783b */ /* 0x000fea0000000200 */
        /* <DEDUP_REMOVED lines=11> */
[----:B------:R-:W-:Y:S04]  /*2d80*/  LDSM.16.M88.4 R24, [R223+0x8000] ;  /* 0x00800000df18783b */ /* 0x000fe80000000200 */
[----:B------:R-:W3:Y:S01]  /*2d90*/  LDSM.16.M88.4 R8, [R225+0x4000] ;  /* 0x00400000e108783b */ /* 0x000ee20000000200 */
[----:B-1----:R-:W-:Y:S03]  /*2da0*/  HMMA.16816.F32.BF16 R48, R16, R40, R64 ;  /* 0x000000281030723c */ /* 0x002fe60000041840 */
[----:B------:R-:W1:Y:S01]  /*2db0*/  LDSM.16.M88.4 R52, [R223+0x8c00] ;  /* 0x008c0000df34783b */ /* 0x000e620000000200 */
[----:B------:R-:W-:-:S04]  /*2dc0*/  DEPBAR.LE SB0, 0x0 ;  /* 0x000080000000791a */ /* 0x000fc80000000000 */
[C---:B------:R-:W-:Y:S06]  /*2dd0*/  HMMA.16816.F32.BF16 R56, R12.reuse, R40, R112 ;  /* 0x000000280c38723c */ /* 0x040fec0000041870 */
[C---:B------:R-:W-:Y:S06]  /*2de0*/  HMMA.16816.F32.BF16 R112, R12.reuse, R34, R116 ;  /* 0x000000220c70723c */ /* 0x040fec0000041874 */
[C---:B------:R-:W-:Y:S06]  /*2df0*/  HMMA.16816.F32.BF16 R64, R12.reuse, R42, R136 ;  /* 0x0000002a0c40723c */ /* 0x040fec0000041888 */
[C---:B--2---:R-:W-:Y:S06]  /*2e00*/  HMMA.16816.F32.BF16 R68, R12.reuse, R36, R132 ;  /* 0x000000240c44723c */ /* 0x044fec0000041884 */
[C---:B------:R-:W-:Y:S06]  /*2e10*/  HMMA.16816.F32.BF16 R96, R12.reuse, R38, R96 ;  /* 0x000000260c60723c */ /* 0x040fec0000041860 */
[C---:B------:R-:W-:Y:S06]  /*2e20*/  HMMA.16816.F32.BF16 R104, R12.reuse, R32, R128 ;  /* 0x000000200c68723c */ /* 0x040fec0000041880 */
[C---:B------:R-:W-:Y:S06]  /*2e30*/  HMMA.16816.F32.BF16 R116, R12.reuse, R28, R140 ;  /* 0x0000001c0c74723c */ /* 0x040fec000004188c */
[----:B------:R-:W-:Y:S06]  /*2e40*/  HMMA.16816.F32.BF16 R108, R12, R30, R124 ;  /* 0x0000001e0c6c723c */ /* 0x000fec000004187c */
[C---:B------:R-:W-:Y:S06]  /*2e50*/  HMMA.16816.F32.BF16 R12, R16.reuse, R36, R88 ;  /* 0x00000024100c723c */ /* 0x040fec0000041858 */
[C---:B------:R-:W-:Y:S01]  /*2e60*/  HMMA.16816.F32.BF16 R88, R16.reuse, R28, R72 ;  /* 0x0000001c1058723c */ /* 0x040fe20000041848 */
[----:B------:R-:W2:Y:S05]  /*2e70*/  @P6 LDC R29, c[0x0][0x2e8] ;  /* 0x0000ba00ff1d6b82 */ /* 0x000eaa0000000800 */
[----:B------:R-:W-:Y:S01]  /*2e80*/  HMMA.16816.F32.BF16 R92, R16, R42, R92 ;  /* 0x0000002a105c723c */ /* 0x000fe2000004185c */
[----:B------:R-:W-:-:S04]  /*2e90*/  SHF.L.U32 R28, R158, 0x1, RZ ;  /* 0x000000019e1c7819 */ /* 0x000fc800000006ff */
[----:B------:R-:W-:Y:S01]  /*2ea0*/  LOP3.LUT R28, R28, 0x6, RZ, 0xc0, !PT ;  /* 0x000000061c1c7812 */ /* 0x000fe200078ec0ff */
[C---:B------:R-:W-:Y:S04]  /*2eb0*/  HMMA.16816.F32.BF16 R84, R16.reuse, R38, R84 ;  /* 0x000000261054723c */ /* 0x040fe80000041854 */
[----:B------:R-:W-:Y:S02]  /*2ec0*/  IMAD R28, R100, 0x40, R28 ;  /* 0x00000040641c7824 */ /* 0x000fe400078e021c */
[----:B------:R-:W-:Y:S01]  /*2ed0*/  HMMA.16816.F32.BF16 R80, R16, R32, R80 ;  /* 0x000000201050723c */ /* 0x000fe20000041850 */
[----:B------:R-:W-:Y:S02]  /*2ee0*/  IMAD.MOV.U32 R100, RZ, RZ, RZ ;  /* 0x000000ffff647224 */ /* 0x000fe400078e00ff */
[----:B------:R-:W-:-:S03]  /*2ef0*/  ISETP.GE.AND P1, PT, R28, R101, PT ;  /* 0x000000651c00720c */ /* 0x000fc60003f26270 */
[C---:B------:R-:W-:Y:S01]  /*2f00*/  HMMA.16816.F32.BF16 R76, R16.reuse, R34, R76 ;  /* 0x00000022104c723c */ /* 0x040fe2000004184c */
[----:B--2---:R-:W2:Y:S05]  /*2f10*/  @P6 MUFU.RCP R29, R29 ;  /* 0x0000001d001d6308 */ /* 0x004eaa0000001000 */
[----:B------:R-:W-:Y:S06]  /*2f20*/  HMMA.16816.F32.BF16 R72, R16, R30, R60 ;  /* 0x0000001e1048723c */ /* 0x000fec000004183c */
[-C--:B---3--:R-:W-:Y:S06]  /*2f30*/  HMMA.16816.F32.BF16 R16, R8, R24.reuse, R48 ;  /* 0x000000180810723c */ /* 0x088fec0000041830 */
[----:B------:R-:W-:Y:S01]  /*2f40*/  HMMA.16816.F32.BF16 R60, R4, R24, R56 ;  /* 0x00000018043c723c */ /* 0x000fe20000041838 */
[----:B--2--5:R-:W-:Y:S01]  /*2f50*/  @P6 FMUL.FTZ R100, R154, R29 ;  /* 0x0000001d9a646220 */ /* 0x024fe20000410000 */
[----:B------:R-:W-:-:S04]  /*2f60*/  VIADD R29, R28, 0x19 ;  /* 0x000000191c1d7836 */ /* 0x000fc80000000000 */
[----:B------:R-:W-:Y:S06]  /*2f70*/  HMMA.16816.F32.BF16 R32, R4, R26, R64 ;  /* 0x0000001a0420723c */ /* 0x000fec0000041840 */
[----:B------:R-:W-:Y:S06]  /*2f80*/  HMMA.16816.F32.BF16 R12, R8, R20, R12 ;  /* 0x00000014080c723c */ /* 0x000fec000004180c */
[----:B------:R-:W-:Y:S01]  /*2f90*/  FMUL.FTZ R0, R16, UR5 ;  /* 0x0000000510007c20 */ /* 0x000fe20008410000 */
[----:B------:R-:W-:Y:S01]  /*2fa0*/  SHF.R.S32.HI R16, RZ, 0x1f, R155 ;  /* 0x0000001fff107819 */ /* 0x000fe2000001149b */
[----:B------:R-:W-:Y:S01]  /*2fb0*/  HMMA.16816.F32.BF16 R56, R4, R46, R112 ;  /* 0x0000002e0438723c */ /* 0x000fe20000041870 */
[----:B------:R-:W-:Y:S01]  /*2fc0*/  FMUL.FTZ R17, R17, UR5 ;  /* 0x0000000511117c20 */ /* 0x000fe20008410000 */
[----:B------:R2:W3:Y:S01]  /*2fd0*/  MUFU.TANH R31, R0 ;  /* 0x00000000001f7308 */ /* 0x0004e20000002400 */
[----:B------:R-:W-:Y:S01]  /*2fe0*/  FMUL.FTZ R18, R18, UR5 ;  /* 0x0000000512127c20 */ /* 0x000fe20008410000 */
[----:B------:R-:W-:-:S02]  /*2ff0*/  FMUL.FTZ R3, R60, UR5 ;  /* 0x000000053c037c20 */ /* 0x000fc40008410000 */
[C---:B------:R-:W-:Y:S04]  /*3000*/  HMMA.16816.F32.BF16 R40, R4.reuse, R20, R68 ;  /* 0x000000140428723c */ /* 0x040fe80000041844 */
[----:B------:R4:W3:Y:S02]  /*3010*/  MUFU.TANH R30, R17 ;  /* 0x00000011001e7308 */ /* 0x0008e40000002400 */
[----:B------:R-:W-:Y:S04]  /*3020*/  HMMA.16816.F32.BF16 R36, R4, R22, R96 ;  /* 0x000000160424723c */ /* 0x000fe80000041860 */
[----:B------:R-:W-:-:S02]  /*3030*/  FMUL.FTZ R60, R14, UR5 ;  /* 0x000000050e3c7c20 */ /* 0x000fc40008410000 */
[C---:B------:R-:W-:Y:S01]  /*3040*/  HMMA.16816.F32.BF16 R48, R4.reuse, R44, R104 ;  /* 0x0000002c0430723c */ /* 0x040fe20000041868 */
[----:B--2---:R-:W-:Y:S01]  /*3050*/  LEA.HI R0, R16, R155, RZ, 0x2 ;  /* 0x0000009b10007211 */ /* 0x004fe200078f10ff */
[----:B------:R-:W-:Y:S01]  /*3060*/  FMUL.FTZ R16, R63, UR5 ;  /* 0x000000053f107c20 */ /* 0x000fe20008410000 */
[----:B------:R-:W-:Y:S01]  /*3070*/  FMUL.FTZ R63, R15, UR5 ;  /* 0x000000050f3f7c20 */ /* 0x000fe20008410000 */
[----:B------:R-:W-:Y:S01]  /*3080*/  VIADD R15, R28, 0x8 ;  /* 0x000000081c0f7836 */ /* 0x000fe20000000000 */
[----:B------:R-:W-:Y:S01]  /*3090*/  LOP3.LUT R0, R0, 0xfffffffc, RZ, 0xc0, !PT ;  /* 0xfffffffc00007812 */ /* 0x000fe200078ec0ff */
[----:B-1----:R-:W-:Y:S03]  /*30a0*/  HMMA.16816.F32.BF16 R112, R4, R52, R116 ;  /* 0x000000340470723c */ /* 0x002fe60000041874 */
[----:B------:R-:W-:Y:S01]  /*30b0*/  ISETP.GE.AND P5, PT, R15, R101, PT ;  /* 0x000000650f00720c */ /* 0x000fe20003fa6270 */
[----:B------:R-:W-:-:S02]  /*30c0*/  IMAD.IADD R0, R155, 0x1, -R0 ;  /* 0x000000019b007824 */ /* 0x000fc400078e0a00 */
[----:B------:R-:W-:Y:S01]  /*30d0*/  HMMA.16816.F32.BF16 R108, R4, R54, R108 ;  /* 0x00000036046c723c */ /* 0x000fe2000004186c */
[----:B------:R-:W-:Y:S01]  /*30e0*/  FMUL.FTZ R64, R40, UR5 ;  /* 0x0000000528407c20 */ /* 0x000fe20008410000 */
[----:B------:R-:W-:Y:S01]  /*30f0*/  FMUL.FTZ R67, R43, UR5 ;  /* 0x000000052b437c20 */ /* 0x000fe20008410000 */
[----:B------:R1:W-:Y:S01]  /*3100*/  STL [R1+0x84], R0 ;  /* 0x0000840001007387 */ /* 0x0003e20000100800 */
[----:B------:R-:W-:Y:S01]  /*3110*/  FMUL.FTZ R65, R41, UR5 ;  /* 0x0000000529417c20 */ /* 0x000fe20008410000 */
[----:B------:R-:W-:Y:S01]  /*3120*/  FMUL.FTZ R66, R42, UR5 ;  /* 0x000000052a427c20 */ /* 0x000fe20008410000 */
[----:B------:R-:W-:Y:S01]  /*3130*/  HMMA.16816.F32.BF16 R4, R8, R44, R80 ;  /* 0x0000002c0804723c */ /* 0x000fe20000041850 */
[----:B------:R-:W-:Y:S01]  /*3140*/  FMUL.FTZ R70, R37, UR5 ;  /* 0x0000000525467c20 */ /* 0x000fe20008410000 */
[----:B------:R-:W-:Y:S01]  /*3150*/  FMUL.FTZ R71, R38, UR5 ;  /* 0x0000000526477c20 */ /* 0x000fe20008410000 */
[----:B------:R-:W-:-:S03]  /*3160*/  FMUL.FTZ R69, R36, UR5 ;  /* 0x0000000524457c20 */ /* 0x000fc60008410000 */
[----:B------:R-:W-:Y:S01]  /*3170*/  HMMA.16816.F32.BF16 R20, R8, R22, R84 ;  /* 0x000000160814723c */ /* 0x000fe20000041854 */
[----:B------:R-:W-:Y:S01]  /*3180*/  FMUL.FTZ R81, R51, UR5 ;  /* 0x0000000533517c20 */ /* 0x000fe20008410000 */
[----:B------:R-:W-:Y:S01]  /*3190*/  FMUL.FTZ R83, R56, UR5 ;  /* 0x0000000538537c20 */ /* 0x000fe20008410000 */
[----:B------:R-:W-:-:S03]  /*31a0*/  IMAD R80, R152, 0x20, R102 ;  /* 0x0000002098507824 */ /* 0x000fc600078e0266 */
[C---:B------:R-:W-:Y:S01]  /*31b0*/  HMMA.16816.F32.BF16 R24, R8.reuse, R26, R92 ;  /* 0x0000001a0818723c */ /* 0x040fe2000004185c */
[----:B------:R-:W-:Y:S05]  /*31c0*/  MUFU.TANH R81, R81 ;  /* 0x0000005100517308 */ /* 0x000fea0000002400 */
[C---:B------:R-:W-:Y:S01]  /*31d0*/  HMMA.16816.F32.BF16 R44, R8.reuse, R46, R76 ;  /* 0x0000002e082c723c */ /* 0x040fe2000004184c */
[----:B------:R-:W-:Y:S01]  /*31e0*/  FMUL.FTZ R95, R59, UR5 ;  /* 0x000000053b5f7c20 */ /* 0x000fe20008410000 */
[----:B------:R-:W-:Y:S01]  /*31f0*/  FMUL.FTZ R94, R58, UR5 ;  /* 0x000000053a5e7c20 */ /* 0x000fe20008410000 */
[----:B------:R-:W-:Y:S01]  /*3200*/  FMUL.FTZ R93, R57, UR5 ;  /* 0x00000005395d7c20 */ /* 0x000fe20008410000 */
[----:B-1----:R-:W-:Y:S01]  /*3210*/  FMUL.FTZ R0, R61, UR5 ;  /* 0x000000053d007c20 */ /* 0x002fe20008410000 */
[----:B------:R-:W-:Y:S01]  /*3220*/  FMUL.FTZ R61, R35, UR5 ;  /* 0x00000005233d7c20 */ /* 0x000fe20008410000 */
[----:B------:R-:W-:Y:S01]  /*3230*/  HMMA.16816.F32.BF16 R84, R8, R52, R88 ;  /* 0x000000340854723c */ /* 0x000fe20000041858 */
[----:B------:R1:W-:Y:S01]  /*3240*/  MUFU.TANH R53, R18 ;  /* 0x0000001200357308 */ /* 0x0003e20000002400 */
[----:B------:R-:W-:Y:S01]  /*3250*/  FMUL.FTZ R77, R7, UR5 ;  /* 0x00000005074d7c20 */ /* 0x000fe20008410000 */
[----:B------:R-:W-:Y:S01]  /*3260*/  FMUL.FTZ R76, R50, UR5 ;  /* 0x00000005324c7c20 */ /* 0x000fe20008410000 */
[----:B------:R-:W-:-:S02]  /*3270*/  FMUL.FTZ R78, R49, UR5 ;  /* 0x00000005314e7c20 */ /* 0x000fc40008410000 */
[----:B------:R-:W-:Y:S01]  /*3280*/  HMMA.16816.F32.BF16 R88, R8, R54, R72 ;  /* 0x000000360858723c */ /* 0x000fe20000041848 */
[----:B------:R-:W-:Y:S01]  /*3290*/  FMUL.FTZ R37, R22, UR5 ;  /* 0x0000000516257c20 */ /* 0x000fe20008410000 */
[----:B------:R-:W-:Y:S01]  /*32a0*/  FMUL.FTZ R22, R4, UR5 ;  /* 0x0000000504167c20 */ /* 0x000fe20008410000 */
[----:B------:R2:W-:Y:S01]  /*32b0*/  MUFU.TANH R35, R0 ;  /* 0x0000000000237308 */ /* 0x0005e20000002400 */
[----:B----4-:R-:W-:Y:S01]  /*32c0*/  FMUL.FTZ R17, R20, UR5 ;  /* 0x0000000514117c20 */ /* 0x010fe20008410000 */
[----:B------:R-:W-:Y:S02]  /*32d0*/  VIADD R20, R28, 0x11 ;  /* 0x000000111c147836 */ /* 0x000fe40000000000 */
[----:B------:R-:W-:Y:S01]  /*32e0*/  FMUL.FTZ R52, R32, UR5 ;  /* 0x0000000520347c20 */ /* 0x000fe20008410000 */
[----:B------:R-:W-:Y:S01]  /*32f0*/  FMUL.FTZ R8, R19, UR5 ;  /* 0x0000000513087c20 */ /* 0x000fe20008410000 */
[----:B------:R-:W-:Y:S01]  /*3300*/  FMUL.FTZ R19, R13, UR5 ;  /* 0x000000050d137c20 */ /* 0x000fe20008410000 */
[----:B------:R-:W-:Y:S01]  /*3310*/  IADD3 R13, R28, 0x1, RZ ;  /* 0x000000011c0d7810 */ /* 0x000fe20007ffe0ff */
[----:B------:R-:W-:Y:S01]  /*3320*/  FMUL.FTZ R54, R33, UR5 ;  /* 0x0000000521367c20 */ /* 0x000fe20008410000 */
[----:B------:R-:W-:Y:S01]  /*3330*/  FMUL.FTZ R72, R5, UR5 ;  /* 0x0000000505487c20 */ /* 0x000fe20008410000 */
[----:B------:R4:W-:Y:S01]  /*3340*/  MUFU.TANH R33, R3 ;  /* 0x0000000300217308 */ /* 0x0009e20000002400 */
[----:B------:R-:W-:Y:S01]  /*3350*/  FMUL.FTZ R9, R62, UR5 ;  /* 0x000000053e097c20 */ /* 0x000fe20008410000 */
[----:B------:R-:W-:Y:S01]  /*3360*/  FMUL.FTZ R55, R34, UR5 ;  /* 0x0000000522377c20 */ /* 0x000fe20008410000 */
[----:B------:R-:W-:Y:S01]  /*3370*/  FMUL.FTZ R59, R46, UR5 ;  /* 0x000000052e3b7c20 */ /* 0x000fe20008410000 */
[----:B------:R-:W-:Y:S01]  /*3380*/  FMUL.FTZ R58, R45, UR5 ;  /* 0x000000052d3a7c20 */ /* 0x000fe20008410000 */
[----:B------:R-:W-:Y:S01]  /*3390*/  FMUL.FTZ R11, R12, UR5 ;  /* 0x000000050c0b7c20 */ /* 0x000fe20008410000 */
[----:B------:R-:W-:Y:S01]  /*33a0*/  FMUL.FTZ R10, R25, UR5 ;  /* 0x00000005190a7c20 */ /* 0x000fe20008410000 */
[----:B-1----:R-:W-:Y:S01]  /*33b0*/  IADD3 R18, R28, 0x10, RZ ;  /* 0x000000101c127810 */ /* 0x002fe20007ffe0ff */
[----:B------:R1:W-:Y:S01]  /*33c0*/  MUFU.TANH R62, R8 ;  /* 0x00000008003e7308 */ /* 0x0003e20000002400 */
[----:B--2---:R-:W-:Y:S01]  /*33d0*/  IADD3 R0, R101, R238, -R204 ;  /* 0x000000ee65007210 */ /* 0x004fe20007ffe8cc */
[----:B------:R-:W-:Y:S01]  /*33e0*/  FMUL.FTZ R74, R6, UR5 ;  /* 0x00000005064a7c20 */ /* 0x000fe20008410000 */
[----:B------:R-:W-:Y:S01]  /*33f0*/  FMUL.FTZ R75, R48, UR5 ;  /* 0x00000005304b7c20 */ /* 0x000fe20008410000 */
[----:B------:R-:W-:Y:S01]  /*3400*/  FMUL.FTZ R82, R47, UR5 ;  /* 0x000000052f527c20 */ /* 0x000fe20008410000 */
[----:B------:R-:W-:Y:S01]  /*3410*/  FMUL.FTZ R25, R26, UR5 ;  /* 0x000000051a197c20 */ /* 0x000fe20008410000 */
[----:B------:R-:W-:-:S02]  /*3420*/  IMAD.IADD R5, R0, 0x1, -R13 ;  /* 0x0000000100057824 */ /* 0x000fc400078e0a0d */
[----:B------:R-:W-:Y:S01]  /*3430*/  FMUL.FTZ R73, R39, UR5 ;  /* 0x0000000527497c20 */ /* 0x000fe20008410000 */
[----:B------:R2:W-:Y:S01]  /*3440*/  MUFU.TANH R34, R16 ;  /* 0x0000001000227308 */ /* 0x0005e20000002400 */
[----:B----4-:R-:W-:Y:S02]  /*3450*/  IMAD.IADD R3, R0, 0x1, -R28 ;  /* 0x0000000100037824 */ /* 0x010fe400078e0a1c */
[----:B------:R-:W-:Y:S01]  /*3460*/  FMUL.FTZ R56, R44, UR5 ;  /* 0x000000052c387c20 */ /* 0x000fe20008410000 */
[----:B------:R-:W-:Y:S02]  /*3470*/  IMAD.IADD R6, R0, 0x1, -R18 ;  /* 0x0000000100067824 */ /* 0x000fe400078e0a12 */
[----:B------:R-:W-:Y:S01]  /*3480*/  FMUL.FTZ R68, R23, UR5 ;  /* 0x0000000517447c20 */ /* 0x000fe20008410000 */
[----:B------:R-:W-:Y:S01]  /*3490*/  FMUL.FTZ R27, R27, UR5 ;  /* 0x000000051b1b7c20 */ /* 0x000fe20008410000 */
[----:B------:R-:W-:Y:S02]  /*34a0*/  IABS R4, R3 ;  /* 0x0000000300047213 */ /* 0x000fe40000000000 */
[----:B------:R-:W-:Y:S01]  /*34b0*/  IABS R3, R5 ;  /* 0x0000000500037213 */ /* 0x000fe20000000000 */
[----:B-1----:R-:W-:Y:S01]  /*34c0*/  FMUL.FTZ R8, R24, UR5 ;  /* 0x0000000518087c20 */ /* 0x002fe20008410000 */
[----:B------:R-:W-:Y:S01]  /*34d0*/  I2FP.F32.S32 R4, R4 ;  /* 0x0000000400047245 */ /* 0x000fe20000201400 */
[----:B------:R-:W-:Y:S01]  /*34e0*/  MUFU.TANH R12, R10 ;  /* 0x0000000a000c7308 */ /* 0x000fe20000002400 */
[----:B------:R-:W-:Y:S01]  /*34f0*/  I2FP.F32.S32 R3, R3 ;  /* 0x0000000300037245 */ /* 0x000fe20000201400 */
[----:B------:R-:W-:Y:S01]  /*3500*/  FMUL.FTZ R24, R21, UR5 ;  /* 0x0000000515187c20 */ /* 0x000fe20008410000 */
[----:B------:R-:W-:Y:S01]  /*3510*/  IADD3 R5, R0, -R20, RZ ;  /* 0x8000001400057210 */ /* 0x000fe20007ffe0ff */
[----:B---3--:R-:W-:Y:S01]  /*3520*/  FFMA.FTZ R46, R4, -R100, R31 ;  /* 0x80000064042e7223 */ /* 0x008fe2000001001f */
[----:B------:R-:W-:-:S02]  /*3530*/  VIADD R21, R28, 0x18 ;  /* 0x000000181c157836 */ /* 0x000fc40000000000 */
[----:B------:R-:W-:Y:S01]  /*3540*/  FFMA.FTZ R45, R3, -R100, R30 ;  /* 0x80000064032d7223 */ /* 0x000fe2000001001e */
[----:B--2---:R-:W-:Y:S01]  /*3550*/  VIADD R16, R28, 0x9 ;  /* 0x000000091c107836 */ /* 0x004fe20000000000 */
[----:B------:R1:W2:Y:S01]  /*3560*/  MUFU.TANH R14, R8 ;  /* 0x00000008000e7308 */ /* 0x0002a20000002400 */
[C---:B------:R-:W-:Y:S01]  /*3570*/  IMAD.IADD R3, R0.reuse, 0x1, -R15 ;  /* 0x0000000100037824 */ /* 0x040fe200078e0a0f */
[----:B------:R-:W-:Y:S01]  /*3580*/  IABS R6, R6 ;  /* 0x0000000600067213 */ /* 0x000fe20000000000 */
[C---:B------:R-:W-:Y:S01]  /*3590*/  IMAD.IADD R4, R0.reuse, 0x1, -R16 ;  /* 0x0000000100047824 */ /* 0x040fe200078e0a10 */
[----:B------:R-:W-:Y:S01]  /*35a0*/  ISETP.GE.AND P0, PT, R13, R101, PT ;  /* 0x000000650d00720c */ /* 0x000fe20003f06270 */
[----:B------:R-:W-:Y:S01]  /*35b0*/  IMAD.IADD R7, R0, 0x1, -R21 ;  /* 0x0000000100077824 */ /* 0x000fe200078e0a15 */
[----:B------:R-:W-:Y:S01]  /*35c0*/  IABS R3, R3 ;  /* 0x0000000300037213 */ /* 0x000fe20000000000 */
[----:B------:R-:W-:Y:S01]  /*35d0*/  VIADD R30, R28, 0x20 ;  /* 0x000000201c1e7836 */ /* 0x000fe20000000000 */
[----:B------:R-:W-:Y:S01]  /*35e0*/  IABS R4, R4 ;  /* 0x0000000400047213 */ /* 0x000fe20000000000 */
[----:B------:R-:W3:Y:S01]  /*35f0*/  MUFU.TANH R11, R11 ;  /* 0x0000000b000b7308 */ /* 0x000ee20000002400 */
[----:B------:R-:W-:-:S02]  /*3600*/  ISETP.GE.AND P4, PT, R18, R101, PT ;  /* 0x000000651200720c */ /* 0x000fc40003f86270 */
[-C--:B------:R-:W-:Y:S02]  /*3610*/  ISETP.GE.AND P2, PT, R21, R101.reuse, PT ;  /* 0x000000651500720c */ /* 0x080fe40003f46270 */
[-C--:B------:R-:W-:Y:S02]  /*3620*/  ISETP.GE.AND P3, PT, R20, R101.reuse, PT ;  /* 0x000000651400720c */ /* 0x080fe40003f66270 */
[----:B------:R-:W-:Y:S01]  /*3630*/  ISETP.GE.AND P6, PT, R16, R101, PT ;  /* 0x000000651000720c */ /* 0x000fe20003fc6270 */
[----:B------:R-:W4:Y:S01]  /*3640*/  MUFU.TANH R10, R19 ;  /* 0x00000013000a7308 */ /* 0x000f220000002400 */
[----:B-1----:R-:W-:Y:S01]  /*3650*/  IABS R8, R5 ;  /* 0x0000000500087213 */ /* 0x002fe20000000000 */
[----:B------:R-:W-:Y:S01]  /*3660*/  IMAD.MOV.U32 R5, RZ, RZ, R4 ;  /* 0x000000ffff057224 */ /* 0x000fe200078e0004 */
[----:B------:R-:W-:Y:S02]  /*3670*/  I2FP.F32.S32 R4, R3 ;  /* 0x0000000300047245 */ /* 0x000fe40000201400 */
[----:B------:R-:W-:-:S02]  /*3680*/  IABS R3, R7 ;  /* 0x0000000700037213 */ /* 0x000fc40000000000 */
[----:B------:R-:W-:Y:S01]  /*3690*/  I2FP.F32.S32 R7, R5 ;  /* 0x0000000500077245 */ /* 0x000fe20000201400 */
[----:B------:R-:W-:Y:S01]  /*36a0*/  MUFU.TANH R32, R9 ;  /* 0x0000000900207308 */ /* 0x000fe20000002400 */
[----:B--2---:R-:W-:Y:S01]  /*36b0*/  FFMA.FTZ R51, R4, -R100, R14 ;  /* 0x8000006404337223 */ /* 0x004fe2000001000e */
[----:B------:R-:W-:Y:S01]  /*36c0*/  IMAD.MOV.U32 R4, RZ, RZ, R8 ;  /* 0x000000ffff047224 */ /* 0x000fe200078e0008 */
[----:B------:R-:W-:Y:S01]  /*36d0*/  I2FP.F32.S32 R5, R6 ;  /* 0x0000000600057245 */ /* 0x000fe20000201400 */
[----:B------:R-:W-:Y:S01]  /*36e0*/  FFMA.FTZ R50, R7, -R100, R12 ;  /* 0x8000006407327223 */ /* 0x000fe2000001000c */
[----:B------:R-:W-:Y:S01]  /*36f0*/  I2FP.F32.S32 R3, R3 ;  /* 0x0000000300037245 */ /* 0x000fe20000201400 */
[C---:B------:R-:W-:Y:S01]  /*3700*/  IMAD.IADD R6, R0.reuse, 0x1, -R30 ;  /* 0x0000000100067824 */ /* 0x040fe200078e0a1e */
[----:B------:R-:W-:Y:S01]  /*3710*/  I2FP.F32.S32 R4, R4 ;  /* 0x0000000400047245 */ /* 0x000fe20000201400 */
[----:B------:R-:W1:Y:S01]  /*3720*/  MUFU.TANH R9, R17 ;  /* 0x0000001100097308 */ /* 0x000e620000002400 */
[----:B---3--:R-:W-:Y:S01]  /*3730*/  FFMA.FTZ R49, R5, -R100, R11 ;  /* 0x8000006405317223 */ /* 0x008fe2000001000b */
[C---:B------:R-:W-:Y:S01]  /*3740*/  IADD3 R7, R0.reuse, -R29, RZ ;  /* 0x8000001d00077210 */ /* 0x040fe20007ffe0ff */
[----:B------:R-:W-:-:S02]  /*3750*/  VIADD R5, R0, 0x8 ;  /* 0x0000000800057836 */ /* 0x000fc40000000000 */
[----:B----4-:R-:W-:Y:S01]  /*3760*/  FFMA.FTZ R48, R4, -R100, R10 ;  /* 0x8000006404307223 */ /* 0x010fe2000001000a */
[----:B------:R-:W-:Y:S01]  /*3770*/  VIADD R4, R0, 0x40 ;  /* 0x0000004000047836 */ /* 0x000fe20000000000 */
[----:B------:R-:W-:Y:S01]  /*3780*/  IABS R8, R7 ;  /* 0x0000000700087213 */ /* 0x000fe20000000000 */
[----:B------:R-:W-:Y:S01]  /*3790*/  IMAD.IADD R7, R5, 0x1, -R28 ;  /* 0x0000000105077824 */ /* 0x000fe200078e0a1c */
[----:B------:R-:W-:Y:S01]  /*37a0*/  IABS R6, R6 ;  /* 0x0000000600067213 */ /* 0x000fe20000000000 */
[----:B------:R-:W2:Y:S01]  /*37b0*/  MUFU.TANH R17, R24 ;  /* 0x0000001800117308 */ /* 0x000ea20000002400 */
[----:B------:R-:W-:Y:S01]  /*37c0*/  FSEL R116, R50, -INF , !P6 ;  /* 0xff80000032747808 */ /* 0x000fe20007000000 */
[----:B------:R-:W-:Y:S01]  /*37d0*/  IMAD.MOV.U32 R10, RZ, RZ, R8 ;  /* 0x000000ffff0a7224 */ /* 0x000fe200078e0008 */
[----:B------:R-:W-:Y:S01]  /*37e0*/  IABS R7, R7 ;  /* 0x0000000700077213 */ /* 0x000fe20000000000 */
[----:B------:R-:W-:Y:S01]  /*37f0*/  IMAD.MOV.U32 R12, RZ, RZ, R6 ;  /* 0x000000ffff0c7224 */ /* 0x000fe200078e0006 */
[----:B------:R-:W-:-:S02]  /*3800*/  FSEL R122, R49, -INF , !P4 ;  /* 0xff800000317a7808 */ /* 0x000fc40006000000 */
[----:B------:R-:W-:Y:S01]  /*3810*/  I2FP.F32.S32 R10, R10 ;  /* 0x0000000a000a7245 */ /* 0x000fe20000201400 */
[----:B-1----:R-:W-:Y:S01]  /*3820*/  FFMA.FTZ R47, R3, -R100, R9 ;  /* 0x80000064032f7223 */ /* 0x002fe20000010009 */
[----:B------:R-:W-:Y:S01]  /*3830*/  VIADD R3, R0, 0x48 ;  /* 0x0000004800037836 */ /* 0x000fe20000000000 */
[----:B------:R-:W-:Y:S01]  /*3840*/  IADD3 R9, -R28, R4, RZ ;  /* 0x000000041c097210 */ /* 0x000fe20007ffe1ff */
[----:B------:R-:W1:Y:S01]  /*3850*/  MUFU.TANH R14, R22 ;  /* 0x00000016000e7308 */ /* 0x000e620000002400 */
[----:B------:R-:W-:Y:S01]  /*3860*/  FSEL R105, R51, -INF , !P5 ;  /* 0xff80000033697808 */ /* 0x000fe20006800000 */
[----:B------:R-:W-:Y:S01]  /*3870*/  IMAD.IADD R11, R3, 0x1, -R28 ;  /* 0x00000001030b7824 */ /* 0x000fe200078e0a1c */
[----:B------:R-:W-:Y:S01]  /*3880*/  IABS R6, R9 ;  /* 0x0000000900067213 */ /* 0x000fe20000000000 */
[----:B------:R-:W-:Y:S01]  /*3890*/  IMAD.MOV.U32 R9, RZ, RZ, R7 ;  /* 0x000000ffff097224 */ /* 0x000fe200078e0007 */
[----:B------:R-:W-:Y:S01]  /*38a0*/  FSEL R123, R48, -INF , !P3 ;  /* 0xff800000307b7808 */ /* 0x000fe20005800000 */
[----:B--2---:R-:W-:Y:S01]  /*38b0*/  FFMA.FTZ R44, R10, -R100, R17 ;  /* 0x800000640a2c7223 */ /* 0x004fe20000010011 */
[----:B------:R-:W-:Y:S01]  /*38c0*/  IABS R8, R11 ;  /* 0x0000000b00087213 */ /* 0x000fe20000000000 */
[----:B------:R-:W-:Y:S01]  /*38d0*/  IMAD.MOV.U32 R7, RZ, RZ, R6 ;  /* 0x000000ffff077224 */ /* 0x000fe200078e0006 */
[----:B------:R-:W-:Y:S01]  /*38e0*/  I2FP.F32.S32 R9, R9 ;  /* 0x0000000900097245 */ /* 0x000fe20000201400 */
[----:B------:R-:W-:Y:S01]  /*38f0*/  IMAD.IADD R10, R5, 0x1, -R15 ;  /* 0x00000001050a7824 */ /* 0x000fe200078e0a0f */
[----:B------:R-:W-:Y:S01]  /*3900*/  MOV R6, R8 ;  /* 0x0000000800067202 */ /* 0x000fe20000000f00 */
[----:B------:R-:W2:Y:S01]  /*3910*/  MUFU.TANH R25, R25 ;  /* 0x0000001900197308 */ /* 0x000ea20000002400 */
[----:B------:R-:W-:Y:S01]  /*3920*/  I2FP.F32.S32 R7, R7 ;  /* 0x0000000700077245 */ /* 0x000fe20000201400 */
[----:B------:R-:W-:Y:S01]  /*3930*/  FFMA.FTZ R40, R9, -R100, R53 ;  /* 0x8000006409287223 */ /* 0x000fe20000010035 */
[----:B------:R-:W-:Y:S01]  /*3940*/  I2FP.F32.S32 R6, R6 ;  /* 0x0000000600067245 */ /* 0x000fe20000201400 */
[----:B------:R-:W-:Y:S01]  /*3950*/  IMAD.IADD R9, R3, 0x1, -R13 ;  /* 0x0000000103097824 */ /* 0x000fe200078e0a0d */
[----:B------:R-:W-:Y:S01]  /*3960*/  I2FP.F32.S32 R8, R12 ;  /* 0x0000000c00087245 */ /* 0x000fe20000201400 */
[----:B------:R-:W-:Y:S01]  /*3970*/  FFMA.FTZ R39, R7, -R100, R33 ;  /* 0x8000006407277223 */ /* 0x000fe20000010021 */
[----:B------:R-:W-:-:S02]  /*3980*/  IMAD.IADD R7, R5, 0x1, -R13 ;  /* 0x0000000105077824 */ /* 0x000fc400078e0a0d */
[-C--:B------:R-:W-:Y:S01]  /*3990*/  FFMA.FTZ R38, R6, -R100.reuse, R32 ;  /* 0x8000006406267223 */ /* 0x080fe20000010020 */
[----:B------:R-:W-:Y:S01]  /*39a0*/  IMAD.IADD R6, R4, 0x1, -R13 ;  /* 0x0000000104067824 */ /* 0x000fe200078e0a0d */
[----:B------:R3:W4:Y:S01]  /*39b0*/  MUFU.TANH R19, R52 ;  /* 0x0000003400137308 */ /* 0x0007220000002400 */
[----:B-1----:R-:W-:Y:S01]  /*39c0*/  FFMA.FTZ R43, R8, -R100, R14 ;  /* 0x80000064082b7223 */ /* 0x002fe2000001000e */
[----:B------:R-:W-:Y:S01]  /*39d0*/  IMAD.IADD R11, R4, 0x1, -R15 ;  /* 0x00000001040b7824 */ /* 0x000fe200078e0a0f */
[----:B------:R-:W-:Y:S01]  /*39e0*/  IABS R8, R7 ;  /* 0x0000000700087213 */ /* 0x000fe20000000000 */
[----:B------:R-:W-:Y:S01]  /*39f0*/  FMUL.FTZ R51, R114, UR5 ;  /* 0x0000000572337c20 */ /* 0x000fe20008410000 */
[----:B------:R-:W-:Y:S02]  /*3a00*/  IABS R7, R6 ;  /* 0x0000000600077213 */ /* 0x000fe40000000000 */
[----:B------:R-:W-:Y:S01]  /*3a10*/  IABS R10, R10 ;  /* 0x0000000a000a7213 */ /* 0x000fe20000000000 */
[----:B------:R-:W-:Y:S01]  /*3a20*/  MUFU.TANH R23, R54 ;  /* 0x0000003600177308 */ /* 0x000fe20000002400 */
[----:B------:R-:W-:-:S02]  /*3a30*/  IABS R6, R9 ;  /* 0x0000000900067213 */ /* 0x000fc40000000000 */
[----:B------:R-:W-:Y:S02]  /*3a40*/  IABS R9, R11 ;  /* 0x0000000b00097213 */ /* 0x000fe40000000000 */
[----:B------:R-:W-:Y:S02]  /*3a50*/  I2FP.F32.S32 R8, R8 ;  /* 0x0000000800087245 */ /* 0x000fe40000201400 */
[----:B------:R-:W-:Y:S01]  /*3a60*/  MOV R11, R7 ;  /* 0x00000007000b7202 */ /* 0x000fe20000000f00 */
[----:B------:R-:W-:Y:S01]  /*3a70*/  IMAD.MOV.U32 R7, RZ, RZ, R10 ;  /* 0x000000ffff077224 */ /* 0x000fe200078e000a */
[----:B------:R-:W-:Y:S01]  /*3a80*/  MUFU.TANH R12, R61 ;  /* 0x0000003d000c7308 */ /* 0x000fe20000002400 */
[----:B------:R-:W-:Y:S01]  /*3a90*/  FFMA.FTZ R32, R8, -R100, R62 ;  /* 0x8000006408207223 */ /* 0x000fe2000001003e */
[----:B------:R-:W-:Y:S01]  /*3aa0*/  I2FP.F32.S32 R8, R6 ;  /* 0x0000000600087245 */ /* 0x000fe20000201400 */
[----:B---3--:R-:W-:Y:S01]  /*3ab0*/  FMUL.FTZ R52, R115, UR5 ;  /* 0x0000000573347c20 */ /* 0x008fe20008410000 */
[----:B------:R-:W-:-:S02]  /*3ac0*/  I2FP.F32.S32 R7, R7 ;  /* 0x0000000700077245 */ /* 0x000fc40000201400 */
[----:B------:R-:W-:Y:S01]  /*3ad0*/  I2FP.F32.S32 R6, R9 ;  /* 0x0000000900067245 */ /* 0x000fe20000201400 */
[-C--:B------:R-:W-:Y:S01]  /*3ae0*/  FFMA.FTZ R17, R8, -R100.reuse, R34 ;  /* 0x8000006408117223 */ /* 0x080fe20000010022 */
[----:B------:R-:W-:Y:S01]  /*3af0*/  I2FP.F32.S32 R10, R11 ;  /* 0x0000000b000a7245 */ /* 0x000fe20000201400 */
[-C--:B--2---:R-:W-:Y:S01]  /*3b00*/  FFMA.FTZ R42, R7, -R100.reuse, R25 ;  /* 0x80000064072a7223 */ /* 0x084fe20000010019 */
[--C-:B------:R-:W-:Y:S02]  /*3b10*/  IMAD.IADD R7, R5, 0x1, -R16.reuse ;  /* 0x0000000105077824 */ /* 0x100fe400078e0a10 */
[-C--:B----4-:R-:W-:Y:S01]  /*3b20*/  FFMA.FTZ R41, R6, -R100.reuse, R19 ;  /* 0x8000006406297223 */ /* 0x090fe20000010013 */
[C---:B------:R-:W-:Y:S02]  /*3b30*/  IMAD.IADD R6, R3.reuse, 0x1, -R15 ;  /* 0x0000000103067824 */ /* 0x040fe400078e0a0f */
[----:B------:R-:W-:Y:S01]  /*3b40*/  FFMA.FTZ R31, R10, -R100, R35 ;  /* 0x800000640a1f7223 */ /* 0x000fe20000010023 */
[C-C-:B------:R-:W-:Y:S01]  /*3b50*/  IMAD.IADD R8, R4.reuse, 0x1, -R16.reuse ;  /* 0x0000000104087824 */ /* 0x140fe200078e0a10 */
[----:B------:R-:W-:Y:S01]  /*3b60*/  IABS R7, R7 ;  /* 0x0000000700077213 */ /* 0x000fe20000000000 */
[----:B------:R-:W-:Y:S01]  /*3b70*/  IMAD.IADD R10, R3, 0x1, -R16 ;  /* 0x00000001030a7824 */ /* 0x000fe200078e0a10 */
[----:B------:R-:W-:Y:S01]  /*3b80*/  IABS R9, R6 ;  /* 0x0000000600097213 */ /* 0x000fe20000000000 */
[----:B------:R-:W1:Y:S01]  /*3b90*/  MUFU.TANH R22, R55 ;  /* 0x0000003700167308 */ /* 0x000e620000002400 */
[----:B------:R-:W-:Y:S01]  /*3ba0*/  IABS R6, R8 ;  /* 0x0000000800067213 */ /* 0x000fe20000000000 */
[----:B------:R-:W-:Y:S01]  /*3bb0*/  IMAD.IADD R11, R4, 0x1, -R20 ;  /* 0x00000001040b7824 */ /* 0x000fe200078e0a14 */
[----:B------:R-:W-:-:S02]  /*3bc0*/  IABS R8, R10 ;  /* 0x0000000a00087213 */ /* 0x000fc40000000000 */
[----:B------:R-:W-:Y:S01]  /*3bd0*/  MOV R10, R9 ;  /* 0x00000009000a7202 */ /* 0x000fe20000000f00 */
[----:B------:R-:W-:Y:S01]  /*3be0*/  IMAD.MOV.U32 R9, RZ, RZ, R7 ;  /* 0x000000ffff097224 */ /* 0x000fe200078e0007 */
[----:B------:R-:W-:Y:S01]  /*3bf0*/  FSEL R133, R32, -INF , !P0 ;  /* 0xff80000020857808 */ /* 0x000fe20004000000 */
[----:B------:R-:W2:Y:S01]  /*3c00*/  MUFU.TANH R26, R27 ;  /* 0x0000001b001a7308 */ /* 0x000ea20000002400 */
[----:B------:R-:W-:Y:S01]  /*3c10*/  IMAD.MOV.U32 R7, RZ, RZ, R6 ;  /* 0x000000ffff077224 */ /* 0x000fe200078e0006 */
[----:B------:R-:W-:Y:S01]  /*3c20*/  I2FP.F32.S32 R10, R10 ;  /* 0x0000000a000a7245 */ /* 0x000fe20000201400 */
[----:B------:R-:W-:Y:S01]  /*3c30*/  IMAD.MOV.U32 R6, RZ, RZ, R8 ;  /* 0x000000ffff067224 */ /* 0x000fe200078e0008 */
[----:B------:R-:W-:Y:S01]  /*3c40*/  I2FP.F32.S32 R9, R9 ;  /* 0x0000000900097245 */ /* 0x000fe20000201400 */
[----:B------:R-:W-:Y:S01]  /*3c50*/  FMUL.FTZ R32, R112, UR5 ;  /* 0x0000000570207c20 */ /* 0x000fe20008410000 */
[----:B------:R-:W-:Y:S02]  /*3c60*/  I2FP.F32.S32 R7, R7 ;  /* 0x0000000700077245 */ /* 0x000fe40000201400 */
[----:B------:R-:W-:Y:S01]  /*3c70*/  I2FP.F32.S32 R6, R6 ;  /* 0x0000000600067245 */ /* 0x000fe20000201400 */
[----:B------:R-:W3:Y:S01]  /*3c80*/  MUFU.TANH R27, R60 ;  /* 0x0000003c001b7308 */ /* 0x000ee20000002400 */
[-C--:B-1----:R-:W-:Y:S01]  /*3c90*/  FFMA.FTZ R36, R10, -R100.reuse, R22 ;  /* 0x800000640a247223 */ /* 0x082fe20000010016 */
[----:B------:R-:W-:Y:S01]  /*3ca0*/  FFMA.FTZ R34, R7, -R100, R23 ;  /* 0x8000006407227223 */ /* 0x000fe20000010017 */
[----:B------:R-:W-:-:S02]  /*3cb0*/  IMAD.IADD R7, R5, 0x1, -R18 ;  /* 0x0000000105077824 */ /* 0x000fc400078e0a12 */
[-C--:B------:R-:W-:Y:S01]  /*3cc0*/  FFMA.FTZ R33, R6, -R100.reuse, R12 ;  /* 0x8000006406217223 */ /* 0x080fe2000001000c */
[----:B------:R-:W-:Y:S01]  /*3cd0*/  IMAD.IADD R6, R4, 0x1, -R18 ;  /* 0x0000000104067824 */ /* 0x000fe200078e0a12 */
[----:B------:R-:W-:Y:S01]  /*3ce0*/  IADD3 R8, -R18, R3, RZ ;  /* 0x0000000312087210 */ /* 0x000fe20007ffe1ff */
[----:B------:R-:W-:Y:S02]  /*3cf0*/  IMAD.IADD R10, R5, 0x1, -R20 ;  /* 0x00000001050a7824 */ /* 0x000fe400078e0a14 */
[----:B--2---:R-:W-:Y:S01]  /*3d00*/  FFMA.FTZ R35, R9, -R100, R26 ;  /* 0x8000006409237223 */ /* 0x004fe2000001001a */
[----:B------:R-:W-:Y:S01]  /*3d10*/  IABS R9, R7 ;  /* 0x0000000700097213 */ /* 0x000fe20000000000 */
[----:B------:R-:W1:Y:S01]  /*3d20*/  MUFU.TANH R15, R65 ;  /* 0x00000041000f7308 */ /* 0x000e620000002400 */
[----:B------:R-:W-:Y:S01]  /*3d30*/  IABS R7, R6 ;  /* 0x0000000600077213 */ /* 0x000fe20000000000 */
[----:B------:R-:W-:Y:S01]  /*3d40*/  FMUL.FTZ R55, R90, UR5 ;  /* 0x000000055a377c20 */ /* 0x000fe20008410000 */
[----:B------:R-:W-:-:S02]  /*3d50*/  IABS R6, R8 ;  /* 0x0000000800067213 */ /* 0x000fc40000000000 */
[----:B------:R-:W-:Y:S01]  /*3d60*/  IABS R8, R10 ;  /* 0x0000000a00087213 */ /* 0x000fe20000000000 */
[----:B------:R-:W-:Y:S01]  /*3d70*/  IMAD.MOV.U32 R10, RZ, RZ, R9 ;  /* 0x000000ffff0a7224 */ /* 0x000fe200078e0009 */
[----:B------:R-:W-:Y:S01]  /*3d80*/  IABS R12, R11 ;  /* 0x0000000b000c7213 */ /* 0x000fe20000000000 */
[----:B------:R-:W2:Y:S01]  /*3d90*/  MUFU.TANH R24, R63 ;  /* 0x0000003f00187308 */ /* 0x000ea20000002400 */
[----:B------:R-:W-:Y:S01]  /*3da0*/  IMAD.MOV.U32 R11, RZ, RZ, R7 ;  /* 0x000000ffff0b7224 */ /* 0x000fe200078e0007 */
[----:B------:R-:W-:Y:S01]  /*3db0*/  FSEL R62, R31, -INF , !P0 ;  /* 0xff8000001f3e7808 */ /* 0x000fe20004000000 */
[----:B------:R-:W-:Y:S01]  /*3dc0*/  IMAD.MOV.U32 R9, RZ, RZ, R6 ;  /* 0x000000ffff097224 */ /* 0x000fe200078e0006 */
[----:B------:R-:W-:Y:S01]  /*3dd0*/  I2FP.F32.S32 R7, R10 ;  /* 0x0000000a00077245 */ /* 0x000fe20000201400 */
[----:B------:R-:W-:Y:S01]  /*3de0*/  FMUL.FTZ R31, R87, UR5 ;  /* 0x00000005571f7c20 */ /* 0x000fe20008410000 */
[----:B------:R-:W-:Y:S01]  /*3df0*/  MOV R6, R8 ;  /* 0x0000000800067202 */ /* 0x000fe20000000f00 */
[----:B------:R-:W-:Y:S01]  /*3e00*/  IMAD.MOV.U32 R8, RZ, RZ, R12 ;  /* 0x000000ffff087224 */ /* 0x000fe200078e000c */
[----:B------:R-:W4:Y:S01]  /*3e10*/  MUFU.TANH R13, R66 ;  /* 0x00000042000d7308 */ /* 0x000f220000002400 */
[----:B---3--:R-:W-:Y:S01]  /*3e20*/  FFMA.FTZ R27, R7, -R100, R27 ;  /* 0x80000064071b7223 */ /* 0x008fe2000001001b */
[----:B------:R-:W-:-:S02]  /*3e30*/  I2FP.F32.S32 R7, R6 ;  /* 0x0000000600077245 */ /* 0x000fc40000201400 */
[----:B------:R-:W-:Y:S01]  /*3e40*/  I2FP.F32.S32 R6, R8 ;  /* 0x0000000800067245 */ /* 0x000fe20000201400 */
[----:B------:R-:W-:Y:S01]  /*3e50*/  IMAD.IADD R8, R5, 0x1, -R21 ;  /* 0x0000000105087824 */ /* 0x000fe200078e0a15 */
[----:B------:R-:W-:Y:S02]  /*3e60*/  I2FP.F32.S32 R9, R9 ;  /* 0x0000000900097245 */ /* 0x000fe40000201400 */
[----:B------:R-:W3:Y:S01]  /*3e70*/  MUFU.TANH R14, R64 ;  /* 0x00000040000e7308 */ /* 0x000ee20000002400 */
[-C--:B-1----:R-:W-:Y:S01]  /*3e80*/  FFMA.FTZ R23, R6, -R100.reuse, R15 ;  /* 0x8000006406177223 */ /* 0x082fe2000001000f */
[----:B------:R-:W-:Y:S01]  /*3e90*/  IMAD.IADD R6, R3, 0x1, -R20 ;  /* 0x0000000103067824 */ /* 0x000fe200078e0a14 */
[----:B------:R-:W-:Y:S01]  /*3ea0*/  I2FP.F32.S32 R11, R11 ;  /* 0x0000000b000b7245 */ /* 0x000fe20000201400 */
[----:B--2---:R-:W-:Y:S01]  /*3eb0*/  FFMA.FTZ R24, R7, -R100, R24 ;  /* 0x8000006407187223 */ /* 0x004fe20000010018 */
[----:B------:R-:W-:Y:S01]  /*3ec0*/  IMAD.IADD R7, R4, 0x1, -R21 ;  /* 0x0000000104077824 */ /* 0x000fe200078e0a15 */
[----:B------:R-:W-:-:S02]  /*3ed0*/  IADD3 R12, -R29, R5, RZ ;  /* 0x000000051d0c7210 */ /* 0x000fc40007ffe1ff */
[----:B------:R-:W1:Y:S01]  /*3ee0*/  MUFU.TANH R22, R67 ;  /* 0x0000004300167308 */ /* 0x000e620000002400 */
[----:B----4-:R-:W-:Y:S01]  /*3ef0*/  FFMA.FTZ R25, R9, -R100, R13 ;  /* 0x8000006409197223 */ /* 0x010fe2000001000d */
[----:B------:R-:W-:Y:S02]  /*3f00*/  IABS R9, R6 ;  /* 0x0000000600097213 */ /* 0x000fe40000000000 */
[----:B------:R-:W-:Y:S02]  /*3f10*/  IABS R10, R8 ;  /* 0x00000008000a7213 */ /* 0x000fe40000000000 */
[----:B------:R-:W-:Y:S01]  /*3f20*/  IABS R7, R7 ;  /* 0x0000000700077213 */ /* 0x000fe20000000000 */
[----:B------:R-:W-:Y:S01]  /*3f30*/  IMAD.MOV.U32 R8, RZ, RZ, R9 ;  /* 0x000000ffff087224 */ /* 0x000fe200078e0009 */
[----:B------:R-:W2:Y:S01]  /*3f40*/  MUFU.TANH R19, R37 ;  /* 0x0000002500137308 */ /* 0x000ea20000002400 */
[----:B---3--:R-:W-:Y:S01]  /*3f50*/  FFMA.FTZ R26, R11, -R100, R14 ;  /* 0x800000640b1a7223 */ /* 0x008fe2000001000e */
[----:B------:R-:W-:Y:S01]  /*3f60*/  IMAD.IADD R11, R3, 0x1, -R21 ;  /* 0x00000001030b7824 */ /* 0x000fe200078e0a15 */
[----:B------:R-:W-:-:S02]  /*3f70*/  IABS R12, R12 ;  /* 0x0000000c000c7213 */ /* 0x000fc40000000000 */
[----:B------:R-:W-:Y:S02]  /*3f80*/  FSEL R63, R45, -INF , !P0 ;  /* 0xff8000002d3f7808 */ /* 0x000fe40004000000 */
[----:B------:R-:W-:Y:S01]  /*3f90*/  IABS R6, R11 ;  /* 0x0000000b00067213 */ /* 0x000fe20000000000 */
[----:B------:R-:W3:Y:S01]  /*3fa0*/  MUFU.TANH R13, R71 ;  /* 0x00000047000d7308 */ /* 0x000ee20000002400 */
[----:B------:R-:W-:Y:S01]  /*3fb0*/  IMAD.MOV.U32 R11, RZ, RZ, R7 ;  /* 0x000000ffff0b7224 */ /* 0x000fe200078e0007 */
[----:B------:R-:W-:Y:S01]  /*3fc0*/  I2FP.F32.S32 R7, R8 ;  /* 0x0000000800077245 */ /* 0x000fe20000201400 */
[----:B------:R-:W-:Y:S01]  /*3fd0*/  IMAD.MOV.U32 R9, RZ, RZ, R12 ;  /* 0x000000ffff097224 */ /* 0x000fe200078e000c */
[----:B------:R-:W-:Y:S02]  /*3fe0*/  I2FP.F32.S32 R8, R10 ;  /* 0x0000000a00087245 */ /* 0x000fe40000201400 */
[----:B------:R-:W-:Y:S01]  /*3ff0*/  I2FP.F32.S32 R6, R6 ;  /* 0x0000000600067245 */ /* 0x000fe20000201400 */
[-C--:B-1----:R-:W-:Y:S01]  /*4000*/  FFMA.FTZ R22, R7, -R100.reuse, R22 ;  /* 0x8000006407167223 */ /* 0x082fe20000010016 */
[----:B------:R-:W1:Y:S01]  /*4010*/  MUFU.TANH R18, R68 ;  /* 0x0000004400127308 */ /* 0x000e620000002400 */
[----:B------:R-:W-:Y:S01]  /*4020*/  I2FP.F32.S32 R7, R9 ;  /* 0x0000000900077245 */ /* 0x000fe20000201400 */
[----:B--2---:R-:W-:Y:S01]  /*4030*/  FFMA.FTZ R21, R8, -R100, R19 ;  /* 0x8000006408157223 */ /* 0x004fe20000010013 */
[----:B------:R-:W-:Y:S01]  /*4040*/  I2FP.F32.S32 R10, R11 ;  /* 0x0000000b000a7245 */ /* 0x000fe20000201400 */
[----:B------:R-:W-:Y:S01]  /*4050*/  IMAD.IADD R11, R3, 0x1, -R30 ;  /* 0x00000001030b7824 */ /* 0x000fe200078e0a1e */
[----:B------:R-:W-:-:S02]  /*4060*/  IADD3 R8, -R30, R5, RZ ;  /* 0x000000051e087210 */ /* 0x000fc40007ffe1ff */
[----:B------:R-:W-:Y:S01]  /*4070*/  FSEL R65, R46, -INF , !P1 ;  /* 0xff8000002e417808 */ /* 0x000fe20004800000 */
[----:B------:R-:W2:Y:S01]  /*4080*/  MUFU.TANH R14, R69 ;  /* 0x00000045000e7308 */ /* 0x000ea20000002400 */
[----:B---3--:R-:W-:Y:S01]  /*4090*/  FFMA.FTZ R19, R6, -R100, R13 ;  /* 0x8000006406137223 */ /* 0x008fe2000001000d */
[--C-:B------:R-:W-:Y:S01]  /*40a0*/  IMAD.IADD R6, R3, 0x1, -R29.reuse ;  /* 0x0000000103067824 */ /* 0x100fe200078e0a1d */
[----:B------:R-:W-:Y:S02]  /*40b0*/  IABS R8, R8 ;  /* 0x0000000800087213 */ /* 0x000fe40000000000 */
[----:B------:R-:W-:Y:S02]  /*40c0*/  IABS R12, R11 ;  /* 0x0000000b000c7213 */ /* 0x000fe40000000000 */
[----:B------:R-:W-:Y:S01]  /*40d0*/  IABS R6, R6 ;  /* 0x0000000600067213 */ /* 0x000fe20000000000 */
[----:B------:R-:W-:Y:S01]  /*40e0*/  MUFU.TANH R37, R70 ;  /* 0x0000004600257308 */ /* 0x000fe20000002400 */
[----:B-1----:R-:W-:Y:S01]  /*40f0*/  FFMA.FTZ R18, R7, -R100, R18 ;  /* 0x8000006407127223 */ /* 0x002fe20000010012 */
[----:B------:R-:W-:Y:S01]  /*4100*/  IMAD.IADD R7, R4, 0x1, -R29 ;  /* 0x0000000104077824 */ /* 0x000fe200078e0a1d */
[----:B------:R-:W-:Y:S01]  /*4110*/  FSEL R68, R17, -INF , !P0 ;  /* 0xff80000011447808 */ /* 0x000fe20004000000 */
[----:B------:R-:W-:Y:S01]  /*4120*/  IMAD.MOV.U32 R11, RZ, RZ, R6 ;  /* 0x000000ffff0b7224 */ /* 0x000fe200078e0006 */
[----:B------:R-:W-:-:S02]  /*4130*/  ISETP.GE.AND P0, PT, R30, R101, PT ;  /* 0x000000651e00720c */ /* 0x000fc40003f06270 */
[----:B------:R-:W-:Y:S01]  /*4140*/  IABS R9, R7 ;  /* 0x0000000700097213 */ /* 0x000fe20000000000 */
[----:B------:R-:W1:Y:S01]  /*4150*/  MUFU.TANH R16, R73 ;  /* 0x0000004900107308 */ /* 0x000e620000002400 */
[----:B--2---:R-:W-:Y:S01]  /*4160*/  FFMA.FTZ R20, R10, -R100, R14 ;  /* 0x800000640a147223 */ /* 0x004fe2000001000e */
[----:B------:R-:W-:Y:S01]  /*4170*/  IMAD.IADD R10, R4, 0x1, -R30 ;  /* 0x00000001040a7824 */ /* 0x000fe200078e0a1e */
[----:B------:R-:W-:Y:S02]  /*4180*/  I2FP.F32.S32 R11, R11 ;  /* 0x0000000b000b7245 */ /* 0x000fe40000201400 */
[----:B------:R-:W-:Y:S02]  /*4190*/  FSEL R132, R40, -INF , !P1 ;  /* 0xff80000028847808 */ /* 0x000fe40004800000 */
[----:B------:R-:W-:Y:S01]  /*41a0*/  IABS R7, R10 ;  /* 0x0000000a00077213 */ /* 0x000fe20000000000 */
[----:B------:R-:W2:Y:S01]  /*41b0*/  MUFU.TANH R13, R76 ;  /* 0x0000004c000d7308 */ /* 0x000ea20000002400 */
[----:B------:R-:W-:Y:S01]  /*41c0*/  IMAD.MOV.U32 R10, RZ, RZ, R8 ;  /* 0x000000ffff0a7224 */ /* 0x000fe200078e0008 */
[----:B------:R-:W-:Y:S01]  /*41d0*/  FSEL R66, R39, -INF , !P1 ;  /* 0xff80000027427808 */ /* 0x000fe20004800000 */
[----:B------:R-:W-:Y:S01]  /*41e0*/  IMAD.MOV.U32 R8, RZ, RZ, R12 ;  /* 0x000000ffff087224 */ /* 0x000fe200078e000c */
[----:B------:R-:W-:Y:S01]  /*41f0*/  MOV R6, R7 ;  /* 0x0000000700067202 */ /* 0x000fe20000000f00 */
[----:B------:R-:W-:Y:S01]  /*4200*/  VIADD R12, R28, 0x21 ;  /* 0x000000211c0c7836 */ /* 0x000fe20000000000 */
[----:B------:R-:W-:-:S02]  /*4210*/  I2FP.F32.S32 R7, R9 ;  /* 0x0000000900077245 */ /* 0x000fc40000201400 */
[----:B------:R-:W3:Y:S01]  /*4220*/  MUFU.TANH R15, R74 ;  /* 0x0000004a000f7308 */ /* 0x000ee20000002400 */
[----:B------:R-:W-:Y:S01]  /*4230*/  I2FP.F32.S32 R10, R10 ;  /* 0x0000000a000a7245 */ /* 0x000fe20000201400 */
[-C--:B-1----:R-:W-:Y:S01]  /*4240*/  FFMA.FTZ R16, R11, -R100.reuse, R16 ;  /* 0x800000640b107223 */ /* 0x082fe20000010010 */
[----:B------:R-:W-:Y:S01]  /*4250*/  FFMA.FTZ R17, R7, -R100, R37 ;  /* 0x8000006407117223 */ /* 0x000fe20000010025 */
[----:B------:R-:W-:Y:S01]  /*4260*/  I2FP.F32.S32 R7, R6 ;  /* 0x0000000600077245 */ /* 0x000fe20000201400 */
[C---:B------:R-:W-:Y:S01]  /*4270*/  VIADD R11, R28.reuse, 0x28 ;  /* 0x000000281c0b7836 */ /* 0x040fe20000000000 */
[----:B------:R-:W-:Y:S01]  /*4280*/  I2FP.F32.S32 R6, R8 ;  /* 0x0000000800067245 */ /* 0x000fe20000201400 */
[C---:B------:R-:W-:Y:S01]  /*4290*/  VIADD R8, R28.reuse, 0x31 ;  /* 0x000000311c087836 */ /* 0x040fe20000000000 */
[----:B------:R-:W1:Y:S01]  /*42a0*/  MUFU.TANH R14, R75 ;  /* 0x0000004b000e7308 */ /* 0x000e620000002400 */
[----:B------:R-:W-:Y:S02]  /*42b0*/  IADD3 R9, R28, 0x30, RZ ;  /* 0x000000301c097810 */ /* 0x000fe40007ffe0ff */
[-C--:B--2---:R-:W-:Y:S01]  /*42c0*/  FFMA.FTZ R13, R6, -R100.reuse, R13 ;  /* 0x80000064060d7223 */ /* 0x084fe2000001000d */
[----:B------:R-:W-:Y:S01]  /*42d0*/  VIADD R6, R28, 0x39 ;  /* 0x000000391c067836 */ /* 0x000fe20000000000 */
[----:B------:R-:W-:Y:S01]  /*42e0*/  FSEL R69, R38, -INF , !P1 ;  /* 0xff80000026457808 */ /* 0x000fe20004800000 */
[----:B------:R-:W-:Y:S01]  /*42f0*/  IMAD.IADD R30, R4, 0x1, -R9 ;  /* 0x00000001041e7824 */ /* 0x000fe200078e0a09 */
[-C--:B------:R-:W-:Y:S01]  /*4300*/  ISETP.GE.AND P1, PT, R29, R101.reuse, PT ;  /* 0x000000651d00720c */ /* 0x080fe20003f26270 */
[----:B------:R2:W-:Y:S01]  /*4310*/  MUFU.TANH R73, R78 ;  /* 0x0000004e00497308 */ /* 0x0005e20000002400 */
[-C--:B---3--:R-:W-:Y:S01]  /*4320*/  FFMA.FTZ R15, R10, -R100.reuse, R15 ;  /* 0x800000640a0f7223 */ /* 0x088fe2000001000f */
[----:B------:R-:W-:Y:S01]  /*4330*/  VIADD R10, R28, 0x29 ;  /* 0x000000291c0a7836 */ /* 0x000fe20000000000 */
[----:B------:R-:W-:Y:S01]  /*4340*/  FSEL R61, R36, -INF , !P5 ;  /* 0xff800000243d7808 */ /* 0x000fe20006800000 */
[C---:B------:R-:W-:Y:S01]  /*4350*/  IMAD.IADD R40, R4.reuse, 0x1, -R8 ;  /* 0x0000000104287824 */ /* 0x040fe200078e0a08 */
[----:B------:R-:W-:Y:S01]  /*4360*/  FSEL R70, R23, -INF , !P3 ;  /* 0xff80000017467808 */ /* 0x000fe20005800000 */
[----:B------:R-:W-:Y:S01]  /*4370*/  IMAD.IADD R49, R4, 0x1, -R6 ;  /* 0x0000000104317824 */ /* 0x000fe200078e0a06 */
[----:B------:R-:W-:Y:S01]  /*4380*/  FSEL R178, R21, -INF , !P2 ;  /* 0xff80000015b27808 */ /* 0x000fe20005000000 */
[----:B------:R3:W4:Y:S01]  /*4390*/  MUFU.TANH R36, R56 ;  /* 0x0000003800247308 */ /* 0x0007220000002400 */
[----:B-1----:R-:W-:Y:S01]  /*43a0*/  FFMA.FTZ R14, R7, -R100, R14 ;  /* 0x80000064070e7223 */ /* 0x002fe2000001000e */
[----:B------:R-:W-:Y:S01]  /*43b0*/  VIADD R7, R28, 0x38 ;  /* 0x000000381c077836 */ /* 0x000fe20000000000 */
[----:B------:R-:W-:Y:S01]  /*43c0*/  FSEL R199, R13, -INF , !P0 ;  /* 0xff8000000dc77808 */ /* 0x000fe20004000000 */
[--C-:B------:R-:W-:Y:S01]  /*43d0*/  IMAD.IADD R13, R0, 0x1, -R12.reuse ;  /* 0x00000001000d7824 */ /* 0x100fe200078e0a0c */
[----:B------:R-:W-:Y:S01]  /*43e0*/  FSEL R126, R42, -INF , !P5 ;  /* 0xff8000002a7e7808 */ /* 0x000fe20006800000 */
[C---:B------:R-:W-:Y:S01]  /*43f0*/  IMAD.IADD R21, R4.reuse, 0x1, -R12 ;  /* 0x0000000104157824 */ /* 0x040fe200078e0a0c */
[----:B------:R-:W-:Y:S01]  /*4400*/  FSEL R57, R41, -INF , !P5 ;  /* 0xff80000029397808 */ /* 0x000fe20006800000 */
[C---:B------:R-:W-:Y:S01]  /*4410*/  IMAD.IADD R28, R4.reuse, 0x1, -R10 ;  /* 0x00000001041c7824 */ /* 0x040fe200078e0a0a */
[----:B------:R-:W-:Y:S01]  /*4420*/  FSEL R127, R35, -INF , !P6 ;  /* 0xff800000237f7808 */ /* 0x000fe20007000000 */
[----:B------:R-:W-:Y:S01]  /*4430*/  IMAD.IADD R50, R4, 0x1, -R7 ;  /* 0x0000000104327824 */ /* 0x000fe200078e0a07 */
[----:B------:R-:W-:Y:S01]  /*4440*/  FSEL R64, R33, -INF , !P6 ;  /* 0xff80000021407808 */ /* 0x000fe20007000000 */
[----:B------:R-:W-:Y:S01]  /*4450*/  IMAD.IADD R35, R3, 0x1, -R9 ;  /* 0x0000000103237824 */ /* 0x000fe200078e0a09 */
[----:B--2---:R-:W-:Y:S01]  /*4460*/  FSEL R78, R22, -INF , !P3 ;  /* 0xff800000164e7808 */ /* 0x004fe20005800000 */
[C---:B------:R-:W-:Y:S01]  /*4470*/  IMAD.IADD R22, R5.reuse, 0x1, -R11 ;  /* 0x0000000105167824 */ /* 0x040fe200078e0a0b */
[----:B------:R-:W-:Y:S01]  /*4480*/  FSEL R71, R20, -INF , !P2 ;  /* 0xff80000014477808 */ /* 0x000fe20005000000 */
[----:B------:R-:W-:Y:S01]  /*4490*/  IMAD.IADD R20, R5, 0x1, -R12 ;  /* 0x0000000105147824 */ /* 0x000fe200078e0a0c */
[----:B---3--:R-:W-:Y:S01]  /*44a0*/  FSEL R56, R34, -INF , !P6 ;  /* 0xff80000022387808 */ /* 0x008fe20007000000 */
[C---:B------:R-:W-:Y:S01]  /*44b0*/  IMAD.IADD R48, R3.reuse, 0x1, -R8 ;  /* 0x0000000103307824 */ /* 0x040fe200078e0a08 */
[----:B------:R-:W-:Y:S01]  /*44c0*/  FSEL R180, R14, -INF , !P0 ;  /* 0xff8000000eb47808 */ /* 0x000fe20004000000 */
[----:B------:R-:W-:Y:S01]  /*44d0*/  IMAD.IADD R46, R3, 0x1, -R6 ;  /* 0x00000001032e7824 */ /* 0x000fe200078e0a06 */
[----:B------:R-:W-:Y:S01]  /*44e0*/  IADD3 R23, -R11, R4, RZ ;  /* 0x000000040b177210 */ /* 0x000fe20007ffe1ff */
[----:B------:R-:W-:Y:S01]  /*44f0*/  FMUL.FTZ R4, R84, UR5 ;  /* 0x0000000554047c20 */ /* 0x000fe20008410000 */
[-C--:B------:R-:W-:Y:S01]  /*4500*/  ISETP.GE.AND P5, PT, R12, R101.reuse, PT ;  /* 0x000000650c00720c */ /* 0x080fe20003fa6270 */
[----:B------:R-:W-:Y:S01]  /*4510*/  IMAD.IADD R12, R3, 0x1, -R12 ;  /* 0x00000001030c7824 */ /* 0x000fe200078e0a0c */
[----:B------:R-:W-:Y:S01]  /*4520*/  ISETP.GE.AND P6, PT, R11, R101, PT ;  /* 0x000000650b00720c */ /* 0x000fe20003fc6270 */
[----:B------:R-:W-:Y:S01]  /*4530*/  IMAD.IADD R37, R5, 0x1, -R8 ;  /* 0x0000000105257824 */ /* 0x000fe200078e0a08 */
[----:B------:R-:W-:Y:S01]  /*4540*/  FSEL R148, R27, -INF , !P4 ;  /* 0xff8000001b947808 */ /* 0x000fe20006000000 */
[--C-:B------:R-:W-:Y:S01]  /*4550*/  IMAD.IADD R27, R3, 0x1, -R10.reuse ;  /* 0x00000001031b7824 */ /* 0x100fe200078e0a0a */
[----:B------:R-:W-:Y:S01]  /*4560*/  FSEL R124, R47, -INF , !P2 ;  /* 0xff8000002f7c7808 */ /* 0x000fe20005000000 */
[----:B------:R-:W-:Y:S01]  /*4570*/  IMAD.IADD R38, R5, 0x1, -R7 ;  /* 0x0000000105267824 */ /* 0x000fe200078e0a07 */
[----:B------:R-:W-:Y:S01]  /*4580*/  IADD3 R14, R0, -R11, RZ ;  /* 0x8000000b000e7210 */ /* 0x000fe20007ffe0ff */
[----:B------:R-:W-:Y:S01]  /*4590*/  IMAD.IADD R11, R3, 0x1, -R11 ;  /* 0x00000001030b7824 */ /* 0x000fe200078e0a0b */
[----:B------:R-:W-:Y:S01]  /*45a0*/  FSEL R96, R16, -INF , !P1 ;  /* 0xff80000010607808 */ /* 0x000fe20004800000 */
[C---:B------:R-:W-:Y:S01]  /*45b0*/  IMAD.IADD R16, R0.reuse, 0x1, -R9 ;  /* 0x0000000100107824 */ /* 0x040fe200078e0a09 */
[----:B------:R-:W-:Y:S01]  /*45c0*/  FSEL R203, R15, -INF , !P0 ;  /* 0xff8000000fcb7808 */ /* 0x000fe20004000000 */
[--C-:B------:R-:W-:Y:S01]  /*45d0*/  IMAD.IADD R15, R0, 0x1, -R10.reuse ;  /* 0x00000001000f7824 */ /* 0x100fe200078e0a0a */
[----:B------:R-:W-:Y:S01]  /*45e0*/  IADD3 R47, -R7, R3, RZ ;  /* 0x00000003072f7210 */ /* 0x000fe20007ffe1ff */
[----:B------:R-:W-:Y:S01]  /*45f0*/  FMUL.FTZ R3, R85, UR5 ;  /* 0x0000000555037c20 */ /* 0x000fe20008410000 */
[----:B------:R-:W-:Y:S01]  /*4600*/  FSEL R177, R24, -INF , !P3 ;  /* 0xff80000018b17808 */ /* 0x000fe20005800000 */
[----:B------:R-:W-:Y:S01]  /*4610*/  IMAD.IADD R24, R5, 0x1, -R10 ;  /* 0x0000000105187824 */ /* 0x000fe200078e0a0a */
[C---:B------:R-:W-:Y:S01]  /*4620*/  ISETP.GE.AND P3, PT, R9.reuse, R101, PT ;  /* 0x000000650900720c */ /* 0x040fe20003f66270 */
[----:B------:R-:W-:Y:S01]  /*4630*/  MUFU.TANH R33, R58 ;  /* 0x0000003a00217308 */ /* 0x000fe20000002400 */
[-C--:B------:R-:W-:Y:S01]  /*4640*/  IADD3 R29, -R9, R5.reuse, RZ ;  /* 0x00000005091d7210 */ /* 0x080fe20007ffe1ff */
[----:B------:R-:W-:Y:S01]  /*4650*/  FMUL.FTZ R41, R113, UR5 ;  /* 0x0000000571297c20 */ /* 0x000fe20008410000 */
[----:B------:R-:W-:Y:S01]  /*4660*/  IADD3 R39, -R6, R5, RZ ;  /* 0x0000000506277210 */ /* 0x000fe20007ffe1ff */
[----:B------:R-:W-:Y:S01]  /*4670*/  FMUL.FTZ R84, R111, UR5 ;  /* 0x000000056f547c20 */ /* 0x000fe20008410000 */
[----:B------:R-:W-:-:S02]  /*4680*/  IABS R5, R13 ;  /* 0x0000000d00057213 */ /* 0x000fc40000000000 */
[----:B------:R-:W-:Y:S01]  /*4690*/  FSEL R67, R26, -INF , !P4 ;  /* 0xff8000001a437808 */ /* 0x000fe20006000000 */
[----:B------:R1:W-:Y:S01]  /*46a0*/  MUFU.TANH R9, R4 ;  /* 0x0000000400097308 */ /* 0x0003e20000002400 */
[----:B------:R-:W-:Y:S02]  /*46b0*/  FSEL R179, R18, -INF , !P1 ;  /* 0xff80000012b37808 */ /* 0x000fe40004800000 */
[----:B------:R-:W-:Y:S02]  /*46c0*/  FSEL R202, R43, -INF , !P0 ;  /* 0xff8000002bca7808 */ /* 0x000fe40004000000 */
[----:B------:R-:W-:Y:S02]  /*46d0*/  ISETP.GE.AND P0, PT, R6, R101, PT ;  /* 0x000000650600720c */ /* 0x000fe40003f06270 */
[C---:B------:R-:W-:Y:S01]  /*46e0*/  IADD3 R18, R0.reuse, -R6, RZ ;  /* 0x8000000600127210 */ /* 0x040fe20007ffe0ff */
[----:B------:R2:W-:Y:S01]  /*46f0*/  MUFU.TANH R26, R3 ;  /* 0x00000003001a7308 */ /* 0x0005e20000002400 */
[----:B------:R-:W-:Y:S01]  /*4700*/  FSEL R92, R19, -INF , !P2 ;  /* 0xff800000135c7808 */ /* 0x000fe20005000000 */
[----:B------:R-:W-:Y:S01]  /*4710*/  IMAD.IADD R19, R0, 0x1, -R7 ;  /* 0x0000000100137824 */ /* 0x000fe200078e0a07 */
[----:B------:R-:W-:-:S02]  /*4720*/  FSEL R125, R44, -INF , !P1 ;  /* 0xff8000002c7d7808 */ /* 0x000fc40004800000 */
[----:B------:R-:W-:Y:S01]  /*4730*/  FSEL R76, R17, -INF , !P1 ;  /* 0xff800000114c7808 */ /* 0x000fe20004800000 */
[----:B------:R-:W-:Y:S01]  /*4740*/  IMAD.IADD R17, R0, 0x1, -R8 ;  /* 0x0000000100117824 */ /* 0x000fe200078e0a08 */
[----:B------:R-:W-:Y:S01]  /*4750*/  IABS R6, R16 ;  /* 0x0000001000067213 */ /* 0x000fe20000000000 */
[----:B------:R-:W3:Y:S01]  /*4760*/  MUFU.TANH R79, R72 ;  /* 0x00000048004f7308 */ /* 0x000ee20000002400 */
[----:B-1----:R-:W-:Y:S01]  /*4770*/  IABS R4, R14 ;  /* 0x0000000e00047213 */ /* 0x002fe20000000000 */
[----:B------:R-:W-:Y:S01]  /*4780*/  IMAD.IADD R0, R153, 0x1, R80 ;  /* 0x0000000199007824 */ /* 0x000fe200078e0250 */
[-C--:B------:R-:W-:Y:S01]  /*4790*/  ISETP.GE.AND P1, PT, R7, R101.reuse, PT ;  /* 0x000000650700720c */ /* 0x080fe20003f26270 */
[----:B------:R-:W-:Y:S01]  /*47a0*/  IMAD.MOV.U32 R7, RZ, RZ, R5 ;  /* 0x000000ffff077224 */ /* 0x000fe200078e0005 */
[----:B------:R-:W-:Y:S01]  /*47b0*/  ISETP.GE.AND P2, PT, R8, R101, PT ;  /* 0x000000650800720c */ /* 0x000fe20003f46270 */
[----:B------:R-:W-:Y:S02]  /*47c0*/  IMAD.MOV.U32 R5, RZ, RZ, R4 ;  /* 0x000000ffff057224 */ /* 0x000fe400078e0004 */
[----:B------:R-:W-:Y:S01]  /*47d0*/  FMUL.FTZ R8, R86, UR5 ;  /* 0x0000000556087c20 */ /* 0x000fe20008410000 */
[----:B------:R1:W-:Y:S01]  /*47e0*/  MUFU.TANH R75, R77 ;  /* 0x0000004d004b7308 */ /* 0x0003e20000002400 */
[----:B--2---:R-:W-:Y:S01]  /*47f0*/  IABS R3, R15 ;  /* 0x0000000f00037213 */ /* 0x004fe20000000000 */
[----:B------:R-:W-:Y:S01]  /*4800*/  FMUL.FTZ R80, R108, UR5 ;  /* 0x000000056c507c20 */ /* 0x000fe20008410000 */
[----:B------:R-:W-:-:S02]  /*4810*/  I2FP.F32.S32 R5, R5 ;  /* 0x0000000500057245 */ /* 0x000fc40000201400 */
[----:B------:R-:W-:Y:S01]  /*4820*/  MOV R4, R3 ;  /* 0x0000000300047202 */ /* 0x000fe20000000f00 */
[----:B------:R-:W-:Y:S01]  /*4830*/  IMAD.MOV.U32 R3, RZ, RZ, R6 ;  /* 0x000000ffff037224 */ /* 0x000fe200078e0006 */
[----:B------:R-:W-:Y:S01]  /*4840*/  I2FP.F32.S32 R7, R7 ;  /* 0x0000000700077245 */ /* 0x000fe20000201400 */
[----:B----4-:R-:W-:Y:S01]  /*4850*/  FFMA.FTZ R44, R5, -R100, R36 ;  /* 0x80000064052c7223 */ /* 0x010fe20000010024 */
[----:B------:R-:W-:Y:S01]  /*4860*/  I2FP.F32.S32 R4, R4 ;  /* 0x0000000400047245 */ /* 0x000fe20000201400 */
[----:B------:R2:W-:Y:S01]  /*4870*/  MUFU.TANH R16, R8 ;  /* 0x0000000800107308 */ /* 0x0005e20000002400 */
[----:B------:R-:W-:Y:S01]  /*4880*/  I2FP.F32.S32 R3, R3 ;  /* 0x0000000300037245 */ /* 0x000fe20000201400 */
[-C--:B---3--:R-:W-:Y:S01]  /*4890*/  FFMA.FTZ R45, R7, -R100.reuse, R79 ;  /* 0x80000064072d7223 */ /* 0x088fe2000001004f */
[----:B------:R-:W-:Y:S01]  /*48a0*/  IABS R5, R17 ;  /* 0x0000001100057213 */ /* 0x000fe20000000000 */
[-C--:B------:R-:W-:Y:S01]  /*48b0*/  FFMA.FTZ R43, R4, -R100.reuse, R33 ;  /* 0x80000064042b7223 */ /* 0x080fe20000010021 */
[----:B------:R-:W-:Y:S01]  /*48c0*/  IABS R4, R19 ;  /* 0x0000001300047213 */ /* 0x000fe20000000000 */
[----:B------:R-:W-:Y:S01]  /*48d0*/  FFMA.FTZ R42, R3, -R100, R9 ;  /* 0x80000064032a7223 */ /* 0x000fe20000010009 */
[----:B-1----:R-:W-:Y:S01]  /*48e0*/  FSEL R77, R25, -INF , !P4 ;  /* 0xff800000194d7808 */ /* 0x002fe20006000000 */
[----:B------:R-:W-:Y:S01]  /*48f0*/  FMUL.FTZ R25, R89, UR5 ;  /* 0x0000000559197c20 */ /* 0x000fe20008410000 */
[----:B------:R-:W-:Y:S01]  /*4900*/  ISETP.GE.AND P4, PT, R10, R101, PT ;  /* 0x000000650a00720c */ /* 0x000fe20003f86270 */
[----:B------:R-:W-:Y:S01]  /*4910*/  FMUL.FTZ R10, R88, UR5 ;  /* 0x00000005580a7c20 */ /* 0x000fe20008410000 */
[----:B------:R-:W-:Y:S01]  /*4920*/  IABS R3, R18 ;  /* 0x0000001200037213 */ /* 0x000fe20000000000 */
[----:B------:R-:W1:Y:S01]  /*4930*/  MUFU.TANH R9, R25 ;  /* 0x0000001900097308 */ /* 0x000e620000002400 */
[----:B------:R-:W-:-:S02]  /*4940*/  IMAD.MOV.U32 R6, RZ, RZ, R5 ;  /* 0x000000ffff067224 */ /* 0x000fc400078e0005 */
[----:B------:R-:W-:Y:S01]  /*4950*/  FMUL.FTZ R72, R91, UR5 ;  /* 0x000000055b487c20 */ /* 0x000fe20008410000 */
[----:B------:R-:W-:Y:S01]  /*4960*/  IMAD.MOV.U32 R5, RZ, RZ, R4 ;  /* 0x000000ffff057224 */ /* 0x000fe200078e0004 */
[----:B------:R-:W-:Y:S01]  /*4970*/  IABS R4, R20 ;  /* 0x0000001400047213 */ /* 0x000fe20000000000 */
[----:B------:R-:W-:Y:S01]  /*4980*/  IMAD.MOV.U32 R7, RZ, RZ, R3 ;  /* 0x000000ffff077224 */ /* 0x000fe200078e0003 */
[----:B------:R-:W-:Y:S01]  /*4990*/  I2FP.F32.S32 R6, R6 ;  /* 0x0000000600067245 */ /* 0x000fe20000201400 */
[----:B------:R-:W3:Y:S01]  /*49a0*/  MUFU.TANH R10, R10 ;  /* 0x0000000a000a7308 */ /* 0x000ee20000002400 */
[----:B--2---:R-:W-:Y:S02]  /*49b0*/  I2FP.F32.S32 R8, R5 ;  /* 0x0000000500087245 */ /* 0x004fe40000201400 */
[----:B------:R-:W-:Y:S01]  /*49c0*/  I2FP.F32.S32 R5, R7 ;  /* 0x0000000700057245 */ /* 0x000fe20000201400 */
[----:B------:R-:W-:Y:S01]  /*49d0*/  FFMA.FTZ R36, R6, -R100, R26 ;  /* 0x8000006406247223 */ /* 0x000fe2000001001a */
[----:B------:R-:W-:-:S02]  /*49e0*/  I2FP.F32.S32 R4, R4 ;  /* 0x0000000400047245 */ /* 0x000fc40000201400 */
[----:B------:R-:W-:Y:S01]  /*49f0*/  IABS R6, R22 ;  /* 0x0000001600067213 */ /* 0x000fe20000000000 */
[----:B------:R2:W-:Y:S01]  /*4a00*/  MUFU.TANH R58, R82 ;  /* 0x00000052003a7308 */ /* 0x0005e20000002400 */
[----:B-1----:R-:W-:Y:S01]  /*4a10*/  FFMA.FTZ R33, R5, -R100, R9 ;  /* 0x8000006405217223 */ /* 0x002fe20000010009 */
[----:B------:R-:W-:Y:S02]  /*4a20*/  IABS R5, R23 ;  /* 0x0000001700057213 */ /* 0x000fe40000000000 */
[----:B------:R-:W-:Y:S02]  /*4a30*/  MOV R7, R6 ;  /* 0x0000000600077202 */ /* 0x000fe40000000f00 */
[----:B------:R-:W-:Y:S01]  /*4a40*/  IABS R3, R21 ;  /* 0x0000001500037213 */ /* 0x000fe20000000000 */
[----:B------:R-:W-:Y:S01]  /*4a50*/  IMAD.MOV.U32 R6, RZ, RZ, R5 ;  /* 0x000000ffff067224 */ /* 0x000fe200078e0005 */
[----:B------:R1:W-:Y:S01]  /*4a60*/  MUFU.TANH R15, R32 ;  /* 0x00000020000f7308 */ /* 0x0003e20000002400 */
[----:B---3--:R-:W-:Y:S01]  /*4a70*/  FFMA.FTZ R34, R8, -R100, R10 ;  /* 0x8000006408227223 */ /* 0x008fe2000001000a */
[----:B------:R-:W-:-:S02]  /*4a80*/  IABS R8, R24 ;  /* 0x0000001800087213 */ /* 0x000fc40000000000 */
[----:B------:R-:W-:Y:S02]  /*4a90*/  I2FP.F32.S32 R3, R3 ;  /* 0x0000000300037245 */ /* 0x000fe40000201400 */
[----:B------:R-:W-:Y:S01]  /*4aa0*/  I2FP.F32.S32 R7, R7 ;  /* 0x0000000700077245 */ /* 0x000fe20000201400 */
[----:B------:R-:W-:Y:S01]  /*4ab0*/  IMAD.MOV.U32 R5, RZ, RZ, R8 ;  /* 0x000000ffff057224 */ /* 0x000fe200078e0008 */
[----:B------:R-:W3:Y:S01]  /*4ac0*/  MUFU.TANH R59, R59 ;  /* 0x0000003b003b7308 */ /* 0x000ee20000002400 */
[----:B------:R-:W-:Y:S01]  /*4ad0*/  I2FP.F32.S32 R6, R6 ;  /* 0x0000000600067245 */ /* 0x000fe20000201400 */
[----:B--2---:R-:W-:Y:S01]  /*4ae0*/  FMUL.FTZ R82, R109, UR5 ;  /* 0x000000056d527c20 */ /* 0x004fe20008410000 */
[----:B------:R-:W-:Y:S02]  /*4af0*/  FSEL R168, R45, -INF , !P5 ;  /* 0xff8000002da87808 */ /* 0x000fe40006800000 */
[----:B------:R-:W-:Y:S02]  /*4b00*/  FSEL R169, R44, -INF , !P6 ;  /* 0xff8000002ca97808 */ /* 0x000fe40007000000 */
[----:B------:R-:W-:Y:S01]  /*4b10*/  FSEL R170, R43, -INF , !P4 ;  /* 0xff8000002baa7808 */ /* 0x000fe20006000000 */
[----:B------:R-:W2:Y:S01]  /*4b20*/  MUFU.TANH R54, R83 ;  /* 0x0000005300367308 */ /* 0x000ea20000002400 */
[----:B-1----:R-:W-:Y:S01]  /*4b30*/  FFMA.FTZ R32, R4, -R100, R75 ;  /* 0x8000006404207223 */ /* 0x002fe2000001004b */
[----:B------:R-:W-:-:S02]  /*4b40*/  IABS R4, R12 ;  /* 0x0000000c00047213 */ /* 0x000fc40000000000 */
[----:B------:R-:W-:Y:S02]  /*4b50*/  FSEL R171, R42, -INF , !P3 ;  /* 0xff8000002aab7808 */ /* 0x000fe40005800000 */
[----:B------:R-:W-:Y:S02]  /*4b60*/  I2FP.F32.S32 R4, R4 ;  /* 0x0000000400047245 */ /* 0x000fe40000201400 */
[----:B------:R-:W-:Y:S01]  /*4b70*/  MUFU.TANH R53, R94 ;  /* 0x0000005e00357308 */ /* 0x000fe20000002400 */
[-C--:B---3--:R-:W-:Y:S01]  /*4b80*/  FFMA.FTZ R24, R7, -R100.reuse, R59 ;  /* 0x8000006407187223 */ /* 0x088fe2000001003b */
[----:B------:R-:W-:Y:S01]  /*4b90*/  FSEL R184, R32, -INF , !P5 ;  /* 0xff80000020b87808 */ /* 0x000fe20006800000 */
[----:B------:R-:W-:Y:S01]  /*4ba0*/  FFMA.FTZ R25, R4, -R100, R81 ;  /* 0x8000006404197223 */ /* 0x000fe20000010051 */
[----:B------:R-:W-:Y:S02]  /*4bb0*/  I2FP.F32.S32 R4, R5 ;  /* 0x0000000500047245 */ /* 0x000fe40000201400 */
[----:B------:R-:W-:-:S02]  /*4bc0*/  IABS R5, R29 ;  /* 0x0000001d00057213 */ /* 0x000fc40000000000 */
[----:B------:R1:W-:Y:S01]  /*4bd0*/  MUFU.TANH R13, R31 ;  /* 0x0000001f000d7308 */ /* 0x0003e20000002400 */
[----:B------:R-:W-:Y:S01]  /*4be0*/  FFMA.FTZ R21, R4, -R100, R58 ;  /* 0x8000006404157223 */ /* 0x000fe2000001003a */
[----:B------:R-:W-:Y:S01]  /*4bf0*/  IABS R4, R28 ;  /* 0x0000001c00047213 */ /* 0x000fe20000000000 */
[----:B--2---:R-:W-:Y:S01]  /*4c00*/  FFMA.FTZ R23, R6, -R100, R54 ;  /* 0x8000006406177223 */ /* 0x004fe20000010036 */
[----:B------:R-:W-:Y:S01]  /*4c10*/  IABS R6, R30 ;  /* 0x0000001e00067213 */ /* 0x000fe20000000000 */
[----:B------:R-:W-:Y:S01]  /*4c20*/  FMUL.FTZ R83, R110, UR5 ;  /* 0x000000056e537c20 */ /* 0x000fe20008410000 */
[----:B------:R-:W-:Y:S01]  /*4c30*/  FSEL R107, R25, -INF , !P5 ;  /* 0xff800000196b7808 */ /* 0x000fe20006800000 */
[----:B------:R-:W-:Y:S01]  /*4c40*/  IMAD.MOV.U32 R7, RZ, RZ, R4 ;  /* 0x000000ffff077224 */ /* 0x000fe200078e0004 */
[----:B------:R-:W2:Y:S01]  /*4c50*/  MUFU.TANH R74, R93 ;  /* 0x0000005d004a7308 */ /* 0x000ea20000002400 */
[----:B------:R-:W-:Y:S01]  /*4c60*/  IMAD.MOV.U32 R4, RZ, RZ, R5 ;  /* 0x000000ffff047224 */ /* 0x000fe200078e0005 */
[----:B------:R-:W-:-:S02]  /*4c70*/  MOV R5, R6 ;  /* 0x0000000600057202 */ /* 0x000fc40000000f00 */
[----:B------:R-:W-:Y:S02]  /*4c80*/  I2FP.F32.S32 R7, R7 ;  /* 0x0000000700077245 */ /* 0x000fe40000201400 */
[----:B------:R-:W-:Y:S02]  /*4c90*/  I2FP.F32.S32 R4, R4 ;  /* 0x0000000400047245 */ /* 0x000fe40000201400 */
[----:B------:R-:W3:Y:S01]  /*4ca0*/  MUFU.TANH R60, R95 ;  /* 0x0000005f003c7308 */ /* 0x000ee20000002400 */
[-C--:B-1----:R-:W-:Y:S01]  /*4cb0*/  FFMA.FTZ R31, R3, -R100.reuse, R73 ;  /* 0x80000064031f7223 */ /* 0x082fe20000010049 */
[----:B------:R-:W-:Y:S01]  /*4cc0*/  IABS R3, R11 ;  /* 0x0000000b00037213 */ /* 0x000fe20000000000 */
[----:B------:R-:W-:Y:S01]  /*4cd0*/  FFMA.FTZ R16, R4, -R100, R16 ;  /* 0x8000006404107223 */ /* 0x000fe20000010010 */
[----:B------:R-:W-:Y:S02]  /*4ce0*/  IABS R4, R38 ;  /* 0x0000002600047213 */ /* 0x000fe40000000000 */
[----:B------:R-:W-:-:S02]  /*4cf0*/  I2FP.F32.S32 R3, R3 ;  /* 0x0000000300037245 */ /* 0x000fc40000201400 */
[----:B------:R-:W1:Y:S01]  /*4d00*/  MUFU.TANH R14, R51 ;  /* 0x00000033000e7308 */ /* 0x000e620000002400 */
[-C--:B--2---:R-:W-:Y:S01]  /*4d10*/  FFMA.FTZ R18, R7, -R100.reuse, R74 ;  /* 0x8000006407127223 */ /* 0x084fe2000001004a */
[----:B------:R-:W-:Y:S01]  /*4d20*/  IABS R7, R39 ;  /* 0x0000002700077213 */ /* 0x000fe20000000000 */
[----:B------:R-:W-:Y:S01]  /*4d30*/  FFMA.FTZ R22, R3, -R100, R53 ;  /* 0x8000006403167223 */ /* 0x000fe20000010035 */
[----:B------:R-:W-:Y:S02]  /*4d40*/  IABS R3, R27 ;  /* 0x0000001b00037213 */ /* 0x000fe40000000000 */
[----:B------:R-:W-:Y:S02]  /*4d50*/  FSEL R186, R24, -INF , !P6 ;  /* 0xff80000018ba7808 */ /* 0x000fe40007000000 */
[----:B------:R-:W-:Y:S01]  /*4d60*/  I2FP.F32.S32 R6, R3 ;  /* 0x0000000300067245 */ /* 0x000fe20000201400 */
[----:B------:R-:W-:Y:S01]  /*4d70*/  MUFU.TANH R10, R41 ;  /* 0x00000029000a7308 */ /* 0x000fe20000002400 */
[----:B------:R-:W-:-:S02]  /*4d80*/  I2FP.F32.S32 R3, R5 ;  /* 0x0000000500037245 */ /* 0x000fc40000201400 */
[----:B------:R-:W-:Y:S01]  /*4d90*/  IABS R5, R37 ;  /* 0x0000002500057213 */ /* 0x000fe20000000000 */
[----:B---3--:R-:W-:Y:S01]  /*4da0*/  FFMA.FTZ R17, R6, -R100, R60 ;  /* 0x8000006406117223 */ /* 0x008fe2000001003c */
[----:B------:R-:W-:Y:S01]  /*4db0*/  IABS R6, R40 ;  /* 0x0000002800067213 */ /* 0x000fe20000000000 */
[----:B------:R-:W-:Y:S01]  /*4dc0*/  FFMA.FTZ R15, R3, -R100, R15 ;  /* 0x80000064030f7223 */ /* 0x000fe2000001000f */
[----:B------:R-:W-:Y:S01]  /*4dd0*/  IABS R3, R35 ;  /* 0x0000002300037213 */ /* 0x000fe20000000000 */
[----:B------:R-:W2:Y:S01]  /*4de0*/  MUFU.TANH R11, R72 ;  /* 0x00000048000b7308 */ /* 0x000ea20000002400 */
[----:B------:R-:W-:Y:S01]  /*4df0*/  IMAD.MOV.U32 R8, RZ, RZ, R5 ;  /* 0x000000ffff087224 */ /* 0x000fe200078e0005 */
[----:B------:R-:W-:Y:S01]  /*4e00*/  FSEL R102, R23, -INF , !P6 ;  /* 0xff80000017667808 */ /* 0x000fe20007000000 */
[----:B------:R-:W-:Y:S01]  /*4e10*/  IMAD.MOV.U32 R5, RZ, RZ, R4 ;  /* 0x000000ffff057224 */ /* 0x000fe200078e0004 */
[----:B------:R-:W-:Y:S01]  /*4e20*/  I2FP.F32.S32 R4, R3 ;  /* 0x0000000300047245 */ /* 0x000fe20000201400 */
[----:B------:R-:W-:Y:S01]  /*4e30*/  IMAD.MOV.U32 R3, RZ, RZ, R7 ;  /* 0x000000ffff037224 */ /* 0x000fe200078e0007 */
[----:B------:R-:W-:-:S02]  /*4e40*/  I2FP.F32.S32 R7, R8 ;  /* 0x0000000800077245 */ /* 0x000fc40000201400 */
[----:B------:R-:W3:Y:S01]  /*4e50*/  MUFU.TANH R12, R55 ;  /* 0x00000037000c7308 */ /* 0x000ee20000002400 */
[-C--:B-1----:R-:W-:Y:S01]  /*4e60*/  FFMA.FTZ R14, R4, -R100.reuse, R14 ;  /* 0x80000064040e7223 */ /* 0x082fe2000001000e */
[----:B------:R-:W-:Y:S01]  /*4e70*/  I2FP.F32.S32 R4, R3 ;  /* 0x0000000300047245 */ /* 0x000fe20000201400 */
[----:B------:R-:W-:Y:S01]  /*4e80*/  FFMA.FTZ R13, R7, -R100, R13 ;  /* 0x80000064070d7223 */ /* 0x000fe2000001000d */
[----:B------:R-:W-:Y:S02]  /*4e90*/  I2FP.F32.S32 R3, R6 ;  /* 0x0000000600037245 */ /* 0x000fe40000201400 */
[----:B------:R-:W-:Y:S02]  /*4ea0*/  I2FP.F32.S32 R5, R5 ;  /* 0x0000000500057245 */ /* 0x000fe40000201400 */
[----:B------:R-:W-:Y:S01]  /*4eb0*/  MUFU.TANH R19, R84 ;  /* 0x0000005400137308 */ /* 0x000fe20000002400 */
[-C--:B--2---:R-:W-:Y:S01]  /*4ec0*/  FFMA.FTZ R11, R4, -R100.reuse, R11 ;  /* 0x80000064040b7223 */ /* 0x084fe2000001000b */
[----:B------:R-:W-:Y:S01]  /*4ed0*/  FFMA.FTZ R10, R3, -R100, R10 ;  /* 0x80000064030a7223 */ /* 0x000fe2000001000a */
[----:B------:R-:W-:-:S02]  /*4ee0*/  IABS R4, R49 ;  /* 0x0000003100047213 */ /* 0x000fc40000000000 */
[----:B------:R-:W-:Y:S02]  /*4ef0*/  IABS R3, R48 ;  /* 0x0000003000037213 */ /* 0x000fe40000000000 */
[----:B------:R-:W-:Y:S01]  /*4f00*/  IABS R6, R47 ;  /* 0x0000002f00067213 */ /* 0x000fe20000000000 */
[----:B------:R-:W1:Y:S01]  /*4f10*/  MUFU.TANH R41, R52 ;  /* 0x0000003400297308 */ /* 0x000e620000002400 */
[----:B---3--:R-:W-:Y:S01]  /*4f20*/  FFMA.FTZ R12, R5, -R100, R12 ;  /* 0x80000064050c7223 */ /* 0x008fe2000001000c */
[----:B------:R-:W-:Y:S02]  /*4f30*/  IABS R5, R50 ;  /* 0x0000003200057213 */ /* 0x000fe40000000000 */
[----:B------:R-:W-:Y:S02]  /*4f40*/  IABS R8, R46 ;  /* 0x0000002e00087213 */ /* 0x000fe40000000000 */
[----:B------:R-:W-:Y:S01]  /*4f50*/  MOV R7, R4 ;  /* 0x0000000400077202 */ /* 0x000fe20000000f00 */
[----:B------:R-:W-:Y:S01]  /*4f60*/  IMAD.MOV.U32 R4, RZ, RZ, R3 ;  /* 0x000000ffff047224 */ /* 0x000fe200078e0003 */
[----:B------:R-:W2:Y:S01]  /*4f70*/  MUFU.TANH R27, R80 ;  /* 0x00000050001b7308 */ /* 0x000ea20000002400 */
[----:B------:R-:W-:Y:S01]  /*4f80*/  IMAD.MOV.U32 R9, RZ, RZ, R5 ;  /* 0x000000ffff097224 */ /* 0x000fe200078e0005 */
[----:B------:R-:W-:Y:S01]  /*4f90*/  I2FP.F32.S32 R7, R7 ;  /* 0x0000000700077245 */ /* 0x000fe20000201400 */
[----:B------:R-:W-:Y:S01]  /*4fa0*/  IMAD.MOV.U32 R3, RZ, RZ, R6 ;  /* 0x000000ffff037224 */ /* 0x000fe200078e0006 */
[----:B------:R-:W-:Y:S01]  /*4fb0*/  I2FP.F32.S32 R6, R4 ;  /* 0x0000000400067245 */ /* 0x000fe20000201400 */
[----:B------:R-:W-:Y:S01]  /*4fc0*/  IMAD.MOV.U32 R5, RZ, RZ, R8 ;  /* 0x000000ffff057224 */ /* 0x000fe200078e0008 */
[----:B------:R-:W-:-:S02]  /*4fd0*/  I2FP.F32.S32 R8, R9 ;  /* 0x0000000900087245 */ /* 0x000fc40000201400 */
[----:B------:R-:W-:Y:S01]  /*4fe0*/  I2FP.F32.S32 R4, R3 ;  /* 0x0000000300047245 */ /* 0x000fe20000201400 */
[----:B------:R-:W3:Y:S01]  /*4ff0*/  MUFU.TANH R26, R82 ;  /* 0x00000052001a7308 */ /* 0x000ee20000002400 */
[----:B------:R-:W-:Y:S01]  /*5000*/  I2FP.F32.S32 R3, R5 ;  /* 0x0000000500037245 */ /* 0x000fe20000201400 */
[-C--:B-1----:R-:W-:Y:S01]  /*5010*/  FFMA.FTZ R5, R6, -R100.reuse, R41 ;  /* 0x8000006406057223 */ /* 0x082fe20000010029 */
[----:B------:R-:W-:Y:S02]  /*5020*/  FSEL R120, R22, -INF , !P6 ;  /* 0xff80000016787808 */ /* 0x000fe40007000000 */
[----:B------:R-:W-:Y:S01]  /*5030*/  FSEL R188, R21, -INF , !P4 ;  /* 0xff80000015bc7808 */ /* 0x000fe20006000000 */
[-C--:B------:R-:W-:Y:S01]  /*5040*/  FFMA.FTZ R3, R3, -R100.reuse, R19 ;  /* 0x8000006403037223 */ /* 0x080fe20000010013 */
[----:B------:R-:W-:Y:S01]  /*5050*/  FSEL R19, R31, -INF , !P5 ;  /* 0xff8000001f137808 */ /* 0x000fe20006800000 */
[----:B------:R-:W1:Y:S01]  /*5060*/  MUFU.TANH R20, R83 ;  /* 0x0000005300147308 */ /* 0x000e620000002400 */
[----:B------:R-:W-:Y:S01]  /*5070*/  ISETP.GE.AND P5, PT, R101, 0x41, PT ;  /* 0x000000416500780c */ /* 0x000fe20003fa6270 */
[----:B--2---:R-:W-:Y:S01]  /*5080*/  FFMA.FTZ R8, R8, -R100, R27 ;  /* 0x8000006408087223 */ /* 0x004fe2000001001b */
[----:B------:R-:W-:-:S02]  /*5090*/  FSEL R18, R18, -INF , !P4 ;  /* 0xff80000012127808 */ /* 0x000fc40006000000 */
[----:B------:R-:W-:Y:S02]  /*50a0*/  FSEL R121, R17, -INF , !P4 ;  /* 0xff80000011797808 */ /* 0x000fe40006000000 */
[----:B------:R-:W-:Y:S01]  /*50b0*/  FSEL R189, R16, -INF , !P3 ;  /* 0xff80000010bd7808 */ /* 0x000fe20005800000 */
[-C--:B---3--:R-:W-:Y:S01]  /*50c0*/  FFMA.FTZ R7, R7, -R100.reuse, R26 ;  /* 0x8000006407077223 */ /* 0x088fe2000001001a */
[----:B------:R-:W-:Y:S02]  /*50d0*/  FSEL R190, R15, -INF , !P3 ;  /* 0xff8000000fbe7808 */ /* 0x000fe40005800000 */
[----:B------:R-:W-:Y:S02]  /*50e0*/  FSEL R194, R14, -INF , !P3 ;  /* 0xff8000000ec27808 */ /* 0x000fe40005800000 */
[----:B------:R-:W-:Y:S02]  /*50f0*/  FSEL R176, R36, -INF , !P2 ;  /* 0xff80000024b07808 */ /* 0x000fe40005000000 */
[----:B------:R-:W-:Y:S01]  /*5100*/  FSEL R198, R13, -INF , !P2 ;  /* 0xff8000000dc67808 */ /* 0x000fe20005000000 */
[----:B-1----:R-:W-:Y:S01]  /*5110*/  FFMA.FTZ R4, R4, -R100, R20 ;  /* 0x8000006404047223 */ /* 0x002fe20000010014 */
        /* <DEDUP_REMOVED lines=76> */
.L_x_747:
[----:B------:R-:W-:Y:S05]  /*55e0*/  BSYNC B0 ;  /* 0x0000000000007941 */ /* 0x000fea0003800000 */
.L_x_746:
[----:B------:R-:W0:Y:S02]  /*55f0*/  LDGDEPBAR ;  /* 0x00000000000079af */ /* 0x000e240000000000 */
.L_x_745:
        /* <DEDUP_REMOVED lines=60> */
[----:B---3--:R-:W-:-:S03]  /*59c0*/  FMNMX.FTZ R104, R4, R104, !PT ;  /* 0x0000006804687209 */ /* 0x008fc60007810000 */
        /* <DEDUP_REMOVED lines=27> */
[--C-:B-1----:R-:W-:Y:S02]  /*5b80*/  FFMA.FTZ R4, R62, UR5, -R17.reuse ;  /* 0x000000053e047c23 */ /* 0x102fe40008010811 */
[----:B------:R-:W1:Y:S05]  /*5b90*/  LDSM.16.MT88.4 R60, [R220+0xa000] ;  /* 0x00a00000dc3c783b */ /* 0x000e6a0000004200 */
[----:B------:R4:W-:Y:S01]  /*5ba0*/  MUFU.EX2 R206, R4 ;  /* 0x0000000400ce7308 */ /* 0x0009e20000000800 */
[----:B--2---:R-:W-:Y:S01]  /*5bb0*/  FFMA.FTZ R2, R67, UR5, -R17 ;  /* 0x0000000543027c23 */ /* 0x004fe20008010811 */
[----:B---3--:R-:W-:-:S06]  /*5bc0*/  F2FP.BF16.F32.PACK_AB R7, R250, R247 ;  /* 0x000000f7fa07723e */ /* 0x008fcc00000010ff */
[----:B------:R-:W-:Y:S01]  /*5bd0*/  MUFU.EX2 R249, R2 ;  /* 0x0000000200f97308 */ /* 0x000fe20000000800 */
[----:B----4-:R-:W-:-:S07]  /*5be0*/  FFMA.FTZ R4, R57, UR5, -R17 ;  /* 0x0000000539047c23 */ /* 0x010fce0008010811 */
[----:B------:R2:W-:Y:S02]  /*5bf0*/  MUFU.EX2 R183, R4 ;  /* 0x0000000400b77308 */ /* 0x0005e40000000800 */
[----:B--2---:R-:W-:-:S06]  /*5c00*/  FFMA.FTZ R4, R56, UR5, -R17 ;  /* 0x0000000538047c23 */ /* 0x004fcc0008010811 */
[----:B------:R2:W3:Y:S02]  /*5c10*/  MUFU.EX2 R182, R4 ;  /* 0x0000000400b67308 */ /* 0x0004e40000000800 */
[----:B--2---:R-:W-:Y:S01]  /*5c20*/  FMNMX.FTZ R4, R126, R5, !PT ;  /* 0x000000057e047209 */ /* 0x004fe20007810000 */
[----:B------:R-:W-:Y:S01]  /*5c30*/  FFMA.FTZ R5, R69, UR5, -R16 ;  /* 0x0000000545057c23 */ /* 0x000fe20008010810 */
[----:B---3--:R-:W-:Y:S02]  /*5c40*/  F2FP.BF16.F32.PACK_AB R6, R182, R183 ;  /* 0x000000b7b606723e */ /* 0x008fe400000010ff */
[----:B------:R-:W-:Y:S02]  /*5c50*/  FMNMX.FTZ R4, R127, R4, !PT ;  /* 0x000000047f047209 */ /* 0x000fe40007810000 */
[----:B------:R2:W-:Y:S02]  /*5c60*/  MUFU.EX2 R248, R5 ;  /* 0x0000000500f87308 */ /* 0x0005e40000000800 */
[----:B------:R-:W-:-:S04]  /*5c70*/  FMNMX.FTZ R4, R148, R4, !PT ;  /* 0x0000000494047209 */ /* 0x000fc80007810000 */
[----:B------:R-:W-:Y:S02]  /*5c80*/  FMNMX.FTZ R0, R177, R4, !PT ;  /* 0x00000004b1007209 */ /* 0x000fe40007810000 */
[----:B------:R-:W-:Y:S02]  /*5c90*/  F2FP.BF16.F32.PACK_AB R4, R206, R205 ;  /* 0x000000cdce04723e */ /* 0x000fe400000010ff */
[----:B------:R-:W-:-:S04]  /*5ca0*/  FMNMX.FTZ R0, R178, R0, !PT ;  /* 0x00000000b2007209 */ /* 0x000fc80007810000 */
[----:B------:R-:W-:Y:S01]  /*5cb0*/  FMNMX.FTZ R0, R179, R0, !PT ;  /* 0x00000000b3007209 */ /* 0x000fe20007810000 */
[----:B--2---:R-:W-:-:S03]  /*5cc0*/  FFMA.FTZ R5, R68, UR5, -R16 ;  /* 0x0000000544057c23 */ /* 0x004fc60008010810 */
[----:B------:R-:W-:Y:S01]  /*5cd0*/  FMNMX.FTZ R0, R203, R0, !PT ;  /* 0x00000000cb007209 */ /* 0x000fe20007810000 */
[----:B------:R-:W2:Y:S03]  /*5ce0*/  MUFU.EX2 R243, R5 ;  /* 0x0000000500f37308 */ /* 0x000ea60000000800 */
        /* <DEDUP_REMOVED lines=9> */
[C---:B-1----:R-:W-:Y:S06]  /*5d80*/  HMMA.16816.F32.BF16 R28, R4.reuse, R62, RZ ;  /* 0x0000003e041c723c */ /* 0x042fec00000418ff */
[C---:B------:R-:W-:Y:S06]  /*5d90*/  HMMA.16816.F32.BF16 R20, R4.reuse, R40, RZ ;  /* 0x000000280414723c */ /* 0x040fec00000418ff */
[----:B------:R-:W-:Y:S01]  /*5da0*/  HMMA.16816.F32.BF16 R44, R4, R48, RZ ;  /* 0x00000030042c723c */ /* 0x000fe200000418ff */
[----:B--2---:R-:W-:-:S04]  /*5db0*/  FFMA.FTZ R0, R71, UR5, -R17 ;  /* 0x0000000547007c23 */ /* 0x004fc80008010811 */
[----:B------:R1:W-:Y:S01]  /*5dc0*/  MUFU.EX2 R252, R0 ;  /* 0x0000000000fc7308 */ /* 0x0003e20000000800 */
[C---:B------:R-:W-:Y:S06]  /*5dd0*/  HMMA.16816.F32.BF16 R32, R4.reuse, R60, RZ ;  /* 0x0000003c0420723c */ /* 0x040fec00000418ff */
[C---:B------:R-:W-:Y:S06]  /*5de0*/  HMMA.16816.F32.BF16 R56, R4.reuse, R72, RZ ;  /* 0x000000480438723c */ /* 0x040fec00000418ff */
[----:B------:R-:W-:Y:S01]  /*5df0*/  HMMA.16816.F32.BF16 R68, R4, R80, RZ ;  /* 0x000000500444723c */ /* 0x000fe200000418ff */
[----:B-1----:R-:W-:Y:S01]  /*5e00*/  FMNMX.FTZ R0, R201, R2, !PT ;  /* 0x00000002c9007209 */ /* 0x002fe20007810000 */
[----:B------:R-:W-:-:S04]  /*5e10*/  FFMA.FTZ R2, R76, UR5, -R17 ;  /* 0x000000054c027c23 */ /* 0x000fc80008010811 */
[C---:B------:R-:W-:Y:S01]  /*5e20*/  HMMA.16816.F32.BF16 R64, R4.reuse, R88, RZ ;  /* 0x000000580440723c */ /* 0x040fe200000418ff */
[----:B------:R-:W1:Y:S01]  /*5e30*/  SHFL.BFLY PT, R8, R0, 0x2, 0x1f ;  /* 0x0c401f0000087f89 */ /* 0x000e6200000e0000 */
[----:B------:R2:W3:Y:S04]  /*5e40*/  MUFU.EX2 R181, R2 ;  /* 0x0000000200b57308 */ /* 0x0004e80000000800 */
[C---:B------:R-:W-:Y:S06]  /*5e50*/  HMMA.16816.F32.BF16 R36, R4.reuse, R50, RZ ;  /* 0x000000320424723c */ /* 0x040fec00000418ff */
[C---:B------:R-:W-:Y:S06]  /*5e60*/  HMMA.16816.F32.BF16 R24, R4.reuse, R74, RZ ;  /* 0x0000004a0418723c */ /* 0x040fec00000418ff */
[----:B------:R-:W-:Y:S01]  /*5e70*/  HMMA.16816.F32.BF16 R52, R4, R82, RZ ;  /* 0x000000520434723c */ /* 0x000fe200000418ff */
[----:B--2---:R-:W-:Y:S01]  /*5e80*/  FFMA.FTZ R2, R77, UR5, -R16 ;  /* 0x000000054d027c23 */ /* 0x004fe20008010810 */
[----:B---3--:R-:W-:-:S03]  /*5e90*/  F2FP.BF16.F32.PACK_AB R10, R181, R252 ;  /* 0x000000fcb50a723e */ /* 0x008fc600000010ff */
[----:B------:R2:W-:Y:S01]  /*5ea0*/  MUFU.EX2 R242, R2 ;  /* 0x0000000200f27308 */ /* 0x0005e20000000800 */
[----:B-1----:R-:W-:Y:S02]  /*5eb0*/  FMNMX.FTZ R0, R0, R8, !PT ;  /* 0x0000000800007209 */ /* 0x002fe40007810000 */
[----:B------:R-:W-:-:S03]  /*5ec0*/  F2FP.BF16.F32.PACK_AB R8, R251, R249 ;  /* 0x000000f9fb08723e */ /* 0x000fc600000010ff */
[----:B------:R-:W1:Y:S01]  /*5ed0*/  SHFL.BFLY PT, R12, R0, 0x1, 0x1f ;  /* 0x0c201f00000c7f89 */ /* 0x000e6200000e0000 */
[--C-:B--2---:R-:W-:Y:S02]  /*5ee0*/  FFMA.FTZ R2, R78, UR5, -R16.reuse ;  /* 0x000000054e027c23 */ /* 0x104fe40008010810 */
[C---:B------:R-:W-:Y:S02]  /*5ef0*/  HMMA.16816.F32.BF16 R76, R4.reuse, R42, RZ ;  /* 0x0000002a044c723c */ /* 0x040fe400000418ff */
[----:B------:R2:W3:Y:S04]  /*5f00*/  MUFU.EX2 R244, R2 ;  /* 0x0000000200f47308 */ /* 0x0004e80000000800 */
[----:B------:R-:W-:Y:S01]  /*5f10*/  HMMA.16816.F32.BF16 R4, R4, R90, RZ ;  /* 0x0000005a0404723c */ /* 0x000fe200000418ff */
[--C-:B--2---:R-:W-:Y:S01]  /*5f20*/  FFMA.FTZ R2, R92, UR5, -R16.reuse ;  /* 0x000000055c027c23 */ /* 0x104fe20008010810 */
[----:B---3--:R-:W-:Y:S01]  /*5f30*/  F2FP.BF16.F32.PACK_AB R9, R244, R242 ;  /* 0x000000f2f409723e */ /* 0x008fe200000010ff */
[----:B------:R-:W2:Y:S02]  /*5f40*/  LDSM.16.MT88.4 R92, [R222+0x9400] ;  /* 0x00940000de5c783b */ /* 0x000ea40000004200 */
[----:B------:R3:W-:Y:S02]  /*5f50*/  MUFU.EX2 R246, R2 ;  /* 0x0000000200f67308 */ /* 0x0007e40000000800 */
[----:B---3--:R-:W-:-:S02]  /*5f60*/  FFMA.FTZ R2, R96, UR5, -R16 ;  /* 0x0000000560027c23 */ /* 0x008fc40008010810 */
[----:B------:R-:W3:Y:S04]  /*5f70*/  LDSM.16.MT88.4 R96, [R220+0xa400] ;  /* 0x00a40000dc60783b */ /* 0x000ee80000004200 */
[----:B------:R4:W5:Y:S02]  /*5f80*/  MUFU.EX2 R245, R2 ;  /* 0x0000000200f57308 */ /* 0x0009640000000800 */
[----:B----4-:R-:W-:Y:S01]  /*5f90*/  FFMA.FTZ R2, R105, UR5, -R3 ;  /* 0x0000000569027c23 */ /* 0x010fe20008010803 */
[----:B-1----:R-:W-:Y:S02]  /*5fa0*/  FMNMX.FTZ R105, R0, R12, !PT ;  /* 0x0000000c00697209 */ /* 0x002fe40007810000 */
[----:B-----5:R-:W-:-:S03]  /*5fb0*/  F2FP.BF16.F32.PACK_AB R11, R245, R246 ;  /* 0x000000f6f50b723e */ /* 0x020fc600000010ff */
[----:B------:R1:W-:Y:S01]  /*5fc0*/  MUFU.EX2 R236, R2 ;  /* 0x0000000200ec7308 */ /* 0x0003e20000000800 */
[C---:B------:R-:W-:Y:S01]  /*5fd0*/  FSETP.NEU.FTZ.AND P0, PT, R105.reuse, -INF , PT ;  /* 0xff8000006900780b */ /* 0x040fe20003f1d000 */
[----:B------:R-:W-:Y:S01]  /*5fe0*/  FMUL.FTZ R0, R105, UR5 ;  /* 0x0000000569007c20 */ /* 0x000fe20008410000 */
[----:B------:R-:W-:Y:S01]  /*5ff0*/  F2FP.BF16.F32.PACK_AB R12, R208, R207 ;  /* 0x000000cfd00c723e */ /* 0x000fe200000010ff */
[----:B------:R-:W-:Y:S03]  /*6000*/  HMMA.16816.F32.BF16 R164, R8, R84, R20 ;  /* 0x0000005408a4723c */ /* 0x000fe60000041814 */
[----:B------:R-:W-:-:S03]  /*6010*/  FSEL R0, R0, RZ, P0 ;  /* 0x000000ff00007208 */ /* 0x000fc60000000000 */
[----:B--2---:R-:W-:Y:S01]  /*6020*/  HMMA.16816.F32.BF16 R128, R8, R92, R44 ;  /* 0x0000005c0880723c */ /* 0x004fe2000004182c */
[----:B-1----:R-:W-:-:S05]  /*6030*/  FFMA.FTZ R2, R116, UR5, -R3 ;  /* 0x0000000574027c23 */ /* 0x002fca0008010803 */
[C---:B---3--:R-:W-:Y:S01]  /*6040*/  HMMA.16816.F32.BF16 R156, R8.reuse, R98, R28 ;  /* 0x00000062089c723c */ /* 0x048fe2000004181c */
[----:B------:R-:W1:Y:S01]  /*6050*/  LDSM.16.MT88.4 R116, [R222+0xb400] ;  /* 0x00b40000de74783b */ /* 0x000e620000004200 */
[----:B------:R2:W3:Y:S04]  /*6060*/  MUFU.EX2 R240, R2 ;  /* 0x0000000200f07308 */ /* 0x0004e80000000800 */
[C---:B------:R-:W-:Y:S06]  /*6070*/  HMMA.16816.F32.BF16 R144, R8.reuse, R96, R32 ;  /* 0x000000600890723c */ /* 0x040fec0000041820 */
[C---:B------:R-:W-:Y:S06]  /*6080*/  HMMA.16816.F32.BF16 R160, R8.reuse, R108, R56 ;  /* 0x0000006c08a0723c */ /* 0x040fec0000041838 */
[----:B------:R-:W-:Y:S01]  /*6090*/  HMMA.16816.F32.BF16 R136, R8, R112, R68 ;  /* 0x000000700888723c */ /* 0x000fe20000041844 */
[----:B--2---:R-:W-:Y:S01]  /*60a0*/  FFMA.FTZ R2, R122, UR5, -R3 ;  /* 0x000000057a027c23 */ /* 0x004fe20008010803 */
[----:B---3--:R-:W-:-:S03]  /*60b0*/  F2FP.BF16.F32.PACK_AB R14, R240, R236 ;  /* 0x000000ecf00e723e */ /* 0x008fc600000010ff */
[----:B------:R2:W-:Y:S01]  /*60c0*/  MUFU.EX2 R241, R2 ;  /* 0x0000000200f17308 */ /* 0x0005e20000000800 */
[C---:B------:R-:W-:Y:S06]  /*60d0*/  HMMA.16816.F32.BF16 R140, R8.reuse, R86, R76 ;  /* 0x00000056088c723c */ /* 0x040fec000004184c */
[C---:B------:R-:W-:Y:S06]  /*60e0*/  HMMA.16816.F32.BF16 R152, R8.reuse, R94, R36 ;  /* 0x0000005e0898723c */ /* 0x040fec0000041824 */
[----:B------:R-:W-:Y:S01]  /*60f0*/  HMMA.16816.F32.BF16 R172, R8, R110, R24 ;  /* 0x0000006e08ac723c */ /* 0x000fe20000041818 */
[----:B--2---:R-:W-:-:S04]  /*6100*/  FFMA.FTZ R2, R123, UR5, -R3 ;  /* 0x000000057b027c23 */ /* 0x004fc80008010803 */
[----:B------:R2:W-:Y:S02]  /*6110*/  MUFU.EX2 R239, R2 ;  /* 0x0000000200ef7308 */ /* 0x0005e40000000800 */
[----:B--2---:R-:W-:-:S06]  /*6120*/  FFMA.FTZ R2, R124, UR5, -R3 ;  /* 0x000000057c027c23 */ /* 0x004fcc0008010803 */
[----:B------:R2:W-:Y:S02]  /*6130*/  MUFU.EX2 R237, R2 ;  /* 0x0000000200ed7308 */ /* 0x0005e40000000800 */
[----:B--2---:R-:W-:-:S06]  /*6140*/  FFMA.FTZ R2, R132, UR5, -R0 ;  /* 0x0000000584027c23 */ /* 0x004fcc0008010800 */
[----:B------:R2:W-:Y:S02]  /*6150*/  MUFU.EX2 R233, R2 ;  /* 0x0000000200e97308 */ /* 0x0005e40000000800 */
[--C-:B--2---:R-:W-:Y:S02]  /*6160*/  FFMA.FTZ R2, R133, UR5, -R0.reuse ;  /* 0x0000000585027c23 */ /* 0x104fe40008010800 */
[----:B-1----:R-:W-:Y:S04]  /*6170*/  HMMA.16816.F32.BF16 R132, R8, R116, R64 ;  /* 0x000000740884723c */ /* 0x002fe80000041840 */
[----:B------:R1:W2:Y:S02]  /*6180*/  MUFU.EX2 R232, R2 ;  /* 0x0000000200e87308 */ /* 0x0002a40000000800 */
[----:B-1----:R-:W-:Y:S01]  /*6190*/  FFMA.FTZ R2, R126, UR5, -R0 ;  /* 0x000000057e027c23 */ /* 0x002fe20008010800 */
[----:B--2---:R-:W-:-:S05]  /*61a0*/  F2FP.BF16.F32.PACK_AB R13, R232, R233 ;  /* 0x000000e9e80d723e */ /* 0x004fca00000010ff */
[----:B------:R1:W-:Y:S02]  /*61b0*/  MUFU.EX2 R231, R2 ;  /* 0x0000000200e77308 */ /* 0x0003e40000000800 */
[----:B-1----:R-:W-:-:S06]  /*61c0*/  FFMA.FTZ R2, R127, UR5, -R0 ;  /* 0x000000057f027c23 */ /* 0x002fcc0008010800 */
[----:B------:R1:W2:Y:S02]  /*61d0*/  MUFU.EX2 R230, R2 ;  /* 0x0000000200e67308 */ /* 0x0002a40000000800 */
[----:B-1----:R-:W-:Y:S01]  /*61e0*/  FFMA.FTZ R2, R125, UR5, -R3 ;  /* 0x000000057d027c23 */ /* 0x002fe20008010803 */
[----:B--2---:R-:W-:Y:S01]  /*61f0*/  F2FP.BF16.F32.PACK_AB R15, R230, R231 ;  /* 0x000000e7e60f723e */ /* 0x004fe200000010ff */
[----:B------:R-:W-:Y:S04]  /*6200*/  HMMA.16816.F32.BF16 R124, R8, R118, R4 ;  /* 0x00000076087c723c */ /* 0x000fe80000041804 */
[----:B------:R1:W2:Y:S02]  /*6210*/  MUFU.EX2 R234, R2 ;  /* 0x0000000200ea7308 */ /* 0x0002a40000000800 */
[----:B------:R-:W-:Y:S01]  /*6220*/  HMMA.16816.F32.BF16 R28, R12, R40, RZ ;  /* 0x000000280c1c723c */ /* 0x000fe200000418ff */
[----:B------:R-:W-:-:S05]  /*6230*/  F2FP.BF16.F32.PACK_AB R4, R239, R241 ;  /* 0x000000f1ef04723e */ /* 0x000fca00000010ff */
[C---:B------:R-:W-:Y:S06]  /*6240*/  HMMA.16816.F32.BF16 R44, R12.reuse, R50, RZ ;  /* 0x000000320c2c723c */ /* 0x040fec00000418ff */
[----:B------:R-:W-:Y:S01]  /*6250*/  HMMA.16816.F32.BF16 R20, R12, R60, RZ ;  /* 0x0000003c0c14723c */ /* 0x000fe200000418ff */
[----:B-1----:R-:W-:Y:S01]  /*6260*/  FFMA.FTZ R2, R148, UR5, -R0 ;  /* 0x0000000594027c23 */ /* 0x002fe20008010800 */
[----:B--2---:R-:W-:-:S03]  /*6270*/  F2FP.BF16.F32.PACK_AB R6, R234, R237 ;  /* 0x000000edea06723e */ /* 0x004fc600000010ff */
[----:B------:R1:W-:Y:S01]  /*6280*/  MUFU.EX2 R229, R2 ;  /* 0x0000000200e57308 */ /* 0x0003e20000000800 */
[----:B------:R-:W-:Y:S06]  /*6290*/  HMMA.16816.F32.BF16 R148, R8, R114, R52 ;  /* 0x000000720894723c */ /* 0x000fec0000041834 */
        /* <DEDUP_REMOVED lines=14> */
[----:B------:R-:W-:Y:S01]  /*6380*/  LDSM.16.MT88.4 R12, [R222+0x9800] ;  /* 0x00980000de0c783b */ /* 0x000fe20000004200 */
[----:B-1----:R-:W-:-:S04]  /*6390*/  FFMA.FTZ R2, R179, UR5, -R0 ;  /* 0x00000005b3027c23 */ /* 0x002fc80008010800 */
[----:B------:R1:W2:Y:S02]  /*63a0*/  MUFU.EX2 R219, R2 ;  /* 0x0000000200db7308 */ /* 0x0002a40000000800 */
[----:B-1----:R-:W-:Y:S01]  /*63b0*/  FFMA.FTZ R2, R180, UR5, -R17 ;  /* 0x00000005b4027c23 */ /* 0x002fe20008010811 */
[----:B--2---:R-:W-:-:S05]  /*63c0*/  F2FP.BF16.F32.PACK_AB R7, R219, R227 ;  /* 0x000000e3db07723e */ /* 0x004fca00000010ff */
[----:B------:R1:W-:Y:S02]  /*63d0*/  MUFU.EX2 R218, R2 ;  /* 0x0000000200da7308 */ /* 0x0003e40000000800 */
[C---:B------:R-:W-:Y:S01]  /*63e0*/  HMMA.16816.F32.BF16 R80, R4.reuse, R84, R28 ;  /* 0x000000540450723c */ /* 0x040fe2000004181c */
[----:B------:R-:W-:Y:S05]  /*63f0*/  LDSM.16.MT88.4 R28, [R222+0xa800] ;  /* 0x00a80000de1c783b */ /* 0x000fea0000004200 */
[----:B------:R-:W-:Y:S01]  /*6400*/  HMMA.16816.F32.BF16 R76, R4, R92, R8 ;  /* 0x0000005c044c723c */ /* 0x000fe20000041808 */
[----:B------:R-:W-:Y:S01]  /*6410*/  MOV R85, R208 ;  /* 0x000000d000557202 */ /* 0x000fe20000000f00 */
[----:B------:R-:W-:Y:S01]  /*6420*/  LDSM.16.MT88.4 R8, [R220+0x9800] ;  /* 0x00980000dc08783b */ /* 0x000fe20000004200 */
[----:B------:R-:W-:-:S03]  /*6430*/  MOV R84, R207 ;  /* 0x000000cf00547202 */ /* 0x000fc60000000f00 */
[C---:B------:R-:W-:Y:S01]  /*6440*/  HMMA.16816.F32.BF16 R88, R4.reuse, R112, R32 ;  /* 0x000000700458723c */ /* 0x040fe20000041820 */
[----:B-1----:R-:W-:Y:S01]  /*6450*/  FFMA.FTZ R2, R19, UR5, -R17 ;  /* 0x0000000513027c23 */ /* 0x002fe20008010811 */
[----:B------:R-:W-:Y:S01]  /*6460*/  MOV R93, R206 ;  /* 0x000000ce005d7202 */ /* 0x000fe20000000f00 */
[----:B------:R-:W1:Y:S01]  /*6470*/  LDSM.16.MT88.4 R32, [R220+0xb800] ;  /* 0x00b80000dc20783b */ /* 0x000e620000004200 */
[----:B------:R-:W-:Y:S01]  /*6480*/  MOV R92, R205 ;  /* 0x000000cd005c7202 */ /* 0x000fe20000000f00 */
[----:B------:R2:W3:Y:S01]  /*6490*/  MUFU.EX2 R217, R2 ;  /* 0x0000000200d97308 */ /* 0x0004e20000000800 */
[----:B------:R-:W-:Y:S01]  /*64a0*/  HMMA.16816.F32.BF16 R72, R4, R96, R20 ;  /* 0x000000600448723c */ /* 0x000fe20000041814 */
[----:B------:R-:W-:Y:S01]  /*64b0*/  LDSM.16.MT88.4 R20, [R222+0xb800] ;  /* 0x00b80000de14783b */ /* 0x000fe20000004200 */
[----:B------:R-:W-:-:S04]  /*64c0*/  MOV R19, R181 ;  /* 0x000000b500137202 */ /* 0x000fc80000000f00 */
[C---:B------:R-:W-:Y:S01]  /*64d0*/  HMMA.16816.F32.BF16 R68, R4.reuse, R108, R24 ;  /* 0x0000006c0444723c */ /* 0x040fe20000041818 */
[----:B------:R-:W4:Y:S01]  /*64e0*/  LDSM.16.MT88.4 R24, [R220+0xa800] ;  /* 0x00a80000dc18783b */ /* 0x000f220000004200 */
[----:B------:R-:W-:Y:S02]  /*64f0*/  MOV R97, R183 ;  /* 0x000000b700617202 */ /* 0x000fe40000000f00 */
[----:B------:R-:W-:Y:S02]  /*6500*/  MOV R96, R182 ;  /* 0x000000b600607202 */ /* 0x000fe40000000f00 */
[----:B------:R-:W-:Y:S01]  /*6510*/  HMMA.16816.F32.BF16 R44, R4, R94, R44 ;  /* 0x0000005e042c723c */ /* 0x000fe2000004182c */
[----:B--2---:R-:W-:-:S05]  /*6520*/  FFMA.FTZ R2, R102, UR5, -R17 ;  /* 0x0000000566027c23 */ /* 0x004fca0008010811 */
[C---:B------:R-:W-:Y:S01]  /*6530*/  HMMA.16816.F32.BF16 R180, R4.reuse, R116, R36 ;  /* 0x0000007404b4723c */ /* 0x040fe20000041824 */
[----:B------:R2:W-:Y:S05]  /*6540*/  MUFU.EX2 R216, R2 ;  /* 0x0000000200d87308 */ /* 0x0005ea0000000800 */
[C---:B------:R-:W-:Y:S06]  /*6550*/  HMMA.16816.F32.BF16 R56, R4.reuse, R86, R40 ;  /* 0x000000560438723c */ /* 0x040fec0000041828 */
[C---:B------:R-:W-:Y:S06]  /*6560*/  HMMA.16816.F32.BF16 R36, R4.reuse, R98, R48 ;  /* 0x000000620424723c */ /* 0x040fec0000041830 */
[----:B------:R-:W-:Y:S01]  /*6570*/  HMMA.16816.F32.BF16 R40, R4, R110, R52 ;  /* 0x0000006e0428723c */ /* 0x000fe20000041834 */
[----:B--2---:R-:W-:-:S04]  /*6580*/  FFMA.FTZ R2, R18, UR5, -R17 ;  /* 0x0000000512027c23 */ /* 0x004fc80008010811 */
[----:B------:R2:W5:Y:S01]  /*6590*/  MUFU.EX2 R215, R2 ;  /* 0x0000000200d77308 */ /* 0x0005620000000800 */
[C---:B------:R-:W-:Y:S06]  /*65a0*/  HMMA.16816.F32.BF16 R60, R4.reuse, R114, R60 ;  /* 0x00000072043c723c */ /* 0x040fec000004183c */
[----:B------:R-:W-:Y:S07]  /*65b0*/  HMMA.16816.F32.BF16 R64, R4, R118, R64 ;  /* 0x000000760440723c */ /* 0x000fee0000041840 */
[----:B---3--:R-:W-:Y:S01]  /*65c0*/  F2FP.BF16.F32.PACK_AB R4, R217, R218 ;  /* 0x000000dad904723e */ /* 0x008fe200000010ff */
[----:B--2---:R-:W-:Y:S01]  /*65d0*/  FFMA.FTZ R2, R199, UR5, -R16 ;  /* 0x00000005c7027c23 */ /* 0x004fe20008010810 */
[----:B-----5:R-:W-:-:S03]  /*65e0*/  F2FP.BF16.F32.PACK_AB R6, R215, R216 ;  /* 0x000000d8d706723e */ /* 0x020fc600000010ff */
        /* <DEDUP_REMOVED lines=15> */
[----:B------:R1:W2:Y:S01]  /*66e0*/  MUFU.EX2 R210, R2 ;  /* 0x0000000200d27308 */ /* 0x0002a20000000800 */
[C---:B----4-:R-:W-:Y:S06]  /*66f0*/  HMMA.16816.F32.BF16 R144, R4.reuse, R24, R144 ;  /* 0x000000180490723c */ /* 0x050fec0000041890 */
[C---:B------:R-:W-:Y:S06]  /*6700*/  HMMA.16816.F32.BF16 R160, R4.reuse, R28, R160 ;  /* 0x0000001c04a0723c */ /* 0x040fec00000418a0 */
[----:B------:R-:W-:Y:S01]  /*6710*/  HMMA.16816.F32.BF16 R120, R4, R10, R140 ;  /* 0x0000000a0478723c */ /* 0x000fe2000004188c */
[----:B------:R-:W-:Y:S01]  /*6720*/  LDSM.16.MT88.4 R140, [R222+0x9c00] ;  /* 0x009c0000de8c783b */ /* 0x000fe20000004200 */
[----:B-1----:R-:W-:-:S04]  /*6730*/  FFMA.FTZ R2, R169, UR5, -R3 ;  /* 0x00000005a9027c23 */ /* 0x002fc80008010803 */
[C---:B------:R-:W-:Y:S01]  /*6740*/  HMMA.16816.F32.BF16 R136, R4.reuse, R14, R152 ;  /* 0x0000000e0488723c */ /* 0x040fe20000041898 */
[----:B------:R-:W-:Y:S01]  /*6750*/  LDSM.16.MT88.4 R152, [R220+0xac00] ;  /* 0x00ac0000dc98783b */ /* 0x000fe20000004200 */
[----:B------:R1:W-:Y:S04]  /*6760*/  MUFU.EX2 R208, R2 ;  /* 0x0000000200d07308 */ /* 0x0003e80000000800 */
[C---:B------:R-:W-:Y:S06]  /*6770*/  HMMA.16816.F32.BF16 R156, R4.reuse, R26, R156 ;  /* 0x0000001a049c723c */ /* 0x040fec000004189c */
[C---:B------:R-:W-:Y:S06]  /*6780*/  HMMA.16816.F32.BF16 R172, R4.reuse, R30, R172 ;  /* 0x0000001e04ac723c */ /* 0x040fec00000418ac */
[----:B------:R-:W-:Y:S01]  /*6790*/  HMMA.16816.F32.BF16 R108, R4, R34, R148 ;  /* 0x00000022046c723c */ /* 0x000fe20000041894 */
[----:B-1----:R-:W-:-:S04]  /*67a0*/  FFMA.FTZ R2, R170, UR5, -R3 ;  /* 0x00000005aa027c23 */ /* 0x002fc80008010803 */
[----:B------:R1:W3:Y:S01]  /*67b0*/  MUFU.EX2 R207, R2 ;  /* 0x0000000200cf7308 */ /* 0x0002e20000000800 */
[----:B------:R-:W-:Y:S01]  /*67c0*/  HMMA.16816.F32.BF16 R52, R4, R22, R124 ;  /* 0x000000160434723c */ /* 0x000fe2000004187c */
[----:B------:R-:W4:Y:S01]  /*67d0*/  LDSM.16.MT88.4 R124, [R220+0x9c00] ;  /* 0x009c0000dc7c783b */ /* 0x000f220000004200 */
[----:B-1----:R-:W-:-:S03]  /*67e0*/  FFMA.FTZ R2, R171, UR5, -R3 ;  /* 0x00000005ab027c23 */ /* 0x002fc60008010803 */
[----:B------:R-:W1:Y:S02]  /*67f0*/  LDSM.16.MT88.4 R168, [R222+0xac00] ;  /* 0x00ac0000dea8783b */ /* 0x000e640000004200 */
[----:B------:R5:W-:Y:S02]  /*6800*/  MUFU.EX2 R206, R2 ;  /* 0x0000000200ce7308 */ /* 0x000be40000000800 */
[----:B-----5:R-:W-:Y:S02]  /*6810*/  FFMA.FTZ R2, R176, UR5, -R3 ;  /* 0x00000005b0027c23 */ /* 0x020fe40008010803 */
[----:B------:R-:W-:Y:S04]  /*6820*/  HMMA.16816.F32.BF16 R176, R4, R20, R132 ;  /* 0x0000001404b0723c */ /* 0x000fe80000041884 */
[----:B------:R5:W-:Y:S03]  /*6830*/  MUFU.EX2 R205, R2 ;  /* 0x0000000200cd7308 */ /* 0x000be60000000800 */
[----:B--2---:R-:W-:-:S02]  /*6840*/  F2FP.BF16.F32.PACK_AB R4, R210, R209 ;  /* 0x000000d1d204723e */ /* 0x004fc400000010ff */
[----:B---3--:R-:W-:Y:S01]  /*6850*/  F2FP.BF16.F32.PACK_AB R6, R207, R208 ;  /* 0x000000d0cf06723e */ /* 0x008fe200000010ff */
[----:B-----5:R-:W-:-:S04]  /*6860*/  FFMA.FTZ R2, R203, UR5, -R0 ;  /* 0x00000005cb027c23 */ /* 0x020fc80008010800 */
        /* <DEDUP_REMOVED lines=8> */
[--C-:B--2---:R-:W-:Y:S01]  /*68f0*/  FFMA.FTZ R2, R185, UR5, -R3.reuse ;  /* 0x00000005b9027c23 */ /* 0x104fe20008010803 */
[----:B------:R-:W-:Y:S01]  /*6900*/  FFMA.FTZ R3, R187, UR5, -R3 ;  /* 0x00000005bb037c23 */ /* 0x000fe20008010803 */
[----:B------:R-:W-:-:S04]  /*6910*/  MOV R187, R19 ;  /* 0x0000001300bb7202 */ /* 0x000fc80000000f00 */
[----:B------:R2:W-:Y:S01]  /*6920*/  MUFU.EX2 R188, R2 ;  /* 0x0000000200bc7308 */ /* 0x0005e20000000800 */
[----:B---3--:R-:W-:-:S07]  /*6930*/  F2FP.BF16.F32.PACK_AB R7, R186, R199 ;  /* 0x000000c7ba07723e */ /* 0x008fce00000010ff */
[C---:B------:R-:W-:Y:S01]  /*6940*/  HMMA.16816.F32.BF16 R44, R4.reuse, R14, R44 ;  /* 0x0000000e042c723c */ /* 0x040fe2000004182c */
[----:B------:R3:W5:Y:S05]  /*6950*/  MUFU.EX2 R185, R3 ;  /* 0x0000000300b97308 */ /* 0x00076a0000000800 */
[----:B------:R-:W-:Y:S01]  /*6960*/  HMMA.16816.F32.BF16 R132, R4, R12, R76 ;  /* 0x0000000c0484723c */ /* 0x000fe2000004184c */
[----:B--2---:R-:W-:Y:S01]  /*6970*/  FFMA.FTZ R2, R189, UR5, -R0 ;  /* 0x00000005bd027c23 */ /* 0x004fe20008010800 */
[----:B------:R-:W-:-:S04]  /*6980*/  MOV R189, R96 ;  /* 0x0000006000bd7202 */ /* 0x000fc80000000f00 */
[C---:B------:R-:W-:Y:S01]  /*6990*/  HMMA.16816.F32.BF16 R164, R4.reuse, R28, R68 ;  /* 0x0000001c04a4723c */ /* 0x040fe20000041844 */
[----:B------:R2:W-:Y:S01]  /*69a0*/  MUFU.EX2 R184, R2 ;  /* 0x0000000200b87308 */ /* 0x0005e20000000800 */
[----:B------:R-:W-:Y:S02]  /*69b0*/  F2FP.BF16.F32.PACK_AB R96, R205, R206 ;  /* 0x000000cecd60723e */ /* 0x000fe400000010ff */
[----:B---3--:R-:W-:Y:S02]  /*69c0*/  MOV R3, R84 ;  /* 0x0000005400037202 */ /* 0x008fe40000000f00 */
[----:B------:R-:W-:Y:S01]  /*69d0*/  HMMA.16816.F32.BF16 R116, R4, R8, R80 ;  /* 0x000000080474723c */ /* 0x000fe20000041850 */
[----:B------:R-:W3:Y:S01]  /*69e0*/  LDSM.16.MT88.4 R80, [R220+0xbc00] ;  /* 0x00bc0000dc50783b */ /* 0x000ee20000004200 */
[----:B-----5:R-:W-:-:S04]  /*69f0*/  F2FP.BF16.F32.PACK_AB R98, R185, R188 ;  /* 0x000000bcb962723e */ /* 0x020fc800000010ff */
[----:B------:R-:W-:Y:S01]  /*6a00*/  HMMA.16816.F32.BF16 R56, R4, R10, R56 ;  /* 0x0000000a0438723c */ /* 0x000fe20000041838 */
[----:B------:R-:W5:Y:S01]  /*6a10*/  LDSM.16.MT88.4 R8, [R222+0xbc00] ;  /* 0x00bc0000de08783b */ /* 0x000f620000004200 */
[----:B--2---:R-:W-:-:S04]  /*6a20*/  FFMA.FTZ R2, R190, UR5, -R17 ;  /* 0x00000005be027c23 */ /* 0x004fc80008010811 */
[C---:B------:R-:W-:Y:S01]  /*6a30*/  HMMA.16816.F32.BF16 R148, R4.reuse, R24, R72 ;  /* 0x000000180494723c */ /* 0x040fe20000041848 */
[----:B------:R-:W-:Y:S01]  /*6a40*/  MOV R190, R97 ;  /* 0x0000006100be7202 */ /* 0x000fe20000000f00 */
[----:B------:R2:W-:Y:S04]  /*6a50*/  MUFU.EX2 R107, R2 ;  /* 0x00000002006b7308 */ /* 0x0005e80000000800 */
[C---:B------:R-:W-:Y:S06]  /*6a60*/  HMMA.16816.F32.BF16 R36, R4.reuse, R26, R36 ;  /* 0x0000001a0424723c */ /* 0x040fec0000041824 */
[C---:B------:R-:W-:Y:S06]  /*6a70*/  HMMA.16816.F32.BF16 R40, R4.reuse, R30, R40 ;  /* 0x0000001e0428723c */ /* 0x040fec0000041828 */
[----:B------:R-:W-:Y:S01]  /*6a80*/  HMMA.16816.F32.BF16 R68, R4, R32, R88 ;  /* 0x000000200444723c */ /* 0x000fe20000041858 */
[----:B--2---:R-:W-:Y:S01]  /*6a90*/  FFMA.FTZ R2, R191, UR5, -R17 ;  /* 0x00000005bf027c23 */ /* 0x004fe20008010811 */
[----:B------:R-:W-:-:S03]  /*6aa0*/  MOV R191, R92 ;  /* 0x0000005c00bf7202 */ /* 0x000fc60000000f00 */
[----:B------:R2:W4:Y:S01]  /*6ab0*/  MUFU.EX2 R102, R2 ;  /* 0x0000000200667308 */ /* 0x0005220000000800 */
[C---:B------:R-:W-:Y:S06]  /*6ac0*/  HMMA.16816.F32.BF16 R60, R4.reuse, R34, R60 ;  /* 0x00000022043c723c */ /* 0x040fec000004183c */
[----:B------:R-:W-:Y:S01]  /*6ad0*/  HMMA.16816.F32.BF16 R64, R4, R22, R64 ;  /* 0x000000160440723c */ /* 0x000fe20000041840 */
[--C-:B--2---:R-:W-:Y:S01]  /*6ae0*/  FFMA.FTZ R2, R192, UR5, -R17.reuse ;  /* 0x00000005c0027c23 */ /* 0x104fe20008010811 */
[----:B------:R-:W-:Y:S02]  /*6af0*/  MOV R192, R93 ;  /* 0x0000005d00c07202 */ /* 0x000fe40000000f00 */
[----:B----4-:R-:W-:Y:S01]  /*6b00*/  F2FP.BF16.F32.PACK_AB R92, R102, R107 ;  /* 0x0000006b665c723e */ /* 0x010fe200000010ff */
[----:B------:R2:W-:Y:S02]  /*6b10*/  MUFU.EX2 R19, R2 ;  /* 0x0000000200137308 */ /* 0x0005e40000000800 */
[----:B--2---:R-:W-:Y:S01]  /*6b20*/  FFMA.FTZ R2, R193, UR5, -R17 ;  /* 0x00000005c1027c23 */ /* 0x004fe20008010811 */
[----:B------:R-:W-:-:S02]  /*6b30*/  MOV R193, R85 ;  /* 0x0000005500c17202 */ /* 0x000fc40000000f00 */
[----:B------:R-:W-:Y:S03]  /*6b40*/  HMMA.16816.F32.BF16 R84, R4, R20, R180 ;  /* 0x000000140454723c */ /* 0x000fe600000418b4 */
[----:B------:R2:W4:Y:S01]  /*6b50*/  MUFU.EX2 R18, R2 ;  /* 0x0000000200127308 */ /* 0x0005220000000800 */
[----:B------:R-:W-:-:S03]  /*6b60*/  FADD.FTZ R3, R3, R193 ;  /* 0x000000c103037221 */ /* 0x000fc60000010000 */
[----:B------:R-:W-:Y:S01]  /*6b70*/  FADD.FTZ R4, R248, R243 ;  /* 0x000000f3f8047221 */ /* 0x000fe20000010000 */
[----:B------:R-:W-:-:S03]  /*6b80*/  FADD.FTZ R3, R236, R3 ;  /* 0x00000003ec037221 */ /* 0x000fc60000010000 */
[----:B------:R-:W-:Y:S01]  /*6b90*/  FADD.FTZ R4, R247, R4 ;  /* 0x00000004f7047221 */ /* 0x000fe20000010000 */
[----:B------:R-:W-:-:S03]  /*6ba0*/  FADD.FTZ R3, R240, R3 ;  /* 0x00000003f0037221 */ /* 0x000fc60000010000 */
[----:B------:R-:W-:Y:S01]  /*6bb0*/  FADD.FTZ R4, R250, R4 ;  /* 0x00000004fa047221 */ /* 0x000fe20000010000 */
[----:B------:R-:W-:Y:S01]  /*6bc0*/  FADD.FTZ R3, R241, R3 ;  /* 0x00000003f1037221 */ /* 0x000fe20000010000 */
[----:B--2---:R-:W-:Y:S02]  /*6bd0*/  FFMA.FTZ R2, R194, UR5, -R16 ;  /* 0x00000005c2027c23 */ /* 0x004fe40008010810 */
[----:B------:R-:W-:Y:S01]  /*6be0*/  FADD.FTZ R4, R242, R4 ;  /* 0x00000004f2047221 */ /* 0x000fe20000010000 */
[----:B------:R-:W-:Y:S01]  /*6bf0*/  FADD.FTZ R3, R239, R3 ;  /* 0x00000003ef037221 */ /* 0x000fe20000010000 */
[----:B----4-:R-:W-:Y:S01]  /*6c00*/  F2FP.BF16.F32.PACK_AB R94, R18, R19 ;  /* 0x00000013125e723e */ /* 0x010fe200000010ff */
[----:B------:R2:W-:Y:S01]  /*6c10*/  MUFU.EX2 R17, R2 ;  /* 0x0000000200117308 */ /* 0x0005e20000000800 */
[----:B------:R-:W-:Y:S01]  /*6c20*/  FADD.FTZ R4, R244, R4 ;  /* 0x00000004f4047221 */ /* 0x000fe20000010000 */
[----:B------:R-:W-:Y:S01]  /*6c30*/  FADD.FTZ R5, R237, R3 ;  /* 0x00000003ed057221 */ /* 0x000fe20000010000 */
[----:B--2---:R-:W-:-:S05]  /*6c40*/  FFMA.FTZ R2, R195, UR5, -R16 ;  /* 0x00000005c3027c23 */ /* 0x004fca0008010810 */
        /* <DEDUP_REMOVED lines=18> */
[----:B------:R4:W3:Y:S05]  /*6d70*/  MUFU.EX2 R6, R0 ;  /* 0x0000000000067308 */ /* 0x0008ea0000000800 */
[----:B------:R-:W-:Y:S01]  /*6d80*/  HMMA.16816.F32.BF16 R156, R92, R154, R156 ;  /* 0x0000009a5c9c723c */ /* 0x000fe2000004189c */
[----:B--2---:R-:W-:-:S05]  /*6d90*/  FADD.FTZ R2, R233, R232 ;  /* 0x000000e8e9027221 */ /* 0x004fca0000010000 */
[----:B-1----:R-:W-:Y:S01]  /*6da0*/  HMMA.16816.F32.BF16 R160, R92, R168, R160 ;  /* 0x000000a85ca0723c */ /* 0x002fe200000418a0 */
[----:B------:R-:W-:Y:S01]  /*6db0*/  FADD.FTZ R2, R231, R2 ;  /* 0x00000002e7027221 */ /* 0x000fe20000010000 */
[----:B----4-:R-:W-:-:S03]  /*6dc0*/  FADD.FTZ R0, R191, R192 ;  /* 0x000000c0bf007221 */ /* 0x010fc60000010000 */
[----:B------:R-:W-:Y:S01]  /*6dd0*/  FADD.FTZ R2, R230, R2 ;  /* 0x00000002e6027221 */ /* 0x000fe20000010000 */
[----:B---3--:R-:W-:Y:S01]  /*6de0*/  F2FP.BF16.F32.PACK_AB R99, R6, R7 ;  /* 0x000000070663723e */ /* 0x008fe200000010ff */
[----:B------:R-:W-:Y:S01]  /*6df0*/  HMMA.16816.F32.BF16 R172, R92, R170, R172 ;  /* 0x000000aa5cac723c */ /* 0x000fe200000418ac */
[----:B------:R-:W-:Y:S01]  /*6e00*/  FADD.FTZ R0, R190, R0 ;  /* 0x00000000be007221 */ /* 0x000fe20000010000 */
[----:B------:R-:W-:-:S03]  /*6e10*/  FADD.FTZ R2, R229, R2 ;  /* 0x00000002e5027221 */ /* 0x000fc60000010000 */
[----:B------:R-:W-:Y:S01]  /*6e20*/  FADD.FTZ R0, R189, R0 ;  /* 0x00000000bd007221 */ /* 0x000fe20000010000 */
[----:B------:R-:W-:Y:S01]  /*6e30*/  FADD.FTZ R2, R228, R2 ;  /* 0x00000002e4027221 */ /* 0x000fe20000010000 */
[----:B------:R-:W-:Y:S02]  /*6e40*/  HMMA.16816.F32.BF16 R72, R92, R80, R48 ;  /* 0x000000505c48723c */ /* 0x000fe40000041830 */
[----:B------:R-:W-:Y:S01]  /*6e50*/  FADD.FTZ R0, R249, R0 ;  /* 0x00000000f9007221 */ /* 0x000fe20000010000 */
[----:B------:R-:W-:-:S03]  /*6e60*/  FADD.FTZ R3, R227, R2 ;  /* 0x00000002e3037221 */ /* 0x000fc60000010000 */
[----:B------:R-:W-:Y:S01]  /*6e70*/  FADD.FTZ R0, R251, R0 ;  /* 0x00000000fb007221 */ /* 0x000fe20000010000 */
[----:B------:R-:W-:Y:S01]  /*6e80*/  FADD.FTZ R3, R219, R3 ;  /* 0x00000003db037221 */ /* 0x000fe20000010000 */
[----:B------:R-:W-:Y:S02]  /*6e90*/  HMMA.16816.F32.BF16 R76, R92, R82, R108 ;  /* 0x000000525c4c723c */ /* 0x000fe4000004186c */
        /* <DEDUP_REMOVED lines=37> */
[----:B------:R-:W-:-:S02]  /*70f0*/  FADD.FTZ R0, R13, R0 ;  /* 0x000000000d007221 */ /* 0x000fc40000010000 */
[----:B------:R1:W-:Y:S02]  /*7100*/  STL [R1+0x8], R4 ;  /* 0x0000080401007387 */ /* 0x0003e40000100800 */
[C---:B------:R-:W-:Y:S02]  /*7110*/  HMMA.16816.F32.BF16 R132, R96.reuse, R140, R132 ;  /* 0x0000008c6084723c */ /* 0x040fe40000041884 */
[----:B------:R1:W-:Y:S04]  /*7120*/  STL [R1+0xc], R3 ;  /* 0x00000c0301007387 */ /* 0x0003e80000100800 */
[----:B------:R1:W-:Y:S01]  /*7130*/  STL [R1+0x14], R0 ;  /* 0x0000140001007387 */ /* 0x0003e20000100800 */
[C---:B------:R-:W-:Y:S03]  /*7140*/  HMMA.16816.F32.BF16 R148, R96.reuse, R152, R148 ;  /* 0x000000986094723c */ /* 0x040fe60000041894 */
[----:B------:R1:W-:Y:S03]  /*7150*/  STL [R1+0x10], R2 ;  /* 0x0000100201007387 */ /* 0x0003e60000100800 */
[C---:B------:R-:W-:Y:S06]  /*7160*/  HMMA.16816.F32.BF16 R164, R96.reuse, R168, R164 ;  /* 0x000000a860a4723c */ /* 0x040fec00000418a4 */
[----:B------:R-:W-:Y:S06]  /*7170*/  HMMA.16816.F32.BF16 R68, R96, R80, R68 ;  /* 0x000000506044723c */ /* 0x000fec0000041844 */
[----:B-----5:R-:W-:Y:S06]  /*7180*/  HMMA.16816.F32.BF16 R88, R92, R8, R176 ;  /* 0x000000085c58723c */ /* 0x020fec00000418b0 */
        /* <DEDUP_REMOVED lines=14> */
[----:B------:R-:W3:Y:S01]  /*7270*/  S2R R187, SR_TID.X ;  /* 0x0000000000bb7919 */ /* 0x000ee20000002100 */
[----:B------:R-:W-:Y:S01]  /*7280*/  IMAD.MOV.U32 R102, RZ, RZ, R105 ;  /* 0x000000ffff667224 */ /* 0x000fe200078e0069 */
[----:B------:R-:W-:Y:S01]  /*7290*/  MOV R108, R103 ;  /* 0x00000067006c7202 */ /* 0x000fe20000000f00 */
[----:B------:R-:W-:Y:S01]  /*72a0*/  IMAD.MOV.U32 R107, RZ, RZ, R104 ;  /* 0x000000ffff6b7224 */ /* 0x000fe200078e0068 */
[----:B------:R-:W-:Y:S01]  /*72b0*/  ULDC UR10, c[0x0][0x2d0] ;  /* 0x0000b400000a7ab9 */ /* 0x000fe20000000800 */
[----:B------:R-:W-:Y:S01]  /*72c0*/  ULDC UR5, c[0x0][0x39c] ;  /* 0x0000e70000057ab9 */ /* 0x000fe20000000800 */
[----:B------:R-:W-:Y:S01]  /*72d0*/  ULDC.64 UR6, c[0x0][0x248] ;  /* 0x0000920000067ab9 */ /* 0x000fe20000000a00 */
[----:B-1----:R1:W-:Y:S01]  /*72e0*/  STL.64 [R1], R6 ;  /* 0x0000000601007387 */ /* 0x0023e20000100a00 */
[----:B---3--:R-:W-:-:S05]  /*72f0*/  LOP3.LUT R187, R187, 0x3, RZ, 0xc0, !PT ;  /* 0x00000003bbbb7812 */ /* 0x008fca00078ec0ff */
[----:B------:R-:W-:-:S05]  /*7300*/  IMAD R238, R187, -0x2, R238 ;  /* 0xfffffffebbee7824 */ /* 0x000fca00078e02ee */
[----:B------:R-:W-:Y:S01]  /*7310*/  IADD3 R238, R101, R238, -R204 ;  /* 0x000000ee65ee7210 */ /* 0x000fe20007ffe8cc */
[----:B------:R-:W-:Y:S01]  /*7320*/  IMAD.MOV.U32 R101, RZ, RZ, R106 ;  /* 0x000000ffff657224 */ /* 0x000fe200078e006a */
[----:B--2---:R-:W-:Y:S01]  /*7330*/  ISETP.GE.AND P4, PT, R190, UR4, PT ;  /* 0x00000004be007c0c */ /* 0x004fe2000bf86270 */
[----:B------:R-:W-:-:S12]  /*7340*/  ULDC UR4, c[0x0][0x2ec] ;  /* 0x0000bb0000047ab9 */ /* 0x000fd80000000800 */
[----:B------:R-:W2:Y:S08]  /*7350*/  @!P4 LDC.64 R4, c[0x0][0x220] ;  /* 0x00008800ff04cb82 */ /* 0x000eb00000000a00 */
[----:B------:R-:W3:Y:S01]  /*7360*/  @!P4 LDC.64 R2, c[0x0][0x220] ;  /* 0x00008800ff02cb82 */ /* 0x000ee20000000a00 */
[----:B--2---:R1:W-:Y:S04]  /*7370*/  @!P4 STL.64 [R1+0x28], R4 ;  /* 0x000028040100c387 */ /* 0x0043e80000100a00 */
[----:B---3--:R1:W-:Y:S01]  /*7380*/  @!P4 STL.64 [R1+0x20], R2 ;  /* 0x000020020100c387 */ /* 0x0083e20000100a00 */
[----:B------:R-:W-:Y:S05]  /*7390*/  BRA `(.L_x_749) ;  /* 0x0000000400087947 */ /* 0x000fea0003800000 */
.L_x_751:
[----:B------:R-:W2:Y:S01]  /*73a0*/  LDL.64 R236, [R1+0x50] ;  /* 0x0000500001ec7983 */ /* 0x000ea20000100a00 */
[----:B------:R-:W1:Y:S01]  /*73b0*/  @!P4 LDC.64 R8, c[0x0][0x218] ;  /* 0x00008600ff08cb82 */ /* 0x000e620000000a00 */
[----:B------:R-:W-:Y:S02]  /*73c0*/  VIADD R2, R227, 0xffffffff ;  /* 0xffffffffe3027836 */ /* 0x000fe40000000000 */
[----:B------:R-:W3:Y:S02]  /*73d0*/  LDL.64 R234, [R1+0x38] ;  /* 0x0000380001ea7983 */ /* 0x000ee40000100a00 */
[----:B------:R-:W-:Y:S01]  /*73e0*/  IMAD.WIDE.U32 R4, R2, UR6, RZ ;  /* 0x0000000602047c25 */ /* 0x000fe2000f8e00ff */
        /* <DEDUP_REMOVED lines=28> */
[----:B------:R-:W-:Y:S01]  /*75b0*/  @!P4 LEA R10, P6, R4, R10, 0x1 ;  /* 0x0000000a040ac211 */ /* 0x000fe200078c08ff */
        /* <DEDUP_REMOVED lines=32> */
.L_x_749:
[----:B-12---:R-:W2:Y:S01]  /*77c0*/  LDL R2, [R1+0x18] ;  /* 0x0000180001027983 */ /* 0x006ea20000100800 */
[----:B------:R-:W-:Y:S04]  /*77d0*/  DEPBAR.LE SB0, 0x0 ;  /* 0x000080000000791a */ /* 0x000fe80000000000 */
[----:B------:R-:W3:Y:S04]  /*77e0*/  LDL R0, [R1+0x1c] ;  /* 0x00001c0001007983 */ /* 0x000ee80000100800 */
[----:B------:R-:W4:Y:S04]  /*77f0*/  LDL R17, [R1] ;  /* 0x0000000001117983 */ /* 0x000f280000100800 */
[----:B------:R-:W5:Y:S04]  /*7800*/  LDL R18, [R1+0x4] ;  /* 0x0000040001127983 */ /* 0x000f680000100800 */
[----:B------:R-:W5:Y:S06]  /*7810*/  LDL.64 R6, [R1+0x48] ;  /* 0x0000480001067983 */ /* 0x000f6c0000100a00 */
        /* <DEDUP_REMOVED lines=11> */
[----:B------:R-:W-:Y:S01]  /*78d0*/  SHF.R.S32.HI R0, RZ, 0x1f, R227 ;  /* 0x0000001fff007819 */ /* 0x000fe200000114e3 */
[CC--:B----4-:R-:W-:Y:S04]  /*78e0*/  IMAD.WIDE.U32 R2, R227.reuse, R17.reuse, RZ ;  /* 0x00000011e3027225 */ /* 0x0d0fe800078e00ff */
[----:B------:R-:W-:Y:S04]  /*78f0*/  IMAD R0, R0, R17, RZ ;  /* 0x0000001100007224 */ /* 0x000fe800078e02ff */
[----:B------:R-:W1:Y:S01]  /*7900*/  @!P3 LDC.64 R12, c[0x0][0x220] ;  /* 0x00008800ff0cbb82 */ /* 0x000e620000000a00 */
[----:B-----5:R-:W-:Y:S01]  /*7910*/  IMAD R4, R227, R18, R0 ;  /* 0x00000012e3047224 */ /* 0x020fe200078e0200 */
[C---:B------:R-:W-:Y:S06]  /*7920*/  LEA R0, P0, R2.reuse, R6, 0x6 ;  /* 0x0000000602007211 */ /* 0x040fec00078030ff */
[----:B------:R-:W2:Y:S01]  /*7930*/  @!P2 LDC.64 R10, c[0x0][0x220] ;  /* 0x00008800ff0aab82 */ /* 0x000ea20000000a00 */
[----:B------:R-:W-:Y:S05]  /*7940*/  IMAD.IADD R3, R3, 0x1, R4 ;  /* 0x0000000103037824 */ /* 0x000fea00078e0204 */
[----:B------:R-:W-:Y:S02]  /*7950*/  LEA.HI.X R3, R2, R19, R3, 0x6, P0 ;  /* 0x0000001302037211 */ /* 0x000fe400000f3403 */
[----:B------:R-:W3:Y:S01]  /*7960*/  @!P3 LDC.64 R6, c[0x0][0x220] ;  /* 0x00008800ff06bb82 */ /* 0x000ee20000000a00 */
[C---:B------:R-:W-:Y:S02]  /*7970*/  @!P4 LEA R4, P0, R0.reuse, R5, 0x1 ;  /* 0x000000050004c211 */ /* 0x040fe400078008ff */
[C---:B------:R-:W-:Y:S02]  /*7980*/  LEA R2, P6, R17.reuse, R0, 0x5 ;  /* 0x0000000011027211 */ /* 0x040fe400078c28ff */
        /* <DEDUP_REMOVED lines=11> */
[----:B------:R-:W-:Y:S01]  /*7a40*/  @!P2 LEA.HI.X R11, R0, R11, R3, 0x1, P0 ;  /* 0x0000000b000ba211 */ /* 0x000fe200000f0c03 */
[----:B------:R-:W-:Y:S01]  /*7a50*/  IMAD.MOV.U32 R0, RZ, RZ, -0x40 ;  /* 0xffffffc0ff007424 */ /* 0x000fe200078e00ff */
[----:B------:R-:W-:Y:S02]  /*7a60*/  LEA.HI.X R3, R17, R3, R18, 0x5, P6 ;  /* 0x0000000311037211 */ /* 0x000fe400030f2c12 */
[C---:B---3--:R-:W-:Y:S01]  /*7a70*/  @!P3 LEA R6, P1, R2.reuse, R6, 0x1 ;  /* 0x000000060206b211 */ /* 0x048fe200078208ff */
[----:B------:R-:W-:Y:S01]  /*7a80*/  @!PT LDS RZ, [RZ] ;  /* 0x00000000fffff984 */ /* 0x000fe20000000800 */
[----:B------:R-:W-:Y:S01]  /*7a90*/  @!PT LDS RZ, [RZ] ;  /* 0x00000000fffff984 */ /* 0x000fe20000000800 */
[----:B------:R-:W-:Y:S01]  /*7aa0*/  @!PT LDS RZ, [RZ] ;  /* 0x00000000fffff984 */ /* 0x000fe20000000800 */
[----:B------:R-:W-:Y:S01]  /*7ab0*/  @!P3 LDGSTS.E.BYPASS.LTC128B.128 [R226+0xa000], desc[UR8][R12.64+0x40] ;  /* 0x0a0000400ce2bfae */ /* 0x000fe2000b901d48 */
[C-C-:B------:R-:W-:Y:S01]  /*7ac0*/  @!P4 LEA.HI.X R9, R2.reuse, R16, R3.reuse, 0x1, P5 ;  /* 0x000000100209c211 */ /* 0x140fe200028f0c03 */
[C---:B------:R-:W-:Y:S01]  /*7ad0*/  IMAD R0, R227.reuse, R0, 0x40 ;  /* 0x00000040e3007424 */ /* 0x040fe200078e0200 */
[--C-:B------:R-:W-:Y:S03]  /*7ae0*/  @!P3 LEA.HI.X R7, R2, R7, R3.reuse, 0x1, P1 ;  /* 0x000000070207b211 */ /* 0x100fe600008f0c03 */
[----:B------:R-:W-:Y:S02]  /*7af0*/  IMAD.IADD R0, R238, 0x1, R0 ;  /* 0x00000001ee007824 */ /* 0x000fe400078e0200 */
[----:B------:R-:W-:Y:S01]  /*7b00*/  @P2 STS.128 [R226+0xb000], RZ ;  /* 0x00b000ffe2002388 */ /* 0x000fe20000000c00 */
[C---:B----4-:R-:W-:Y:S04]  /*7b10*/  @!P2 LEA R4, P0, R2.reuse, R14, 0x1 ;  /* 0x0000000e0204a211 */ /* 0x050fe800078008ff */
[----:B------:R-:W-:Y:S03]  /*7b20*/  @!P2 LEA.HI.X R5, R2, R15, R3, 0x1, P0 ;  /* 0x0000000f0205a211 */ /* 0x000fe600000f0c03 */
[----:B------:R-:W-:Y:S01]  /*7b30*/  @!PT LDS RZ, [RZ] ;  /* 0x00000000fffff984 */ /* 0x000fe20000000800 */
[----:B------:R-:W-:Y:S01]  /*7b40*/  @!PT LDS RZ, [RZ] ;  /* 0x00000000fffff984 */ /* 0x000fe20000000800 */
[----:B------:R-:W-:Y:S01]  /*7b50*/  @!PT LDS RZ, [RZ] ;  /* 0x00000000fffff984 */ /* 0x000fe20000000800 */
[----:B------:R-:W-:Y:S01]  /*7b60*/  @!P2 LDGSTS.E.BYPASS.LTC128B.128 [R226+0xb000], desc[UR8][R10.64+0x80] ;  /* 0x0b0000800ae2afae */ /* 0x000fe2000b901d48 */
[----:B------:R-:W-:Y:S04]  /*7b70*/  IMAD R2, R227, -0x40, R238 ;  /* 0xffffffc0e3027824 */ /* 0x000fe800078e02ee */
[----:B------:R-:W-:Y:S03]  /*7b80*/  VIADD R3, R2, 0x8 ;  /* 0x0000000802037836 */ /* 0x000fe60000000000 */
        /* <DEDUP_REMOVED lines=68> */
[----:B------:R-:W-:Y:S03]  /*7fd0*/  HMMA.16816.F32.BF16 R64, R180, R202, R64 ;  /* 0x000000cab440723c */ /* 0x000fe60000041840 */
[----:B------:R-:W5:Y:S03]  /*7fe0*/  LDSM.16.M88.4 R180, [R223+0x7400] ;  /* 0x00740000dfb4783b */ /* 0x000f660000000200 */
[-C--:B----4-:R-:W-:Y:S05]  /*7ff0*/  HMMA.16816.F32.BF16 R4, R176, R204.reuse, R4 ;  /* 0x000000ccb004723c */ /* 0x090fea0000041804 */
[----:B------:R-:W4:Y:S01]  /*8000*/  LDSM.16.M88.4 R200, [R223+0x7800] ;  /* 0x00780000dfc8783b */ /* 0x000f220000000200 */
        /* <DEDUP_REMOVED lines=30> */
[----:B------:R-:W2:Y:S05]  /*81f0*/  LDSM.16.M88.4 R180, [R224+0x5000] ;  /* 0x00500000e0b4783b */ /* 0x000eaa0000000200 */
[-C--:B----4-:R-:W-:Y:S06]  /*8200*/  HMMA.16816.F32.BF16 R36, R188, R200.reuse, R36 ;  /* 0x000000c8bc24723c */ /* 0x090fec0000041824 */
[C---:B------:R-:W-:Y:S06]  /*8210*/  HMMA.16816.F32.BF16 R40, R216.reuse, R200, R40 ;  /* 0x000000c8d828723c */ /* 0x040fec0000041828 */
[-C--:B------:R-:W-:Y:S06]  /*8220*/  HMMA.16816.F32.BF16 R44, R216, R202.reuse, R44 ;  /* 0x000000cad82c723c */ /* 0x080fec000004182c */
[C---:B------:R-:W-:Y:S01]  /*8230*/  HMMA.16816.F32.BF16 R48, R188.reuse, R202, R48 ;  /* 0x000000cabc30723c */ /* 0x040fe20000041830 */
[----:B------:R-:W3:Y:S05]  /*8240*/  LDSM.16.M88.4 R200, [R221+0x8c00] ;  /* 0x008c0000ddc8783b */ /* 0x000eea0000000200 */
[-C--:B------:R-:W-:Y:S06]  /*8250*/  HMMA.16816.F32.BF16 R52, R188, R204.reuse, R52 ;  /* 0x000000ccbc34723c */ /* 0x080fec0000041834 */
[C---:B------:R-:W-:Y:S06]  /*8260*/  HMMA.16816.F32.BF16 R56, R216.reuse, R204, R56 ;  /* 0x000000ccd838723c */ /* 0x040fec0000041838 */
[-C--:B------:R-:W-:Y:S06]  /*8270*/  HMMA.16816.F32.BF16 R60, R216, R206.reuse, R60 ;  /* 0x000000ced83c723c */ /* 0x080fec000004183c */
[----:B------:R-:W-:Y:S01]  /*8280*/  HMMA.16816.F32.BF16 R64, R188, R206, R64 ;  /* 0x000000cebc40723c */ /* 0x000fe20000041840 */
[----:B------:R-:W4:Y:S05]  /*8290*/  LDSM.16.M88.4 R188, [R225+0x5000] ;  /* 0x00500000e1bc783b */ /* 0x000f2a0000000200 */
[-C--:B-1----:R-:W-:Y:S06]  /*82a0*/  HMMA.16816.F32.BF16 R4, R176, R184.reuse, R4 ;  /* 0x000000b8b004723c */ /* 0x082fec0000041804 */
[C---:B--2---:R-:W-:Y:S06]  /*82b0*/  HMMA.16816.F32.BF16 R8, R180.reuse, R184, R8 ;  /* 0x000000b8b408723c */ /* 0x044fec0000041808 */
        /* <DEDUP_REMOVED lines=13> */
[----:B------:R-:W-:Y:S06]  /*8390*/  HMMA.16816.F32.BF16 R64, R176, R202, R64 ;  /* 0x000000cab040723c */ /* 0x000fec0000041840 */
[-C--:B------:R-:W-:Y:S06]  /*83a0*/  HMMA.16816.F32.BF16 R4, R208, R212.reuse, R4 ;  /* 0x000000d4d004723c */ /* 0x080fec0000041804 */
[C---:B----4-:R-:W-:Y:S06]  /*83b0*/  HMMA.16816.F32.BF16 R8, R188.reuse, R212, R8 ;  /* 0x000000d4bc08723c */ /* 0x050fec0000041808 */
        /* <DEDUP_REMOVED lines=11> */
[----:B------:R-:W-:Y:S01]  /*8470*/  MUFU.TANH R176, R7 ;  /* 0x0000000700b07308 */ /* 0x000fe20000002400 */
[----:B------:R-:W-:Y:S01]  /*8480*/  FMUL.FTZ R15, R15, UR5 ;  /* 0x000000050f0f7c20 */ /* 0x000fe20008410000 */
[----:B------:R-:W-:Y:S01]  /*8490*/  FMUL.FTZ R14, R14, UR5 ;  /* 0x000000050e0e7c20 */ /* 0x000fe20008410000 */
[----:B------:R-:W-:Y:S01]  /*84a0*/  FMUL.FTZ R12, R12, UR5 ;  /* 0x000000050c0c7c20 */ /* 0x000fe20008410000 */
[----:B------:R-:W-:Y:S01]  /*84b0*/  FMUL.FTZ R13, R13, UR5 ;  /* 0x000000050d0d7c20 */ /* 0x000fe20008410000 */
[----:B------:R-:W-:Y:S01]  /*84c0*/  FMUL.FTZ R19, R19, UR5 ;  /* 0x0000000513137c20 */ /* 0x000fe20008410000 */
[----:B------:R-:W-:Y:S04]  /*84d0*/  FMUL.FTZ R17, R17, UR5 ;  /* 0x0000000511117c20 */ /* 0x000fe80008410000 */
[----:B------:R-:W-:Y:S01]  /*84e0*/  MUFU.TANH R104, R4 ;  /* 0x0000000400687308 */ /* 0x000fe20000002400 */
[----:B------:R-:W-:Y:S01]  /*84f0*/  FMUL.FTZ R18, R18, UR5 ;  /* 0x0000000512127c20 */ /* 0x000fe20008410000 */
[----:B------:R-:W-:Y:S08]  /*8500*/  FMUL.FTZ R16, R16, UR5 ;  /* 0x0000000510107c20 */ /* 0x000ff00008410000 */
[----:B------:R1:W-:Y:S10]  /*8510*/  MUFU.TANH R219, R5 ;  /* 0x0000000500db7308 */ /* 0x0003f40000002400 */
[----:B------:R-:W2:Y:S10]  /*8520*/  MUFU.TANH R177, R9 ;  /* 0x0000000900b17308 */ /* 0x000eb40000002400 */
[----:B------:R-:W-:Y:S01]  /*8530*/  MUFU.TANH R205, R10 ;  /* 0x0000000a00cd7308 */ /* 0x000fe20000002400 */
[----:B-1----:R-:W1:Y:S09]  /*8540*/  LDSM.16.M88.4 R4, [R223+0x8400] ;  /* 0x00840000df04783b */ /* 0x002e720000000200 */
[----:B------:R-:W-:Y:S10]  /*8550*/  MUFU.TANH R216, R11 ;  /* 0x0000000b00d87308 */ /* 0x000ff40000002400 */
[----:B------:R3:W-:Y:S10]  /*8560*/  MUFU.TANH R217, R8 ;  /* 0x0000000800d97308 */ /* 0x0007f40000002400 */
[----:B------:R4:W5:Y:S10]  /*8570*/  MUFU.TANH R178, R15 ;  /* 0x0000000f00b27308 */ /* 0x0009740000002400 */
[----:B------:R2:W-:Y:S01]  /*8580*/  MUFU.TANH R215, R12 ;  /* 0x0000000c00d77308 */ /* 0x0005e20000002400 */
[----:B---3--:R-:W3:Y:S09]  /*8590*/  LDSM.16.M88.4 R8, [R223+0x8800] ;  /* 0x00880000df08783b */ /* 0x008ef20000000200 */
[----:B------:R-:W-:Y:S01]  /*85a0*/  MUFU.TANH R207, R17 ;  /* 0x0000001100cf7308 */ /* 0x000fe20000002400 */
[-C--:B-1----:R-:W-:Y:S03]  /*85b0*/  HMMA.16816.F32.BF16 R20, R208, R4.reuse, R20 ;  /* 0x00000004d014723c */ /* 0x082fe60000041814 */
[C---:B----4-:R-:W-:Y:S03]  /*85c0*/  VIADD R15, R2.reuse, 0x30 ;  /* 0x00000030020f7836 */ /* 0x050fe60000000000 */
[C---:B------:R-:W-:Y:S03]  /*85d0*/  HMMA.16816.F32.BF16 R24, R188.reuse, R4, R24 ;  /* 0x00000004bc18723c */ /* 0x040fe60000041818 */
[----:B------:R1:W-:Y:S02]  /*85e0*/  MUFU.TANH R212, R14 ;  /* 0x0000000e00d47308 */ /* 0x0003e40000002400 */
[C---:B--2---:R-:W-:Y:S01]  /*85f0*/  VIADD R12, R2.reuse, 0xfffffff7 ;  /* 0xfffffff7020c7836 */ /* 0x044fe20000000000 */
[-C--:B------:R-:W-:Y:S07]  /*8600*/  HMMA.16816.F32.BF16 R28, R188, R6.reuse, R28 ;  /* 0x00000006bc1c723c */ /* 0x080fee000004181c */
[----:B------:R-:W-:Y:S01]  /*8610*/  MUFU.TANH R201, R19 ;  /* 0x0000001300c97308 */ /* 0x000fe20000002400 */
[C---:B------:R-:W-:Y:S01]  /*8620*/  IADD3 R5, -R2.reuse, -0x7, RZ ;  /* 0xfffffff902057810 */ /* 0x040fe20007ffe1ff */
[C---:B------:R-:W-:Y:S08]  /*8630*/  HMMA.16816.F32.BF16 R32, R208.reuse, R6, R32 ;  /* 0x00000006d020723c */ /* 0x040ff00000041820 */
[----:B------:R-:W-:Y:S03]  /*8640*/  MUFU.TANH R218, R13 ;  /* 0x0000000d00da7308 */ /* 0x000fe60000002400 */
[C---:B------:R-:W-:Y:S01]  /*8650*/  VIADD R4, R2.reuse, 0x3f ;  /* 0x0000003f02047836 */ /* 0x040fe20000000000 */
[C---:B------:R-:W-:Y:S01]  /*8660*/  IADD3 R6, -R2.reuse, -0x8, RZ ;  /* 0xfffffff802067810 */ /* 0x040fe20007ffe1ff */
[----:B-1----:R-:W-:Y:S03]  /*8670*/  VIADD R14, R2, 0x2f ;  /* 0x0000002f020e7836 */ /* 0x002fe60000000000 */
[----:B------:R-:W-:Y:S01]  /*8680*/  ISETP.GE.AND P6, PT, R4, RZ, PT ;  /* 0x000000ff0400720c */ /* 0x000fe20003fc6270 */
[----:B------:R-:W-:Y:S01]  /*8690*/  FMUL.FTZ R26, R26, UR5 ;  /* 0x000000051a1a7c20 */ /* 0x000fe20008410000 */
[----:B------:R-:W1:Y:S01]  /*86a0*/  MUFU.TANH R110, R18 ;  /* 0x00000012006e7308 */ /* 0x000e620000002400 */
[-C--:B---3--:R-:W-:Y:S03]  /*86b0*/  HMMA.16816.F32.BF16 R36, R208, R8.reuse, R36 ;  /* 0x00000008d024723c */ /* 0x088fe60000041824 */
[----:B------:R-:W-:Y:S01]  /*86c0*/  FMUL.FTZ R25, R25, UR5 ;  /* 0x0000000519197c20 */ /* 0x000fe20008410000 */
[----:B------:R-:W-:Y:S01]  /*86d0*/  FMUL.FTZ R30, R30, UR5 ;  /* 0x000000051e1e7c20 */ /* 0x000fe20008410000 */
[----:B------:R-:W-:Y:S01]  /*86e0*/  FMUL.FTZ R29, R29, UR5 ;  /* 0x000000051d1d7c20 */ /* 0x000fe20008410000 */
[C---:B------:R-:W-:Y:S03]  /*86f0*/  HMMA.16816.F32.BF16 R40, R188.reuse, R8, R40 ;  /* 0x00000008bc28723c */ /* 0x040fe60000041828 */
[----:B------:R2:W-:Y:S02]  /*8700*/  MUFU.TANH R193, R26 ;  /* 0x0000001a00c17308 */ /* 0x0005e40000002400 */
[----:B------:R-:W-:Y:S01]  /*8710*/  @!P6 IADD3 R4, -R0, 0x1, RZ ;  /* 0x000000010004e810 */ /* 0x000fe20007ffe1ff */
[-C--:B------:R-:W-:Y:S07]  /*8720*/  HMMA.16816.F32.BF16 R44, R188, R10.reuse, R44 ;  /* 0x0000000abc2c723c */ /* 0x080fee000004182c */
[----:B------:R3:W-:Y:S01]  /*8730*/  MUFU.TANH R187, R25 ;  /* 0x0000001900bb7308 */ /* 0x0007e20000002400 */
[----:B------:R-:W-:Y:S03]  /*8740*/  ISETP.GE.AND P6, PT, R12, RZ, PT ;  /* 0x000000ff0c00720c */ /* 0x000fe60003fc6270 */
[----:B------:R-:W-:Y:S01]  /*8750*/  VIADD R8, R2, 0x7 ;  /* 0x0000000702087836 */ /* 0x000fe20000000000 */
[----:B------:R-:W-:Y:S01]  /*8760*/  I2FP.F32.S32 R4, R4 ;  /* 0x0000000400047245 */ /* 0x000fe20000201400 */
[C---:B------:R-:W-:Y:S04]  /*8770*/  HMMA.16816.F32.BF16 R48, R208.reuse, R10, R48 ;  /* 0x0000000ad030723c */ /* 0x040fe80000041830 */
[----:B------:R4:W-:Y:S01]  /*8780*/  MUFU.TANH R195, R30 ;  /* 0x0000001e00c37308 */ /* 0x0009e20000002400 */
[CC--:B------:R-:W-:Y:S01]  /*8790*/  FFMA.FTZ R177, R4.reuse, -R100.reuse, R177 ;  /* 0x8000006404b17223 */ /* 0x0c0fe200000100b1 */
[----:B-----5:R-:W-:Y:S01]  /*87a0*/  FFMA.FTZ R178, R4, -R100, R178 ;  /* 0x8000006404b27223 */ /* 0x020fe200000100b2 */
[----:B------:R-:W-:Y:S01]  /*87b0*/  IABS R4, R2 ;  /* 0x0000000200047213 */ /* 0x000fe20000000000 */
[C---:B--2---:R-:W-:Y:S03]  /*87c0*/  VIADD R26, R2.reuse, 0x28 ;  /* 0x00000028021a7836 */ /* 0x044fe60000000000 */
[C---:B------:R-:W-:Y:S03]  /*87d0*/  VIADD R19, R2.reuse, 0xfffffff0 ;  /* 0xfffffff002137836 */ /* 0x040fe60000000000 */
[----:B------:R2:W-:Y:S01]  /*87e0*/  MUFU.TANH R199, R29 ;  /* 0x0000001d00c77308 */ /* 0x0005e20000002400 */
[----:B------:R-:W-:Y:S01]  /*87f0*/  IMAD.MOV.U32 R10, RZ, RZ, R4 ;  /* 0x000000ffff0a7224 */ /* 0x000fe200078e0004 */
[C---:B------:R-:W-:Y:S01]  /*8800*/  @!P6 IADD3 R12, -R2.reuse, 0x9, RZ ;  /* 0x00000009020ce810 */ /* 0x040fe20007ffe1ff */
[----:B---3--:R-:W-:Y:S01]  /*8810*/  VIADD R25, R2, 0xffffffe7 ;  /* 0xffffffe702197836 */ /* 0x008fe20000000000 */
[----:B------:R-:W-:Y:S01]  /*8820*/  ISETP.GE.AND P6, PT, R14, RZ, PT ;  /* 0x000000ff0e00720c */ /* 0x000fe20003fc6270 */
[----:B------:R-:W-:Y:S02]  /*8830*/  VIADD R17, R2, 0x38 ;  /* 0x0000003802117836 */ /* 0x000fe40000000000 */
[----:B------:R-:W-:Y:S01]  /*8840*/  FMUL.FTZ R20, R20, UR5 ;  /* 0x0000000514147c20 */ /* 0x000fe20008410000 */
[C---:B------:R-:W-:Y:S02]  /*8850*/  VIADD R9, R2.reuse, 0x48 ;  /* 0x0000004802097836 */ /* 0x040fe40000000000 */
[----:B------:R3:W-:Y:S01]  /*8860*/  MUFU.TANH R204, R16 ;  /* 0x0000001000cc7308 */ /* 0x0007e20000002400 */
[C---:B----4-:R-:W-:Y:S01]  /*8870*/  VIADD R30, R2.reuse, 0xffffffe0 ;  /* 0xffffffe0021e7836 */ /* 0x050fe20000000000 */
[----:B------:R-:W-:Y:S01]  /*8880*/  I2FP.F32.S32 R10, R10 ;  /* 0x0000000a000a7245 */ /* 0x000fe20000201400 */
[C---:B------:R-:W-:Y:S01]  /*8890*/  VIADD R18, R2.reuse, 0xffffffff ;  /* 0xffffffff02127836 */ /* 0x040fe20000000000 */
[----:B------:R-:W-:Y:S01]  /*88a0*/  ISETP.GE.AND P5, PT, R9, RZ, PT ;  /* 0x000000ff0900720c */ /* 0x000fe20003fa6270 */
[----:B------:R-:W-:Y:S01]  /*88b0*/  VIADD R13, R2, 0xfffffff8 ;  /* 0xfffffff8020d7836 */ /* 0x000fe20000000000 */
[----:B------:R-:W-:Y:S01]  /*88c0*/  I2FP.F32.S32 R12, R12 ;  /* 0x0000000c000c7245 */ /* 0x000fe20000201400 */
[----:B------:R-:W-:Y:S03]  /*88d0*/  FMUL.FTZ R24, R24, UR5 ;  /* 0x0000000518187c20 */ /* 0x000fe60008410000 */
[----:B------:R4:W-:Y:S01]  /*88e0*/  MUFU.TANH R214, R20 ;  /* 0x0000001400d67308 */ /* 0x0009e20000002400 */
[----:B--2---:R-:W-:Y:S01]  /*88f0*/  VIADD R29, R2, 0x1f ;  /* 0x0000001f021d7836 */ /* 0x004fe20000000000 */
[----:B------:R-:W-:Y:S01]  /*8900*/  @!P6 IADD3 R14, -R0, 0x11, RZ ;  /* 0x00000011000ee810 */ /* 0x000fe20007ffe1ff */
[----:B------:R-:W-:Y:S01]  /*8910*/  VIADD R11, R2, 0x17 ;  /* 0x00000017020b7836 */ /* 0x000fe20000000000 */
[----:B------:R-:W-:Y:S01]  /*8920*/  ISETP.GE.AND P6, PT, R25, RZ, PT ;  /* 0x000000ff1900720c */ /* 0x000fe20003fc6270 */
[----:B------:R-:W-:Y:S01]  /*8930*/  FMUL.FTZ R27, R27, UR5 ;  /* 0x000000051b1b7c20 */ /* 0x000fe20008410000 */
[----:B------:R-:W-:Y:S01]  /*8940*/  ISETP.GE.AND P1, PT, R18, RZ, PT ;  /* 0x000000ff1200720c */ /* 0x000fe20003f26270 */
[----:B------:R-:W-:Y:S03]  /*8950*/  FMUL.FTZ R28, R28, UR5 ;  /* 0x000000051c1c7c20 */ /* 0x000fe60008410000 */
[----:B------:R2:W-:Y:S01]  /*8960*/  MUFU.TANH R192, R24 ;  /* 0x0000001800c07308 */ /* 0x0005e20000002400 */
[----:B------:R-:W-:Y:S01]  /*8970*/  @!P5 IADD3 R9, -R0, -0x8, RZ ;  /* 0xfffffff80009d810 */ /* 0x000fe20007ffe1ff */
[----:B---3--:R-:W-:Y:S01]  /*8980*/  VIADD R16, R2, 0x37 ;  /* 0x0000003702107836 */ /* 0x008fe20000000000 */
[----:B------:R-:W-:Y:S01]  /*8990*/  ISETP.GE.AND P5, PT, R17, RZ, PT ;  /* 0x000000ff1100720c */ /* 0x000fe20003fa6270 */
[----:B------:R-:W-:Y:S01]  /*89a0*/  FMUL.FTZ R31, R31, UR5 ;  /* 0x000000051f1f7c20 */ /* 0x000fe20008410000 */
[----:B------:R-:W-:Y:S01]  /*89b0*/  ISETP.GE.AND P0, PT, R13, RZ, PT ;  /* 0x000000ff0d00720c */ /* 0x000fe20003f06270 */
[----:B------:R-:W-:Y:S01]  /*89c0*/  FMUL.FTZ R32, R32, UR5 ;  /* 0x0000000520207c20 */ /* 0x000fe20008410000 */
[----:B------:R-:W-:Y:S03]  /*89d0*/  FMUL.FTZ R34, R34, UR5 ;  /* 0x0000000522227c20 */ /* 0x000fe60008410000 */
[----:B------:R3:W-:Y:S01]  /*89e0*/  MUFU.TANH R194, R27 ;  /* 0x0000001b00c27308 */ /* 0x0007e20000002400 */
[C---:B------:R-:W-:Y:S01]  /*89f0*/  @!P6 IADD3 R25, -R2.reuse, 0x19, RZ ;  /* 0x000000190219e810 */ /* 0x040fe20007ffe1ff */
[C---:B----4-:R-:W-:Y:S01]  /*8a00*/  VIADD R20, R2.reuse, 0xffffffef ;  /* 0xffffffef02147836 */ /* 0x050fe20000000000 */
[----:B------:R-:W-:Y:S01]  /*8a10*/  ISETP.GE.AND P6, PT, R29, RZ, PT ;  /* 0x000000ff1d00720c */ /* 0x000fe20003fc6270 */
[----:B------:R-:W-:Y:S01]  /*8a20*/  FMUL.FTZ R33, R33, UR5 ;  /* 0x0000000521217c20 */ /* 0x000fe20008410000 */
[----:B------:R-:W-:Y:S01]  /*8a30*/  @!P1 IADD3 R18, -R2, 0x1, RZ ;  /* 0x0000000102129810 */ /* 0x000fe20007ffe1ff */
[----:B------:R-:W-:Y:S01]  /*8a40*/  FMUL.FTZ R35, R35, UR5 ;  /* 0x0000000523237c20 */ /* 0x000fe20008410000 */
[----:B------:R-:W-:Y:S03]  /*8a50*/  ISETP.GE.AND P1, PT, R16, RZ, PT ;  /* 0x000000ff1000720c */ /* 0x000fe60003f26270 */
[----:B------:R4:W-:Y:S01]  /*8a60*/  MUFU.TANH R186, R28 ;  /* 0x0000001c00ba7308 */ /* 0x0009e20000002400 */
[----:B------:R-:W-:Y:S01]  /*8a70*/  @!P5 IADD3 R17, -R0, 0x8, RZ ;  /* 0x000000080011d810 */ /* 0x000fe20007ffe1ff */
[----:B--2---:R-:W-:Y:S01]  /*8a80*/  VIADD R24, R2, 0xffffffe8 ;  /* 0xffffffe802187836 */ /* 0x004fe20000000000 */
[----:B------:R-:W-:Y:S01]  /*8a90*/  ISETP.GE.AND P5, PT, R19, RZ, PT ;  /* 0x000000ff1300720c */ /* 0x000fe20003fa6270 */
[----:B------:R-:W-:Y:S01]  /*8aa0*/  FMUL.FTZ R36, R36, UR5 ;  /* 0x0000000524247c20 */ /* 0x000fe20008410000 */
[----:B------:R-:W-:Y:S01]  /*8ab0*/  @!P0 IADD3 R13, -R2, 0x8, RZ ;  /* 0x00000008020d8810 */ /* 0x000fe20007ffe1ff */
[----:B------:R-:W-:Y:S01]  /*8ac0*/  FMUL.FTZ R22, R22, UR5 ;  /* 0x0000000516167c20 */ /* 0x000fe20008410000 */
[----:B------:R-:W-:Y:S03]  /*8ad0*/  ISETP.GE.AND P0, PT, R15, RZ, PT ;  /* 0x000000ff0f00720c */ /* 0x000fe60003f06270 */
[----:B------:R2:W-:Y:S01]  /*8ae0*/  MUFU.TANH R197, R31 ;  /* 0x0000001f00c57308 */ /* 0x0005e20000002400 */
[----:B------:R-:W-:Y:S01]  /*8af0*/  @!P6 IADD3 R29, -R0, 0x21, RZ ;  /* 0x00000021001de810 */ /* 0x000fe20007ffe1ff */
[----:B---3--:R-:W-:Y:S01]  /*8b00*/  VIADD R27, R2, 0x27 ;  /* 0x00000027021b7836 */ /* 0x008fe20000000000 */
[----:B------:R-:W-:Y:S01]  /*8b10*/  ISETP.GE.AND P6, PT, R3, RZ, PT ;  /* 0x000000ff0300720c */ /* 0x000fe20003fc6270 */
[----:B------:R-:W-:Y:S01]  /*8b20*/  FMUL.FTZ R23, R23, UR5 ;  /* 0x0000000517177c20 */ /* 0x000fe20008410000 */
[----:B------:R-:W-:Y:S01]  /*8b30*/  @!P1 IADD3 R16, -R0, 0x9, RZ ;  /* 0x0000000900109810 */ /* 0x000fe20007ffe1ff */
[----:B------:R-:W-:Y:S01]  /*8b40*/  FMUL.FTZ R21, R21, UR5 ;  /* 0x0000000515157c20 */ /* 0x000fe20008410000 */
[----:B------:R-:W-:Y:S03]  /*8b50*/  SEL R6, R6, R3, !P6 ;  /* 0x0000000306067207 */ /* 0x000fe60007000000 */
[----:B------:R3:W-:Y:S01]  /*8b60*/  MUFU.TANH R181, R32 ;  /* 0x0000002000b57308 */ /* 0x0007e20000002400 */
[C---:B------:R-:W-:Y:S01]  /*8b70*/  @!P5 IADD3 R19, -R2.reuse, 0x10, RZ ;  /* 0x000000100213d810 */ /* 0x040fe20007ffe1ff */
[----:B----4-:R-:W-:Y:S01]  /*8b80*/  VIADD R28, R2, 0x20 ;  /* 0x00000020021c7836 */ /* 0x010fe20000000000 */
[----:B------:R-:W-:Y:S01]  /*8b90*/  I2FP.F32.S32 R6, R6 ;  /* 0x0000000600067245 */ /* 0x000fe20000201400 */
[----:B------:R-:W-:Y:S01]  /*8ba0*/  FMUL.FTZ R46, R46, UR5 ;  /* 0x000000052e2e7c20 */ /* 0x000fe20008410000 */
[----:B------:R-:W-:Y:S01]  /*8bb0*/  ISETP.GE.AND P5, PT, R26, RZ, PT ;  /* 0x000000ff1a00720c */ /* 0x000fe20003fa6270 */
[----:B------:R-:W-:Y:S01]  /*8bc0*/  FMUL.FTZ R45, R45, UR5 ;  /* 0x000000052d2d7c20 */ /* 0x000fe20008410000 */
[----:B------:R-:W-:Y:S03]  /*8bd0*/  @!P0 IADD3 R15, -R0, 0x10, RZ ;  /* 0x00000010000f8810 */ /* 0x000fe60007ffe1ff */
[----:B------:R4:W-:Y:S01]  /*8be0*/  MUFU.TANH R184, R34 ;  /* 0x0000002200b87308 */ /* 0x0009e20000002400 */
[-C--:B------:R-:W-:Y:S01]  /*8bf0*/  FFMA.FTZ R111, R6, -R100.reuse, R111 ;  /* 0x80000064066f7223 */ /* 0x080fe2000001006f */
[----:B-1----:R-:W-:Y:S01]  /*8c00*/  FFMA.FTZ R110, R10, -R100, R110 ;  /* 0x800000640a6e7223 */ /* 0x002fe2000001006e */
[----:B------:R-:W-:Y:S01]  /*8c10*/  ISETP.GE.AND P1, PT, R20, RZ, PT ;  /* 0x000000ff1400720c */ /* 0x000fe20003f26270 */
[----:B--2---:R-:W-:Y:S01]  /*8c20*/  VIADD R31, R2, 0xffffffdf ;  /* 0xffffffdf021f7836 */ /* 0x004fe20000000000 */
[----:B------:R-:W-:Y:S01]  /*8c30*/  ISETP.GE.AND P0, PT, R24, RZ, PT ;  /* 0x000000ff1800720c */ /* 0x000fe20003f06270 */
[----:B------:R-:W-:Y:S01]  /*8c40*/  FMUL.FTZ R41, R41, UR5 ;  /* 0x0000000529297c20 */ /* 0x000fe20008410000 */
[----:B------:R-:W-:Y:S03]  /*8c50*/  I2FP.F32.S32 R9, R9 ;  /* 0x0000000900097245 */ /* 0x000fe60000201400 */
[----:B------:R1:W-:Y:S01]  /*8c60*/  MUFU.TANH R180, R33 ;  /* 0x0000002100b47308 */ /* 0x0003e20000002400 */
[----:B---3--:R-:W-:Y:S01]  /*8c70*/  VIADD R32, R2, 0xffffffd8 ;  /* 0xffffffd802207836 */ /* 0x008fe20000000000 */
[----:B------:R-:W-:Y:S01]  /*8c80*/  @!P5 IADD3 R26, -R0, 0x18, RZ ;  /* 0x00000018001ad810 */ /* 0x000fe20007ffe1ff */
[----:B------:R-:W-:Y:S01]  /*8c90*/  FMUL.FTZ R47, R47, UR5 ;  /* 0x000000052f2f7c20 */ /* 0x000fe20008410000 */
[----:B------:R-:W-:Y:S01]  /*8ca0*/  ISETP.GE.AND P5, PT, R30, RZ, PT ;  /* 0x000000ff1e00720c */ /* 0x000fe20003fa6270 */
[----:B------:R-:W-:Y:S01]  /*8cb0*/  FMUL.FTZ R48, R48, UR5 ;  /* 0x0000000530307c20 */ /* 0x000fe20008410000 */
[----:B------:R-:W-:Y:S01]  /*8cc0*/  @!P6 IADD3 R3, -R0, 0x38, RZ ;  /* 0x000000380003e810 */ /* 0x000fe20007ffe1ff */
[----:B------:R-:W-:Y:S03]  /*8cd0*/  FMUL.FTZ R44, R44, UR5 ;  /* 0x000000052c2c7c20 */ /* 0x000fe60008410000 */
[----:B------:R2:W-:Y:S01]  /*8ce0*/  MUFU.TANH R182, R35 ;  /* 0x0000002300b67308 */ /* 0x0005e20000002400 */
[C---:B------:R-:W-:Y:S01]  /*8cf0*/  @!P1 IADD3 R20, -R2.reuse, 0x11, RZ ;  /* 0x0000001102149810 */ /* 0x040fe20007ffe1ff */
[C---:B----4-:R-:W-:Y:S01]  /*8d00*/  VIADD R34, R2.reuse, 0x18 ;  /* 0x0000001802227836 */ /* 0x050fe20000000000 */
[----:B------:R-:W-:Y:S01]  /*8d10*/  @!P0 IADD3 R24, -R2, 0x18, RZ ;  /* 0x0000001802188810 */ /* 0x000fe20007ffe1ff */
[----:B------:R-:W-:Y:S01]  /*8d20*/  FMUL.FTZ R38, R38, UR5 ;  /* 0x0000000526267c20 */ /* 0x000fe20008410000 */
[----:B------:R-:W-:Y:S01]  /*8d30*/  ISETP.GE.AND P1, PT, R27, RZ, PT ;  /* 0x000000ff1b00720c */ /* 0x000fe20003f26270 */
[----:B------:R-:W-:Y:S01]  /*8d40*/  FMUL.FTZ R37, R37, UR5 ;  /* 0x0000000525257c20 */ /* 0x000fe20008410000 */
[----:B------:R-:W-:Y:S03]  /*8d50*/  ISETP.GE.AND P0, PT, R28, RZ, PT ;  /* 0x000000ff1c00720c */ /* 0x000fe60003f06270 */
[----:B------:R3:W-:Y:S01]  /*8d60*/  MUFU.TANH R213, R36 ;  /* 0x0000002400d57308 */ /* 0x0007e20000002400 */
[C---:B------:R-:W-:Y:S01]  /*8d70*/  @!P5 IADD3 R30, -R2.reuse, 0x20, RZ ;  /* 0x00000020021ed810 */ /* 0x040fe20007ffe1ff */
[----:B-1----:R-:W-:Y:S01]  /*8d80*/  VIADD R33, R2, 0xffffffd7 ;  /* 0xffffffd702217836 */ /* 0x002fe20000000000 */
[----:B------:R-:W-:Y:S01]  /*8d90*/  ISETP.GE.AND P5, PT, R8, RZ, PT ;  /* 0x000000ff0800720c */ /* 0x000fe20003fa6270 */
[----:B------:R-:W-:Y:S01]  /*8da0*/  FMUL.FTZ R42, R42, UR5 ;  /* 0x000000052a2a7c20 */ /* 0x000fe20008410000 */
[----:B------:R-:W-:Y:S01]  /*8db0*/  I2FP.F32.S32 R13, R13 ;  /* 0x0000000d000d7245 */ /* 0x000fe20000201400 */
[----:B------:R-:W-:Y:S01]  /*8dc0*/  FMUL.FTZ R39, R39, UR5 ;  /* 0x0000000527277c20 */ /* 0x000fe20008410000 */
[----:B------:R-:W-:Y:S03]  /*8dd0*/  SEL R5, R5, R8, !P5 ;  /* 0x0000000805057207 */ /* 0x000fe60006800000 */
[----:B------:R1:W4:Y:S01]  /*8de0*/  MUFU.TANH R183, R22 ;  /* 0x0000001600b77308 */ /* 0x0003220000002400 */
[----:B------:R-:W-:Y:S01]  /*8df0*/  I2FP.F32.S32 R18, R18 ;  /* 0x0000001200127245 */ /* 0x000fe20000201400 */
[----:B--2---:R-:W-:Y:S01]  /*8e00*/  VIADD R35, R2, 0xffffffc8 ;  /* 0xffffffc802237836 */ /* 0x004fe20000000000 */
[----:B------:R-:W-:Y:S01]  /*8e10*/  I2FP.F32.S32 R5, R5 ;  /* 0x0000000500057245 */ /* 0x000fe20000201400 */
[----:B------:R-:W-:Y:S01]  /*8e20*/  FMUL.FTZ R40, R40, UR5 ;  /* 0x0000000528287c20 */ /* 0x000fe20008410000 */
[C---:B------:R-:W-:Y:S01]  /*8e30*/  @!P1 IADD3 R27, -R0.reuse, 0x19, RZ ;  /* 0x00000019001b9810 */ /* 0x040fe20007ffe1ff */
[----:B------:R-:W-:Y:S01]  /*8e40*/  FMUL.FTZ R43, R43, UR5 ;  /* 0x000000052b2b7c20 */ /* 0x000fe20008410000 */
[----:B------:R-:W-:Y:S03]  /*8e50*/  @!P0 IADD3 R28, -R0, 0x20, RZ ;  /* 0x00000020001c8810 */ /* 0x000fe60007ffe1ff */
[----:B------:R2:W5:Y:S01]  /*8e60*/  MUFU.TANH R185, R23 ;  /* 0x0000001700b97308 */ /* 0x0005620000002400 */
[----:B------:R-:W-:Y:S01]  /*8e70*/  FFMA.FTZ R176, R5, -R100, R176 ;  /* 0x8000006405b07223 */ /* 0x000fe200000100b0 */
[----:B------:R-:W-:Y:S01]  /*8e80*/  FMUL.FTZ R51, R51, UR5 ;  /* 0x0000000533337c20 */ /* 0x000fe20008410000 */
[----:B------:R-:W5:Y:S01]  /*8e90*/  LDSM.16.M88.4 R4, [R223+0x8c00] ;  /* 0x008c0000df04783b */ /* 0x000f620000000200 */
[----:B------:R-:W-:Y:S06]  /*8ea0*/  DEPBAR.LE SB0, 0x0 ;  /* 0x000080000000791a */ /* 0x000fec0000000000 */
[----:B------:R5:W-:Y:S01]  /*8eb0*/  MUFU.TANH R179, R21 ;  /* 0x0000001500b37308 */ /* 0x000be20000002400 */
[----:B------:R-:W-:Y:S01]  /*8ec0*/  ISETP.GE.AND P1, PT, R31, RZ, PT ;  /* 0x000000ff1f00720c */ /* 0x000fe20003f26270 */
[----:B---3--:R-:W-:Y:S01]  /*8ed0*/  VIADD R36, R2, 0xffffffd0 ;  /* 0xffffffd002247836 */ /* 0x008fe20000000000 */
[----:B------:R-:W-:Y:S01]  /*8ee0*/  ISETP.GE.AND P0, PT, R32, RZ, PT ;  /* 0x000000ff2000720c */ /* 0x000fe20003f06270 */
[----:B-1----:R-:W-:Y:S01]  /*8ef0*/  VIADD R22, R2, 0xffffffc7 ;  /* 0xffffffc702167836 */ /* 0x002fe20000000000 */
[----:B------:R-:W-:Y:S01]  /*8f00*/  @!P5 IADD3 R8, -R0, 0x39, RZ ;  /* 0x000000390008d810 */ /* 0x000fe20007ffe1ff */
[----:B------:R-:W-:Y:S01]  /*8f10*/  FMUL.FTZ R50, R50, UR5 ;  /* 0x0000000532327c20 */ /* 0x000fe20008410000 */
[----:B------:R-:W-:Y:S03]  /*8f20*/  FMUL.FTZ R49, R49, UR5 ;  /* 0x0000000531317c20 */ /* 0x000fe60008410000 */
[----:B------:R1:W-:Y:S01]  /*8f30*/  MUFU.TANH R103, R46 ;  /* 0x0000002e00677308 */ /* 0x0003e20000002400 */
[----:B------:R-:W-:Y:S01]  /*8f40*/  BAR.SYNC.DEFER_BLOCKING 0x0 ;  /* 0x0000000000007b1d */ /* 0x000fe20000010000 */
[----:B--2---:R-:W-:Y:S01]  /*8f50*/  VIADD R23, R2, 0xffffffcf ;  /* 0xffffffcf02177836 */ /* 0x004fe20000000000 */
[----:B------:R-:W-:Y:S01]  /*8f60*/  I2FP.F32.S32 R14, R14 ;  /* 0x0000000e000e7245 */ /* 0x000fe20000201400 */
[----:B----4-:R-:W-:Y:S01]  /*8f70*/  FFMA.FTZ R183, R13, -R100, R183 ;  /* 0x800000640db77223 */ /* 0x010fe200000100b7 */
[----:B------:R-:W-:Y:S01]  /*8f80*/  I2FP.F32.S32 R16, R16 ;  /* 0x0000001000107245 */ /* 0x000fe20000201400 */
[-C--:B-----5:R-:W-:Y:S01]  /*8f90*/  FFMA.FTZ R185, R12, -R100.reuse, R185 ;  /* 0x800000640cb97223 */ /* 0x0a0fe200000100b9 */
[C---:B------:R-:W-:Y:S03]  /*8fa0*/  @!P1 IADD3 R31, -R2.reuse, 0x21, RZ ;  /* 0x00000021021f9810 */ /* 0x040fe60007ffe1ff */
[----:B------:R2:W-:Y:S01]  /*8fb0*/  MUFU.TANH R203, R45 ;  /* 0x0000002d00cb7308 */ /* 0x0005e20000002400 */
[C---:B------:R-:W-:Y:S01]  /*8fc0*/  @!P0 IADD3 R32, -R2.reuse, 0x28, RZ ;  /* 0x0000002802208810 */ /* 0x040fe20007ffe1ff */
[----:B------:R-:W-:Y:S01]  /*8fd0*/  VIADD R21, R2, 0x10 ;  /* 0x0000001002157836 */ /* 0x000fe20000000000 */
[----:B------:R-:W-:Y:S01]  /*8fe0*/  ISETP.GE.AND P1, PT, R33, RZ, PT ;  /* 0x000000ff2100720c */ /* 0x000fe20003f26270 */
[-C--:B------:R-:W-:Y:S01]  /*8ff0*/  FFMA.FTZ R194, R16, -R100.reuse, R194 ;  /* 0x8000006410c27223 */ /* 0x080fe200000100c2 */
[----:B------:R-:W-:Y:S01]  /*9000*/  ISETP.GE.AND P0, PT, R34, RZ, PT ;  /* 0x000000ff2200720c */ /* 0x000fe20003f06270 */
[-C--:B------:R-:W-:Y:S01]  /*9010*/  FFMA.FTZ R187, R14, -R100.reuse, R187 ;  /* 0x800000640ebb7223 */ /* 0x080fe200000100bb */
[----:B------:R-:W-:Y:S03]  /*9020*/  I2FP.F32.S32 R3, R3 ;  /* 0x0000000300037245 */ /* 0x000fe60000201400 */
[----:B------:R-:W3:Y:S01]  /*9030*/  MUFU.TANH R105, R41 ;  /* 0x0000002900697308 */ /* 0x000ee20000002400 */
[-C--:B-1----:R-:W-:Y:S01]  /*9040*/  FFMA.FTZ R46, R10, -R100.reuse, R104 ;  /* 0x800000640a2e7223 */ /* 0x082fe20000010068 */
[C---:B------:R-:W-:Y:S01]  /*9050*/  VIADD R10, R2.reuse, 0xf ;  /* 0x0000000f020a7836 */ /* 0x040fe20000000000 */
[----:B------:R-:W-:Y:S02]  /*9060*/  I2FP.F32.S32 R17, R17 ;  /* 0x0000001100117245 */ /* 0x000fe40000201400 */
[----:B------:R-:W-:Y:S02]  /*9070*/  I2FP.F32.S32 R15, R15 ;  /* 0x0000000f000f7245 */ /* 0x000fe40000201400 */
[----:B------:R-:W-:Y:S03]  /*9080*/  ISETP.GT.AND P5, PT, R227, RZ, PT ;  /* 0x000000ffe300720c */ /* 0x000fe60003fa4270 */
[----:B------:R-:W1:Y:S01]  /*9090*/  MUFU.TANH R104, R47 ;  /* 0x0000002f00687308 */ /* 0x000e620000002400 */
[----:B------:R-:W-:Y:S01]  /*90a0*/  @!P1 IADD3 R33, -R2, 0x29, RZ ;  /* 0x0000002902219810 */ /* 0x000fe20007ffe1ff */
[-C--:B--2---:R-:W-:Y:S01]  /*90b0*/  FFMA.FTZ R45, R9, -R100.reuse, R205 ;  /* 0x80000064092d7223 */ /* 0x084fe200000100cd */
[-C--:B------:R-:W-:Y:S07]  /*90c0*/  HMMA.16816.F32.BF16 R52, R208, R4.reuse, R52 ;  /* 0x00000004d034723c */ /* 0x080fee0000041834 */
[----:B------:R-:W-:Y:S01]  /*90d0*/  MUFU.TANH R202, R44 ;  /* 0x0000002c00ca7308 */ /* 0x000fe20000002400 */
[----:B------:R-:W-:Y:S01]  /*90e0*/  @!P0 IADD3 R34, -R0, 0x28, RZ ;  /* 0x0000002800228810 */ /* 0x000fe20007ffe1ff */
[C---:B------:R-:W-:Y:S04]  /*90f0*/  HMMA.16816.F32.BF16 R56, R188.reuse, R4, R56 ;  /* 0x00000004bc38723c */ /* 0x040fe80000041838 */
[----:B------:R-:W-:Y:S01]  /*9100*/  ISETP.GE.AND P1, PT, R35, RZ, PT ;  /* 0x000000ff2300720c */ /* 0x000fe20003f26270 */
[----:B------:R-:W-:Y:S03]  /*9110*/  FFMA.FTZ R193, R17, -R100, R193 ;  /* 0x8000006411c17223 */ /* 0x000fe600000100c1 */
[----:B------:R2:W-:Y:S01]  /*9120*/  MUFU.TANH R198, R38 ;  /* 0x0000002600c67308 */ /* 0x0005e20000002400 */
[----:B------:R-:W-:Y:S01]  /*9130*/  ISETP.GE.AND P0, PT, R36, RZ, PT ;  /* 0x000000ff2400720c */ /* 0x000fe20003f06270 */
[-C--:B------:R-:W-:Y:S03]  /*9140*/  HMMA.16816.F32.BF16 R60, R188, R6.reuse, R60 ;  /* 0x00000006bc3c723c */ /* 0x080fe6000004183c */
[----:B------:R-:W-:Y:S01]  /*9150*/  IABS R9, R0 ;  /* 0x0000000000097213 */ /* 0x000fe20000000000 */
[-C--:B------:R-:W-:Y:S01]  /*9160*/  FFMA.FTZ R192, R15, -R100.reuse, R192 ;  /* 0x800000640fc07223 */ /* 0x080fe200000100c0 */
[----:B------:R-:W-:Y:S03]  /*9170*/  I2FP.F32.S32 R4, R29 ;  /* 0x0000001d00047245 */ /* 0x000fe60000201400 */
[----:B------:R4:W-:Y:S01]  /*9180*/  MUFU.TANH R206, R37 ;  /* 0x0000002500ce7308 */ /* 0x0009e20000002400 */
[----:B------:R-:W-:Y:S04]  /*9190*/  HMMA.16816.F32.BF16 R64, R208, R6, R64 ;  /* 0x00000006d040723c */ /* 0x000fe80000041840 */
[C---:B------:R-:W-:Y:S01]  /*91a0*/  @!P1 IADD3 R35, -R2.reuse, 0x38, RZ ;  /* 0x0000003802239810 */ /* 0x040fe20007ffe1ff */
[----:B------:R-:W-:Y:S01]  /*91b0*/  FMUL.FTZ R55, R55, UR5 ;  /* 0x0000000537377c20 */ /* 0x000fe20008410000 */
[----:B------:R-:W-:Y:S03]  /*91c0*/  @!P0 IADD3 R36, -R2, 0x30, RZ ;  /* 0x0000003002248810 */ /* 0x000fe60007ffe1ff */
[----:B------:R5:W-:Y:S01]  /*91d0*/  MUFU.TANH R196, R42 ;  /* 0x0000002a00c47308 */ /* 0x000be20000002400 */
[----:B------:R-:W-:Y:S02]  /*91e0*/  ISETP.GE.AND P1, PT, R22, RZ, PT ;  /* 0x000000ff1600720c */ /* 0x000fe40003f26270 */
[----:B------:R-:W-:Y:S01]  /*91f0*/  ISETP.GE.AND P0, PT, R23, RZ, PT ;  /* 0x000000ff1700720c */ /* 0x000fe20003f06270 */
[----:B------:R-:W-:Y:S01]  /*9200*/  FMUL.FTZ R54, R54, UR5 ;  /* 0x0000000536367c20 */ /* 0x000fe20008410000 */
[----:B------:R-:W-:Y:S01]  /*9210*/  FMUL.FTZ R59, R59, UR5 ;  /* 0x000000053b3b7c20 */ /* 0x000fe20008410000 */
[----:B------:R-:W-:Y:S01]  /*9220*/  FMUL.FTZ R58, R58, UR5 ;  /* 0x000000053a3a7c20 */ /* 0x000fe20008410000 */
[-C--:B--2---:R-:W-:Y:S03]  /*9230*/  FFMA.FTZ R38, R13, -R100.reuse, R204 ;  /* 0x800000640d267223 */ /* 0x084fe600000100cc */
[----:B------:R2:W2:Y:S01]  /*9240*/  MUFU.TANH R200, R39 ;  /* 0x0000002700c87308 */ /* 0x0004a20000002400 */
[-C--:B----4-:R-:W-:Y:S01]  /*9250*/  FFMA.FTZ R37, R12, -R100.reuse, R207 ;  /* 0x800000640c257223 */ /* 0x090fe200000100cf */
[CC--:B---3--:R-:W-:Y:S01]  /*9260*/  FFMA.FTZ R204, R4.reuse, -R100.reuse, R105 ;  /* 0x8000006404cc7223 */ /* 0x0c8fe20000010069 */
[-C--:B-1----:R-:W-:Y:S01]  /*9270*/  FFMA.FTZ R211, R4, -R100.reuse, R104 ;  /* 0x8000006404d37223 */ /* 0x082fe20000010068 */
[----:B------:R-:W-:Y:S01]  /*9280*/  FMUL.FTZ R60, R60, UR5 ;  /* 0x000000053c3c7c20 */ /* 0x000fe20008410000 */
[----:B------:R-:W-:Y:S01]  /*9290*/  FMUL.FTZ R52, R52, UR5 ;  /* 0x0000000534347c20 */ /* 0x000fe20008410000 */
[----:B------:R-:W-:Y:S01]  /*92a0*/  @!P1 IADD3 R22, -R2, 0x39, RZ ;  /* 0x0000003902169810 */ /* 0x000fe20007ffe1ff */
[-C--:B------:R-:W-:Y:S03]  /*92b0*/  FFMA.FTZ R189, R14, -R100.reuse, R197 ;  /* 0x800000640ebd7223 */ /* 0x080fe600000100c5 */
[----:B------:R1:W-:Y:S01]  /*92c0*/  MUFU.TANH R106, R40 ;  /* 0x00000028006a7308 */ /* 0x0003e20000002400 */
[C---:B------:R-:W-:Y:S01]  /*92d0*/  @!P0 IADD3 R23, -R2.reuse, 0x31, RZ ;  /* 0x0000003102178810 */ /* 0x040fe20007ffe1ff */
[----:B------:R-:W-:Y:S01]  /*92e0*/  VIADD R2, R2, 0x47 ;  /* 0x0000004702027836 */ /* 0x000fe20000000000 */
[----:B------:R-:W-:Y:S01]  /*92f0*/  ISETP.GE.AND P1, PT, R11, RZ, PT ;  /* 0x000000ff0b00720c */ /* 0x000fe20003f26270 */
[----:B------:R-:W-:Y:S01]  /*9300*/  FMUL.FTZ R4, R67, UR5 ;  /* 0x0000000543047c20 */ /* 0x000fe20008410000 */
[----:B------:R-:W-:Y:S01]  /*9310*/  ISETP.GE.AND P0, PT, R21, RZ, PT ;  /* 0x000000ff1500720c */ /* 0x000fe20003f06270 */
[----:B------:R-:W-:Y:S01]  /*9320*/  FMUL.FTZ R66, R66, UR5 ;  /* 0x0000000542427c20 */ /* 0x000fe20008410000 */
[----:B-----5:R-:W-:Y:S03]  /*9330*/  FFMA.FTZ R42, R16, -R100, R218 ;  /* 0x80000064102a7223 */ /* 0x020fe600000100da */
[----:B------:R3:W4:Y:S01]  /*9340*/  MUFU.TANH R109, R43 ;  /* 0x0000002b006d7308 */ /* 0x0007220000002400 */
[----:B------:R-:W-:Y:S01]  /*9350*/  FMNMX.FTZ R5, R45, R108, !PT ;  /* 0x0000006c2d057209 */ /* 0x000fe20007810000 */
[-C--:B--2---:R-:W-:Y:S01]  /*9360*/  FFMA.FTZ R39, R18, -R100.reuse, R219 ;  /* 0x8000006412277223 */ /* 0x084fe200000100db */
[----:B------:R-:W-:Y:S01]  /*9370*/  I2FP.F32.S32 R35, R35 ;  /* 0x0000002300237245 */ /* 0x000fe20000201400 */
[----:B------:R-:W-:Y:S01]  /*9380*/  FFMA.FTZ R195, R15, -R100, R195 ;  /* 0x800000640fc37223 */ /* 0x000fe200000100c3 */
[----:B------:R-:W-:Y:S01]  /*9390*/  I2FP.F32.S32 R22, R22 ;  /* 0x0000001600167245 */ /* 0x000fe20000201400 */
[----:B------:R-:W-:Y:S01]  /*93a0*/  FMUL.FTZ R53, R53, UR5 ;  /* 0x0000000535357c20 */ /* 0x000fe20008410000 */
[----:B------:R-:W-:Y:S01]  /*93b0*/  FMUL.FTZ R64, R64, UR5 ;  /* 0x0000000540407c20 */ /* 0x000fe20008410000 */
[C---:B------:R-:W-:Y:S02]  /*93c0*/  @!P1 IADD3 R11, -R0.reuse, 0x29, RZ ;  /* 0x00000029000b9810 */ /* 0x040fe40007ffe1ff */
[----:B------:R-:W-:Y:S01]  /*93d0*/  MUFU.TANH R51, R51 ;  /* 0x0000003300337308 */ /* 0x000fe20000002400 */
[----:B------:R-:W-:Y:S01]  /*93e0*/  @!P0 IADD3 R21, -R0, 0x30, RZ ;  /* 0x0000003000158810 */ /* 0x000fe20007ffe1ff */
[-C--:B-1----:R-:W-:Y:S01]  /*93f0*/  FFMA.FTZ R40, R17, -R100.reuse, R215 ;  /* 0x8000006411287223 */ /* 0x082fe200000100d7 */
[----:B------:R-:W-:Y:S01]  /*9400*/  ISETP.GE.AND P1, PT, R10, RZ, PT ;  /* 0x000000ff0a00720c */ /* 0x000fe20003f26270 */
[----:B------:R-:W-:Y:S01]  /*9410*/  FMUL.FTZ R65, R65, UR5 ;  /* 0x0000000541417c20 */ /* 0x000fe20008410000 */
[----:B------:R-:W-:Y:S01]  /*9420*/  ISETP.GE.AND P0, PT, R2, RZ, PT ;  /* 0x000000ff0200720c */ /* 0x000fe20003f06270 */
[----:B------:R-:W-:Y:S01]  /*9430*/  FMUL.FTZ R56, R56, UR5 ;  /* 0x0000000538387c20 */ /* 0x000fe20008410000 */
[----:B------:R-:W-:Y:S03]  /*9440*/  I2FP.F32.S32 R21, R21 ;  /* 0x0000001500157245 */ /* 0x000fe60000201400 */
[----:B------:R-:W1:Y:S01]  /*9450*/  MUFU.TANH R50, R50 ;  /* 0x0000003200327308 */ /* 0x000e620000002400 */
[----:B---3--:R-:W-:Y:S01]  /*9460*/  FFMA.FTZ R43, R18, -R100, R201 ;  /* 0x80000064122b7223 */ /* 0x008fe200000100c9 */
[----:B------:R-:W-:Y:S01]  /*9470*/  FMUL.FTZ R7, R57, UR5 ;  /* 0x0000000539077c20 */ /* 0x000fe20008410000 */
[----:B------:R-:W-:Y:S01]  /*9480*/  FMUL.FTZ R61, R61, UR5 ;  /* 0x000000053d3d7c20 */ /* 0x000fe20008410000 */
[----:B------:R-:W-:Y:S01]  /*9490*/  FMUL.FTZ R62, R62, UR5 ;  /* 0x000000053e3e7c20 */ /* 0x000fe20008410000 */
[----:B------:R-:W-:Y:S01]  /*94a0*/  FMUL.FTZ R63, R63, UR5 ;  /* 0x000000053f3f7c20 */ /* 0x000fe20008410000 */
[C---:B------:R-:W-:Y:S04]  /*94b0*/  @!P1 IADD3 R10, -R0.reuse, 0x31, RZ ;  /* 0x00000031000a9810 */ /* 0x040fe80007ffe1ff */
[----:B------:R-:W-:Y:S01]  /*94c0*/  MUFU.TANH R49, R49 ;  /* 0x0000003100317308 */ /* 0x000fe20000002400 */
[----:B------:R-:W-:Y:S01]  /*94d0*/  @!P0 IADD3 R2, -R0, -0x7, RZ ;  /* 0xfffffff900028810 */ /* 0x000fe20007ffe1ff */
[----:B------:R-:W-:Y:S03]  /*94e0*/  IMAD.MOV.U32 R0, RZ, RZ, R9 ;  /* 0x000000ffff007224 */ /* 0x000fe600078e0009 */
[----:B------:R-:W-:Y:S02]  /*94f0*/  I2FP.F32.S32 R2, R2 ;  /* 0x0000000200027245 */ /* 0x000fe40000201400 */
[----:B------:R-:W-:Y:S03]  /*9500*/  I2FP.F32.S32 R0, R0 ;  /* 0x0000000000007245 */ /* 0x000fe60000201400 */
[----:B------:R2:W3:Y:S01]  /*9510*/  MUFU.TANH R9, R48 ;  /* 0x0000003000097308 */ /* 0x0004e20000002400 */
[----:B------:R-:W-:Y:S01]  /*9520*/  FFMA.FTZ R44, R2, -R100, R216 ;  /* 0x80000064022c7223 */ /* 0x000fe200000100d8 */
[----:B------:R-:W-:Y:S01]  /*9530*/  I2FP.F32.S32 R2, R20 ;  /* 0x0000001400027245 */ /* 0x000fe20000201400 */
[CC--:B------:R-:W-:Y:S01]  /*9540*/  FFMA.FTZ R41, R0.reuse, -R100.reuse, R217 ;  /* 0x8000006400297223 */ /* 0x0c0fe200000100d9 */
[-C--:B------:R-:W-:Y:S01]  /*9550*/  FFMA.FTZ R47, R0, -R100.reuse, R212 ;  /* 0x80000064002f7223 */ /* 0x080fe200000100d4 */
[----:B------:R-:W-:Y:S02]  /*9560*/  I2FP.F32.S32 R0, R19 ;  /* 0x0000001300007245 */ /* 0x000fe40000201400 */
[CC--:B------:R-:W-:Y:S01]  /*9570*/  FFMA.FTZ R179, R2.reuse, -R100.reuse, R179 ;  /* 0x8000006402b37223 */ /* 0x0c0fe200000100b3 */
[-C--:B------:R-:W-:Y:S01]  /*9580*/  FFMA.FTZ R182, R2, -R100.reuse, R182 ;  /* 0x8000006402b67223 */ /* 0x080fe200000100b6 */
[----:B------:R-:W-:Y:S01]  /*9590*/  I2FP.F32.S32 R2, R25 ;  /* 0x0000001900027245 */ /* 0x000fe20000201400 */
[-C--:B------:R-:W-:Y:S01]  /*95a0*/  FFMA.FTZ R184, R0, -R100.reuse, R184 ;  /* 0x8000006400b87223 */ /* 0x080fe200000100b8 */
[----:B------:R-:W-:Y:S03]  /*95b0*/  MUFU.TANH R55, R55 ;  /* 0x0000003700377308 */ /* 0x000fe60000002400 */
[CC--:B------:R-:W-:Y:S01]  /*95c0*/  FFMA.FTZ R180, R2.reuse, -R100.reuse, R180 ;  /* 0x8000006402b47223 */ /* 0x0c0fe200000100b4 */
[-C--:B------:R-:W-:Y:S01]  /*95d0*/  FFMA.FTZ R200, R2, -R100.reuse, R200 ;  /* 0x8000006402c87223 */ /* 0x080fe200000100c8 */
[----:B------:R-:W-:Y:S01]  /*95e0*/  I2FP.F32.S32 R2, R27 ;  /* 0x0000001b00027245 */ /* 0x000fe20000201400 */
[----:B--2---:R-:W-:Y:S01]  /*95f0*/  FFMA.FTZ R48, R0, -R100, R214 ;  /* 0x8000006400307223 */ /* 0x004fe200000100d6 */
[----:B------:R-:W-:Y:S03]  /*9600*/  I2FP.F32.S32 R0, R24 ;  /* 0x0000001800007245 */ /* 0x000fe60000201400 */
[----:B------:R-:W2:Y:S01]  /*9610*/  MUFU.TANH R54, R54 ;  /* 0x0000003600367308 */ /* 0x000ea20000002400 */
[----:B------:R-:W-:Y:S01]  /*9620*/  I2FP.F32.S32 R24, R8 ;  /* 0x0000000800187245 */ /* 0x000fe20000201400 */
[CC--:B------:R-:W-:Y:S01]  /*9630*/  FFMA.FTZ R188, R2.reuse, -R100.reuse, R199 ;  /* 0x8000006402bc7223 */ /* 0x0c0fe200000100c7 */
[----:B----4-:R-:W-:Y:S01]  /*9640*/  FFMA.FTZ R208, R2, -R100, R109 ;  /* 0x8000006402d07223 */ /* 0x010fe2000001006d */
[----:B------:R-:W-:Y:S01]  /*9650*/  I2FP.F32.S32 R2, R30 ;  /* 0x0000001e00027245 */ /* 0x000fe20000201400 */
[CC--:B------:R-:W-:Y:S01]  /*9660*/  FFMA.FTZ R181, R0.reuse, -R100.reuse, R181 ;  /* 0x8000006400b57223 */ /* 0x0c0fe200000100b5 */
[----:B------:R-:W-:Y:S01]  /*9670*/  FFMA.FTZ R198, R0, -R100, R198 ;  /* 0x8000006400c67223 */ /* 0x000fe200000100c6 */
[----:B------:R-:W-:Y:S03]  /*9680*/  I2FP.F32.S32 R0, R26 ;  /* 0x0000001a00007245 */ /* 0x000fe60000201400 */
[----:B------:R-:W-:Y:S01]  /*9690*/  MUFU.TANH R59, R59 ;  /* 0x0000003b003b7308 */ /* 0x000fe20000002400 */
[CC--:B------:R-:W-:Y:S01]  /*96a0*/  FFMA.FTZ R190, R2.reuse, -R100.reuse, R213 ;  /* 0x8000006402be7223 */ /* 0x0c0fe200000100d5 */
[----:B-1----:R-:W-:Y:S01]  /*96b0*/  FFMA.FTZ R199, R2, -R100, R50 ;  /* 0x8000006402c77223 */ /* 0x002fe20000010032 */
[----:B------:R-:W-:Y:S01]  /*96c0*/  I2FP.F32.S32 R2, R32 ;  /* 0x0000002000027245 */ /* 0x000fe20000201400 */
[CC--:B------:R-:W-:Y:S01]  /*96d0*/  FFMA.FTZ R186, R0.reuse, -R100.reuse, R186 ;  /* 0x8000006400ba7223 */ /* 0x0c0fe200000100ba */
[----:B------:R-:W-:Y:S01]  /*96e0*/  FFMA.FTZ R207, R0, -R100, R196 ;  /* 0x8000006400cf7223 */ /* 0x000fe200000100c4 */
[----:B------:R-:W-:Y:S04]  /*96f0*/  I2FP.F32.S32 R0, R28 ;  /* 0x0000001c00007245 */ /* 0x000fe80000201400 */
[----:B------:R-:W1:Y:S01]  /*9700*/  MUFU.TANH R58, R58 ;  /* 0x0000003a003a7308 */ /* 0x000e620000002400 */
[CC--:B---3--:R-:W-:Y:S01]  /*9710*/  FFMA.FTZ R196, R2.reuse, -R100.reuse, R9 ;  /* 0x8000006402c47223 */ /* 0x0c8fe20000010009 */
[----:B--2---:R-:W-:Y:S01]  /*9720*/  FFMA.FTZ R219, R2, -R100, R54 ;  /* 0x8000006402db7223 */ /* 0x004fe20000010036 */
[----:B------:R-:W-:Y:S01]  /*9730*/  I2FP.F32.S32 R2, R34 ;  /* 0x0000002200027245 */ /* 0x000fe20000201400 */
[CC--:B------:R-:W-:Y:S01]  /*9740*/  FFMA.FTZ R205, R0.reuse, -R100.reuse, R106 ;  /* 0x8000006400cd7223 */ /* 0x0c0fe2000001006a */
[-C--:B------:R-:W-:Y:S01]  /*9750*/  FFMA.FTZ R212, R0, -R100.reuse, R103 ;  /* 0x8000006400d47223 */ /* 0x080fe20000010067 */
[----:B------:R-:W-:Y:S04]  /*9760*/  I2FP.F32.S32 R0, R31 ;  /* 0x0000001f00007245 */ /* 0x000fe80000201400 */
[----:B------:R-:W2:Y:S01]  /*9770*/  MUFU.TANH R4, R4 ;  /* 0x0000000400047308 */ /* 0x000ea20000002400 */
[-C--:B------:R-:W-:Y:S01]  /*9780*/  FFMA.FTZ R202, R2, -R100.reuse, R202 ;  /* 0x8000006402ca7223 */ /* 0x080fe200000100ca */
[CC--:B------:R-:W-:Y:S01]  /*9790*/  FFMA.FTZ R191, R0.reuse, -R100.reuse, R206 ;  /* 0x8000006400bf7223 */ /* 0x0c0fe200000100ce */
[-C--:B------:R-:W-:Y:S01]  /*97a0*/  FFMA.FTZ R201, R0, -R100.reuse, R51 ;  /* 0x8000006400c97223 */ /* 0x080fe20000010033 */
[----:B------:R-:W-:Y:S06]  /*97b0*/  I2FP.F32.S32 R0, R33 ;  /* 0x0000002100007245 */ /* 0x000fec0000201400 */
[----:B------:R-:W3:Y:S01]  /*97c0*/  MUFU.TANH R60, R60 ;  /* 0x0000003c003c7308 */ /* 0x000ee20000002400 */
[----:B-1----:R-:W-:Y:S01]  /*97d0*/  FFMA.FTZ R229, R2, -R100, R58 ;  /* 0x8000006402e57223 */ /* 0x002fe2000001003a */
[----:B------:R-:W-:Y:S01]  /*97e0*/  I2FP.F32.S32 R2, R36 ;  /* 0x0000002400027245 */ /* 0x000fe20000201400 */
[CC--:B------:R-:W-:Y:S01]  /*97f0*/  FFMA.FTZ R197, R0.reuse, -R100.reuse, R49 ;  /* 0x8000006400c57223 */ /* 0x0c0fe20000010031 */
[-C--:B------:R-:W-:Y:S01]  /*9800*/  FFMA.FTZ R228, R0, -R100.reuse, R55 ;  /* 0x8000006400e47223 */ /* 0x080fe20000010037 */
[----:B------:R-:W-:Y:S05]  /*9810*/  I2FP.F32.S32 R0, R11 ;  /* 0x0000000b00007245 */ /* 0x000fea0000201400 */
[----:B------:R-:W1:Y:S01]  /*9820*/  MUFU.TANH R52, R52 ;  /* 0x0000003400347308 */ /* 0x000e620000002400 */
[CC--:B------:R-:W-:Y:S01]  /*9830*/  FFMA.FTZ R203, R0.reuse, -R100.reuse, R203 ;  /* 0x8000006400cb7223 */ /* 0x0c0fe200000100cb */
[-C--:B------:R-:W-:Y:S01]  /*9840*/  FFMA.FTZ R230, R0, -R100.reuse, R59 ;  /* 0x8000006400e67223 */ /* 0x080fe2000001003b */
[----:B------:R-:W-:Y:S07]  /*9850*/  I2FP.F32.S32 R0, R23 ;  /* 0x0000001700007245 */ /* 0x000fee0000201400 */
[----:B------:R-:W4:Y:S01]  /*9860*/  MUFU.TANH R66, R66 ;  /* 0x0000004200427308 */ /* 0x000f220000002400 */
[-C--:B--2---:R-:W-:Y:S01]  /*9870*/  FFMA.FTZ R217, R0, -R100.reuse, R4 ;  /* 0x8000006400d97223 */ /* 0x084fe20000010004 */
[----:B------:R-:W-:Y:S01]  /*9880*/  FMNMX.FTZ R4, R46, R101, !PT ;  /* 0x000000652e047209 */ /* 0x000fe20007810000 */
[----:B---3--:R-:W-:Y:S01]  /*9890*/  FFMA.FTZ R231, R3, -R100, R60 ;  /* 0x8000006403e77223 */ /* 0x008fe2000001003c */
[----:B------:R-:W-:Y:S02]  /*98a0*/  FMNMX.FTZ R3, R111, R102, !PT ;  /* 0x000000666f037209 */ /* 0x000fe40007810000 */
[----:B------:R-:W-:Y:S02]  /*98b0*/  FMNMX.FTZ R6, R39, R4, !PT ;  /* 0x0000000427067209 */ /* 0x000fe40007810000 */
[----:B------:R-:W-:Y:S01]  /*98c0*/  FMNMX.FTZ R4, R176, R3, !PT ;  /* 0x00000003b0047209 */ /* 0x000fe20007810000 */
[----:B-1----:R-:W-:Y:S01]  /*98d0*/  FFMA.FTZ R214, R2, -R100, R52 ;  /* 0x8000006402d67223 */ /* 0x002fe20000010034 */
[----:B------:R-:W1:Y:S02]  /*98e0*/  MUFU.TANH R53, R53 ;  /* 0x0000003500357308 */ /* 0x000e640000002400 */
[----:B------:R-:W-:Y:S04]  /*98f0*/  FMNMX.FTZ R4, R110, R4, !PT ;  /* 0x000000046e047209 */ /* 0x000fe80007810000 */
[----:B------:R-:W-:Y:S01]  /*9900*/  FMNMX.FTZ R4, R43, R4, !PT ;  /* 0x000000042b047209 */ /* 0x000fe20007810000 */
[----:B----4-:R-:W-:Y:S01]  /*9910*/  FFMA.FTZ R218, R2, -R100, R66 ;  /* 0x8000006402da7223 */ /* 0x010fe20000010042 */
[----:B------:R-:W-:Y:S02]  /*9920*/  FMNMX.FTZ R2, R41, R107, !PT ;  /* 0x0000006b29027209 */ /* 0x000fe40007810000 */
[----:B------:R-:W2:Y:S01]  /*9930*/  MUFU.TANH R64, R64 ;  /* 0x0000004000407308 */ /* 0x000ea20000002400 */
[----:B------:R-:W-:Y:S02]  /*9940*/  FMNMX.FTZ R4, R183, R4, !PT ;  /* 0x00000004b7047209 */ /* 0x000fe40007810000 */
[----:B------:R-:W-:Y:S02]  /*9950*/  FMNMX.FTZ R3, R177, R2, !PT ;  /* 0x00000002b1037209 */ /* 0x000fe40007810000 */
[----:B------:R-:W-:Y:S02]  /*9960*/  FMNMX.FTZ R2, R44, R5, !PT ;  /* 0x000000052c027209 */ /* 0x000fe40007810000 */
[----:B------:R-:W-:Y:S03]  /*9970*/  FMNMX.FTZ R5, R38, R6, !PT ;  /* 0x0000000626057209 */ /* 0x000fe60007810000 */
[----:B------:R-:W3:Y:S01]  /*9980*/  MUFU.TANH R65, R65 ;  /* 0x0000004100417308 */ /* 0x000ee20000002400 */
[----:B------:R-:W-:Y:S01]  /*9990*/  FMNMX.FTZ R3, R40, R3, !PT ;  /* 0x0000000328037209 */ /* 0x000fe20007810000 */
[----:B-1----:R-:W-:Y:S01]  /*99a0*/  FFMA.FTZ R213, R0, -R100, R53 ;  /* 0x8000006400d57223 */ /* 0x002fe20000010035 */
[----:B------:R-:W-:Y:S02]  /*99b0*/  FMNMX.FTZ R2, R47, R2, !PT ;  /* 0x000000022f027209 */ /* 0x000fe40007810000 */
[----:B------:R-:W-:Y:S02]  /*99c0*/  FMNMX.FTZ R5, R37, R5, !PT ;  /* 0x0000000525057209 */ /* 0x000fe40007810000 */
[----:B------:R-:W-:Y:S03]  /*99d0*/  FMNMX.FTZ R3, R42, R3, !PT ;  /* 0x000000032a037209 */ /* 0x000fe60007810000 */
[----:B------:R-:W1:Y:S01]  /*99e0*/  MUFU.TANH R8, R56 ;  /* 0x0000003800087308 */ /* 0x000e620000002400 */
[----:B------:R-:W-:Y:S01]  /*99f0*/  FMNMX.FTZ R2, R178, R2, !PT ;  /* 0x00000002b2027209 */ /* 0x000fe20007810000 */
[----:B--2---:R-:W-:Y:S01]  /*9a00*/  FFMA.FTZ R216, R35, -R100, R64 ;  /* 0x8000006423d87223 */ /* 0x004fe20000010040 */
[----:B------:R-:W-:Y:S02]  /*9a10*/  FMNMX.FTZ R5, R48, R5, !PT ;  /* 0x0000000530057209 */ /* 0x000fe40007810000 */
[----:B------:R-:W-:Y:S02]  /*9a20*/  FMNMX.FTZ R3, R192, R3, !PT ;  /* 0x00000003c0037209 */ /* 0x000fe40007810000 */
[----:B------:R-:W-:Y:S03]  /*9a30*/  FMNMX.FTZ R2, R193, R2, !PT ;  /* 0x00000002c1027209 */ /* 0x000fe60007810000 */
[----:B------:R-:W2:Y:S01]  /*9a40*/  MUFU.TANH R7, R7 ;  /* 0x0000000700077308 */ /* 0x000ea20000002400 */
[----:B------:R-:W-:Y:S01]  /*9a50*/  FMNMX.FTZ R5, R179, R5, !PT ;  /* 0x00000005b3057209 */ /* 0x000fe20007810000 */
[----:B---3--:R-:W-:Y:S01]  /*9a60*/  FFMA.FTZ R215, R22, -R100, R65 ;  /* 0x8000006416d77223 */ /* 0x008fe20000010041 */
[----:B------:R-:W-:Y:S02]  /*9a70*/  FMNMX.FTZ R4, R185, R4, !PT ;  /* 0x00000004b9047209 */ /* 0x000fe40007810000 */
[----:B------:R-:W-:Y:S02]  /*9a80*/  FMNMX.FTZ R3, R187, R3, !PT ;  /* 0x00000003bb037209 */ /* 0x000fe40007810000 */
[----:B------:R-:W-:Y:S03]  /*9a90*/  FMNMX.FTZ R2, R194, R2, !PT ;  /* 0x00000002c2027209 */ /* 0x000fe60007810000 */
[----:B------:R3:W4:Y:S01]  /*9aa0*/  MUFU.TANH R23, R61 ;  /* 0x0000003d00177308 */ /* 0x0007220000002400 */
[----:B------:R-:W-:Y:S01]  /*9ab0*/  FMNMX.FTZ R5, R181, R5, !PT ;  /* 0x00000005b5057209 */ /* 0x000fe20007810000 */
[----:B-1----:R-:W-:Y:S01]  /*9ac0*/  FFMA.FTZ R210, R21, -R100, R8 ;  /* 0x8000006415d27223 */ /* 0x002fe20000010008 */
[----:B------:R-:W-:Y:S02]  /*9ad0*/  FMNMX.FTZ R4, R184, R4, !PT ;  /* 0x00000004b8047209 */ /* 0x000fe40007810000 */
[----:B------:R-:W-:Y:S02]  /*9ae0*/  FMNMX.FTZ R3, R186, R3, !PT ;  /* 0x00000003ba037209 */ /* 0x000fe40007810000 */
[----:B------:R-:W-:Y:S03]  /*9af0*/  FMNMX.FTZ R2, R195, R2, !PT ;  /* 0x00000002c3027209 */ /* 0x000fe60007810000 */
[----:B------:R3:W1:Y:S01]  /*9b00*/  MUFU.TANH R109, R62 ;  /* 0x0000003e006d7308 */ /* 0x0006620000002400 */
        /* <DEDUP_REMOVED lines=16> */
[----:B------:R3:W1:Y:S01]  /*9c10*/  MUFU.TANH R3, R63 ;  /* 0x0000003f00037308 */ /* 0x0006620000002400 */
        /* <DEDUP_REMOVED lines=8> */
[----:B--2---:R-:W-:Y:S01]  /*9ca0*/  FFMA.FTZ R209, R0, -R100, R7 ;  /* 0x8000006400d17223 */ /* 0x004fe20000010007 */
[----:B------:R-:W-:Y:S02]  /*9cb0*/  FMNMX.FTZ R106, R216, R106, !PT ;  /* 0x0000006ad86a7209 */ /* 0x000fe40007810000 */
[----:B------:R-:W-:Y:S02]  /*9cc0*/  FMNMX.FTZ R22, R211, R5, !PT ;  /* 0x00000005d3167209 */ /* 0x000fe40007810000 */
[----:B------:R-:W-:Y:S02]  /*9cd0*/  FMNMX.FTZ R20, R210, R4, !PT ;  /* 0x00000004d2147209 */ /* 0x000fe40007810000 */
[----:B------:R-:W-:Y:S02]  /*9ce0*/  FMNMX.FTZ R105, R218, R2, !PT ;  /* 0x00000002da697209 */ /* 0x000fe40007810000 */
[----:B------:R-:W-:Y:S01]  /*9cf0*/  FMNMX.FTZ R106, R215, R106, !PT ;  /* 0x0000006ad76a7209 */ /* 0x000fe20007810000 */
[----:B-1-34-:R-:W-:Y:S06]  /*9d00*/  @P5 BRA `(.L_x_751) ;  /* 0xffffffd400a45947 */ /* 0x01afec000383ffff */
.L_x_750:
        /* <DEDUP_REMOVED lines=12> */
[----:B------:R-:W-:Y:S02]  /*9dd0*/  FMNMX.FTZ R5, R206, R5, !PT ;  /* 0x00000005ce057209 */ /* 0x000fe40007810000 */
[----:B------:R-:W-:Y:S03]  /*9de0*/  FMNMX.FTZ R0, R3, R0, !PT ;  /* 0x0000000003007209 */ /* 0x000fe60007810000 */
[----:B------:R-:W-:Y:S08]  /*9df0*/  LDSM.16.MT88.4 R52, [R220+0xa000] ;  /* 0x00a00000dc34783b */ /* 0x000ff00000004200 */
[----:B------:R-:W3:Y:S08]  /*9e00*/  SHFL.BFLY PT, R2, R0, 0x2, 0x1f ;  /* 0x0c401f0000027f89 */ /* 0x000ef000000e0000 */
[----:B------:R-:W4:Y:S01]  /*9e10*/  SHFL.BFLY PT, R4, R5, 0x2, 0x1f ;  /* 0x0c401f0005047f89 */ /* 0x000f2200000e0000 */
[----:B-1----:R-:W-:Y:S02]  /*9e20*/  FMNMX.FTZ R106, R106, R6, !PT ;  /* 0x000000066a6a7209 */ /* 0x002fe40007810000 */
[----:B--2---:R-:W-:Y:S05]  /*9e30*/  FMNMX.FTZ R105, R105, R7, !PT ;  /* 0x0000000769697209 */ /* 0x004fea0007810000 */
[----:B------:R-:W1:Y:S08]  /*9e40*/  SHFL.BFLY PT, R6, R106, 0x1, 0x1f ;  /* 0x0c201f006a067f89 */ /* 0x000e7000000e0000 */
[----:B------:R-:W2:Y:S01]  /*9e50*/  SHFL.BFLY PT, R7, R105, 0x1, 0x1f ;  /* 0x0c201f0069077f89 */ /* 0x000ea200000e0000 */
[----:B---3--:R-:W-:Y:S02]  /*9e60*/  FMNMX.FTZ R2, R0, R2, !PT ;  /* 0x0000000200027209 */ /* 0x008fe40007810000 */
[----:B----4-:R-:W-:Y:S05]  /*9e70*/  FMNMX.FTZ R8, R5, R4, !PT ;  /* 0x0000000405087209 */ /* 0x010fea0007810000 */
[----:B------:R-:W3:Y:S01]  /*9e80*/  SHFL.BFLY PT, R5, R2, 0x1, 0x1f ;  /* 0x0c201f0002057f89 */ /* 0x000ee200000e0000 */
[----:B-1----:R-:W-:Y:S07]  /*9e90*/  FMNMX.FTZ R106, R106, R6, !PT ;  /* 0x000000066a6a7209 */ /* 0x002fee0007810000 */
[----:B------:R-:W1:Y:S01]  /*9ea0*/  SHFL.BFLY PT, R104, R8, 0x1, 0x1f ;  /* 0x0c201f0008687f89 */ /* 0x000e6200000e0000 */
[----:B--2---:R-:W-:Y:S01]  /*9eb0*/  FMNMX.FTZ R105, R105, R7, !PT ;  /* 0x0000000769697209 */ /* 0x004fe20007810000 */
[C---:B------:R-:W-:Y:S01]  /*9ec0*/  FADD.FTZ R0, -R106.reuse, R101 ;  /* 0x000000656a007221 */ /* 0x040fe20000010100 */
[----:B------:R-:W-:Y:S03]  /*9ed0*/  FSETP.NEU.FTZ.AND P0, PT, R106, -INF , PT ;  /* 0xff8000006a00780b */ /* 0x000fe60003f1d000 */
[----:B------:R-:W-:Y:S01]  /*9ee0*/  FMUL.FTZ R4, R0, UR4 ;  /* 0x0000000400047c20 */ /* 0x000fe20008410000 */
[----:B------:R-:W-:Y:S03]  /*9ef0*/  FADD.FTZ R0, -R105, R102 ;  /* 0x0000006669007221 */ /* 0x000fe60000010100 */
[----:B------:R2:W4:Y:S01]  /*9f00*/  MUFU.EX2 R102, R4 ;  /* 0x0000000400667308 */ /* 0x0005220000000800 */
[----:B---3--:R-:W-:Y:S02]  /*9f10*/  FMNMX.FTZ R103, R2, R5, !PT ;  /* 0x0000000502677209 */ /* 0x008fe40007810000 */
[----:B-1----:R-:W-:Y:S01]  /*9f20*/  FMNMX.FTZ R104, R8, R104, !PT ;  /* 0x0000006808687209 */ /* 0x002fe20007810000 */
[----:B--2---:R-:W-:Y:S04]  /*9f30*/  FMUL.FTZ R4, R0, UR4 ;  /* 0x0000000400047c20 */ /* 0x004fe80008410000 */
[----:B------:R-:W-:Y:S01]  /*9f40*/  FADD.FTZ R0, -R104, R107 ;  /* 0x0000006b68007221 */ /* 0x000fe20000010100 */
[----:B------:R-:W-:Y:S01]  /*9f50*/  FMUL.FTZ R107, R106, UR4 ;  /* 0x000000046a6b7c20 */ /* 0x000fe20008410000 */
[----:B----4-:R-:W-:Y:S01]  /*9f60*/  FMUL.FTZ R16, R102, R124 ;  /* 0x0000007c66107220 */ /* 0x010fe20000410000 */
[----:B------:R1:W2:Y:S01]  /*9f70*/  MUFU.EX2 R101, R4 ;  /* 0x0000000400657308 */ /* 0x0002a20000000800 */
[----:B------:R-:W-:Y:S01]  /*9f80*/  FMUL.FTZ R2, R0, UR4 ;  /* 0x0000000400027c20 */ /* 0x000fe20008410000 */
[----:B------:R-:W-:Y:S01]  /*9f90*/  FADD.FTZ R0, -R103, R108 ;  /* 0x0000006c67007221 */ /* 0x000fe20000010100 */
[----:B------:R-:W-:Y:S01]  /*9fa0*/  FSEL R107, R107, RZ, P0 ;  /* 0x000000ff6b6b7208 */ /* 0x000fe20000000000 */
[C---:B------:R-:W-:Y:S01]  /*9fb0*/  FMUL.FTZ R108, R105.reuse, UR4 ;  /* 0x00000004696c7c20 */ /* 0x040fe20008410000 */
[----:B------:R-:W-:Y:S01]  /*9fc0*/  FSETP.NEU.FTZ.AND P0, PT, R105, -INF , PT ;  /* 0xff8000006900780b */ /* 0x000fe20003f1d000 */
[----:B------:R-:W-:Y:S01]  /*9fd0*/  FMUL.FTZ R0, R0, UR4 ;  /* 0x0000000400007c20 */ /* 0x000fe20008410000 */
[----:B------:R-:W-:Y:S03]  /*9fe0*/  FMUL.FTZ R17, R102, R125 ;  /* 0x0000007d66117220 */ /* 0x000fe60000410000 */
[----:B------:R-:W3:Y:S01]  /*9ff0*/  MUFU.EX2 R2, R2 ;  /* 0x0000000200027308 */ /* 0x000ee20000000800 */
[----:B------:R-:W-:Y:S01]  /*a000*/  FSEL R108, R108, RZ, P0 ;  /* 0x000000ff6c6c7208 */ /* 0x000fe20000000000 */
[----:B------:R-:W-:Y:S01]  /*a010*/  FMUL.FTZ R32, R102, R140 ;  /* 0x0000008c66207220 */ /* 0x000fe20000410000 */
[----:B------:R-:W-:Y:S01]  /*a020*/  FSETP.NEU.FTZ.AND P0, PT, R104, -INF , PT ;  /* 0xff8000006800780b */ /* 0x000fe20003f1d000 */
[C---:B------:R-:W-:Y:S01]  /*a030*/  FMUL.FTZ R33, R102.reuse, R141 ;  /* 0x0000008d66217220 */ /* 0x040fe20000410000 */
[--C-:B------:R-:W-:Y:S01]  /*a040*/  FFMA.FTZ R63, R181, UR4, -R107.reuse ;  /* 0x00000004b53f7c23 */ /* 0x100fe2000801086b */
[--C-:B------:R-:W-:Y:S01]  /*a050*/  FFMA.FTZ R5, R43, UR4, -R108.reuse ;  /* 0x000000042b057c23 */ /* 0x100fe2000801086c */
[----:B------:R-:W-:Y:S03]  /*a060*/  FMUL.FTZ R64, R102, R168 ;  /* 0x000000a866407220 */ /* 0x000fe60000410000 */
[----:B------:R-:W4:Y:S01]  /*a070*/  MUFU.EX2 R0, R0 ;  /* 0x0000000000007308 */ /* 0x000f220000000800 */
[--C-:B-1----:R-:W-:Y:S01]  /*a080*/  FFMA.FTZ R4, R46, UR4, -R107.reuse ;  /* 0x000000042e047c23 */ /* 0x102fe2000801086b */
[C---:B--2---:R-:W-:Y:S01]  /*a090*/  FMUL.FTZ R18, R101.reuse, R126 ;  /* 0x0000007e65127220 */ /* 0x044fe20000410000 */
[C---:B------:R-:W-:Y:S01]  /*a0a0*/  FMUL.FTZ R19, R101.reuse, R127 ;  /* 0x0000007f65137220 */ /* 0x040fe20000410000 */
[C---:B------:R-:W-:Y:S01]  /*a0b0*/  FMUL.FTZ R34, R101.reuse, R142 ;  /* 0x0000008e65227220 */ /* 0x040fe20000410000 */
[----:B------:R-:W-:Y:S01]  /*a0c0*/  FMUL.FTZ R35, R101, R143 ;  /* 0x0000008f65237220 */ /* 0x000fe20000410000 */
[----:B------:R-:W-:Y:S01]  /*a0d0*/  LDSM.16.MT88.4 R124, [R220+0xb000] ;  /* 0x00b00000dc7c783b */ /* 0x000fe20000004200 */
[----:B------:R-:W-:Y:S03]  /*a0e0*/  FMUL.FTZ R65, R102, R169 ;  /* 0x000000a966417220 */ /* 0x000fe60000410000 */
[----:B------:R1:W-:Y:S01]  /*a0f0*/  MUFU.EX2 R10, R4 ;  /* 0x00000004000a7308 */ /* 0x0003e20000000800 */
[C---:B---3--:R-:W-:Y:S01]  /*a100*/  FMUL.FTZ R8, R2.reuse, R112 ;  /* 0x0000007002087220 */ /* 0x048fe20000410000 */
[C---:B------:R-:W-:Y:S01]  /*a110*/  FMUL.FTZ R12, R2.reuse, R120 ;  /* 0x00000078020c7220 */ /* 0x040fe20000410000 */
[C---:B------:R-:W-:Y:S01]  /*a120*/  FMUL.FTZ R13, R2.reuse, R121 ;  /* 0x00000079020d7220 */ /* 0x040fe20000410000 */
[C---:B------:R-:W-:Y:S01]  /*a130*/  FMUL.FTZ R25, R2.reuse, R129 ;  /* 0x0000008102197220 */ /* 0x040fe20000410000 */
[C---:B------:R-:W-:Y:S01]  /*a140*/  FMUL.FTZ R24, R2.reuse, R128 ;  /* 0x0000008002187220 */ /* 0x040fe20000410000 */
[C---:B------:R-:W-:Y:S01]  /*a150*/  FMUL.FTZ R28, R2.reuse, R136 ;  /* 0x00000088021c7220 */ /* 0x040fe20000410000 */
[----:B------:R-:W-:Y:S03]  /*a160*/  FMUL.FTZ R29, R2, R137 ;  /* 0x00000089021d7220 */ /* 0x000fe60000410000 */
        /* <DEDUP_REMOVED lines=8> */
[----:B------:R-:W-:Y:S01]  /*a1f0*/  LDSM.16.MT88.4 R120, [R222+0xa000] ;  /* 0x00a00000de78783b */ /* 0x000fe20000004200 */
[--C-:B-1----:R-:W-:Y:S01]  /*a200*/  FFMA.FTZ R4, R39, UR4, -R107.reuse ;  /* 0x0000000427047c23 */ /* 0x102fe2000801086b */
[----:B------:R1:W-:Y:S01]  /*a210*/  MUFU.EX2 R251, R63 ;  /* 0x0000003f00fb7308 */ /* 0x0003e20000000800 */
[----:B------:R-:W-:Y:S01]  /*a220*/  FMUL.FTZ R62, R0, R174 ;  /* 0x000000ae003e7220 */ /* 0x000fe20000410000 */
[C---:B------:R-:W-:Y:S01]  /*a230*/  FMUL.FTZ R66, R101.reuse, R170 ;  /* 0x000000aa65427220 */ /* 0x040fe20000410000 */
[C---:B------:R-:W-:Y:S01]  /*a240*/  FMUL.FTZ R67, R101.reuse, R171 ;  /* 0x000000ab65437220 */ /* 0x040fe20000410000 */
[C---:B------:R-:W-:Y:S01]  /*a250*/  FMUL.FTZ R68, R102.reuse, R68 ;  /* 0x0000004466447220 */ /* 0x040fe20000410000 */
[C---:B------:R-:W-:Y:S01]  /*a260*/  FMUL.FTZ R69, R102.reuse, R69 ;  /* 0x0000004566457220 */ /* 0x040fe20000410000 */
[C---:B------:R-:W-:Y:S01]  /*a270*/  FMUL.FTZ R70, R101.reuse, R70 ;  /* 0x0000004665467220 */ /* 0x040fe20000410000 */
[----:B--2---:R-:W-:Y:S03]  /*a280*/  FMUL.FTZ R5, R102, R117 ;  /* 0x0000007566057220 */ /* 0x004fe60000410000 */
[----:B------:R2:W4:Y:S01]  /*a290*/  MUFU.EX2 R51, R4 ;  /* 0x0000000400337308 */ /* 0x0005220000000800 */
[----:B---3--:R-:W-:Y:S01]  /*a2a0*/  MOV R143, R50 ;  /* 0x00000032008f7202 */ /* 0x008fe20000000f00 */
[C---:B------:R-:W-:Y:S01]  /*a2b0*/  FMUL.FTZ R71, R101.reuse, R71 ;  /* 0x0000004765477220 */ /* 0x040fe20000410000 */
[--C-:B------:R-:W-:Y:S01]  /*a2c0*/  FFMA.FTZ R128, R182, UR4, -R108.reuse ;  /* 0x00000004b6807c23 */ /* 0x100fe2000801086c */
[C---:B------:R-:W-:Y:S01]  /*a2d0*/  FMUL.FTZ R72, R2.reuse, R72 ;  /* 0x0000004802487220 */ /* 0x040fe20000410000 */
[----:B------:R-:W-:Y:S01]  /*a2e0*/  FMUL.FTZ R73, R2, R73 ;  /* 0x0000004902497220 */ /* 0x000fe20000410000 */
[C---:B------:R-:W-:Y:S01]  /*a2f0*/  FMUL.FTZ R74, R0.reuse, R74 ;  /* 0x0000004a004a7220 */ /* 0x040fe20000410000 */
[C---:B------:R-:W-:Y:S03]  /*a300*/  FMUL.FTZ R75, R0.reuse, R75 ;  /* 0x0000004b004b7220 */ /* 0x040fe60000410000 */
[----:B------:R-:W-:Y:S01]  /*a310*/  MUFU.EX2 R250, R128 ;  /* 0x0000008000fa7308 */ /* 0x000fe20000000800 */
[----:B-1----:R-:W-:Y:S01]  /*a320*/  FMUL.FTZ R63, R0, R175 ;  /* 0x000000af003f7220 */ /* 0x002fe20000410000 */
[C---:B------:R-:W-:Y:S01]  /*a330*/  FMUL.FTZ R76, R2.reuse, R76 ;  /* 0x0000004c024c7220 */ /* 0x040fe20000410000 */
[----:B------:R-:W-:Y:S01]  /*a340*/  FMUL.FTZ R77, R2, R77 ;  /* 0x0000004d024d7220 */ /* 0x000fe20000410000 */
[C---:B------:R-:W-:Y:S01]  /*a350*/  FMUL.FTZ R78, R0.reuse, R78 ;  /* 0x0000004e004e7220 */ /* 0x040fe20000410000 */
[----:B------:R-:W-:Y:S01]  /*a360*/  FMUL.FTZ R79, R0, R79 ;  /* 0x0000004f004f7220 */ /* 0x000fe20000410000 */
[C---:B------:R-:W-:Y:S01]  /*a370*/  FMUL.FTZ R80, R102.reuse, R80 ;  /* 0x0000005066507220 */ /* 0x040fe20000410000 */
[C---:B------:R-:W-:Y:S01]  /*a380*/  FMUL.FTZ R81, R102.reuse, R81 ;  /* 0x0000005166517220 */ /* 0x040fe20000410000 */
[----:B------:R-:W-:Y:S01]  /*a390*/  FMUL.FTZ R82, R101, R82 ;  /* 0x0000005265527220 */ /* 0x000fe20000410000 */
[--C-:B--2---:R-:W-:Y:S01]  /*a3a0*/  FFMA.FTZ R4, R111, UR4, -R108.reuse ;  /* 0x000000046f047c23 */ /* 0x104fe2000801086c */
[----:B------:R-:W-:Y:S01]  /*a3b0*/  FMUL.FTZ R111, R103, UR4 ;  /* 0x00000004676f7c20 */ /* 0x000fe20008410000 */
[C---:B------:R-:W-:Y:S01]  /*a3c0*/  FMUL.FTZ R83, R101.reuse, R83 ;  /* 0x0000005365537220 */ /* 0x040fe20000410000 */
[C---:B------:R-:W-:Y:S01]  /*a3d0*/  FMUL.FTZ R84, R102.reuse, R84 ;  /* 0x0000005466547220 */ /* 0x040fe20000410000 */
[----:B------:R1:W-:Y:S01]  /*a3e0*/  MUFU.EX2 R9, R4 ;  /* 0x0000000400097308 */ /* 0x0003e20000000800 */
        /* <DEDUP_REMOVED lines=15> */
[----:B------:R-:W-:Y:S01]  /*a4e0*/  LDSM.16.MT88.4 R168, [R222+0xac00] ;  /* 0x00ac0000dea8783b */ /* 0x000fe20000004200 */
[--C-:B-1----:R-:W-:Y:S01]  /*a4f0*/  FFMA.FTZ R4, R176, UR4, -R108.reuse ;  /* 0x00000004b0047c23 */ /* 0x102fe2000801086c */
[----:B------:R-:W-:Y:S01]  /*a500*/  MOV R176, R10 ;  /* 0x0000000a00b07202 */ /* 0x000fe20000000f00 */
[----:B------:R-:W-:Y:S02]  /*a510*/  FMUL.FTZ R10, R0, R114 ;  /* 0x00000072000a7220 */ /* 0x000fe40000410000 */
[----:B------:R1:W-:Y:S01]  /*a520*/  MUFU.EX2 R57, R4 ;  /* 0x0000000400397308 */ /* 0x0003e20000000800 */
[----:B----4-:R-:W-:Y:S01]  /*a530*/  F2FP.BF16.F32.PACK_AB R112, R51, R176 ;  /* 0x000000b03370723e */ /* 0x010fe200000010ff */
[--C-:B-1----:R-:W-:Y:S08]  /*a540*/  FFMA.FTZ R4, R38, UR4, -R107.reuse ;  /* 0x0000000426047c23 */ /* 0x102ff0000801086b */
[----:B------:R1:W2:Y:S02]  /*a550*/  MUFU.EX2 R61, R4 ;  /* 0x00000004003d7308 */ /* 0x0002a40000000800 */
[----:B-1----:R-:W-:Y:S01]  /*a560*/  FFMA.FTZ R4, R37, UR4, -R107 ;  /* 0x0000000425047c23 */ /* 0x002fe2000801086b */
[-C--:B--2---:R-:W-:Y:S01]  /*a570*/  MOV R138, R61.reuse ;  /* 0x0000003d008a7202 */ /* 0x084fe20000000f00 */
[----:B------:R-:W1:Y:S06]  /*a580*/  LDSM.16.MT88.4 R36, [R222+0x9000] ;  /* 0x00900000de24783b */ /* 0x000e6c0000004200 */
[----:B------:R2:W3:Y:S02]  /*a590*/  MUFU.EX2 R46, R4 ;  /* 0x00000004002e7308 */ /* 0x0004e40000000800 */
[----:B--2---:R-:W-:Y:S01]  /*a5a0*/  FFMA.FTZ R4, R110, UR4, -R108 ;  /* 0x000000046e047c23 */ /* 0x004fe2000801086c */
[----:B------:R-:W-:Y:S01]  /*a5b0*/  FMUL.FTZ R110, R104, UR4 ;  /* 0x00000004686e7c20 */ /* 0x000fe20008410000 */
[----:B---3--:R-:W-:Y:S01]  /*a5c0*/  F2FP.BF16.F32.PACK_AB R114, R46, R61 ;  /* 0x0000003d2e72723e */ /* 0x008fe200000010ff */
[----:B------:R-:W-:Y:S05]  /*a5d0*/  FMUL.FTZ R61, R2, R173 ;  /* 0x000000ad023d7220 */ /* 0x000fea0000410000 */
[----:B------:R2:W3:Y:S01]  /*a5e0*/  MUFU.EX2 R49, R4 ;  /* 0x0000000400317308 */ /* 0x0004e20000000800 */
[----:B------:R-:W-:Y:S01]  /*a5f0*/  MOV R142, R46 ;  /* 0x0000002e008e7202 */ /* 0x000fe20000000f00 */
[----:B------:R-:W-:Y:S01]  /*a600*/  FMUL.FTZ R46, R0, R158 ;  /* 0x0000009e002e7220 */ /* 0x000fe20000410000 */
[----:B------:R-:W-:Y:S02]  /*a610*/  FSEL R110, R110, RZ, P0 ;  /* 0x000000ff6e6e7208 */ /* 0x000fe40000000000 */
[----:B------:R-:W-:Y:S03]  /*a620*/  FSETP.NEU.FTZ.AND P0, PT, R103, -INF , PT ;  /* 0xff8000006700780b */ /* 0x000fe60003f1d000 */
[--C-:B------:R-:W-:Y:S01]  /*a630*/  FFMA.FTZ R7, R40, UR4, -R110.reuse ;  /* 0x0000000428077c23 */ /* 0x100fe2000801086e */
[----:B------:R-:W-:Y:S01]  /*a640*/  FSEL R111, R111, RZ, P0 ;  /* 0x000000ff6f6f7208 */ /* 0x000fe20000000000 */
[--C-:B------:R-:W-:Y:S02]  /*a650*/  FFMA.FTZ R128, R192, UR4, -R110.reuse ;  /* 0x00000004c0807c23 */ /* 0x100fe4000801086e */
[----:B------:R4:W5:Y:S02]  /*a660*/  MUFU.EX2 R60, R7 ;  /* 0x00000007003c7308 */ /* 0x0009640000000800 */
[--C-:B------:R-:W-:Y:S01]  /*a670*/  FFMA.FTZ R109, R109, UR4, -R111.reuse ;  /* 0x000000046d6d7c23 */ /* 0x100fe2000801086f */
[--C-:B--2---:R-:W-:Y:S01]  /*a680*/  FFMA.FTZ R4, R41, UR4, -R110.reuse ;  /* 0x0000000429047c23 */ /* 0x104fe2000801086e */
[-C--:B---3--:R-:W-:Y:S01]  /*a690*/  F2FP.BF16.F32.PACK_AB R115, R50, R49.reuse ;  /* 0x000000313273723e */ /* 0x088fe200000010ff */
[C---:B------:R-:W-:Y:S01]  /*a6a0*/  FMUL.FTZ R50, R101.reuse, R154 ;  /* 0x0000009a65327220 */ /* 0x040fe20000410000 */
[----:B------:R-:W-:Y:S04]  /*a6b0*/  MOV R139, R49 ;  /* 0x00000031008b7202 */ /* 0x000fe80000000f00 */
[----:B------:R2:W-:Y:S01]  /*a6c0*/  MUFU.EX2 R6, R4 ;  /* 0x0000000400067308 */ /* 0x0005e20000000800 */
[----:B------:R-:W-:Y:S01]  /*a6d0*/  FMUL.FTZ R49, R102, R153 ;  /* 0x0000009966317220 */ /* 0x000fe20000410000 */
[----:B----4-:R-:W-:Y:S01]  /*a6e0*/  FMUL.FTZ R7, R101, R119 ;  /* 0x0000007765077220 */ /* 0x010fe20000410000 */
[----:B-----5:R-:W-:Y:S07]  /*a6f0*/  MOV R140, R60 ;  /* 0x0000003c008c7202 */ /* 0x020fee0000000f00 */
[----:B------:R3:W-:Y:S01]  /*a700*/  MUFU.EX2 R248, R128 ;  /* 0x0000008000f87308 */ /* 0x0007e20000000800 */
[--C-:B--2---:R-:W-:Y:S01]  /*a710*/  FFMA.FTZ R4, R177, UR4, -R110.reuse ;  /* 0x00000004b1047c23 */ /* 0x104fe2000801086e */
[----:B------:R-:W-:Y:S01]  /*a720*/  MOV R177, R9 ;  /* 0x0000000900b17202 */ /* 0x000fe20000000f00 */
[--C-:B------:R-:W-:Y:S01]  /*a730*/  FFMA.FTZ R9, R42, UR4, -R110.reuse ;  /* 0x000000042a097c23 */ /* 0x100fe2000801086e */
[----:B------:R-:W-:Y:S06]  /*a740*/  FMUL.FTZ R42, R0, R146 ;  /* 0x00000092002a7220 */ /* 0x000fec0000410000 */
[----:B------:R2:W4:Y:S01]  /*a750*/  MUFU.EX2 R58, R4 ;  /* 0x00000004003a7308 */ /* 0x0005220000000800 */
[--C-:B---3--:R-:W-:Y:S09]  /*a760*/  FFMA.FTZ R128, R186, UR4, -R110.reuse ;  /* 0x00000004ba807c23 */ /* 0x108ff2000801086e */
[----:B------:R3:W-:Y:S10]  /*a770*/  MUFU.EX2 R41, R9 ;  /* 0x0000000900297308 */ /* 0x0007f40000000800 */
[----:B------:R5:W-:Y:S01]  /*a780*/  MUFU.EX2 R245, R128 ;  /* 0x0000008000f57308 */ /* 0x000be20000000800 */
[--C-:B--2---:R-:W-:Y:S01]  /*a790*/  FFMA.FTZ R4, R45, UR4, -R111.reuse ;  /* 0x000000042d047c23 */ /* 0x104fe2000801086f */
[C---:B------:R-:W-:Y:S01]  /*a7a0*/  FMUL.FTZ R45, R2.reuse, R157 ;  /* 0x0000009d022d7220 */ /* 0x040fe20000410000 */
[----:B----4-:R-:W-:Y:S04]  /*a7b0*/  MOV R136, R58 ;  /* 0x0000003a00887202 */ /* 0x010fe80000000f00 */
[----:B------:R-:W-:Y:S03]  /*a7c0*/  MOV R174, R136 ;  /* 0x0000008800ae7202 */ /* 0x000fe60000000f00 */
[----:B------:R2:W-:Y:S01]  /*a7d0*/  MUFU.EX2 R43, R4 ;  /* 0x00000004002b7308 */ /* 0x0005e20000000800 */
[----:B---3--:R-:W-:Y:S01]  /*a7e0*/  FMUL.FTZ R9, R2, R113 ;  /* 0x0000007102097220 */ /* 0x008fe20000410000 */
[----:B------:R-:W-:Y:S01]  /*a7f0*/  F2FP.BF16.F32.PACK_AB R113, R57, R177 ;  /* 0x000000b13971723e */ /* 0x000fe200000010ff */
[----:B-----5:R-:W-:Y:S07]  /*a800*/  FFMA.FTZ R128, R188, UR4, -R110 ;  /* 0x00000004bc807c23 */ /* 0x020fee000801086e */
[----:B------:R3:W-:Y:S01]  /*a810*/  MUFU.EX2 R243, R128 ;  /* 0x0000008000f37308 */ /* 0x0007e20000000800 */
[--C-:B--2---:R-:W-:Y:S01]  /*a820*/  FFMA.FTZ R4, R44, UR4, -R111.reuse ;  /* 0x000000042c047c23 */ /* 0x104fe2000801086f */
[----:B------:R-:W-:Y:S08]  /*a830*/  FMUL.FTZ R44, R2, R156 ;  /* 0x0000009c022c7220 */ /* 0x000ff00000410000 */
[----:B------:R2:W4:Y:S01]  /*a840*/  MUFU.EX2 R59, R4 ;  /* 0x00000004003b7308 */ /* 0x0005220000000800 */
[----:B---3--:R-:W-:Y:S01]  /*a850*/  LDSM.16.MT88.4 R128, [R222+0x9400] ;  /* 0x00940000de80783b */ /* 0x008fe20000004200 */
[--C-:B--2---:R-:W-:Y:S01]  /*a860*/  FFMA.FTZ R4, R47, UR4, -R111.reuse ;  /* 0x000000042f047c23 */ /* 0x104fe2000801086f */
[----:B----4-:R-:W-:Y:S01]  /*a870*/  F2FP.BF16.F32.PACK_AB R117, R59, R43 ;  /* 0x0000002b3b75723e */ /* 0x010fe200000010ff */
[C---:B------:R-:W-:Y:S01]  /*a880*/  FMUL.FTZ R47, R0.reuse, R159 ;  /* 0x0000009f002f7220 */ /* 0x040fe20000410000 */
[----:B------:R-:W-:Y:S05]  /*a890*/  MOV R137, R59 ;  /* 0x0000003b00897202 */ /* 0x000fea0000000f00 */
[----:B------:R2:W3:Y:S01]  /*a8a0*/  MUFU.EX2 R56, R4 ;  /* 0x0000000400387308 */ /* 0x0004e20000000800 */
[----:B------:R-:W-:Y:S02]  /*a8b0*/  FMUL.FTZ R59, R0, R163 ;  /* 0x000000a3003b7220 */ /* 0x000fe40000410000 */
[----:B------:R-:W4:Y:S01]  /*a8c0*/  LDL.LU R163, [R1+0x10] ;  /* 0x0000100001a37983 */ /* 0x000f220000300800 */
[----:B------:R-:W-:Y:S01]  /*a8d0*/  MOV R173, R137 ;  /* 0x0000008900ad7202 */ /* 0x000fe20000000f00 */
[----:B--2---:R-:W-:Y:S01]  /*a8e0*/  FFMA.FTZ R4, R178, UR4, -R111 ;  /* 0x00000004b2047c23 */ /* 0x004fe2000801086f */
[----:B------:R-:W-:Y:S01]  /*a8f0*/  MOV R178, R6 ;  /* 0x0000000600b27202 */ /* 0x000fe20000000f00 */
[----:B------:R-:W-:Y:S01]  /*a900*/  FMUL.FTZ R6, R101, R118 ;  /* 0x0000007665067220 */ /* 0x000fe20000410000 */
[----:B------:R-:W-:Y:S02]  /*a910*/  F2FP.BF16.F32.PACK_AB R118, R41, R60 ;  /* 0x0000003c2976723e */ /* 0x000fe400000010ff */
[----:B------:R2:W5:Y:S01]  /*a920*/  MUFU.EX2 R40, R4 ;  /* 0x0000000400287308 */ /* 0x0005620000000800 */
[----:B---3--:R-:W-:Y:S01]  /*a930*/  MOV R141, R56 ;  /* 0x00000038008d7202 */ /* 0x008fe20000000f00 */
[--C-:B------:R-:W-:Y:S01]  /*a940*/  FFMA.FTZ R60, R185, UR4, -R108.reuse ;  /* 0x00000004b93c7c23 */ /* 0x100fe2000801086c */
[----:B--2---:R-:W-:Y:S01]  /*a950*/  FMUL.FTZ R4, R102, R116 ;  /* 0x0000007466047220 */ /* 0x004fe20000410000 */
[----:B------:R-:W-:Y:S01]  /*a960*/  F2FP.BF16.F32.PACK_AB R116, R58, R178 ;  /* 0x000000b23a74723e */ /* 0x000fe200000010ff */
[----:B------:R-:W-:Y:S01]  /*a970*/  FFMA.FTZ R58, R183, UR4, -R108 ;  /* 0x00000004b73a7c23 */ /* 0x000fe2000801086c */
[----:B-----5:R-:W-:Y:S01]  /*a980*/  F2FP.BF16.F32.PACK_AB R119, R40, R56 ;  /* 0x000000382877723e */ /* 0x020fe200000010ff */
[----:B------:R-:W-:Y:S01]  /*a990*/  FFMA.FTZ R56, R48, UR4, -R107 ;  /* 0x0000000430387c23 */ /* 0x000fe2000801086b */
[C---:B------:R-:W-:Y:S02]  /*a9a0*/  FMUL.FTZ R48, R102.reuse, R152 ;  /* 0x0000009866307220 */ /* 0x040fe40000410000 */
[-C--:B------:R-:W-:Y:S06]  /*a9b0*/  HMMA.16816.F32.BF16 R4, R112, R20.reuse, R4 ;  /* 0x000000147004723c */ /* 0x080fec0000041804 */
[C---:B------:R-:W-:Y:S06]  /*a9c0*/  HMMA.16816.F32.BF16 R8, R116.reuse, R20, R8 ;  /* 0x000000147408723c */ /* 0x040fec0000041808 */
[-C--:B------:R-:W-:Y:S05]  /*a9d0*/  HMMA.16816.F32.BF16 R12, R116, R22.reuse, R12 ;  /* 0x00000016740c723c */ /* 0x080fea000004180c */
[C---:B------:R-:W-:Y:S01]  /*a9e0*/  FMUL.FTZ R20, R102.reuse, R132 ;  /* 0x0000008466147220 */ /* 0x040fe20000410000 */
[C---:B------:R-:W-:Y:S05]  /*a9f0*/  HMMA.16816.F32.BF16 R16, R112.reuse, R22, R16 ;  /* 0x000000167010723c */ /* 0x040fea0000041810 */
[----:B------:R-:W-:Y:S01]  /*aa00*/  FMUL.FTZ R21, R102, R133 ;  /* 0x0000008566157220 */ /* 0x000fe20000410000 */
[----:B------:R-:W-:Y:S01]  /*aa10*/  MOV R133, R43 ;  /* 0x0000002b00857202 */ /* 0x000fe20000000f00 */
[C---:B------:R-:W-:Y:S01]  /*aa20*/  FMUL.FTZ R22, R101.reuse, R134 ;  /* 0x0000008665167220 */ /* 0x040fe20000410000 */
[C---:B------:R-:W-:Y:S03]  /*aa30*/  FMUL.FTZ R23, R101.reuse, R135 ;  /* 0x0000008765177220 */ /* 0x040fe60000410000 */
[----:B------:R-:W-:Y:S01]  /*aa40*/  MOV R134, R51 ;  /* 0x0000003300867202 */ /* 0x000fe20000000f00 */
[----:B------:R-:W-:Y:S01]  /*aa50*/  FMUL.FTZ R51, R101, R155 ;  /* 0x0000009b65337220 */ /* 0x000fe20000410000 */
[----:B------:R-:W-:Y:S01]  /*aa60*/  MOV R135, R57 ;  /* 0x0000003900877202 */ /* 0x000fe20000000f00 */
[----:B------:R-:W-:Y:S01]  /*aa70*/  LDSM.16.MT88.4 R152, [R220+0xac00] ;  /* 0x00ac0000dc98783b */ /* 0x000fe20000004200 */
[-C--:B-1----:R-:W-:Y:S03]  /*aa80*/  HMMA.16816.F32.BF16 R20, R112, R36.reuse, R20 ;  /* 0x000000247014723c */ /* 0x082fe60000041814 */
[----:B------:R-:W-:Y:S01]  /*aa90*/  FMUL.FTZ R57, R2, R161 ;  /* 0x000000a102397220 */ /* 0x000fe20000410000 */
[----:B------:R-:W-:Y:S01]  /*aaa0*/  FFMA.FTZ R132, R195, UR4, -R111 ;  /* 0x00000004c3847c23 */ /* 0x000fe2000801086f */
[----:B------:R-:W-:Y:S01]  /*aab0*/  FMUL.FTZ R43, R0, R147 ;  /* 0x00000093002b7220 */ /* 0x000fe20000410000 */
[C---:B------:R-:W-:Y:S01]  /*aac0*/  HMMA.16816.F32.BF16 R24, R116.reuse, R36, R24 ;  /* 0x000000247418723c */ /* 0x040fe20000041818 */
[----:B------:R-:W2:Y:S01]  /*aad0*/  LDL.LU R161, [R1+0x14] ;  /* 0x0000140001a17983 */ /* 0x000ea20000300800 */
[----:B------:R1:W-:Y:S03]  /*aae0*/  MUFU.EX2 R242, R132 ;  /* 0x0000008400f27308 */ /* 0x0003e60000000800 */
[----:B------:R-:W-:Y:S01]  /*aaf0*/  MOV R175, R135 ;  /* 0x0000008700af7202 */ /* 0x000fe20000000f00 */
[-C--:B------:R-:W-:Y:S05]  /*ab00*/  HMMA.16816.F32.BF16 R28, R116, R38.reuse, R28 ;  /* 0x00000026741c723c */ /* 0x080fea000004181c */
[C---:B------:R-:W-:Y:S01]  /*ab10*/  FMUL.FTZ R36, R102.reuse, R148 ;  /* 0x0000009466247220 */ /* 0x040fe20000410000 */
[C---:B------:R-:W-:Y:S05]  /*ab20*/  HMMA.16816.F32.BF16 R32, R112.reuse, R38, R32 ;  /* 0x000000267020723c */ /* 0x040fea0000041820 */
[----:B------:R-:W-:Y:S01]  /*ab30*/  FMUL.FTZ R37, R102, R149 ;  /* 0x0000009566257220 */ /* 0x000fe20000410000 */
[----:B------:R-:W-:Y:S01]  /*ab40*/  MOV R149, R40 ;  /* 0x0000002800957202 */ /* 0x000fe20000000f00 */
[C---:B------:R-:W-:Y:S01]  /*ab50*/  FMUL.FTZ R38, R101.reuse, R150 ;  /* 0x0000009665267220 */ /* 0x040fe20000410000 */
[----:B------:R-:W-:Y:S01]  /*ab60*/  FMUL.FTZ R39, R101, R151 ;  /* 0x0000009765277220 */ /* 0x000fe20000410000 */
[----:B------:R3:W-:Y:S02]  /*ab70*/  MUFU.EX2 R150, R56 ;  /* 0x0000003800967308 */ /* 0x0007e40000000800 */
[----:B------:R-:W-:Y:S01]  /*ab80*/  MOV R148, R41 ;  /* 0x0000002900947202 */ /* 0x000fe20000000f00 */
[C---:B------:R-:W-:Y:S01]  /*ab90*/  FMUL.FTZ R40, R2.reuse, R144 ;  /* 0x0000009002287220 */ /* 0x040fe20000410000 */
[C---:B------:R-:W-:Y:S01]  /*aba0*/  FMUL.FTZ R41, R2.reuse, R145 ;  /* 0x0000009102297220 */ /* 0x040fe20000410000 */
[--C-:B-1----:R-:W-:Y:S01]  /*abb0*/  FFMA.FTZ R132, R203, UR4, -R110.reuse ;  /* 0x00000004cb847c23 */ /* 0x102fe2000801086e */
[-C--:B------:R-:W-:Y:S04]  /*abc0*/  HMMA.16816.F32.BF16 R36, R112, R52.reuse, R36 ;  /* 0x000000347024723c */ /* 0x080fe80000041824 */
[----:B------:R1:W-:Y:S01]  /*abd0*/  MUFU.EX2 R151, R58 ;  /* 0x0000003a00977308 */ /* 0x0003e20000000800 */
[----:B------:R-:W-:Y:S01]  /*abe0*/  MOV R203, R149 ;  /* 0x0000009500cb7202 */ /* 0x000fe20000000f00 */
[C---:B------:R-:W-:Y:S08]  /*abf0*/  HMMA.16816.F32.BF16 R40, R116.reuse, R52, R40 ;  /* 0x000000347428723c */ /* 0x040ff00000041828 */
[----:B------:R5:W-:Y:S03]  /*ac00*/  MUFU.EX2 R145, R60 ;  /* 0x0000003c00917308 */ /* 0x000be60000000800 */
[----:B---3--:R-:W-:Y:S01]  /*ac10*/  FMUL.FTZ R56, R2, R160 ;  /* 0x000000a002387220 */ /* 0x008fe20000410000 */
[-C--:B------:R-:W-:Y:S03]  /*ac20*/  HMMA.16816.F32.BF16 R44, R116, R54.reuse, R44 ;  /* 0x00000036742c723c */ /* 0x080fe6000004182c */
[--C-:B------:R-:W-:Y:S03]  /*ac30*/  FFMA.FTZ R52, R179, UR4, -R107.reuse ;  /* 0x00000004b3347c23 */ /* 0x100fe6000801086b */
[C---:B------:R-:W-:Y:S01]  /*ac40*/  HMMA.16816.F32.BF16 R48, R112.reuse, R54, R48 ;  /* 0x000000367030723c */ /* 0x040fe20000041830 */
[----:B------:R3:W-:Y:S04]  /*ac50*/  MUFU.EX2 R144, R52 ;  /* 0x0000003400907308 */ /* 0x0007e80000000800 */
[----:B------:R-:W-:Y:S01]  /*ac60*/  FMUL.FTZ R53, R102, R165 ;  /* 0x000000a566357220 */ /* 0x000fe20000410000 */
[----:B-1----:R-:W-:Y:S01]  /*ac70*/  FMUL.FTZ R58, R0, R162 ;  /* 0x000000a2003a7220 */ /* 0x002fe20000410000 */
[C---:B------:R-:W-:Y:S01]  /*ac80*/  FMUL.FTZ R54, R101.reuse, R166 ;  /* 0x000000a665367220 */ /* 0x040fe20000410000 */
[----:B------:R-:W-:Y:S03]  /*ac90*/  FMUL.FTZ R55, R101, R167 ;  /* 0x000000a765377220 */ /* 0x000fe60000410000 */
[----:B-----5:R-:W-:Y:S01]  /*aca0*/  FMUL.FTZ R60, R2, R172 ;  /* 0x000000ac023c7220 */ /* 0x020fe20000410000 */
[----:B------:R-:W-:Y:S02]  /*acb0*/  MOV R160, R134 ;  /* 0x0000008600a07202 */ /* 0x000fe40000000f00 */
[----:B------:R-:W-:Y:S02]  /*acc0*/  MOV R162, R133 ;  /* 0x0000008500a27202 */ /* 0x000fe40000000f00 */
[----:B------:R-:W-:Y:S01]  /*acd0*/  MOV R172, R138 ;  /* 0x0000008a00ac7202 */ /* 0x000fe20000000f00 */
[----:B---3--:R-:W-:Y:S07]  /*ace0*/  FMUL.FTZ R52, R102, R164 ;  /* 0x000000a466347220 */ /* 0x008fee0000410000 */
[-C--:B------:R-:W-:Y:S06]  /*acf0*/  HMMA.16816.F32.BF16 R52, R112, R120.reuse, R52 ;  /* 0x000000787034723c */ /* 0x080fec0000041834 */
[C---:B------:R-:W-:Y:S06]  /*ad00*/  HMMA.16816.F32.BF16 R56, R116.reuse, R120, R56 ;  /* 0x000000787438723c */ /* 0x040fec0000041838 */
[-C--:B------:R-:W-:Y:S05]  /*ad10*/  HMMA.16816.F32.BF16 R60, R116, R122.reuse, R60 ;  /* 0x0000007a743c723c */ /* 0x080fea000004183c */
[----:B------:R-:W-:Y:S01]  /*ad20*/  FFMA.FTZ R120, R180, UR4, -R107 ;  /* 0x00000004b4787c23 */ /* 0x000fe2000801086b */
[C---:B------:R-:W-:Y:S01]  /*ad30*/  HMMA.16816.F32.BF16 R64, R112.reuse, R122, R64 ;  /* 0x0000007a7040723c */ /* 0x040fe20000041840 */
[----:B------:R-:W-:Y:S05]  /*ad40*/  MUFU.EX2 R180, R109 ;  /* 0x0000006d00b47308 */ /* 0x000fea0000000800 */
[-C--:B------:R-:W-:Y:S05]  /*ad50*/  HMMA.16816.F32.BF16 R68, R112, R124.reuse, R68 ;  /* 0x0000007c7044723c */ /* 0x080fea0000041844 */
[----:B------:R1:W-:Y:S01]  /*ad60*/  MUFU.EX2 R252, R120 ;  /* 0x0000007800fc7308 */ /* 0x0003e20000000800 */
[C---:B------:R-:W-:Y:S06]  /*ad70*/  HMMA.16816.F32.BF16 R72, R116.reuse, R124, R72 ;  /* 0x0000007c7448723c */ /* 0x040fec0000041848 */
[-C--:B------:R-:W-:Y:S05]  /*ad80*/  HMMA.16816.F32.BF16 R76, R116, R126.reuse, R76 ;  /* 0x0000007e744c723c */ /* 0x080fea000004184c */
[----:B------:R-:W-:Y:S01]  /*ad90*/  FFMA.FTZ R124, R187, UR4, -R110 ;  /* 0x00000004bb7c7c23 */ /* 0x000fe2000801086e */
[C---:B------:R-:W-:Y:S03]  /*ada0*/  HMMA.16816.F32.BF16 R80, R112.reuse, R126, R80 ;  /* 0x0000007e7050723c */ /* 0x040fe60000041850 */
[----:B------:R3:W5:Y:S02]  /*adb0*/  MUFU.EX2 R247, R124 ;  /* 0x0000007c00f77308 */ /* 0x0007640000000800 */
[--C-:B-1----:R-:W-:Y:S01]  /*adc0*/  FFMA.FTZ R120, R184, UR4, -R108.reuse ;  /* 0x00000004b8787c23 */ /* 0x102fe2000801086c */
[--C-:B------:R-:W-:Y:S07]  /*add0*/  FFMA.FTZ R125, R193, UR4, -R111.reuse ;  /* 0x00000004c17d7c23 */ /* 0x100fee000801086f */
[----:B------:R1:W5:Y:S10]  /*ade0*/  MUFU.EX2 R249, R120 ;  /* 0x0000007800f97308 */ /* 0x0003740000000800 */
[----:B------:R-:W-:Y:S01]  /*adf0*/  MUFU.EX2 R246, R125 ;  /* 0x0000007d00f67308 */ /* 0x000fe20000000800 */
[--C-:B---3--:R-:W-:Y:S09]  /*ae00*/  FFMA.FTZ R124, R194, UR4, -R111.reuse ;  /* 0x00000004c27c7c23 */ /* 0x108ff2000801086f */
[----:B------:R3:W5:Y:S01]  /*ae10*/  MUFU.EX2 R244, R124 ;  /* 0x0000007c00f47308 */ /* 0x0007620000000800 */
[----:B-1----:R-:W1:Y:S08]  /*ae20*/  LDSM.16.MT88.4 R120, [R222+0xb000] ;  /* 0x00b00000de78783b */ /* 0x002e700000004200 */
[----:B---3--:R-:W3:Y:S01]  /*ae30*/  LDSM.16.MT88.4 R124, [R220+0x9400] ;  /* 0x00940000dc7c783b */ /* 0x008ee20000004200 */
[-C--:B-1----:R-:W-:Y:S06]  /*ae40*/  HMMA.16816.F32.BF16 R84, R112, R120.reuse, R84 ;  /* 0x000000787054723c */ /* 0x082fec0000041854 */
[C---:B------:R-:W-:Y:S06]  /*ae50*/  HMMA.16816.F32.BF16 R88, R116.reuse, R120, R88 ;  /* 0x000000787458723c */ /* 0x040fec0000041858 */
[-C--:B------:R-:W-:Y:S05]  /*ae60*/  HMMA.16816.F32.BF16 R92, R116, R122.reuse, R92 ;  /* 0x0000007a745c723c */ /* 0x080fea000004185c */
[----:B------:R-:W-:Y:S01]  /*ae70*/  FFMA.FTZ R120, R189, UR4, -R111 ;  /* 0x00000004bd787c23 */ /* 0x000fe2000801086f */
[----:B------:R-:W-:Y:S03]  /*ae80*/  HMMA.16816.F32.BF16 R96, R112, R122, R96 ;  /* 0x0000007a7060723c */ /* 0x000fe60000041860 */
[----:B------:R1:W3:Y:S02]  /*ae90*/  MUFU.EX2 R241, R120 ;  /* 0x0000007800f17308 */ /* 0x0002e40000000800 */
[----:B-----5:R-:W-:Y:S02]  /*aea0*/  F2FP.BF16.F32.PACK_AB R116, R247, R248 ;  /* 0x000000f8f774723e */ /* 0x020fe400000010ff */
[----:B------:R-:W-:Y:S04]  /*aeb0*/  F2FP.BF16.F32.PACK_AB R112, R144, R150 ;  /* 0x000000969070723e */ /* 0x000fe800000010ff */
[----:B------:R-:W-:Y:S02]  /*aec0*/  F2FP.BF16.F32.PACK_AB R113, R145, R151 ;  /* 0x000000979171723e */ /* 0x000fe400000010ff */
[----:B------:R-:W-:Y:S02]  /*aed0*/  F2FP.BF16.F32.PACK_AB R114, R252, R251 ;  /* 0x000000fbfc72723e */ /* 0x000fe400000010ff */
[----:B------:R-:W-:Y:S02]  /*aee0*/  F2FP.BF16.F32.PACK_AB R115, R250, R249 ;  /* 0x000000f9fa73723e */ /* 0x000fe400000010ff */
[----:B------:R-:W-:Y:S02]  /*aef0*/  F2FP.BF16.F32.PACK_AB R117, R244, R246 ;  /* 0x000000f6f475723e */ /* 0x000fe400000010ff */
[----:B------:R-:W-:Y:S01]  /*af00*/  F2FP.BF16.F32.PACK_AB R118, R243, R245 ;  /* 0x000000f5f376723e */ /* 0x000fe200000010ff */
[----:B-1----:R-:W1:Y:S01]  /*af10*/  LDSM.16.MT88.4 R120, [R220+0xa400] ;  /* 0x00a40000dc78783b */ /* 0x002e620000004200 */
[----:B---3--:R-:W-:Y:S01]  /*af20*/  F2FP.BF16.F32.PACK_AB R119, R241, R242 ;  /* 0x000000f2f177723e */ /* 0x008fe200000010ff */
[-C--:B------:R-:W-:Y:S06]  /*af30*/  HMMA.16816.F32.BF16 R4, R112, R124.reuse, R4 ;  /* 0x0000007c7004723c */ /* 0x080fec0000041804 */
[C---:B------:R-:W-:Y:S06]  /*af40*/  HMMA.16816.F32.BF16 R8, R116.reuse, R124, R8 ;  /* 0x0000007c7408723c */ /* 0x040fec0000041808 */
[-C--:B------:R-:W-:Y:S05]  /*af50*/  HMMA.16816.F32.BF16 R12, R116, R126.reuse, R12 ;  /* 0x0000007e740c723c */ /* 0x080fea000004180c */
[--C-:B------:R-:W-:Y:S01]  /*af60*/  FFMA.FTZ R124, R190, UR4, -R107.reuse ;  /* 0x00000004be7c7c23 */ /* 0x100fe2000801086b */
[C---:B------:R-:W-:Y:S03]  /*af70*/  HMMA.16816.F32.BF16 R16, R112.reuse, R126, R16 ;  /* 0x0000007e7010723c */ /* 0x040fe60000041810 */
[----:B------:R3:W-:Y:S03]  /*af80*/  MUFU.EX2 R239, R124 ;  /* 0x0000007c00ef7308 */ /* 0x0007e60000000800 */
[-C--:B------:R-:W-:Y:S06]  /*af90*/  HMMA.16816.F32.BF16 R20, R112, R128.reuse, R20 ;  /* 0x000000807014723c */ /* 0x080fec0000041814 */
[C---:B------:R-:W-:Y:S06]  /*afa0*/  HMMA.16816.F32.BF16 R24, R116.reuse, R128, R24 ;  /* 0x000000807418723c */ /* 0x040fec0000041818 */
[-C--:B------:R-:W-:Y:S05]  /*afb0*/  HMMA.16816.F32.BF16 R28, R116, R130.reuse, R28 ;  /* 0x00000082741c723c */ /* 0x080fea000004181c */
[--C-:B------:R-:W-:Y:S01]  /*afc0*/  FFMA.FTZ R128, R198, UR4, -R108.reuse ;  /* 0x00000004c6807c23 */ /* 0x100fe2000801086c */
[C---:B------:R-:W-:Y:S01]  /*afd0*/  HMMA.16816.F32.BF16 R32, R112.reuse, R130, R32 ;  /* 0x000000827020723c */ /* 0x040fe20000041820 */
[----:B------:R-:W-:Y:S04]  /*afe0*/  MUFU.EX2 R198, R132 ;  /* 0x0000008400c67308 */ /* 0x000fe80000000800 */
[--C-:B---3--:R-:W-:Y:S01]  /*aff0*/  FFMA.FTZ R124, R191, UR4, -R107.reuse ;  /* 0x00000004bf7c7c23 */ /* 0x108fe2000801086b */
[-C--:B-1----:R-:W-:Y:S05]  /*b000*/  HMMA.16816.F32.BF16 R36, R112, R120.reuse, R36 ;  /* 0x000000787024723c */ /* 0x082fea0000041824 */
[----:B------:R1:W-:Y:S01]  /*b010*/  MUFU.EX2 R234, R128 ;  /* 0x0000008000ea7308 */ /* 0x0003e20000000800 */
[C---:B------:R-:W-:Y:S09]  /*b020*/  HMMA.16816.F32.BF16 R40, R116.reuse, R120, R40 ;  /* 0x000000787428723c */ /* 0x040ff20000041828 */
[----:B------:R3:W-:Y:S01]  /*b030*/  MUFU.EX2 R240, R124 ;  /* 0x0000007c00f07308 */ /* 0x0007e20000000800 */
[-C--:B------:R-:W-:Y:S03]  /*b040*/  HMMA.16816.F32.BF16 R44, R116, R122.reuse, R44 ;  /* 0x0000007a742c723c */ /* 0x080fe6000004182c */
[--C-:B------:R-:W-:Y:S03]  /*b050*/  FFMA.FTZ R120, R199, UR4, -R108.reuse ;  /* 0x00000004c7787c23 */ /* 0x100fe6000801086c */
[C---:B------:R-:W-:Y:S03]  /*b060*/  HMMA.16816.F32.BF16 R48, R112.reuse, R122, R48 ;  /* 0x0000007a7030723c */ /* 0x040fe60000041830 */
[----:B------:R5:W-:Y:S02]  /*b070*/  MUFU.EX2 R232, R120 ;  /* 0x0000007800e87308 */ /* 0x000be40000000800 */
[----:B-1----:R-:W-:Y:S01]  /*b080*/  FFMA.FTZ R128, R200, UR4, -R108 ;  /* 0x00000004c8807c23 */ /* 0x002fe2000801086c */
[----:B---3--:R-:W1:Y:S07]  /*b090*/  LDSM.16.MT88.4 R124, [R222+0xa400] ;  /* 0x00a40000de7c783b */ /* 0x008e6e0000004200 */
[----:B------:R3:W-:Y:S01]  /*b0a0*/  MUFU.EX2 R236, R128 ;  /* 0x0000008000ec7308 */ /* 0x0007e20000000800 */
[----:B--2---:R-:W-:Y:S04]  /*b0b0*/  FFMA.FTZ R0, R0, R161, R162 ;  /* 0x000000a100007223 */ /* 0x004fe800000100a2 */
[----:B------:R-:W-:Y:S01]  /*b0c0*/  FADD.FTZ R0, R173, R0 ;  /* 0x00000000ad007221 */ /* 0x000fe20000010000 */
[----:B-----5:R-:W-:Y:S04]  /*b0d0*/  FFMA.FTZ R120, R201, UR4, -R108 ;  /* 0x00000004c9787c23 */ /* 0x020fe8000801086c */
[----:B------:R2:W-:Y:S01]  /*b0e0*/  MUFU.EX2 R233, R120 ;  /* 0x0000007800e97308 */ /* 0x0005e20000000800 */
[--C-:B---3--:R-:W-:Y:S09]  /*b0f0*/  FFMA.FTZ R128, R196, UR4, -R107.reuse ;  /* 0x00000004c4807c23 */ /* 0x108ff2000801086b */
[----:B------:R3:W-:Y:S01]  /*b100*/  MUFU.EX2 R235, R128 ;  /* 0x0000008000eb7308 */ /* 0x0007e20000000800 */
[--C-:B--2---:R-:W-:Y:S09]  /*b110*/  FFMA.FTZ R120, R205, UR4, -R110.reuse ;  /* 0x00000004cd787c23 */ /* 0x104ff2000801086e */
[----:B------:R-:W-:Y:S01]  /*b120*/  MUFU.EX2 R205, R120 ;  /* 0x0000007800cd7308 */ /* 0x000fe20000000800 */
[----:B---3--:R-:W-:Y:S01]  /*b130*/  FFMA.FTZ R128, R197, UR4, -R107 ;  /* 0x00000004c5807c23 */ /* 0x008fe2000801086b */
[-C--:B-1----:R-:W-:Y:S08]  /*b140*/  HMMA.16816.F32.BF16 R52, R112, R124.reuse, R52 ;  /* 0x0000007c7034723c */ /* 0x082ff00000041834 */
[----:B------:R1:W-:Y:S01]  /*b150*/  MUFU.EX2 R237, R128 ;  /* 0x0000008000ed7308 */ /* 0x0003e20000000800 */
[C---:B------:R-:W-:Y:S06]  /*b160*/  HMMA.16816.F32.BF16 R56, R116.reuse, R124, R56 ;  /* 0x0000007c7438723c */ /* 0x040fec0000041838 */
[-C--:B------:R-:W-:Y:S05]  /*b170*/  HMMA.16816.F32.BF16 R60, R116, R126.reuse, R60 ;  /* 0x0000007e743c723c */ /* 0x080fea000004183c */
[--C-:B------:R-:W-:Y:S01]  /*b180*/  FFMA.FTZ R124, R207, UR4, -R111.reuse ;  /* 0x00000004cf7c7c23 */ /* 0x100fe2000801086f */
[C---:B------:R-:W-:Y:S01]  /*b190*/  HMMA.16816.F32.BF16 R64, R112.reuse, R126, R64 ;  /* 0x0000007e7040723c */ /* 0x040fe20000041840 */
[----:B-1----:R-:W1:Y:S02]  /*b1a0*/  LDSM.16.MT88.4 R128, [R220+0xb400] ;  /* 0x00b40000dc80783b */ /* 0x002e640000004200 */
[----:B------:R2:W-:Y:S02]  /*b1b0*/  MUFU.EX2 R199, R124 ;  /* 0x0000007c00c77308 */ /* 0x0005e40000000800 */
[--C-:B------:R-:W-:Y:S01]  /*b1c0*/  FFMA.FTZ R120, R204, UR4, -R110.reuse ;  /* 0x00000004cc787c23 */ /* 0x100fe2000801086e */
[----:B------:R-:W-:Y:S02]  /*b1d0*/  MOV R204, R145 ;  /* 0x0000009100cc7202 */ /* 0x000fe40000000f00 */
[----:B------:R-:W-:Y:S05]  /*b1e0*/  MOV R207, R144 ;  /* 0x0000009000cf7202 */ /* 0x000fea0000000f00 */
[----:B------:R3:W5:Y:S01]  /*b1f0*/  MUFU.EX2 R201, R120 ;  /* 0x0000007800c97308 */ /* 0x0007620000000800 */
[--C-:B--2---:R-:W-:Y:S01]  /*b200*/  FFMA.FTZ R124, R208, UR4, -R111.reuse ;  /* 0x00000004d07c7c23 */ /* 0x104fe2000801086f */
[----:B------:R-:W-:Y:S08]  /*b210*/  MOV R208, R151 ;  /* 0x0000009700d07202 */ /* 0x000ff00000000f00 */
[----:B------:R2:W4:Y:S01]  /*b220*/  MUFU.EX2 R200, R124 ;  /* 0x0000007c00c87308 */ /* 0x0005220000000800 */
[----:B---3--:R-:W3:Y:S01]  /*b230*/  LDSM.16.MT88.4 R120, [R222+0xb400] ;  /* 0x00b40000de78783b */ /* 0x008ee20000004200 */
[----:B--2---:R-:W-:Y:S01]  /*b240*/  FFMA.FTZ R124, R202, UR4, -R110 ;  /* 0x00000004ca7c7c23 */ /* 0x004fe2000801086e */
[-C--:B-1----:R-:W-:Y:S07]  /*b250*/  HMMA.16816.F32.BF16 R68, R112, R128.reuse, R68 ;  /* 0x000000807044723c */ /* 0x082fee0000041844 */
[----:B------:R1:W2:Y:S01]  /*b260*/  MUFU.EX2 R197, R124 ;  /* 0x0000007c00c57308 */ /* 0x0002a20000000800 */
[----:B------:R-:W-:Y:S01]  /*b270*/  MOV R202, R150 ;  /* 0x0000009600ca7202 */ /* 0x000fe20000000f00 */
[C---:B------:R-:W-:Y:S06]  /*b280*/  HMMA.16816.F32.BF16 R72, R116.reuse, R128, R72 ;  /* 0x000000807448723c */ /* 0x040fec0000041848 */
[-C--:B------:R-:W-:Y:S05]  /*b290*/  HMMA.16816.F32.BF16 R76, R116, R130.reuse, R76 ;  /* 0x00000082744c723c */ /* 0x080fea000004184c */
[--C-:B------:R-:W-:Y:S01]  /*b2a0*/  FFMA.FTZ R128, R212, UR4, -R111.reuse ;  /* 0x00000004d4807c23 */ /* 0x100fe2000801086f */
[C---:B------:R-:W-:Y:S01]  /*b2b0*/  HMMA.16816.F32.BF16 R80, R112.reuse, R130, R80 ;  /* 0x000000827050723c */ /* 0x040fe20000041850 */
[----:B-1----:R-:W1:Y:S02]  /*b2c0*/  LDSM.16.MT88.4 R124, [R220+0x9800] ;  /* 0x00980000dc7c783b */ /* 0x002e640000004200 */
[----:B------:R5:W-:Y:S02]  /*b2d0*/  MUFU.EX2 R196, R128 ;  /* 0x0000008000c47308 */ /* 0x000be40000000800 */
[----:B------:R-:W-:Y:S01]  /*b2e0*/  MOV R212, R148 ;  /* 0x0000009400d47202 */ /* 0x000fe20000000f00 */
[-C--:B---3--:R-:W-:Y:S06]  /*b2f0*/  HMMA.16816.F32.BF16 R84, R112, R120.reuse, R84 ;  /* 0x000000787054723c */ /* 0x088fec0000041854 */
[C---:B------:R-:W-:Y:S06]  /*b300*/  HMMA.16816.F32.BF16 R88, R116.reuse, R120, R88 ;  /* 0x000000787458723c */ /* 0x040fec0000041858 */
[-C--:B------:R-:W-:Y:S05]  /*b310*/  HMMA.16816.F32.BF16 R92, R116, R122.reuse, R92 ;  /* 0x0000007a745c723c */ /* 0x080fea000004185c */
[----:B-----5:R-:W-:Y:S01]  /*b320*/  FFMA.FTZ R128, R211, UR4, -R111 ;  /* 0x00000004d3807c23 */ /* 0x020fe2000801086f */
[----:B------:R-:W-:Y:S01]  /*b330*/  HMMA.16816.F32.BF16 R96, R112, R122, R96 ;  /* 0x0000007a7060723c */ /* 0x000fe20000041860 */
[----:B------:R-:W-:Y:S02]  /*b340*/  LDSM.16.MT88.4 R120, [R220+0xa800] ;  /* 0x00a80000dc78783b */ /* 0x000fe40000004200 */
[----:B------:R3:W5:Y:S02]  /*b350*/  MUFU.EX2 R195, R128 ;  /* 0x0000008000c37308 */ /* 0x0007640000000800 */
[----:B------:R-:W-:Y:S02]  /*b360*/  F2FP.BF16.F32.PACK_AB R116, R201, R205 ;  /* 0x000000cdc974723e */ /* 0x000fe400000010ff */
[----:B------:R-:W-:Y:S04]  /*b370*/  F2FP.BF16.F32.PACK_AB R112, R240, R239 ;  /* 0x000000eff070723e */ /* 0x000fe800000010ff */
[----:B------:R-:W-:Y:S02]  /*b380*/  F2FP.BF16.F32.PACK_AB R113, R236, R234 ;  /* 0x000000eaec71723e */ /* 0x000fe400000010ff */
[----:B------:R-:W-:Y:S02]  /*b390*/  F2FP.BF16.F32.PACK_AB R114, R237, R235 ;  /* 0x000000ebed72723e */ /* 0x000fe400000010ff */
[----:B------:R-:W-:Y:S02]  /*b3a0*/  F2FP.BF16.F32.PACK_AB R115, R233, R232 ;  /* 0x000000e8e973723e */ /* 0x000fe400000010ff */
[----:B----4-:R-:W-:Y:S02]  /*b3b0*/  F2FP.BF16.F32.PACK_AB R117, R200, R199 ;  /* 0x000000c7c875723e */ /* 0x010fe400000010ff */
[----:B--2---:R-:W-:Y:S01]  /*b3c0*/  F2FP.BF16.F32.PACK_AB R118, R198, R197 ;  /* 0x000000c5c676723e */ /* 0x004fe200000010ff */
[----:B---3--:R-:W2:Y:S01]  /*b3d0*/  LDSM.16.MT88.4 R128, [R222+0x9800] ;  /* 0x00980000de80783b */ /* 0x008ea20000004200 */
[----:B-----5:R-:W-:Y:S01]  /*b3e0*/  F2FP.BF16.F32.PACK_AB R119, R195, R196 ;  /* 0x000000c4c377723e */ /* 0x020fe200000010ff */
[-C--:B-1----:R-:W-:Y:S03]  /*b3f0*/  HMMA.16816.F32.BF16 R4, R112, R124.reuse, R4 ;  /* 0x0000007c7004723c */ /* 0x082fe60000041804 */
[----:B------:R-:W-:Y:S03]  /*b400*/  MOV R211, R143 ;  /* 0x0000008f00d37202 */ /* 0x000fe60000000f00 */
[C---:B------:R-:W-:Y:S06]  /*b410*/  HMMA.16816.F32.BF16 R8, R116.reuse, R124, R8 ;  /* 0x0000007c7408723c */ /* 0x040fec0000041808 */
[-C--:B------:R-:W-:Y:S05]  /*b420*/  HMMA.16816.F32.BF16 R12, R116, R126.reuse, R12 ;  /* 0x0000007e740c723c */ /* 0x080fea000004180c */
[--C-:B------:R-:W-:Y:S01]  /*b430*/  FFMA.FTZ R124, R214, UR4, -R107.reuse ;  /* 0x00000004d67c7c23 */ /* 0x100fe2000801086b */
[C---:B------:R-:W-:Y:S03]  /*b440*/  HMMA.16816.F32.BF16 R16, R112.reuse, R126, R16 ;  /* 0x0000007e7010723c */ /* 0x040fe60000041810 */
[----:B------:R1:W-:Y:S02]  /*b450*/  MUFU.EX2 R194, R124 ;  /* 0x0000007c00c27308 */ /* 0x0003e40000000800 */
[----:B------:R-:W-:Y:S01]  /*b460*/  MOV R214, R142 ;  /* 0x0000008e00d67202 */ /* 0x000fe20000000f00 */
[-C--:B--2---:R-:W-:Y:S05]  /*b470*/  HMMA.16816.F32.BF16 R20, R112, R128.reuse, R20 ;  /* 0x000000807014723c */ /* 0x084fea0000041814 */
[--C-:B-1----:R-:W-:Y:S01]  /*b480*/  FFMA.FTZ R124, R213, UR4, -R107.reuse ;  /* 0x00000004d57c7c23 */ /* 0x102fe2000801086b */
[----:B------:R-:W-:Y:S01]  /*b490*/  MOV R213, R141 ;  /* 0x0000008d00d57202 */ /* 0x000fe20000000f00 */
[C---:B------:R-:W-:Y:S02]  /*b4a0*/  HMMA.16816.F32.BF16 R24, R116.reuse, R128, R24 ;  /* 0x000000807418723c */ /* 0x040fe40000041818 */
[----:B------:R1:W-:Y:S02]  /*b4b0*/  MUFU.EX2 R193, R124 ;  /* 0x0000007c00c17308 */ /* 0x0003e40000000800 */
[----:B------:R-:W-:Y:S02]  /*b4c0*/  FADD.FTZ R0, R213, R0 ;  /* 0x00000000d5007221 */ /* 0x000fe40000010000 */
[-C--:B------:R-:W-:Y:S05]  /*b4d0*/  HMMA.16816.F32.BF16 R28, R116, R130.reuse, R28 ;  /* 0x00000082741c723c */ /* 0x080fea000004181c */
[--C-:B------:R-:W-:Y:S01]  /*b4e0*/  FFMA.FTZ R128, R228, UR4, -R108.reuse ;  /* 0x00000004e4807c23 */ /* 0x100fe2000801086c */
[C---:B------:R-:W-:Y:S03]  /*b4f0*/  HMMA.16816.F32.BF16 R32, R112.reuse, R130, R32 ;  /* 0x000000827020723c */ /* 0x040fe60000041820 */
[----:B------:R2:W-:Y:S02]  /*b500*/  MUFU.EX2 R190, R128 ;  /* 0x0000008000be7308 */ /* 0x0005e40000000800 */
[----:B------:R-:W-:Y:S01]  /*b510*/  MOV R228, R139 ;  /* 0x0000008b00e47202 */ /* 0x000fe20000000f00 */
[-C--:B------:R-:W-:Y:S05]  /*b520*/  HMMA.16816.F32.BF16 R36, R112, R120.reuse, R36 ;  /* 0x000000787024723c */ /* 0x080fea0000041824 */
[----:B-1----:R-:W-:Y:S01]  /*b530*/  FFMA.FTZ R124, R219, UR4, -R108 ;  /* 0x00000004db7c7c23 */ /* 0x002fe2000801086c */
[C---:B------:R-:W-:Y:S03]  /*b540*/  HMMA.16816.F32.BF16 R40, R116.reuse, R120, R40 ;  /* 0x000000787428723c */ /* 0x040fe60000041828 */
[----:B------:R-:W1:Y:S02]  /*b550*/  MUFU.EX2 R192, R124 ;  /* 0x0000007c00c07308 */ /* 0x000e640000000800 */
[----:B------:R-:W-:Y:S01]  /*b560*/  MOV R219, R140 ;  /* 0x0000008c00db7202 */ /* 0x000fe20000000f00 */
[-C--:B------:R-:W-:Y:S01]  /*b570*/  HMMA.16816.F32.BF16 R44, R116, R122.reuse, R44 ;  /* 0x0000007a742c723c */ /* 0x080fe2000004182c */
[----:B------:R-:W-:Y:S04]  /*b580*/  LDSM.16.MT88.4 R140, [R222+0x9c00] ;  /* 0x009c0000de8c783b */ /* 0x000fe80000004200 */
[--C-:B--2---:R-:W-:Y:S01]  /*b590*/  FFMA.FTZ R128, R216, UR4, -R107.reuse ;  /* 0x00000004d8807c23 */ /* 0x104fe2000801086b */
[C---:B------:R-:W-:Y:S03]  /*b5a0*/  HMMA.16816.F32.BF16 R48, R112.reuse, R122, R48 ;  /* 0x0000007a7030723c */ /* 0x040fe60000041830 */
[----:B------:R2:W-:Y:S01]  /*b5b0*/  MUFU.EX2 R191, R128 ;  /* 0x0000008000bf7308 */ /* 0x0005e20000000800 */
[----:B------:R-:W-:Y:S01]  /*b5c0*/  LDSM.16.MT88.4 R120, [R222+0xb800] ;  /* 0x00b80000de78783b */ /* 0x000fe20000004200 */
[----:B------:R-:W-:Y:S01]  /*b5d0*/  FFMA.FTZ R107, R215, UR4, -R107 ;  /* 0x00000004d76b7c23 */ /* 0x000fe2000801086b */
[----:B------:R-:W-:Y:S01]  /*b5e0*/  MOV R216, R178 ;  /* 0x000000b200d87202 */ /* 0x000fe20000000f00 */
[----:B------:R-:W-:Y:S01]  /*b5f0*/  FADD.FTZ R0, R203, R0 ;  /* 0x00000000cb007221 */ /* 0x000fe20000010000 */
[----:B-1----:R-:W-:Y:S05]  /*b600*/  F2FP.BF16.F32.PACK_AB R109, R190, R192 ;  /* 0x000000c0be6d723e */ /* 0x002fea00000010ff */
[----:B------:R1:W-:Y:S01]  /*b610*/  MUFU.EX2 R189, R107 ;  /* 0x0000006b00bd7308 */ /* 0x0003e20000000800 */
[----:B------:R-:W3:Y:S01]  /*b620*/  LDL.LU R215, [R1+0xc] ;  /* 0x00000c0001d77983 */ /* 0x000ee20000300800 */
[----:B------:R-:W-:Y:S01]  /*b630*/  FFMA.FTZ R2, R2, R163, R216 ;  /* 0x000000a302027223 */ /* 0x000fe200000100d8 */
[----:B------:R-:W-:Y:S02]  /*b640*/  FADD.FTZ R0, R246, R0 ;  /* 0x00000000f6007221 */ /* 0x000fe40000010000 */
[----:B------:R-:W4:Y:S01]  /*b650*/  LDSM.16.MT88.4 R124, [R222+0xa800] ;  /* 0x00a80000de7c783b */ /* 0x000f220000004200 */
[----:B------:R-:W-:Y:S04]  /*b660*/  FADD.FTZ R2, R174, R2 ;  /* 0x00000002ae027221 */ /* 0x000fe80000010000 */
[----:B------:R-:W-:Y:S03]  /*b670*/  FADD.FTZ R2, R219, R2 ;  /* 0x00000002db027221 */ /* 0x000fe60000010000 */
[----:B--2---:R-:W2:Y:S01]  /*b680*/  LDSM.16.MT88.4 R128, [R220+0xb800] ;  /* 0x00b80000dc80783b */ /* 0x004ea20000004200 */
[----:B------:R-:W-:Y:S01]  /*b690*/  FADD.FTZ R2, R212, R2 ;  /* 0x00000002d4027221 */ /* 0x000fe20000010000 */
[--C-:B-1----:R-:W-:Y:S01]  /*b6a0*/  FFMA.FTZ R107, R218, UR4, -R108.reuse ;  /* 0x00000004da6b7c23 */ /* 0x102fe2000801086c */
[----:B------:R-:W-:Y:S01]  /*b6b0*/  FFMA.FTZ R108, R217, UR4, -R108 ;  /* 0x00000004d96c7c23 */ /* 0x000fe2000801086c */
[----:B------:R-:W-:Y:S01]  /*b6c0*/  MOV R218, R177 ;  /* 0x000000b100da7202 */ /* 0x000fe20000000f00 */
[----:B------:R-:W-:Y:S03]  /*b6d0*/  FADD.FTZ R2, R248, R2 ;  /* 0x00000002f8027221 */ /* 0x000fe60000010000 */
[----:B------:R-:W5:Y:S01]  /*b6e0*/  LDL.LU R217, [R1+0x8] ;  /* 0x0000080001d97983 */ /* 0x000f620000300800 */
[----:B------:R1:W-:Y:S10]  /*b6f0*/  MUFU.EX2 R188, R107 ;  /* 0x0000006b00bc7308 */ /* 0x0003f40000000800 */
[----:B------:R2:W-:Y:S01]  /*b700*/  MUFU.EX2 R187, R108 ;  /* 0x0000006c00bb7308 */ /* 0x0005e20000000800 */
[--C-:B-1----:R-:W-:Y:S01]  /*b710*/  FFMA.FTZ R107, R210, UR4, -R110.reuse ;  /* 0x00000004d26b7c23 */ /* 0x102fe2000801086e */
[----:B------:R-:W-:Y:S08]  /*b720*/  MOV R210, R176 ;  /* 0x000000b000d27202 */ /* 0x000ff00000000f00 */
[----:B------:R1:W-:Y:S01]  /*b730*/  MUFU.EX2 R186, R107 ;  /* 0x0000006b00ba7308 */ /* 0x0003e20000000800 */
[-C--:B----4-:R-:W-:Y:S03]  /*b740*/  HMMA.16816.F32.BF16 R52, R112, R124.reuse, R52 ;  /* 0x0000007c7034723c */ /* 0x090fe60000041834 */
[----:B--2---:R-:W-:Y:S03]  /*b750*/  F2FP.BF16.F32.PACK_AB R108, R193, R194 ;  /* 0x000000c2c16c723e */ /* 0x004fe600000010ff */
[C---:B------:R-:W-:Y:S06]  /*b760*/  HMMA.16816.F32.BF16 R56, R116.reuse, R124, R56 ;  /* 0x0000007c7438723c */ /* 0x040fec0000041838 */
[-C--:B------:R-:W-:Y:S05]  /*b770*/  HMMA.16816.F32.BF16 R60, R116, R126.reuse, R60 ;  /* 0x0000007e743c723c */ /* 0x080fea000004183c */
[--C-:B-1----:R-:W-:Y:S01]  /*b780*/  FFMA.FTZ R107, R209, UR4, -R110.reuse ;  /* 0x00000004d16b7c23 */ /* 0x102fe2000801086e */
[C---:B------:R-:W-:Y:S01]  /*b790*/  HMMA.16816.F32.BF16 R64, R112.reuse, R126, R64 ;  /* 0x0000007e7040723c */ /* 0x040fe20000041840 */
[----:B------:R-:W1:Y:S02]  /*b7a0*/  LDSM.16.MT88.4 R124, [R220+0x9c00] ;  /* 0x009c0000dc7c783b */ /* 0x000e640000004200 */
[----:B------:R2:W4:Y:S03]  /*b7b0*/  MUFU.EX2 R185, R107 ;  /* 0x0000006b00b97308 */ /* 0x0005260000000800 */
[-C--:B------:R-:W-:Y:S06]  /*b7c0*/  HMMA.16816.F32.BF16 R68, R112, R128.reuse, R68 ;  /* 0x000000807044723c */ /* 0x080fec0000041844 */
[C---:B------:R-:W-:Y:S06]  /*b7d0*/  HMMA.16816.F32.BF16 R72, R116.reuse, R128, R72 ;  /* 0x000000807448723c */ /* 0x040fec0000041848 */
[-C--:B------:R-:W-:Y:S05]  /*b7e0*/  HMMA.16816.F32.BF16 R76, R116, R130.reuse, R76 ;  /* 0x00000082744c723c */ /* 0x080fea000004184c */
[--C-:B--2---:R-:W-:Y:S01]  /*b7f0*/  FFMA.FTZ R107, R229, UR4, -R111.reuse ;  /* 0x00000004e56b7c23 */ /* 0x104fe2000801086f */
[C---:B------:R-:W-:Y:S03]  /*b800*/  HMMA.16816.F32.BF16 R80, R112.reuse, R130, R80 ;  /* 0x000000827050723c */ /* 0x040fe60000041850 */
[----:B------:R2:W-:Y:S02]  /*b810*/  MUFU.EX2 R184, R107 ;  /* 0x0000006b00b87308 */ /* 0x0005e40000000800 */
[----:B----4-:R-:W-:Y:S01]  /*b820*/  F2FP.BF16.F32.PACK_AB R176, R185, R186 ;  /* 0x000000bab9b0723e */ /* 0x010fe200000010ff */
[-C--:B------:R-:W-:Y:S06]  /*b830*/  HMMA.16816.F32.BF16 R84, R112, R120.reuse, R84 ;  /* 0x000000787054723c */ /* 0x080fec0000041854 */
[C---:B------:R-:W-:Y:S06]  /*b840*/  HMMA.16816.F32.BF16 R88, R116.reuse, R120, R88 ;  /* 0x000000787458723c */ /* 0x040fec0000041858 */
[-C--:B------:R-:W-:Y:S05]  /*b850*/  HMMA.16816.F32.BF16 R92, R116, R122.reuse, R92 ;  /* 0x0000007a745c723c */ /* 0x080fea000004185c */
[--C-:B--2---:R-:W-:Y:S01]  /*b860*/  FFMA.FTZ R107, R230, UR4, -R111.reuse ;  /* 0x00000004e66b7c23 */ /* 0x104fe2000801086f */
[----:B------:R-:W-:Y:S03]  /*b870*/  HMMA.16816.F32.BF16 R96, R112, R122, R96 ;  /* 0x0000007a7060723c */ /* 0x000fe60000041860 */
[----:B------:R2:W4:Y:S02]  /*b880*/  MUFU.EX2 R183, R107 ;  /* 0x0000006b00b77308 */ /* 0x0005240000000800 */
[----:B------:R-:W-:Y:S01]  /*b890*/  FFMA.FTZ R111, R3, UR4, -R111 ;  /* 0x00000004036f7c23 */ /* 0x000fe2000801086f */
[--C-:B--2---:R-:W-:Y:S01]  /*b8a0*/  FFMA.FTZ R107, R231, UR4, -R110.reuse ;  /* 0x00000004e76b7c23 */ /* 0x104fe2000801086e */
[----:B------:R-:W-:Y:S01]  /*b8b0*/  FFMA.FTZ R110, R206, UR4, -R110 ;  /* 0x00000004ce6e7c23 */ /* 0x000fe2000801086e */
[----:B----4-:R-:W-:Y:S05]  /*b8c0*/  F2FP.BF16.F32.PACK_AB R177, R183, R184 ;  /* 0x000000b8b7b1723e */ /* 0x010fea00000010ff */
[----:B------:R-:W-:Y:S10]  /*b8d0*/  MUFU.EX2 R182, R107 ;  /* 0x0000006b00b67308 */ /* 0x000ff40000000800 */
[----:B------:R2:W4:Y:S10]  /*b8e0*/  MUFU.EX2 R181, R110 ;  /* 0x0000006e00b57308 */ /* 0x0005340000000800 */
[----:B------:R1:W1:Y:S01]  /*b8f0*/  MUFU.EX2 R107, R111 ;  /* 0x0000006f006b7308 */ /* 0x0002620000000800 */
[----:B--2---:R-:W-:Y:S02]  /*b900*/  F2FP.BF16.F32.PACK_AB R110, R189, R191 ;  /* 0x000000bfbd6e723e */ /* 0x004fe400000010ff */
[----:B----4-:R-:W-:Y:S02]  /*b910*/  F2FP.BF16.F32.PACK_AB R178, R181, R182 ;  /* 0x000000b6b5b2723e */ /* 0x010fe400000010ff */
[----:B-1----:R-:W-:Y:S02]  /*b920*/  F2FP.BF16.F32.PACK_AB R111, R187, R188 ;  /* 0x000000bcbb6f723e */ /* 0x002fe400000010ff */
[----:B------:R-:W-:Y:S05]  /*b930*/  F2FP.BF16.F32.PACK_AB R179, R107, R180 ;  /* 0x000000b46bb3723e */ /* 0x000fea00000010ff */
[-C--:B------:R-:W-:Y:S01]  /*b940*/  HMMA.16816.F32.BF16 R116, R108, R124.reuse, R4 ;  /* 0x0000007c6c74723c */ /* 0x080fe20000041804 */
[----:B------:R-:W1:Y:S05]  /*b950*/  LDSM.16.MT88.4 R4, [R220+0xbc00] ;  /* 0x00bc0000dc04783b */ /* 0x000e6a0000004200 */
[C---:B------:R-:W-:Y:S03]  /*b960*/  HMMA.16816.F32.BF16 R112, R176.reuse, R124, R8 ;  /* 0x0000007cb070723c */ /* 0x040fe60000041808 */
[----:B------:R-:W2:Y:S03]  /*b970*/  LDSM.16.MT88.4 R8, [R222+0xbc00] ;  /* 0x00bc0000de08783b */ /* 0x000ea60000004200 */
        /* <DEDUP_REMOVED lines=11> */
[----:B---3--:R-:W-:Y:S06]  /*ba30*/  FFMA.FTZ R101, R101, R215, R218 ;  /* 0x000000d765657223 */ /* 0x008fec00000100da */
[----:B------:R-:W-:Y:S01]  /*ba40*/  FADD.FTZ R3, R175, R101 ;  /* 0x00000065af037221 */ /* 0x000fe20000010000 */
[----:B------:R-:W-:Y:S03]  /*ba50*/  MOV R101, R106 ;  /* 0x0000006a00657202 */ /* 0x000fe60000000f00 */
[----:B------:R-:W-:Y:S04]  /*ba60*/  FADD.FTZ R3, R228, R3 ;  /* 0x00000003e4037221 */ /* 0x000fe80000010000 */
[----:B------:R-:W-:Y:S04]  /*ba70*/  FADD.FTZ R3, R211, R3 ;  /* 0x00000003d3037221 */ /* 0x000fe80000010000 */
[----:B------:R-:W-:Y:S01]  /*ba80*/  FADD.FTZ R3, R208, R3 ;  /* 0x00000003d0037221 */ /* 0x000fe20000010000 */
[----:B-----5:R-:W-:Y:S03]  /*ba90*/  FFMA.FTZ R102, R102, R217, R210 ;  /* 0x000000d966667223 */ /* 0x020fe600000100d2 */
[----:B------:R-:W-:Y:S01]  /*baa0*/  FADD.FTZ R13, R204, R3 ;  /* 0x00000003cc0d7221 */ /* 0x000fe20000010000 */
[----:B------:R-:W-:Y:S01]  /*bab0*/  FADD.FTZ R3, R244, R0 ;  /* 0x00000000f4037221 */ /* 0x000fe20000010000 */
[----:B------:R-:W-:Y:S01]  /*bac0*/  FADD.FTZ R12, R160, R102 ;  /* 0x00000066a00c7221 */ /* 0x000fe20000010000 */
[----:B------:R-:W-:Y:S01]  /*bad0*/  MOV R102, R105 ;  /* 0x0000006900667202 */ /* 0x000fe20000000f00 */
        /* <DEDUP_REMOVED lines=55> */
[----:B------:R-:W-:Y:S01]  /*be50*/  IADD3 R0, R227, -0x1, RZ ;  /* 0xffffffffe3007810 */ /* 0x000fe20007ffe0ff */
[----:B------:R2:W-:Y:S01]  /*be60*/  STL [R1+0x8], R6 ;  /* 0x0000080601007387 */ /* 0x0005e20000100800 */
[----:B------:R-:W-:Y:S01]  /*be70*/  FADD.FTZ R3, R181, R3 ;  /* 0x00000003b5037221 */ /* 0x000fe20000010000 */
[----:B------:R-:W-:Y:S01]  /*be80*/  FADD.FTZ R2, R107, R2 ;  /* 0x000000026b027221 */ /* 0x000fe20000010000 */
[----:B------:R-:W-:Y:S01]  /*be90*/  MOV R227, R0 ;  /* 0x0000000000e37202 */ /* 0x000fe20000000f00 */
[----:B------:R2:W-:Y:S01]  /*bea0*/  STL [R1+0xc], R4 ;  /* 0x00000c0401007387 */ /* 0x0005e20000100800 */
[----:B------:R-:W-:Y:S03]  /*beb0*/  MOV R107, R104 ;  /* 0x00000068006b7202 */ /* 0x000fe60000000f00 */
[----:B------:R2:W-:Y:S04]  /*bec0*/  STL [R1+0x10], R3 ;  /* 0x0000100301007387 */ /* 0x0005e80000100800 */
[----:B------:R2:W-:Y:S01]  /*bed0*/  STL [R1+0x14], R2 ;  /* 0x0000140201007387 */ /* 0x0005e20000100800 */
[----:B------:R-:W-:Y:S05]  /*bee0*/  @P5 BRA `(.L_x_749) ;  /* 0xffffffb800345947 */ /* 0x000fea000383ffff */
.L_x_748:
[----:B--2---:R-:W2:Y:S04]  /*bef0*/  LDL.LU R3, [R1+0x8] ;  /* 0x0000080001037983 */ /* 0x004ea80000300800 */
        /* <DEDUP_REMOVED lines=12> */
[----:B------:R-:W-:-:S04]  /*bfc0*/  LOP3.LUT R5, R5, 0xfffffffc, RZ, 0xc0, !PT ;  /* 0xfffffffc05057812 */ /* 0x000fc800078ec0ff */
[----:B------:R-:W-:Y:S01]  /*bfd0*/  IADD3 R5, -R5, R61, RZ ;  /* 0x0000003d05057210 */ /* 0x000fe20007ffe1ff */
        /* <DEDUP_REMOVED lines=8> */
[----:B------:R-:W-:Y:S01]  /*c060*/  SHF.R.S32.HI R4, RZ, 0x1f, R9 ;  /* 0x0000001fff047819 */ /* 0x000fe20000011409 */
[----:B---3--:R-:W-:Y:S02]  /*c070*/  FADD.FTZ R7, R7, R12 ;  /* 0x0000000c07077221 */ /* 0x008fe40000010000 */
[----:B------:R-:W2:Y:S01]  /*c080*/  SHFL.BFLY PT, R8, R0, 0x1, 0x1f ;  /* 0x0c201f0000087f89 */ /* 0x000ea200000e0000 */
[----:B------:R-:W-:Y:S02]  /*c090*/  LEA.HI R4, R4, R9, RZ, 0x3 ;  /* 0x0000000904047211 */ /* 0x000fe400078f18ff */
[----:B------:R-:W3:Y:S01]  /*c0a0*/  @P1 LDC.64 R12, c[0x0][0x298] ;  /* 0x0000a600ff0c1b82 */ /* 0x000ee20000000a00 */
[----:B----4-:R-:W-:Y:S01]  /*c0b0*/  FADD.FTZ R6, R6, R11 ;  /* 0x0000000b06067221 */ /* 0x010fe20000010000 */
[----:B------:R-:W4:Y:S01]  /*c0c0*/  SHFL.BFLY PT, R54, R7, 0x1, 0x1f ;  /* 0x0c201f0007367f89 */ /* 0x000f2200000e0000 */
[----:B------:R-:W-:-:S03]  /*c0d0*/  LOP3.LUT R4, R4, 0xfffffff8, RZ, 0xc0, !PT ;  /* 0xfffffff804047812 */ /* 0x000fc600078ec0ff */
[----:B------:R-:W5:Y:S01]  /*c0e0*/  SHFL.BFLY PT, R55, R6, 0x1, 0x1f ;  /* 0x0c201f0006377f89 */ /* 0x000f6200000e0000 */
[----:B------:R-:W-:Y:S01]  /*c0f0*/  IADD3 R4, R9, -R4, RZ ;  /* 0x8000000409047210 */ /* 0x000fe20007ffe0ff */
[----:B-1----:R-:W-:-:S03]  /*c100*/  FADD.FTZ R57, R2, R3 ;  /* 0x0000000302397221 */ /* 0x002fc60000010000 */
[----:B------:R-:W-:Y:S01]  /*c110*/  LEA.HI R3, R4, R4, RZ, 0x1 ;  /* 0x0000000404037211 */ /* 0x000fe200078f08ff */
[----:B--2---:R-:W-:-:S03]  /*c120*/  FADD.FTZ R56, R0, R8 ;  /* 0x0000000800387221 */ /* 0x004fc60000010000 */
[----:B------:R-:W-:Y:S02]  /*c130*/  SHF.R.S32.HI R2, RZ, 0x1, R3 ;  /* 0x00000001ff027819 */ /* 0x000fe40000011403 */
[----:B------:R-:W-:Y:S01]  /*c140*/  FSETP.NE.FTZ.AND P5, PT, R57, RZ, PT ;  /* 0x000000ff3900720b */ /* 0x000fe20003fb5000 */
[----:B----4-:R-:W-:Y:S01]  /*c150*/  FADD.FTZ R54, R7, R54 ;  /* 0x0000003607367221 */ /* 0x010fe20000010000 */
[----:B------:R-:W-:Y:S02]  /*c160*/  LOP3.LUT R3, R3, 0x3fffffe, RZ, 0xc0, !PT ;  /* 0x03fffffe03037812 */ /* 0x000fe400078ec0ff */
[----:B------:R-:W-:Y:S01]  /*c170*/  SHF.L.U32 R9, R2, 0x6, RZ ;  /* 0x0000000602097819 */ /* 0x000fe200000006ff */
[----:B-----5:R-:W-:Y:S01]  /*c180*/  FADD.FTZ R55, R6, R55 ;  /* 0x0000003706377221 */ /* 0x020fe20000010000 */
[----:B------:R-:W-:Y:S02]  /*c190*/  FSETP.NE.FTZ.AND P4, PT, R56, RZ, PT ;  /* 0x000000ff3800720b */ /* 0x000fe40003f95000 */
        /* <DEDUP_REMOVED lines=9> */
[----:B------:R2:W4:Y:S01]  /*c230*/  @P4 MUFU.RCP R3, R56 ;  /* 0x0000003800034308 */ /* 0x0005220000001000 */
[----:B---3--:R-:W-:Y:S02]  /*c240*/  @P1 IMAD.WIDE.U32 R4, R10, R12, RZ ;  /* 0x0000000c0a041225 */ /* 0x008fe400078e00ff */
[----:B------:R-:W-:Y:S02]  /*c250*/  LEA R11, R8, R11, 0x1 ;  /* 0x0000000b080b7211 */ /* 0x000fe400078e08ff */
[----:B------:R-:W-:Y:S01]  /*c260*/  @P1 IMAD R59, R10, R13, R5 ;  /* 0x0000000d0a3b1224 */ /* 0x000fe200078e0205 */
[----:B------:R-:W-:Y:S02]  /*c270*/  @P1 MOV R58, R4 ;  /* 0x00000004003a1202 */ /* 0x000fe40000000f00 */
        /* <DEDUP_REMOVED lines=24> */
[----:B--2-4-:R-:W-:Y:S06]  /*c400*/  @P1 BRA `(.L_x_752) ;  /* 0x0000000000201947 */ /* 0x014fec0003800000 */
        /* <DEDUP_REMOVED lines=8> */
.L_x_752:
        /* <DEDUP_REMOVED lines=23> */
.L_x_753:
        /* <DEDUP_REMOVED lines=267> */
.L_x_755:
[----:B------:R-:W-:Y:S05]  /*d6b0*/  BSYNC B0 ;  /* 0x0000000000007941 */ /* 0x000fea0003800000 */
.L_x_754:
        /* <DEDUP_REMOVED lines=43> */
.L_x_757:
[----:B------:R-:W-:Y:S05]  /*d970*/  BSYNC B0 ;  /* 0x0000000000007941 */ /* 0x000fea0003800000 */
.L_x_756:
        /* <DEDUP_REMOVED lines=24> */
.L_x_759:
[----:B------:R-:W-:Y:S05]  /*db00*/  BSYNC B0 ;  /* 0x0000000000007941 */ /* 0x000fea0003800000 */
.L_x_758:
        /* <DEDUP_REMOVED lines=24> */
.L_x_761:
[----:B------:R-:W-:Y:S05]  /*dc90*/  BSYNC B0 ;  /* 0x0000000000007941 */ /* 0x000fea0003800000 */
.L_x_760:
        /* <DEDUP_REMOVED lines=23> */
.L_x_726:
        /* <DEDUP_REMOVED lines=64> */
.L_x_763:
[----:B------:R-:W-:Y:S05]  /*e210*/  BSYNC B0 ;  /* 0x0000000000007941 */ /* 0x000fea0003800000 */
.L_x_762:
        /* <DEDUP_REMOVED lines=24> */
.L_x_765:
[----:B------:R-:W-:Y:S05]  /*e3a0*/  BSYNC B0 ;  /* 0x0000000000007941 */ /* 0x000fea0003800000 */
.L_x_764:
        /* <DEDUP_REMOVED lines=30> */
.L_x_767:
[----:B------:R-:W-:Y:S05]  /*e590*/  BSYNC B0 ;  /* 0x0000000000007941 */ /* 0x000fea0003800000 */
.L_x_766:
        /* <DEDUP_REMOVED lines=32> */
.L_x_769:
[----:B------:R-:W-:Y:S05]  /*e7a0*/  BSYNC B0 ;  /* 0x0000000000007941 */ /* 0x000fea0003800000 */
.L_x_768:
        /* <DEDUP_REMOVED lines=16> */
.L_x_771:
[----:B------:R-:W-:Y:S05]  /*e8b0*/  BSYNC B0 ;  /* 0x0000000000007941 */ /* 0x000fea0003800000 */
.L_x_770:
        /* <DEDUP_REMOVED lines=10> */
.L_x_773:
[----:B------:R-:W-:Y:S05]  /*e960*/  BSYNC B0 ;  /* 0x0000000000007941 */ /* 0x000fea0003800000 */
.L_x_772:
        /* <DEDUP_REMOVED lines=10> */
.L_x_775:
[----:B------:R-:W-:Y:S05]  /*ea10*/  BSYNC B0 ;  /* 0x0000000000007941 */ /* 0x000fea0003800000 */
.L_x_774:
        /* <DEDUP_REMOVED lines=10> */
.L_x_776:
        /* <DEDUP_REMOVED lines=12> */
.L_x_1222:


//--------------------- .text._ZN5flash16flash_fwd_kernelI23Flash_fwd_kernel_traitsILi96ELi128ELi64ELi4ELb0ELb0EN7cutlass10bfloat16_tE19Flash_kernel_traitsILi96ELi128ELi64ELi4ES3_EELb1ELb0ELb1ELb0ELb0ELb1ELb0ELb0EEEvNS_16Flash_fwd_paramsE --------------------------
	.section	.text._ZN5flash16flash_fwd_kernelI23Flash_fwd_kernel_traitsILi96ELi128ELi64ELi4ELb0ELb0EN7cutlass10bfloat16_tE19Flash_kernel_traitsILi96ELi128ELi64ELi4ES3_EELb1ELb0ELb1ELb0ELb0ELb1ELb0ELb0EEEvNS_16Flash_fwd_paramsE,"ax",@progbits
	.align	128
        .global         _ZN5flash16flash_fwd_kernelI23Flash_fwd_kernel_traitsILi96ELi128ELi64ELi4ELb0ELb0EN7cutlass10bfloat16_tE19Flash_kernel_traitsILi96ELi128ELi64ELi4ES3_EELb1ELb0ELb1ELb0ELb0ELb1ELb0ELb0EEEvNS_16Flash_fwd_paramsE
        .type           _ZN5flash16flash_fwd_kernelI23Flash_fwd_kernel_traitsILi96ELi128ELi64ELi4ELb0ELb0EN7cutlass10bfloat16_tE19Flash_kernel_traitsILi96ELi128ELi64ELi4ES3_EELb1ELb0ELb1ELb0ELb0ELb1ELb0ELb0EEEvNS_16Flash_fwd_paramsE,@function
        .size           _ZN5flash16flash_fwd_kernelI23Flash_fwd_kernel_traitsILi96ELi128ELi64ELi4ELb0ELb0EN7cutlass10bfloat16_tE19Flash_kernel_traitsILi96ELi128ELi64ELi4ES3_EELb1ELb0ELb1ELb0ELb0ELb1ELb0ELb0EEEvNS_16Flash_fwd_paramsE,(.L_x_1223 - _ZN5flash16flash_fwd_kernelI23Flash_fwd_kernel_traitsILi96ELi128ELi64ELi4ELb0ELb0EN7cutlass10bfloat16_tE19Flash_kernel_traitsILi96ELi128ELi64ELi4ES3_EELb1ELb0ELb1ELb0ELb0ELb1ELb0ELb0EEEvNS_16Flash_fwd_paramsE)
        .other          _ZN5flash16flash_fwd_kernelI23Flash_fwd_kernel_traitsILi96ELi128ELi64ELi4ELb0ELb0EN7cutlass10bfloat16_tE19Flash_kernel_traitsILi96ELi128ELi64ELi4ES3_EELb1ELb0ELb1ELb0ELb0ELb1ELb0ELb0EEEvNS_16Flash_fwd_paramsE,@"STO_CUDA_ENTRY STV_DEFAULT"
_ZN5flash16flash_fwd_kernelI23Flash_fwd_kernel_traitsILi96ELi128ELi64ELi4ELb0ELb0EN7cutlass10bfloat16_tE19Flash_kernel_traitsILi96ELi128ELi64ELi4ES3_EELb1ELb0ELb1ELb0ELb0ELb1ELb0ELb0EEEvNS_16Flash_fwd_paramsE:
.text._ZN5flash16flash_fwd_kernelI23Flash_fwd_kernel_traitsILi96ELi128ELi64ELi4ELb0ELb0EN7cutlass10bfloat16_tE19Flash_kernel_traitsILi96ELi128ELi64ELi4ES3_EELb1ELb0ELb1ELb0ELb0ELb1ELb0ELb0EEEvNS_16Flash_fwd_paramsE:
        /* <DEDUP_REMOVED lines=13> */
[----:B------:R2:W5:Y:S01]  /*00d0*/  @P2 LDG.E.64 R4, desc[UR34][R2.64] ;  /* 0x0000002202042981 */ /* 0x000562000c1e1b00 */
[----:B------:R-:W-:Y:S08]  /*00e0*/  S2UR UR30, SR_CTAID.X ;  /* 0x00000000001e79c3 */ /* 0x000ff00000002500 */
[----:B------:R-:W-:Y:S08]  /*00f0*/  S2UR UR14, SR_CTAID.Y ;  /* 0x00000000000e79c3 */ /* 0x000ff00000002600 */
[----:B------:R-:W1:Y:S01]  /*0100*/  S2UR UR4, SR_CTAID.Z ;  /* 0x00000000000479c3 */ /* 0x000e620000002700 */
[----:B--2---:R-:W-:-:S07]  /*0110*/  @P2 IMAD.MOV.U32 R2, RZ, RZ, R6 ;  /* 0x000000ffff022224 */ /* 0x004fce00078e0006 */
[----:B------:R-:W2:Y:S01]  /*0120*/  @P2 LDC R0, c[0x0][0x3b0] ;  /* 0x0000ec00ff002b82 */ /* 0x000ea20000000800 */
[----:B---3--:R-:W-:-:S06]  /*0130*/  @P2 IMAD.MOV.U32 R3, RZ, RZ, R7 ;  /* 0x000000ffff032224 */ /* 0x008fcc00078e0007 */
[----:B------:R-:W2:Y:S01]  /*0140*/  @P2 LDG.E.64 R2, desc[UR34][R2.64] ;  /* 0x0000002202022981 */ /* 0x000ea2000c1e1b00 */
[----:B------:R-:W-:Y:S02]  /*0150*/  UISETP.NE.U32.AND UP2, UPT, UR8, URZ, UPT ;  /* 0x0000003f0800728c */ /* 0x000fe4000bf45070 */
[----:B------:R-:W-:Y:S02]  /*0160*/  UISETP.NE.U32.AND UP1, UPT, UR6, URZ, UPT ;  /* 0x0000003f0600728c */ /* 0x000fe4000bf25070 */
[----:B------:R-:W-:Y:S02]  /*0170*/  UISETP.NE.AND.EX UP2, UPT, UR9, URZ, UPT, UP2 ;  /* 0x0000003f0900728c */ /* 0x000fe4000bf45320 */
[----:B------:R-:W-:Y:S02]  /*0180*/  UISETP.NE.AND.EX UP1, UPT, UR7, URZ, UPT, UP1 ;  /* 0x0000003f0700728c */ /* 0x000fe4000bf25310 */
[----:B-1----:R-:W-:Y:S01]  /*0190*/  ULOP3.LUT UR5, UR4, UR30, UR14, 0xfe, !UPT ;  /* 0x0000001e04057292 */ /* 0x002fe2000f8efe0e */
[----:B------:R-:W-:Y:S01]  /*01a0*/  ULDC.64 UR8, c[0x0][0x2f0] ;  /* 0x0000bc0000087ab9 */ /* 0x000fe20000000a00 */
[----:B------:R-:W-:Y:S01]  /*01b0*/  PLOP3.LUT P0, PT, PT, PT, UP2, 0x80, 0x0 ;  /* 0x000000000000781c */ /* 0x000fe20003f0f028 */
[----:B------:R-:W-:-:S03]  /*01c0*/  UIMAD.WIDE UR8, UR14, 0x4, UR8 ;  /* 0x000000040e0878a5 */ /* 0x000fc6000f8e0208 */
[----:B----4-:R-:W-:Y:S01]  /*01d0*/  LOP3.LUT P3, RZ, R149, UR5, RZ, 0xfc, !PT ;  /* 0x0000000595ff7c12 */ /* 0x010fe2000f86fcff */
[----:B------:R-:W-:Y:S01]  /*01e0*/  ULDC.U8 UR5, c[0x0][0x3c2] ;  /* 0x0000f08000057ab9 */ /* 0x000fe20000000000 */
[----:B------:R-:W-:Y:S01]  /*01f0*/  ULDC.64 UR6, c[0x0][0x2f8] ;  /* 0x0000be0000067ab9 */ /* 0x000fe20000000a00 */
[----:B------:R-:W-:Y:S02]  /*0200*/  UISETP.NE.AND UP3, UPT, UR5, URZ, UPT ;  /* 0x0000003f0500728c */ /* 0x000fe4000bf65270 */
[----:B------:R-:W-:Y:S01]  /*0210*/  UISETP.EQ.U32.AND UP0, UPT, UR6, URZ, UPT ;  /* 0x0000003f0600728c */ /* 0x000fe2000bf02070 */
[----:B------:R-:W-:Y:S02]  /*0220*/  @UP1 ULDC.64 UR10, c[0x0][0x300] ;  /* 0x0000c000000a1ab9 */ /* 0x000fe40000000a00 */
[----:B------:R-:W-:Y:S02]  /*0230*/  @UP1 UIMAD.WIDE UR10, UR14, 0x4, UR10 ;  /* 0x000000040e0a18a5 */ /* 0x000fe4000f8e020a */
[----:B------:R-:W-:-:S03]  /*0240*/  UISETP.EQ.OR.EX UP0, UPT, UR7, URZ, !UP3, UP0 ;  /* 0x0000003f0700728c */ /* 0x000fc6000df02700 */
[----:B------:R-:W1:Y:S01]  /*0250*/  @!P3 LDC.64 R8, c[0x0][0x3b8] ;  /* 0x0000ee00ff08bb82 */ /* 0x000e620000000a00 */
        /* <DEDUP_REMOVED lines=10> */
[----:B------:R-:W-:Y:S01]  /*0300*/  ULDC.64 UR8, c[0x0][0x2f8] ;  /* 0x0000be0000087ab9 */ /* 0x000fe20000000a00 */
[----:B-1----:R-:W-:Y:S02]  /*0310*/  @!P3 IMAD.MOV.U32 R4, RZ, RZ, R6 ;  /* 0x000000ffff04b224 */ /* 0x002fe400078e0006 */
[----:B------:R-:W-:Y:S01]  /*0320*/  @!P3 IMAD.MOV.U32 R5, RZ, RZ, R7 ;  /* 0x000000ffff05b224 */ /* 0x000fe200078e0007 */
[----:B------:R-:W-:-:S04]  /*0330*/  PLOP3.LUT P2, PT, PT, PT, UP0, 0x80, 0x0 ;  /* 0x000000000000781c */ /* 0x000fc80003f4f008 */
[----:B------:R1:W-:Y:S01]  /*0340*/  @!P3 STG.E.64 desc[UR34][R8.64+0x8], R4 ;  /* 0x000008040800b986 */ /* 0x0003e2000c101b22 */
[----:B------:R-:W-:-:S03]  /*0350*/  UIMAD.WIDE UR8, UR14, 0x4, UR8 ;  /* 0x000000040e0878a5 */ /* 0x000fc6000f8e0208 */
[----:B-1----:R-:W2:Y:S04]  /*0360*/  @P0 LDG.E R8, desc[UR34][R2.64] ;  /* 0x0000002202080981 */ /* 0x002ea8000c1e1900 */
[----:B------:R1:W3:Y:S02]  /*0370*/  @P0 LDG.E R5, desc[UR34][R2.64+0x4] ;  /* 0x0000042202050981 */ /* 0x0002e4000c1e1900 */
[----:B-1----:R-:W-:Y:S02]  /*0380*/  IMAD.U32 R2, RZ, RZ, UR10 ;  /* 0x0000000aff027e24 */ /* 0x002fe4000f8e00ff */
[----:B------:R-:W-:-:S05]  /*0390*/  IMAD.U32 R3, RZ, RZ, UR11 ;  /* 0x0000000bff037e24 */ /* 0x000fca000f8e00ff */
[----:B------:R1:W4:Y:S02]  /*03a0*/  @P1 LDG.E R0, desc[UR34][R2.64] ;  /* 0x0000002202001981 */ /* 0x000324000c1e1900 */
[----:B-1----:R-:W-:Y:S01]  /*03b0*/  IMAD.U32 R2, RZ, RZ, UR8 ;  /* 0x00000008ff027e24 */ /* 0x002fe2000f8e00ff */
[----:B------:R-:W-:Y:S01]  /*03c0*/  SHF.R.S32.HI R28, RZ, 0x1f, R149 ;  /* 0x0000001fff1c7819 */ /* 0x000fe20000011495 */
[----:B------:R-:W-:Y:S01]  /*03d0*/  IMAD.U32 R3, RZ, RZ, UR9 ;  /* 0x00000009ff037e24 */ /* 0x000fe2000f8e00ff */
[----:B------:R-:W-:-:S04]  /*03e0*/  ULDC UR8, c[0x0][0x270] ;  /* 0x00009c0000087ab9 */ /* 0x000fc80000000800 */
[----:B------:R-:W5:Y:S01]  /*03f0*/  @!P2 LDG.E R4, desc[UR34][R2.64] ;  /* 0x000000220204a981 */ /* 0x000f62000c1e1900 */
[----:B------:R-:W-:Y:S01]  /*0400*/  LEA.HI R31, R28, R149, RZ, 0x5 ;  /* 0x000000951c1f7211 */ /* 0x000fe200078f28ff */
[----:B------:R-:W-:Y:S01]  /*0410*/  UMOV UR15, URZ ;  /* 0x0000003f000f7c82 */ /* 0x000fe20008000000 */
[----:B------:R-:W-:Y:S01]  /*0420*/  UIMAD UR5, UR14, UR8, UR4 ;  /* 0x000000080e0572a4 */ /* 0x000fe2000f8e0204 */
[----:B------:R-:W-:Y:S01]  /*0430*/  UMOV UR29, 0xffffffff ;  /* 0xffffffff001d7882 */ /* 0x000fe20000000000 */
[----:B------:R-:W-:Y:S02]  /*0440*/  UMOV UR20, 0xffffffff ;  /* 0xffffffff00147882 */ /* 0x000fe40000000000 */
[----:B------:R-:W-:Y:S01]  /*0450*/  USHF.L.U32 UR5, UR5, 0x5, URZ ;  /* 0x0000000505057899 */ /* 0x000fe2000800063f */
[----:B--2---:R-:W-:Y:S02]  /*0460*/  @P0 R2UR UR29, R8 ;  /* 0x00000000081d02ca */ /* 0x004fe400000e0000 */
[----:B---3--:R-:W-:-:S02]  /*0470*/  @P0 R2UR UR18, R5 ;  /* 0x00000000051202ca */ /* 0x008fc400000e0000 */
[----:B------:R-:W-:Y:S01]  /*0480*/  ISETP.NE.U32.AND P0, PT, RZ, UR6, PT ;  /* 0x00000006ff007c0c */ /* 0x000fe2000bf05070 */
[----:B------:R-:W-:-:S10]  /*0490*/  USHF.R.S32.HI UR6, URZ, 0x1f, UR5 ;  /* 0x0000001f3f067899 */ /* 0x000fd40008011405 */
[----:B------:R-:W-:-:S07]  /*04a0*/  @UP2 UIADD3 UR18, UR18, -UR29, URZ ;  /* 0x8000001d12122290 */ /* 0x000fce000fffe03f */
[----:B------:R-:W-:Y:S01]  /*04b0*/  @!UP2 ULDC UR18, c[0x0][0x2c4] ;  /* 0x0000b1000012aab9 */ /* 0x000fe20000000800 */
[----:B----4-:R-:W-:Y:S02]  /*04c0*/  @P1 R2UR UR15, R0 ;  /* 0x00000000000f12ca */ /* 0x010fe400000e0000 */
[----:B------:R-:W-:-:S05]  /*04d0*/  LOP3.LUT R0, R31, 0xffffffe0, RZ, 0xc0, !PT ;  /* 0xffffffe01f007812 */ /* 0x000fca00078ec0ff */
[----:B------:R-:W-:-:S05]  /*04e0*/  IMAD.IADD R144, R149, 0x1, -R0 ;  /* 0x0000000195907824 */ /* 0x000fca00078e0a00 */
[--C-:B------:R-:W-:Y:S02]  /*04f0*/  SHF.R.S32.HI R0, RZ, 0x1f, R144.reuse ;  /* 0x0000001fff007819 */ /* 0x100fe40000011490 */
[----:B-----5:R-:W-:Y:S02]  /*0500*/  @!P2 R2UR UR20, R4 ;  /* 0x000000000414a2ca */ /* 0x020fe400000e0000 */
[----:B------:R-:W-:Y:S02]  /*0510*/  ISETP.NE.AND.EX P2, PT, RZ, UR7, PT, P0 ;  /* 0x00000007ff007c0c */ /* 0x000fe4000bf45300 */
[----:B------:R-:W-:-:S04]  /*0520*/  IADD3 R152, P1, P0, R6, UR5, R144 ;  /* 0x0000000506987c10 */ /* 0x000fc8000f83e090 */
[----:B------:R-:W-:Y:S01]  /*0530*/  IADD3.X R150, R7, UR6, R0, P1, P0 ;  /* 0x0000000607967c10 */ /* 0x000fe20008fe0400 */
[----:B------:R1:W-:Y:S06]  /*0540*/  STL [R1+0x38], R152 ;  /* 0x0000389801007387 */ /* 0x0003ec0000100800 */
[----:B------:R-:W-:Y:S05]  /*0550*/  @!P2 BRA `(.L_x_777) ;  /* 0x00000000001ca947 */ /* 0x000fea0003800000 */
[----:B------:R-:W-:-:S13]  /*0560*/  PLOP3.LUT P0, PT, PT, PT, UP3, 0x80, 0x0 ;  /* 0x000000000000781c */ /* 0x000fda0003f0f038 */
[----:B------:R-:W2:Y:S04]  /*0570*/  @P0 LDG.E R0, desc[UR34][R2.64+0x4] ;  /* 0x0000042202000981 */ /* 0x000ea8000c1e1900 */
[----:B------:R-:W3:Y:S01]  /*0580*/  @!P0 LDG.E R2, desc[UR34][R2.64] ;  /* 0x0000002202028981 */ /* 0x000ee2000c1e1900 */
[----:B--2---:R-:W-:-:S13]  /*0590*/  @P0 R2UR UR5, R0 ;  /* 0x00000000000502ca */ /* 0x004fda00000e0000 */
[----:B------:R-:W-:-:S07]  /*05a0*/  @UP3 UIADD3 UR5, UR5, -UR20, URZ ;  /* 0x8000001405053290 */ /* 0x000fce000fffe03f */
[----:B---3--:R-:W-:Y:S01]  /*05b0*/  @!P0 R2UR UR5, R2 ;  /* 0x00000000020582ca */ /* 0x008fe200000e0000 */
[----:B------:R-:W-:-:S14]  /*05c0*/  BRA `(.L_x_778) ;  /* 0x0000000000047947 */ /* 0x000fdc0003800000 */
.L_x_777:
[----:B------:R-:W-:Y:S01]  /*05d0*/  ULDC UR5, c[0x0][0x2c8] ;  /* 0x0000b20000057ab9 */ /* 0x000fe20000000800 */
.L_x_778:
        /* <DEDUP_REMOVED lines=47> */
[----:B------:R-:W-:Y:S01]  /*08d0*/  UIADD3 UR18, -UR16, UR18, URZ ;  /* 0x0000001210127290 */ /* 0x000fe2000fffe13f */
[C---:B------:R-:W-:Y:S01]  /*08e0*/  LOP3.LUT P3, RZ, R149.reuse, 0x3, RZ, 0xc0, !PT ;  /* 0x0000000395ff7812 */ /* 0x040fe2000786c0ff */
[----:B------:R-:W-:Y:S01]  /*08f0*/  UISETP.NE.AND UP2, UPT, UR5, URZ, UPT ;  /* 0x0000003f0500728c */ /* 0x000fe2000bf45270 */
[----:B------:R-:W-:Y:S01]  /*0900*/  LOP3.LUT R0, R8, 0x1ffffffc, RZ, 0xc0, !PT ;  /* 0x1ffffffc08007812 */ /* 0x000fe200078ec0ff */
[----:B------:R-:W-:Y:S01]  /*0910*/  IMAD.U32 R4, RZ, RZ, UR30 ;  /* 0x0000001eff047e24 */ /* 0x000fe2000f8e00ff */
[----:B------:R-:W-:Y:S01]  /*0920*/  SHF.R.S32.HI R8, RZ, 0x2, R8 ;  /* 0x00000002ff087819 */ /* 0x000fe20000011408 */
[----:B------:R-:W-:Y:S02]  /*0930*/  BSSY B0, `(.L_x_780) ;  /* 0x000004a000007945 */ /* 0x000fe40003800000 */
[----:B------:R-:W-:Y:S01]  /*0940*/  @!UP1 USHF.R.S32.HI UR9, URZ, 0x1f, UR14 ;  /* 0x0000001f3f099899 */ /* 0x000fe2000801140e */
[----:B------:R-:W-:Y:S01]  /*0950*/  IMAD.IADD R0, R149, 0x1, -R0 ;  /* 0x0000000195007824 */ /* 0x000fe200078e0a00 */
[----:B------:R-:W-:Y:S01]  /*0960*/  @!UP1 ULDC.64 UR6, c[0x0][0x290] ;  /* 0x0000a40000069ab9 */ /* 0x000fe20000000a00 */
[----:B------:R-:W-:Y:S01]  /*0970*/  @UP1 ULDC.64 UR10, c[0x0][0x298] ;  /* 0x0000a600000a1ab9 */ /* 0x000fe20000000a00 */
[----:B------:R-:W-:Y:S01]  /*0980*/  @!UP1 UIMAD UR9, UR9, UR6, URZ ;  /* 0x00000006090992a4 */ /* 0x000fe2000f8e023f */
[----:B------:R-:W-:Y:S01]  /*0990*/  IMAD.SHL.U32 R0, R0, 0x8, RZ ;  /* 0x0000000800007824 */ /* 0x000fe200078e00ff */
[----:B------:R-:W-:Y:S01]  /*09a0*/  @UP1 UIMAD.WIDE.U32 UR12, UR29, UR10, URZ ;  /* 0x0000000a1d0c12a5 */ /* 0x000fe2000f8e003f */
[C---:B------:R-:W-:Y:S01]  /*09b0*/  ISETP.GE.AND P4, PT, R8.reuse, UR18, PT ;  /* 0x0000001208007c0c */ /* 0x040fe2000bf86270 */
[----:B------:R-:W-:Y:S01]  /*09c0*/  @!UP1 UIMAD.WIDE.U32 UR20, UR14, UR6, URZ ;  /* 0x000000060e1492a5 */ /* 0x000fe2000f8e003f */
[----:B------:R-:W-:Y:S01]  /*09d0*/  SHF.R.S32.HI R9, RZ, 0x1f, R8 ;  /* 0x0000001fff097819 */ /* 0x000fe20000011408 */
[----:B------:R-:W-:Y:S01]  /*09e0*/  ULDC.U8 UR10, c[0x0][0x3d8] ;  /* 0x0000f600000a7ab9 */ /* 0x000fe20000000000 */
[----:B------:R-:W-:Y:S01]  /*09f0*/  @!UP1 UIMAD UR9, UR14, UR7, UR9 ;  /* 0x000000070e0992a4 */ /* 0x000fe2000f8e0209 */
[C---:B------:R-:W-:Y:S01]  /*0a00*/  VIADD R14, R8.reuse, 0x20 ;  /* 0x00000020080e7836 */ /* 0x040fe20000000000 */
[----:B------:R-:W-:Y:S01]  /*0a10*/  UISETP.NE.AND UP3, UPT, UR10, URZ, UPT ;  /* 0x0000003f0a00728c */ /* 0x000fe2000bf65270 */
[C---:B------:R-:W-:Y:S01]  /*0a20*/  VIADD R15, R8.reuse, 0x40 ;  /* 0x00000040080f7836 */ /* 0x040fe20000000000 */
[----:B------:R-:W-:Y:S01]  /*0a30*/  UISETP.NE.AND UP0, UPT, UR10, URZ, !UP2 ;  /* 0x0000003f0a00728c */ /* 0x000fe2000d705270 */
[C---:B------:R-:W-:Y:S01]  /*0a40*/  VIADD R16, R8.reuse, 0x60 ;  /* 0x0000006008107836 */ /* 0x040fe20000000000 */
[----:B------:R-:W-:Y:S01]  /*0a50*/  @UP1 UIMAD UR11, UR29, UR11, UR13 ;  /* 0x0000000b1d0b12a4 */ /* 0x000fe2000f8e020d */
[----:B------:R-:W-:Y:S01]  /*0a60*/  ISETP.GE.OR P6, PT, R8, UR18, P3 ;  /* 0x0000001208007c0c */ /* 0x000fe20009fc6670 */
[----:B------:R-:W-:Y:S01]  /*0a70*/  @!UP1 UIADD3 UR11, UR21, UR9, URZ ;  /* 0x00000009150b9290 */ /* 0x000fe2000fffe03f */
[----:B------:R-:W-:Y:S01]  /*0a80*/  ISETP.GE.AND P2, PT, R15, UR18, PT ;  /* 0x000000120f007c0c */ /* 0x000fe2000bf46270 */
[----:B------:R-:W-:Y:S01]  /*0a90*/  @!UP1 UMOV UR12, UR20 ;  /* 0x00000014000c9c82 */ /* 0x000fe20008000000 */
[----:B------:R-:W-:Y:S01]  /*0aa0*/  UISETP.EQ.AND UP3, UPT, UR5, URZ, UP3 ;  /* 0x0000003f0500728c */ /* 0x000fe20009f62270 */
[----:B------:R-:W-:Y:S01]  /*0ab0*/  IADD3 R2, P0, R0, UR12, RZ ;  /* 0x0000000c00027c10 */ /* 0x000fe2000ff1e0ff */
[----:B------:R-:W-:Y:S01]  /*0ac0*/  @UP2 ULDC.64 UR6, c[0x0][0x2c0] ;  /* 0x0000b00000062ab9 */ /* 0x000fe20000000a00 */
[----:B------:R-:W-:Y:S01]  /*0ad0*/  USHF.R.S32.HI UR13, URZ, 0x1f, UR4 ;  /* 0x0000001f3f0d7899 */ /* 0x000fe20008011404 */
[----:B------:R-:W-:Y:S01]  /*0ae0*/  ISETP.GE.AND P1, PT, R16, UR18, PT ;  /* 0x0000001210007c0c */ /* 0x000fe2000bf26270 */
[----:B------:R-:W-:Y:S01]  /*0af0*/  @UP2 UIMAD UR15, UR7, UR6, URZ ;  /* 0x00000006070f22a4 */ /* 0x000fe2000f8e023f */
[----:B------:R-:W-:Y:S01]  /*0b00*/  LEA.HI.X.SX32 R3, R0, UR11, 0x1, P0 ;  /* 0x0000000b00037c11 */ /* 0x000fe200080f0eff */
[----:B------:R-:W-:Y:S01]  /*0b10*/  @UP2 UMOV UR9, 0x1 ;  /* 0x0000000100092882 */ /* 0x000fe20000000000 */
[----:B------:R-:W-:Y:S01]  /*0b20*/  ULDC.64 UR6, c[0x0][0x2a0] ;  /* 0x0000a80000067ab9 */ /* 0x000fe20000000a00 */
[----:B------:R-:W-:Y:S01]  /*0b30*/  @UP2 ULDC UR10, c[0x0][0x2c0] ;  /* 0x0000b000000a2ab9 */ /* 0x000fe20000000800 */
[----:B------:R-:W-:Y:S01]  /*0b40*/  UIMAD UR13, UR13, UR6, URZ ;  /* 0x000000060d0d72a4 */ /* 0x000fe2000f8e023f */
[----:B------:R-:W-:Y:S01]  /*0b50*/  IMAD.U32 R0, RZ, RZ, UR6 ;  /* 0x00000006ff007e24 */ /* 0x000fe2000f8e00ff */
[----:B------:R-:W-:Y:S01]  /*0b60*/  @UP3 ULDC UR5, c[0x0][0x2c4] ;  /* 0x0000b10000053ab9 */ /* 0x000fe20000000800 */
[----:B------:R-:W-:Y:S01]  /*0b70*/  @!UP2 ULDC UR6, c[0x0][0x2c4] ;  /* 0x0000b1000006aab9 */ /* 0x000fe20000000800 */
[----:B------:R-:W-:Y:S01]  /*0b80*/  @UP0 ULDC UR6, c[0x0][0x2e4] ;  /* 0x0000b90000060ab9 */ /* 0x000fe20000000800 */
[----:B------:R-:W-:Y:S01]  /*0b90*/  @UP3 UIMAD UR5, UR14, UR5, URZ ;  /* 0x000000050e0532a4 */ /* 0x000fe2000f8e023f */
[----:B------:R-:W-:Y:S01]  /*0ba0*/  IMAD.WIDE.U32 R12, R0, UR4, R2 ;  /* 0x00000004000c7c25 */ /* 0x000fe2000f8e0002 */
[----:B------:R-:W-:Y:S01]  /*0bb0*/  @!UP2 UIMAD UR9, UR6, UR8, URZ ;  /* 0x000000080609a2a4 */ /* 0x000fe2000f8e023f */
[C---:B------:R-:W-:Y:S01]  /*0bc0*/  ISETP.GE.AND P0, PT, R14.reuse, UR18, PT ;  /* 0x000000120e007c0c */ /* 0x040fe2000bf06270 */
[----:B------:R-:W-:Y:S01]  /*0bd0*/  @UP3 USEL UR5, UR5, UR29, !UP1 ;  /* 0x0000001d05053287 */ /* 0x000fe2000c800000 */
[----:B------:R-:W-:Y:S01]  /*0be0*/  ISETP.GE.OR P5, PT, R14, UR18, P3 ;  /* 0x000000120e007c0c */ /* 0x000fe20009fa6670 */
[----:B------:R-:W-:Y:S01]  /*0bf0*/  UIMAD UR9, UR14, UR9, URZ ;  /* 0x000000090e0972a4 */ /* 0x000fe2000f8e023f */
[----:B------:R-:W-:Y:S01]  /*0c00*/  IMAD.WIDE R4, R4, 0x80, R8 ;  /* 0x0000008004047825 */ /* 0x000fe200078e0208 */
[----:B------:R-:W-:Y:S01]  /*0c10*/  @!UP2 UMOV UR10, 0x1 ;  /* 0x00000001000aa882 */ /* 0x000fe20000000000 */
[----:B------:R-:W-:Y:S01]  /*0c20*/  @!UP2 UMOV UR15, UR6 ;  /* 0x00000006000fac82 */ /* 0x000fe20008000000 */
[----:B------:R-:W-:-:S02]  /*0c30*/  USEL UR9, UR9, URZ, !UP3 ;  /* 0x0000003f09097287 */ /* 0x000fc4000d800000 */
[----:B------:R-:W-:Y:S02]  /*0c40*/  UIMAD UR6, UR16, UR10, URZ ;  /* 0x0000000a100672a4 */ /* 0x000fe4000f8e023f */
[----:B------:R-:W-:Y:S01]  /*0c50*/  UIMAD UR15, UR4, UR15, UR9 ;  /* 0x0000000f040f72a4 */ /* 0x000fe2000f8e0209 */
[----:B------:R-:W-:Y:S01]  /*0c60*/  @!UP3 UMOV UR12, URZ ;  /* 0x0000003f000cbc82 */ /* 0x000fe20008000000 */
[----:B------:R-:W-:Y:S01]  /*0c70*/  UIMAD UR7, UR4, UR7, UR13 ;  /* 0x00000007040772a4 */ /* 0x000fe2000f8e020d */
[----:B------:R-:W-:Y:S02]  /*0c80*/  @UP3 UMOV UR12, UR5 ;  /* 0x00000005000c3c82 */ /* 0x000fe40008000000 */
[----:B------:R-:W-:Y:S01]  /*0c90*/  @!UP3 UMOV UR13, URZ ;  /* 0x0000003f000dbc82 */ /* 0x000fe20008000000 */
[----:B------:R-:W-:Y:S02]  /*0ca0*/  USHF.R.S32.HI UR4, URZ, 0x1f, UR6 ;  /* 0x0000001f3f047899 */ /* 0x000fe40008011406 */
[----:B------:R-:W-:Y:S01]  /*0cb0*/  @UP3 USHF.R.S32.HI UR13, URZ, 0x1f, UR5 ;  /* 0x0000001f3f0d3899 */ /* 0x000fe20008011405 */
[----:B------:R-:W-:Y:S01]  /*0cc0*/  VIADD R11, R13, UR7 ;  /* 0x000000070d0b7c36 */ /* 0x000fe20008000000 */
[----:B------:R-:W-:-:S02]  /*0cd0*/  USHF.R.S32.HI UR8, URZ, 0x1f, UR15 ;  /* 0x0000001f3f087899 */ /* 0x000fc4000801140f */
        /* <DEDUP_REMOVED lines=15> */
.L_x_781:
[----:B------:R-:W-:Y:S05]  /*0dd0*/  BSYNC B0 ;  /* 0x0000000000007941 */ /* 0x000fea0003800000 */
.L_x_780:
        /* <DEDUP_REMOVED lines=8> */
[----:B--2---:R-:W-:Y:S02]  /*0e60*/  IMAD.X R2, RZ, RZ, R5, P0 ;  /* 0x000000ffff027224 */ /* 0x004fe400000e0605 */
        /* <DEDUP_REMOVED lines=10> */
.L_x_783:
[----:B------:R-:W-:Y:S05]  /*0f10*/  BSYNC B0 ;  /* 0x0000000000007941 */ /* 0x000fea0003800000 */
.L_x_782:
[----:B------:R-:W-:Y:S04]  /*0f20*/  BSSY B0, `(.L_x_784) ;  /* 0x0000011000007945 */ /* 0x000fe80003800000 */
[----:B------:R-:W-:Y:S05]  /*0f30*/  @P2 BRA `(.L_x_785) ;  /* 0x00000000003c2947 */ /* 0x000fea0003800000 */
[----:B------:R-:W-:Y:S01]  /*0f40*/  IADD3 R0, P0, R4, 0x40, RZ ;  /* 0x0000004004007810 */ /* 0x000fe20007f1e0ff */
[----:B------:R-:W-:Y:S01]  /*0f50*/  ULDC.64 UR4, c[0x0][0x298] ;  /* 0x0000a60000047ab9 */ /* 0x000fe20000000a00 */
[----:B------:R-:W-:Y:S01]  /*0f60*/  MOV R7, R11 ;  /* 0x0000000b00077202 */ /* 0x000fe20000000f00 */
[----:B------:R-:W-:Y:S02]  /*0f70*/  IMAD.MOV.U32 R6, RZ, RZ, R12 ;  /* 0x000000ffff067224 */ /* 0x000fe400078e000c */
[----:B--23--:R-:W-:Y:S02]  /*0f80*/  IMAD.X R2, RZ, RZ, R5, P0 ;  /* 0x000000ffff027224 */ /* 0x00cfe400000e0605 */
        /* <DEDUP_REMOVED lines=10> */
.L_x_785:
[----:B------:R-:W-:Y:S05]  /*1030*/  BSYNC B0 ;  /* 0x0000000000007941 */ /* 0x000fea0003800000 */
.L_x_784:
[----:B------:R-:W-:Y:S04]  /*1040*/  BSSY B0, `(.L_x_786) ;  /* 0x0000011000007945 */ /* 0x000fe80003800000 */
[----:B------:R-:W-:Y:S05]  /*1050*/  @P1 BRA `(.L_x_787) ;  /* 0x00000000003c1947 */ /* 0x000fea0003800000 */
[----:B------:R-:W-:Y:S01]  /*1060*/  IADD3 R0, P0, R4, 0x60, RZ ;  /* 0x0000006004007810 */ /* 0x000fe20007f1e0ff */
[----:B------:R-:W-:Y:S01]  /*1070*/  ULDC.64 UR4, c[0x0][0x298] ;  /* 0x0000a60000047ab9 */ /* 0x000fe20000000a00 */
[----:B--234-:R-:W-:Y:S01]  /*1080*/  MOV R3, R11 ;  /* 0x0000000b00037202 */ /* 0x01cfe20000000f00 */
        /* <DEDUP_REMOVED lines=12> */
.L_x_787:
[----:B------:R-:W-:Y:S05]  /*1150*/  BSYNC B0 ;  /* 0x0000000000007941 */ /* 0x000fea0003800000 */
.L_x_786:
        /* <DEDUP_REMOVED lines=10> */
.L_x_789:
[----:B------:R-:W-:Y:S05]  /*1200*/  BSYNC B0 ;  /* 0x0000000000007941 */ /* 0x000fea0003800000 */
.L_x_788:
        /* <DEDUP_REMOVED lines=10> */
.L_x_791:
[----:B------:R-:W-:Y:S05]  /*12b0*/  BSYNC B0 ;  /* 0x0000000000007941 */ /* 0x000fea0003800000 */
.L_x_790:
        /* <DEDUP_REMOVED lines=10> */
.L_x_793:
[----:B------:R-:W-:Y:S05]  /*1360*/  BSYNC B0 ;  /* 0x0000000000007941 */ /* 0x000fea0003800000 */
.L_x_792:
        /* <DEDUP_REMOVED lines=10> */
.L_x_779:
[----:B------:R-:W2:Y:S01]  /*1410*/  LDC R21, c[0x0][0x278] ;  /* 0x00009e00ff157b82 */ /* 0x000ea20000000800 */
[----:B------:R-:W3:Y:S01]  /*1420*/  S2R R4, SR_CTAID.Z ;  /* 0x0000000000047919 */ /* 0x000ee20000002700 */
[----:B------:R-:W-:Y:S01]  /*1430*/  UISETP.NE.AND UP0, UPT, UR29, -0x1, UPT ;  /* 0xffffffff1d00788c */ /* 0x000fe2000bf05270 */
[CC--:B------:R-:W-:Y:S01]  /*1440*/  LEA.HI R30, R28.reuse, R149.reuse, RZ, 0x2 ;  /* 0x000000951c1e7211 */ /* 0x0c0fe200078f10ff */
[----:B------:R-:W-:Y:S01]  /*1450*/  UIADD3 UR12, -UR16, UR18, URZ ;  /* 0x00000012100c7290 */ /* 0x000fe2000fffe13f */
[----:B------:R-:W-:Y:S01]  /*1460*/  IMAD.U32 R7, RZ, RZ, UR30 ;  /* 0x0000001eff077e24 */ /* 0x000fe2000f8e00ff */
[----:B------:R-:W-:Y:S01]  /*1470*/  UIADD3 UR31, UR39, -0x1, URZ ;  /* 0xffffffff271f7890 */ /* 0x000fe2000fffe03f */
[----:B------:R-:W-:Y:S01]  /*1480*/  LEA.HI R34, R28, R149, RZ, 0x3 ;  /* 0x000000951c227211 */ /* 0x000fe200078f18ff */
[----:B------:R-:W-:Y:S01]  /*1490*/  USHF.R.S32.HI UR8, URZ, 0x1f, UR4 ;  /* 0x0000001f3f087899 */ /* 0x000fe20008011404 */
[----:B------:R-:W-:Y:S02]  /*14a0*/  SHF.R.S32.HI R145, RZ, 0x5, R31 ;  /* 0x00000005ff917819 */ /* 0x000fe4000001141f */
[----:B------:R-:W-:-:S02]  /*14b0*/  SHF.R.S32.HI R32, RZ, 0x3, R34 ;  /* 0x00000003ff207819 */ /* 0x000fc40000011422 */
[----:B------:R-:W-:Y:S01]  /*14c0*/  @UP0 ULDC.64 UR6, c[0x0][0x240] ;  /* 0x0000900000060ab9 */ /* 0x000fe20000000a00 */
[----:B------:R-:W-:Y:S02]  /*14d0*/  @!UP0 USHF.R.S32.HI UR10, URZ, 0x1f, UR14 ;  /* 0x0000001f3f0a8899 */ /* 0x000fe4000801140e */
[----:B------:R-:W-:-:S04]  /*14e0*/  @UP0 UIMAD.WIDE.U32 UR22, UR29, UR6, URZ ;  /* 0x000000061d1602a5 */ /* 0x000fc8000f8e003f */
[----:B------:R-:W-:-:S03]  /*14f0*/  @UP0 UIMAD UR9, UR29, UR7, UR23 ;  /* 0x000000071d0902a4 */ /* 0x000fc6000f8e0217 */
[----:B------:R-:W-:Y:S01]  /*1500*/  @!UP0 ULDC.64 UR6, c[0x0][0x228] ;  /* 0x00008a0000068ab9 */ /* 0x000fe20000000a00 */
[----:B--2---:R-:W-:Y:S01]  /*1510*/  IABS R0, R21 ;  /* 0x0000001500007213 */ /* 0x004fe20000000000 */
[----:B------:R-:W-:Y:S01]  /*1520*/  @!UP0 UIMAD UR10, UR10, UR6, URZ ;  /* 0x000000060a0a82a4 */ /* 0x000fe2000f8e023f */
[----:B------:R-:W-:Y:S01]  /*1530*/  ISETP.NE.AND P5, PT, R21, RZ, PT ;  /* 0x000000ff1500720c */ /* 0x000fe20003fa5270 */
[----:B------:R-:W-:Y:S02]  /*1540*/  @!UP0 UIMAD.WIDE.U32 UR26, UR14, UR6, URZ ;  /* 0x000000060e1a82a5 */ /* 0x000fe4000f8e003f */
[----:B------:R-:W-:Y:S01]  /*1550*/  IMAD.MOV.U32 R14, RZ, RZ, R0 ;  /* 0x000000ffff0e7224 */ /* 0x000fe200078e0000 */
[----:B------:R-:W-:-:S03]  /*1560*/  @!UP0 UIMAD UR10, UR14, UR7, UR10 ;  /* 0x000000070e0a82a4 */ /* 0x000fc6000f8e020a */
[----:B------:R-:W2:Y:S01]  /*1570*/  I2F.RP R2, R14 ;  /* 0x0000000e00027306 */ /* 0x000ea20000209400 */
[----:B---3--:R-:W-:Y:S01]  /*1580*/  IABS R4, R4 ;  /* 0x0000000400047213 */ /* 0x008fe20000000000 */
[----:B------:R-:W-:Y:S01]  /*1590*/  @!UP0 UIADD3 UR9, UR27, UR10, URZ ;  /* 0x0000000a1b098290 */ /* 0x000fe2000fffe03f */
[----:B------:R-:W-:Y:S01]  /*15a0*/  @!UP0 UMOV UR22, UR26 ;  /* 0x0000001a00168c82 */ /* 0x000fe20008000000 */
[----:B------:R-:W-:Y:S01]  /*15b0*/  ULDC.64 UR6, c[0x0][0x258] ;  /* 0x0000960000067ab9 */ /* 0x000fe20000000a00 */
[----:B------:R-:W-:Y:S01]  /*15c0*/  UIMAD UR10, UR31, -0x40, UR17 ;  /* 0xffffffc01f0a78a4 */ /* 0x000fe2000f8e0211 */
[----:B------:R-:W-:Y:S01]  /*15d0*/  IMAD.U32 R11, RZ, RZ, UR6 ;  /* 0x00000006ff0b7e24 */ /* 0x000fe2000f8e00ff */
[----:B------:R-:W-:Y:S02]  /*15e0*/  UIMAD UR8, UR8, UR6, URZ ;  /* 0x00000006080872a4 */ /* 0x000fe4000f8e023f */
[----:B------:R-:W-:Y:S02]  /*15f0*/  UISETP.NE.AND UP0, UPT, UR20, -0x1, UPT ;  /* 0xffffffff1400788c */ /* 0x000fe4000bf05270 */
[----:B------:R-:W-:Y:S01]  /*1600*/  UIMAD UR7, UR4, UR7, UR8 ;  /* 0x00000007040772a4 */ /* 0x000fe2000f8e0208 */
[----:B------:R-:W-:Y:S01]  /*1610*/  UMOV UR6, 0x400 ;  /* 0x0000040000067882 */ /* 0x000fe20000000000 */
[----:B--2---:R-:W2:Y:S07]  /*1620*/  MUFU.RCP R2, R2 ;  /* 0x0000000200027308 */ /* 0x004eae0000001000 */
[----:B------:R-:W-:-:S02]  /*1630*/  @UP0 UIADD3 UR19, UR15, UR20, URZ ;  /* 0x000000140f130290 */ /* 0x000fc4000fffe03f */
[----:B------:R-:W-:Y:S01]  /*1640*/  @UP0 UIADD3 UR20, UR15, UR20, URZ ;  /* 0x000000140f140290 */ /* 0x000fe2000fffe03f */
[----:B--2---:R-:W-:-:S04]  /*1650*/  VIADD R2, R2, 0xffffffe ;  /* 0x0ffffffe02027836 */ /* 0x004fc80000000000 */
[----:B------:R-:W2:Y:S02]  /*1660*/  F2I.FTZ.U32.TRUNC.NTZ R3, R2 ;  /* 0x0000000200037305 */ /* 0x000ea4000021f000 */
[----:B--2---:R-:W-:Y:S02]  /*1670*/  IMAD.MOV R0, RZ, RZ, -R3 ;  /* 0x000000ffff007224 */ /* 0x004fe400078e0a03 */
[----:B------:R-:W-:Y:S02]  /*1680*/  IMAD.MOV.U32 R2, RZ, RZ, RZ ;  /* 0x000000ffff027224 */ /* 0x000fe400078e00ff */
[----:B------:R-:W-:-:S04]  /*1690*/  IMAD R0, R0, R14, RZ ;  /* 0x0000000e00007224 */ /* 0x000fc800078e02ff */
[----:B------:R-:W-:Y:S01]  /*16a0*/  IMAD.HI.U32 R0, R3, R0, R2 ;  /* 0x0000000003007227 */ /* 0x000fe200078e0002 */
[----:B------:R-:W-:Y:S02]  /*16b0*/  SHF.R.S32.HI R2, RZ, 0x2, R30 ;  /* 0x00000002ff027819 */ /* 0x000fe4000001141e */
[----:B------:R-:W-:Y:S02]  /*16c0*/  LOP3.LUT R3, R30, 0xfffffffc, RZ, 0xc0, !PT ;  /* 0xfffffffc1e037812 */ /* 0x000fe400078ec0ff */
[C---:B------:R-:W-:Y:S01]  /*16d0*/  ISETP.GE.AND P6, PT, R2.reuse, UR10, PT ;  /* 0x0000000a02007c0c */ /* 0x040fe2000bfc6270 */
[----:B------:R-:W-:Y:S02]  /*16e0*/  VIADD R10, R2, 0x20 ;  /* 0x00000020020a7836 */ /* 0x000fe40000000000 */
[----:B------:R-:W-:-:S03]  /*16f0*/  IMAD.HI.U32 R6, R0, R4, RZ ;  /* 0x0000000400067227 */ /* 0x000fc600078e00ff */
[----:B------:R-:W-:Y:S01]  /*1700*/  ISETP.GE.AND P3, PT, R10, UR12, PT ;  /* 0x0000000c0a007c0c */ /* 0x000fe2000bf66270 */
[----:B------:R-:W-:Y:S02]  /*1710*/  IMAD.IADD R3, R149, 0x1, -R3 ;  /* 0x0000000195037824 */ /* 0x000fe400078e0a03 */
[----:B------:R-:W-:Y:S02]  /*1720*/  IMAD.MOV R0, RZ, RZ, -R6 ;  /* 0x000000ffff007224 */ /* 0x000fe400078e0a06 */
[----:B------:R-:W-:Y:S01]  /*1730*/  IMAD.SHL.U32 R12, R3, 0x8, RZ ;  /* 0x00000008030c7824 */ /* 0x000fe200078e00ff */
[----:B------:R-:W-:Y:S01]  /*1740*/  SHF.R.S32.HI R3, RZ, 0x1f, R2 ;  /* 0x0000001fff037819 */ /* 0x000fe20000011402 */
[----:B------:R-:W-:-:S03]  /*1750*/  IMAD R0, R14, R0, R4 ;  /* 0x000000000e007224 */ /* 0x000fc600078e0204 */
[----:B------:R-:W-:Y:S01]  /*1760*/  SHF.R.S32.HI R13, RZ, 0x1f, R12 ;  /* 0x0000001fff0d7819 */ /* 0x000fe2000001140c */
[----:B------:R-:W-:Y:S01]  /*1770*/  IMAD.WIDE R26, R7, 0x80, R2 ;  /* 0x00000080071a7825 */ /* 0x000fe200078e0202 */
[----:B------:R-:W-:Y:S01]  /*1780*/  IADD3 R4, P0, R12, UR22, RZ ;  /* 0x000000160c047c10 */ /* 0x000fe2000ff1e0ff */
[----:B------:R-:W2:Y:S01]  /*1790*/  @!P3 LDC.64 R8, c[0x0][0x240] ;  /* 0x00009000ff08bb82 */ /* 0x000ea20000000a00 */
[----:B------:R-:W-:Y:S01]  /*17a0*/  ISETP.GT.U32.AND P4, PT, R14, R0, PT ;  /* 0x000000000e00720c */ /* 0x000fe20003f84070 */
[----:B------:R-:W3:Y:S01]  /*17b0*/  @!P3 S2R R29, SR_CgaCtaId ;  /* 0x00000000001db919 */ /* 0x000ee20000008800 */
[----:B------:R-:W-:Y:S01]  /*17c0*/  IADD3.X R5, R13, UR9, RZ, P0, !PT ;  /* 0x000000090d057c10 */ /* 0x000fe200087fe4ff */
[----:B------:R-:W-:Y:S01]  /*17d0*/  @UP0 ULDC.64 UR8, c[0x0][0x248] ;  /* 0x0000920000080ab9 */ /* 0x000fe20000000a00 */
[----:B------:R-:W-:Y:S01]  /*17e0*/  ISETP.GE.AND P0, PT, R2, UR12, PT ;  /* 0x0000000c02007c0c */ /* 0x000fe2000bf06270 */
[----:B------:R-:W-:Y:S01]  /*17f0*/  @UP0 UIMAD.WIDE.U32 UR26, UR19, UR8, URZ ;  /* 0x00000008131a02a5 */ /* 0x000fe2000f8e003f */
[----:B------:R-:W-:Y:S01]  /*1800*/  IMAD.WIDE.U32 R22, R11, UR4, R4 ;  /* 0x000000040b167c25 */ /* 0x000fe2000f8e0004 */
[----:B------:R-:W-:Y:S01]  /*1810*/  @!P3 IADD3 R4, P1, R26, 0x20, RZ ;  /* 0x000000201a04b810 */ /* 0x000fe20007f3e0ff */
[----:B------:R-:W-:Y:S01]  /*1820*/  @UP0 UIMAD UR19, UR19, UR9, URZ ;  /* 0x00000009131302a4 */ /* 0x000fe2000f8e023f */
[----:B------:R-:W-:Y:S01]  /*1830*/  LOP3.LUT R5, R21, UR4, RZ, 0x3c, !PT ;  /* 0x0000000415057c12 */ /* 0x000fe2000f8e3cff */
[----:B------:R-:W-:Y:S01]  /*1840*/  VIADD R17, R23, UR7 ;  /* 0x0000000717117c36 */ /* 0x000fe20008000000 */
[----:B------:R-:W4:Y:S02]  /*1850*/  S2UR UR4, SR_CgaCtaId ;  /* 0x00000000000479c3 */ /* 0x000f240000008800 */
[----:B------:R-:W-:Y:S01]  /*1860*/  @!P4 IMAD.IADD R0, R0, 0x1, -R14 ;  /* 0x000000010000c824 */ /* 0x000fe200078e0a0e */
[----:B------:R-:W-:Y:S01]  /*1870*/  @UP0 UIADD3 UR19, UR27, UR19, URZ ;  /* 0x000000131b130290 */ /* 0x000fe2000fffe03f */
[----:B------:R-:W-:-:S02]  /*1880*/  @!P4 VIADD R6, R6, 0x1 ;  /* 0x000000010606c836 */ /* 0x000fc40000000000 */
[----:B------:R-:W-:Y:S01]  /*1890*/  @!P3 IMAD.MOV.U32 R16, RZ, RZ, R22 ;  /* 0x000000ffff10b224 */ /* 0x000fe200078e0016 */
[----:B------:R-:W-:Y:S01]  /*18a0*/  ISETP.GE.U32.AND P2, PT, R0, R14, PT ;  /* 0x0000000e0000720c */ /* 0x000fe20003f46070 */
[----:B------:R-:W-:Y:S01]  /*18b0*/  @!P3 IMAD.X R0, RZ, RZ, R27, P1 ;  /* 0x000000ffff00b224 */ /* 0x000fe200008e061b */
[----:B------:R-:W5:Y:S01]  /*18c0*/  @!P0 LDC.64 R18, c[0x0][0x240] ;  /* 0x00009000ff128b82 */ /* 0x000f620000000a00 */
[----:B------:R-:W-:Y:S01]  /*18d0*/  ISETP.GE.AND P1, PT, R5, RZ, PT ;  /* 0x000000ff0500720c */ /* 0x000fe20003f26270 */
[----:B------:R-:W-:Y:S02]  /*18e0*/  @!P0 IMAD.MOV.U32 R7, RZ, RZ, R17 ;  /* 0x000000ffff078224 */ /* 0x000fe400078e0011 */
[----:B--2---:R-:W-:-:S04]  /*18f0*/  @!P3 IMAD R0, R0, R8, RZ ;  /* 0x000000080000b224 */ /* 0x004fc800078e02ff */
[----:B------:R-:W2:Y:S01]  /*1900*/  @!P3 LDC.64 R14, c[0x0][0x210] ;  /* 0x00008400ff0ebb82 */ /* 0x000ea20000000a00 */
[----:B------:R-:W-:Y:S02]  /*1910*/  @!P3 IMAD R9, R4, R9, R0 ;  /* 0x000000090409b224 */ /* 0x000fe400078e0200 */
[----:B------:R-:W-:Y:S02]  /*1920*/  VIADD R0, R2, 0x40 ;  /* 0x0000004002007836 */ /* 0x000fe40000000000 */
[----:B------:R-:W-:Y:S02]  /*1930*/  @P2 VIADD R6, R6, 0x1 ;  /* 0x0000000106062836 */ /* 0x000fe40000000000 */
[----:B------:R-:W-:Y:S01]  /*1940*/  @!P3 IMAD.WIDE.U32 R4, R4, R8, R16 ;  /* 0x000000080404b225 */ /* 0x000fe200078e0010 */
[----:B------:R-:W1:Y:S01]  /*1950*/  @!P0 LDC.64 R24, c[0x0][0x210] ;  /* 0x00008400ff188b82 */ /* 0x000e620000000a00 */
[----:B------:R-:W-:Y:S01]  /*1960*/  ISETP.GE.AND P2, PT, R0, UR12, PT ;  /* 0x0000000c00007c0c */ /* 0x000fe2000bf46270 */
[----:B------:R-:W3:Y:S01]  /*1970*/  @!P6 S2R R8, SR_CgaCtaId ;  /* 0x000000000008e919 */ /* 0x000ee20000008800 */
[----:B------:R-:W-:Y:S01]  /*1980*/  IMAD.MOV.U32 R20, RZ, RZ, R6 ;  /* 0x000000ffff147224 */ /* 0x000fe200078e0006 */
[----:B----4-:R-:W-:Y:S01]  /*1990*/  ULEA UR4, UR4, UR6, 0x18 ;  /* 0x0000000604047291 */ /* 0x010fe2000f8ec03f */
[----:B------:R-:W-:-:S02]  /*19a0*/  VIADD R0, R2, 0x60 ;  /* 0x0000006002007836 */ /* 0x000fc40000000000 */
[----:B------:R-:W-:Y:S01]  /*19b0*/  @!P1 IMAD.MOV R20, RZ, RZ, -R20 ;  /* 0x000000ffff149224 */ /* 0x000fe200078e0a14 */
[----:B------:R-:W-:Y:S01]  /*19c0*/  @!P5 LOP3.LUT R20, RZ, R21, RZ, 0x33, !PT ;  /* 0x00000015ff14d212 */ /* 0x000fe200078e33ff */
[----:B-----5:R-:W-:Y:S01]  /*19d0*/  @!P0 IMAD R6, R27, R18, RZ ;  /* 0x000000121b068224 */ /* 0x020fe200078e02ff */
[----:B------:R-:W-:Y:S01]  /*19e0*/  ISETP.GE.AND P1, PT, R0, UR12, PT ;  /* 0x0000000c00007c0c */ /* 0x000fe2000bf26270 */
[----:B------:R-:W-:Y:S01]  /*19f0*/  @!P3 IMAD.IADD R5, R5, 0x1, R9 ;  /* 0x000000010505b824 */ /* 0x000fe200078e0209 */
[----:B------:R-:W-:Y:S01]  /*1a00*/  ISETP.GE.AND P5, PT, R10, UR10, PT ;  /* 0x0000000a0a007c0c */ /* 0x000fe2000bfa6270 */
[----:B------:R-:W-:Y:S01]  /*1a10*/  @!P0 IMAD R0, R26, R19, R6 ;  /* 0x000000131a008224 */ /* 0x000fe200078e0206 */
[----:B------:R-:W4:Y:S01]  /*1a20*/  @!P2 S2R R21, SR_CgaCtaId ;  /* 0x000000000015a919 */ /* 0x000f220000008800 */
[----:B------:R-:W-:Y:S01]  /*1a30*/  @!P0 IMAD.MOV.U32 R6, RZ, RZ, R22 ;  /* 0x000000ffff068224 */ /* 0x000fe200078e0016 */
[----:B--2---:R-:W-:Y:S01]  /*1a40*/  @!P3 LEA R14, P4, R4, R14, 0x1 ;  /* 0x0000000e040eb211 */ /* 0x004fe200078808ff */
[----:B------:R-:W-:-:S02]  /*1a50*/  @UP0 ULDC.64 UR6, c[0x0][0x250] ;  /* 0x0000940000060ab9 */ /* 0x000fc40000000a00 */
[----:B------:R-:W-:Y:S01]  /*1a60*/  @!P0 IMAD.WIDE.U32 R6, R26, R18, R6 ;  /* 0x000000121a068225 */ /* 0x000fe200078e0006 */
[----:B------:R-:W-:Y:S01]  /*1a70*/  @!P3 LEA.HI.X R15, R4, R15, R5, 0x1, P4 ;  /* 0x0000000f040fb211 */ /* 0x000fe200020f0c05 */
[----:B------:R-:W2:Y:S01]  /*1a80*/  @!P2 LDC.64 R18, c[0x0][0x240] ;  /* 0x00009000ff12ab82 */ /* 0x000ea20000000a00 */
[----:B------:R-:W-:Y:S01]  /*1a90*/  @UP0 UIMAD.WIDE.U32 UR22, UR20, UR6, URZ ;  /* 0x00000006141602a5 */ /* 0x000fe2000f8e003f */
[----:B------:R-:W5:Y:S01]  /*1aa0*/  @!P1 S2R R11, SR_CgaCtaId ;  /* 0x00000000000b9919 */ /* 0x000f620000008800 */
[----:B------:R-:W-:Y:S01]  /*1ab0*/  @!P0 IMAD.IADD R0, R7, 0x1, R0 ;  /* 0x0000000107008824 */ /* 0x000fe200078e0200 */
[----:B-1----:R-:W-:Y:S01]  /*1ac0*/  @!P0 LEA R4, P4, R6, R24, 0x1 ;  /* 0x0000001806048211 */ /* 0x002fe200078808ff */
[----:B------:R-:W-:Y:S01]  /*1ad0*/  @UP0 UIMAD UR20, UR20, UR7, URZ ;  /* 0x00000007141402a4 */ /* 0x000fe2000f8e023f */
[----:B------:R-:W-:Y:S02]  /*1ae0*/  LEA.HI R24, R28, R149, RZ, 0x4 ;  /* 0x000000951c187211 */ /* 0x000fe400078f20ff */
[----:B------:R-:W-:Y:S01]  /*1af0*/  @!P0 LEA.HI.X R5, R6, R25, R0, 0x1, P4 ;  /* 0x0000001906058211 */ /* 0x000fe200020f0c00 */
[----:B------:R-:W-:Y:S01]  /*1b00*/  IMAD.SHL.U32 R0, R32, 0x40, RZ ;  /* 0x0000004020007824 */ /* 0x000fe200078e00ff */
[----:B------:R-:W-:Y:S01]  /*1b10*/  LEA.HI R7, R30, R2, RZ, 0x1 ;  /* 0x000000021e077211 */ /* 0x000fe200078f08ff */
[----:B------:R-:W1:Y:S01]  /*1b20*/  @!P5 S2R R28, SR_CgaCtaId ;  /* 0x00000000001cd919 */ /* 0x000e620000008800 */
[----:B------:R-:W-:Y:S01]  /*1b30*/  @!P6 MOV R6, 0x400 ;  /* 0x000004000006e802 */ /* 0x000fe20000000f00 */
[----:B------:R-:W-:Y:S01]  /*1b40*/  @UP0 UIADD3 UR20, UR23, UR20, URZ ;  /* 0x0000001417140290 */ /* 0x000fe2000fffe03f */
[----:B------:R-:W-:-:S02]  /*1b50*/  LOP3.LUT R0, R0, 0xc0, RZ, 0xc0, !PT ;  /* 0x000000c000007812 */ /* 0x000fc400078ec0ff */
[----:B------:R-:W-:Y:S02]  /*1b60*/  SHF.R.S32.HI R9, RZ, 0x4, R24 ;  /* 0x00000004ff097819 */ /* 0x000fe40000011418 */
[----:B------:R-:W-:Y:S02]  /*1b70*/  LOP3.LUT R7, R7, 0x7fffffe, RZ, 0xc0, !PT ;  /* 0x07fffffe07077812 */ /* 0x000fe400078ec0ff */
[----:B---3--:R-:W-:Y:S02]  /*1b80*/  @!P6 LEA R35, R8, R6, 0x18 ;  /* 0x000000060823e211 */ /* 0x008fe400078ec0ff */
[----:B------:R-:W-:Y:S01]  /*1b90*/  ISETP.GE.AND P4, PT, R10, UR10, PT ;  /* 0x0000000a0a007c0c */ /* 0x000fe2000bf86270 */
[----:B------:R-:W-:Y:S01]  /*1ba0*/  IMAD.IADD R7, R2, 0x1, -R7 ;  /* 0x0000000102077824 */ /* 0x000fe200078e0a07 */
[----:B------:R-:W-:Y:S02]  /*1bb0*/  LOP3.LUT R8, R0, 0x18, R12, 0xf8, !PT ;  /* 0x0000001800087812 */ /* 0x000fe400078ef80c */
[----:B------:R-:W-:Y:S01]  /*1bc0*/  LEA.HI R10, R24, R9, RZ, 0x1 ;  /* 0x00000009180a7211 */ /* 0x000fe200078f08ff */
[----:B------:R-:W-:Y:S01]  /*1bd0*/  IMAD R7, R145, 0x8, R7 ;  /* 0x0000000891077824 */ /* 0x000fe200078e0207 */
[----:B------:R-:W-:-:S02]  /*1be0*/  SHF.R.U32.HI R0, RZ, 0x3, R0 ;  /* 0x00000003ff007819 */ /* 0x000fc40000011600 */
[----:B------:R-:W-:Y:S02]  /*1bf0*/  LOP3.LUT R6, R10, 0xfffffffe, RZ, 0xc0, !PT ;  /* 0xfffffffe0a067812 */ /* 0x000fe400078ec0ff */
[----:B------:R-:W-:-:S03]  /*1c00*/  LOP3.LUT R0, R8, R0, RZ, 0x3c, !PT ;  /* 0x0000000008007212 */ /* 0x000fc600078e3cff */
[----:B------:R-:W-:Y:S01]  /*1c10*/  IMAD.IADD R33, R9, 0x1, -R6 ;  /* 0x0000000109217824 */ /* 0x000fe200078e0a06 */
[----:B------:R-:W-:Y:S01]  /*1c20*/  @!P3 MOV R9, 0x400 ;  /* 0x000004000009b802 */ /* 0x000fe20000000f00 */
[----:B------:R-:W-:Y:S01]  /*1c30*/  IMAD.U32 R10, R7, 0x20, R0 ;  /* 0x00000020070a7824 */ /* 0x000fe200078e0000 */
[----:B------:R-:W-:Y:S02]  /*1c40*/  @!P1 MOV R0, 0x400 ;  /* 0x0000040000009802 */ /* 0x000fe40000000f00 */
[----:B------:R-:W-:Y:S02]  /*1c50*/  @!P3 LEA R9, R29, R9, 0x18 ;  /* 0x000000091d09b211 */ /* 0x000fe400078ec0ff */
[----:B------:R-:W-:Y:S02]  /*1c60*/  LEA R234, R10, UR4, 0x1 ;  /* 0x000000040aea7c11 */ /* 0x000fe4000f8e08ff */
[----:B-----5:R-:W-:Y:S02]  /*1c70*/  @!P1 LEA R29, R11, R0, 0x18 ;  /* 0x000000000b1d9211 */ /* 0x020fe400078ec0ff */
[----:B------:R-:W-:Y:S01]  /*1c80*/  LOP3.LUT R0, R24, 0xfffffff0, RZ, 0xc0, !PT ;  /* 0xfffffff018007812 */ /* 0x000fe200078ec0ff */
[----:B------:R-:W-:Y:S01]  /*1c90*/  @!PT LDS RZ, [RZ] ;  /* 0x00000000fffff984 */ /* 0x000fe20000000800 */
[----:B------:R-:W-:Y:S01]  /*1ca0*/  @!PT LDS RZ, [RZ] ;  /* 0x00000000fffff984 */ /* 0x000fe20000000800 */
[----:B------:R-:W-:Y:S01]  /*1cb0*/  @!PT LDS RZ, [RZ] ;  /* 0x00000000fffff984 */ /* 0x000fe20000000800 */
[----:B------:R-:W-:Y:S01]  /*1cc0*/  @!P0 LDGSTS.E.BYPASS.LTC128B.128 [R234], desc[UR34][R4.64] ;  /* 0x0000000004ea8fae */ /* 0x000fe2000b901d62 */
[----:B------:R-:W-:Y:S01]  /*1cd0*/  @!P2 MOV R6, 0x400 ;  /* 0x000004000006a802 */ /* 0x000fe20000000f00 */
[----:B------:R-:W3:Y:S02]  /*1ce0*/  @!P2 LDC.64 R24, c[0x0][0x210] ;  /* 0x00008400ff18ab82 */ /* 0x000ee40000000a00 */
[----:B------:R-:W-:Y:S01]  /*1cf0*/  @!P0 LDGSTS.E.BYPASS.LTC128B.128 [R234+0x2000], desc[UR34][R4.64+0x40] ;  /* 0x0200004004ea8fae */ /* 0x000fe2000b901d62 */
[----:B----4-:R-:W-:Y:S01]  /*1d00*/  @!P2 LEA R31, R21, R6, 0x18 ;  /* 0x00000006151fa211 */ /* 0x010fe200078ec0ff */
[----:B------:R-:W-:-:S02]  /*1d10*/  IMAD.IADD R0, R149, 0x1, -R0 ;  /* 0x0000000195007824 */ /* 0x000fc400078e0a00 */
[----:B------:R4:W-:Y:S01]  /*1d20*/  @!P0 LDGSTS.E.BYPASS.LTC128B.128 [R234+0x4000], desc[UR34][R4.64+0x80] ;  /* 0x0400008004ea8fae */ /* 0x0009e2000b901d62 */
[----:B------:R-:W-:Y:S02]  /*1d30*/  @!P2 IADD3 R6, P0, R26, 0x40, RZ ;  /* 0x000000401a06a810 */ /* 0x000fe40007f1e0ff */
[----:B------:R-:W-:Y:S02]  /*1d40*/  LEA.HI R8, R0, R0, RZ, 0x1 ;  /* 0x0000000000087211 */ /* 0x000fe400078f08ff */
[----:B------:R-:W-:-:S04]  /*1d50*/  SHF.R.S32.HI R7, RZ, 0x1f, R0 ;  /* 0x0000001fff077819 */ /* 0x000fc80000011400 */
[----:B------:R-:W-:Y:S02]  /*1d60*/  LEA.HI R37, R7, R0, RZ, 0x3 ;  /* 0x0000000007257211 */ /* 0x000fe400078f18ff */
[----:B----4-:R-:W-:Y:S02]  /*1d70*/  @!P5 MOV R4, 0x400 ;  /* 0x000004000004d802 */ /* 0x010fe40000000f00 */
[----:B------:R-:W-:Y:S02]  /*1d80*/  LOP3.LUT R5, R8, 0x7fffffe, RZ, 0xc0, !PT ;  /* 0x07fffffe08057812 */ /* 0x000fe400078ec0ff */
[----:B-1----:R-:W-:Y:S01]  /*1d90*/  @!P5 LEA R28, R28, R4, 0x18 ;  /* 0x000000041c1cd211 */ /* 0x002fe200078ec0ff */
[----:B------:R-:W-:Y:S01]  /*1da0*/  @!P2 IMAD.X R4, RZ, RZ, R27, P0 ;  /* 0x000000ffff04a224 */ /* 0x000fe200000e061b */
[----:B------:R-:W-:Y:S01]  /*1db0*/  @!P1 IADD3 R21, P0, R26, 0x60, RZ ;  /* 0x000000601a159810 */ /* 0x000fe20007f1e0ff */
[----:B------:R-:W-:Y:S02]  /*1dc0*/  IMAD.IADD R147, R0, 0x1, -R5 ;  /* 0x0000000100937824 */ /* 0x000fe400078e0a05 */
[----:B--2---:R-:W-:-:S02]  /*1dd0*/  @!P2 IMAD R4, R4, R18, RZ ;  /* 0x000000120404a224 */ /* 0x004fc400078e02ff */
[----:B------:R-:W-:Y:S02]  /*1de0*/  @!P2 IMAD.MOV.U32 R5, RZ, RZ, R17 ;  /* 0x000000ffff05a224 */ /* 0x000fe400078e0011 */
[----:B------:R-:W-:Y:S02]  /*1df0*/  @!P2 IMAD R7, R6, R19, R4 ;  /* 0x000000130607a224 */ /* 0x000fe400078e0204 */
[----:B------:R-:W-:Y:S02]  /*1e00*/  @!P2 IMAD.MOV.U32 R4, RZ, RZ, R22 ;  /* 0x000000ffff04a224 */ /* 0x000fe400078e0016 */
[----:B------:R-:W-:Y:S02]  /*1e10*/  @!P3 IMAD R0, R10, 0x2, R9 ;  /* 0x000000020a00b824 */ /* 0x000fe400078e0209 */
[----:B------:R-:W-:Y:S01]  /*1e20*/  @!P2 IMAD.WIDE.U32 R4, R6, R18, R4 ;  /* 0x000000120604a225 */ /* 0x000fe200078e0004 */
[----:B------:R-:W-:Y:S02]  /*1e30*/  SHF.R.S32.HI R18, RZ, 0x1, R8 ;  /* 0x00000001ff127819 */ /* 0x000fe40000011408 */
[----:B------:R-:W-:Y:S01]  /*1e40*/  @!P3 LDGSTS.E.BYPASS.LTC128B.128 [R0+0x800], desc[UR34][R14.64] ;  /* 0x008000000e00bfae */ /* 0x000fe2000b901d62 */
[----:B------:R-:W-:Y:S01]  /*1e50*/  @!P1 IMAD.X R30, RZ, RZ, R27, P0 ;  /* 0x000000ffff1e9224 */ /* 0x000fe200000e061b */
[C---:B---3--:R-:W-:Y:S01]  /*1e60*/  @!P2 LEA R6, P0, R4.reuse, R24, 0x1 ;  /* 0x000000180406a211 */ /* 0x048fe200078008ff */
[----:B------:R-:W-:Y:S01]  /*1e70*/  @!P2 IMAD.IADD R7, R5, 0x1, R7 ;  /* 0x000000010507a824 */ /* 0x000fe200078e0207 */
[----:B------:R-:W-:Y:S04]  /*1e80*/  @!P3 LDGSTS.E.BYPASS.LTC128B.128 [R0+0x2800], desc[UR34][R14.64+0x40] ;  /* 0x028000400e00bfae */ /* 0x000fe8000b901d62 */
[----:B------:R1:W-:Y:S01]  /*1e90*/  @!P3 LDGSTS.E.BYPASS.LTC128B.128 [R0+0x4800], desc[UR34][R14.64+0x80] ;  /* 0x048000800e00bfae */ /* 0x0003e2000b901d62 */
[----:B------:R-:W-:-:S02]  /*1ea0*/  @!P2 LEA.HI.X R7, R4, R25, R7, 0x1, P0 ;  /* 0x000000190407a211 */ /* 0x000fc400000f0c07 */
[----:B------:R-:W-:Y:S02]  /*1eb0*/  PLOP3.LUT P0, PT, PT, PT, UP0, 0x80, 0x0 ;  /* 0x000000000000781c */ /* 0x000fe40003f0f008 */
[----:B------:R-:W-:Y:S02]  /*1ec0*/  ISETP.GE.AND P3, PT, R2, UR10, PT ;  /* 0x0000000a02007c0c */ /* 0x000fe4000bf66270 */
[----:B-1----:R-:W-:Y:S02]  /*1ed0*/  LOP3.LUT R0, R34, 0xfffffff8, RZ, 0xc0, !PT ;  /* 0xfffffff822007812 */ /* 0x002fe400078ec0ff */
[----:B------:R-:W-:-:S03]  /*1ee0*/  SHF.R.S32.HI R14, RZ, 0x1f, R8 ;  /* 0x0000001fff0e7819 */ /* 0x000fc60000011408 */
[----:B------:R-:W-:-:S05]  /*1ef0*/  IMAD.IADD R5, R149, 0x1, -R0 ;  /* 0x0000000195057824 */ /* 0x000fca00078e0a00 */
[----:B------:R-:W-:-:S04]  /*1f00*/  LEA.HI R0, R5, R5, RZ, 0x1 ;  /* 0x0000000505007211 */ /* 0x000fc800078f08ff */
[----:B------:R-:W-:Y:S02]  /*1f10*/  LOP3.LUT R4, R0, 0x3fffffe, RZ, 0xc0, !PT ;  /* 0x03fffffe00047812 */ /* 0x000fe400078ec0ff */
[----:B------:R-:W-:-:S03]  /*1f20*/  SHF.R.S32.HI R36, RZ, 0x1, R0 ;  /* 0x00000001ff247819 */ /* 0x000fc60000011400 */
        /* <DEDUP_REMOVED lines=14> */
.L_x_794:
[----:B------:R-:W-:Y:S05]  /*2010*/  @P0 BRA `(.L_x_795) ;  /* 0x0000000000340947 */ /* 0x000fea0003800000 */
        /* <DEDUP_REMOVED lines=9> */
[----:B------:R-:W-:-:S03]  /*20b0*/  UMOV UR20, UR22 ;  /* 0x0000001600147c82 */ /* 0x000fc60008000000 */
[----:B------:R-:W-:Y:S02]  /*20c0*/  UIMAD UR11, UR14, UR11, UR15 ;  /* 0x0000000b0e0b72a4 */ /* 0x000fe4000f8e020f */
[----:B------:R-:W-:-:S04]  /*20d0*/  UIMAD.WIDE.U32 UR22, UR14, UR10, UR20 ;  /* 0x0000000a0e1672a5 */ /* 0x000fc8000f8e0014 */
[----:B------:R-:W-:-:S12]  /*20e0*/  UIADD3 UR20, UR23, UR11, URZ ;  /* 0x0000000b17147290 */ /* 0x000fd8000fffe03f */
.L_x_795:
[C---:B------:R-:W-:Y:S01]  /*20f0*/  IMAD R0, R3.reuse, UR8, RZ ;  /* 0x0000000803007c24 */ /* 0x040fe2000f8e02ff */
[----:B------:R-:W1:Y:S01]  /*2100*/  @!P1 LDC.64 R26, c[0x0][0x240] ;  /* 0x00009000ff1a9b82 */ /* 0x000e620000000a00 */
[--C-:B------:R-:W-:Y:S01]  /*2110*/  IMAD.WIDE.U32 R4, R2, UR8, R12.reuse ;  /* 0x0000000802047c25 */ /* 0x100fe2000f8e000c */
[----:B------:R-:W-:Y:S01]  /*2120*/  ULDC.64 UR14, c[0x0][0x260] ;  /* 0x00009800000e7ab9 */ /* 0x000fe20000000a00 */
[----:B------:R-:W-:Y:S02]  /*2130*/  USHF.L.U64.HI UR25, UR8, 0x6, UR9 ;  /* 0x0000000608197899 */ /* 0x000fe40008010209 */
[----:B------:R-:W-:Y:S01]  /*2140*/  IMAD R11, R3, UR6, RZ ;  /* 0x00000006030b7c24 */ /* 0x000fe2000f8e02ff */
[----:B------:R-:W-:Y:S01]  /*2150*/  IADD3 R4, P0, R4, UR26, RZ ;  /* 0x0000001a04047c10 */ /* 0x000fe2000ff1e0ff */
[----:B------:R-:W-:Y:S01]  /*2160*/  IMAD.WIDE.U32 R8, R2, UR6, R12 ;  /* 0x0000000602087c25 */ /* 0x000fe2000f8e000c */
[----:B------:R-:W2:Y:S01]  /*2170*/  @!P5 LDC.64 R24, c[0x0][0x218] ;  /* 0x00008600ff18db82 */ /* 0x000ea20000000a00 */
[----:B------:R-:W-:-:S02]  /*2180*/  USHF.L.U32 UR26, UR8, 0x6, URZ ;  /* 0x00000006081a7899 */ /* 0x000fc4000800063f */
[----:B------:R-:W-:Y:S01]  /*2190*/  IMAD R3, R2, UR9, R0 ;  /* 0x0000000902037c24 */ /* 0x000fe2000f8e0200 */
[----:B------:R-:W-:Y:S01]  /*21a0*/  LEA.HI R0, R14, R18, RZ, 0x2 ;  /* 0x000000120e007211 */ /* 0x000fe200078f10ff */
[----:B------:R-:W-:Y:S01]  /*21b0*/  IMAD R13, R2, UR7, R11 ;  /* 0x00000007020d7c24 */ /* 0x000fe2000f8e020b */
[----:B------:R-:W-:Y:S01]  /*21c0*/  ULDC.64 UR10, c[0x0][0x268] ;  /* 0x00009a00000a7ab9 */ /* 0x000fe20000000a00 */
[----:B------:R-:W-:Y:S01]  /*21d0*/  IMAD.SHL.U32 R2, R36, 0x40, RZ ;  /* 0x0000004024027824 */ /* 0x000fe200078e00ff */
[----:B------:R-:W-:Y:S01]  /*21e0*/  IADD3.X R5, R5, UR19, R3, P0, !PT ;  /* 0x0000001305057c10 */ /* 0x000fe200087fe403 */
[----:B------:R-:W-:Y:S01]  /*21f0*/  IMAD.SHL.U32 R3, R32, 0x8, RZ ;  /* 0x0000000820037824 */ /* 0x000fe200078e00ff */
[----:B------:R-:W-:Y:S01]  /*2200*/  LOP3.LUT R11, R0, 0xfffffffc, RZ, 0xc0, !PT ;  /* 0xfffffffc000b7812 */ /* 0x000fe200078ec0ff */
[----:B------:R-:W-:Y:S01]  /*2210*/  @!P5 IMAD R14, R10, 0x2, R28 ;  /* 0x000000020a0ed824 */ /* 0x000fe200078e021c */
[----:B------:R-:W-:Y:S01]  /*2220*/  LOP3.LUT R2, R2, 0xc0, RZ, 0xc0, !PT ;  /* 0x000000c002027812 */ /* 0x000fe200078ec0ff */
[----:B------:R-:W-:Y:S01]  /*2230*/  @!P2 IMAD R0, R10, 0x2, R31 ;  /* 0x000000020a00a824 */ /* 0x000fe200078e021f */
[----:B------:R-:W-:Y:S01]  /*2240*/  IADD3 R12, P0, R8, UR22, RZ ;  /* 0x00000016080c7c10 */ /* 0x000fe2000ff1e0ff */
[----:B------:R-:W-:Y:S01]  /*2250*/  IMAD.IADD R28, R18, 0x1, -R11 ;  /* 0x00000001121c7824 */ /* 0x000fe200078e0a0b */
[----:B------:R-:W-:Y:S01]  /*2260*/  LOP3.LUT R3, R2, 0x8, R3, 0xf8, !PT ;  /* 0x0000000802037812 */ /* 0x000fe200078ef803 */
[----:B------:R-:W3:Y:S01]  /*2270*/  @!P1 LDC.64 R18, c[0x0][0x210] ;  /* 0x00008400ff129b82 */ /* 0x000ee20000000a00 */
[----:B------:R-:W-:Y:S01]  /*2280*/  SHF.R.U32.HI R2, RZ, 0x3, R2 ;  /* 0x00000003ff027819 */ /* 0x000fe20000011602 */
[----:B------:R-:W-:Y:S01]  /*2290*/  @!PT LDS RZ, [RZ] ;  /* 0x00000000fffff984 */ /* 0x000fe20000000800 */
[----:B------:R-:W-:Y:S01]  /*22a0*/  @!PT LDS RZ, [RZ] ;  /* 0x00000000fffff984 */ /* 0x000fe20000000800 */
[----:B------:R-:W-:Y:S01]  /*22b0*/  @!PT LDS RZ, [RZ] ;  /* 0x00000000fffff984 */ /* 0x000fe20000000800 */
[----:B------:R-:W-:Y:S01]  /*22c0*/  @!P2 LDGSTS.E.BYPASS.LTC128B.128 [R0+0x1000], desc[UR34][R6.64] ;  /* 0x010000000600afae */ /* 0x000fe2000b901d62 */
[----:B------:R-:W-:Y:S01]  /*22d0*/  IADD3.X R13, R9, UR20, R13, P0, !PT ;  /* 0x00000014090d7c10 */ /* 0x000fe200087fe40d */
[----:B-1----:R-:W-:Y:S01]  /*22e0*/  @!P1 IMAD R8, R30, R26, RZ ;  /* 0x0000001a1e089224 */ /* 0x002fe200078e02ff */
[----:B------:R-:W-:Y:S01]  /*22f0*/  LOP3.LUT R11, R3, R2, RZ, 0x3c, !PT ;  /* 0x00000002030b7212 */ /* 0x000fe200078e3cff */
[----:B------:R-:W-:Y:S01]  /*2300*/  @!P1 IMAD.MOV.U32 R2, RZ, RZ, R22 ;  /* 0x000000ffff029224 */ /* 0x000fe200078e0016 */
[----:B------:R-:W-:Y:S01]  /*2310*/  SHF.R.S32.HI R9, RZ, 0x1f, R20 ;  /* 0x0000001fff097819 */ /* 0x000fe20000011414 */
[----:B------:R-:W1:Y:S01]  /*2320*/  @!P6 LDC.64 R22, c[0x0][0x218] ;  /* 0x00008600ff16eb82 */ /* 0x000e620000000a00 */
[----:B------:R-:W-:Y:S01]  /*2330*/  @!P2 LDGSTS.E.BYPASS.LTC128B.128 [R0+0x3000], desc[UR34][R6.64+0x40] ;  /* 0x030000400600afae */ /* 0x000fe2000b901d62 */
[----:B------:R-:W-:Y:S01]  /*2340*/  @!P1 IMAD.MOV.U32 R3, RZ, RZ, R17 ;  /* 0x000000ffff039224 */ /* 0x000fe200078e0011 */
[----:B------:R-:W-:Y:S01]  /*2350*/  USHF.R.S32.HI UR19, URZ, 0x1f, UR31 ;  /* 0x0000001f3f137899 */ /* 0x000fe2000801141f */
[----:B------:R-:W-:Y:S01]  /*2360*/  IMAD.WIDE.U32 R38, R20, UR14, R4 ;  /* 0x0000000e14267c25 */ /* 0x000fe2000f8e0004 */
[----:B------:R4:W-:Y:S01]  /*2370*/  @!P2 LDGSTS.E.BYPASS.LTC128B.128 [R0+0x5000], desc[UR34][R6.64+0x80] ;  /* 0x050000800600afae */ /* 0x0009e2000b901d62 */
[----:B------:R-:W-:-:S02]  /*2380*/  UIMAD UR20, UR25, UR31, URZ ;  /* 0x0000001f191472a4 */ /* 0x000fc4000f8e023f */
[C---:B------:R-:W-:Y:S01]  /*2390*/  @!P1 IMAD R8, R21.reuse, R27, R8 ;  /* 0x0000001b15089224 */ /* 0x040fe200078e0208 */
[----:B------:R-:W-:Y:S01]  /*23a0*/  USHF.L.U64.HI UR27, UR6, 0x6, UR7 ;  /* 0x00000006061b7899 */ /* 0x000fe20008010207 */
[----:B------:R-:W-:Y:S01]  /*23b0*/  @!P1 IMAD.WIDE.U32 R4, R21, R26, R2 ;  /* 0x0000001a15049225 */ /* 0x000fe200078e0002 */
[----:B------:R-:W-:Y:S01]  /*23c0*/  UIMAD UR20, UR19, UR26, UR20 ;  /* 0x0000001a131472a4 */ /* 0x000fe2000f8e0214 */
[----:B------:R-:W-:Y:S01]  /*23d0*/  STL.64 [R1+0x78], R38 ;  /* 0x0000782601007387 */ /* 0x000fe20000100a00 */
[----:B------:R-:W-:Y:S01]  /*23e0*/  USHF.L.U32 UR28, UR6, 0x6, URZ ;  /* 0x00000006061c7899 */ /* 0x000fe2000800063f */
[C---:B------:R-:W-:Y:S01]  /*23f0*/  @!P1 IMAD R16, R10.reuse, 0x2, R29 ;  /* 0x000000020a109824 */ /* 0x040fe200078e021d */
[----:B------:R-:W-:Y:S01]  /*2400*/  USHF.L.U32 UR38, UR6, 0x5, URZ ;  /* 0x0000000506267899 */ /* 0x000fe2000800063f */
[----:B------:R-:W-:Y:S01]  /*2410*/  @!P6 IMAD R15, R10, 0x2, R35 ;  /* 0x000000020a0fe824 */ /* 0x000fe200078e0223 */
[----:B------:R-:W-:Y:S01]  /*2420*/  USHF.L.U64.HI UR33, UR6, 0x5, UR7 ;  /* 0x0000000506217899 */ /* 0x000fe20008010207 */
[----:B------:R-:W-:Y:S01]  /*2430*/  IMAD.U32 R10, RZ, RZ, UR31 ;  /* 0x0000001fff0a7e24 */ /* 0x000fe2000f8e00ff */
[----:B------:R-:W-:Y:S01]  /*2440*/  UIADD3 UR13, UR17, -UR13, -UR18 ;  /* 0x8000000d110d7290 */ /* 0x000fe2000fffe812 */
[----:B------:R-:W-:Y:S01]  /*2450*/  IMAD.MOV.U32 R156, RZ, RZ, R38 ;  /* 0x000000ffff9c7224 */ /* 0x000fe200078e0026 */
[----:B------:R-:W-:Y:S01]  /*2460*/  UISETP.GT.AND UP0, UPT, UR31, UR24, UPT ;  /* 0x000000181f00728c */ /* 0x000fe2000bf04270 */
[----:B------:R-:W-:-:S02]  /*2470*/  IMAD.WIDE.U32 R30, R20, UR10, R12 ;  /* 0x0000000a141e7c25 */ /* 0x000fc4000f8e000c */
[----:B------:R-:W5:Y:S02]  /*2480*/  @!P4 LDC.64 R12, c[0x0][0x220] ;  /* 0x00008800ff0ccb82 */ /* 0x000f640000000a00 */
[----:B------:R-:W-:Y:S02]  /*2490*/  IMAD.MOV.U32 R26, RZ, RZ, R30 ;  /* 0x000000ffff1a7224 */ /* 0x000fe400078e001e */
[----:B------:R-:W-:Y:S02]  /*24a0*/  IMAD.SHL.U32 R149, R149, 0x2, RZ ;  /* 0x0000000295957824 */ /* 0x000fe400078e00ff */
[----:B----4-:R-:W-:Y:S01]  /*24b0*/  IMAD R0, R9, UR14, RZ ;  /* 0x0000000e09007c24 */ /* 0x010fe2000f8e02ff */
[----:B---3--:R-:W-:Y:S01]  /*24c0*/  @!P1 LEA R6, P0, R4, R18, 0x1 ;  /* 0x0000001204069211 */ /* 0x008fe200078008ff */
[----:B------:R-:W-:Y:S01]  /*24d0*/  USHF.L.U64.HI UR14, UR8, 0x5, UR9 ;  /* 0x00000005080e7899 */ /* 0x000fe20008010209 */
[----:B------:R-:W-:Y:S01]  /*24e0*/  LOP3.LUT R154, R149, 0x6, RZ, 0xc0, !PT ;  /* 0x00000006959a7812 */ /* 0x000fe200078ec0ff */
[----:B------:R-:W-:Y:S01]  /*24f0*/  IMAD R0, R20, UR15, R0 ;  /* 0x0000000f14007c24 */ /* 0x000fe2000f8e0200 */
[----:B------:R-:W-:-:S03]  /*2500*/  USHF.L.U32 UR15, UR8, 0x5, URZ ;  /* 0x00000005080f7899 */ /* 0x000fc6000800063f */
[----:B------:R-:W-:Y:S02]  /*2510*/  IMAD.IADD R157, R39, 0x1, R0 ;  /* 0x00000001279d7824 */ /* 0x000fe400078e0200 */
[----:B------:R-:W-:Y:S02]  /*2520*/  @!P1 IMAD.IADD R0, R5, 0x1, R8 ;  /* 0x0000000105009824 */ /* 0x000fe400078e0208 */
[----:B------:R-:W-:Y:S01]  /*2530*/  IMAD.WIDE.U32 R2, R10, UR26, R156 ;  /* 0x0000001a0a027c25 */ /* 0x000fe2000f8e009c */
[----:B------:R-:W-:Y:S02]  /*2540*/  STL.64 [R1+0x70], R156 ;  /* 0x0000709c01007387 */ /* 0x000fe40000100a00 */
[----:B------:R-:W-:Y:S01]  /*2550*/  @!P1 LEA.HI.X R7, R4, R19, R0, 0x1, P0 ;  /* 0x0000001304079211 */ /* 0x000fe200000f0c00 */
[----:B------:R-:W-:Y:S01]  /*2560*/  IMAD R5, R9, UR10, RZ ;  /* 0x0000000a09057c24 */ /* 0x000fe2000f8e02ff */
[C---:B-1----:R-:W-:Y:S01]  /*2570*/  @!P6 LEA R4, P2, R2.reuse, R22, 0x1 ;  /* 0x000000160204e211 */ /* 0x042fe200078408ff */
[----:B------:R-:W-:Y:S01]  /*2580*/  VIADD R0, R3, UR20 ;  /* 0x0000001403007c36 */ /* 0x000fe20008000000 */
[----:B------:R-:W-:Y:S01]  /*2590*/  @!P5 IADD3 R3, P0, R2, UR15, RZ ;  /* 0x0000000f0203dc10 */ /* 0x000fe2000ff1e0ff */
[----:B------:R-:W-:Y:S01]  /*25a0*/  IMAD R20, R20, UR11, R5 ;  /* 0x0000000b14147c24 */ /* 0x000fe2000f8e0205 */
[----:B------:R-:W-:Y:S01]  /*25b0*/  @!P1 LDGSTS.E.BYPASS.LTC128B.128 [R16+0x1800], desc[UR34][R6.64] ;  /* 0x0180000006109fae */ /* 0x000fe2000b901d62 */
[----:B------:R-:W1:Y:S01]  /*25c0*/  @!P3 LDC.64 R8, c[0x0][0x220] ;  /* 0x00008800ff08bb82 */ /* 0x000e620000000a00 */
[----:B------:R-:W-:Y:S01]  /*25d0*/  @!P6 LEA.HI.X R5, R2, R23, R0, 0x1, P2 ;  /* 0x000000170205e211 */ /* 0x000fe200010f0c00 */
[----:B------:R-:W-:Y:S01]  /*25e0*/  UIMAD UR10, UR27, UR31, URZ ;  /* 0x0000001f1b0a72a4 */ /* 0x000fe2000f8e023f */
[----:B------:R-:W-:Y:S01]  /*25f0*/  @!P5 IADD3.X R0, R0, UR14, RZ, P0, !PT ;  /* 0x0000000e0000dc10 */ /* 0x000fe200087fe4ff */
[----:B------:R-:W-:Y:S01]  /*2600*/  @!P1 LDGSTS.E.BYPASS.LTC128B.128 [R16+0x3800], desc[UR34][R6.64+0x40] ;  /* 0x0380004006109fae */ /* 0x000fe2000b901d62 */
[----:B--2---:R-:W-:Y:S01]  /*2610*/  @!P5 LEA R2, P0, R3, R24, 0x1 ;  /* 0x000000180302d211 */ /* 0x004fe200078008ff */
[----:B------:R-:W-:Y:S01]  /*2620*/  IMAD.IADD R27, R31, 0x1, R20 ;  /* 0x000000011f1b7824 */ /* 0x000fe200078e0214 */
[----:B------:R-:W-:Y:S01]  /*2630*/  UIMAD UR19, UR19, UR28, UR10 ;  /* 0x0000001c131372a4 */ /* 0x000fe2000f8e020a */
[----:B------:R2:W-:Y:S01]  /*2640*/  @!P1 LDGSTS.E.BYPASS.LTC128B.128 [R16+0x5800], desc[UR34][R6.64+0x80] ;  /* 0x0580008006109fae */ /* 0x0005e2000b901d62 */
[----:B------:R-:W-:Y:S01]  /*2650*/  @!P5 LEA.HI.X R3, R3, R25, R0, 0x1, P0 ;  /* 0x000000190303d211 */ /* 0x000fe200000f0c00 */
[----:B------:R-:W-:Y:S01]  /*2660*/  IMAD.SHL.U32 R0, R28, 0x40, RZ ;  /* 0x000000401c007824 */ /* 0x000fe200078e00ff */
[----:B------:R-:W-:Y:S01]  /*2670*/  UIADD3 UR10, UR17, 0x1, -UR18 ;  /* 0x00000001110a7890 */ /* 0x000fe2000fffe812 */
[----:B------:R-:W-:Y:S03]  /*2680*/  @!P6 LDGSTS.E.BYPASS.LTC128B.128 [R15+0x6000], desc[UR34][R4.64] ;  /* 0x06000000040fefae */ /* 0x000fe6000b901d62 */
[----:B------:R-:W-:Y:S01]  /*2690*/  LOP3.LUT R0, R0, 0xc0, RZ, 0xc0, !PT ;  /* 0x000000c000007812 */ /* 0x000fe200078ec0ff */
[----:B------:R-:W-:Y:S01]  /*26a0*/  @!P6 LDGSTS.E.BYPASS.LTC128B.128 [R15+0x7000], desc[UR34][R4.64+0x40] ;  /* 0x07000040040fefae */ /* 0x000fe2000b901d62 */
[----:B------:R-:W-:-:S03]  /*26b0*/  UIADD3 UR10, UR10, UR5, URZ ;  /* 0x000000050a0a7290 */ /* 0x000fc6000fffe03f */
[----:B------:R3:W-:Y:S04]  /*26c0*/  @!P6 LDGSTS.E.BYPASS.LTC128B.128 [R15+0x8000], desc[UR34][R4.64+0x80] ;  /* 0x08000080040fefae */ /* 0x0007e8000b901d62 */
[----:B------:R-:W-:Y:S04]  /*26d0*/  @!P5 LDGSTS.E.BYPASS.LTC128B.128 [R14+0x6800], desc[UR34][R2.64] ;  /* 0x06800000020edfae */ /* 0x000fe8000b901d62 */
[----:B------:R-:W-:Y:S04]  /*26e0*/  @!P5 LDGSTS.E.BYPASS.LTC128B.128 [R14+0x7800], desc[UR34][R2.64+0x40] ;  /* 0x07800040020edfae */ /* 0x000fe8000b901d62 */
[----:B------:R4:W-:Y:S01]  /*26f0*/  @!P5 LDGSTS.E.BYPASS.LTC128B.128 [R14+0x8800], desc[UR34][R2.64+0x80] ;  /* 0x08800080020edfae */ /* 0x0009e2000b901d62 */
[----:B--2---:R-:W-:-:S03]  /*2700*/  IMAD R7, R33, 0x8, R34 ;  /* 0x0000000821077824 */ /* 0x004fc600078e0222 */
[----:B------:R-:W0:Y:S04]  /*2710*/  LDGDEPBAR ;  /* 0x00000000000079af */ /* 0x000e280000000000 */
[----:B------:R-:W-:Y:S04]  /*2720*/  STL.64 [R1+0x40], R30 ;  /* 0x0000401e01007387 */ /* 0x000fe80000100a00 */
[----:B------:R-:W-:Y:S01]  /*2730*/  STL.64 [R1+0x30], R26 ;  /* 0x0000301a01007387 */ /* 0x000fe20000100a00 */
[----:B---3--:R-:W-:Y:S02]  /*2740*/  IMAD.SHL.U32 R5, R37, 0x20, RZ ;  /* 0x0000002025057824 */ /* 0x008fe400078e00ff */
[----:B------:R-:W-:-:S03]  /*2750*/  IMAD.SHL.U32 R4, R33, 0x8, RZ ;  /* 0x0000000821047824 */ /* 0x000fc600078e00ff */
[----:B------:R-:W-:Y:S02]  /*2760*/  LOP3.LUT R146, R5, 0xffffff00, RZ, 0xc0, !PT ;  /* 0xffffff0005927812 */ /* 0x000fe400078ec0ff */
[----:B------:R-:W-:Y:S02]  /*2770*/  LOP3.LUT R6, R0, 0x8, R4, 0xf8, !PT ;  /* 0x0000000800067812 */ /* 0x000fe400078ef804 */
[----:B------:R-:W-:Y:S01]  /*2780*/  SHF.R.U32.HI R5, RZ, 0x3, R0 ;  /* 0x00000003ff057819 */ /* 0x000fe20000011600 */
[----:B----4-:R-:W-:Y:S01]  /*2790*/  IMAD.WIDE.U32 R2, R10, UR28, R26 ;  /* 0x0000001c0a027c25 */ /* 0x010fe2000f8e001a */
[----:B------:R-:W-:-:S04]  /*27a0*/  DEPBAR.LE SB0, 0x0 ;  /* 0x000080000000791a */ /* 0x000fc80000000000 */
[----:B------:R-:W-:Y:S01]  /*27b0*/  BAR.SYNC.DEFER_BLOCKING 0x0 ;  /* 0x0000000000007b1d */ /* 0x000fe20000010000 */
[----:B------:R-:W-:Y:S01]  /*27c0*/  VIADD R0, R3, UR19 ;  /* 0x0000001303007c36 */ /* 0x000fe20008000000 */
[C---:B-1----:R-:W-:Y:S01]  /*27d0*/  @!P3 LEA R4, P1, R2.reuse, R8, 0x1 ;  /* 0x000000080204b211 */ /* 0x042fe200078208ff */
[--C-:B------:R-:W-:Y:S01]  /*27e0*/  IMAD R8, R145, 0x200, R146.reuse ;  /* 0x0000020091087824 */ /* 0x100fe200078e0292 */
[----:B------:R-:W-:Y:S01]  /*27f0*/  @!P4 IADD3 R3, P0, R2, UR38, RZ ;  /* 0x000000260203cc10 */ /* 0x000fe2000ff1e0ff */
[C---:B------:R-:W-:Y:S01]  /*2800*/  IMAD R146, R147.reuse, 0x20, R146 ;  /* 0x0000002093927824 */ /* 0x040fe200078e0292 */
[----:B------:R-:W-:Y:S01]  /*2810*/  LOP3.LUT R148, R6, R5, RZ, 0x3c, !PT ;  /* 0x0000000506947212 */ /* 0x000fe200078e3cff */
[----:B------:R-:W-:Y:S01]  /*2820*/  IMAD R8, R147, 0x20, R8 ;  /* 0x0000002093087824 */ /* 0x000fe200078e0208 */
[----:B------:R-:W-:Y:S02]  /*2830*/  @!P3 LEA.HI.X R5, R2, R9, R0, 0x1, P1 ;  /* 0x000000090205b211 */ /* 0x000fe400008f0c00 */
[----:B------:R-:W-:Y:S01]  /*2840*/  @!P4 IADD3.X R2, R0, UR33, RZ, P0, !PT ;  /* 0x000000210002cc10 */ /* 0x000fe200087fe4ff */
[----:B------:R-:W-:Y:S01]  /*2850*/  IMAD.U32 R0, R7, 0x20, R11 ;  /* 0x0000002007007824 */ /* 0x000fe200078e000b */
[----:B-----5:R-:W-:-:S02]  /*2860*/  @!P4 LEA R6, P0, R3, R12, 0x1 ;  /* 0x0000000c0306c211 */ /* 0x020fc400078008ff */
[----:B------:R-:W-:Y:S02]  /*2870*/  LOP3.LUT P1, RZ, R28, 0x2, RZ, 0xc0, !PT ;  /* 0x000000021cff7812 */ /* 0x000fe4000782c0ff */
[----:B------:R-:W-:Y:S01]  /*2880*/  @!P4 LEA.HI.X R7, R3, R13, R2, 0x1, P0 ;  /* 0x0000000d0307c211 */ /* 0x000fe200000f0c02 */
[----:B------:R-:W-:Y:S01]  /*2890*/  IMAD.IADD R2, R148, 0x1, R8 ;  /* 0x0000000194027824 */ /* 0x000fe200078e0208 */
[----:B------:R-:W-:Y:S01]  /*28a0*/  LEA R221, R0, UR4, 0x1 ;  /* 0x0000000400dd7c11 */ /* 0x000fe2000f8e08ff */
[----:B------:R-:W-:Y:S01]  /*28b0*/  IMAD.MOV.U32 R0, RZ, RZ, 0x20 ;  /* 0x00000020ff007424 */ /* 0x000fe200078e00ff */
[----:B------:R-:W-:Y:S01]  /*28c0*/  LOP3.LUT P0, RZ, R36, 0x2, RZ, 0xc0, !PT ;  /* 0x0000000224ff7812 */ /* 0x000fe2000780c0ff */
[----:B------:R-:W-:Y:S01]  /*28d0*/  IMAD.U32 R3, RZ, RZ, UR30 ;  /* 0x0000001eff037e24 */ /* 0x000fe2000f8e00ff */
[----:B------:R-:W-:Y:S01]  /*28e0*/  LEA R224, R2, UR4, 0x1 ;  /* 0x0000000402e07c11 */ /* 0x000fe2000f8e08ff */
[----:B------:R-:W-:Y:S01]  /*28f0*/  IMAD.MOV.U32 R2, RZ, RZ, 0x10 ;  /* 0x00000010ff027424 */ /* 0x000fe200078e00ff */
[----:B------:R-:W-:Y:S01]  /*2900*/  @P3 STS [R234+0x9000], RZ ;  /* 0x009000ffea003388 */ /* 0x000fe20000000800 */
[----:B------:R-:W-:Y:S01]  /*2910*/  SEL R0, R0, 0xffffffe0, !P0 ;  /* 0xffffffe000007807 */ /* 0x000fe20004000000 */
[----:B------:R-:W-:-:S02]  /*2920*/  IMAD R151, R3, 0x8, R145 ;  /* 0x0000000803977824 */ /* 0x000fc400078e0291 */
[----:B------:R-:W-:Y:S01]  /*2930*/  @P3 STS [R234+0x9004], RZ ;  /* 0x009004ffea003388 */ /* 0x000fe20000000800 */
[----:B------:R-:W-:Y:S01]  /*2940*/  SEL R2, R2, 0xfffffff0, !P1 ;  /* 0xfffffff002027807 */ /* 0x000fe20004800000 */
[----:B------:R-:W-:Y:S01]  /*2950*/  IMAD.IADD R223, R221, 0x1, R0 ;  /* 0x00000001dddf7824 */ /* 0x000fe200078e0200 */
[----:B------:R-:W-:Y:S01]  /*2960*/  SHF.R.S32.HI R0, RZ, 0x1f, R144 ;  /* 0x0000001fff007819 */ /* 0x000fe20000011490 */
[----:B------:R-:W-:Y:S01]  /*2970*/  @P3 STS.64 [R234+0x9008], RZ ;  /* 0x009008ffea003388 */ /* 0x000fe20000000a00 */
[----:B------:R-:W-:Y:S02]  /*2980*/  IMAD.U32 R3, RZ, RZ, UR31 ;  /* 0x0000001fff037e24 */ /* 0x000fe4000f8e00ff */
[----:B------:R-:W-:Y:S01]  /*2990*/  IMAD R225, R2, 0x2, R224 ;  /* 0x0000000202e17824 */ /* 0x000fe200078e02e0 */
[----:B------:R-:W-:Y:S01]  /*29a0*/  @P3 STS.128 [R234+0xa000], RZ ;  /* 0x00a000ffea003388 */ /* 0x000fe20000000c00 */
[----:B------:R-:W-:-:S03]  /*29b0*/  LEA.HI R0, R0, R144, RZ, 0x2 ;  /* 0x0000009000007211 */ /* 0x000fc600078f10ff */
[----:B------:R-:W-:Y:S01]  /*29c0*/  @P3 STS.128 [R234+0xb000], RZ ;  /* 0x00b000ffea003388 */ /* 0x000fe20000000c00 */
[----:B------:R-:W-:Y:S01]  /*29d0*/  SHF.R.S32.HI R153, RZ, 0x2, R0 ;  /* 0x00000002ff997819 */ /* 0x000fe20000011400 */
[----:B------:R-:W-:Y:S02]  /*29e0*/  IMAD R0, R3, 0x40, R154 ;  /* 0x0000004003007824 */ /* 0x000fe400078e029a */
[----:B------:R-:W-:Y:S01]  /*29f0*/  @!PT LDS RZ, [RZ] ;  /* 0x00000000fffff984 */ /* 0x000fe20000000800 */
[----:B------:R-:W-:Y:S01]  /*2a00*/  @!PT LDS RZ, [RZ] ;  /* 0x00000000fffff984 */ /* 0x000fe20000000800 */
[----:B------:R-:W-:Y:S01]  /*2a10*/  @!PT LDS RZ, [RZ] ;  /* 0x00000000fffff984 */ /* 0x000fe20000000800 */
[----:B------:R-:W-:Y:S04]  /*2a20*/  @!P3 LDGSTS.E.BYPASS.LTC128B.128 [R234+0x9000], desc[UR34][R4.64] ;  /* 0x0900000004eabfae */ /* 0x000fe8000b901d62 */
        /* <DEDUP_REMOVED lines=12> */
[----:B------:R-:W2:Y:S04]  /*2af0*/  LDSM.16.M88.4 R8, [R224] ;  /* 0x00000000e008783b */ /* 0x000ea80000000200 */
[----:B------:R-:W3:Y:S04]  /*2b00*/  LDSM.16.M88.4 R32, [R221+0x6400] ;  /* 0x00640000dd20783b */ /* 0x000ee80000000200 */
[----:B------:R-:W4:Y:S04]  /*2b10*/  LDSM.16.M88.4 R28, [R221+0x6800] ;  /* 0x00680000dd1c783b */ /* 0x000f280000000200 */
[----:B------:R-:W-:Y:S04]  /*2b20*/  LDSM.16.M88.4 R24, [R221+0x6c00] ;  /* 0x006c0000dd18783b */ /* 0x000fe80000000200 */
[----:B------:R-:W-:Y:S04]  /*2b30*/  LDSM.16.M88.4 R48, [R223+0x6000] ;  /* 0x00600000df30783b */ /* 0x000fe80000000200 */
[----:B-1----:R-:W1:Y:S04]  /*2b40*/  LDSM.16.M88.4 R4, [R224+0x1000] ;  /* 0x00100000e004783b */ /* 0x002e680000000200 */
[----:B------:R-:W5:Y:S04]  /*2b50*/  LDSM.16.M88.4 R16, [R225+0x1000] ;  /* 0x00100000e110783b */ /* 0x000f680000000200 */
[----:B------:R-:W5:Y:S04]  /*2b60*/  LDSM.16.M88.4 R44, [R223+0x6400] ;  /* 0x00640000df2c783b */ /* 0x000f680000000200 */
[----:B------:R-:W5:Y:S04]  /*2b70*/  LDSM.16.M88.4 R36, [R223+0x6800] ;  /* 0x00680000df24783b */ /* 0x000f680000000200 */
[----:B------:R-:W5:Y:S01]  /*2b80*/  LDSM.16.M88.4 R40, [R223+0x6c00] ;  /* 0x006c0000df28783b */ /* 0x000f620000000200 */
[C---:B--2---:R-:W-:Y:S03]  /*2b90*/  HMMA.16816.F32.BF16 R92, R8.reuse, R12, RZ ;  /* 0x0000000c085c723c */ /* 0x044fe600000418ff */
[----:B------:R-:W2:Y:S04]  /*2ba0*/  LDSM.16.M88.4 R20, [R225] ;  /* 0x00000000e114783b */ /* 0x000ea80000000200 */
[----:B------:R-:W-:Y:S01]  /*2bb0*/  LDSM.16.M88.4 R140, [R221+0x8c00] ;  /* 0x008c0000dd8c783b */ /* 0x000fe20000000200 */
[C---:B------:R-:W-:Y:S03]  /*2bc0*/  HMMA.16816.F32.BF16 R80, R8.reuse, R14, RZ ;  /* 0x0000000e0850723c */ /* 0x040fe600000418ff */
[----:B------:R-:W0:Y:S03]  /*2bd0*/  LDGDEPBAR ;  /* 0x00000000000079af */ /* 0x000e260000000000 */
[C---:B---3--:R-:W-:Y:S01]  /*2be0*/  HMMA.16816.F32.BF16 R84, R8.reuse, R34, RZ ;  /* 0x000000220854723c */ /* 0x048fe200000418ff */
[----:B------:R-:W-:Y:S04]  /*2bf0*/  STL [R1+0x18], R151 ;  /* 0x0000189701007387 */ /* 0x000fe80000100800 */
[----:B------:R-:W-:Y:S01]  /*2c00*/  STL [R1+0x80], R153 ;  /* 0x0000809901007387 */ /* 0x000fe20000100800 */
[----:B----4-:R-:W-:Y:S06]  /*2c10*/  HMMA.16816.F32.BF16 R96, R8, R28, RZ ;  /* 0x0000001c0860723c */ /* 0x010fec00000418ff */
[C---:B-1----:R-:W-:Y:S06]  /*2c20*/  HMMA.16816.F32.BF16 R52, R4.reuse, R14, RZ ;  /* 0x0000000e0434723c */ /* 0x042fec00000418ff */
[C---:B------:R-:W-:Y:S06]  /*2c30*/  HMMA.16816.F32.BF16 R56, R4.reuse, R12, RZ ;  /* 0x0000000c0438723c */ /* 0x040fec00000418ff */
[C---:B------:R-:W-:Y:S06]  /*2c40*/  HMMA.16816.F32.BF16 R12, R4.reuse, R32, RZ ;  /* 0x00000020040c723c */ /* 0x040fec00000418ff */
[C---:B------:R-:W-:Y:S06]  /*2c50*/  HMMA.16816.F32.BF16 R60, R4.reuse, R28, RZ ;  /* 0x0000001c043c723c */ /* 0x040fec00000418ff */
[C---:B------:R-:W-:Y:S06]  /*2c60*/  HMMA.16816.F32.BF16 R64, R4.reuse, R34, RZ ;  /* 0x000000220440723c */ /* 0x040fec00000418ff */
[C---:B------:R-:W-:Y:S06]  /*2c70*/  HMMA.16816.F32.BF16 R72, R4.reuse, R24, RZ ;  /* 0x000000180448723c */ /* 0x040fec00000418ff */
[C---:B------:R-:W-:Y:S06]  /*2c80*/  HMMA.16816.F32.BF16 R76, R4.reuse, R30, RZ ;  /* 0x0000001e044c723c */ /* 0x040fec00000418ff */
[----:B------:R-:W-:Y:S06]  /*2c90*/  HMMA.16816.F32.BF16 R68, R4, R26, RZ ;  /* 0x0000001a0444723c */ /* 0x000fec00000418ff */
[C---:B------:R-:W-:Y:S01]  /*2ca0*/  HMMA.16816.F32.BF16 R4, R8.reuse, R32, RZ ;  /* 0x000000200804723c */ /* 0x040fe200000418ff */
[----:B------:R-:W-:Y:S05]  /*2cb0*/  LDSM.16.M88.4 R32, [R221+0x7000] ;  /* 0x00700000dd20783b */ /* 0x000fea0000000200 */
[C---:B------:R-:W-:Y:S01]  /*2cc0*/  HMMA.16816.F32.BF16 R104, R8.reuse, R30, RZ ;  /* 0x0000001e0868723c */ /* 0x040fe200000418ff */
[----:B------:R-:W-:Y:S05]  /*2cd0*/  LDSM.16.M88.4 R28, [R221+0x7400] ;  /* 0x00740000dd1c783b */ /* 0x000fea0000000200 */
[C---:B------:R-:W-:Y:S06]  /*2ce0*/  HMMA.16816.F32.BF16 R88, R8.reuse, R24, RZ ;  /* 0x000000180858723c */ /* 0x040fec00000418ff */
[----:B------:R-:W-:Y:S01]  /*2cf0*/  HMMA.16816.F32.BF16 R112, R8, R26, RZ ;  /* 0x0000001a0870723c */ /* 0x000fe200000418ff */
[----:B------:R-:W1:Y:S04]  /*2d00*/  LDSM.16.M88.4 R8, [R224+0x3000] ;  /* 0x00300000e008783b */ /* 0x000e680000000200 */
[----:B------:R-:W3:Y:S01]  /*2d10*/  LDSM.16.M88.4 R24, [R221+0x7800] ;  /* 0x00780000dd18783b */ /* 0x000ee20000000200 */
[C---:B-----5:R-:W-:Y:S03]  /*2d20*/  HMMA.16816.F32.BF16 R132, R16.reuse, R50, R52 ;  /* 0x000000321084723c */ /* 0x060fe60000041834 */
[----:B------:R-:W4:Y:S03]  /*2d30*/  LDSM.16.M88.4 R52, [R221+0x7c00] ;  /* 0x007c0000dd34783b */ /* 0x000f260000000200 */
[C---:B------:R-:W-:Y:S01]  /*2d40*/  HMMA.16816.F32.BF16 R136, R16.reuse, R44, R12 ;  /* 0x0000002c1088723c */ /* 0x040fe2000004180c */
[----:B------:R-:W5:Y:S05]  /*2d50*/  LDSM.16.M88.4 R12, [R224+0x2000] ;  /* 0x00200000e00c783b */ /* 0x000f6a0000000200 */
[C---:B------:R-:W-:Y:S06]  /*2d60*/  HMMA.16816.F32.BF16 R128, R16.reuse, R48, R56 ;  /* 0x000000301080723c */ /* 0x040fec0000041838 */
[C---:B------:R-:W-:Y:S06]  /*2d70*/  HMMA.16816.F32.BF16 R120, R16.reuse, R36, R60 ;  /* 0x000000241078723c */ /* 0x040fec000004183c */
[C---:B------:R-:W-:Y:S06]  /*2d80*/  HMMA.16816.F32.BF16 R124, R16.reuse, R46, R64 ;  /* 0x0000002e107c723c */ /* 0x040fec0000041840 */
[C---:B------:R-:W-:Y:S06]  /*2d90*/  HMMA.16816.F32.BF16 R116, R16.reuse, R40, R72 ;  /* 0x000000281074723c */ /* 0x040fec0000041848 */
[C---:B------:R-:W-:Y:S06]  /*2da0*/  HMMA.16816.F32.BF16 R108, R16.reuse, R38, R76 ;  /* 0x00000026106c723c */ /* 0x040fec000004184c */
[----:B------:R-:W-:Y:S06]  /*2db0*/  HMMA.16816.F32.BF16 R100, R16, R42, R68 ;  /* 0x0000002a1064723c */ /* 0x000fec0000041844 */
[C---:B--2---:R-:W-:Y:S06]  /*2dc0*/  HMMA.16816.F32.BF16 R92, R20.reuse, R48, R92 ;  /* 0x00000030145c723c */ /* 0x044fec000004185c */
[C---:B------:R-:W-:Y:S01]  /*2dd0*/  HMMA.16816.F32.BF16 R80, R20.reuse, R50, R80 ;  /* 0x000000321450723c */ /* 0x040fe20000041850 */
[----:B------:R-:W-:Y:S05]  /*2de0*/  LDSM.16.M88.4 R48, [R223+0x7c00] ;  /* 0x007c0000df30783b */ /* 0x000fea0000000200 */
[C---:B------:R-:W-:Y:S01]  /*2df0*/  HMMA.16816.F32.BF16 R76, R20.reuse, R44, R4 ;  /* 0x0000002c144c723c */ /* 0x040fe20000041804 */
[----:B------:R-:W-:Y:S05]  /*2e00*/  LDSM.16.M88.4 R4, [R225+0x3000] ;  /* 0x00300000e104783b */ /* 0x000fea0000000200 */
[C---:B------:R-:W-:Y:S01]  /*2e10*/  HMMA.16816.F32.BF16 R72, R20.reuse, R46, R84 ;  /* 0x0000002e1448723c */ /* 0x040fe20000041854 */
[----:B------:R-:W2:Y:S05]  /*2e20*/  LDSM.16.M88.4 R44, [R223+0x7000] ;  /* 0x00700000df2c783b */ /* 0x000eaa0000000200 */
[C---:B------:R-:W-:Y:S06]  /*2e30*/  HMMA.16816.F32.BF16 R64, R20.reuse, R36, R96 ;  /* 0x000000241440723c */ /* 0x040fec0000041860 */
[C---:B------:R-:W-:Y:S01]  /*2e40*/  HMMA.16816.F32.BF16 R16, R20.reuse, R38, R104 ;  /* 0x000000261410723c */ /* 0x040fe20000041868 */
[----:B------:R-:W2:Y:S04]  /*2e50*/  LDSM.16.M88.4 R36, [R223+0x7400] ;  /* 0x00740000df24783b */ /* 0x000ea80000000200 */
[----:B------:R-:W-:Y:S01]  /*2e60*/  LDSM.16.M88.4 R104, [R221+0x8800] ;  /* 0x00880000dd68783b */ /* 0x000fe20000000200 */
[C---:B------:R-:W-:Y:S06]  /*2e70*/  HMMA.16816.F32.BF16 R60, R20.reuse, R40, R88 ;  /* 0x00000028143c723c */ /* 0x040fec0000041858 */
[----:B------:R-:W-:Y:S01]  /*2e80*/  HMMA.16816.F32.BF16 R56, R20, R42, R112 ;  /* 0x0000002a1438723c */ /* 0x000fe20000041870 */
[----:B------:R-:W2:Y:S04]  /*2e90*/  LDSM.16.M88.4 R40, [R223+0x7800] ;  /* 0x00780000df28783b */ /* 0x000ea80000000200 */
[----:B------:R-:W2:Y:S01]  /*2ea0*/  LDSM.16.M88.4 R20, [R225+0x2000] ;  /* 0x00200000e114783b */ /* 0x000ea20000000200 */
[C---:B-1----:R-:W-:Y:S06]  /*2eb0*/  HMMA.16816.F32.BF16 R68, R8.reuse, R32, R128 ;  /* 0x000000200844723c */ /* 0x042fec0000041880 */
[C---:B------:R-:W-:Y:S06]  /*2ec0*/  HMMA.16816.F32.BF16 R88, R8.reuse, R34, R132 ;  /* 0x000000220858723c */ /* 0x040fec0000041884 */
[C---:B---3--:R-:W-:Y:S06]  /*2ed0*/  HMMA.16816.F32.BF16 R128, R8.reuse, R24, R120 ;  /* 0x000000180880723c */ /* 0x048fec0000041878 */
[C---:B------:R-:W-:Y:S06]  /*2ee0*/  HMMA.16816.F32.BF16 R132, R8.reuse, R30, R124 ;  /* 0x0000001e0884723c */ /* 0x040fec000004187c */
[C---:B----4-:R-:W-:Y:S06]  /*2ef0*/  HMMA.16816.F32.BF16 R120, R8.reuse, R52, R116 ;  /* 0x000000340878723c */ /* 0x050fec0000041874 */
[C---:B------:R-:W-:Y:S06]  /*2f00*/  HMMA.16816.F32.BF16 R136, R8.reuse, R28, R136 ;  /* 0x0000001c0888723c */ /* 0x040fec0000041888 */
[C---:B------:R-:W-:Y:S06]  /*2f10*/  HMMA.16816.F32.BF16 R124, R8.reuse, R26, R108 ;  /* 0x0000001a087c723c */ /* 0x040fec000004186c */
[----:B------:R-:W-:Y:S06]  /*2f20*/  HMMA.16816.F32.BF16 R116, R8, R54, R100 ;  /* 0x000000360874723c */ /* 0x000fec0000041864 */
[C---:B-----5:R-:W-:Y:S06]  /*2f30*/  HMMA.16816.F32.BF16 R112, R12.reuse, R32, R92 ;  /* 0x000000200c70723c */ /* 0x060fec000004185c */
[C---:B------:R-:W-:Y:S01]  /*2f40*/  HMMA.16816.F32.BF16 R108, R12.reuse, R34, R80 ;  /* 0x000000220c6c723c */ /* 0x040fe20000041850 */
[----:B------:R-:W-:Y:S05]  /*2f50*/  LDSM.16.M88.4 R32, [R221+0x8400] ;  /* 0x00840000dd20783b */ /* 0x000fea0000000200 */
[C---:B------:R-:W-:Y:S06]  /*2f60*/  HMMA.16816.F32.BF16 R84, R12.reuse, R28, R76 ;  /* 0x0000001c0c54723c */ /* 0x040fec000004184c */
[C---:B------:R-:W-:Y:S06]  /*2f70*/  HMMA.16816.F32.BF16 R100, R12.reuse, R30, R72 ;  /* 0x0000001e0c64723c */ /* 0x040fec0000041848 */
[C---:B------:R-:W-:Y:S06]  /*2f80*/  HMMA.16816.F32.BF16 R28, R12.reuse, R24, R64 ;  /* 0x000000180c1c723c */ /* 0x040fec0000041840 */
[C---:B------:R-:W-:Y:S01]  /*2f90*/  HMMA.16816.F32.BF16 R8, R12.reuse, R26, R16 ;  /* 0x0000001a0c08723c */ /* 0x040fe20000041810 */
[----:B------:R-:W-:Y:S04]  /*2fa0*/  LDSM.16.M88.4 R16, [R224+0x5000] ;  /* 0x00500000e010783b */ /* 0x000fe80000000200 */
[----:B------:R-:W1:Y:S01]  /*2fb0*/  LDSM.16.M88.4 R24, [R221+0x8000] ;  /* 0x00800000dd18783b */ /* 0x000e620000000200 */
[C---:B------:R-:W-:Y:S06]  /*2fc0*/  HMMA.16816.F32.BF16 R96, R12.reuse, R52, R60 ;  /* 0x000000340c60723c */ /* 0x040fec000004183c */
[----:B------:R-:W-:Y:S01]  /*2fd0*/  HMMA.16816.F32.BF16 R92, R12, R54, R56 ;  /* 0x000000360c5c723c */ /* 0x000fe20000041838 */
[----:B------:R-:W3:Y:S05]  /*2fe0*/  LDSM.16.M88.4 R12, [R224+0x4000] ;  /* 0x00400000e00c783b */ /* 0x000eea0000000200 */
[C---:B--2---:R-:W-:Y:S06]  /*2ff0*/  HMMA.16816.F32.BF16 R60, R4.reuse, R44, R68 ;  /* 0x0000002c043c723c */ /* 0x044fec0000041844 */
        /* <DEDUP_REMOVED lines=10> */
[C---:B------:R-:W-:Y:S01]  /*30a0*/  HMMA.16816.F32.BF16 R108, R20.reuse, R40, R28 ;  /* 0x00000028146c723c */ /* 0x040fe2000004181c */
[----:B------:R-:W2:Y:S05]  /*30b0*/  LDSM.16.M88.4 R28, [R223+0x8000] ;  /* 0x00800000df1c783b */ /* 0x000eaa0000000200 */
[C---:B------:R-:W-:Y:S01]  /*30c0*/  HMMA.16816.F32.BF16 R112, R20.reuse, R42, R8 ;  /* 0x0000002a1470723c */ /* 0x040fe20000041808 */
[----:B------:R-:W4:Y:S05]  /*30d0*/  LDSM.16.M88.4 R8, [R225+0x4000] ;  /* 0x00400000e108783b */ /* 0x000f2a0000000200 */
[C---:B------:R-:W-:Y:S06]  /*30e0*/  HMMA.16816.F32.BF16 R84, R20.reuse, R36, R84 ;  /* 0x000000241454723c */ /* 0x040fec0000041854 */
        /* <DEDUP_REMOVED lines=11> */
[----:B---3--:R-:W-:Y:S06]  /*31a0*/  HMMA.16816.F32.BF16 R16, R12, R24, R52 ;  /* 0x000000180c10723c */ /* 0x008fec0000041834 */
[----:B--2---:R-:W-:Y:S06]  /*31b0*/  HMMA.16816.F32.BF16 R40, R4, R28, R20 ;  /* 0x0000001c0428723c */ /* 0x004fec0000041814 */
[----:B------:R-:W-:Y:S01]  /*31c0*/  HMMA.16816.F32.BF16 R44, R12, R26, R44 ;  /* 0x0000001a0c2c723c */ /* 0x000fe2000004182c */
[----:B------:R-:W-:-:S05]  /*31d0*/  LEA R20, R145, UR16, 0x4 ;  /* 0x0000001091147c11 */ /* 0x000fca000f8e20ff */
[----:B------:R-:W-:Y:S01]  /*31e0*/  IMAD.IADD R3, R153, 0x1, R20 ;  /* 0x0000000199037824 */ /* 0x000fe200078e0214 */
[----:B------:R-:W-:Y:S04]  /*31f0*/  HMMA.16816.F32.BF16 R24, R4, R30, R88 ;  /* 0x0000001e0418723c */ /* 0x000fe80000041858 */
[----:B------:R-:W-:Y:S02]  /*3200*/  VIADDMNMX R227, R3, UR13, RZ, !PT ;  /* 0x0000000d03e37c46 */ /* 0x000fe4000f8001ff */
[----:B----4-:R-:W-:Y:S06]  /*3210*/  HMMA.16816.F32.BF16 R36, R8, R28, R16 ;  /* 0x0000001c0824723c */ /* 0x010fec0000041810 */
[----:B------:R-:W-:Y:S01]  /*3220*/  HMMA.16816.F32.BF16 R48, R12, R32, R84 ;  /* 0x000000200c30723c */ /* 0x000fe20000041854 */
[----:B------:R-:W-:-:S02]  /*3230*/  IMAD.U32 R16, RZ, RZ, UR10 ;  /* 0x0000000aff107e24 */ /* 0x000fc4000f8e00ff */
[----:B------:R-:W-:Y:S02]  /*3240*/  IMAD.U32 R17, RZ, RZ, UR17 ;  /* 0x00000011ff117e24 */ /* 0x000fe4000f8e00ff */
[----:B------:R-:W-:Y:S01]  /*3250*/  VIADD R19, R0, 0x1 ;  /* 0x0000000100137836 */ /* 0x000fe20000000000 */
[C-C-:B------:R-:W-:Y:S01]  /*3260*/  IADD3 R20, R16.reuse, 0x40, R3.reuse ;  /* 0x0000004010147810 */ /* 0x140fe20007ffe003 */
[----:B------:R-:W-:Y:S01]  /*3270*/  HMMA.16816.F32.BF16 R28, R8, R30, R44 ;  /* 0x0000001e081c723c */ /* 0x000fe2000004182c */
[--C-:B------:R-:W-:Y:S02]  /*3280*/  IADD3 R21, R16, 0x48, R3.reuse ;  /* 0x0000004810157810 */ /* 0x100fe40007ffe003 */
[----:B------:R-:W-:Y:S02]  /*3290*/  VIMNMX R232, R20, UR17, PT ;  /* 0x0000001114e87c48 */ /* 0x000fe4000bfe0100 */
[----:B------:R-:W-:Y:S01]  /*32a0*/  VIMNMX R230, R21, UR17, PT ;  /* 0x0000001115e67c48 */ /* 0x000fe2000bfe0100 */
[----:B------:R-:W-:Y:S01]  /*32b0*/  HMMA.16816.F32.BF16 R32, R12, R34, R100 ;  /* 0x000000220c20723c */ /* 0x000fe20000041864 */
[----:B------:R-:W1:Y:S01]  /*32c0*/  LDSM.16.M88.4 R20, [R223+0x8400] ;  /* 0x00840000df14783b */ /* 0x000e620000000200 */
[----:B------:R-:W-:Y:S01]  /*32d0*/  IADD3 R18, R16, 0x8, R3 ;  /* 0x0000000810127810 */ /* 0x000fe20007ffe003 */
[C---:B------:R-:W-:Y:S01]  /*32e0*/  VIADD R16, R3.reuse, 0x8 ;  /* 0x0000000803107836 */ /* 0x040fe20000000000 */
[C---:B------:R-:W-:Y:S01]  /*32f0*/  VIADDMNMX R233, R3.reuse, UR10, R17, PT ;  /* 0x0000000a03e97c46 */ /* 0x040fe2000b800111 */
[C---:B------:R-:W-:Y:S01]  /*3300*/  VIADD R17, R3.reuse, 0x40 ;  /* 0x0000004003117836 */ /* 0x040fe20000000000 */
[----:B------:R-:W-:Y:S01]  /*3310*/  VIMNMX R231, R18, UR17, PT ;  /* 0x0000001112e77c48 */ /* 0x000fe2000bfe0100 */
[----:B------:R-:W-:Y:S01]  /*3320*/  VIADD R3, R3, 0x48 ;  /* 0x0000004803037836 */ /* 0x000fe20000000000 */
[----:B------:R-:W-:Y:S01]  /*3330*/  VIADDMNMX R226, R16, UR13, RZ, !PT ;  /* 0x0000000d10e27c46 */ /* 0x000fe2000f8001ff */
[C---:B------:R-:W-:Y:S01]  /*3340*/  VIADD R16, R0.reuse, 0x9 ;  /* 0x0000000900107836 */ /* 0x040fe20000000000 */
[----:B------:R-:W-:-:S02]  /*3350*/  ISETP.GE.AND P4, PT, R0, R231, PT ;  /* 0x000000e70000720c */ /* 0x000fc40003f86270 */
[----:B------:R-:W-:Y:S01]  /*3360*/  VIADDMNMX R228, R3, UR13, RZ, !PT ;  /* 0x0000000d03e47c46 */ /* 0x000fe2000f8001ff */
[C---:B------:R-:W-:Y:S01]  /*3370*/  VIADD R3, R0.reuse, 0x8 ;  /* 0x0000000800037836 */ /* 0x040fe20000000000 */
[----:B------:R-:W-:Y:S02]  /*3380*/  ISETP.LT.OR P4, PT, R0, R226, P4 ;  /* 0x000000e20000720c */ /* 0x000fe40002781670 */
[C---:B------:R-:W-:Y:S02]  /*3390*/  ISETP.GE.AND P6, PT, R19.reuse, R233, PT ;  /* 0x000000e91300720c */ /* 0x040fe40003fc6270 */
[----:B------:R-:W-:Y:S02]  /*33a0*/  FSEL R139, R38, -INF , !P4 ;  /* 0xff800000268b7808 */ /* 0x000fe40006000000 */
[C---:B------:R-:W-:Y:S02]  /*33b0*/  ISETP.GE.AND P5, PT, R19.reuse, R231, PT ;  /* 0x000000e71300720c */ /* 0x040fe40003fa6270 */
[----:B------:R-:W-:-:S02]  /*33c0*/  ISETP.GE.AND P1, PT, R19, R230, PT ;  /* 0x000000e61300720c */ /* 0x000fc40003f26270 */
[-C--:B------:R-:W-:Y:S02]  /*33d0*/  ISETP.GE.AND P4, PT, R3, R233.reuse, PT ;  /* 0x000000e90300720c */ /* 0x080fe40003f86270 */
[----:B------:R-:W-:Y:S02]  /*33e0*/  ISETP.GE.AND P2, PT, R0, R233, PT ;  /* 0x000000e90000720c */ /* 0x000fe40003f46270 */
[CC--:B------:R-:W-:Y:S02]  /*33f0*/  ISETP.LT.OR P6, PT, R19.reuse, R227.reuse, P6 ;  /* 0x000000e31300720c */ /* 0x0c0fe400037c1670 */
[C---:B------:R-:W-:Y:S02]  /*3400*/  ISETP.LT.OR P5, PT, R19.reuse, R226, P5 ;  /* 0x000000e21300720c */ /* 0x040fe40002fa1670 */
[----:B------:R-:W-:Y:S02]  /*3410*/  ISETP.LT.OR P1, PT, R19, R228, P1 ;  /* 0x000000e41300720c */ /* 0x000fe40000f21670 */
[----:B------:R-:W-:-:S02]  /*3420*/  ISETP.LT.OR P4, PT, R3, R227, P4 ;  /* 0x000000e30300720c */ /* 0x000fc40002781670 */
[----:B------:R-:W-:Y:S02]  /*3430*/  ISETP.LT.OR P2, PT, R0, R227, P2 ;  /* 0x000000e30000720c */ /* 0x000fe40001741670 */
[----:B------:R-:W-:Y:S02]  /*3440*/  FSEL R60, R43, -INF , !P1 ;  /* 0xff8000002b3c7808 */ /* 0x000fe40004800000 */
[----:B------:R-:W-:Y:S01]  /*3450*/  FSEL R91, R37, -INF , !P6 ;  /* 0xff800000255b7808 */ /* 0x000fe20007000000 */
[-C--:B-1----:R-:W-:Y:S01]  /*3460*/  HMMA.16816.F32.BF16 R48, R8, R20.reuse, R48 ;  /* 0x000000140830723c */ /* 0x082fe20000041830 */
[----:B------:R-:W-:Y:S02]  /*3470*/  FSEL R144, R39, -INF , !P5 ;  /* 0xff80000027907808 */ /* 0x000fe40006800000 */
[----:B------:R-:W-:Y:S02]  /*3480*/  FSEL R136, R28, -INF , !P4 ;  /* 0xff8000001c887808 */ /* 0x000fe40006000000 */
[----:B------:R-:W-:Y:S01]  /*3490*/  VIADDMNMX R229, R17, UR13, RZ, !PT ;  /* 0x0000000d11e57c46 */ /* 0x000fe2000f8001ff */
[----:B------:R-:W-:Y:S01]  /*34a0*/  HMMA.16816.F32.BF16 R44, R4, R20, R80 ;  /* 0x00000014042c723c */ /* 0x000fe20000041850 */
[----:B------:R-:W-:-:S02]  /*34b0*/  ISETP.GE.AND P3, PT, R19, R232, PT ;  /* 0x000000e81300720c */ /* 0x000fc40003f66270 */
[C---:B------:R-:W-:Y:S02]  /*34c0*/  ISETP.GE.AND P6, PT, R16.reuse, R233, PT ;  /* 0x000000e91000720c */ /* 0x040fe40003fc6270 */
[C---:B------:R-:W-:Y:S02]  /*34d0*/  ISETP.GE.AND P5, PT, R16.reuse, R231, PT ;  /* 0x000000e71000720c */ /* 0x040fe40003fa6270 */
[----:B------:R-:W-:Y:S01]  /*34e0*/  ISETP.GE.AND P1, PT, R16, R232, PT ;  /* 0x000000e81000720c */ /* 0x000fe20003f26270 */
[----:B------:R-:W-:Y:S01]  /*34f0*/  VIADD R20, R0, 0x11 ;  /* 0x0000001100147836 */ /* 0x000fe20000000000 */
[----:B------:R-:W-:Y:S02]  /*3500*/  ISETP.GE.AND P4, PT, R16, R230, PT ;  /* 0x000000e61000720c */ /* 0x000fe40003f86270 */
[----:B------:R-:W-:Y:S02]  /*3510*/  FSEL R90, R36, -INF , !P2 ;  /* 0xff800000245a7808 */ /* 0x000fe40005000000 */
[C---:B------:R-:W-:Y:S01]  /*3520*/  ISETP.GE.AND P0, PT, R0.reuse, R232, PT ;  /* 0x000000e80000720c */ /* 0x040fe20003f06270 */
[----:B------:R-:W-:Y:S01]  /*3530*/  HMMA.16816.F32.BF16 R36, R8, R22, R32 ;  /* 0x000000160824723c */ /* 0x000fe20000041820 */
[----:B------:R-:W-:-:S02]  /*3540*/  ISETP.GE.AND P2, PT, R0, R230, PT ;  /* 0x000000e60000720c */ /* 0x000fc40003f46270 */
[----:B------:R-:W-:Y:S02]  /*3550*/  ISETP.LT.OR P3, PT, R19, R229, P3 ;  /* 0x000000e51300720c */ /* 0x000fe40001f61670 */
[C---:B------:R-:W-:Y:S01]  /*3560*/  ISETP.LT.OR P6, PT, R16.reuse, R227, P6 ;  /* 0x000000e31000720c */ /* 0x040fe200037c1670 */
[----:B------:R-:W-:Y:S01]  /*3570*/  HMMA.16816.F32.BF16 R32, R12, R106, R112 ;  /* 0x0000006a0c20723c */ /* 0x000fe20000041870 */
[C---:B------:R-:W-:Y:S02]  /*3580*/  ISETP.LT.OR P5, PT, R16.reuse, R226, P5 ;  /* 0x000000e21000720c */ /* 0x040fe40002fa1670 */
[CC--:B------:R-:W-:Y:S02]  /*3590*/  ISETP.LT.OR P1, PT, R16.reuse, R229.reuse, P1 ;  /* 0x000000e51000720c */ /* 0x0c0fe40000f21670 */
[----:B------:R-:W-:Y:S02]  /*35a0*/  ISETP.LT.OR P4, PT, R16, R228, P4 ;  /* 0x000000e41000720c */ /* 0x000fe40002781670 */
[----:B------:R-:W1:Y:S01]  /*35b0*/  LDSM.16.M88.4 R16, [R223+0x8800] ;  /* 0x00880000df10783b */ /* 0x000e620000000200 */
[----:B------:R-:W-:-:S02]  /*35c0*/  ISETP.LT.OR P0, PT, R0, R229, P0 ;  /* 0x000000e50000720c */ /* 0x000fc40000701670 */
[----:B------:R-:W-:Y:S02]  /*35d0*/  ISETP.LT.OR P2, PT, R0, R228, P2 ;  /* 0x000000e40000720c */ /* 0x000fe40001741670 */
[----:B------:R-:W-:Y:S02]  /*35e0*/  FSEL R54, R40, -INF , !P0 ;  /* 0xff80000028367808 */ /* 0x000fe40004000000 */
[----:B------:R-:W-:Y:S02]  /*35f0*/  FSEL R61, R42, -INF , !P2 ;  /* 0xff8000002a3d7808 */ /* 0x000fe40005000000 */
[----:B------:R-:W-:Y:S02]  /*3600*/  FSEL R55, R41, -INF , !P3 ;  /* 0xff80000029377808 */ /* 0x000fe40005800000 */
[C---:B------:R-:W-:Y:S01]  /*3610*/  ISETP.GE.AND P0, PT, R3.reuse, R231, PT ;  /* 0x000000e70300720c */ /* 0x040fe20003f06270 */
[----:B------:R-:W-:Y:S01]  /*3620*/  HMMA.16816.F32.BF16 R40, R12, R104, R108 ;  /* 0x000000680c28723c */ /* 0x000fe2000004186c */
[----:B------:R-:W-:-:S02]  /*3630*/  ISETP.GE.AND P2, PT, R3, R232, PT ;  /* 0x000000e80300720c */ /* 0x000fc40003f46270 */
[C---:B------:R-:W-:Y:S02]  /*3640*/  ISETP.GE.AND P3, PT, R3.reuse, R230, PT ;  /* 0x000000e60300720c */ /* 0x040fe40003f66270 */
[C---:B------:R-:W-:Y:S02]  /*3650*/  ISETP.LT.OR P0, PT, R3.reuse, R226, P0 ;  /* 0x000000e20300720c */ /* 0x040fe40000701670 */
[C---:B------:R-:W-:Y:S02]  /*3660*/  ISETP.LT.OR P2, PT, R3.reuse, R229, P2 ;  /* 0x000000e50300720c */ /* 0x040fe40001741670 */
[----:B------:R-:W-:Y:S01]  /*3670*/  ISETP.LT.OR P3, PT, R3, R228, P3 ;  /* 0x000000e40300720c */ /* 0x000fe20001f61670 */
[----:B------:R-:W-:Y:S01]  /*3680*/  VIADD R3, R0, 0x10 ;  /* 0x0000001000037836 */ /* 0x000fe20000000000 */
[----:B------:R-:W-:Y:S02]  /*3690*/  FSEL R138, R30, -INF , !P0 ;  /* 0xff8000001e8a7808 */ /* 0x000fe40004000000 */
[----:B------:R-:W-:-:S02]  /*36a0*/  FSEL R57, R27, -INF , !P4 ;  /* 0xff8000001b397808 */ /* 0x000fc40006000000 */
[----:B------:R-:W-:Y:S02]  /*36b0*/  ISETP.GE.AND P0, PT, R3, R233, PT ;  /* 0x000000e90300720c */ /* 0x000fe40003f06270 */
[----:B------:R-:W-:Y:S02]  /*36c0*/  FSEL R105, R29, -INF , !P6 ;  /* 0xff8000001d697808 */ /* 0x000fe40007000000 */
[----:B------:R-:W-:Y:S02]  /*36d0*/  ISETP.LT.OR P0, PT, R3, R227, P0 ;  /* 0x000000e30300720c */ /* 0x000fe40000701670 */
[----:B------:R-:W-:Y:S02]  /*36e0*/  FSEL R137, R31, -INF , !P5 ;  /* 0xff8000001f897808 */ /* 0x000fe40006800000 */
[----:B------:R-:W-:Y:S01]  /*36f0*/  FSEL R161, R48, -INF , !P0 ;  /* 0xff80000030a17808 */ /* 0x000fe20004000000 */
[----:B------:R-:W-:Y:S01]  /*3700*/  HMMA.16816.F32.BF16 R28, R4, R22, R76 ;  /* 0x00000016041c723c */ /* 0x000fe2000004184c */
[----:B------:R-:W-:-:S02]  /*3710*/  ISETP.GE.AND P6, PT, R20, R233, PT ;  /* 0x000000e91400720c */ /* 0x000fc40003fc6270 */
[C---:B------:R-:W-:Y:S02]  /*3720*/  ISETP.GE.AND P5, PT, R20.reuse, R231, PT ;  /* 0x000000e71400720c */ /* 0x040fe40003fa6270 */
[C---:B------:R-:W-:Y:S01]  /*3730*/  ISETP.GE.AND P4, PT, R20.reuse, R232, PT ;  /* 0x000000e81400720c */ /* 0x040fe20003f86270 */
[----:B-1----:R-:W-:Y:S01]  /*3740*/  HMMA.16816.F32.BF16 R32, R8, R18, R32 ;  /* 0x000000120820723c */ /* 0x002fe20000041820 */
[C---:B------:R-:W-:Y:S02]  /*3750*/  ISETP.GE.AND P0, PT, R20.reuse, R230, PT ;  /* 0x000000e61400720c */ /* 0x040fe40003f06270 */
[C---:B------:R-:W-:Y:S02]  /*3760*/  ISETP.LT.OR P6, PT, R20.reuse, R227, P6 ;  /* 0x000000e31400720c */ /* 0x040fe400037c1670 */
[C---:B------:R-:W-:Y:S02]  /*3770*/  ISETP.LT.OR P5, PT, R20.reuse, R226, P5 ;  /* 0x000000e21400720c */ /* 0x040fe40002fa1670 */
[----:B------:R-:W-:-:S02]  /*3780*/  ISETP.LT.OR P4, PT, R20, R229, P4 ;  /* 0x000000e51400720c */ /* 0x000fc40002781670 */
[----:B------:R-:W-:Y:S02]  /*3790*/  ISETP.LT.OR P0, PT, R20, R228, P0 ;  /* 0x000000e41400720c */ /* 0x000fe40000701670 */
[----:B------:R-:W-:Y:S01]  /*37a0*/  FSEL R56, R26, -INF , !P3 ;  /* 0xff8000001a387808 */ /* 0x000fe20005800000 */
[----:B------:R-:W1:Y:S01]  /*37b0*/  LDSM.16.M88.4 R20, [R223+0x8c00] ;  /* 0x008c0000df14783b */ /* 0x000e620000000200 */
[----:B------:R-:W-:Y:S01]  /*37c0*/  FSEL R53, R25, -INF , !P1 ;  /* 0xff80000019357808 */ /* 0x000fe20004800000 */
[----:B------:R-:W-:-:S04]  /*37d0*/  DEPBAR.LE SB0, 0x0 ;  /* 0x000080000000791a */ /* 0x000fc80000000000 */
[----:B------:R-:W-:Y:S01]  /*37e0*/  FSEL R52, R24, -INF , !P2 ;  /* 0xff80000018347808 */ /* 0x000fe20005000000 */
[----:B------:R-:W-:Y:S01]  /*37f0*/  VIADD R24, R0, 0x20 ;  /* 0x0000002000187836 */ /* 0x000fe20000000000 */
[----:B------:R-:W-:Y:S01]  /*3800*/  BAR.SYNC.DEFER_BLOCKING 0x0 ;  /* 0x0000000000007b1d */ /* 0x000fe20000010000 */
        /* <DEDUP_REMOVED lines=11> */
[----:B------:R-:W-:Y:S01]  /*38c0*/  HMMA.16816.F32.BF16 R44, R8, R16, R40 ;  /* 0x00000010082c723c */ /* 0x000fe20000041828 */
[----:B------:R-:W-:-:S02]  /*38d0*/  FSEL R163, R50, -INF , !P2 ;  /* 0xff80000032a37808 */ /* 0x000fc40005000000 */
[----:B------:R-:W-:Y:S02]  /*38e0*/  FSEL R160, R49, -INF , !P6 ;  /* 0xff80000031a07808 */ /* 0x000fe40007000000 */
[C---:B------:R-:W-:Y:S01]  /*38f0*/  ISETP.GE.AND P2, PT, R3.reuse, R233, PT ;  /* 0x000000e90300720c */ /* 0x040fe20003f46270 */
[----:B------:R-:W-:Y:S01]  /*3900*/  HMMA.16816.F32.BF16 R40, R4, R16, R72 ;  /* 0x000000100428723c */ /* 0x000fe20000041848 */
[C---:B------:R-:W-:Y:S02]  /*3910*/  ISETP.GE.AND P3, PT, R3.reuse, R231, PT ;  /* 0x000000e70300720c */ /* 0x040fe40003f66270 */
[C---:B------:R-:W-:Y:S02]  /*3920*/  ISETP.GE.AND P1, PT, R3.reuse, R232, PT ;  /* 0x000000e80300720c */ /* 0x040fe40003f26270 */
[C---:B------:R-:W-:Y:S02]  /*3930*/  ISETP.GE.AND P6, PT, R3.reuse, R230, PT ;  /* 0x000000e60300720c */ /* 0x040fe40003fc6270 */
[C---:B------:R-:W-:Y:S01]  /*3940*/  ISETP.LT.OR P2, PT, R3.reuse, R227, P2 ;  /* 0x000000e30300720c */ /* 0x040fe20001741670 */
[----:B------:R-:W-:Y:S01]  /*3950*/  VIADD R16, R0, 0x21 ;  /* 0x0000002100107836 */ /* 0x000fe20000000000 */
[----:B------:R-:W-:-:S02]  /*3960*/  ISETP.LT.OR P3, PT, R3, R226, P3 ;  /* 0x000000e20300720c */ /* 0x000fc40001f61670 */
[C---:B------:R-:W-:Y:S02]  /*3970*/  ISETP.LT.OR P1, PT, R3.reuse, R229, P1 ;  /* 0x000000e50300720c */ /* 0x040fe40000f21670 */
[----:B------:R-:W-:Y:S01]  /*3980*/  ISETP.LT.OR P6, PT, R3, R228, P6 ;  /* 0x000000e40300720c */ /* 0x000fe200037c1670 */
[----:B------:R-:W-:Y:S01]  /*3990*/  VIADD R3, R0, 0x19 ;  /* 0x0000001900037836 */ /* 0x000fe20000000000 */
[----:B------:R-:W-:Y:S02]  /*39a0*/  FSEL R154, R36, -INF , !P2 ;  /* 0xff800000249a7808 */ /* 0x000fe40005000000 */
[----:B------:R-:W-:Y:S02]  /*39b0*/  FSEL R155, R38, -INF , !P3 ;  /* 0xff800000269b7808 */ /* 0x000fe40005800000 */
[C---:B------:R-:W-:Y:S02]  /*39c0*/  ISETP.GE.AND P2, PT, R3.reuse, R232, PT ;  /* 0x000000e80300720c */ /* 0x040fe40003f46270 */
[----:B------:R-:W-:-:S02]  /*39d0*/  ISETP.GE.AND P3, PT, R3, R230, PT ;  /* 0x000000e60300720c */ /* 0x000fc40003f66270 */
[----:B------:R-:W-:Y:S02]  /*39e0*/  FSEL R162, R51, -INF , !P5 ;  /* 0xff80000033a27808 */ /* 0x000fe40006800000 */
[CC--:B------:R-:W-:Y:S01]  /*39f0*/  ISETP.GE.AND P5, PT, R3.reuse, R233.reuse, PT ;  /* 0x000000e90300720c */ /* 0x0c0fe20003fa6270 */
[----:B------:R-:W-:Y:S01]  /*3a00*/  HMMA.16816.F32.BF16 R48, R12, R140, R96 ;  /* 0x0000008c0c30723c */ /* 0x000fe20000041860 */
[----:B------:R-:W-:Y:S02]  /*3a10*/  ISETP.GE.AND P0, PT, R24, R233, PT ;  /* 0x000000e91800720c */ /* 0x000fe40003f06270 */
[C---:B------:R-:W-:Y:S02]  /*3a20*/  ISETP.GE.AND P4, PT, R3.reuse, R231, PT ;  /* 0x000000e70300720c */ /* 0x040fe40003f86270 */
[C---:B------:R-:W-:Y:S02]  /*3a30*/  ISETP.LT.OR P2, PT, R3.reuse, R229, P2 ;  /* 0x000000e50300720c */ /* 0x040fe40001741670 */
[----:B------:R-:W-:-:S02]  /*3a40*/  ISETP.LT.OR P3, PT, R3, R228, P3 ;  /* 0x000000e40300720c */ /* 0x000fc40001f61670 */
[CC--:B------:R-:W-:Y:S02]  /*3a50*/  ISETP.LT.OR P5, PT, R3.reuse, R227.reuse, P5 ;  /* 0x000000e30300720c */ /* 0x0c0fe40002fa1670 */
[----:B------:R-:W-:Y:S01]  /*3a60*/  ISETP.LT.OR P4, PT, R3, R226, P4 ;  /* 0x000000e20300720c */ /* 0x000fe20002781670 */
[----:B------:R-:W-:Y:S01]  /*3a70*/  VIADD R3, R0, 0x28 ;  /* 0x0000002800037836 */ /* 0x000fe20000000000 */
[----:B------:R-:W-:Y:S02]  /*3a80*/  ISETP.LT.OR P0, PT, R24, R227, P0 ;  /* 0x000000e31800720c */ /* 0x000fe40000701670 */
[----:B------:R-:W-:Y:S02]  /*3a90*/  FSEL R80, R28, -INF , !P1 ;  /* 0xff8000001c507808 */ /* 0x000fe40004800000 */
[----:B------:R-:W-:Y:S02]  /*3aa0*/  FSEL R82, R30, -INF , !P6 ;  /* 0xff8000001e527808 */ /* 0x000fe40007000000 */
[----:B------:R-:W-:-:S02]  /*3ab0*/  FSEL R81, R29, -INF , !P2 ;  /* 0xff8000001d517808 */ /* 0x000fc40005000000 */
[----:B------:R-:W-:Y:S02]  /*3ac0*/  FSEL R83, R31, -INF , !P3 ;  /* 0xff8000001f537808 */ /* 0x000fe40005800000 */
[C---:B------:R-:W-:Y:S01]  /*3ad0*/  HMMA.16816.F32.BF16 R28, R4.reuse, R18, R68 ;  /* 0x00000012041c723c */ /* 0x040fe20000041844 */
[----:B------:R-:W-:Y:S02]  /*3ae0*/  FSEL R145, R37, -INF , !P5 ;  /* 0xff80000025917808 */ /* 0x000fe40006800000 */
[----:B------:R-:W-:Y:S02]  /*3af0*/  FSEL R147, R39, -INF , !P4 ;  /* 0xff80000027937808 */ /* 0x000fe40006000000 */
[----:B------:R-:W-:Y:S01]  /*3b00*/  FSEL R214, R44, -INF , !P0 ;  /* 0xff8000002cd67808 */ /* 0x000fe20004000000 */
[----:B-1----:R-:W-:Y:S01]  /*3b10*/  HMMA.16816.F32.BF16 R36, R4, R22, R64 ;  /* 0x000000160424723c */ /* 0x002fe20000041840 */
[C---:B------:R-:W-:Y:S02]  /*3b20*/  ISETP.GE.AND P3, PT, R16.reuse, R233, PT ;  /* 0x000000e91000720c */ /* 0x040fe40003f66270 */
[----:B------:R-:W-:-:S02]  /*3b30*/  ISETP.GE.AND P5, PT, R16, R231, PT ;  /* 0x000000e71000720c */ /* 0x000fc40003fa6270 */
[C---:B------:R-:W-:Y:S01]  /*3b40*/  ISETP.GE.AND P4, PT, R16.reuse, R232, PT ;  /* 0x000000e81000720c */ /* 0x040fe20003f86270 */
[----:B------:R-:W-:Y:S01]  /*3b50*/  HMMA.16816.F32.BF16 R48, R8, R20, R48 ;  /* 0x000000140830723c */ /* 0x000fe20000041830 */
[----:B------:R-:W-:Y:S02]  /*3b60*/  ISETP.GE.AND P0, PT, R16, R230, PT ;  /* 0x000000e61000720c */ /* 0x000fe40003f06270 */
[C---:B------:R-:W-:Y:S02]  /*3b70*/  ISETP.GE.AND P1, PT, R24.reuse, R231, PT ;  /* 0x000000e71800720c */ /* 0x040fe40003f26270 */
[C---:B------:R-:W-:Y:S02]  /*3b80*/  ISETP.GE.AND P6, PT, R24.reuse, R232, PT ;  /* 0x000000e81800720c */ /* 0x040fe40003fc6270 */
[----:B------:R-:W-:Y:S02]  /*3b90*/  ISETP.GE.AND P2, PT, R24, R230, PT ;  /* 0x000000e61800720c */ /* 0x000fe40003f46270 */
[----:B------:R-:W-:-:S02]  /*3ba0*/  ISETP.LT.OR P3, PT, R16, R227, P3 ;  /* 0x000000e31000720c */ /* 0x000fc40001f61670 */
[C---:B------:R-:W-:Y:S02]  /*3bb0*/  ISETP.LT.OR P5, PT, R16.reuse, R226, P5 ;  /* 0x000000e21000720c */ /* 0x040fe40002fa1670 */
[CC--:B------:R-:W-:Y:S02]  /*3bc0*/  ISETP.LT.OR P4, PT, R16.reuse, R229.reuse, P4 ;  /* 0x000000e51000720c */ /* 0x0c0fe40002781670 */
[----:B------:R-:W-:Y:S02]  /*3bd0*/  ISETP.LT.OR P0, PT, R16, R228, P0 ;  /* 0x000000e41000720c */ /* 0x000fe40000701670 */
[C---:B------:R-:W-:Y:S01]  /*3be0*/  ISETP.LT.OR P1, PT, R24.reuse, R226, P1 ;  /* 0x000000e21800720c */ /* 0x040fe20000f21670 */
[----:B------:R-:W-:Y:S01]  /*3bf0*/  HMMA.16816.F32.BF16 R16, R4, R20, R92 ;  /* 0x000000140410723c */ /* 0x000fe2000004185c */
[C---:B------:R-:W-:Y:S02]  /*3c00*/  ISETP.LT.OR P6, PT, R24.reuse, R229, P6 ;  /* 0x000000e51800720c */ /* 0x040fe400037c1670 */
[----:B------:R-:W-:-:S02]  /*3c10*/  ISETP.LT.OR P2, PT, R24, R228, P2 ;  /* 0x000000e41800720c */ /* 0x000fc40001741670 */
[----:B------:R-:W-:Y:S01]  /*3c20*/  FSEL R219, R46, -INF , !P1 ;  /* 0xff8000002edb7808 */ /* 0x000fe20004800000 */
[----:B------:R-:W-:Y:S01]  /*3c30*/  HMMA.16816.F32.BF16 R24, R12, R142, R116 ;  /* 0x0000008e0c18723c */ /* 0x000fe20000041874 */
[----:B------:R-:W-:Y:S02]  /*3c40*/  FSEL R179, R40, -INF , !P6 ;  /* 0xff80000028b37808 */ /* 0x000fe40007000000 */
[----:B------:R-:W-:Y:S02]  /*3c50*/  FSEL R191, R42, -INF , !P2 ;  /* 0xff8000002abf7808 */ /* 0x000fe40005000000 */
[----:B------:R-:W-:Y:S02]  /*3c60*/  FSEL R213, R45, -INF , !P3 ;  /* 0xff8000002dd57808 */ /* 0x000fe40005800000 */
[----:B------:R-:W-:Y:S01]  /*3c70*/  VIADD R12, R0, 0x29 ;  /* 0x00000029000c7836 */ /* 0x000fe20000000000 */
[C---:B------:R-:W-:Y:S02]  /*3c80*/  ISETP.GE.AND P1, PT, R3.reuse, R233, PT ;  /* 0x000000e90300720c */ /* 0x040fe40003f26270 */
[----:B------:R-:W-:-:S02]  /*3c90*/  ISETP.GE.AND P6, PT, R3, R231, PT ;  /* 0x000000e70300720c */ /* 0x000fc40003fc6270 */
[C---:B------:R-:W-:Y:S02]  /*3ca0*/  ISETP.GE.AND P2, PT, R3.reuse, R232, PT ;  /* 0x000000e80300720c */ /* 0x040fe40003f46270 */
[----:B------:R-:W-:Y:S02]  /*3cb0*/  ISETP.GE.AND P3, PT, R3, R230, PT ;  /* 0x000000e60300720c */ /* 0x000fe40003f66270 */
[----:B------:R-:W-:Y:S02]  /*3cc0*/  FSEL R190, R43, -INF , !P0 ;  /* 0xff8000002bbe7808 */ /* 0x000fe40004000000 */
[----:B------:R-:W-:Y:S02]  /*3cd0*/  ISETP.GE.AND P0, PT, R12, R232, PT ;  /* 0x000000e80c00720c */ /* 0x000fe40003f06270 */
[C---:B------:R-:W-:Y:S02]  /*3ce0*/  ISETP.LT.OR P1, PT, R3.reuse, R227, P1 ;  /* 0x000000e30300720c */ /* 0x040fe40000f21670 */
[----:B------:R-:W-:-:S02]  /*3cf0*/  ISETP.LT.OR P6, PT, R3, R226, P6 ;  /* 0x000000e20300720c */ /* 0x000fc400037c1670 */
[CC--:B------:R-:W-:Y:S01]  /*3d00*/  ISETP.LT.OR P2, PT, R3.reuse, R229.reuse, P2 ;  /* 0x000000e50300720c */ /* 0x0c0fe20001741670 */
[----:B------:R-:W-:Y:S01]  /*3d10*/  HMMA.16816.F32.BF16 R24, R8, R22, R24 ;  /* 0x000000160818723c */ /* 0x000fe20000041818 */
[----:B------:R-:W-:Y:S01]  /*3d20*/  ISETP.LT.OR P3, PT, R3, R228, P3 ;  /* 0x000000e40300720c */ /* 0x000fe20001f61670 */
[----:B------:R-:W-:Y:S01]  /*3d30*/  VIADD R3, R0, 0x30 ;  /* 0x0000003000037836 */ /* 0x000fe20000000000 */
[----:B------:R-:W-:Y:S02]  /*3d40*/  ISETP.LT.OR P0, PT, R12, R229, P0 ;  /* 0x000000e50c00720c */ /* 0x000fe40000701670 */
[----:B------:R-:W-:Y:S02]  /*3d50*/  FSEL R206, R34, -INF , !P6 ;  /* 0xff80000022ce7808 */ /* 0x000fe40007000000 */
        /* <DEDUP_REMOVED lines=8> */
[----:B------:R-:W-:Y:S02]  /*3de0*/  ISETP.GE.AND P3, PT, R3, R232, PT ;  /* 0x000000e80300720c */ /* 0x000fe40003f66270 */
[----:B------:R-:W-:Y:S02]  /*3df0*/  ISETP.GE.AND P5, PT, R12, R233, PT ;  /* 0x000000e90c00720c */ /* 0x000fe40003fa6270 */
[----:B------:R-:W-:Y:S02]  /*3e00*/  FSEL R237, R18, -INF , !P0 ;  /* 0xff80000012ed7808 */ /* 0x000fe40004000000 */
[----:B------:R-:W-:Y:S02]  /*3e10*/  PLOP3.LUT P0, PT, PT, PT, UP0, 0x80, 0x0 ;  /* 0x000000000000781c */ /* 0x000fe40003f0f008 */
[----:B------:R-:W-:Y:S02]  /*3e20*/  FSEL R178, R41, -INF , !P4 ;  /* 0xff80000029b27808 */ /* 0x000fe40006000000 */
[----:B------:R-:W-:-:S02]  /*3e30*/  FSEL R207, R32, -INF , !P1 ;  /* 0xff80000020cf7808 */ /* 0x000fc40004800000 */
[C---:B------:R-:W-:Y:S02]  /*3e40*/  ISETP.LT.OR P6, PT, R3.reuse, R227, P6 ;  /* 0x000000e30300720c */ /* 0x040fe400037c1670 */
[C---:B------:R-:W-:Y:S02]  /*3e50*/  ISETP.LT.OR P2, PT, R3.reuse, R226, P2 ;  /* 0x000000e20300720c */ /* 0x040fe40001741670 */
[----:B------:R-:W-:Y:S01]  /*3e60*/  ISETP.LT.OR P3, PT, R3, R229, P3 ;  /* 0x000000e50300720c */ /* 0x000fe20001f61670 */
[----:B------:R-:W-:Y:S01]  /*3e70*/  VIADD R3, R0, 0x31 ;  /* 0x0000003100037836 */ /* 0x000fe20000000000 */
[C---:B------:R-:W-:Y:S02]  /*3e80*/  ISETP.GE.AND P4, PT, R12.reuse, R231, PT ;  /* 0x000000e70c00720c */ /* 0x040fe40003f86270 */
[C---:B------:R-:W-:Y:S02]  /*3e90*/  ISETP.GE.AND P1, PT, R12.reuse, R230, PT ;  /* 0x000000e60c00720c */ /* 0x040fe40003f26270 */
[----:B------:R-:W-:-:S02]  /*3ea0*/  ISETP.LT.OR P5, PT, R12, R227, P5 ;  /* 0x000000e30c00720c */ /* 0x000fc40002fa1670 */
[C---:B------:R-:W-:Y:S02]  /*3eb0*/  ISETP.LT.OR P4, PT, R12.reuse, R226, P4 ;  /* 0x000000e20c00720c */ /* 0x040fe40002781670 */
[----:B------:R-:W-:Y:S02]  /*3ec0*/  ISETP.LT.OR P1, PT, R12, R228, P1 ;  /* 0x000000e40c00720c */ /* 0x000fe40000f21670 */
[----:B------:R-:W-:Y:S02]  /*3ed0*/  FSEL R204, R33, -INF , !P5 ;  /* 0xff80000021cc7808 */ /* 0x000fe40006800000 */
[----:B------:R-:W-:Y:S02]  /*3ee0*/  FSEL R215, R16, -INF , !P3 ;  /* 0xff80000010d77808 */ /* 0x000fe40005800000 */
[C---:B------:R-:W-:Y:S02]  /*3ef0*/  ISETP.GE.AND P5, PT, R3.reuse, R232, PT ;  /* 0x000000e80300720c */ /* 0x040fe40003fa6270 */
[----:B------:R-:W-:-:S02]  /*3f00*/  ISETP.GE.AND P3, PT, R3, R230, PT ;  /* 0x000000e60300720c */ /* 0x000fc40003f66270 */
[----:B------:R-:W-:Y:S02]  /*3f10*/  FSEL R189, R31, -INF , !P1 ;  /* 0xff8000001fbd7808 */ /* 0x000fe40004800000 */
[----:B------:R-:W-:Y:S02]  /*3f20*/  FSEL R205, R35, -INF , !P4 ;  /* 0xff80000023cd7808 */ /* 0x000fe40006000000 */
[C---:B------:R-:W-:Y:S02]  /*3f30*/  ISETP.GE.AND P1, PT, R3.reuse, R233, PT ;  /* 0x000000e90300720c */ /* 0x040fe40003f26270 */
[C---:B------:R-:W-:Y:S02]  /*3f40*/  ISETP.GE.AND P4, PT, R3.reuse, R231, PT ;  /* 0x000000e70300720c */ /* 0x040fe40003f86270 */
[C---:B------:R-:W-:Y:S02]  /*3f50*/  ISETP.LT.OR P5, PT, R3.reuse, R229, P5 ;  /* 0x000000e50300720c */ /* 0x040fe40002fa1670 */
[----:B------:R-:W-:-:S02]  /*3f60*/  ISETP.LT.OR P3, PT, R3, R228, P3 ;  /* 0x000000e40300720c */ /* 0x000fc40001f61670 */
[C---:B------:R-:W-:Y:S02]  /*3f70*/  ISETP.LT.OR P1, PT, R3.reuse, R227, P1 ;  /* 0x000000e30300720c */ /* 0x040fe40000f21670 */
[----:B------:R-:W-:Y:S02]  /*3f80*/  ISETP.LT.OR P4, PT, R3, R226, P4 ;  /* 0x000000e20300720c */ /* 0x000fe40002781670 */
[----:B------:R-:W-:Y:S02]  /*3f90*/  FSEL R212, R17, -INF , !P5 ;  /* 0xff80000011d47808 */ /* 0x000fe40006800000 */
[----:B------:R-:W-:Y:S01]  /*3fa0*/  FSEL R235, R19, -INF , !P3 ;  /* 0xff80000013eb7808 */ /* 0x000fe20005800000 */
[----:B------:R-:W-:Y:S08]  /*3fb0*/  @!P0 BRA `(.L_x_796) ;  /* 0x0000000000608947 */ /* 0x000ff00003800000 */
[----:B------:R-:W-:-:S04]  /*3fc0*/  UIADD3 UR11, UR39, -0x2, URZ ;  /* 0xfffffffe270b7890 */ /* 0x000fc8000fffe03f */
[----:B------:R-:W-:Y:S02]  /*3fd0*/  USHF.R.S32.HI UR10, URZ, 0x1f, UR11 ;  /* 0x0000001f3f0a7899 */ /* 0x000fe4000801140b */
[----:B------:R-:W-:Y:S01]  /*3fe0*/  UIMAD UR5, UR25, UR11, URZ ;  /* 0x0000000b190572a4 */ /* 0x000fe2000f8e023f */
[----:B------:R-:W-:-:S03]  /*3ff0*/  IMAD.U32 R3, RZ, RZ, UR11 ;  /* 0x0000000bff037e24 */ /* 0x000fc6000f8e00ff */
[----:B------:R-:W-:Y:S01]  /*4000*/  UIMAD UR5, UR10, UR26, UR5 ;  /* 0x0000001a0a0572a4 */ /* 0x000fe2000f8e0205 */
[----:B------:R-:W-:Y:S01]  /*4010*/  IMAD.WIDE.U32 R6, R3, UR26, R156 ;  /* 0x0000001a03067c25 */ /* 0x000fe2000f8e009c */
[----:B------:R-:W-:Y:S01]  /*4020*/  MOV R3, UR15 ;  /* 0x0000000f00037c02 */ /* 0x000fe20008000f00 */
[----:B------:R-:W-:-:S03]  /*4030*/  ULDC.64 UR10, c[0x0][0x218] ;  /* 0x00008600000a7ab9 */ /* 0x000fc60000000a00 */
[----:B------:R-:W-:Y:S01]  /*4040*/  VIADD R5, R7, UR5 ;  /* 0x0000000507057c36 */ /* 0x000fe20008000000 */
[----:B------:R-:W-:Y:S01]  /*4050*/  LEA R4, P3, R6, UR10, 0x1 ;  /* 0x0000000a06047c11 */ /* 0x000fe2000f8608ff */
[----:B------:R-:W-:-:S03]  /*4060*/  IMAD.U32 R7, RZ, RZ, UR14 ;  /* 0x0000000eff077e24 */ /* 0x000fc6000f8e00ff */
        /* <DEDUP_REMOVED lines=13> */
.L_x_796:
[----:B-1----:R-:W-:Y:S01]  /*4140*/  FMNMX.FTZ R4, R54, R55, !PT ;  /* 0x0000003736047209 */ /* 0x002fe20007810000 */
[----:B------:R-:W-:Y:S01]  /*4150*/  VIADD R3, R0, 0x38 ;  /* 0x0000003800037836 */ /* 0x000fe20000000000 */
[----:B------:R-:W-:Y:S01]  /*4160*/  FSEL R239, R48, -INF , !P6 ;  /* 0xff80000030ef7808 */ /* 0x000fe20007000000 */
[----:B------:R-:W-:Y:S01]  /*4170*/  VIADD R15, R0, 0x39 ;  /* 0x00000039000f7836 */ /* 0x000fe20000000000 */
[----:B------:R-:W-:Y:S01]  /*4180*/  FMNMX.FTZ R0, R52, R4, !PT ;  /* 0x0000000434007209 */ /* 0x000fe20007810000 */
[----:B------:R-:W-:Y:S01]  /*4190*/  VIADD R5, R151, 0x4 ;  /* 0x0000000497057836 */ /* 0x000fe20000000000 */
[----:B------:R-:W-:Y:S01]  /*41a0*/  ISETP.GE.AND P3, PT, R3, R232, PT ;  /* 0x000000e80300720c */ /* 0x000fe20003f66270 */
[----:B------:R-:W-:Y:S01]  /*41b0*/  USHF.L.U32 UR5, UR31, 0x1, URZ ;  /* 0x000000011f057899 */ /* 0x000fe2000800063f */
[----:B------:R-:W-:Y:S01]  /*41c0*/  FMNMX.FTZ R0, R53, R0, !PT ;  /* 0x0000000035007209 */ /* 0x000fe20007810000 */
[----:B------:R-:W-:Y:S01]  /*41d0*/  IMAD.WIDE.U32 R132, R5, -0x326172a9, RZ ;  /* 0xcd9e8d5705847825 */ /* 0x000fe200078e00ff */
[----:B------:R-:W-:Y:S01]  /*41e0*/  ISETP.GE.AND P5, PT, R15, R232, PT ;  /* 0x000000e80f00720c */ /* 0x000fe20003fa6270 */
[----:B------:R1:W-:Y:S01]  /*41f0*/  STL [R1+0x48], R5 ;  /* 0x0000480501007387 */ /* 0x0003e20000100800 */
[----:B------:R-:W-:Y:S01]  /*4200*/  FMNMX.FTZ R0, R58, R0, !PT ;  /* 0x000000003a007209 */ /* 0x000fe20007810000 */
[----:B------:R-:W-:Y:S01]  /*4210*/  IMAD.WIDE.U32 R152, R152, -0x2daee0ad, RZ ;  /* 0xd2511f5398987825 */ /* 0x000fe200078e00ff */
[-C--:B------:R-:W-:Y:S01]  /*4220*/  ISETP.LT.OR P3, PT, R3, R229.reuse, P3 ;  /* 0x000000e50300720c */ /* 0x080fe20001f61670 */
[----:B------:R-:W-:Y:S01]  /*4230*/  UIADD3 UR21, UR37, -0x4498517b, URZ ;  /* 0xbb67ae8525157890 */ /* 0x000fe2000fffe03f */
[----:B------:R-:W-:Y:S01]  /*4240*/  ISETP.LT.OR P5, PT, R15, R229, P5 ;  /* 0x000000e50f00720c */ /* 0x000fe20002fa1670 */
[----:B------:R-:W-:Y:S01]  /*4250*/  UIADD3 UR22, UR36, -0x61c88647, URZ ;  /* 0x9e3779b924167890 */ /* 0x000fe2000fffe03f */
[----:B------:R-:W-:Y:S01]  /*4260*/  FMNMX.FTZ R0, R59, R0, !PT ;  /* 0x000000003b007209 */ /* 0x000fe20007810000 */
[----:B------:R-:W-:Y:S01]  /*4270*/  IMAD.WIDE.U32 R248, R151, -0x326172a9, RZ ;  /* 0xcd9e8d5797f87825 */ /* 0x000fe200078e00ff */
[----:B------:R-:W-:Y:S01]  /*4280*/  FSEL R208, R36, -INF , !P3 ;  /* 0xff80000024d07808 */ /* 0x000fe20005800000 */
[----:B------:R-:W-:Y:S01]  /*4290*/  UIADD3 UR20, UR36, 0x3c6ef372, URZ ;  /* 0x3c6ef37224147890 */ /* 0x000fe2000fffe03f */
[----:B------:R-:W-:Y:S01]  /*42a0*/  FSEL R211, R37, -INF , !P5 ;  /* 0xff80000025d37808 */ /* 0x000fe20006800000 */
[----:B------:R-:W-:Y:S01]  /*42b0*/  UIADD3 UR19, UR37, 0x76cf5d0a, URZ ;  /* 0x76cf5d0a25137890 */ /* 0x000fe2000fffe03f */
[C---:B------:R-:W-:Y:S01]  /*42c0*/  ISETP.GE.AND P6, PT, R3.reuse, R233, PT ;  /* 0x000000e90300720c */ /* 0x040fe20003fc6270 */
[----:B------:R-:W-:Y:S01]  /*42d0*/  UIADD3 UR17, UR37, 0x32370b8f, URZ ;  /* 0x32370b8f25117890 */ /* 0x000fe2000fffe03f */
[C---:B------:R-:W-:Y:S01]  /*42e0*/  ISETP.GE.AND P3, PT, R3.reuse, R231, PT ;  /* 0x000000e70300720c */ /* 0x040fe20003f66270 */
[----:B------:R-:W-:Y:S01]  /*42f0*/  UIADD3 UR18, UR36, -0x255992d5, URZ ;  /* 0xdaa66d2b24127890 */ /* 0x000fe2000fffe03f */
[C---:B------:R-:W-:Y:S01]  /*4300*/  ISETP.GE.AND P5, PT, R3.reuse, R230, PT ;  /* 0x000000e60300720c */ /* 0x040fe20003fa6270 */
[----:B------:R-:W-:Y:S01]  /*4310*/  UIADD3 UR16, UR36, 0x78dde6e4, URZ ;  /* 0x78dde6e424107890 */ /* 0x000fe2000fffe03f */
[----:B------:R-:W-:Y:S01]  /*4320*/  FMNMX.FTZ R0, R80, R0, !PT ;  /* 0x0000000050007209 */ /* 0x000fe20007810000 */
[----:B------:R-:W-:Y:S01]  /*4330*/  UIADD3 UR15, UR37, -0x126145ec, URZ ;  /* 0xed9eba14250f7890 */ /* 0x000fe2000fffe03f */
[C---:B------:R-:W-:Y:S01]  /*4340*/  ISETP.LT.OR P6, PT, R3.reuse, R227, P6 ;  /* 0x000000e30300720c */ /* 0x040fe200037c1670 */
[----:B------:R-:W-:Y:S01]  /*4350*/  UIADD3 UR13, UR37, -0x56f99767, URZ ;  /* 0xa9066899250d7890 */ /* 0x000fe2000fffe03f */
[C---:B------:R-:W-:Y:S01]  /*4360*/  ISETP.LT.OR P3, PT, R3.reuse, R226, P3 ;  /* 0x000000e20300720c */ /* 0x040fe20001f61670 */
[----:B------:R-:W-:Y:S01]  /*4370*/  UIADD3 UR14, UR36, 0x1715609d, URZ ;  /* 0x1715609d240e7890 */ /* 0x000fe2000fffe03f */
[----:B------:R-:W-:Y:S01]  /*4380*/  ISETP.LT.OR P5, PT, R3, R228, P5 ;  /* 0x000000e40300720c */ /* 0x000fe20002fa1670 */
[----:B-1----:R-:W-:Y:S01]  /*4390*/  IMAD.U32 R5, RZ, RZ, UR5 ;  /* 0x00000005ff057e24 */ /* 0x002fe2000f8e00ff */
[----:B------:R-:W-:Y:S01]  /*43a0*/  LOP3.LUT R11, R150, UR36, RZ, 0x3c, !PT ;  /* 0x00000024960b7c12 */ /* 0x000fe2000f8e3cff */
[----:B------:R-:W-:Y:S01]  /*43b0*/  UIADD3 UR23, UR36, -0x4ab325aa, URZ ;  /* 0xb54cda5624177890 */ /* 0x000fe2000fffe03f */
[----:B------:R-:W-:Y:S01]  /*43c0*/  FMNMX.FTZ R3, R81, R0, !PT ;  /* 0x0000000051037209 */ /* 0x000fe20007810000 */
[----:B------:R-:W-:Y:S01]  /*43d0*/  ULDC UR40, c[0x0][0x2ec] ;  /* 0x0000bb0000287ab9 */ /* 0x000fe20000000800 */
[----:B------:R-:W-:Y:S01]  /*43e0*/  FMNMX.FTZ R0, R61, R60, !PT ;  /* 0x0000003c3d007209 */ /* 0x000fe20007810000 */
[----:B------:R1:W-:Y:S01]  /*43f0*/  STL [R1+0x20], R11 ;  /* 0x0000200b01007387 */ /* 0x0003e20000100800 */
[----:B------:R-:W-:Y:S01]  /*4400*/  LOP3.LUT R4, R133, R11, RZ, 0x3c, !PT ;  /* 0x0000000b85047212 */ /* 0x000fe200078e3cff */
[----:B------:R-:W2:Y:S01]  /*4410*/  LDC.U8 R18, c[0x0][0x388] ;  /* 0x0000e200ff127b82 */ /* 0x000ea20000000000 */
[----:B------:R-:W-:Y:S01]  /*4420*/  FMNMX.FTZ R3, R179, R3, !PT ;  /* 0x00000003b3037209 */ /* 0x000fe20007810000 */
[----:B------:R-:W-:Y:S01]  /*4430*/  UIADD3 UR32, UR37, 0x646e171e, URZ ;  /* 0x646e171e25207890 */ /* 0x000fe2000fffe03f */
[----:B------:R-:W-:Y:S01]  /*4440*/  FMNMX.FTZ R0, R56, R0, !PT ;  /* 0x0000000038007209 */ /* 0x000fe20007810000 */
[----:B------:R-:W-:Y:S01]  /*4450*/  IMAD.WIDE.U32 R106, R4, -0x2daee0ad, RZ ;  /* 0xd2511f53046a7825 */ /* 0x000fe200078e00ff */
[----:B------:R-:W-:Y:S01]  /*4460*/  FMNMX.FTZ R3, R178, R3, !PT ;  /* 0x00000003b2037209 */ /* 0x000fe20007810000 */
[----:B------:R-:W-:Y:S01]  /*4470*/  UIADD3 UR5, UR5, 0x1, URZ ;  /* 0x0000000105057890 */ /* 0x000fe2000fffe03f */
[----:B------:R-:W-:-:S02]  /*4480*/  FMNMX.FTZ R4, R57, R0, !PT ;  /* 0x0000000039047209 */ /* 0x000fc40007810000 */
[----:B------:R-:W-:Y:S02]  /*4490*/  FMNMX.FTZ R3, R176, R3, !PT ;  /* 0x00000003b0037209 */ /* 0x000fe40007810000 */
[----:B------:R-:W-:Y:S02]  /*44a0*/  LOP3.LUT R0, R153, UR37, R5, 0x96, !PT ;  /* 0x0000002599007c12 */ /* 0x000fe4000f8e9605 */
[----:B------:R-:W-:Y:S02]  /*44b0*/  FMNMX.FTZ R4, R88, R4, !PT ;  /* 0x0000000458047209 */ /* 0x000fe40007810000 */
[----:B------:R-:W-:Y:S01]  /*44c0*/  FMNMX.FTZ R3, R177, R3, !PT ;  /* 0x00000003b1037209 */ /* 0x000fe20007810000 */
[----:B------:R-:W-:Y:S01]  /*44d0*/  IMAD.WIDE.U32 R6, R0, -0x326172a9, RZ ;  /* 0xcd9e8d5700067825 */ /* 0x000fe200078e00ff */
[----:B------:R-:W-:Y:S02]  /*44e0*/  FMNMX.FTZ R0, R89, R4, !PT ;  /* 0x0000000459007209 */ /* 0x000fe40007810000 */
[----:B------:R-:W-:-:S02]  /*44f0*/  FMNMX.FTZ R3, R215, R3, !PT ;  /* 0x00000003d7037209 */ /* 0x000fc40007810000 */
[----:B------:R-:W-:Y:S02]  /*4500*/  FMNMX.FTZ R4, R82, R0, !PT ;  /* 0x0000000052047209 */ /* 0x000fe40007810000 */
        /* <DEDUP_REMOVED lines=14> */
[----:B------:R-:W-:Y:S02]  /*45f0*/  FMNMX.FTZ R0, R188, R0, !PT ;  /* 0x00000000bc007209 */ /* 0x000fe40007810000 */
[----:B------:R-:W-:Y:S01]  /*4600*/  LOP3.LUT R5, R5, UR19, R106, 0x96, !PT ;  /* 0x0000001305057c12 */ /* 0x000fe2000f8e966a */
[----:B------:R-:W-:Y:S01]  /*4610*/  IMAD.WIDE.U32 R8, R9, -0x2daee0ad, RZ ;  /* 0xd2511f5309087825 */ /* 0x000fe200078e00ff */
[----:B------:R-:W-:-:S02]  /*4620*/  FMNMX.FTZ R0, R189, R0, !PT ;  /* 0x00000000bd007209 */ /* 0x000fc40007810000 */
[----:B------:R-:W-:Y:S02]  /*4630*/  LOP3.LUT R3, R135, UR21, R152, 0x96, !PT ;  /* 0x0000001587037c12 */ /* 0x000fe4000f8e9698 */
[----:B------:R-:W-:Y:S02]  /*4640*/  FSEL R209, R38, -INF , !P5 ;  /* 0xff80000026d17808 */ /* 0x000fe40006800000 */
[----:B------:R-:W-:Y:S01]  /*4650*/  ISETP.GE.AND P5, PT, R15, R230, PT ;  /* 0x000000e60f00720c */ /* 0x000fe20003fa6270 */
[----:B------:R-:W-:Y:S01]  /*4660*/  IMAD.WIDE.U32 R98, R3, -0x326172a9, RZ ;  /* 0xcd9e8d5703627825 */ /* 0x000fe200078e00ff */
[----:B------:R-:W-:Y:S02]  /*4670*/  FMNMX.FTZ R0, R237, R0, !PT ;  /* 0x00000000ed007209 */ /* 0x000fe40007810000 */
[----:B------:R-:W-:Y:S01]  /*4680*/  LOP3.LUT R10, R9, UR17, R4, 0x96, !PT ;  /* 0x00000011090a7c12 */ /* 0x000fe2000f8e9604 */
[----:B------:R-:W-:Y:S01]  /*4690*/  IMAD.WIDE.U32 R4, R5, -0x326172a9, RZ ;  /* 0xcd9e8d5705047825 */ /* 0x000fe200078e00ff */
[----:B------:R-:W-:-:S02]  /*46a0*/  ISETP.LT.OR P5, PT, R15, R228, P5 ;  /* 0x000000e40f00720c */ /* 0x000fc40002fa1670 */
[----:B------:R-:W-:Y:S01]  /*46b0*/  FMNMX.FTZ R0, R235, R0, !PT ;  /* 0x00000000eb007209 */ /* 0x000fe20007810000 */
[----:B-1----:R-:W-:Y:S01]  /*46c0*/  IMAD.WIDE.U32 R10, R10, -0x326172a9, RZ ;  /* 0xcd9e8d570a0a7825 */ /* 0x002fe200078e00ff */
[----:B------:R-:W-:Y:S02]  /*46d0*/  LOP3.LUT R7, R7, UR22, R248, 0x96, !PT ;  /* 0x0000001607077c12 */ /* 0x000fe4000f8e96f8 */
[----:B------:R-:W-:Y:S02]  /*46e0*/  LOP3.LUT R9, R99, UR20, R6, 0x96, !PT ;  /* 0x0000001463097c12 */ /* 0x000fe4000f8e9606 */
[----:B------:R-:W-:Y:S01]  /*46f0*/  LOP3.LUT R3, R5, UR18, R22, 0x96, !PT ;  /* 0x0000001205037c12 */ /* 0x000fe2000f8e9616 */
[----:B------:R-:W-:Y:S01]  /*4700*/  IMAD.WIDE.U32 R6, R7, -0x2daee0ad, RZ ;  /* 0xd2511f5307067825 */ /* 0x000fe200078e00ff */
[----:B------:R-:W-:Y:S02]  /*4710*/  FSEL R210, R39, -INF , !P5 ;  /* 0xff80000027d27808 */ /* 0x000fe40006800000 */
[----:B------:R-:W-:Y:S01]  /*4720*/  FMNMX.FTZ R5, R209, R0, !PT ;  /* 0x00000000d1057209 */ /* 0x000fe20007810000 */
[----:B------:R-:W-:Y:S01]  /*4730*/  IMAD.WIDE.U32 R96, R9, -0x2daee0ad, RZ ;  /* 0xd2511f5309607825 */ /* 0x000fe200078e00ff */
[----:B------:R-:W-:-:S02]  /*4740*/  LOP3.LUT R0, R11, UR16, R4, 0x96, !PT ;  /* 0x000000100b007c12 */ /* 0x000fc4000f8e9604 */
[----:B------:R-:W-:Y:S01]  /*4750*/  FMNMX.FTZ R13, R210, R5, !PT ;  /* 0x00000005d20d7209 */ /* 0x000fe20007810000 */
[----:B------:R-:W-:Y:S01]  /*4760*/  IMAD.WIDE.U32 R4, R3, -0x2daee0ad, RZ ;  /* 0xd2511f5303047825 */ /* 0x000fe200078e00ff */
[----:B---3--:R-:W-:Y:S02]  /*4770*/  FMNMX.FTZ R11, R12, R14, !PT ;  /* 0x0000000e0c0b7209 */ /* 0x008fe40007810000 */
[----:B------:R-:W-:Y:S01]  /*4780*/  LOP3.LUT R7, R7, UR19, R134, 0x96, !PT ;  /* 0x0000001307077c12 */ /* 0x000fe2000f8e9686 */
[----:B------:R-:W-:Y:S01]  /*4790*/  IMAD.WIDE.U32 R20, R0, -0x2daee0ad, RZ ;  /* 0xd2511f5300147825 */ /* 0x000fe200078e00ff */
[----:B------:R-:W-:Y:S01]  /*47a0*/  LOP3.LUT R6, R97, UR17, R6, 0x96, !PT ;  /* 0x0000001161067c12 */ /* 0x000fe2000f8e9606 */
[----:B------:R-:W1:Y:S01]  /*47b0*/  SHFL.BFLY PT, R14, R11, 0x1, 0x1f ;  /* 0x0c201f000b0e7f89 */ /* 0x000e6200000e0000 */
[----:B------:R-:W-:Y:S01]  /*47c0*/  LOP3.LUT R3, R5, UR15, R8, 0x96, !PT ;  /* 0x0000000f05037c12 */ /* 0x000fe2000f8e9608 */
[----:B------:R-:W-:Y:S01]  /*47d0*/  IMAD.WIDE.U32 R8, R7, -0x326172a9, RZ ;  /* 0xcd9e8d5707087825 */ /* 0x000fe200078e00ff */
[----:B------:R-:W-:Y:S01]  /*47e0*/  LOP3.LUT R0, R21, UR13, R4, 0x96, !PT ;  /* 0x0000000d15007c12 */ /* 0x000fe2000f8e9604 */
[----:B------:R-:W3:Y:S01]  /*47f0*/  SHFL.BFLY PT, R12, R13, 0x2, 0x1f ;  /* 0x0c401f000d0c7f89 */ /* 0x000ee200000e0000 */
[----:B------:R-:W-:Y:S01]  /*4800*/  FSEL R107, R49, -INF , !P1 ;  /* 0xff800000316b7808 */ /* 0x000fe20004800000 */
[----:B------:R-:W-:Y:S01]  /*4810*/  IMAD.WIDE.U32 R100, R6, -0x326172a9, RZ ;  /* 0xcd9e8d5706647825 */ /* 0x000fe200078e00ff */
[----:B------:R-:W-:-:S02]  /*4820*/  LOP3.LUT R19, R9, UR18, R98, 0x96, !PT ;  /* 0x0000001209137c12 */ /* 0x000fc4000f8e9662 */
[----:B------:R-:W-:Y:S01]  /*4830*/  ISETP.GE.AND P5, PT, R15, R233, PT ;  /* 0x000000e90f00720c */ /* 0x000fe20003fa6270 */
[----:B------:R-:W-:Y:S01]  /*4840*/  IMAD.WIDE.U32 R6, R3, -0x326172a9, RZ ;  /* 0xcd9e8d5703067825 */ /* 0x000fe200078e00ff */
[----:B------:R-:W-:Y:S02]  /*4850*/  LOP3.LUT R21, R101, UR16, R8, 0x96, !PT ;  /* 0x0000001065157c12 */ /* 0x000fe4000f8e9608 */
[----:B------:R-:W-:Y:S01]  /*4860*/  FSEL R238, R50, -INF , !P2 ;  /* 0xff80000032ee7808 */ /* 0x000fe20005000000 */
[----:B------:R-:W-:Y:S01]  /*4870*/  IMAD.WIDE.U32 R4, R0, -0x326172a9, RZ ;  /* 0xcd9e8d5700047825 */ /* 0x000fe200078e00ff */
[----:B------:R-:W-:Y:S02]  /*4880*/  LOP3.LUT R17, R7, UR14, R10, 0x96, !PT ;  /* 0x0000000e07117c12 */ /* 0x000fe4000f8e960a */
[----:B------:R-:W-:Y:S01]  /*4890*/  FMNMX.FTZ R7, R90, R91, !PT ;  /* 0x0000005b5a077209 */ /* 0x000fe20007810000 */
[----:B------:R-:W-:Y:S01]  /*48a0*/  IMAD.IADD R0, R148, 0x1, R146 ;  /* 0x0000000194007824 */ /* 0x000fe200078e0292 */
[----:B------:R-:W-:Y:S01]  /*48b0*/  LOP3.LUT R3, R5, UR23, R6, 0x96, !PT ;  /* 0x0000001705037c12 */ /* 0x000fe2000f8e9606 */
[----:B--2---:R-:W-:Y:S01]  /*48c0*/  IMAD R97, R18, 0x10000, R18 ;  /* 0x0001000012617824 */ /* 0x004fe200078e0212 */
[----:B------:R-:W-:-:S02]  /*48d0*/  FMNMX.FTZ R6, R139, R144, !PT ;  /* 0x000000908b067209 */ /* 0x000fc40007810000 */
[----:B------:R-:W-:Y:S02]  /*48e0*/  FMNMX.FTZ R7, R136, R7, !PT ;  /* 0x0000000788077209 */ /* 0x000fe40007810000 */
[----:B------:R-:W-:Y:S02]  /*48f0*/  FMNMX.FTZ R6, R138, R6, !PT ;  /* 0x000000068a067209 */ /* 0x000fe40007810000 */
[----:B------:R-:W-:Y:S02]  /*4900*/  FMNMX.FTZ R7, R105, R7, !PT ;  /* 0x0000000769077209 */ /* 0x000fe40007810000 */
[----:B------:R-:W-:Y:S02]  /*4910*/  LOP3.LUT R10, R4, 0xffff, RZ, 0xc0, !PT ;  /* 0x0000ffff040a7812 */ /* 0x000fe400078ec0ff */
[----:B------:R-:W-:Y:S02]  /*4920*/  FMNMX.FTZ R5, R137, R6, !PT ;  /* 0x0000000689057209 */ /* 0x000fe40007810000 */
[----:B------:R-:W-:-:S02]  /*4930*/  FMNMX.FTZ R6, R161, R7, !PT ;  /* 0x00000007a1067209 */ /* 0x000fc40007810000 */
[----:B-1----:R-:W-:Y:S02]  /*4940*/  FMNMX.FTZ R102, R11, R14, !PT ;  /* 0x0000000e0b667209 */ /* 0x002fe40007810000 */
[----:B------:R-:W-:Y:S02]  /*4950*/  FMNMX.FTZ R7, R163, R5, !PT ;  /* 0x00000005a3077209 */ /* 0x000fe40007810000 */
[----:B---3--:R-:W-:Y:S02]  /*4960*/  FMNMX.FTZ R8, R13, R12, !PT ;  /* 0x0000000c0d087209 */ /* 0x008fe40007810000 */
[----:B------:R-:W-:Y:S01]  /*4970*/  FMNMX.FTZ R5, R160, R6, !PT ;  /* 0x00000006a0057209 */ /* 0x000fe20007810000 */
[C---:B------:R-:W-:Y:S01]  /*4980*/  FMUL.FTZ R6, R102.reuse, UR40 ;  /* 0x0000002866067c20 */ /* 0x040fe20008410000 */
[----:B------:R-:W-:Y:S01]  /*4990*/  FSETP.NEU.FTZ.AND P1, PT, R102, -INF , PT ;  /* 0xff8000006600780b */ /* 0x000fe20003f3d000 */
[----:B------:R-:W1:Y:S01]  /*49a0*/  SHFL.BFLY PT, R9, R8, 0x1, 0x1f ;  /* 0x0c201f0008097f89 */ /* 0x000e6200000e0000 */
[----:B------:R-:W-:-:S02]  /*49b0*/  FMNMX.FTZ R5, R154, R5, !PT ;  /* 0x000000059a057209 */ /* 0x000fc40007810000 */
[----:B------:R-:W-:Y:S02]  /*49c0*/  LOP3.LUT R14, R4, 0xff, RZ, 0xc0, !PT ;  /* 0x000000ff040e7812 */ /* 0x000fe400078ec0ff */
[--C-:B------:R-:W-:Y:S02]  /*49d0*/  SHF.R.U32.HI R11, RZ, 0x10, R4.reuse ;  /* 0x00000010ff0b7819 */ /* 0x100fe40000011604 */
[----:B------:R-:W-:Y:S02]  /*49e0*/  SHF.R.U32.HI R12, RZ, 0x18, R4 ;  /* 0x00000018ff0c7819 */ /* 0x000fe40000011604 */
[----:B------:R-:W-:Y:S02]  /*49f0*/  FMNMX.FTZ R4, R162, R7, !PT ;  /* 0x00000007a2047209 */ /* 0x000fe40007810000 */
[----:B------:R-:W-:Y:S02]  /*4a00*/  FMNMX.FTZ R5, R145, R5, !PT ;  /* 0x0000000591057209 */ /* 0x000fe40007810000 */
[----:B------:R-:W-:-:S02]  /*4a10*/  FSEL R16, R6, RZ, P1 ;  /* 0x000000ff06107208 */ /* 0x000fc40000800000 */
[----:B------:R-:W-:Y:S02]  /*4a20*/  FMNMX.FTZ R4, R155, R4, !PT ;  /* 0x000000049b047209 */ /* 0x000fe40007810000 */
[----:B------:R-:W-:Y:S01]  /*4a30*/  FMNMX.FTZ R5, R214, R5, !PT ;  /* 0x00000005d6057209 */ /* 0x000fe20007810000 */
[----:B------:R-:W-:Y:S01]  /*4a40*/  FFMA.FTZ R6, R54, UR40, -R16 ;  /* 0x0000002836067c23 */ /* 0x000fe20008010810 */
[----:B------:R-:W-:Y:S02]  /*4a50*/  FMNMX.FTZ R4, R147, R4, !PT ;  /* 0x0000000493047209 */ /* 0x000fe40007810000 */
[----:B------:R-:W-:Y:S01]  /*4a60*/  FMNMX.FTZ R5, R213, R5, !PT ;  /* 0x00000005d5057209 */ /* 0x000fe20007810000 */
[----:B------:R2:W-:Y:S01]  /*4a70*/  MUFU.EX2 R242, R6 ;  /* 0x0000000600f27308 */ /* 0x0005e20000000800 */
[----:B------:R-:W-:Y:S02]  /*4a80*/  FMNMX.FTZ R4, R219, R4, !PT ;  /* 0x00000004db047209 */ /* 0x000fe40007810000 */
[----:B------:R-:W-:-:S02]  /*4a90*/  FMNMX.FTZ R5, R207, R5, !PT ;  /* 0x00000005cf057209 */ /* 0x000fc40007810000 */
[----:B------:R-:W-:Y:S02]  /*4aa0*/  FMNMX.FTZ R4, R217, R4, !PT ;  /* 0x00000004d9047209 */ /* 0x000fe40007810000 */
[----:B-1----:R-:W-:Y:S02]  /*4ab0*/  FMNMX.FTZ R101, R8, R9, !PT ;  /* 0x0000000908657209 */ /* 0x002fe40007810000 */
[C---:B------:R-:W-:Y:S02]  /*4ac0*/  ISETP.LT.OR P5, PT, R15.reuse, R227, P5 ;  /* 0x000000e30f00720c */ /* 0x040fe40002fa1670 */
[----:B------:R-:W-:Y:S02]  /*4ad0*/  FSEL R133, R24, -INF , !P6 ;  /* 0xff80000018857808 */ /* 0x000fe40007000000 */
[----:B------:R-:W-:Y:S02]  /*4ae0*/  ISETP.GE.AND P2, PT, R15, R231, PT ;  /* 0x000000e70f00720c */ /* 0x000fe40003f46270 */
[----:B------:R-:W-:Y:S01]  /*4af0*/  FSETP.NEU.FTZ.AND P1, PT, R101, -INF , PT ;  /* 0xff8000006500780b */ /* 0x000fe20003f3d000 */
[----:B--2---:R-:W-:Y:S01]  /*4b00*/  FFMA.FTZ R6, R55, UR40, -R16 ;  /* 0x0000002837067c23 */ /* 0x004fe20008010810 */
[----:B------:R-:W-:-:S02]  /*4b10*/  FSEL R135, R25, -INF , !P5 ;  /* 0xff80000019877808 */ /* 0x000fc40006800000 */
[----:B------:R-:W-:Y:S01]  /*4b20*/  ISETP.LT.OR P2, PT, R15, R226, P2 ;  /* 0x000000e20f00720c */ /* 0x000fe20001741670 */
[----:B------:R1:W-:Y:S01]  /*4b30*/  MUFU.EX2 R244, R6 ;  /* 0x0000000600f47308 */ /* 0x0003e20000000800 */
[----:B------:R-:W-:Y:S02]  /*4b40*/  FSEL R236, R51, -INF , !P4 ;  /* 0xff80000033ec7808 */ /* 0x000fe40006000000 */
[----:B------:R-:W-:Y:S02]  /*4b50*/  FSEL R216, R26, -INF , !P3 ;  /* 0xff8000001ad87808 */ /* 0x000fe40005800000 */
[----:B------:R-:W-:Y:S02]  /*4b60*/  FSEL R218, R27, -INF , !P2 ;  /* 0xff8000001bda7808 */ /* 0x000fe40005000000 */
[----:B------:R-:W-:Y:S02]  /*4b70*/  LEA R220, R0, UR4, 0x1 ;  /* 0x0000000400dc7c11 */ /* 0x000fe4000f8e08ff */
[----:B------:R-:W-:-:S02]  /*4b80*/  LOP3.LUT R0, R3, 0xffff, RZ, 0xc0, !PT ;  /* 0x0000ffff03007812 */ /* 0x000fc400078ec0ff */
[----:B------:R-:W-:Y:S01]  /*4b90*/  LOP3.LUT R9, R3, 0xff, RZ, 0xc0, !PT ;  /* 0x000000ff03097812 */ /* 0x000fe200078ec0ff */
[----:B------:R-:W-:Y:S01]  /*4ba0*/  IMAD R222, R2, 0x2, R220 ;  /* 0x0000000202de7824 */ /* 0x000fe200078e02dc */
[----:B------:R-:W-:Y:S01]  /*4bb0*/  SHF.R.U32.HI R0, RZ, 0x8, R0 ;  /* 0x00000008ff007819 */ /* 0x000fe20000011600 */
[----:B------:R-:W-:Y:S01]  /*4bc0*/  LDSM.16.MT88.4 R76, [R220+0x9000] ;  /* 0x00900000dc4c783b */ /* 0x000fe20000004200 */
[----:B-1----:R-:W-:-:S03]  /*4bd0*/  FMNMX.FTZ R6, R204, R5, !PT ;  /* 0x00000005cc067209 */ /* 0x002fc60007810000 */
        /* <DEDUP_REMOVED lines=12> */
[----:B------:R-:W-:Y:S01]  /*4ca0*/  FMNMX.FTZ R8, R236, R8, !PT ;  /* 0x00000008ec087209 */ /* 0x000fe20007810000 */
[----:B------:R2:W3:Y:S01]  /*4cb0*/  MUFU.EX2 R241, R5 ;  /* 0x0000000500f17308 */ /* 0x0004e20000000800 */
[----:B------:R-:W-:Y:S01]  /*4cc0*/  PRMT R9, R9, 0x5410, R0 ;  /* 0x0000541009097816 */ /* 0x000fe20000000000 */
[----:B------:R-:W-:Y:S01]  /*4cd0*/  LDSM.16.MT88.4 R120, [R222+0xa400] ;  /* 0x00a40000de78783b */ /* 0x000fe20000004200 */
[----:B------:R-:W-:-:S03]  /*4ce0*/  FMNMX.FTZ R8, R216, R8, !PT ;  /* 0x00000008d8087209 */ /* 0x000fc60007810000 */
[----:B------:R-:W-:Y:S01]  /*4cf0*/  LDSM.16.MT88.4 R112, [R220+0xa400] ;  /* 0x00a40000dc70783b */ /* 0x000fe20000004200 */
[----:B------:R-:W-:Y:S01]  /*4d00*/  FMNMX.FTZ R8, R218, R8, !PT ;  /* 0x00000008da087209 */ /* 0x000fe20007810000 */
[----:B-1----:R-:W-:Y:S02]  /*4d10*/  FMUL.FTZ R4, R101, UR40 ;  /* 0x0000002865047c20 */ /* 0x002fe40008410000 */
[----:B------:R-:W-:Y:S03]  /*4d20*/  LDSM.16.MT88.4 R116, [R222+0x9400] ;  /* 0x00940000de74783b */ /* 0x000fe60000004200 */
[----:B------:R-:W-:Y:S01]  /*4d30*/  FSEL R15, R4, RZ, P1 ;  /* 0x000000ff040f7208 */ /* 0x000fe20000800000 */
[----:B------:R-:W-:Y:S01]  /*4d40*/  LDSM.16.MT88.4 R124, [R220+0xb400] ;  /* 0x00b40000dc7c783b */ /* 0x000fe20000004200 */
[----:B------:R-:W-:Y:S02]  /*4d50*/  FMNMX.FTZ R4, R135, R6, !PT ;  /* 0x0000000687047209 */ /* 0x000fe40007810000 */
[----:B--2---:R-:W-:Y:S01]  /*4d60*/  LOP3.LUT R5, R11, 0xff, RZ, 0xc0, !PT ;  /* 0x000000ff0b057812 */ /* 0x004fe200078ec0ff */
[--C-:B------:R-:W-:Y:S01]  /*4d70*/  FFMA.FTZ R7, R56, UR40, -R15.reuse ;  /* 0x0000002838077c23 */ /* 0x100fe2000801080f */
[----:B------:R-:W-:Y:S01]  /*4d80*/  SHF.R.U32.HI R6, RZ, 0x8, R10 ;  /* 0x00000008ff067819 */ /* 0x000fe2000001160a */
[----:B------:R-:W1:Y:S01]  /*4d90*/  SHFL.BFLY PT, R13, R4, 0x2, 0x1f ;  /* 0x0c401f00040d7f89 */ /* 0x000e6200000e0000 */
[----:B------:R-:W-:Y:S01]  /*4da0*/  PRMT R10, R5, 0x5410, R12 ;  /* 0x00005410050a7816 */ /* 0x000fe2000000000c */
[--C-:B------:R-:W-:Y:S01]  /*4db0*/  FFMA.FTZ R5, R57, UR40, -R15.reuse ;  /* 0x0000002839057c23 */ /* 0x100fe2000801080f */
[----:B------:R2:W-:Y:S01]  /*4dc0*/  MUFU.EX2 R143, R7 ;  /* 0x00000007008f7308 */ /* 0x0005e20000000800 */
[----:B------:R-:W4:Y:S01]  /*4dd0*/  SHFL.BFLY PT, R12, R8, 0x2, 0x1f ;  /* 0x0c401f00080c7f89 */ /* 0x000f2200000e0000 */
[----:B------:R-:W-:Y:S01]  /*4de0*/  PRMT R11, R14, 0x5410, R6 ;  /* 0x000054100e0b7816 */ /* 0x000fe20000000006 */
[--C-:B------:R-:W-:Y:S01]  /*4df0*/  FFMA.FTZ R0, R60, UR40, -R15.reuse ;  /* 0x000000283c007c23 */ /* 0x100fe2000801080f */
[----:B------:R-:W-:Y:S01]  /*4e00*/  FFMA.FTZ R6, R61, UR40, -R15 ;  /* 0x000000283d067c23 */ /* 0x000fe2000801080f */
[----:B---3--:R-:W-:Y:S01]  /*4e10*/  F2FP.BF16.F32.PACK_AB R2, R241, R250 ;  /* 0x000000faf102723e */ /* 0x008fe200000010ff */
[----:B------:R-:W-:Y:S02]  /*4e20*/  LDSM.16.MT88.4 R60, [R222+0xa000] ;  /* 0x00a00000de3c783b */ /* 0x000fe40000004200 */
[----:B------:R3:W5:Y:S02]  /*4e30*/  MUFU.EX2 R240, R5 ;  /* 0x0000000500f07308 */ /* 0x0007640000000800 */
[----:B------:R-:W-:Y:S04]  /*4e40*/  LDSM.16.MT88.4 R128, [R222+0xb400] ;  /* 0x00b40000de80783b */ /* 0x000fe80000004200 */
[----:B------:R-:W-:Y:S02]  /*4e50*/  LDSM.16.MT88.4 R108, [R220+0x9400] ;  /* 0x00940000dc6c783b */ /* 0x000fe40000004200 */
[----:B------:R5:W-:Y:S01]  /*4e60*/  MUFU.EX2 R245, R0 ;  /* 0x0000000000f57308 */ /* 0x000be20000000800 */
[----:B--2---:R-:W-:-:S02]  /*4e70*/  SHF.R.U32.HI R7, RZ, 0x18, R3 ;  /* 0x00000018ff077819 */ /* 0x004fc40000011603 */
[----:B-1----:R-:W-:Y:S01]  /*4e80*/  FMNMX.FTZ R13, R4, R13, !PT ;  /* 0x0000000d040d7209 */ /* 0x002fe20007810000 */
[----:B------:R-:W-:-:S04]  /*4e90*/  FFMA.FTZ R4, R58, UR40, -R16 ;  /* 0x000000283a047c23 */ /* 0x000fc80008010810 */
[----:B------:R1:W2:Y:S01]  /*4ea0*/  MUFU.EX2 R140, R6 ;  /* 0x00000006008c7308 */ /* 0x0002a20000000800 */
[----:B---3--:R-:W-:Y:S02]  /*4eb0*/  SHF.R.U32.HI R5, RZ, 0x10, R3 ;  /* 0x00000010ff057819 */ /* 0x008fe40000011603 */
[----:B----4-:R-:W-:Y:S02]  /*4ec0*/  FMNMX.FTZ R12, R8, R12, !PT ;  /* 0x0000000c080c7209 */ /* 0x010fe40007810000 */
[----:B------:R-:W-:-:S03]  /*4ed0*/  LOP3.LUT R3, R5, 0xff, RZ, 0xc0, !PT ;  /* 0x000000ff05037812 */ /* 0x000fc600078ec0ff */
[----:B------:R3:W-:Y:S01]  /*4ee0*/  MUFU.EX2 R252, R4 ;  /* 0x0000000400fc7308 */ /* 0x0007e20000000800 */
[----:B------:R-:W-:Y:S01]  /*4ef0*/  PRMT R5, R3, 0x5410, R7 ;  /* 0x0000541003057816 */ /* 0x000fe20000000007 */
[----:B------:R-:W4:Y:S01]  /*4f00*/  SHFL.BFLY PT, R18, R12, 0x1, 0x1f ;  /* 0x0c201f000c127f89 */ /* 0x000f2200000e0000 */
[--C-:B-----5:R-:W-:Y:S02]  /*4f10*/  HSET2.LE.AND R0, R11, R97.reuse, PT ;  /* 0x000000610b007233 */ /* 0x120fe40003803000 */
[--C-:B------:R-:W-:Y:S02]  /*4f20*/  HSET2.LE.AND R3, R10, R97.reuse, PT ;  /* 0x000000610a037233 */ /* 0x100fe40003803000 */
[----:B------:R-:W-:Y:S02]  /*4f30*/  F2FP.BF16.F32.PACK_AB R7, R240, R143 ;  /* 0x0000008ff007723e */ /* 0x000fe400000010ff */
[----:B-1----:R-:W-:Y:S02]  /*4f40*/  LOP3.LUT R6, R0, R2, RZ, 0xc0, !PT ;  /* 0x0000000200067212 */ /* 0x002fe400078ec0ff */
[----:B------:R-:W-:Y:S01]  /*4f50*/  LOP3.LUT R7, R3, R7, RZ, 0xc0, !PT ;  /* 0x0000000703077212 */ /* 0x000fe200078ec0ff */
[----:B------:R-:W-:Y:S01]  /*4f60*/  FFMA.FTZ R3, R59, UR40, -R16 ;  /* 0x000000283b037c23 */ /* 0x000fe20008010810 */
[--C-:B------:R-:W-:Y:S01]  /*4f70*/  HSET2.LE.AND R0, R9, R97.reuse, PT ;  /* 0x0000006109007233 */ /* 0x100fe20003803000 */
[----:B------:R-:W-:Y:S01]  /*4f80*/  LDSM.16.MT88.4 R56, [R222+0xb000] ;  /* 0x00b00000de38783b */ /* 0x000fe20000004200 */
[----:B------:R-:W-:Y:S01]  /*4f90*/  F2FP.BF16.F32.PACK_AB R2, R244, R242 ;  /* 0x000000f2f402723e */ /* 0x000fe200000010ff */
[----:B------:R1:W5:Y:S01]  /*4fa0*/  MUFU.EX2 R141, R3 ;  /* 0x00000003008d7308 */ /* 0x0003620000000800 */
[----:B------:R-:W-:-:S02]  /*4fb0*/  HSET2.LE.AND R5, R5, R97, PT ;  /* 0x0000006105057233 */ /* 0x000fc40003803000 */
[----:B---3--:R-:W-:Y:S01]  /*4fc0*/  LOP3.LUT R4, R0, R2, RZ, 0xc0, !PT ;  /* 0x0000000200047212 */ /* 0x008fe200078ec0ff */
[----:B------:R-:W-:Y:S01]  /*4fd0*/  FFMA.FTZ R0, R80, UR40, -R16 ;  /* 0x0000002850007c23 */ /* 0x000fe20008010810 */
[----:B--2---:R-:W-:-:S03]  /*4fe0*/  F2FP.BF16.F32.PACK_AB R8, R245, R140 ;  /* 0x0000008cf508723e */ /* 0x004fc600000010ff */
[----:B------:R2:W-:Y:S01]  /*4ff0*/  MUFU.EX2 R150, R0 ;  /* 0x0000000000967308 */ /* 0x0005e20000000800 */
[----:B------:R-:W-:Y:S02]  /*5000*/  LOP3.LUT R5, R5, R8, RZ, 0xc0, !PT ;  /* 0x0000000805057212 */ /* 0x000fe400078ec0ff */
[----:B----4-:R-:W-:-:S05]  /*5010*/  FMNMX.FTZ R103, R12, R18, !PT ;  /* 0x000000120c677209 */ /* 0x010fca0007810000 */
[C---:B------:R-:W-:Y:S01]  /*5020*/  HMMA.16816.F32.BF16 R44, R4.reuse, R60, RZ ;  /* 0x0000003c042c723c */ /* 0x040fe200000418ff */
[----:B-1----:R-:W-:Y:S02]  /*5030*/  IMAD.WIDE.U32 R2, R17, -0x2daee0ad, RZ ;  /* 0xd2511f5311027825 */ /* 0x002fe400078e00ff */
[----:B------:R-:W1:Y:S01]  /*5040*/  SHFL.BFLY PT, R17, R13, 0x1, 0x1f ;  /* 0x0c201f000d117f89 */ /* 0x000e6200000e0000 */
[C---:B------:R-:W-:Y:S02]  /*5050*/  LOP3.LUT R8, R2.reuse, 0xffff, RZ, 0xc0, !PT ;  /* 0x0000ffff02087812 */ /* 0x040fe400078ec0ff */
[C---:B------:R-:W-:Y:S01]  /*5060*/  HMMA.16816.F32.BF16 R84, R4.reuse, R76, RZ ;  /* 0x0000004c0454723c */ /* 0x040fe200000418ff */
[----:B------:R-:W-:Y:S02]  /*5070*/  LOP3.LUT R11, R2, 0xff, RZ, 0xc0, !PT ;  /* 0x000000ff020b7812 */ /* 0x000fe400078ec0ff */
[--C-:B--2---:R-:W-:Y:S02]  /*5080*/  SHF.R.U32.HI R0, RZ, 0x10, R2.reuse ;  /* 0x00000010ff007819 */ /* 0x104fe40000011602 */
[----:B------:R-:W-:Y:S01]  /*5090*/  SHF.R.U32.HI R10, RZ, 0x18, R2 ;  /* 0x00000018ff0a7819 */ /* 0x000fe20000011602 */
[----:B------:R-:W-:Y:S01]  /*50a0*/  FFMA.FTZ R2, R81, UR40, -R16 ;  /* 0x0000002851027c23 */ /* 0x000fe20008010810 */
[----:B------:R-:W-:Y:S01]  /*50b0*/  SHF.R.U32.HI R9, RZ, 0x8, R8 ;  /* 0x00000008ff097819 */ /* 0x000fe20000011608 */
[----:B------:R-:W-:Y:S01]  /*50c0*/  HMMA.16816.F32.BF16 R40, R4, R72, RZ ;  /* 0x000000480428723c */ /* 0x000fe200000418ff */
[----:B------:R-:W-:Y:S01]  /*50d0*/  LOP3.LUT R8, R0, 0xff, RZ, 0xc0, !PT ;  /* 0x000000ff00087812 */ /* 0x000fe200078ec0ff */
[----:B------:R2:W-:Y:S01]  /*50e0*/  MUFU.EX2 R148, R2 ;  /* 0x0000000200947308 */ /* 0x0005e20000000800 */
[----:B------:R-:W-:Y:S01]  /*50f0*/  FFMA.FTZ R0, R88, UR40, -R15 ;  /* 0x0000002858007c23 */ /* 0x000fe2000801080f */
[----:B------:R-:W-:-:S02]  /*5100*/  PRMT R14, R11, 0x5410, R9 ;  /* 0x000054100b0e7816 */ /* 0x000fc40000000009 */
[----:B------:R-:W-:Y:S01]  /*5110*/  PRMT R11, R8, 0x5410, R10 ;  /* 0x00005410080b7816 */ /* 0x000fe2000000000a */
[----:B------:R-:W-:Y:S01]  /*5120*/  FFMA.FTZ R8, R82, UR40, -R15 ;  /* 0x0000002852087c23 */ /* 0x000fe2000801080f */
[----:B------:R-:W-:Y:S02]  /*5130*/  HMMA.16816.F32.BF16 R28, R4, R68, RZ ;  /* 0x00000044041c723c */ /* 0x000fe400000418ff */
[----:B------:R3:W-:Y:S01]  /*5140*/  MUFU.EX2 R246, R0 ;  /* 0x0000000000f67308 */ /* 0x0007e20000000800 */
[----:B-1----:R-:W-:-:S03]  /*5150*/  FMNMX.FTZ R104, R13, R17, !PT ;  /* 0x000000110d687209 */ /* 0x002fc60007810000 */
[----:B------:R-:W-:Y:S01]  /*5160*/  HMMA.16816.F32.BF16 R36, R4, R64, RZ ;  /* 0x000000400424723c */ /* 0x000fe200000418ff */
[----:B------:R-:W-:-:S03]  /*5170*/  FSETP.NEU.FTZ.AND P1, PT, R104, -INF , PT ;  /* 0xff8000006800780b */ /* 0x000fc60003f3d000 */
[----:B------:R1:W-:Y:S01]  /*5180*/  MUFU.EX2 R142, R8 ;  /* 0x00000008008e7308 */ /* 0x0003e20000000800 */
[----:B--2---:R-:W-:Y:S01]  /*5190*/  LOP3.LUT R2, R3, UR32, R20, 0x96, !PT ;  /* 0x0000002003027c12 */ /* 0x004fe2000f8e9614 */
[C---:B------:R-:W-:Y:S01]  /*51a0*/  HMMA.16816.F32.BF16 R32, R4.reuse, R56, RZ ;  /* 0x000000380420723c */ /* 0x040fe200000418ff */
[----:B------:R-:W-:Y:S02]  /*51b0*/  IMAD.WIDE.U32 R20, R21, -0x2daee0ad, RZ ;  /* 0xd2511f5315147825 */ /* 0x000fe400078e00ff */
[--C-:B------:R-:W-:Y:S02]  /*51c0*/  SHF.R.U32.HI R9, RZ, 0x18, R2.reuse ;  /* 0x00000018ff097819 */ /* 0x100fe40000011602 */
[C---:B------:R-:W-:Y:S01]  /*51d0*/  LOP3.LUT R3, R2.reuse, 0xffff, RZ, 0xc0, !PT ;  /* 0x0000ffff02037812 */ /* 0x040fe200078ec0ff */
[C---:B------:R-:W-:Y:S01]  /*51e0*/  HMMA.16816.F32.BF16 R48, R4.reuse, R78, RZ ;  /* 0x0000004e0430723c */ /* 0x040fe200000418ff */
[----:B---3--:R-:W-:Y:S02]  /*51f0*/  SHF.R.U32.HI R0, RZ, 0x10, R2 ;  /* 0x00000010ff007819 */ /* 0x008fe40000011602 */
[----:B------:R-:W-:Y:S01]  /*5200*/  LOP3.LUT R10, R2, 0xff, RZ, 0xc0, !PT ;  /* 0x000000ff020a7812 */ /* 0x000fe200078ec0ff */
[----:B------:R-:W-:Y:S01]  /*5210*/  FFMA.FTZ R2, R83, UR40, -R15 ;  /* 0x0000002853027c23 */ /* 0x000fe2000801080f */
[----:B------:R-:W-:Y:S01]  /*5220*/  LOP3.LUT R0, R0, 0xff, RZ, 0xc0, !PT ;  /* 0x000000ff00007812 */ /* 0x000fe200078ec0ff */
[C---:B------:R-:W-:Y:S01]  /*5230*/  HMMA.16816.F32.BF16 R52, R4.reuse, R74, RZ ;  /* 0x0000004a0434723c */ /* 0x040fe200000418ff */
[----:B------:R-:W-:Y:S01]  /*5240*/  SHF.R.U32.HI R3, RZ, 0x8, R3 ;  /* 0x00000008ff037819 */ /* 0x000fe20000011603 */
[----:B------:R2:W3:Y:S01]  /*5250*/  MUFU.EX2 R146, R2 ;  /* 0x0000000200927308 */ /* 0x0004e20000000800 */
[----:B------:R-:W-:Y:S01]  /*5260*/  PRMT R13, R0, 0x5410, R9 ;  /* 0x00005410000d7816 */ /* 0x000fe20000000009 */
[----:B------:R-:W-:Y:S01]  /*5270*/  FMUL.FTZ R0, R104, UR40 ;  /* 0x0000002868007c20 */ /* 0x000fe20008410000 */
[----:B-1----:R-:W-:Y:S01]  /*5280*/  PRMT R8, R10, 0x5410, R3 ;  /* 0x000054100a087816 */ /* 0x002fe20000000003 */
[----:B------:R-:W-:Y:S01]  /*5290*/  HMMA.16816.F32.BF16 R92, R4, R70, RZ ;  /* 0x00000046045c723c */ /* 0x000fe200000418ff */
[----:B-----5:R-:W-:-:S02]  /*52a0*/  F2FP.BF16.F32.PACK_AB R9, R141, R252 ;  /* 0x000000fc8d09723e */ /* 0x020fc400000010ff */
[----:B------:R-:W-:Y:S02]  /*52b0*/  FSEL R12, R0, RZ, P1 ;  /* 0x000000ff000c7208 */ /* 0x000fe40000800000 */
[--C-:B------:R-:W-:Y:S01]  /*52c0*/  HSET2.LE.AND R0, R14, R97.reuse, PT ;  /* 0x000000610e007233 */ /* 0x100fe20003803000 */
[C---:B------:R-:W-:Y:S01]  /*52d0*/  HMMA.16816.F32.BF16 R80, R4.reuse, R66, RZ ;  /* 0x000000420450723c */ /* 0x040fe200000418ff */
[--C-:B------:R-:W-:Y:S02]  /*52e0*/  HSET2.LE.AND R8, R8, R97.reuse, PT ;  /* 0x0000006108087233 */ /* 0x100fe40003803000 */
[----:B------:R-:W-:Y:S02]  /*52f0*/  FSETP.NEU.FTZ.AND P1, PT, R103, -INF , PT ;  /* 0xff8000006700780b */ /* 0x000fe40003f3d000 */
[----:B------:R-:W-:Y:S01]  /*5300*/  HSET2.LE.AND R3, R11, R97, PT ;  /* 0x000000610b037233 */ /* 0x000fe20003803000 */
[----:B------:R-:W-:Y:S01]  /*5310*/  HMMA.16816.F32.BF16 R24, R4, R58, RZ ;  /* 0x0000003a0418723c */ /* 0x000fe200000418ff */
[----:B--2---:R-:W-:Y:S01]  /*5320*/  FFMA.FTZ R2, R89, UR40, -R15 ;  /* 0x0000002859027c23 */ /* 0x004fe2000801080f */
[----:B------:R-:W-:-:S02]  /*5330*/  LOP3.LUT R8, R8, R9, RZ, 0xc0, !PT ;  /* 0x0000000908087212 */ /* 0x000fc400078ec0ff */
[----:B---3--:R-:W-:Y:S01]  /*5340*/  F2FP.BF16.F32.PACK_AB R11, R146, R142 ;  /* 0x0000008e920b723e */ /* 0x008fe200000010ff */
[----:B------:R1:W2:Y:S03]  /*5350*/  MUFU.EX2 R149, R2 ;  /* 0x0000000200957308 */ /* 0x0002a60000000800 */
[----:B------:R-:W-:Y:S01]  /*5360*/  LOP3.LUT R11, R3, R11, RZ, 0xc0, !PT ;  /* 0x0000000b030b7212 */ /* 0x000fe200078ec0ff */
[----:B-1----:R-:W-:-:S04]  /*5370*/  FFMA.FTZ R2, R90, UR40, -R12 ;  /* 0x000000285a027c23 */ /* 0x002fc8000801080c */
[----:B------:R1:W-:Y:S02]  /*5380*/  MUFU.EX2 R151, R2 ;  /* 0x0000000200977308 */ /* 0x0003e40000000800 */
[----:B-1----:R-:W-:-:S04]  /*5390*/  F2FP.BF16.F32.PACK_AB R2, R148, R150 ;  /* 0x000000969402723e */ /* 0x002fc800000010ff */
[----:B------:R-:W-:Y:S01]  /*53a0*/  LOP3.LUT R10, R0, R2, RZ, 0xc0, !PT ;  /* 0x00000002000a7212 */ /* 0x000fe200078ec0ff */
[--C-:B------:R-:W-:Y:S01]  /*53b0*/  FFMA.FTZ R0, R91, UR40, -R12.reuse ;  /* 0x000000285b007c23 */ /* 0x100fe2000801080c */
[----:B--2---:R-:W-:Y:S01]  /*53c0*/  F2FP.BF16.F32.PACK_AB R2, R149, R246 ;  /* 0x000000f69502723e */ /* 0x004fe200000010ff */
[----:B------:R-:W-:Y:S02]  /*53d0*/  HMMA.16816.F32.BF16 R88, R4, R62, RZ ;  /* 0x0000003e0458723c */ /* 0x000fe400000418ff */
[----:B------:R1:W2:Y:S02]  /*53e0*/  MUFU.EX2 R156, R0 ;  /* 0x00000000009c7308 */ /* 0x0002a40000000800 */
[----:B-1----:R-:W-:Y:S01]  /*53f0*/  HSET2.LE.AND R0, R13, R97, PT ;  /* 0x000000610d007233 */ /* 0x002fe20003803000 */
[----:B------:R-:W-:Y:S01]  /*5400*/  FFMA.FTZ R13, R136, UR40, -R12 ;  /* 0x00000028880d7c23 */ /* 0x000fe2000801080c */
[----:B------:R-:W-:-:S04]  /*5410*/  IMAD.MOV.U32 R136, RZ, RZ, R140 ;  /* 0x000000ffff887224 */ /* 0x000fc800078e008c */
[----:B------:R1:W-:Y:S01]  /*5420*/  MUFU.EX2 R247, R13 ;  /* 0x0000000d00f77308 */ /* 0x0003e20000000800 */
[----:B------:R-:W-:Y:S01]  /*5430*/  LOP3.LUT R9, R0, R2, RZ, 0xc0, !PT ;  /* 0x0000000200097212 */ /* 0x000fe200078ec0ff */
[----:B------:R-:W-:Y:S01]  /*5440*/  FFMA.FTZ R0, R105, UR40, -R12 ;  /* 0x0000002869007c23 */ /* 0x000fe2000801080c */
[----:B------:R-:W-:-:S05]  /*5450*/  IMAD.WIDE.U32 R2, R19, -0x2daee0ad, RZ ;  /* 0xd2511f5313027825 */ /* 0x000fca00078e00ff */
[----:B------:R3:W-:Y:S01]  /*5460*/  MUFU.EX2 R243, R0 ;  /* 0x0000000000f37308 */ /* 0x0007e20000000800 */
[----:B------:R-:W-:Y:S01]  /*5470*/  LOP3.LUT R2, R21, UR13, R2, 0x96, !PT ;  /* 0x0000000d15027c12 */ /* 0x000fe2000f8e9602 */
[C---:B------:R-:W-:Y:S01]  /*5480*/  HMMA.16816.F32.BF16 R180, R8.reuse, R120, R44 ;  /* 0x0000007808b4723c */ /* 0x040fe2000004182c */
[----:B------:R-:W-:Y:S01]  /*5490*/  LOP3.LUT R4, R3, UR15, R96, 0x96, !PT ;  /* 0x0000000f03047c12 */ /* 0x000fe2000f8e9660 */
[----:B--2---:R-:W-:Y:S02]  /*54a0*/  IMAD.MOV.U32 R96, RZ, RZ, R156 ;  /* 0x000000ffff607224 */ /* 0x004fe400078e009c */
[----:B------:R-:W-:Y:S02]  /*54b0*/  IMAD.WIDE.U32 R2, R2, -0x326172a9, RZ ;  /* 0xcd9e8d5702027825 */ /* 0x000fe400078e00ff */
[----:B------:R-:W-:Y:S02]  /*54c0*/  HMMA.16816.F32.BF16 R156, R8, R114, R92 ;  /* 0x00000072089c723c */ /* 0x000fe4000004185c */
[----:B-1----:R-:W-:Y:S01]  /*54d0*/  FMUL.FTZ R13, R103, UR40 ;  /* 0x00000028670d7c20 */ /* 0x002fe20008410000 */
[----:B------:R-:W-:Y:S01]  /*54e0*/  IMAD.WIDE.U32 R18, R4, -0x326172a9, RZ ;  /* 0xcd9e8d5704127825 */ /* 0x000fe200078e00ff */
[----:B------:R-:W-:-:S02]  /*54f0*/  LOP3.LUT R4, R2, 0xffff, RZ, 0xc0, !PT ;  /* 0x0000ffff02047812 */ /* 0x000fc400078ec0ff */
[----:B------:R-:W-:Y:S01]  /*5500*/  LOP3.LUT R7, R2, 0xff, RZ, 0xc0, !PT ;  /* 0x000000ff02077812 */ /* 0x000fe200078ec0ff */
[C---:B------:R-:W-:Y:S01]  /*5510*/  HMMA.16816.F32.BF16 R196, R8.reuse, R116, R40 ;  /* 0x0000007408c4723c */ /* 0x040fe20000041828 */
[----:B------:R-:W-:Y:S01]  /*5520*/  FSEL R13, R13, RZ, P1 ;  /* 0x000000ff0d0d7208 */ /* 0x000fe20000800000 */
[----:B------:R-:W-:Y:S01]  /*5530*/  IMAD.MOV.U32 R46, RZ, RZ, R142 ;  /* 0x000000ffff2e7224 */ /* 0x000fe200078e008e */
[----:B------:R-:W-:Y:S01]  /*5540*/  SHF.R.U32.HI R6, RZ, 0x18, R2 ;  /* 0x00000018ff067819 */ /* 0x000fe20000011602 */
[----:B------:R-:W-:Y:S01]  /*5550*/  IMAD.MOV.U32 R21, RZ, RZ, R252 ;  /* 0x000000ffff157224 */ /* 0x000fe200078e00fc */
[----:B------:R-:W-:Y:S01]  /*5560*/  SHF.R.U32.HI R4, RZ, 0x8, R4 ;  /* 0x00000008ff047819 */ /* 0x000fe20000011604 */
[----:B---3--:R-:W-:Y:S01]  /*5570*/  FFMA.FTZ R0, R139, UR40, -R13 ;  /* 0x000000288b007c23 */ /* 0x008fe2000801080d */
[C---:B------:R-:W-:Y:S01]  /*5580*/  HMMA.16816.F32.BF16 R184, R8.reuse, R112, R28 ;  /* 0x0000007008b8723c */ /* 0x040fe2000004181c */
[----:B------:R-:W-:Y:S01]  /*5590*/  IMAD.MOV.U32 R139, RZ, RZ, R141 ;  /* 0x000000ffff8b7224 */ /* 0x000fe200078e008d */
[----:B------:R-:W-:Y:S01]  /*55a0*/  PRMT R7, R7, 0x5410, R4 ;  /* 0x0000541007077816 */ /* 0x000fe20000000004 */
[----:B------:R1:W2:Y:S03]  /*55b0*/  MUFU.EX2 R5, R0 ;  /* 0x0000000000057308 */ /* 0x0002a60000000800 */
[C---:B------:R-:W-:Y:S06]  /*55c0*/  HMMA.16816.F32.BF16 R192, R8.reuse, R124, R36 ;  /* 0x0000007c08c0723c */ /* 0x040fec0000041824 */
[C---:B------:R-:W-:Y:S06]  /*55d0*/  HMMA.16816.F32.BF16 R172, R8.reuse, R128, R32 ;  /* 0x0000008008ac723c */ /* 0x040fec0000041820 */
[----:B------:R-:W-:Y:S01]  /*55e0*/  HMMA.16816.F32.BF16 R92, R8, R130, R24 ;  /* 0x00000082085c723c */ /* 0x000fe20000041818 */
[----:B-1----:R-:W-:Y:S01]  /*55f0*/  FFMA.FTZ R0, R138, UR40, -R13 ;  /* 0x000000288a007c23 */ /* 0x002fe2000801080d */
[----:B--2---:R-:W-:-:S02]  /*5600*/  IMAD.MOV.U32 R44, RZ, RZ, R5 ;  /* 0x000000ffff2c7224 */ /* 0x004fc400078e0005 */
[----:B------:R-:W-:Y:S01]  /*5610*/  FFMA.FTZ R5, R137, UR40, -R13 ;  /* 0x0000002889057c23 */ /* 0x000fe2000801080d */
[----:B------:R-:W-:Y:S01]  /*5620*/  IMAD.MOV.U32 R137, RZ, RZ, R151 ;  /* 0x000000ffff897224 */ /* 0x000fe200078e0097 */
[----:B------:R1:W-:Y:S01]  /*5630*/  MUFU.EX2 R138, R0 ;  /* 0x00000000008a7308 */ /* 0x0003e20000000800 */
[C---:B------:R-:W-:Y:S06]  /*5640*/  HMMA.16816.F32.BF16 R168, R8.reuse, R110, R48 ;  /* 0x0000006e08a8723c */ /* 0x040fec0000041830 */
[C---:B------:R-:W-:Y:S01]  /*5650*/  HMMA.16816.F32.BF16 R164, R8.reuse, R118, R52 ;  /* 0x0000007608a4723c */ /* 0x040fe20000041834 */
[----:B------:R2:W3:Y:S05]  /*5660*/  MUFU.EX2 R105, R5 ;  /* 0x0000000500697308 */ /* 0x0004ea0000000800 */
[----:B------:R-:W-:Y:S01]  /*5670*/  HMMA.16816.F32.BF16 R200, R8, R108, R84 ;  /* 0x0000006c08c8723c */ /* 0x000fe20000041854 */
[----:B-1----:R-:W-:-:S02]  /*5680*/  SHF.R.U32.HI R0, RZ, 0x10, R2 ;  /* 0x00000010ff007819 */ /* 0x002fc40000011602 */
[----:B------:R-:W-:Y:S01]  /*5690*/  LOP3.LUT R2, R3, UR23, R18, 0x96, !PT ;  /* 0x0000001703027c12 */ /* 0x000fe2000f8e9612 */
[----:B------:R-:W-:Y:S01]  /*56a0*/  FFMA.FTZ R3, R144, UR40, -R13 ;  /* 0x0000002890037c23 */ /* 0x000fe2000801080d */
[----:B------:R-:W-:Y:S02]  /*56b0*/  LOP3.LUT R0, R0, 0xff, RZ, 0xc0, !PT ;  /* 0x000000ff00007812 */ /* 0x000fe400078ec0ff */
[----:B------:R-:W-:Y:S01]  /*56c0*/  IMAD.MOV.U32 R86, RZ, RZ, R150 ;  /* 0x000000ffff567224 */ /* 0x000fe200078e0096 */
[----:B------:R-:W-:Y:S01]  /*56d0*/  LOP3.LUT R14, R2, 0xff, RZ, 0xc0, !PT ;  /* 0x000000ff020e7812 */ /* 0x000fe200078ec0ff */
[----:B------:R1:W4:Y:S01]  /*56e0*/  MUFU.EX2 R144, R3 ;  /* 0x0000000300907308 */ /* 0x0003220000000800 */
[----:B------:R-:W-:Y:S01]  /*56f0*/  PRMT R17, R0, 0x5410, R6 ;  /* 0x0000541000117816 */ /* 0x000fe20000000006 */
[----:B------:R-:W-:Y:S01]  /*5700*/  IMAD.MOV.U32 R85, RZ, RZ, R149 ;  /* 0x000000ffff557224 */ /* 0x000fe200078e0095 */
[----:B------:R-:W-:Y:S01]  /*5710*/  LOP3.LUT R0, R2, 0xffff, RZ, 0xc0, !PT ;  /* 0x0000ffff02007812 */ /* 0x000fe200078ec0ff */
[----:B------:R-:W-:Y:S01]  /*5720*/  IMAD.MOV.U32 R87, RZ, RZ, R148 ;  /* 0x000000ffff577224 */ /* 0x000fe200078e0094 */
[----:B--2---:R-:W-:Y:S01]  /*5730*/  SHF.R.U32.HI R5, RZ, 0x10, R2 ;  /* 0x00000010ff057819 */ /* 0x004fe20000011602 */
[----:B------:R-:W-:Y:S01]  /*5740*/  IMAD.MOV.U32 R84, RZ, RZ, R143 ;  /* 0x000000ffff547224 */ /* 0x000fe200078e008f */
[----:B------:R-:W-:Y:S01]  /*5750*/  SHF.R.U32.HI R6, RZ, 0x8, R0 ;  /* 0x00000008ff067819 */ /* 0x000fe20000011600 */
[C---:B------:R-:W-:Y:S01]  /*5760*/  HMMA.16816.F32.BF16 R148, R8.reuse, R122, R88 ;  /* 0x0000007a0894723c */ /* 0x040fe20000041858 */
[----:B------:R-:W-:Y:S01]  /*5770*/  SHF.R.U32.HI R4, RZ, 0x18, R2 ;  /* 0x00000018ff047819 */ /* 0x000fe20000011602 */
[----:B------:R-:W-:Y:S01]  /*5780*/  IMAD.MOV.U32 R45, RZ, RZ, R84 ;  /* 0x000000ffff2d7224 */ /* 0x000fe200078e0054 */
[----:B------:R-:W-:Y:S01]  /*5790*/  HSET2.LE.AND R0, R7, R97, PT ;  /* 0x0000006107007233 */ /* 0x000fe20003803000 */
[----:B------:R-:W-:Y:S01]  /*57a0*/  IMAD.MOV.U32 R84, RZ, RZ, R248 ;  /* 0x000000ffff547224 */ /* 0x000fe200078e00f8 */
[----:B------:R-:W-:Y:S01]  /*57b0*/  F2FP.BF16.F32.PACK_AB R2, R243, R247 ;  /* 0x000000f7f302723e */ /* 0x000fe200000010ff */
[----:B------:R-:W-:Y:S01]  /*57c0*/  HMMA.16816.F32.BF16 R140, R8, R126, R80 ;  /* 0x0000007e088c723c */ /* 0x000fe20000041850 */
[----:B-1----:R-:W-:-:S02]  /*57d0*/  LOP3.LUT R3, R5, 0xff, RZ, 0xc0, !PT ;  /* 0x000000ff05037812 */ /* 0x002fc400078ec0ff */
[----:B------:R-:W-:Y:S02]  /*57e0*/  PRMT R5, R14, 0x5410, R6 ;  /* 0x000054100e057816 */ /* 0x000fe40000000006 */
[----:B------:R-:W-:Y:S02]  /*57f0*/  PRMT R7, R3, 0x5410, R4 ;  /* 0x0000541003077816 */ /* 0x000fe40000000004 */
[----:B------:R-:W-:Y:S02]  /*5800*/  LOP3.LUT R6, R0, R2, RZ, 0xc0, !PT ;  /* 0x0000000200067212 */ /* 0x000fe400078ec0ff */
[--C-:B------:R-:W-:Y:S01]  /*5810*/  HSET2.LE.AND R0, R17, R97.reuse, PT ;  /* 0x0000006111007233 */ /* 0x100fe20003803000 */
[----:B------:R-:W-:Y:S01]  /*5820*/  IMAD.MOV.U32 R17, RZ, RZ, R86 ;  /* 0x000000ffff117224 */ /* 0x000fe200078e0056 */
[----:B---3--:R-:W-:Y:S01]  /*5830*/  F2FP.BF16.F32.PACK_AB R2, R105, R138 ;  /* 0x0000008a6902723e */ /* 0x008fe200000010ff */
[----:B------:R-:W-:Y:S01]  /*5840*/  IMAD.MOV.U32 R86, RZ, RZ, R250 ;  /* 0x000000ffff567224 */ /* 0x000fe200078e00fa */
[----:B------:R-:W-:-:S02]  /*5850*/  HSET2.LE.AND R3, R5, R97, PT ;  /* 0x0000006105037233 */ /* 0x000fc40003803000 */
[----:B------:R-:W-:Y:S02]  /*5860*/  HSET2.LE.AND R5, R7, R97, PT ;  /* 0x0000006107057233 */ /* 0x000fe40003803000 */
[----:B------:R-:W-:Y:S01]  /*5870*/  LOP3.LUT R7, R0, R2, RZ, 0xc0, !PT ;  /* 0x0000000200077212 */ /* 0x000fe200078ec0ff */
[----:B------:R-:W-:Y:S01]  /*5880*/  FFMA.FTZ R0, R161, UR40, -R12 ;  /* 0x00000028a1007c23 */ /* 0x000fe2000801080c */
[----:B------:R-:W-:Y:S02]  /*5890*/  F2FP.BF16.F32.PACK_AB R4, R96, R137 ;  /* 0x000000896004723e */ /* 0x000fe400000010ff */
[----:B------:R-:W-:Y:S01]  /*58a0*/  LOP3.LUT R2, R19, UR14, R100, 0x96, !PT ;  /* 0x0000000e13027c12 */ /* 0x000fe2000f8e9664 */
[----:B------:R1:W-:Y:S01]  /*58b0*/  MUFU.EX2 R251, R0 ;  /* 0x0000000000fb7308 */ /* 0x0003e20000000800 */
[----:B----4-:R-:W-:Y:S02]  /*58c0*/  F2FP.BF16.F32.PACK_AB R14, R144, R44 ;  /* 0x0000002c900e723e */ /* 0x010fe400000010ff */
[----:B------:R-:W-:Y:S01]  /*58d0*/  LOP3.LUT R4, R3, R4, RZ, 0xc0, !PT ;  /* 0x0000000403047212 */ /* 0x000fe200078ec0ff */
[----:B------:R-:W-:Y:S01]  /*58e0*/  IMAD.WIDE.U32 R2, R2, -0x2daee0ad, RZ ;  /* 0xd2511f5302027825 */ /* 0x000fe200078e00ff */
[----:B------:R-:W-:-:S03]  /*58f0*/  LOP3.LUT R5, R5, R14, RZ, 0xc0, !PT ;  /* 0x0000000e05057212 */ /* 0x000fc600078ec0ff */
[----:B------:R-:W-:Y:S02]  /*5900*/  IMAD.MOV.U32 R14, RZ, RZ, R85 ;  /* 0x000000ffff0e7224 */ /* 0x000fe400078e0055 */
[----:B------:R-:W-:Y:S02]  /*5910*/  IMAD.MOV.U32 R85, RZ, RZ, R249 ;  /* 0x000000ffff557224 */ /* 0x000fe400078e00f9 */
        /* <DEDUP_REMOVED lines=11> */
[----:B------:R-:W-:Y:S01]  /*59d0*/  HMMA.16816.F32.BF16 R68, R4, R70, RZ ;  /* 0x000000460444723c */ /* 0x000fe200000418ff */
[----:B-1----:R-:W-:-:S02]  /*59e0*/  LOP3.LUT R0, R3, UR32, R20, 0x96, !PT ;  /* 0x0000002003007c12 */ /* 0x002fc4000f8e9614 */
[----:B------:R-:W-:-:S03]  /*59f0*/  LOP3.LUT R3, R2, 0xffff, RZ, 0xc0, !PT ;  /* 0x0000ffff02037812 */ /* 0x000fc600078ec0ff */
[C---:B------:R-:W-:Y:S06]  /*5a00*/  HMMA.16816.F32.BF16 R60, R4.reuse, R62, RZ ;  /* 0x0000003e043c723c */ /* 0x040fec00000418ff */
[C---:B------:R-:W-:Y:S06]  /*5a10*/  HMMA.16816.F32.BF16 R64, R4.reuse, R66, RZ ;  /* 0x000000420440723c */ /* 0x040fec00000418ff */
[C---:B------:R-:W-:Y:S06]  /*5a20*/  HMMA.16816.F32.BF16 R48, R4.reuse, R56, RZ ;  /* 0x000000380430723c */ /* 0x040fec00000418ff */
[----:B------:R-:W-:Y:S01]  /*5a30*/  HMMA.16816.F32.BF16 R52, R4, R58, RZ ;  /* 0x0000003a0434723c */ /* 0x000fe200000418ff */
[----:B------:R-:W-:-:S02]  /*5a40*/  IMAD.MOV.U32 R57, RZ, RZ, R245 ;  /* 0x000000ffff397224 */ /* 0x000fc400078e00f5 */
[----:B------:R-:W-:-:S04]  /*5a50*/  IMAD.MOV.U32 R56, RZ, RZ, R244 ;  /* 0x000000ffff387224 */ /* 0x000fc800078e00f4 */
[----:B------:R-:W-:Y:S01]  /*5a60*/  FFMA.FTZ R4, R145, UR40, -R12 ;  /* 0x0000002891047c23 */ /* 0x000fe2000801080c */
[----:B------:R-:W-:Y:S01]  /*5a70*/  LOP3.LUT R7, R2, 0xff, RZ, 0xc0, !PT ;  /* 0x000000ff02077812 */ /* 0x000fe200078ec0ff */
[----:B------:R-:W-:Y:S01]  /*5a80*/  IMAD.MOV.U32 R145, RZ, RZ, R85 ;  /* 0x000000ffff917224 */ /* 0x000fe200078e0055 */
[--C-:B------:R-:W-:Y:S01]  /*5a90*/  SHF.R.U32.HI R6, RZ, 0x10, R2.reuse ;  /* 0x00000010ff067819 */ /* 0x100fe20000011602 */
[----:B------:R1:W2:Y:S01]  /*5aa0*/  MUFU.EX2 R9, R4 ;  /* 0x0000000400097308 */ /* 0x0002a20000000800 */
[----:B------:R-:W-:Y:S01]  /*5ab0*/  SHF.R.U32.HI R5, RZ, 0x18, R2 ;  /* 0x00000018ff057819 */ /* 0x000fe20000011602 */
[----:B------:R-:W-:Y:S01]  /*5ac0*/  IMAD.MOV.U32 R59, RZ, RZ, R243 ;  /* 0x000000ffff3b7224 */ /* 0x000fe200078e00f3 */
        /* <DEDUP_REMOVED lines=10> */
[----:B------:R-:W-:-:S03]  /*5b70*/  FFMA.FTZ R2, R163, UR40, -R13 ;  /* 0x00000028a3027c23 */ /* 0x000fc6000801080d */
[----:B------:R-:W-:Y:S01]  /*5b80*/  PRMT R4, R6, 0x5410, R4 ;  /* 0x0000541006047816 */ /* 0x000fe20000000004 */
[----:B------:R1:W-:Y:S01]  /*5b90*/  MUFU.EX2 R248, R2 ;  /* 0x0000000200f87308 */ /* 0x0003e20000000800 */
[----:B---3--:R-:W-:Y:S01]  /*5ba0*/  FFMA.FTZ R3, R147, UR40, -R13 ;  /* 0x0000002893037c23 */ /* 0x008fe2000801080d */
[----:B--2---:R-:W-:-:S06]  /*5bb0*/  IMAD.MOV.U32 R147, RZ, RZ, R9 ;  /* 0x000000ffff937224 */ /* 0x004fcc00078e0009 */
[----:B------:R2:W3:Y:S01]  /*5bc0*/  MUFU.EX2 R250, R3 ;  /* 0x0000000300fa7308 */ /* 0x0004e20000000800 */
[----:B-1----:R-:W-:-:S07]  /*5bd0*/  FFMA.FTZ R2, R162, UR40, -R13 ;  /* 0x00000028a2027c23 */ /* 0x002fce000801080d */
[----:B------:R1:W4:Y:S01]  /*5be0*/  MUFU.EX2 R249, R2 ;  /* 0x0000000200f97308 */ /* 0x0003220000000800 */
[----:B--2---:R-:W-:-:S04]  /*5bf0*/  SHF.R.U32.HI R3, RZ, 0x10, R0 ;  /* 0x00000010ff037819 */ /* 0x004fc80000011600 */
[----:B------:R-:W-:-:S04]  /*5c00*/  LOP3.LUT R0, R3, 0xff, RZ, 0xc0, !PT ;  /* 0x000000ff03007812 */ /* 0x000fc800078ec0ff */
[----:B------:R-:W-:Y:S02]  /*5c10*/  PRMT R3, R0, 0x5410, R5 ;  /* 0x0000541000037816 */ /* 0x000fe40000000005 */
[----:B------:R-:W-:Y:S02]  /*5c20*/  HSET2.LE.AND R0, R8, R97, PT ;  /* 0x0000006108007233 */ /* 0x000fe40003803000 */
[----:B-1----:R-:W-:-:S04]  /*5c30*/  F2FP.BF16.F32.PACK_AB R2, R147, R47 ;  /* 0x0000002f9302723e */ /* 0x002fc800000010ff */
        /* <DEDUP_REMOVED lines=8> */
[----:B----4-:R-:W-:-:S04]  /*5cc0*/  F2FP.BF16.F32.PACK_AB R2, R249, R248 ;  /* 0x000000f8f902723e */ /* 0x010fc800000010ff */
[----:B------:R-:W-:Y:S01]  /*5cd0*/  LOP3.LUT R5, R0, R2, RZ, 0xc0, !PT ;  /* 0x0000000200057212 */ /* 0x000fe200078ec0ff */
[----:B------:R-:W-:-:S05]  /*5ce0*/  IMAD.U32 R0, RZ, RZ, UR5 ;  /* 0x00000005ff007e24 */ /* 0x000fca000f8e00ff */
[----:B------:R-:W-:Y:S01]  /*5cf0*/  LOP3.LUT R0, R153, UR37, R0, 0x96, !PT ;  /* 0x0000002599007c12 */ /* 0x000fe2000f8e9600 */
[C---:B------:R-:W-:Y:S04]  /*5d00*/  HMMA.16816.F32.BF16 R88, R4.reuse, R108, R28 ;  /* 0x0000006c0458723c */ /* 0x040fe8000004181c */
[----:B------:R-:W-:Y:S02]  /*5d10*/  IMAD.WIDE.U32 R18, R0, -0x326172a9, RZ ;  /* 0xcd9e8d5700127825 */ /* 0x000fe400078e00ff */
[C---:B------:R-:W-:Y:S02]  /*5d20*/  HMMA.16816.F32.BF16 R80, R4.reuse, R112, R36 ;  /* 0x000000700450723c */ /* 0x040fe40000041824 */
[----:B------:R-:W-:Y:S01]  /*5d30*/  IMAD.MOV.U32 R29, RZ, RZ, R144 ;  /* 0x000000ffff1d7224 */ /* 0x000fe200078e0090 */
[----:B------:R-:W-:Y:S01]  /*5d40*/  LOP3.LUT R0, R19, UR22, R132, 0x96, !PT ;  /* 0x0000001613007c12 */ /* 0x000fe2000f8e9684 */
[----:B------:R-:W-:Y:S01]  /*5d50*/  IMAD.MOV.U32 R144, RZ, RZ, R84 ;  /* 0x000000ffff907224 */ /* 0x000fe200078e0054 */
[----:B------:R-:W-:Y:S01]  /*5d60*/  LOP3.LUT R2, R23, UR20, R18, 0x96, !PT ;  /* 0x0000001417027c12 */ /* 0x000fe2000f8e9612 */
[----:B------:R-:W-:Y:S01]  /*5d70*/  IMAD.MOV.U32 R109, RZ, RZ, R86 ;  /* 0x000000ffff6d7224 */ /* 0x000fe200078e0056 */
[C---:B------:R-:W-:Y:S01]  /*5d80*/  HMMA.16816.F32.BF16 R160, R4.reuse, R120, R32 ;  /* 0x0000007804a0723c */ /* 0x040fe20000041820 */
[----:B------:R-:W-:Y:S01]  /*5d90*/  IMAD.WIDE.U32 R8, R0, -0x2daee0ad, RZ ;  /* 0xd2511f5300087825 */ /* 0x000fe200078e00ff */
[----:B------:R-:W-:Y:S03]  /*5da0*/  LDSM.16.MT88.4 R32, [R220+0xa800] ;  /* 0x00a80000dc20783b */ /* 0x000fe60000004200 */
[----:B------:R-:W-:Y:S01]  /*5db0*/  IMAD.WIDE.U32 R2, R2, -0x2daee0ad, RZ ;  /* 0xd2511f5302027825 */ /* 0x000fe200078e00ff */
[----:B------:R-:W-:Y:S01]  /*5dc0*/  LOP3.LUT R9, R9, UR19, R106, 0x96, !PT ;  /* 0x0000001309097c12 */ /* 0x000fe2000f8e966a */
[----:B------:R-:W-:Y:S02]  /*5dd0*/  HMMA.16816.F32.BF16 R60, R4, R122, R60 ;  /* 0x0000007a043c723c */ /* 0x000fe4000004183c */
[----:B------:R-:W-:Y:S01]  /*5de0*/  IMAD.MOV.U32 R108, RZ, RZ, R87 ;  /* 0x000000ffff6c7224 */ /* 0x000fe200078e0057 */
[----:B------:R-:W-:Y:S01]  /*5df0*/  LOP3.LUT R0, R3, UR17, R8, 0x96, !PT ;  /* 0x0000001103007c12 */ /* 0x000fe2000f8e9608 */
[----:B------:R-:W-:-:S04]  /*5e00*/  IMAD.WIDE.U32 R8, R9, -0x326172a9, RZ ;  /* 0xcd9e8d5709087825 */ /* 0x000fc800078e00ff */
[----:B------:R-:W-:Y:S01]  /*5e10*/  FFMA.FTZ R3, R179, UR40, -R16 ;  /* 0x00000028b3037c23 */ /* 0x000fe20008010810 */
[C---:B------:R-:W-:Y:S01]  /*5e20*/  HMMA.16816.F32.BF16 R84, R4.reuse, R116, R24 ;  /* 0x000000740454723c */ /* 0x040fe20000041818 */
[----:B------:R-:W-:Y:S02]  /*5e30*/  IMAD.MOV.U32 R38, RZ, RZ, R247 ;  /* 0x000000ffff267224 */ /* 0x000fe400078e00f7 */
[----:B------:R1:W-:Y:S01]  /*5e40*/  MUFU.EX2 R247, R3 ;  /* 0x0000000300f77308 */ /* 0x0003e20000000800 */
[----:B------:R-:W-:Y:S02]  /*5e50*/  IMAD.MOV.U32 R37, RZ, RZ, R246 ;  /* 0x000000ffff257224 */ /* 0x000fe400078e00f6 */
[----:B------:R-:W-:Y:S01]  /*5e60*/  HMMA.16816.F32.BF16 R152, R4, R128, R48 ;  /* 0x000000800498723c */ /* 0x000fe20000041830 */
[----:B------:R-:W-:Y:S02]  /*5e70*/  IMAD.MOV.U32 R25, RZ, RZ, R46 ;  /* 0x000000ffff197224 */ /* 0x000fe400078e002e */
[----:B------:R-:W-:-:S02]  /*5e80*/  IMAD.MOV.U32 R24, RZ, RZ, R47 ;  /* 0x000000ffff187224 */ /* 0x000fc400078e002f */
[----:B------:R-:W-:Y:S01]  /*5e90*/  IMAD.WIDE.U32 R46, R0, -0x326172a9, RZ ;  /* 0xcd9e8d57002e7825 */ /* 0x000fe200078e00ff */
[----:B------:R-:W-:Y:S01]  /*5ea0*/  LOP3.LUT R0, R9, UR18, R22, 0x96, !PT ;  /* 0x0000001209007c12 */ /* 0x000fe2000f8e9616 */
[----:B------:R-:W-:Y:S01]  /*5eb0*/  HMMA.16816.F32.BF16 R128, R4, R130, R52 ;  /* 0x000000820480723c */ /* 0x000fe20000041834 */
[----:B------:R-:W-:Y:S01]  /*5ec0*/  LDSM.16.MT88.4 R52, [R222+0xb800] ;  /* 0x00b80000de34783b */ /* 0x000fe20000004200 */
[----:B------:R-:W-:Y:S01]  /*5ed0*/  IMAD.MOV.U32 R27, RZ, RZ, R44 ;  /* 0x000000ffff1b7224 */ /* 0x000fe200078e002c */
[----:B------:R-:W-:Y:S01]  /*5ee0*/  LOP3.LUT R10, R47, UR16, R8, 0x96, !PT ;  /* 0x000000102f0a7c12 */ /* 0x000fe2000f8e9608 */
[----:B------:R-:W-:Y:S02]  /*5ef0*/  IMAD.MOV.U32 R26, RZ, RZ, R45 ;  /* 0x000000ffff1a7224 */ /* 0x000fe400078e002d */
[----:B------:R-:W-:-:S04]  /*5f00*/  IMAD.WIDE.U32 R8, R0, -0x2daee0ad, RZ ;  /* 0xd2511f5300087825 */ /* 0x000fc800078e00ff */
[----:B------:R-:W-:Y:S01]  /*5f10*/  FFMA.FTZ R0, R178, UR40, -R16 ;  /* 0x00000028b2007c23 */ /* 0x000fe20008010810 */
[C---:B------:R-:W-:Y:S01]  /*5f20*/  HMMA.16816.F32.BF16 R76, R4.reuse, R110, R76 ;  /* 0x0000006e044c723c */ /* 0x040fe2000004184c */
[----:B------:R-:W-:Y:S02]  /*5f30*/  IMAD.WIDE.U32 R44, R10, -0x2daee0ad, RZ ;  /* 0xd2511f530a2c7825 */ /* 0x000fe400078e00ff */
[----:B------:R2:W3:Y:S02]  /*5f40*/  MUFU.EX2 R246, R0 ;  /* 0x0000000000f67308 */ /* 0x0004e40000000800 */
[----:B------:R-:W-:Y:S01]  /*5f50*/  IMAD.MOV.U32 R31, RZ, RZ, R14 ;  /* 0x000000ffff1f7224 */ /* 0x000fe200078e000e */
[----:B-1----:R-:W-:Y:S01]  /*5f60*/  LOP3.LUT R3, R45, UR13, R8, 0x96, !PT ;  /* 0x0000000d2d037c12 */ /* 0x002fe2000f8e9608 */
[----:B------:R-:W-:Y:S01]  /*5f70*/  FFMA.FTZ R8, R176, UR40, -R16 ;  /* 0x00000028b0087c23 */ /* 0x000fe20008010810 */
[----:B------:R-:W-:Y:S01]  /*5f80*/  IMAD.MOV.U32 R30, RZ, RZ, R17 ;  /* 0x000000ffff1e7224 */ /* 0x000fe200078e0011 */
[----:B------:R-:W-:Y:S01]  /*5f90*/  HMMA.16816.F32.BF16 R72, R4, R118, R72 ;  /* 0x000000760448723c */ /* 0x000fe20000041848 */
[----:B------:R-:W-:Y:S01]  /*5fa0*/  IMAD.MOV.U32 R28, RZ, RZ, R137 ;  /* 0x000000ffff1c7224 */ /* 0x000fe200078e0089 */
[----:B------:R1:W-:Y:S01]  /*5fb0*/  MUFU.EX2 R245, R8 ;  /* 0x0000000800f57308 */ /* 0x0003e20000000800 */
[----:B------:R-:W-:-:S02]  /*5fc0*/  IMAD.MOV.U32 R39, RZ, RZ, R136 ;  /* 0x000000ffff277224 */ /* 0x000fc400078e0088 */
[----:B------:R-:W-:Y:S01]  /*5fd0*/  IMAD.MOV.U32 R117, RZ, RZ, R138 ;  /* 0x000000ffff757224 */ /* 0x000fe200078e008a */
[C---:B------:R-:W-:Y:S01]  /*5fe0*/  HMMA.16816.F32.BF16 R68, R4.reuse, R114, R68 ;  /* 0x000000720444723c */ /* 0x040fe20000041844 */
[----:B------:R-:W-:Y:S02]  /*5ff0*/  IMAD.MOV.U32 R116, RZ, RZ, R139 ;  /* 0x000000ffff747224 */ /* 0x000fe400078e008b */
[----:B------:R-:W-:Y:S01]  /*6000*/  IMAD.MOV.U32 R121, RZ, RZ, R56 ;  /* 0x000000ffff797224 */ /* 0x000fe200078e0038 */
[----:B--2---:R-:W-:Y:S01]  /*6010*/  LOP3.LUT R0, R9, UR15, R2, 0x96, !PT ;  /* 0x0000000f09007c12 */ /* 0x004fe2000f8e9602 */
[----:B------:R-:W-:Y:S01]  /*6020*/  IMAD.WIDE.U32 R2, R3, -0x326172a9, RZ ;  /* 0xcd9e8d5703027825 */ /* 0x000fe200078e00ff */
[----:B------:R-:W-:Y:S01]  /*6030*/  HMMA.16816.F32.BF16 R136, R4, R124, R40 ;  /* 0x0000007c0488723c */ /* 0x000fe20000041828 */
[----:B------:R-:W-:Y:S02]  /*6040*/  LDSM.16.MT88.4 R40, [R220+0xb800] ;  /* 0x00b80000dc28783b */ /* 0x000fe40000004200 */
[----:B------:R-:W-:Y:S01]  /*6050*/  IMAD.WIDE.U32 R22, R0, -0x326172a9, RZ ;  /* 0xcd9e8d5700167825 */ /* 0x000fe200078e00ff */
[----:B------:R-:W-:-:S02]  /*6060*/  LOP3.LUT R0, R2, 0xffff, RZ, 0xc0, !PT ;  /* 0x0000ffff02007812 */ /* 0x000fc400078ec0ff */
[----:B------:R-:W-:Y:S01]  /*6070*/  LOP3.LUT R9, R2, 0xff, RZ, 0xc0, !PT ;  /* 0x000000ff02097812 */ /* 0x000fe200078ec0ff */
[----:B-1----:R-:W-:Y:S01]  /*6080*/  FFMA.FTZ R8, R177, UR40, -R16 ;  /* 0x00000028b1087c23 */ /* 0x002fe20008010810 */
[--C-:B------:R-:W-:Y:S01]  /*6090*/  SHF.R.U32.HI R14, RZ, 0x10, R2.reuse ;  /* 0x00000010ff0e7819 */ /* 0x100fe20000011602 */
[----:B------:R-:W-:Y:S01]  /*60a0*/  IMAD.MOV.U32 R123, RZ, RZ, R57 ;  /* 0x000000ffff7b7224 */ /* 0x000fe200078e0039 */
[----:B------:R-:W-:Y:S01]  /*60b0*/  SHF.R.U32.HI R17, RZ, 0x18, R2 ;  /* 0x00000018ff117819 */ /* 0x000fe20000011602 */
[----:B------:R1:W-:Y:S01]  /*60c0*/  MUFU.EX2 R244, R8 ;  /* 0x0000000800f47308 */ /* 0x0003e20000000800 */
        /* <DEDUP_REMOVED lines=8> */
[----:B------:R-:W2:Y:S01]  /*6150*/  LDSM.16.MT88.4 R28, [R222+0x9800] ;  /* 0x00980000de1c783b */ /* 0x000ea20000004200 */
[----:B-1----:R-:W-:Y:S01]  /*6160*/  SHF.R.U32.HI R8, RZ, 0x8, R0 ;  /* 0x00000008ff087819 */ /* 0x002fe20000011600 */
[----:B------:R-:W-:Y:S01]  /*6170*/  IMAD.MOV.U32 R125, RZ, RZ, R39 ;  /* 0x000000ffff7d7224 */ /* 0x000fe200078e0027 */
[----:B------:R-:W-:Y:S01]  /*6180*/  LOP3.LUT R0, R3, UR23, R22, 0x96, !PT ;  /* 0x0000001703007c12 */ /* 0x000fe2000f8e9616 */
[----:B------:R-:W-:Y:S01]  /*6190*/  FFMA.FTZ R3, R191, UR40, -R15 ;  /* 0x00000028bf037c23 */ /* 0x000fe2000801080f */
[----:B------:R-:W-:Y:S01]  /*61a0*/  PRMT R20, R9, 0x5410, R8 ;  /* 0x0000541009147816 */ /* 0x000fe20000000008 */
[----:B------:R-:W-:Y:S01]  /*61b0*/  IMAD.MOV.U32 R47, RZ, RZ, R105 ;  /* 0x000000ffff2f7224 */ /* 0x000fe200078e0069 */
[C---:B------:R-:W-:Y:S01]  /*61c0*/  LOP3.LUT R2, R0.reuse, 0xffff, RZ, 0xc0, !PT ;  /* 0x0000ffff00027812 */ /* 0x040fe200078ec0ff */
[----:B------:R1:W-:Y:S01]  /*61d0*/  MUFU.EX2 R243, R3 ;  /* 0x0000000300f37308 */ /* 0x0003e20000000800 */
[----:B------:R-:W-:Y:S01]  /*61e0*/  LOP3.LUT R11, R0, 0xff, RZ, 0xc0, !PT ;  /* 0x000000ff000b7812 */ /* 0x000fe200078ec0ff */
[----:B------:R-:W-:Y:S01]  /*61f0*/  IMAD.MOV.U32 R105, RZ, RZ, R240 ;  /* 0x000000ffff697224 */ /* 0x000fe200078e00f0 */
[--C-:B------:R-:W-:Y:S01]  /*6200*/  SHF.R.U32.HI R8, RZ, 0x10, R0.reuse ;  /* 0x00000010ff087819 */ /* 0x100fe20000011600 */
[----:B------:R-:W-:Y:S01]  /*6210*/  IMAD.MOV.U32 R106, RZ, RZ, R241 ;  /* 0x000000ffff6a7224 */ /* 0x000fe200078e00f1 */
[----:B------:R-:W-:Y:S01]  /*6220*/  SHF.R.U32.HI R10, RZ, 0x18, R0 ;  /* 0x00000018ff0a7819 */ /* 0x000fe20000011600 */
[----:B------:R-:W-:Y:S01]  /*6230*/  IMAD.MOV.U32 R179, RZ, RZ, R117 ;  /* 0x000000ffffb37224 */ /* 0x000fe200078e0075 */
[----:B------:R-:W-:Y:S01]  /*6240*/  LOP3.LUT R9, R14, 0xff, RZ, 0xc0, !PT ;  /* 0x000000ff0e097812 */ /* 0x000fe200078ec0ff */
[----:B------:R-:W-:Y:S01]  /*6250*/  IMAD.MOV.U32 R14, RZ, RZ, R59 ;  /* 0x000000ffff0e7224 */ /* 0x000fe200078e003b */
[----:B------:R-:W-:Y:S01]  /*6260*/  SHF.R.U32.HI R0, RZ, 0x8, R2 ;  /* 0x00000008ff007819 */ /* 0x000fe20000011602 */
[----:B------:R-:W-:Y:S01]  /*6270*/  HMMA.16816.F32.BF16 R56, R4, R126, R64 ;  /* 0x0000007e0438723c */ /* 0x000fe20000041840 */
[----:B------:R-:W-:Y:S01]  /*6280*/  PRMT R9, R9, 0x5410, R17 ;  /* 0x0000541009097816 */ /* 0x000fe20000000011 */
[----:B------:R-:W-:Y:S01]  /*6290*/  IMAD.MOV.U32 R17, RZ, RZ, R24 ;  /* 0x000000ffff117224 */ /* 0x000fe200078e0018 */
[----:B------:R-:W-:Y:S01]  /*62a0*/  PRMT R0, R11, 0x5410, R0 ;  /* 0x000054100b007816 */ /* 0x000fe20000000000 */
[----:B------:R-:W-:Y:S01]  /*62b0*/  IMAD.MOV.U32 R11, RZ, RZ, R25 ;  /* 0x000000ffff0b7224 */ /* 0x000fe200078e0019 */
[----:B------:R-:W-:Y:S01]  /*62c0*/  LOP3.LUT R2, R8, 0xff, RZ, 0xc0, !PT ;  /* 0x000000ff08027812 */ /* 0x000fe200078ec0ff */
[----:B------:R-:W4:Y:S01]  /*62d0*/  LDSM.16.MT88.4 R24, [R220+0x9800] ;  /* 0x00980000dc18783b */ /* 0x000f220000004200 */
[----:B-1----:R-:W-:Y:S01]  /*62e0*/  FFMA.FTZ R3, R190, UR40, -R15 ;  /* 0x00000028be037c23 */ /* 0x002fe2000801080f */
[----:B------:R-:W-:Y:S01]  /*62f0*/  IMAD.MOV.U32 R127, RZ, RZ, R37 ;  /* 0x000000ffff7f7224 */ /* 0x000fe200078e0025 */
[----:B------:R-:W-:Y:S01]  /*6300*/  PRMT R8, R2, 0x5410, R10 ;  /* 0x0000541002087816 */ /* 0x000fe2000000000a */
[----:B------:R-:W1:Y:S01]  /*6310*/  LDSM.16.MT88.4 R36, [R222+0xa800] ;  /* 0x00a80000de24783b */ /* 0x000e620000004200 */
[----:B------:R5:W2:Y:S01]  /*6320*/  MUFU.EX2 R242, R3 ;  /* 0x0000000300f27308 */ /* 0x000aa20000000800 */
[----:B------:R-:W-:Y:S01]  /*6330*/  FFMA.FTZ R2, R189, UR40, -R15 ;  /* 0x00000028bd027c23 */ /* 0x000fe2000801080f */
[----:B------:R-:W-:Y:S01]  /*6340*/  HSET2.LE.AND R0, R0, R97, PT ;  /* 0x0000006100007233 */ /* 0x000fe20003803000 */
[----:B------:R-:W-:-:S02]  /*6350*/  IMAD.MOV.U32 R126, RZ, RZ, R116 ;  /* 0x000000ffff7e7224 */ /* 0x000fc400078e0074 */
[----:B------:R-:W-:Y:S02]  /*6360*/  IMAD.MOV.U32 R48, RZ, RZ, R147 ;  /* 0x000000ffff307224 */ /* 0x000fe400078e0093 */
[----:B------:R-:W-:Y:S01]  /*6370*/  IMAD.MOV.U32 R51, RZ, RZ, R146 ;  /* 0x000000ffff337224 */ /* 0x000fe200078e0092 */
[----:B------:R3:W-:Y:S01]  /*6380*/  MUFU.EX2 R240, R2 ;  /* 0x0000000200f07308 */ /* 0x0007e20000000800 */
[----:B------:R-:W-:Y:S02]  /*6390*/  IMAD.MOV.U32 R176, RZ, RZ, R108 ;  /* 0x000000ffffb07224 */ /* 0x000fe400078e006c */
[----:B------:R-:W-:Y:S02]  /*63a0*/  IMAD.MOV.U32 R45, RZ, RZ, R109 ;  /* 0x000000ffff2d7224 */ /* 0x000fe400078e006d */
[----:B------:R-:W-:Y:S02]  /*63b0*/  IMAD.MOV.U32 R10, RZ, RZ, R11 ;  /* 0x000000ffff0a7224 */ /* 0x000fe400078e000b */
[----:B------:R-:W-:-:S02]  /*63c0*/  IMAD.MOV.U32 R11, RZ, RZ, R17 ;  /* 0x000000ffff0b7224 */ /* 0x000fc400078e0011 */
[----:B-----5:R-:W-:Y:S01]  /*63d0*/  FFMA.FTZ R3, R188, UR40, -R15 ;  /* 0x00000028bc037c23 */ /* 0x020fe2000801080f */
[----:B------:R-:W-:Y:S02]  /*63e0*/  IMAD.MOV.U32 R17, RZ, RZ, R126 ;  /* 0x000000ffff117224 */ /* 0x000fe400078e007e */
[----:B------:R-:W-:Y:S01]  /*63f0*/  IMAD.MOV.U32 R126, RZ, RZ, R127 ;  /* 0x000000ffff7e7224 */ /* 0x000fe200078e007f */
[----:B------:R-:W5:Y:S01]  /*6400*/  MUFU.EX2 R241, R3 ;  /* 0x0000000300f17308 */ /* 0x000f620000000800 */
[----:B------:R-:W-:Y:S02]  /*6410*/  IMAD.MOV.U32 R127, RZ, RZ, R14 ;  /* 0x000000ffff7f7224 */ /* 0x000fe400078e000e */
[----:B------:R-:W-:Y:S01]  /*6420*/  IMAD.MOV.U32 R14, RZ, RZ, R21 ;  /* 0x000000ffff0e7224 */ /* 0x000fe200078e0015 */
[----:B---3--:R-:W-:-:S04]  /*6430*/  F2FP.BF16.F32.PACK_AB R2, R246, R247 ;  /* 0x000000f7f602723e */ /* 0x008fc800000010ff */
[----:B------:R-:W-:Y:S02]  /*6440*/  LOP3.LUT R4, R0, R2, RZ, 0xc0, !PT ;  /* 0x0000000200047212 */ /* 0x000fe400078ec0ff */
[----:B------:R-:W-:Y:S01]  /*6450*/  HSET2.LE.AND R0, R8, R97, PT ;  /* 0x0000006108007233 */ /* 0x000fe20003803000 */
[----:B------:R-:W-:Y:S01]  /*6460*/  IMAD.MOV.U32 R8, RZ, RZ, R144 ;  /* 0x000000ffff087224 */ /* 0x000fe200078e0090 */
[----:B--2---:R-:W-:-:S04]  /*6470*/  F2FP.BF16.F32.PACK_AB R2, R242, R243 ;  /* 0x000000f3f202723e */ /* 0x004fc800000010ff */
[----:B------:R-:W-:Y:S02]  /*6480*/  LOP3.LUT R5, R0, R2, RZ, 0xc0, !PT ;  /* 0x0000000200057212 */ /* 0x000fe400078ec0ff */
[----:B------:R-:W-:Y:S02]  /*6490*/  HSET2.LE.AND R0, R20, R97, PT ;  /* 0x0000006114007233 */ /* 0x000fe40003803000 */
[----:B------:R-:W-:-:S04]  /*64a0*/  F2FP.BF16.F32.PACK_AB R2, R244, R245 ;  /* 0x000000f5f402723e */ /* 0x000fc800000010ff */
[----:B------:R-:W-:Y:S02]  /*64b0*/  LOP3.LUT R6, R0, R2, RZ, 0xc0, !PT ;  /* 0x0000000200067212 */ /* 0x000fe400078ec0ff */
[----:B------:R-:W-:Y:S01]  /*64c0*/  HSET2.LE.AND R0, R9, R97, PT ;  /* 0x0000006109007233 */ /* 0x000fe20003803000 */
[----:B------:R-:W-:Y:S01]  /*64d0*/  IMAD.MOV.U32 R9, RZ, RZ, R145 ;  /* 0x000000ffff097224 */ /* 0x000fe200078e0091 */
[----:B-----5:R-:W-:-:S04]  /*64e0*/  F2FP.BF16.F32.PACK_AB R2, R240, R241 ;  /* 0x000000f1f002723e */ /* 0x020fc800000010ff */
[----:B------:R-:W-:Y:S02]  /*64f0*/  LOP3.LUT R7, R0, R2, RZ, 0xc0, !PT ;  /* 0x0000000200077212 */ /* 0x000fe400078ec0ff */
[----:B------:R-:W-:Y:S01]  /*6500*/  LOP3.LUT R0, R19, UR22, R8, 0x96, !PT ;  /* 0x0000001613007c12 */ /* 0x000fe2000f8e9608 */
[----:B------:R-:W-:Y:S01]  /*6510*/  IMAD.MOV.U32 R8, RZ, RZ, R49 ;  /* 0x000000ffff087224 */ /* 0x000fe200078e0031 */
[----:B------:R-:W-:-:S03]  /*6520*/  LOP3.LUT R2, R99, UR20, R18, 0x96, !PT ;  /* 0x0000001463027c12 */ /* 0x000fc6000f8e9612 */
[----:B------:R-:W-:Y:S02]  /*6530*/  HMMA.16816.F32.BF16 R64, R4, R28, R196 ;  /* 0x0000001c0440723c */ /* 0x000fe400000418c4 */
[----:B------:R-:W-:-:S04]  /*6540*/  IMAD.WIDE.U32 R2, R2, -0x2daee0ad, RZ ;  /* 0xd2511f5302027825 */ /* 0x000fc800078e00ff */
[C---:B------:R-:W-:Y:S06]  /*6550*/  HMMA.16816.F32.BF16 R144, R4.reuse, R32, R184 ;  /* 0x000000200490723c */ /* 0x040fec00000418b8 */
[C---:B----4-:R-:W-:Y:S06]  /*6560*/  HMMA.16816.F32.BF16 R116, R4.reuse, R26, R168 ;  /* 0x0000001a0474723c */ /* 0x050fec00000418a8 */
[C---:B------:R-:W-:Y:S06]  /*6570*/  HMMA.16816.F32.BF16 R108, R4.reuse, R24, R200 ;  /* 0x00000018046c723c */ /* 0x040fec00000418c8 */
[C---:B-1----:R-:W-:Y:S06]  /*6580*/  HMMA.16816.F32.BF16 R180, R4.reuse, R36, R180 ;  /* 0x0000002404b4723c */ /* 0x042fec00000418b4 */
[C---:B------:R-:W-:Y:S06]  /*6590*/  HMMA.16816.F32.BF16 R192, R4.reuse, R40, R192 ;  /* 0x0000002804c0723c */ /* 0x040fec00000418c0 */
[C---:B------:R-:W-:Y:S06]  /*65a0*/  HMMA.16816.F32.BF16 R196, R4.reuse, R52, R172 ;  /* 0x0000003404c4723c */ /* 0x040fec00000418ac */
[C---:B------:R-:W-:Y:S06]  /*65b0*/  HMMA.16816.F32.BF16 R112, R4.reuse, R30, R164 ;  /* 0x0000001e0470723c */ /* 0x040fec00000418a4 */
[C---:B------:R-:W-:Y:S06]  /*65c0*/  HMMA.16816.F32.BF16 R156, R4.reuse, R34, R156 ;  /* 0x00000022049c723c */ /* 0x040fec000004189c */
[C---:B------:R-:W-:Y:S06]  /*65d0*/  HMMA.16816.F32.BF16 R168, R4.reuse, R38, R148 ;  /* 0x0000002604a8723c */ /* 0x040fec0000041894 */
[C---:B------:R-:W-:Y:S06]  /*65e0*/  HMMA.16816.F32.BF16 R184, R4.reuse, R42, R140 ;  /* 0x0000002a04b8723c */ /* 0x040fec000004188c */
[----:B------:R-:W-:Y:S07]  /*65f0*/  HMMA.16816.F32.BF16 R188, R4, R54, R92 ;  /* 0x0000003604bc723c */ /* 0x000fee000004185c */
[----:B------:R-:W-:-:S04]  /*6600*/  IMAD.WIDE.U32 R4, R0, -0x2daee0ad, RZ ;  /* 0xd2511f5300047825 */ /* 0x000fc800078e00ff */
[----:B------:R-:W-:Y:S01]  /*6610*/  FFMA.FTZ R6, R214, UR40, -R12 ;  /* 0x00000028d6067c23 */ /* 0x000fe2000801080c */
[----:B------:R-:W-:Y:S01]  /*6620*/  IMAD.MOV.U32 R214, RZ, RZ, R48 ;  /* 0x000000ffffd67224 */ /* 0x000fe200078e0030 */
[----:B------:R-:W-:Y:S02]  /*6630*/  LOP3.LUT R5, R5, UR19, R134, 0x96, !PT ;  /* 0x0000001305057c12 */ /* 0x000fe4000f8e9686 */
[----:B------:R1:W-:Y:S01]  /*6640*/  MUFU.EX2 R201, R6 ;  /* 0x0000000600c97308 */ /* 0x0003e20000000800 */
[----:B------:R-:W-:Y:S02]  /*6650*/  LOP3.LUT R0, R3, UR17, R4, 0x96, !PT ;  /* 0x0000001103007c12 */ /* 0x000fe4000f8e9604 */
[----:B------:R-:W-:-:S04]  /*6660*/  IMAD.WIDE.U32 R4, R5, -0x326172a9, RZ ;  /* 0xcd9e8d5705047825 */ /* 0x000fc800078e00ff */
[----:B------:R-:W-:Y:S01]  /*6670*/  IMAD.WIDE.U32 R20, R0, -0x326172a9, RZ ;  /* 0xcd9e8d5700147825 */ /* 0x000fe200078e00ff */
[----:B------:R-:W-:-:S04]  /*6680*/  LOP3.LUT R3, R5, UR18, R98, 0x96, !PT ;  /* 0x0000001205037c12 */ /* 0x000fc8000f8e9662 */
[----:B------:R-:W-:Y:S01]  /*6690*/  LOP3.LUT R0, R21, UR16, R4, 0x96, !PT ;  /* 0x0000001015007c12 */ /* 0x000fe2000f8e9604 */
[----:B------:R-:W-:-:S04]  /*66a0*/  IMAD.WIDE.U32 R4, R3, -0x2daee0ad, RZ ;  /* 0xd2511f5303047825 */ /* 0x000fc800078e00ff */
[----:B------:R-:W-:-:S04]  /*66b0*/  IMAD.WIDE.U32 R48, R0, -0x2daee0ad, RZ ;  /* 0xd2511f5300307825 */ /* 0x000fc800078e00ff */
[----:B------:R-:W-:Y:S01]  /*66c0*/  FFMA.FTZ R0, R213, UR40, -R12 ;  /* 0x00000028d5007c23 */ /* 0x000fe2000801080c */
[----:B-1----:R-:W-:Y:S01]  /*66d0*/  LOP3.LUT R6, R5, UR15, R2, 0x96, !PT ;  /* 0x0000000f05067c12 */ /* 0x002fe2000f8e9602 */
[----:B------:R-:W-:Y:S01]  /*66e0*/  FFMA.FTZ R5, R204, UR40, -R12 ;  /* 0x00000028cc057c23 */ /* 0x000fe2000801080c */
[----:B------:R-:W-:Y:S01]  /*66f0*/  IMAD.MOV.U32 R213, RZ, RZ, R10 ;  /* 0x000000ffffd57224 */ /* 0x000fe200078e000a */
[----:B------:R-:W-:Y:S01]  /*6700*/  LOP3.LUT R2, R49, UR13, R4, 0x96, !PT ;  /* 0x0000000d31027c12 */ /* 0x000fe2000f8e9604 */
[----:B------:R-:W-:Y:S02]  /*6710*/  IMAD.MOV.U32 R10, RZ, RZ, R11 ;  /* 0x000000ffff0a7224 */ /* 0x000fe400078e000b */
[----:B------:R-:W-:Y:S01]  /*6720*/  FFMA.FTZ R4, R207, UR40, -R12 ;  /* 0x00000028cf047c23 */ /* 0x000fe2000801080c */
[----:B------:R-:W-:Y:S02]  /*6730*/  IMAD.MOV.U32 R11, RZ, RZ, R17 ;  /* 0x000000ffff0b7224 */ /* 0x000fe400078e0011 */
[----:B------:R-:W-:Y:S01]  /*6740*/  IMAD.MOV.U32 R17, RZ, RZ, R126 ;  /* 0x000000ffff117224 */ /* 0x000fe200078e007e */
[----:B------:R-:W-:Y:S01]  /*6750*/  MUFU.EX2 R200, R4 ;  /* 0x0000000400c87308 */ /* 0x000fe20000000800 */
[----:B------:R-:W-:-:S02]  /*6760*/  IMAD.MOV.U32 R126, RZ, RZ, R127 ;  /* 0x000000ffff7e7224 */ /* 0x000fc400078e007f */
[----:B------:R-:W-:Y:S02]  /*6770*/  IMAD.MOV.U32 R127, RZ, RZ, R14 ;  /* 0x000000ffff7f7224 */ /* 0x000fe400078e000e */
[----:B------:R-:W-:Y:S02]  /*6780*/  IMAD.MOV.U32 R14, RZ, RZ, R122 ;  /* 0x000000ffff0e7224 */ /* 0x000fe400078e007a */
[----:B------:R-:W-:Y:S02]  /*6790*/  IMAD.MOV.U32 R122, RZ, RZ, R177 ;  /* 0x000000ffff7a7224 */ /* 0x000fe400078e00b1 */
[----:B------:R-:W-:Y:S02]  /*67a0*/  IMAD.MOV.U32 R177, RZ, RZ, R176 ;  /* 0x000000ffffb17224 */ /* 0x000fe400078e00b0 */
[----:B------:R-:W-:Y:S02]  /*67b0*/  IMAD.MOV.U32 R176, RZ, RZ, R45 ;  /* 0x000000ffffb07224 */ /* 0x000fe400078e002d */
[----:B------:R-:W-:-:S02]  /*67c0*/  IMAD.MOV.U32 R45, RZ, RZ, R178 ;  /* 0x000000ffff2d7224 */ /* 0x000fc400078e00b2 */
[----:B------:R-:W-:-:S04]  /*67d0*/  IMAD.WIDE.U32 R2, R2, -0x326172a9, RZ ;  /* 0xcd9e8d5702027825 */ /* 0x000fc800078e00ff */
[----:B------:R-:W-:Y:S02]  /*67e0*/  IMAD.MOV.U32 R204, RZ, RZ, R10 ;  /* 0x000000ffffcc7224 */ /* 0x000fe400078e000a */
[----:B------:R-:W-:Y:S02]  /*67f0*/  IMAD.MOV.U32 R178, RZ, RZ, R51 ;  /* 0x000000ffffb27224 */ /* 0x000fe400078e0033 */
[----:B------:R-:W-:Y:S02]  /*6800*/  IMAD.MOV.U32 R10, RZ, RZ, R11 ;  /* 0x000000ffff0a7224 */ /* 0x000fe400078e000b */
[----:B------:R-:W-:Y:S02]  /*6810*/  IMAD.MOV.U32 R51, RZ, RZ, R47 ;  /* 0x000000ffff337224 */ /* 0x000fe400078e002f */
[----:B------:R-:W-:Y:S02]  /*6820*/  IMAD.MOV.U32 R11, RZ, RZ, R17 ;  /* 0x000000ffff0b7224 */ /* 0x000fe400078e0011 */
[----:B------:R-:W-:-:S02]  /*6830*/  IMAD.MOV.U32 R47, RZ, RZ, R106 ;  /* 0x000000ffff2f7224 */ /* 0x000fc400078e006a */
[----:B------:R-:W-:Y:S01]  /*6840*/  IMAD.MOV.U32 R17, RZ, RZ, R126 ;  /* 0x000000ffff117224 */ /* 0x000fe200078e007e */
[----:B------:R1:W-:Y:S01]  /*6850*/  MUFU.EX2 R106, R0 ;  /* 0x00000000006a7308 */ /* 0x0003e20000000800 */
[----:B------:R-:W-:Y:S02]  /*6860*/  IMAD.MOV.U32 R126, RZ, RZ, R127 ;  /* 0x000000ffff7e7224 */ /* 0x000fe400078e007f */
[----:B------:R-:W-:Y:S02]  /*6870*/  IMAD.MOV.U32 R127, RZ, RZ, R14 ;  /* 0x000000ffff7f7224 */ /* 0x000fe400078e000e */
[----:B------:R-:W-:Y:S02]  /*6880*/  IMAD.MOV.U32 R14, RZ, RZ, R122 ;  /* 0x000000ffff0e7224 */ /* 0x000fe400078e007a */
[----:B------:R-:W-:Y:S02]  /*6890*/  IMAD.MOV.U32 R122, RZ, RZ, R177 ;  /* 0x000000ffff7a7224 */ /* 0x000fe400078e00b1 */
[----:B------:R-:W-:-:S02]  /*68a0*/  IMAD.MOV.U32 R177, RZ, RZ, R176 ;  /* 0x000000ffffb17224 */ /* 0x000fc400078e00b0 */
[----:B------:R-:W-:Y:S02]  /*68b0*/  IMAD.MOV.U32 R176, RZ, RZ, R45 ;  /* 0x000000ffffb07224 */ /* 0x000fe400078e002d */
[----:B------:R-:W-:Y:S02]  /*68c0*/  IMAD.MOV.U32 R45, RZ, RZ, R178 ;  /* 0x000000ffff2d7224 */ /* 0x000fe400078e00b2 */
[----:B------:R-:W-:Y:S01]  /*68d0*/  IMAD.MOV.U32 R178, RZ, RZ, R51 ;  /* 0x000000ffffb27224 */ /* 0x000fe200078e0033 */
[----:B-1----:R-:W-:Y:S01]  /*68e0*/  LOP3.LUT R0, R2, 0xffff, RZ, 0xc0, !PT ;  /* 0x0000ffff02007812 */ /* 0x002fe200078ec0ff */
[----:B------:R-:W-:-:S03]  /*68f0*/  IMAD.WIDE.U32 R18, R6, -0x326172a9, RZ ;  /* 0xcd9e8d5706127825 */ /* 0x000fc600078e00ff */
[----:B------:R-:W-:Y:S01]  /*6900*/  SHF.R.U32.HI R4, RZ, 0x8, R0 ;  /* 0x00000008ff047819 */ /* 0x000fe20000011600 */
[----:B------:R-:W-:Y:S01]  /*6910*/  IMAD.MOV.U32 R51, RZ, RZ, R47 ;  /* 0x000000ffff337224 */ /* 0x000fe200078e002f */
[----:B------:R-:W-:Y:S01]  /*6920*/  LOP3.LUT R0, R2, 0xff, RZ, 0xc0, !PT ;  /* 0x000000ff02007812 */ /* 0x000fe200078ec0ff */
[----:B------:R-:W-:Y:S02]  /*6930*/  IMAD.MOV.U32 R207, RZ, RZ, R8 ;  /* 0x000000ffffcf7224 */ /* 0x000fe400078e0008 */
[----:B------:R-:W-:Y:S01]  /*6940*/  IMAD.MOV.U32 R47, RZ, RZ, R105 ;  /* 0x000000ffff2f7224 */ /* 0x000fe200078e0069 */
[----:B------:R-:W-:Y:S01]  /*6950*/  PRMT R8, R0, 0x5410, R4 ;  /* 0x0000541000087816 */ /* 0x000fe20000000004 */
[----:B------:R1:W2:Y:S01]  /*6960*/  MUFU.EX2 R105, R5 ;  /* 0x0000000500697308 */ /* 0x0002a20000000800 */
[----:B------:R-:W-:Y:S01]  /*6970*/  SHF.R.U32.HI R0, RZ, 0x10, R2 ;  /* 0x00000010ff007819 */ /* 0x000fe20000011602 */
[----:B------:R-:W-:Y:S01]  /*6980*/  FFMA.FTZ R4, R206, UR40, -R13 ;  /* 0x00000028ce047c23 */ /* 0x000fe2000801080d */
[----:B------:R-:W-:-:S02]  /*6990*/  IMAD.MOV.U32 R206, RZ, RZ, R50 ;  /* 0x000000ffffce7224 */ /* 0x000fc400078e0032 */
[----:B------:R-:W-:Y:S01]  /*69a0*/  LOP3.LUT R0, R0, 0xff, RZ, 0xc0, !PT ;  /* 0x000000ff00007812 */ /* 0x000fe200078ec0ff */
[----:B------:R-:W-:Y:S02]  /*69b0*/  IMAD.MOV.U32 R50, RZ, RZ, R100 ;  /* 0x000000ffff327224 */ /* 0x000fe400078e0064 */
[----:B------:R3:W-:Y:S01]  /*69c0*/  MUFU.EX2 R100, R4 ;  /* 0x0000000400647308 */ /* 0x0007e20000000800 */
[----:B-1----:R-:W-:Y:S02]  /*69d0*/  SHF.R.U32.HI R5, RZ, 0x18, R2 ;  /* 0x00000018ff057819 */ /* 0x002fe40000011602 */
[----:B------:R-:W-:Y:S01]  /*69e0*/  LOP3.LUT R2, R3, UR23, R18, 0x96, !PT ;  /* 0x0000001703027c12 */ /* 0x000fe2000f8e9612 */
[----:B------:R-:W-:Y:S01]  /*69f0*/  FFMA.FTZ R3, R205, UR40, -R13 ;  /* 0x00000028cd037c23 */ /* 0x000fe2000801080d */
[----:B------:R-:W-:Y:S01]  /*6a00*/  IMAD.MOV.U32 R205, RZ, RZ, R10 ;  /* 0x000000ffffcd7224 */ /* 0x000fe200078e000a */
[----:B------:R-:W-:Y:S01]  /*6a10*/  PRMT R7, R0, 0x5410, R5 ;  /* 0x0000541000077816 */ /* 0x000fe20000000005 */
[----:B------:R-:W-:Y:S01]  /*6a20*/  IMAD.MOV.U32 R10, RZ, RZ, R11 ;  /* 0x000000ffff0a7224 */ /* 0x000fe200078e000b */
[C---:B------:R-:W-:Y:S01]  /*6a30*/  LOP3.LUT R0, R2.reuse, 0xffff, RZ, 0xc0, !PT ;  /* 0x0000ffff02007812 */ /* 0x040fe200078ec0ff */
[----:B------:R-:W-:Y:S01]  /*6a40*/  IMAD.MOV.U32 R11, RZ, RZ, R17 ;  /* 0x000000ffff0b7224 */ /* 0x000fe200078e0011 */
[----:B------:R-:W-:Y:S01]  /*6a50*/  LOP3.LUT R6, R2, 0xff, RZ, 0xc0, !PT ;  /* 0x000000ff02067812 */ /* 0x000fe200078ec0ff */
[----:B------:R-:W-:Y:S01]  /*6a60*/  IMAD.MOV.U32 R17, RZ, RZ, R126 ;  /* 0x000000ffff117224 */ /* 0x000fe200078e007e */
[----:B------:R-:W-:Y:S01]  /*6a70*/  SHF.R.U32.HI R5, RZ, 0x18, R2 ;  /* 0x00000018ff057819 */ /* 0x000fe20000011602 */
[----:B------:R-:W-:Y:S01]  /*6a80*/  IMAD.MOV.U32 R126, RZ, RZ, R127 ;  /* 0x000000ffff7e7224 */ /* 0x000fe200078e007f */
[----:B---3--:R-:W-:Y:S01]  /*6a90*/  SHF.R.U32.HI R4, RZ, 0x8, R0 ;  /* 0x00000008ff047819 */ /* 0x008fe20000011600 */
[----:B------:R-:W-:-:S02]  /*6aa0*/  IMAD.MOV.U32 R127, RZ, RZ, R14 ;  /* 0x000000ffff7f7224 */ /* 0x000fc400078e000e */
[----:B------:R-:W-:Y:S01]  /*6ab0*/  IMAD.MOV.U32 R14, RZ, RZ, R122 ;  /* 0x000000ffff0e7224 */ /* 0x000fe200078e007a */
[----:B------:R-:W-:Y:S01]  /*6ac0*/  PRMT R4, R6, 0x5410, R4 ;  /* 0x0000541006047816 */ /* 0x000fe20000000004 */
[----:B------:R-:W-:Y:S02]  /*6ad0*/  IMAD.MOV.U32 R122, RZ, RZ, R177 ;  /* 0x000000ffff7a7224 */ /* 0x000fe400078e00b1 */
[----:B------:R-:W-:Y:S02]  /*6ae0*/  IMAD.MOV.U32 R177, RZ, RZ, R176 ;  /* 0x000000ffffb17224 */ /* 0x000fe400078e00b0 */
[----:B------:R-:W-:Y:S02]  /*6af0*/  IMAD.MOV.U32 R176, RZ, RZ, R178 ;  /* 0x000000ffffb07224 */ /* 0x000fe400078e00b2 */
[----:B------:R-:W-:Y:S02]  /*6b00*/  IMAD.MOV.U32 R178, RZ, RZ, R51 ;  /* 0x000000ffffb27224 */ /* 0x000fe400078e0033 */
[----:B------:R1:W3:Y:S01]  /*6b10*/  MUFU.EX2 R51, R3 ;  /* 0x0000000300337308 */ /* 0x0002e20000000800 */
        /* <DEDUP_REMOVED lines=8> */
[----:B-1----:R-:W-:Y:S01]  /*6ba0*/  SHF.R.U32.HI R3, RZ, 0x10, R2 ;  /* 0x00000010ff037819 */ /* 0x002fe20000011602 */
[----:B------:R-:W-:Y:S01]  /*6bb0*/  FFMA.FTZ R2, R219, UR40, -R13 ;  /* 0x00000028db027c23 */ /* 0x000fe2000801080d */
[----:B------:R-:W-:Y:S02]  /*6bc0*/  IMAD.MOV.U32 R219, RZ, RZ, R50 ;  /* 0x000000ffffdb7224 */ /* 0x000fe400078e0032 */
[----:B------:R-:W-:Y:S01]  /*6bd0*/  LOP3.LUT R0, R3, 0xff, RZ, 0xc0, !PT ;  /* 0x000000ff03007812 */ /* 0x000fe200078ec0ff */
[----:B------:R1:W-:Y:S01]  /*6be0*/  MUFU.EX2 R50, R2 ;  /* 0x0000000200327308 */ /* 0x0003e20000000800 */
[----:B------:R-:W-:Y:S02]  /*6bf0*/  IMAD.MOV.U32 R122, RZ, RZ, R124 ;  /* 0x000000ffff7a7224 */ /* 0x000fe400078e007c */
[----:B------:R-:W-:Y:S01]  /*6c00*/  PRMT R3, R0, 0x5410, R5 ;  /* 0x0000541000037816 */ /* 0x000fe20000000005 */
[----:B------:R-:W-:Y:S01]  /*6c10*/  IMAD.MOV.U32 R47, RZ, RZ, R125 ;  /* 0x000000ffff2f7224 */ /* 0x000fe200078e007d */
[----:B------:R-:W-:Y:S01]  /*6c20*/  HSET2.LE.AND R0, R8, R97, PT ;  /* 0x0000006108007233 */ /* 0x000fe20003803000 */
[----:B------:R-:W-:Y:S01]  /*6c30*/  FFMA.FTZ R8, R237, UR40, -R15 ;  /* 0x00000028ed087c23 */ /* 0x000fe2000801080f */
[----:B------:R-:W-:-:S02]  /*6c40*/  IMAD.MOV.U32 R165, RZ, RZ, R176 ;  /* 0x000000ffffa57224 */ /* 0x000fc400078e00b0 */
[----:B------:R-:W-:Y:S02]  /*6c50*/  IMAD.MOV.U32 R164, RZ, RZ, R178 ;  /* 0x000000ffffa47224 */ /* 0x000fe400078e00b2 */
[----:B-1----:R-:W-:Y:S01]  /*6c60*/  FFMA.FTZ R2, R217, UR40, -R13 ;  /* 0x00000028d9027c23 */ /* 0x002fe2000801080d */
[----:B------:R-:W-:Y:S02]  /*6c70*/  IMAD.MOV.U32 R217, RZ, RZ, R10 ;  /* 0x000000ffffd97224 */ /* 0x000fe400078e000a */
[----:B------:R-:W-:Y:S01]  /*6c80*/  IMAD.MOV.U32 R10, RZ, RZ, R177 ;  /* 0x000000ffff0a7224 */ /* 0x000fe200078e00b1 */
        /* <DEDUP_REMOVED lines=13> */
[----:B------:R-:W-:Y:S01]  /*6d60*/  IMAD.MOV.U32 R215, RZ, RZ, R167 ;  /* 0x000000ffffd77224 */ /* 0x000fe200078e00a7 */
[----:B------:R-:W-:Y:S01]  /*6d70*/  LOP3.LUT R2, R23, UR14, R46, 0x96, !PT ;  /* 0x0000000e17027c12 */ /* 0x000fe2000f8e962e */
[----:B------:R-:W-:Y:S02]  /*6d80*/  IMAD.MOV.U32 R167, RZ, RZ, R202 ;  /* 0x000000ffffa77224 */ /* 0x000fe400078e00ca */
[----:B------:R-:W-:Y:S01]  /*6d90*/  IMAD.MOV.U32 R202, RZ, RZ, R203 ;  /* 0x000000ffffca7224 */ /* 0x000fe200078e00cb */
[----:B------:R-:W-:Y:S01]  /*6da0*/  HMMA.16816.F32.BF16 R172, R4, R26, R76 ;  /* 0x0000001a04ac723c */ /* 0x000fe2000004184c */
[----:B------:R-:W-:Y:S02]  /*6db0*/  IMAD.MOV.U32 R203, RZ, RZ, R9 ;  /* 0x000000ffffcb7224 */ /* 0x000fe400078e0009 */
[----:B------:R-:W-:-:S02]  /*6dc0*/  IMAD.MOV.U32 R9, RZ, RZ, R10 ;  /* 0x000000ffff097224 */ /* 0x000fc400078e000a */
[----:B------:R-:W-:Y:S01]  /*6dd0*/  IMAD.MOV.U32 R10, RZ, RZ, R45 ;  /* 0x000000ffff0a7224 */ /* 0x000fe200078e002d */
[----:B------:R-:W-:Y:S01]  /*6de0*/  HMMA.16816.F32.BF16 R160, R4, R36, R160 ;  /* 0x0000002404a0723c */ /* 0x000fe200000418a0 */
[----:B------:R1:W-:Y:S01]  /*6df0*/  MUFU.EX2 R45, R0 ;  /* 0x00000000002d7308 */ /* 0x0003e20000000800 */
[----:B------:R-:W-:-:S04]  /*6e00*/  IMAD.WIDE.U32 R2, R2, -0x2daee0ad, RZ ;  /* 0xd2511f5302027825 */ /* 0x000fc800078e00ff */
[----:B------:R-:W-:Y:S01]  /*6e10*/  IMAD.MOV.U32 R237, RZ, RZ, R167 ;  /* 0x000000ffffed7224 */ /* 0x000fe200078e00a7 */
[C---:B------:R-:W-:Y:S01]  /*6e20*/  HMMA.16816.F32.BF16 R60, R4.reuse, R38, R60 ;  /* 0x00000026043c723c */ /* 0x040fe2000004183c */
[----:B------:R-:W-:Y:S01]  /*6e30*/  IMAD.MOV.U32 R167, RZ, RZ, R202 ;  /* 0x000000ffffa77224 */ /* 0x000fe200078e00ca */
[----:B------:R2:W-:Y:S01]  /*6e40*/  MUFU.EX2 R37, R8 ;  /* 0x0000000800257308 */ /* 0x0005e20000000800 */
[----:B------:R-:W-:Y:S02]  /*6e50*/  IMAD.MOV.U32 R202, RZ, RZ, R9 ;  /* 0x000000ffffca7224 */ /* 0x000fe400078e0009 */
[----:B------:R-:W-:Y:S01]  /*6e60*/  IMAD.MOV.U32 R46, RZ, RZ, R165 ;  /* 0x000000ffff2e7224 */ /* 0x000fe200078e00a5 */
[----:B------:R-:W-:Y:S01]  /*6e70*/  HMMA.16816.F32.BF16 R176, R4, R24, R88 ;  /* 0x0000001804b0723c */ /* 0x000fe20000041858 */
[----:B-1----:R-:W-:Y:S01]  /*6e80*/  FFMA.FTZ R0, R212, UR40, -R16 ;  /* 0x00000028d4007c23 */ /* 0x002fe20008010810 */
[----:B------:R-:W-:-:S04]  /*6e90*/  IMAD.MOV.U32 R212, RZ, RZ, R17 ;  /* 0x000000ffffd47224 */ /* 0x000fc800078e0011 */
[C---:B------:R-:W-:Y:S01]  /*6ea0*/  HMMA.16816.F32.BF16 R56, R4.reuse, R42, R56 ;  /* 0x0000002a0438723c */ /* 0x040fe20000041838 */
[----:B------:R-:W-:Y:S02]  /*6eb0*/  IMAD.MOV.U32 R17, RZ, RZ, R14 ;  /* 0x000000ffff117224 */ /* 0x000fe400078e000e */
[----:B------:R-:W-:Y:S02]  /*6ec0*/  IMAD.MOV.U32 R14, RZ, RZ, R122 ;  /* 0x000000ffff0e7224 */ /* 0x000fe400078e007a */
[----:B------:R-:W-:Y:S02]  /*6ed0*/  IMAD.MOV.U32 R122, RZ, RZ, R47 ;  /* 0x000000ffff7a7224 */ /* 0x000fe400078e002f */
[----:B--2---:R-:W-:Y:S01]  /*6ee0*/  FFMA.FTZ R8, R235, UR40, -R15 ;  /* 0x00000028eb087c23 */ /* 0x004fe2000801080f */
[----:B------:R1:W2:Y:S01]  /*6ef0*/  MUFU.EX2 R47, R0 ;  /* 0x00000000002f7308 */ /* 0x0002a20000000800 */
[----:B------:R-:W-:Y:S01]  /*6f00*/  IMAD.MOV.U32 R39, RZ, RZ, R17 ;  /* 0x000000ffff277224 */ /* 0x000fe200078e0011 */
[----:B------:R-:W-:Y:S01]  /*6f10*/  SHF.R.U32.HI R17, RZ, 0x18, R2 ;  /* 0x00000018ff117819 */ /* 0x000fe20000011602 */
[----:B------:R-:W-:Y:S01]  /*6f20*/  IMAD.MOV.U32 R38, RZ, RZ, R14 ;  /* 0x000000ffff267224 */ /* 0x000fe200078e000e */
[----:B------:R-:W-:Y:S01]  /*6f30*/  SHF.R.U32.HI R14, RZ, 0x10, R2 ;  /* 0x00000010ff0e7819 */ /* 0x000fe20000011602 */
[----:B------:R-:W-:Y:S01]  /*6f40*/  IMAD.MOV.U32 R43, RZ, RZ, R202 ;  /* 0x000000ffff2b7224 */ /* 0x000fe200078e00ca */
[----:B------:R-:W-:Y:S01]  /*6f50*/  HMMA.16816.F32.BF16 R124, R4, R28, R84 ;  /* 0x0000001c047c723c */ /* 0x000fe20000041854 */
[----:B------:R-:W-:Y:S01]  /*6f60*/  IMAD.MOV.U32 R202, RZ, RZ, R11 ;  /* 0x000000ffffca7224 */ /* 0x000fe200078e000b */
[----:B------:R-:W3:Y:S01]  /*6f70*/  MUFU.EX2 R36, R8 ;  /* 0x0000000800247308 */ /* 0x000ee20000000800 */
[----:B------:R-:W-:-:S02]  /*6f80*/  IMAD.MOV.U32 R42, RZ, RZ, R132 ;  /* 0x000000ffff2a7224 */ /* 0x000fc400078e0084 */
[----:B------:R-:W-:Y:S01]  /*6f90*/  IMAD.MOV.U32 R235, RZ, RZ, R122 ;  /* 0x000000ffffeb7224 */ /* 0x000fe200078e007a */
[----:B------:R-:W-:Y:S01]  /*6fa0*/  HMMA.16816.F32.BF16 R140, R4, R32, R80 ;  /* 0x00000020048c723c */ /* 0x000fe20000041850 */
[----:B------:R-:W-:Y:S01]  /*6fb0*/  LDSM.16.MT88.4 R80, [R220+0xbc00] ;  /* 0x00bc0000dc50783b */ /* 0x000fe20000004200 */
[----:B-1----:R-:W-:-:S04]  /*6fc0*/  FFMA.FTZ R0, R208, UR40, -R16 ;  /* 0x00000028d0007c23 */ /* 0x002fc80008010810 */
[C---:B------:R-:W-:Y:S01]  /*6fd0*/  HMMA.16816.F32.BF16 R32, R4.reuse, R34, R68 ;  /* 0x000000220420723c */ /* 0x040fe20000041844 */
[----:B------:R-:W-:Y:S01]  /*6fe0*/  IMAD.MOV.U32 R208, RZ, RZ, R164 ;  /* 0x000000ffffd07224 */ /* 0x000fe200078e00a4 */
[----:B------:R1:W-:Y:S04]  /*6ff0*/  MUFU.EX2 R27, R0 ;  /* 0x00000000001b7308 */ /* 0x0003e80000000800 */
[C---:B------:R-:W-:Y:S01]  /*7000*/  HMMA.16816.F32.BF16 R84, R4.reuse, R52, R152 ;  /* 0x000000340454723c */ /* 0x040fe20000041898 */
[----:B------:R-:W-:Y:S05]  /*7010*/  LDSM.16.MT88.4 R152, [R220+0xac00] ;  /* 0x00ac0000dc98783b */ /* 0x000fea0000004200 */
[C---:B------:R-:W-:Y:S06]  /*7020*/  HMMA.16816.F32.BF16 R28, R4.reuse, R30, R72 ;  /* 0x0000001e041c723c */ /* 0x040fec0000041848 */
[----:B------:R-:W-:Y:S01]  /*7030*/  HMMA.16816.F32.BF16 R68, R4, R40, R136 ;  /* 0x000000280444723c */ /* 0x000fe20000041888 */
[----:B------:R-:W4:Y:S01]  /*7040*/  LDSM.16.MT88.4 R136, [R222+0x9c00] ;  /* 0x009c0000de88783b */ /* 0x000f220000004200 */
[----:B-1----:R-:W-:Y:S01]  /*7050*/  FFMA.FTZ R0, R211, UR40, -R16 ;  /* 0x00000028d3007c23 */ /* 0x002fe20008010810 */
[----:B------:R-:W-:-:S03]  /*7060*/  IMAD.MOV.U32 R211, RZ, RZ, R166 ;  /* 0x000000ffffd37224 */ /* 0x000fc600078e00a6 */
[----:B------:R1:W-:Y:S01]  /*7070*/  MUFU.EX2 R26, R0 ;  /* 0x00000000001a7308 */ /* 0x0003e20000000800 */
[----:B------:R-:W-:Y:S01]  /*7080*/  HMMA.16816.F32.BF16 R52, R4, R54, R128 ;  /* 0x000000360434723c */ /* 0x000fe20000041880 */
[----:B------:R-:W-:Y:S02]  /*7090*/  IMAD.MOV.U32 R41, RZ, RZ, R120 ;  /* 0x000000ffff297224 */ /* 0x000fe400078e0078 */
[----:B------:R-:W-:-:S04]  /*70a0*/  IMAD.MOV.U32 R40, RZ, RZ, R121 ;  /* 0x000000ffff287224 */ /* 0x000fc800078e0079 */
[----:B------:R-:W-:Y:S01]  /*70b0*/  FFMA.FTZ R4, R216, UR40, -R13 ;  /* 0x00000028d8047c23 */ /* 0x000fe2000801080d */
[----:B-1----:R-:W-:Y:S01]  /*70c0*/  LOP3.LUT R0, R3, UR32, R44, 0x96, !PT ;  /* 0x0000002003007c12 */ /* 0x002fe2000f8e962c */
[----:B------:R-:W-:Y:S01]  /*70d0*/  IMAD.MOV.U32 R44, RZ, RZ, R203 ;  /* 0x000000ffff2c7224 */ /* 0x000fe200078e00cb */
[C---:B------:R-:W-:Y:S01]  /*70e0*/  LOP3.LUT R3, R2.reuse, 0xffff, RZ, 0xc0, !PT ;  /* 0x0000ffff02037812 */ /* 0x040fe200078ec0ff */
[----:B------:R-:W-:Y:S01]  /*70f0*/  IMAD.MOV.U32 R203, RZ, RZ, R10 ;  /* 0x000000ffffcb7224 */ /* 0x000fe200078e000a */
[----:B------:R-:W-:Y:S02]  /*7100*/  LOP3.LUT R10, R2, 0xff, RZ, 0xc0, !PT ;  /* 0x000000ff020a7812 */ /* 0x000fe400078ec0ff */
[----:B------:R-:W-:Y:S02]  /*7110*/  SHF.R.U32.HI R9, RZ, 0x8, R3 ;  /* 0x00000008ff097819 */ /* 0x000fe40000011603 */
[C---:B------:R-:W-:Y:S02]  /*7120*/  LOP3.LUT R3, R0.reuse, 0xffff, RZ, 0xc0, !PT ;  /* 0x0000ffff00037812 */ /* 0x040fe400078ec0ff */
[----:B------:R-:W-:-:S02]  /*7130*/  LOP3.LUT R8, R0, 0xff, RZ, 0xc0, !PT ;  /* 0x000000ff00087812 */ /* 0x000fc400078ec0ff */
[----:B------:R-:W-:Y:S01]  /*7140*/  SHF.R.U32.HI R2, RZ, 0x8, R3 ;  /* 0x00000008ff027819 */ /* 0x000fe20000011603 */
[----:B------:R-:W-:Y:S01]  /*7150*/  FFMA.FTZ R3, R209, UR40, -R15 ;  /* 0x00000028d1037c23 */ /* 0x000fe2000801080f */
[----:B------:R-:W-:Y:S01]  /*7160*/  PRMT R16, R10, 0x5410, R9 ;  /* 0x000054100a107816 */ /* 0x000fe20000000009 */
[----:B------:R-:W-:Y:S01]  /*7170*/  IMAD.MOV.U32 R209, RZ, RZ, R123 ;  /* 0x000000ffffd17224 */ /* 0x000fe200078e007b */
[----:B------:R-:W-:Y:S01]  /*7180*/  PRMT R2, R8, 0x5410, R2 ;  /* 0x0000541008027816 */ /* 0x000fe20000000002 */
[----:B------:R1:W-:Y:S01]  /*7190*/  MUFU.EX2 R25, R3 ;  /* 0x0000000300197308 */ /* 0x0003e20000000800 */
[----:B------:R-:W-:Y:S01]  /*71a0*/  SHF.R.U32.HI R11, RZ, 0x18, R0 ;  /* 0x00000018ff0b7819 */ /* 0x000fe20000011600 */
[----:B------:R-:W-:Y:S01]  /*71b0*/  FFMA.FTZ R8, R210, UR40, -R15 ;  /* 0x00000028d2087c23 */ /* 0x000fe2000801080f */
[----:B------:R-:W-:Y:S01]  /*71c0*/  LOP3.LUT R9, R14, 0xff, RZ, 0xc0, !PT ;  /* 0x000000ff0e097812 */ /* 0x000fe200078ec0ff */
[----:B------:R-:W-:Y:S01]  /*71d0*/  IMAD.MOV.U32 R210, RZ, RZ, R167 ;  /* 0x000000ffffd27224 */ /* 0x000fe200078e00a7 */
[----:B------:R-:W5:Y:S02]  /*71e0*/  LDSM.16.MT88.4 R120, [R220+0x9c00] ;  /* 0x009c0000dc78783b */ /* 0x000f640000004200 */
[----:B------:R-:W-:Y:S01]  /*71f0*/  PRMT R9, R9, 0x5410, R17 ;  /* 0x0000541009097816 */ /* 0x000fe20000000011 */
[----:B------:R3:W4:Y:S01]  /*7200*/  MUFU.EX2 R24, R8 ;  /* 0x0000000800187308 */ /* 0x0007220000000800 */
[----:B------:R-:W5:Y:S03]  /*7210*/  LDSM.16.MT88.4 R164, [R222+0xac00] ;  /* 0x00ac0000dea4783b */ /* 0x000f660000004200 */
[----:B------:R-:W-:-:S04]  /*7220*/  HSET2.LE.AND R9, R9, R97, PT ;  /* 0x0000006109097233 */ /* 0x000fc80003803000 */
[----:B------:R4:W-:Y:S01]  /*7230*/  MUFU.EX2 R14, R4 ;  /* 0x00000004000e7308 */ /* 0x0009e20000000800 */
[----:B-1----:R-:W-:Y:S02]  /*7240*/  SHF.R.U32.HI R3, RZ, 0x10, R0 ;  /* 0x00000010ff037819 */ /* 0x002fe40000011600 */
[----:B------:R-:W-:Y:S02]  /*7250*/  HSET2.LE.AND R0, R2, R97, PT ;  /* 0x0000006102007233 */ /* 0x000fe40003803000 */
[----:B------:R-:W-:Y:S01]  /*7260*/  LOP3.LUT R10, R3, 0xff, RZ, 0xc0, !PT ;  /* 0x000000ff030a7812 */ /* 0x000fe200078ec0ff */
[----:B------:R-:W-:Y:S01]  /*7270*/  FFMA.FTZ R3, R239, UR40, -R12 ;  /* 0x00000028ef037c23 */ /* 0x000fe2000801080c */
[----:B--2---:R-:W-:Y:S01]  /*7280*/  F2FP.BF16.F32.PACK_AB R2, R47, R45 ;  /* 0x0000002d2f02723e */ /* 0x004fe200000010ff */
[----:B------:R-:W-:Y:S01]  /*7290*/  IMAD.MOV.U32 R239, RZ, RZ, R96 ;  /* 0x000000ffffef7224 */ /* 0x000fe200078e0060 */
[----:B------:R-:W-:Y:S01]  /*72a0*/  PRMT R10, R10, 0x5410, R11 ;  /* 0x000054100a0a7816 */ /* 0x000fe2000000000b */
[----:B---3--:R-:W-:Y:S01]  /*72b0*/  FFMA.FTZ R8, R107, UR40, -R12 ;  /* 0x000000286b087c23 */ /* 0x008fe2000801080c */
[----:B------:R-:W-:Y:S01]  /*72c0*/  LOP3.LUT R92, R0, R2, RZ, 0xc0, !PT ;  /* 0x00000002005c7212 */ /* 0x000fe200078ec0ff */
[----:B------:R1:W-:Y:S01]  /*72d0*/  MUFU.EX2 R23, R3 ;  /* 0x0000000300177308 */ /* 0x0003e20000000800 */
[----:B------:R-:W-:-:S02]  /*72e0*/  F2FP.BF16.F32.PACK_AB R2, R36, R37 ;  /* 0x000000252402723e */ /* 0x000fc400000010ff */
[----:B------:R-:W-:Y:S02]  /*72f0*/  HSET2.LE.AND R0, R10, R97, PT ;  /* 0x000000610a007233 */ /* 0x000fe40003803000 */
[----:B----4-:R-:W-:Y:S01]  /*7300*/  F2FP.BF16.F32.PACK_AB R10, R24, R25 ;  /* 0x00000019180a723e */ /* 0x010fe200000010ff */
[----:B------:R-:W-:Y:S02]  /*7310*/  FFMA.FTZ R4, R236, UR40, -R13 ;  /* 0x00000028ec047c23 */ /* 0x000fe4000801080d */
[----:B------:R-:W-:Y:S01]  /*7320*/  LOP3.LUT R93, R0, R2, RZ, 0xc0, !PT ;  /* 0x00000002005d7212 */ /* 0x000fe200078ec0ff */
[----:B------:R-:W-:Y:S01]  /*7330*/  FFMA.FTZ R0, R133, UR40, -R12 ;  /* 0x0000002885007c23 */ /* 0x000fe2000801080c */
[----:B------:R2:W-:Y:S01]  /*7340*/  MUFU.EX2 R22, R8 ;  /* 0x0000000800167308 */ /* 0x0005e20000000800 */
[----:B------:R-:W-:Y:S02]  /*7350*/  LOP3.LUT R2, R19, UR14, R20, 0x96, !PT ;  /* 0x0000000e13027c12 */ /* 0x000fe4000f8e9614 */
[----:B------:R-:W-:-:S02]  /*7360*/  LOP3.LUT R95, R9, R10, RZ, 0xc0, !PT ;  /* 0x0000000a095f7212 */ /* 0x000fc400078ec0ff */
[----:B-1----:R-:W-:-:S03]  /*7370*/  HSET2.LE.AND R3, R16, R97, PT ;  /* 0x0000006110037233 */ /* 0x002fc60003803000 */
[----:B------:R1:W-:Y:S01]  /*7380*/  MUFU.EX2 R15, R0 ;  /* 0x00000000000f7308 */ /* 0x0003e20000000800 */
[----:B------:R-:W3:Y:S07]  /*7390*/  LDSM.16.MT88.4 R16, [R222+0xbc00] ;  /* 0x00bc0000de10783b */ /* 0x000eee0000004200 */
[----:B------:R-:W-:Y:S01]  /*73a0*/  MUFU.EX2 R11, R4 ;  /* 0x00000004000b7308 */ /* 0x000fe20000000800 */
[----:B--2---:R-:W-:-:S04]  /*73b0*/  F2FP.BF16.F32.PACK_AB R8, R26, R27 ;  /* 0x0000001b1a08723e */ /* 0x004fc800000010ff */
[----:B------:R-:W-:Y:S01]  /*73c0*/  LOP3.LUT R94, R3, R8, RZ, 0xc0, !PT ;  /* 0x00000008035e7212 */ /* 0x000fe200078ec0ff */
[----:B------:R-:W-:-:S04]  /*73d0*/  IMAD.WIDE.U32 R2, R2, -0x2daee0ad, RZ ;  /* 0xd2511f5302027825 */ /* 0x000fc800078e00ff */
[----:B-1----:R-:W-:Y:S01]  /*73e0*/  FFMA.FTZ R0, R135, UR40, -R12 ;  /* 0x0000002887007c23 */ /* 0x002fe2000801080c */
[C---:B------:R-:W-:Y:S01]  /*73f0*/  LOP3.LUT R5, R2.reuse, 0xffff, RZ, 0xc0, !PT ;  /* 0x0000ffff02057812 */ /* 0x040fe200078ec0ff */
[C---:B------:R-:W-:Y:S02]  /*7400*/  HMMA.16816.F32.BF16 R132, R92.reuse, R138, R112 ;  /* 0x0000008a5c84723c */ /* 0x040fe40000041870 */
[----:B------:R1:W-:Y:S01]  /*7410*/  MUFU.EX2 R21, R0 ;  /* 0x0000000000157308 */ /* 0x0003e20000000800 */
[----:B------:R-:W-:Y:S02]  /*7420*/  LOP3.LUT R10, R2, 0xff, RZ, 0xc0, !PT ;  /* 0x000000ff020a7812 */ /* 0x000fe400078ec0ff */
[----:B------:R-:W-:Y:S02]  /*7430*/  SHF.R.U32.HI R9, RZ, 0x18, R2 ;  /* 0x00000018ff097819 */ /* 0x000fe40000011602 */
[----:B------:R-:W-:Y:S01]  /*7440*/  SHF.R.U32.HI R8, RZ, 0x8, R5 ;  /* 0x00000008ff087819 */ /* 0x000fe20000011605 */
[C---:B------:R-:W-:Y:S06]  /*7450*/  HMMA.16816.F32.BF16 R148, R92.reuse, R154, R156 ;  /* 0x0000009a5c94723c */ /* 0x040fec000004189c */
[----:B-----5:R-:W-:Y:S01]  /*7460*/  HMMA.16816.F32.BF16 R108, R92, R120, R108 ;  /* 0x000000785c6c723c */ /* 0x020fe2000004186c */
[----:B-1----:R-:W-:-:S05]  /*7470*/  FFMA.FTZ R0, R238, UR40, -R13 ;  /* 0x00000028ee007c23 */ /* 0x002fca000801080d */
[C---:B------:R-:W-:Y:S01]  /*7480*/  HMMA.16816.F32.BF16 R116, R92.reuse, R122, R116 ;  /* 0x0000007a5c74723c */ /* 0x040fe20000041874 */
[----:B------:R1:W-:Y:S05]  /*7490*/  MUFU.EX2 R12, R0 ;  /* 0x00000000000c7308 */ /* 0x0003ea0000000800 */
[C---:B------:R-:W-:Y:S06]  /*74a0*/  HMMA.16816.F32.BF16 R128, R92.reuse, R136, R64 ;  /* 0x000000885c80723c */ /* 0x040fec0000041840 */
[C---:B------:R-:W-:Y:S06]  /*74b0*/  HMMA.16816.F32.BF16 R144, R92.reuse, R152, R144 ;  /* 0x000000985c90723c */ /* 0x040fec0000041890 */
[----:B------:R-:W-:Y:S01]  /*74c0*/  HMMA.16816.F32.BF16 R156, R92, R164, R180 ;  /* 0x000000a45c9c723c */ /* 0x000fe200000418b4 */
[----:B-1----:R-:W-:-:S02]  /*74d0*/  LOP3.LUT R0, R3, UR32, R48, 0x96, !PT ;  /* 0x0000002003007c12 */ /* 0x002fc4000f8e9630 */
[----:B------:R-:W-:Y:S01]  /*74e0*/  SHF.R.U32.HI R3, RZ, 0x10, R2 ;  /* 0x00000010ff037819 */ /* 0x000fe20000011602 */
[----:B------:R-:W-:Y:S01]  /*74f0*/  FFMA.FTZ R2, R218, UR40, -R13 ;  /* 0x00000028da027c23 */ /* 0x000fe2000801080d */
[----:B------:R-:W-:Y:S01]  /*7500*/  LOP3.LUT R7, R0, 0xff, RZ, 0xc0, !PT ;  /* 0x000000ff00077812 */ /* 0x000fe200078ec0ff */
[C---:B------:R-:W-:Y:S01]  /*7510*/  HMMA.16816.F32.BF16 R168, R92.reuse, R166, R168 ;  /* 0x000000a65ca8723c */ /* 0x040fe200000418a8 */
[----:B------:R-:W-:Y:S01]  /*7520*/  LOP3.LUT R6, R3, 0xff, RZ, 0xc0, !PT ;  /* 0x000000ff03067812 */ /* 0x000fe200078ec0ff */
[----:B------:R1:W2:Y:S01]  /*7530*/  MUFU.EX2 R13, R2 ;  /* 0x00000002000d7308 */ /* 0x0002a20000000800 */
[--C-:B------:R-:W-:Y:S02]  /*7540*/  SHF.R.U32.HI R3, RZ, 0x10, R0.reuse ;  /* 0x00000010ff037819 */ /* 0x100fe40000011600 */
[----:B------:R-:W-:Y:S01]  /*7550*/  SHF.R.U32.HI R5, RZ, 0x18, R0 ;  /* 0x00000018ff057819 */ /* 0x000fe20000011600 */
[----:B------:R-:W-:Y:S01]  /*7560*/  HMMA.16816.F32.BF16 R72, R92, R80, R192 ;  /* 0x000000505c48723c */ /* 0x000fe200000418c0 */
[----:B------:R-:W-:-:S02]  /*7570*/  LOP3.LUT R3, R3, 0xff, RZ, 0xc0, !PT ;  /* 0x000000ff03037812 */ /* 0x000fc400078ec0ff */
[----:B------:R-:W-:-:S03]  /*7580*/  PRMT R6, R6, 0x5410, R9 ;  /* 0x0000541006067816 */ /* 0x000fc60000000009 */
[C---:B------:R-:W-:Y:S06]  /*7590*/  HMMA.16816.F32.BF16 R76, R92.reuse, R82, R184 ;  /* 0x000000525c4c723c */ /* 0x040fec00000418b8 */
[C---:B---3--:R-:W-:Y:S01]  /*75a0*/  HMMA.16816.F32.BF16 R88, R92.reuse, R16, R196 ;  /* 0x000000105c58723c */ /* 0x048fe200000418c4 */
[----:B-1----:R-:W-:Y:S02]  /*75b0*/  LOP3.LUT R2, R0, 0xffff, RZ, 0xc0, !PT ;  /* 0x0000ffff00027812 */ /* 0x002fe400078ec0ff */
[----:B------:R-:W-:Y:S02]  /*75c0*/  PRMT R0, R10, 0x5410, R8 ;  /* 0x000054100a007816 */ /* 0x000fe40000000008 */
[----:B------:R-:W-:Y:S01]  /*75d0*/  SHF.R.U32.HI R2, RZ, 0x8, R2 ;  /* 0x00000008ff027819 */ /* 0x000fe20000011602 */
[----:B------:R-:W-:Y:S01]  /*75e0*/  HMMA.16816.F32.BF16 R92, R92, R18, R188 ;  /* 0x000000125c5c723c */ /* 0x000fe200000418bc */
[----:B--2---:R-:W-:-:S02]  /*75f0*/  F2FP.BF16.F32.PACK_AB R4, R13, R14 ;  /* 0x0000000e0d04723e */ /* 0x004fc400000010ff */
[----:B------:R-:W-:Y:S02]  /*7600*/  PRMT R7, R7, 0x5410, R2 ;  /* 0x0000541007077816 */ /* 0x000fe40000000002 */
[----:B------:R-:W-:Y:S02]  /*7610*/  PRMT R2, R3, 0x5410, R5 ;  /* 0x0000541003027816 */ /* 0x000fe40000000005 */
[--C-:B------:R-:W-:Y:S02]  /*7620*/  HSET2.LE.AND R0, R0, R97.reuse, PT ;  /* 0x0000006100007233 */ /* 0x100fe40003803000 */
[--C-:B------:R-:W-:Y:S02]  /*7630*/  HSET2.LE.AND R5, R7, R97.reuse, PT ;  /* 0x0000006107057233 */ /* 0x100fe40003803000 */
[----:B------:R-:W-:Y:S02]  /*7640*/  HSET2.LE.AND R7, R2, R97, PT ;  /* 0x0000006102077233 */ /* 0x000fe40003803000 */
[----:B------:R-:W-:-:S02]  /*7650*/  F2FP.BF16.F32.PACK_AB R2, R21, R15 ;  /* 0x0000000f1502723e */ /* 0x000fc400000010ff */
[----:B------:R-:W-:Y:S02]  /*7660*/  HSET2.LE.AND R3, R6, R97, PT ;  /* 0x0000006106037233 */ /* 0x000fe40003803000 */
        /* <DEDUP_REMOVED lines=85> */
[----:B------:R-:W3:Y:S04]  /*7bc0*/  LDL R213, [R1+0x20] ;  /* 0x0000200001d57983 */ /* 0x000ee80000100800 */
[----:B------:R-:W4:Y:S04]  /*7bd0*/  LDL R214, [R1+0x38] ;  /* 0x0000380001d67983 */ /* 0x000f280000100800 */
[----:B------:R-:W5:Y:S04]  /*7be0*/  LDL R202, [R1+0x48] ;  /* 0x0000480001ca7983 */ /* 0x000f680000100800 */
[----:B------:R-:W5:Y:S01]  /*7bf0*/  LDL R203, [R1+0x18] ;  /* 0x0000180001cb7983 */ /* 0x000f620000100800 */
[----:B------:R-:W-:Y:S01]  /*7c00*/  UIADD3 UR31, UR39, -0x2, URZ ;  /* 0xfffffffe271f7890 */ /* 0x000fe2000fffe03f */
[----:B------:R-:W-:-:S04]  /*7c10*/  DEPBAR.LE SB0, 0x0 ;  /* 0x000080000000791a */ /* 0x000fc80000000000 */
[----:B------:R-:W-:Y:S01]  /*7c20*/  USHF.R.S32.HI UR4, URZ, 0x1f, UR31 ;  /* 0x0000001f3f047899 */ /* 0x000fe2000801141f */
[----:B------:R-:W-:Y:S01]  /*7c30*/  IMAD.U32 R4, RZ, RZ, UR31 ;  /* 0x0000001fff047e24 */ /* 0x000fe2000f8e00ff */
[----:B------:R-:W-:Y:S01]  /*7c40*/  UIMAD UR5, UR27, UR31, URZ ;  /* 0x0000001f1b0572a4 */ /* 0x000fe2000f8e023f */
[----:B------:R-:W-:Y:S01]  /*7c50*/  IMAD.U32 R6, RZ, RZ, UR38 ;  /* 0x00000026ff067e24 */ /* 0x000fe2000f8e00ff */
[----:B------:R-:W-:Y:S01]  /*7c60*/  ULDC.64 UR10, c[0x0][0x220] ;  /* 0x00008800000a7ab9 */ /* 0x000fe20000000a00 */
[----:B------:R-:W-:Y:S02]  /*7c70*/  USHF.L.U32 UR41, UR31, 0x1, URZ ;  /* 0x000000011f297899 */ /* 0x000fe4000800063f */
[----:B------:R-:W-:Y:S01]  /*7c80*/  UIMAD UR4, UR4, UR28, UR5 ;  /* 0x0000001c040472a4 */ /* 0x000fe2000f8e0205 */
[----:B------:R-:W-:Y:S01]  /*7c90*/  BAR.SYNC.DEFER_BLOCKING 0x0 ;  /* 0x0000000000007b1d */ /* 0x000fe20000010000 */
[----:B--2---:R-:W-:-:S04]  /*7ca0*/  IMAD.WIDE.U32 R4, R4, UR28, R206 ;  /* 0x0000001c04047c25 */ /* 0x004fc8000f8e00ce */
[----:B------:R-:W-:Y:S01]  /*7cb0*/  VIADD R0, R5, UR4 ;  /* 0x0000000405007c36 */ /* 0x000fe20008000000 */
[C---:B------:R-:W-:Y:S01]  /*7cc0*/  LEA R2, P0, R4.reuse, UR10, 0x1 ;  /* 0x0000000a04027c11 */ /* 0x040fe2000f8008ff */
[----:B------:R-:W-:Y:S01]  /*7cd0*/  IMAD.U32 R5, RZ, RZ, UR38 ;  /* 0x00000026ff057e24 */ /* 0x000fe2000f8e00ff */
[----:B------:R-:W-:Y:S01]  /*7ce0*/  UIADD3 UR4, UR39, -0x2, URZ ;  /* 0xfffffffe27047890 */ /* 0x000fe2000fffe03f */
[----:B---3--:R-:W-:Y:S01]  /*7cf0*/  IMAD.MOV.U32 R105, RZ, RZ, R213 ;  /* 0x000000ffff697224 */ /* 0x008fe200078e00d5 */
[----:B------:R-:W-:Y:S01]  /*7d00*/  LEA.HI.X R3, R4, UR11, R0, 0x1, P0 ;  /* 0x0000000b04037c11 */ /* 0x000fe200080f0c00 */
[----:B------:R-:W-:Y:S01]  /*7d10*/  IMAD.U32 R0, RZ, RZ, UR33 ;  /* 0x00000021ff007e24 */ /* 0x000fe2000f8e00ff */
[----:B------:R-:W-:Y:S01]  /*7d20*/  LEA R4, P0, R5, R2, 0x1 ;  /* 0x0000000205047211 */ /* 0x000fe200078008ff */
[----:B----4-:R-:W-:Y:S01]  /*7d30*/  IMAD.MOV.U32 R100, RZ, RZ, R214 ;  /* 0x000000ffff647224 */ /* 0x010fe200078e00d6 */
[----:B------:R-:W-:Y:S01]  /*7d40*/  UISETP.GT.AND UP0, UPT, UR4, UR24, UPT ;  /* 0x000000180400728c */ /* 0x000fe2000bf04270 */
[----:B------:R-:W-:Y:S01]  /*7d50*/  @!PT LDS RZ, [RZ] ;  /* 0x00000000fffff984 */ /* 0x000fe20000000800 */
[----:B------:R-:W-:Y:S01]  /*7d60*/  @!PT LDS RZ, [RZ] ;  /* 0x00000000fffff984 */ /* 0x000fe20000000800 */
[----:B------:R-:W-:Y:S01]  /*7d70*/  @!PT LDS RZ, [RZ] ;  /* 0x00000000fffff984 */ /* 0x000fe20000000800 */
[----:B------:R-:W-:Y:S01]  /*7d80*/  LDGSTS.E.BYPASS.LTC128B.128 [R234+0x9000], desc[UR34][R2.64] ;  /* 0x0900000002ea7fae */ /* 0x000fe2000b901d62 */
[----:B------:R-:W-:Y:S01]  /*7d90*/  LEA.HI.X R5, R6, R3, R0, 0x1, P0 ;  /* 0x0000000306057211 */ /* 0x000fe200000f0c00 */
[----:B-----5:R-:W-:-:S02]  /*7da0*/  IMAD.MOV.U32 R106, RZ, RZ, R202 ;  /* 0x000000ffff6a7224 */ /* 0x020fc400078e00ca */
[----:B------:R-:W-:Y:S01]  /*7db0*/  LDGSTS.E.BYPASS.LTC128B.128 [R234+0xa000], desc[UR34][R2.64+0x40] ;  /* 0x0a00004002ea7fae */ /* 0x000fe2000b901d62 */
[----:B------:R-:W-:-:S03]  /*7dc0*/  IMAD.MOV.U32 R107, RZ, RZ, R203 ;  /* 0x000000ffff6b7224 */ /* 0x000fc600078e00cb */
[----:B------:R-:W-:Y:S04]  /*7dd0*/  LDGSTS.E.BYPASS.LTC128B.128 [R234+0xb000], desc[UR34][R2.64+0x80] ;  /* 0x0b00008002ea7fae */ /* 0x000fe8000b901d62 */
[----:B------:R-:W-:Y:S04]  /*7de0*/  LDGSTS.E.BYPASS.LTC128B.128 [R234+0x9800], desc[UR34][R4.64] ;  /* 0x0980000004ea7fae */ /* 0x000fe8000b901d62 */
[----:B------:R-:W-:Y:S04]  /*7df0*/  LDGSTS.E.BYPASS.LTC128B.128 [R234+0xa800], desc[UR34][R4.64+0x40] ;  /* 0x0a80004004ea7fae */ /* 0x000fe8000b901d62 */
[----:B------:R1:W-:Y:S04]  /*7e00*/  LDGSTS.E.BYPASS.LTC128B.128 [R234+0xb800], desc[UR34][R4.64+0x80] ;  /* 0x0b80008004ea7fae */ /* 0x0003e8000b901d62 */
[----:B------:R-:W-:Y:S04]  /*7e10*/  LDSM.16.M88.4 R8, [R224] ;  /* 0x00000000e008783b */ /* 0x000fe80000000200 */
[----:B------:R-:W2:Y:S04]  /*7e20*/  LDSM.16.M88.4 R12, [R221+0x6000] ;  /* 0x00600000dd0c783b */ /* 0x000ea80000000200 */
[----:B------:R-:W-:Y:S04]  /*7e30*/  LDSM.16.M88.4 R32, [R221+0x6400] ;  /* 0x00640000dd20783b */ /* 0x000fe80000000200 */
[----:B------:R-:W-:Y:S04]  /*7e40*/  LDSM.16.M88.4 R28, [R221+0x6800] ;  /* 0x00680000dd1c783b */ /* 0x000fe80000000200 */
[----:B------:R-:W3:Y:S04]  /*7e50*/  LDSM.16.M88.4 R24, [R221+0x6c00] ;  /* 0x006c0000dd18783b */ /* 0x000ee80000000200 */
[----:B------:R-:W-:Y:S04]  /*7e60*/  LDSM.16.M88.4 R36, [R223+0x6c00] ;  /* 0x006c0000df24783b */ /* 0x000fe80000000200 */
[----:B-1----:R-:W1:Y:S04]  /*7e70*/  LDSM.16.M88.4 R4, [R224+0x1000] ;  /* 0x00100000e004783b */ /* 0x002e680000000200 */
[----:B------:R-:W-:Y:S04]  /*7e80*/  LDSM.16.M88.4 R40, [R223+0x6800] ;  /* 0x00680000df28783b */ /* 0x000fe80000000200 */
[----:B------:R-:W-:Y:S04]  /*7e90*/  LDSM.16.M88.4 R20, [R223+0x6000] ;  /* 0x00600000df14783b */ /* 0x000fe80000000200 */
[----:B------:R-:W-:Y:S04]  /*7ea0*/  LDSM.16.M88.4 R16, [R223+0x6400] ;  /* 0x00640000df10783b */ /* 0x000fe80000000200 */
[----:B------:R-:W-:Y:S01]  /*7eb0*/  LDSM.16.M88.4 R48, [R221+0x7000] ;  /* 0x00700000dd30783b */ /* 0x000fe20000000200 */
[C---:B--2---:R-:W-:Y:S03]  /*7ec0*/  HMMA.16816.F32.BF16 R64, R8.reuse, R12, RZ ;  /* 0x0000000c0840723c */ /* 0x044fe600000418ff */
[----:B------:R-:W-:Y:S04]  /*7ed0*/  LDSM.16.M88.4 R44, [R221+0x7400] ;  /* 0x00740000dd2c783b */ /* 0x000fe80000000200 */
[----:B------:R-:W0:Y:S01]  /*7ee0*/  LDGDEPBAR ;  /* 0x00000000000079af */ /* 0x000e220000000000 */
[C---:B------:R-:W-:Y:S06]  /*7ef0*/  HMMA.16816.F32.BF16 R192, R8.reuse, R14, RZ ;  /* 0x0000000e08c0723c */ /* 0x040fec00000418ff */
[C---:B---3--:R-:W-:Y:S06]  /*7f00*/  HMMA.16816.F32.BF16 R52, R8.reuse, R24, RZ ;  /* 0x000000180834723c */ /* 0x048fec00000418ff */
[----:B------:R-:W-:Y:S06]  /*7f10*/  HMMA.16816.F32.BF16 R184, R8, R30, RZ ;  /* 0x0000001e08b8723c */ /* 0x000fec00000418ff */
[C---:B-1----:R-:W-:Y:S06]  /*7f20*/  HMMA.16816.F32.BF16 R212, R4.reuse, R12, RZ ;  /* 0x0000000c04d4723c */ /* 0x042fec00000418ff */
[C---:B------:R-:W-:Y:S01]  /*7f30*/  HMMA.16816.F32.BF16 R208, R4.reuse, R14, RZ ;  /* 0x0000000e04d0723c */ /* 0x040fe200000418ff */
[----:B------:R-:W1:Y:S05]  /*7f40*/  LDSM.16.M88.4 R12, [R225] ;  /* 0x00000000e10c783b */ /* 0x000e6a0000000200 */
[C---:B------:R-:W-:Y:S06]  /*7f50*/  HMMA.16816.F32.BF16 R204, R4.reuse, R32, RZ ;  /* 0x0000002004cc723c */ /* 0x040fec00000418ff */
[C---:B------:R-:W-:Y:S06]  /*7f60*/  HMMA.16816.F32.BF16 R200, R4.reuse, R28, RZ ;  /* 0x0000001c04c8723c */ /* 0x040fec00000418ff */
[C---:B------:R-:W-:Y:S06]  /*7f70*/  HMMA.16816.F32.BF16 R196, R4.reuse, R24, RZ ;  /* 0x0000001804c4723c */ /* 0x040fec00000418ff */
[C---:B------:R-:W-:Y:S06]  /*7f80*/  HMMA.16816.F32.BF16 R216, R4.reuse, R34, RZ ;  /* 0x0000002204d8723c */ /* 0x040fec00000418ff */
[C---:B------:R-:W-:Y:S06]  /*7f90*/  HMMA.16816.F32.BF16 R240, R4.reuse, R30, RZ ;  /* 0x0000001e04f0723c */ /* 0x040fec00000418ff */
[-C--:B------:R-:W-:Y:S01]  /*7fa0*/  HMMA.16816.F32.BF16 R236, R4, R26.reuse, RZ ;  /* 0x0000001a04ec723c */ /* 0x080fe200000418ff */
[----:B------:R-:W2:Y:S05]  /*7fb0*/  LDSM.16.M88.4 R4, [R225+0x1000] ;  /* 0x00100000e104783b */ /* 0x000eaa0000000200 */
[----:B------:R-:W-:Y:S06]  /*7fc0*/  HMMA.16816.F32.BF16 R180, R8, R26, RZ ;  /* 0x0000001a08b4723c */ /* 0x000fec00000418ff */
[----:B-1----:R-:W-:Y:S06]  /*7fd0*/  HMMA.16816.F32.BF16 R24, R12, R36, R52 ;  /* 0x000000240c18723c */ /* 0x002fec0000041834 */
[C---:B------:R-:W-:Y:S06]  /*7fe0*/  HMMA.16816.F32.BF16 R60, R8.reuse, R32, RZ ;  /* 0x00000020083c723c */ /* 0x040fec00000418ff */
[----:B------:R-:W-:Y:S01]  /*7ff0*/  HMMA.16816.F32.BF16 R56, R8, R28, RZ ;  /* 0x0000001c0838723c */ /* 0x000fe200000418ff */
[----:B------:R-:W-:Y:S05]  /*8000*/  LDSM.16.M88.4 R28, [R221+0x7c00] ;  /* 0x007c0000dd1c783b */ /* 0x000fea0000000200 */
[----:B------:R-:W-:Y:S06]  /*8010*/  HMMA.16816.F32.BF16 R52, R12, R42, R184 ;  /* 0x0000002a0c34723c */ /* 0x000fec00000418b8 */
[----:B------:R-:W-:Y:S01]  /*8020*/  HMMA.16816.F32.BF16 R188, R8, R34, RZ ;  /* 0x0000002208bc723c */ /* 0x000fe200000418ff */
[----:B------:R-:W1:Y:S04]  /*8030*/  LDSM.16.M88.4 R8, [R224+0x2000] ;  /* 0x00200000e008783b */ /* 0x000e680000000200 */
[----:B------:R-:W3:Y:S01]  /*8040*/  LDSM.16.M88.4 R32, [R221+0x7800] ;  /* 0x00780000dd20783b */ /* 0x000ee20000000200 */
[----:B------:R-:W-:Y:S06]  /*8050*/  HMMA.16816.F32.BF16 R184, R12, R38, R180 ;  /* 0x000000260cb8723c */ /* 0x000fec00000418b4 */
[C---:B--2---:R-:W-:Y:S06]  /*8060*/  HMMA.16816.F32.BF16 R180, R4.reuse, R36, R196 ;  /* 0x0000002404b4723c */ /* 0x044fec00000418c4 */
[----:B------:R-:W-:Y:S06]  /*8070*/  HMMA.16816.F32.BF16 R200, R4, R40, R200 ;  /* 0x0000002804c8723c */ /* 0x000fec00000418c8 */
[C---:B------:R-:W-:Y:S06]  /*8080*/  HMMA.16816.F32.BF16 R176, R12.reuse, R20, R64 ;  /* 0x000000140cb0723c */ /* 0x040fec0000041840 */
[C---:B------:R-:W-:Y:S06]  /*8090*/  HMMA.16816.F32.BF16 R172, R12.reuse, R16, R60 ;  /* 0x000000100cac723c */ /* 0x040fec000004183c */
[C---:B------:R-:W-:Y:S06]  /*80a0*/  HMMA.16816.F32.BF16 R64, R12.reuse, R40, R56 ;  /* 0x000000280c40723c */ /* 0x040fec0000041838 */
[----:B------:R-:W-:Y:S01]  /*80b0*/  HMMA.16816.F32.BF16 R60, R12, R22, R192 ;  /* 0x000000160c3c723c */ /* 0x000fe200000418c0 */
[----:B------:R-:W-:-:S02]  /*80c0*/  IMAD.MOV.U32 R3, RZ, RZ, R201 ;  /* 0x000000ffff037224 */ /* 0x000fc400078e00c9 */
[----:B------:R-:W-:Y:S02]  /*80d0*/  IMAD.MOV.U32 R2, RZ, RZ, R202 ;  /* 0x000000ffff027224 */ /* 0x000fe400078e00ca */
[----:B------:R-:W-:Y:S01]  /*80e0*/  IMAD.MOV.U32 R0, RZ, RZ, R203 ;  /* 0x000000ffff007224 */ /* 0x000fe200078e00cb */
[-C--:B------:R-:W-:Y:S06]  /*80f0*/  HMMA.16816.F32.BF16 R56, R12, R18.reuse, R188 ;  /* 0x000000120c38723c */ /* 0x080fec00000418bc */
        /* <DEDUP_REMOVED lines=11> */
[----:B------:R-:W2:Y:S01]  /*81b0*/  LDSM.16.M88.4 R12, [R224+0x3000] ;  /* 0x00300000e00c783b */ /* 0x000ea20000000200 */
[----:B------:R-:W-:Y:S01]  /*81c0*/  IMAD.MOV.U32 R16, RZ, RZ, R200 ;  /* 0x000000ffff107224 */ /* 0x000fe200078e00c8 */
[C---:B------:R-:W-:Y:S02]  /*81d0*/  HMMA.16816.F32.BF16 R188, R4.reuse, R22, R208 ;  /* 0x0000001604bc723c */ /* 0x040fe400000418d0 */
[----:B------:R-:W-:Y:S04]  /*81e0*/  LDSM.16.M88.4 R20, [R223+0x7800] ;  /* 0x00780000df14783b */ /* 0x000fe80000000200 */
[C---:B------:R-:W-:Y:S06]  /*81f0*/  HMMA.16816.F32.BF16 R200, R4.reuse, R42, R240 ;  /* 0x0000002a04c8723c */ /* 0x040fec00000418f0 */
[----:B------:R-:W-:Y:S01]  /*8200*/  HMMA.16816.F32.BF16 R212, R4, R38, R236 ;  /* 0x0000002604d4723c */ /* 0x000fe200000418ec */
[----:B------:R-:W-:Y:S01]  /*8210*/  IMAD.MOV.U32 R240, RZ, RZ, R16 ;  /* 0x000000fffff07224 */ /* 0x000fe200078e0010 */
[----:B------:R-:W-:Y:S01]  /*8220*/  LDSM.16.M88.4 R4, [R225+0x2000] ;  /* 0x00200000e104783b */ /* 0x000fe20000000200 */
[----:B------:R-:W-:-:S02]  /*8230*/  IMAD.MOV.U32 R241, RZ, RZ, R3 ;  /* 0x000000fffff17224 */ /* 0x000fc400078e0003 */
[----:B------:R-:W-:Y:S01]  /*8240*/  IMAD.MOV.U32 R242, RZ, RZ, R2 ;  /* 0x000000fffff27224 */ /* 0x000fe200078e0002 */
[C---:B-1----:R-:W-:Y:S01]  /*8250*/  HMMA.16816.F32.BF16 R180, R8.reuse, R28, R24 ;  /* 0x0000001c08b4723c */ /* 0x042fe20000041818 */
[----:B------:R-:W1:Y:S01]  /*8260*/  LDSM.16.M88.4 R16, [R223+0x7000] ;  /* 0x00700000df10783b */ /* 0x000e620000000200 */
[----:B------:R-:W-:Y:S02]  /*8270*/  IMAD.MOV.U32 R243, RZ, RZ, R0 ;  /* 0x000000fffff37224 */ /* 0x000fe400078e0000 */
[----:B------:R-:W-:Y:S01]  /*8280*/  IMAD.U32 R0, RZ, RZ, UR4 ;  /* 0x00000004ff007e24 */ /* 0x000fe2000f8e00ff */
[----:B------:R-:W4:Y:S01]  /*8290*/  LDSM.16.M88.4 R24, [R223+0x7400] ;  /* 0x00740000df18783b */ /* 0x000f220000000200 */
[C---:B------:R-:W-:Y:S03]  /*82a0*/  HMMA.16816.F32.BF16 R208, R8.reuse, R48, R176 ;  /* 0x0000003008d0723c */ /* 0x040fe600000418b0 */
[----:B------:R-:W5:Y:S03]  /*82b0*/  LDSM.16.M88.4 R36, [R223+0x7c00] ;  /* 0x007c0000df24783b */ /* 0x000f660000000200 */
[C---:B---3--:R-:W-:Y:S01]  /*82c0*/  HMMA.16816.F32.BF16 R196, R8.reuse, R32, R64 ;  /* 0x0000002008c4723c */ /* 0x048fe20000041840 */
[----:B------:R-:W3:Y:S05]  /*82d0*/  S2R R3, SR_TID.X ;  /* 0x0000000000037919 */ /* 0x000eea0000002100 */
[C---:B------:R-:W-:Y:S06]  /*82e0*/  HMMA.16816.F32.BF16 R176, R8.reuse, R50, R60 ;  /* 0x0000003208b0723c */ /* 0x040fec000004183c */
[C---:B------:R-:W-:Y:S06]  /*82f0*/  HMMA.16816.F32.BF16 R64, R8.reuse, R46, R56 ;  /* 0x0000002e0840723c */ /* 0x040fec0000041838 */
[C---:B------:R-:W-:Y:S06]  /*8300*/  HMMA.16816.F32.BF16 R204, R8.reuse, R44, R172 ;  /* 0x0000002c08cc723c */ /* 0x040fec00000418ac */
[C---:B------:R-:W-:Y:S06]  /*8310*/  HMMA.16816.F32.BF16 R60, R8.reuse, R34, R52 ;  /* 0x00000022083c723c */ /* 0x040fec0000041834 */
[----:B------:R-:W-:Y:S01]  /*8320*/  HMMA.16816.F32.BF16 R56, R8, R30, R184 ;  /* 0x0000001e0838723c */ /* 0x000fe200000418b8 */
[----:B------:R-:W5:Y:S01]  /*8330*/  LDSM.16.M88.4 R8, [R225+0x3000] ;  /* 0x00300000e108783b */ /* 0x000f620000000200 */
[----:B---3--:R-:W-:-:S04]  /*8340*/  IMAD.SHL.U32 R3, R3, 0x2, RZ ;  /* 0x0000000203037824 */ /* 0x008fc800078e00ff */
[----:B--2---:R-:W-:Y:S01]  /*8350*/  HMMA.16816.F32.BF16 R52, R12, R48, R244 ;  /* 0x000000300c34723c */ /* 0x004fe200000418f4 */
[----:B------:R-:W-:-:S05]  /*8360*/  LOP3.LUT R3, R3, 0x6, RZ, 0xc0, !PT ;  /* 0x0000000603037812 */ /* 0x000fca00078ec0ff */
[----:B------:R-:W-:Y:S01]  /*8370*/  HMMA.16816.F32.BF16 R48, R12, R50, R188 ;  /* 0x000000320c30723c */ /* 0x000fe200000418bc */
[----:B------:R-:W-:-:S04]  /*8380*/  IMAD R0, R0, 0x40, R3 ;  /* 0x0000004000007824 */ /* 0x000fc800078e0203 */
[C---:B------:R-:W-:Y:S01]  /*8390*/  VIADD R2, R0.reuse, 0x1 ;  /* 0x0000000100027836 */ /* 0x040fe20000000000 */
[C---:B------:R-:W-:Y:S01]  /*83a0*/  HMMA.16816.F32.BF16 R172, R12.reuse, R44, R248 ;  /* 0x0000002c0cac723c */ /* 0x040fe200000418f8 */
[C---:B------:R-:W-:Y:S01]  /*83b0*/  ISETP.GE.AND P2, PT, R0.reuse, R233, PT ;  /* 0x000000e90000720c */ /* 0x040fe20003f46270 */
[C---:B------:R-:W-:Y:S01]  /*83c0*/  VIADD R3, R0.reuse, 0x9 ;  /* 0x0000000900037836 */ /* 0x040fe20000000000 */
[CC--:B------:R-:W-:Y:S02]  /*83d0*/  ISETP.GE.AND P3, PT, R0.reuse, R232.reuse, PT ;  /* 0x000000e80000720c */ /* 0x0c0fe40003f66270 */
[----:B------:R-:W-:Y:S01]  /*83e0*/  ISETP.LT.OR P2, PT, R0, R227, P2 ;  /* 0x000000e30000720c */ /* 0x000fe20001741670 */
[----:B------:R-:W-:Y:S01]  /*83f0*/  HMMA.16816.F32.BF16 R44, R12, R46, R192 ;  /* 0x0000002e0c2c723c */ /* 0x000fe200000418c0 */
[C---:B------:R-:W-:Y:S02]  /*8400*/  ISETP.GE.AND P1, PT, R2.reuse, R232, PT ;  /* 0x000000e80200720c */ /* 0x040fe40003f26270 */
[----:B------:R-:W-:-:S02]  /*8410*/  ISETP.GE.AND P4, PT, R2, R230, PT ;  /* 0x000000e60200720c */ /* 0x000fc40003f86270 */
[CC--:B------:R-:W-:Y:S01]  /*8420*/  ISETP.LT.OR P1, PT, R2.reuse, R229.reuse, P1 ;  /* 0x000000e50200720c */ /* 0x0c0fe20000f21670 */
[C---:B------:R-:W-:Y:S01]  /*8430*/  HMMA.16816.F32.BF16 R184, R12.reuse, R34, R200 ;  /* 0x000000220cb8723c */ /* 0x040fe200000418c8 */
[----:B------:R-:W-:Y:S02]  /*8440*/  ISETP.LT.OR P4, PT, R2, R228, P4 ;  /* 0x000000e40200720c */ /* 0x000fe40002781670 */
[----:B------:R-:W-:Y:S02]  /*8450*/  ISETP.LT.OR P3, PT, R0, R229, P3 ;  /* 0x000000e50000720c */ /* 0x000fe40001f61670 */
[C---:B------:R-:W-:Y:S01]  /*8460*/  ISETP.GE.AND P6, PT, R2.reuse, R233, PT ;  /* 0x000000e90200720c */ /* 0x040fe20003fc6270 */
[----:B------:R-:W-:Y:S01]  /*8470*/  HMMA.16816.F32.BF16 R188, R12, R28, R216 ;  /* 0x0000001c0cbc723c */ /* 0x000fe200000418d8 */
[-C--:B------:R-:W-:Y:S02]  /*8480*/  ISETP.GE.AND P5, PT, R2, R231.reuse, PT ;  /* 0x000000e70200720c */ /* 0x080fe40003fa6270 */
[----:B------:R-:W-:-:S02]  /*8490*/  ISETP.GE.AND P0, PT, R0, R231, PT ;  /* 0x000000e70000720c */ /* 0x000fc40003f06270 */
[C---:B------:R-:W-:Y:S01]  /*84a0*/  ISETP.LT.OR P6, PT, R2.reuse, R227, P6 ;  /* 0x000000e30200720c */ /* 0x040fe200037c1670 */
[----:B------:R-:W-:Y:S01]  /*84b0*/  HMMA.16816.F32.BF16 R192, R12, R30, R212 ;  /* 0x0000001e0cc0723c */ /* 0x000fe200000418d4 */
[----:B------:R-:W-:Y:S01]  /*84c0*/  LDSM.16.M88.4 R28, [R221+0x8400] ;  /* 0x00840000dd1c783b */ /* 0x000fe20000000200 */
[-C--:B------:R-:W-:Y:S01]  /*84d0*/  ISETP.LT.OR P5, PT, R2, R226.reuse, P5 ;  /* 0x000000e20200720c */ /* 0x080fe20002fa1670 */
[C---:B------:R-:W-:Y:S01]  /*84e0*/  VIADD R2, R0.reuse, 0x8 ;  /* 0x0000000800027836 */ /* 0x040fe20000000000 */
[----:B------:R-:W-:Y:S02]  /*84f0*/  ISETP.LT.OR P0, PT, R0, R226, P0 ;  /* 0x000000e20000720c */ /* 0x000fe40000701670 */
[C---:B-1----:R-:W-:Y:S06]  /*8500*/  HMMA.16816.F32.BF16 R200, R4.reuse, R16, R208 ;  /* 0x0000001004c8723c */ /* 0x042fec00000418d0 */
[C---:B------:R-:W-:Y:S06]  /*8510*/  HMMA.16816.F32.BF16 R236, R4.reuse, R18, R176 ;  /* 0x0000001204ec723c */ /* 0x040fec00000418b0 */
[----:B----4-:R-:W-:Y:S06]  /*8520*/  HMMA.16816.F32.BF16 R216, R4, R24, R204 ;  /* 0x0000001804d8723c */ /* 0x010fec00000418cc */
[----:B------:R-:W-:Y:S01]  /*8530*/  HMMA.16816.F32.BF16 R40, R12, R32, R240 ;  /* 0x000000200c28723c */ /* 0x000fe200000418f0 */
[----:B------:R-:W-:Y:S04]  /*8540*/  LDSM.16.M88.4 R32, [R221+0x8000] ;  /* 0x00800000dd20783b */ /* 0x000fe80000000200 */
[----:B------:R-:W-:Y:S01]  /*8550*/  LDSM.16.M88.4 R12, [R225+0x4000] ;  /* 0x00400000e10c783b */ /* 0x000fe20000000200 */
[C---:B------:R-:W-:Y:S06]  /*8560*/  HMMA.16816.F32.BF16 R212, R4.reuse, R26, R64 ;  /* 0x0000001a04d4723c */ /* 0x040fec0000041840 */
[C---:B------:R-:W-:Y:S06]  /*8570*/  HMMA.16816.F32.BF16 R208, R4.reuse, R20, R196 ;  /* 0x0000001404d0723c */ /* 0x040fec00000418c4 */
[C---:B------:R-:W-:Y:S06]  /*8580*/  HMMA.16816.F32.BF16 R204, R4.reuse, R22, R60 ;  /* 0x0000001604cc723c */ /* 0x040fec000004183c */
[C---:B-----5:R-:W-:Y:S06]  /*8590*/  HMMA.16816.F32.BF16 R180, R4.reuse, R36, R180 ;  /* 0x0000002404b4723c */ /* 0x060fec00000418b4 */
[----:B------:R-:W-:Y:S01]  /*85a0*/  HMMA.16816.F32.BF16 R176, R4, R38, R56 ;  /* 0x0000002604b0723c */ /* 0x000fe20000041838 */
[----:B------:R-:W1:Y:S05]  /*85b0*/  LDSM.16.M88.4 R4, [R224+0x4000] ;  /* 0x00400000e004783b */ /* 0x000e6a0000000200 */
[C---:B------:R-:W-:Y:S06]  /*85c0*/  HMMA.16816.F32.BF16 R52, R8.reuse, R16, R52 ;  /* 0x000000100834723c */ /* 0x040fec0000041834 */
[C---:B------:R-:W-:Y:S01]  /*85d0*/  HMMA.16816.F32.BF16 R48, R8.reuse, R18, R48 ;  /* 0x000000120830723c */ /* 0x040fe20000041830 */
[----:B------:R-:W2:Y:S05]  /*85e0*/  LDSM.16.M88.4 R16, [R224+0x5000] ;  /* 0x00500000e010783b */ /* 0x000eaa0000000200 */
[C---:B------:R-:W-:Y:S06]  /*85f0*/  HMMA.16816.F32.BF16 R60, R8.reuse, R24, R172 ;  /* 0x00000018083c723c */ /* 0x040fec00000418ac */
[C---:B------:R-:W-:Y:S01]  /*8600*/  HMMA.16816.F32.BF16 R196, R8.reuse, R26, R44 ;  /* 0x0000001a08c4723c */ /* 0x040fe2000004182c */
[----:B------:R-:W3:Y:S04]  /*8610*/  LDSM.16.M88.4 R24, [R223+0x8000] ;  /* 0x00800000df18783b */ /* 0x000ee80000000200 */
[----:B------:R-:W-:Y:S01]  /*8620*/  LDSM.16.M88.4 R44, [R221+0x8c00] ;  /* 0x008c0000dd2c783b */ /* 0x000fe20000000200 */
[C---:B------:R-:W-:Y:S03]  /*8630*/  HMMA.16816.F32.BF16 R240, R8.reuse, R20, R40 ;  /* 0x0000001408f0723c */ /* 0x040fe60000041828 */
[----:B------:R-:W4:Y:S03]  /*8640*/  LDSM.16.M88.4 R40, [R221+0x8800] ;  /* 0x00880000dd28783b */ /* 0x000f260000000200 */
[C---:B------:R-:W-:Y:S06]  /*8650*/  HMMA.16816.F32.BF16 R244, R8.reuse, R22, R184 ;  /* 0x0000001608f4723c */ /* 0x040fec00000418b8 */
[C---:B------:R-:W-:Y:S06]  /*8660*/  HMMA.16816.F32.BF16 R248, R8.reuse, R36, R188 ;  /* 0x0000002408f8723c */ /* 0x040fec00000418bc */
[----:B------:R-:W-:Y:S01]  /*8670*/  HMMA.16816.F32.BF16 R192, R8, R38, R192 ;  /* 0x0000002608c0723c */ /* 0x000fe200000418c0 */
[----:B------:R-:W5:Y:S05]  /*8680*/  LDSM.16.M88.4 R8, [R225+0x5000] ;  /* 0x00500000e108783b */ /* 0x000f6a0000000200 */
[-C--:B-1----:R-:W-:Y:S06]  /*8690*/  HMMA.16816.F32.BF16 R20, R4, R32.reuse, R200 ;  /* 0x000000200414723c */ /* 0x082fec00000418c8 */
[----:B--2---:R-:W-:Y:S06]  /*86a0*/  HMMA.16816.F32.BF16 R36, R16, R32, R52 ;  /* 0x000000201024723c */ /* 0x004fec0000041834 */
[-C--:B------:R-:W-:Y:S06]  /*86b0*/  HMMA.16816.F32.BF16 R56, R4, R34.reuse, R236 ;  /* 0x000000220438723c */ /* 0x080fec00000418ec */
[----:B------:R-:W-:Y:S01]  /*86c0*/  HMMA.16816.F32.BF16 R32, R16, R34, R48 ;  /* 0x000000221020723c */ /* 0x000fe20000041830 */
[----:B------:R-:W-:-:S02]  /*86d0*/  IMAD.MOV.U32 R238, RZ, RZ, R100 ;  /* 0x000000ffffee7224 */ /* 0x000fc400078e0064 */
[----:B------:R-:W-:-:S03]  /*86e0*/  IMAD.MOV.U32 R239, RZ, RZ, R105 ;  /* 0x000000ffffef7224 */ /* 0x000fc600078e0069 */
[----:B---3--:R-:W-:Y:S01]  /*86f0*/  HMMA.16816.F32.BF16 R52, R12, R24, R20 ;  /* 0x000000180c34723c */ /* 0x008fe20000041814 */
[----:B------:R-:W1:Y:S05]  /*8700*/  LDSM.16.M88.4 R20, [R223+0x8400] ;  /* 0x00840000df14783b */ /* 0x000e6a0000000200 */
[C---:B------:R-:W-:Y:S06]  /*8710*/  HMMA.16816.F32.BF16 R64, R4.reuse, R28, R216 ;  /* 0x0000001c0440723c */ /* 0x040fec00000418d8 */
[----:B------:R-:W-:Y:S01]  /*8720*/  HMMA.16816.F32.BF16 R172, R4, R30, R212 ;  /* 0x0000001e04ac723c */ /* 0x000fe200000418d4 */
[----:B------:R-:W-:-:S05]  /*8730*/  IMAD.MOV.U32 R218, RZ, RZ, R106 ;  /* 0x000000ffffda7224 */ /* 0x000fca00078e006a */
[----:B----4-:R-:W-:Y:S01]  /*8740*/  HMMA.16816.F32.BF16 R184, R4, R40, R208 ;  /* 0x0000002804b8723c */ /* 0x010fe200000418d0 */
[----:B------:R-:W-:-:S05]  /*8750*/  IMAD.MOV.U32 R214, RZ, RZ, R107 ;  /* 0x000000ffffd67224 */ /* 0x000fca00078e006b */
[C---:B------:R-:W-:Y:S01]  /*8760*/  HMMA.16816.F32.BF16 R204, R4.reuse, R42, R204 ;  /* 0x0000002a04cc723c */ /* 0x040fe200000418cc */
[----:B------:R-:W-:Y:S02]  /*8770*/  FSEL R100, R52, -INF , !P2 ;  /* 0xff80000034647808 */ /* 0x000fe40005000000 */
[----:B------:R-:W-:Y:S02]  /*8780*/  ISETP.GE.AND P2, PT, R0, R230, PT ;  /* 0x000000e60000720c */ /* 0x000fe40003f46270 */
[----:B------:R-:W-:Y:S01]  /*8790*/  FSEL R105, R54, -INF , !P0 ;  /* 0xff80000036697808 */ /* 0x000fe20004000000 */
[C---:B------:R-:W-:Y:S01]  /*87a0*/  HMMA.16816.F32.BF16 R180, R4.reuse, R44, R180 ;  /* 0x0000002c04b4723c */ /* 0x040fe200000418b4 */
[----:B------:R-:W-:Y:S02]  /*87b0*/  ISETP.LT.OR P2, PT, R0, R228, P2 ;  /* 0x000000e40000720c */ /* 0x000fe40001741670 */
[C---:B------:R-:W-:Y:S02]  /*87c0*/  ISETP.GE.AND P0, PT, R2.reuse, R233, PT ;  /* 0x000000e90200720c */ /* 0x040fe40003f06270 */
[----:B------:R-:W-:Y:S01]  /*87d0*/  FSEL R106, R55, -INF , !P5 ;  /* 0xff800000376a7808 */ /* 0x000fe20006800000 */
[----:B------:R-:W-:Y:S01]  /*87e0*/  HMMA.16816.F32.BF16 R176, R4, R46, R176 ;  /* 0x0000002e04b0723c */ /* 0x000fe200000418b0 */
[----:B------:R-:W-:-:S02]  /*87f0*/  ISETP.LT.OR P0, PT, R2, R227, P0 ;  /* 0x000000e30200720c */ /* 0x000fc40000701670 */
[----:B------:R-:W-:-:S03]  /*8800*/  ISETP.GE.AND P5, PT, R3, R232, PT ;  /* 0x000000e80300720c */ /* 0x000fc60003fa6270 */
[----:B-----5:R-:W-:Y:S01]  /*8810*/  HMMA.16816.F32.BF16 R4, R8, R24, R36 ;  /* 0x000000180804723c */ /* 0x020fe20000041824 */
[----:B------:R-:W-:-:S05]  /*8820*/  ISETP.LT.OR P5, PT, R3, R229, P5 ;  /* 0x000000e50300720c */ /* 0x000fca0002fa1670 */
        /* <DEDUP_REMOVED lines=14> */
[----:B------:R-:W-:Y:S01]  /*8910*/  FSEL R57, R32, -INF , !P0 ;  /* 0xff80000020397808 */ /* 0x000fe20004000000 */
[----:B------:R-:W-:Y:S01]  /*8920*/  HMMA.16816.F32.BF16 R52, R16, R40, R240 ;  /* 0x000000281034723c */ /* 0x000fe200000418f0 */
[C---:B------:R-:W-:Y:S02]  /*8930*/  ISETP.GE.AND P0, PT, R3.reuse, R230, PT ;  /* 0x000000e60300720c */ /* 0x040fe40003f06270 */
[C---:B------:R-:W-:Y:S02]  /*8940*/  ISETP.LT.OR P2, PT, R2.reuse, R229, P2 ;  /* 0x000000e50200720c */ /* 0x040fe40001741670 */
[-C--:B------:R-:W-:Y:S01]  /*8950*/  ISETP.LT.OR P1, PT, R2, R228.reuse, P1 ;  /* 0x000000e40200720c */ /* 0x080fe20000f21670 */
[----:B------:R-:W-:Y:S01]  /*8960*/  HMMA.16816.F32.BF16 R24, R8, R20, R60 ;  /* 0x000000140818723c */ /* 0x000fe2000004183c */
[----:B------:R-:W-:Y:S01]  /*8970*/  ISETP.LT.OR P0, PT, R3, R228, P0 ;  /* 0x000000e40300720c */ /* 0x000fe20000701670 */
[----:B------:R-:W-:Y:S01]  /*8980*/  IMAD.WIDE.U32 R240, R238, -0x2daee0ad, RZ ;  /* 0xd2511f53eef07825 */ /* 0x000fe200078e00ff */
[----:B------:R-:W-:-:S02]  /*8990*/  ISETP.GE.AND P3, PT, R2, R231, PT ;  /* 0x000000e70200720c */ /* 0x000fc40003f66270 */
[----:B------:R-:W-:Y:S01]  /*89a0*/  ISETP.GE.AND P4, PT, R3, R231, PT ;  /* 0x000000e70300720c */ /* 0x000fe20003f86270 */
[----:B------:R-:W-:Y:S01]  /*89b0*/  HMMA.16816.F32.BF16 R28, R8, R22, R28 ;  /* 0x00000016081c723c */ /* 0x000fe2000004181c */
[----:B------:R-:W-:Y:S01]  /*89c0*/  FSEL R61, R48, -INF , !P2 ;  /* 0xff800000303d7808 */ /* 0x000fe20005000000 */
[----:B------:R-:W-:Y:S01]  /*89d0*/  STL.64 [R1+0x8], R240 ;  /* 0x000008f001007387 */ /* 0x000fe20000100a00 */
[----:B------:R-:W-:Y:S02]  /*89e0*/  FSEL R64, R50, -INF , !P1 ;  /* 0xff80000032407808 */ /* 0x000fe40004800000 */
[----:B------:R-:W-:Y:S01]  /*89f0*/  FSEL R62, R49, -INF , !P5 ;  /* 0xff800000313e7808 */ /* 0x000fe20006800000 */
[----:B------:R-:W-:Y:S01]  /*8a00*/  HMMA.16816.F32.BF16 R40, R16, R42, R244 ;  /* 0x0000002a1028723c */ /* 0x000fe200000418f4 */
[----:B------:R-:W-:Y:S02]  /*8a10*/  FSEL R63, R51, -INF , !P0 ;  /* 0xff800000333f7808 */ /* 0x000fe40004000000 */
[-C--:B------:R-:W-:Y:S01]  /*8a20*/  ISETP.LT.OR P3, PT, R2, R226.reuse, P3 ;  /* 0x000000e20200720c */ /* 0x080fe20001f61670 */
[C---:B------:R-:W-:Y:S01]  /*8a30*/  VIADD R2, R0.reuse, 0x10 ;  /* 0x0000001000027836 */ /* 0x040fe20000000000 */
[C---:B------:R-:W-:Y:S01]  /*8a40*/  ISETP.LT.OR P6, PT, R3.reuse, R227, P6 ;  /* 0x000000e30300720c */ /* 0x040fe200037c1670 */
[----:B------:R-:W-:Y:S01]  /*8a50*/  HMMA.16816.F32.BF16 R48, R12, R22, R172 ;  /* 0x000000160c30723c */ /* 0x000fe200000418ac */
[----:B------:R-:W-:Y:S01]  /*8a60*/  ISETP.LT.OR P4, PT, R3, R226, P4 ;  /* 0x000000e20300720c */ /* 0x000fe20002781670 */
[----:B------:R-:W-:Y:S01]  /*8a70*/  VIADD R3, R0, 0x11 ;  /* 0x0000001100037836 */ /* 0x000fe20000000000 */
[----:B------:R-:W-:Y:S01]  /*8a80*/  FSEL R60, R34, -INF , !P3 ;  /* 0xff800000223c7808 */ /* 0x000fe20005800000 */
[----:B------:R-:W2:Y:S01]  /*8a90*/  LDSM.16.M88.4 R20, [R223+0x8c00] ;  /* 0x008c0000df14783b */ /* 0x000ea20000000200 */
[----:B------:R-:W-:Y:S01]  /*8aa0*/  FSEL R56, R33, -INF , !P6 ;  /* 0xff80000021387808 */ /* 0x000fe20007000000 */
[----:B------:R-:W-:Y:S01]  /*8ab0*/  IMAD.WIDE.U32 R244, R214, -0x326172a9, RZ ;  /* 0xcd9e8d57d6f47825 */ /* 0x000fe200078e00ff */
[----:B------:R-:W-:Y:S01]  /*8ac0*/  ISETP.GE.AND P3, PT, R2, R233, PT ;  /* 0x000000e90200720c */ /* 0x000fe20003f66270 */
[----:B------:R-:W-:-:S04]  /*8ad0*/  DEPBAR.LE SB0, 0x0 ;  /* 0x000080000000791a */ /* 0x000fc80000000000 */
[C---:B------:R-:W-:Y:S02]  /*8ae0*/  ISETP.GE.AND P2, PT, R2.reuse, R231, PT ;  /* 0x000000e70200720c */ /* 0x040fe40003f46270 */
[C---:B------:R-:W-:Y:S02]  /*8af0*/  ISETP.GE.AND P1, PT, R2.reuse, R232, PT ;  /* 0x000000e80200720c */ /* 0x040fe40003f26270 */
[C---:B------:R-:W-:Y:S02]  /*8b00*/  ISETP.GE.AND P5, PT, R2.reuse, R230, PT ;  /* 0x000000e60200720c */ /* 0x040fe40003fa6270 */
[C---:B------:R-:W-:Y:S01]  /*8b10*/  ISETP.GE.AND P0, PT, R3.reuse, R233, PT ;  /* 0x000000e90300720c */ /* 0x040fe20003f06270 */
[----:B-1----:R-:W-:Y:S01]  /*8b20*/  HMMA.16816.F32.BF16 R40, R8, R6, R40 ;  /* 0x000000060828723c */ /* 0x002fe20000041828 */
[----:B------:R-:W-:Y:S01]  /*8b30*/  BAR.SYNC.DEFER_BLOCKING 0x0 ;  /* 0x0000000000007b1d */ /* 0x000fe20000010000 */
[----:B------:R-:W-:Y:S02]  /*8b40*/  ISETP.GE.AND P6, PT, R3, R231, PT ;  /* 0x000000e70300720c */ /* 0x000fe40003fc6270 */
[----:B------:R-:W-:-:S02]  /*8b50*/  ISETP.LT.OR P3, PT, R2, R227, P3 ;  /* 0x000000e30200720c */ /* 0x000fc40001f61670 */
[C---:B------:R-:W-:Y:S02]  /*8b60*/  ISETP.LT.OR P2, PT, R2.reuse, R226, P2 ;  /* 0x000000e20200720c */ /* 0x040fe40001741670 */
[C---:B------:R-:W-:Y:S02]  /*8b70*/  ISETP.LT.OR P1, PT, R2.reuse, R229, P1 ;  /* 0x000000e50200720c */ /* 0x040fe40000f21670 */
[----:B------:R-:W-:Y:S01]  /*8b80*/  ISETP.LT.OR P5, PT, R2, R228, P5 ;  /* 0x000000e40200720c */ /* 0x000fe20002fa1670 */
[----:B------:R-:W-:Y:S01]  /*8b90*/  VIADD R2, R0, 0x18 ;  /* 0x0000001800027836 */ /* 0x000fe20000000000 */
[C---:B------:R-:W-:Y:S02]  /*8ba0*/  ISETP.LT.OR P0, PT, R3.reuse, R227, P0 ;  /* 0x000000e30300720c */ /* 0x040fe40000701670 */
[----:B------:R-:W-:Y:S02]  /*8bb0*/  ISETP.LT.OR P6, PT, R3, R226, P6 ;  /* 0x000000e20300720c */ /* 0x000fe400037c1670 */
[----:B------:R-:W-:-:S02]  /*8bc0*/  FSEL R59, R35, -INF , !P4 ;  /* 0xff800000233b7808 */ /* 0x000fc40006000000 */
[----:B------:R-:W-:Y:S01]  /*8bd0*/  FSEL R198, R36, -INF , !P3 ;  /* 0xff80000024c67808 */ /* 0x000fe20005800000 */
[-C--:B------:R-:W-:Y:S01]  /*8be0*/  HMMA.16816.F32.BF16 R32, R8, R4.reuse, R52 ;  /* 0x000000040820723c */ /* 0x080fe20000041834 */
[----:B------:R-:W-:Y:S02]  /*8bf0*/  FSEL R200, R38, -INF , !P2 ;  /* 0xff80000026c87808 */ /* 0x000fe40005000000 */
[----:B------:R-:W-:Y:S02]  /*8c00*/  FSEL R197, R37, -INF , !P0 ;  /* 0xff80000025c57808 */ /* 0x000fe40004000000 */
[----:B------:R-:W-:Y:S02]  /*8c10*/  FSEL R199, R39, -INF , !P6 ;  /* 0xff80000027c77808 */ /* 0x000fe40007000000 */
[C---:B------:R-:W-:Y:S01]  /*8c20*/  ISETP.GE.AND P4, PT, R3.reuse, R232, PT ;  /* 0x000000e80300720c */ /* 0x040fe20003f86270 */
[----:B------:R-:W-:Y:S01]  /*8c30*/  HMMA.16816.F32.BF16 R36, R12, R4, R184 ;  /* 0x000000040c24723c */ /* 0x000fe200000418b8 */
[----:B------:R-:W-:-:S02]  /*8c40*/  ISETP.GE.AND P3, PT, R3, R230, PT ;  /* 0x000000e60300720c */ /* 0x000fc40003f66270 */
[----:B------:R-:W-:Y:S02]  /*8c50*/  ISETP.GE.AND P2, PT, R2, R233, PT ;  /* 0x000000e90200720c */ /* 0x000fe40003f46270 */
[C---:B------:R-:W-:Y:S02]  /*8c60*/  ISETP.LT.OR P4, PT, R3.reuse, R229, P4 ;  /* 0x000000e50300720c */ /* 0x040fe40002781670 */
[----:B------:R-:W-:Y:S01]  /*8c70*/  ISETP.LT.OR P3, PT, R3, R228, P3 ;  /* 0x000000e40300720c */ /* 0x000fe20001f61670 */
[----:B------:R-:W-:Y:S01]  /*8c80*/  VIADD R3, R0, 0x19 ;  /* 0x0000001900037836 */ /* 0x000fe20000000000 */
[----:B------:R-:W-:Y:S02]  /*8c90*/  FSEL R174, R24, -INF , !P1 ;  /* 0xff80000018ae7808 */ /* 0x000fe40004800000 */
[----:B------:R-:W-:Y:S02]  /*8ca0*/  FSEL R175, R26, -INF , !P5 ;  /* 0xff8000001aaf7808 */ /* 0x000fe40006800000 */
[----:B------:R-:W-:-:S02]  /*8cb0*/  ISETP.LT.OR P2, PT, R2, R227, P2 ;  /* 0x000000e30200720c */ /* 0x000fc40001741670 */
[C---:B------:R-:W-:Y:S02]  /*8cc0*/  ISETP.GE.AND P1, PT, R2.reuse, R231, PT ;  /* 0x000000e70200720c */ /* 0x040fe40003f26270 */
[C---:B------:R-:W-:Y:S02]  /*8cd0*/  ISETP.GE.AND P5, PT, R2.reuse, R232, PT ;  /* 0x000000e80200720c */ /* 0x040fe40003fa6270 */
[----:B------:R-:W-:Y:S02]  /*8ce0*/  ISETP.GE.AND P0, PT, R2, R230, PT ;  /* 0x000000e60200720c */ /* 0x000fe40003f06270 */
[----:B------:R-:W-:Y:S02]  /*8cf0*/  FSEL R191, R27, -INF , !P3 ;  /* 0xff8000001bbf7808 */ /* 0x000fe40005800000 */
[----:B------:R-:W-:Y:S02]  /*8d00*/  FSEL R196, R48, -INF , !P2 ;  /* 0xff80000030c47808 */ /* 0x000fe40005000000 */
[----:B------:R-:W-:-:S02]  /*8d10*/  ISETP.LT.OR P1, PT, R2, R226, P1 ;  /* 0x000000e20200720c */ /* 0x000fc40000f21670 */
[CC--:B------:R-:W-:Y:S02]  /*8d20*/  ISETP.LT.OR P5, PT, R2.reuse, R229.reuse, P5 ;  /* 0x000000e50200720c */ /* 0x0c0fe40002fa1670 */
[----:B------:R-:W-:Y:S01]  /*8d30*/  ISETP.LT.OR P0, PT, R2, R228, P0 ;  /* 0x000000e40200720c */ /* 0x000fe20000701670 */
[----:B------:R-:W-:Y:S01]  /*8d40*/  VIADD R2, R0, 0x20 ;  /* 0x0000002000027836 */ /* 0x000fe20000000000 */
[C---:B------:R-:W-:Y:S02]  /*8d50*/  ISETP.GE.AND P3, PT, R3.reuse, R232, PT ;  /* 0x000000e80300720c */ /* 0x040fe40003f66270 */
[----:B------:R-:W-:Y:S02]  /*8d60*/  ISETP.GE.AND P2, PT, R3, R230, PT ;  /* 0x000000e60300720c */ /* 0x000fe40003f46270 */
[----:B------:R-:W-:Y:S02]  /*8d70*/  FSEL R67, R25, -INF , !P4 ;  /* 0xff80000019437808 */ /* 0x000fe40006000000 */
[C---:B------:R-:W-:Y:S01]  /*8d80*/  ISETP.LT.OR P3, PT, R3.reuse, R229, P3 ;  /* 0x000000e50300720c */ /* 0x040fe20001f61670 */
[----:B------:R-:W-:Y:S01]  /*8d90*/  HMMA.16816.F32.BF16 R24, R16, R44, R248 ;  /* 0x0000002c1018723c */ /* 0x000fe200000418f8 */
[----:B------:R-:W-:-:S02]  /*8da0*/  ISETP.LT.OR P2, PT, R3, R228, P2 ;  /* 0x000000e40300720c */ /* 0x000fc40001741670 */
[C---:B------:R-:W-:Y:S02]  /*8db0*/  ISETP.GE.AND P6, PT, R3.reuse, R233, PT ;  /* 0x000000e90300720c */ /* 0x040fe40003fc6270 */
[----:B------:R-:W-:Y:S01]  /*8dc0*/  ISETP.GE.AND P4, PT, R3, R231, PT ;  /* 0x000000e70300720c */ /* 0x000fe20003f86270 */
[----:B------:R-:W-:Y:S01]  /*8dd0*/  HMMA.16816.F32.BF16 R16, R16, R46, R192 ;  /* 0x0000002e1010723c */ /* 0x000fe200000418c0 */
[----:B------:R-:W-:Y:S01]  /*8de0*/  FSEL R185, R50, -INF , !P1 ;  /* 0xff80000032b97808 */ /* 0x000fe20004800000 */
[----:B------:R-:W-:Y:S01]  /*8df0*/  IMAD.WIDE.U32 R248, R218, -0x326172a9, RZ ;  /* 0xcd9e8d57daf87825 */ /* 0x000fe200078e00ff */
[----:B------:R-:W-:Y:S02]  /*8e00*/  ISETP.GE.AND P1, PT, R2, R233, PT ;  /* 0x000000e90200720c */ /* 0x000fe40003f26270 */
[----:B------:R-:W-:Y:S02]  /*8e10*/  FSEL R53, R28, -INF , !P5 ;  /* 0xff8000001c357808 */ /* 0x000fe40006800000 */
[----:B------:R-:W-:-:S02]  /*8e20*/  FSEL R66, R30, -INF , !P0 ;  /* 0xff8000001e427808 */ /* 0x000fc40004000000 */
[----:B------:R-:W-:Y:S02]  /*8e30*/  FSEL R48, R29, -INF , !P3 ;  /* 0xff8000001d307808 */ /* 0x000fe40005800000 */
[----:B------:R-:W-:Y:S02]  /*8e40*/  FSEL R65, R31, -INF , !P2 ;  /* 0xff8000001f417808 */ /* 0x000fe40005000000 */
[CC--:B------:R-:W-:Y:S01]  /*8e50*/  ISETP.LT.OR P6, PT, R3.reuse, R227.reuse, P6 ;  /* 0x000000e30300720c */ /* 0x0c0fe200037c1670 */
[C---:B------:R-:W-:Y:S01]  /*8e60*/  HMMA.16816.F32.BF16 R28, R12.reuse, R6, R204 ;  /* 0x000000060c1c723c */ /* 0x040fe200000418cc */
[----:B------:R-:W-:Y:S01]  /*8e70*/  ISETP.LT.OR P4, PT, R3, R226, P4 ;  /* 0x000000e20300720c */ /* 0x000fe20002781670 */
[----:B------:R-:W-:Y:S01]  /*8e80*/  VIADD R3, R0, 0x21 ;  /* 0x0000002100037836 */ /* 0x000fe20000000000 */
[C---:B------:R-:W-:Y:S02]  /*8e90*/  ISETP.LT.OR P1, PT, R2.reuse, R227, P1 ;  /* 0x000000e30200720c */ /* 0x040fe40000f21670 */
[C---:B------:R-:W-:Y:S01]  /*8ea0*/  ISETP.GE.AND P5, PT, R2.reuse, R231, PT ;  /* 0x000000e70200720c */ /* 0x040fe20003fa6270 */
[----:B--2---:R-:W-:Y:S01]  /*8eb0*/  HMMA.16816.F32.BF16 R4, R12, R20, R180 ;  /* 0x000000140c04723c */ /* 0x004fe200000418b4 */
[----:B------:R-:W-:-:S02]  /*8ec0*/  ISETP.GE.AND P0, PT, R2, R232, PT ;  /* 0x000000e80200720c */ /* 0x000fc40003f06270 */
[----:B------:R-:W-:Y:S02]  /*8ed0*/  ISETP.GE.AND P3, PT, R2, R230, PT ;  /* 0x000000e60200720c */ /* 0x000fe40003f66270 */
[----:B------:R-:W-:Y:S01]  /*8ee0*/  FSEL R49, R49, -INF , !P6 ;  /* 0xff80000031317808 */ /* 0x000fe20007000000 */
[----:B------:R-:W-:Y:S01]  /*8ef0*/  HMMA.16816.F32.BF16 R24, R8, R20, R24 ;  /* 0x000000140818723c */ /* 0x000fe20000041818 */
[----:B------:R-:W-:Y:S02]  /*8f00*/  FSEL R184, R51, -INF , !P4 ;  /* 0xff80000033b87808 */ /* 0x000fe40006000000 */
[----:B------:R-:W-:Y:S02]  /*8f10*/  FSEL R210, R36, -INF , !P1 ;  /* 0xff80000024d27808 */ /* 0x000fe40004800000 */
[C---:B------:R-:W-:Y:S01]  /*8f20*/  ISETP.GE.AND P6, PT, R3.reuse, R233, PT ;  /* 0x000000e90300720c */ /* 0x040fe20003fc6270 */
[----:B------:R-:W-:Y:S01]  /*8f30*/  HMMA.16816.F32.BF16 R12, R12, R22, R176 ;  /* 0x000000160c0c723c */ /* 0x000fe200000418b0 */
[----:B------:R-:W-:-:S02]  /*8f40*/  ISETP.GE.AND P4, PT, R3, R231, PT ;  /* 0x000000e70300720c */ /* 0x000fc40003f86270 */
[C---:B------:R-:W-:Y:S02]  /*8f50*/  ISETP.GE.AND P2, PT, R3.reuse, R232, PT ;  /* 0x000000e80300720c */ /* 0x040fe40003f46270 */
[C---:B------:R-:W-:Y:S02]  /*8f60*/  ISETP.GE.AND P1, PT, R3.reuse, R230, PT ;  /* 0x000000e60300720c */ /* 0x040fe40003f26270 */
[C---:B------:R-:W-:Y:S02]  /*8f70*/  ISETP.LT.OR P5, PT, R2.reuse, R226, P5 ;  /* 0x000000e20200720c */ /* 0x040fe40002fa1670 */
[C---:B------:R-:W-:Y:S02]  /*8f80*/  ISETP.LT.OR P0, PT, R2.reuse, R229, P0 ;  /* 0x000000e50200720c */ /* 0x040fe40000701670 */
[----:B------:R-:W-:Y:S01]  /*8f90*/  ISETP.LT.OR P3, PT, R2, R228, P3 ;  /* 0x000000e40200720c */ /* 0x000fe20001f61670 */
[----:B------:R-:W-:Y:S01]  /*8fa0*/  VIADD R2, R0, 0x28 ;  /* 0x0000002800027836 */ /* 0x000fe20000000000 */
[----:B------:R-:W-:-:S02]  /*8fb0*/  ISETP.LT.OR P6, PT, R3, R227, P6 ;  /* 0x000000e30300720c */ /* 0x000fc400037c1670 */
[C---:B------:R-:W-:Y:S02]  /*8fc0*/  ISETP.LT.OR P4, PT, R3.reuse, R226, P4 ;  /* 0x000000e20300720c */ /* 0x040fe40002781670 */
[C---:B------:R-:W-:Y:S02]  /*8fd0*/  ISETP.LT.OR P2, PT, R3.reuse, R229, P2 ;  /* 0x000000e50300720c */ /* 0x040fe40001741670 */
[----:B------:R-:W-:Y:S01]  /*8fe0*/  ISETP.LT.OR P1, PT, R3, R228, P1 ;  /* 0x000000e40300720c */ /* 0x000fe20000f21670 */
[----:B------:R-:W-:Y:S01]  /*8ff0*/  VIADD R3, R0, 0x29 ;  /* 0x0000002900037836 */ /* 0x000fe20000000000 */
        /* <DEDUP_REMOVED lines=8> */
[----:B------:R-:W-:-:S02]  /*9080*/  FSEL R212, R39, -INF , !P4 ;  /* 0xff80000027d47808 */ /* 0x000fc40006000000 */
[C---:B------:R-:W-:Y:S02]  /*9090*/  ISETP.GE.AND P4, PT, R3.reuse, R233, PT ;  /* 0x000000e90300720c */ /* 0x040fe40003f86270 */
[C---:B------:R-:W-:Y:S02]  /*90a0*/  ISETP.LT.OR P5, PT, R2.reuse, R227, P5 ;  /* 0x000000e30200720c */ /* 0x040fe40002fa1670 */
[C---:B------:R-:W-:Y:S02]  /*90b0*/  ISETP.LT.OR P0, PT, R2.reuse, R226, P0 ;  /* 0x000000e20200720c */ /* 0x040fe40000701670 */
[C---:B------:R-:W-:Y:S02]  /*90c0*/  ISETP.LT.OR P3, PT, R2.reuse, R229, P3 ;  /* 0x000000e50200720c */ /* 0x040fe40001f61670 */
[----:B------:R-:W-:Y:S01]  /*90d0*/  ISETP.LT.OR P6, PT, R2, R228, P6 ;  /* 0x000000e40200720c */ /* 0x000fe200037c1670 */
[----:B------:R-:W-:Y:S01]  /*90e0*/  VIADD R2, R0, 0x30 ;  /* 0x0000003000027836 */ /* 0x000fe20000000000 */
[----:B------:R-:W-:-:S02]  /*90f0*/  ISETP.LT.OR P4, PT, R3, R227, P4 ;  /* 0x000000e30300720c */ /* 0x000fc40002781670 */
[----:B------:R-:W-:Y:S02]  /*9100*/  FSEL R203, R30, -INF , !P0 ;  /* 0xff8000001ecb7808 */ /* 0x000fe40004000000 */
[----:B------:R-:W-:Y:S02]  /*9110*/  FSEL R179, R40, -INF , !P3 ;  /* 0xff80000028b37808 */ /* 0x000fe40005800000 */
[----:B------:R-:W-:Y:S02]  /*9120*/  FSEL R181, R42, -INF , !P6 ;  /* 0xff8000002ab57808 */ /* 0x000fe40007000000 */
[----:B------:R-:W-:Y:S02]  /*9130*/  FSEL R202, R29, -INF , !P4 ;  /* 0xff8000001dca7808 */ /* 0x000fe40006000000 */
[----:B------:R-:W-:Y:S02]  /*9140*/  FSEL R180, R33, -INF , !P2 ;  /* 0xff80000021b47808 */ /* 0x000fe40005000000 */
[----:B------:R-:W-:-:S02]  /*9150*/  ISETP.GE.AND P0, PT, R2, R233, PT ;  /* 0x000000e90200720c */ /* 0x000fc40003f06270 */
[CC--:B------:R-:W-:Y:S02]  /*9160*/  ISETP.GE.AND P3, PT, R2.reuse, R231.reuse, PT ;  /* 0x000000e70200720c */ /* 0x0c0fe40003f66270 */
        /* <DEDUP_REMOVED lines=11> */
[----:B------:R-:W-:-:S02]  /*9220*/  ISETP.GE.AND P1, PT, R3, R232, PT ;  /* 0x000000e80300720c */ /* 0x000fc40003f26270 */
[----:B------:R-:W-:Y:S02]  /*9230*/  ISETP.GE.AND P5, PT, R3, R230, PT ;  /* 0x000000e60300720c */ /* 0x000fe40003fa6270 */
[----:B------:R-:W-:Y:S02]  /*9240*/  FSEL R201, R31, -INF , !P2 ;  /* 0xff8000001fc97808 */ /* 0x000fe40005000000 */
[----:B------:R-:W-:Y:S01]  /*9250*/  ISETP.GE.AND P2, PT, R2, R233, PT ;  /* 0x000000e90200720c */ /* 0x000fe20003f46270 */
[----:B------:R-:W-:Y:S01]  /*9260*/  HMMA.16816.F32.BF16 R28, R8, R22, R16 ;  /* 0x00000016081c723c */ /* 0x000fe20000041810 */
[C---:B------:R-:W-:Y:S02]  /*9270*/  ISETP.LT.OR P1, PT, R3.reuse, R229, P1 ;  /* 0x000000e50300720c */ /* 0x040fe40000f21670 */
[----:B------:R-:W-:Y:S01]  /*9280*/  ISETP.LT.OR P5, PT, R3, R228, P5 ;  /* 0x000000e40300720c */ /* 0x000fe20002fa1670 */
[----:B------:R-:W-:Y:S01]  /*9290*/  VIADD R3, R0, 0x38 ;  /* 0x0000003800037836 */ /* 0x000fe20000000000 */
[----:B------:R-:W-:Y:S01]  /*92a0*/  ISETP.LT.OR P2, PT, R2, R227, P2 ;  /* 0x000000e30200720c */ /* 0x000fe20001741670 */
[----:B------:R-:W-:Y:S01]  /*92b0*/  VIADD R0, R0, 0x39 ;  /* 0x0000003900007836 */ /* 0x000fe20000000000 */
[----:B------:R-:W-:-:S02]  /*92c0*/  FSEL R178, R41, -INF , !P1 ;  /* 0xff80000029b27808 */ /* 0x000fc40004800000 */
[----:B------:R-:W-:Y:S02]  /*92d0*/  FSEL R211, R24, -INF , !P6 ;  /* 0xff80000018d37808 */ /* 0x000fe40007000000 */
[----:B------:R-:W-:Y:S02]  /*92e0*/  FSEL R217, R5, -INF , !P2 ;  /* 0xff80000005d97808 */ /* 0x000fe40005000000 */
[----:B------:R-:W-:Y:S02]  /*92f0*/  ISETP.GE.AND P1, PT, R2, R231, PT ;  /* 0x000000e70200720c */ /* 0x000fe40003f26270 */
[C---:B------:R-:W-:Y:S02]  /*9300*/  ISETP.GE.AND P6, PT, R3.reuse, R233, PT ;  /* 0x000000e90300720c */ /* 0x040fe40003fc6270 */
[----:B------:R-:W-:Y:S02]  /*9310*/  ISETP.GE.AND P2, PT, R3, R231, PT ;  /* 0x000000e70300720c */ /* 0x000fe40003f46270 */
[----:B------:R-:W-:-:S02]  /*9320*/  FSEL R215, R4, -INF , !P0 ;  /* 0xff80000004d77808 */ /* 0x000fc40004000000 */
[C---:B------:R-:W-:Y:S02]  /*9330*/  ISETP.GE.AND P0, PT, R2.reuse, R232, PT ;  /* 0x000000e80200720c */ /* 0x040fe40003f06270 */
[CC--:B------:R-:W-:Y:S02]  /*9340*/  ISETP.LT.OR P1, PT, R2.reuse, R226.reuse, P1 ;  /* 0x000000e20200720c */ /* 0x0c0fe40000f21670 */
[C---:B------:R-:W-:Y:S02]  /*9350*/  ISETP.LT.OR P6, PT, R3.reuse, R227, P6 ;  /* 0x000000e30300720c */ /* 0x040fe400037c1670 */
[----:B------:R-:W-:Y:S02]  /*9360*/  ISETP.LT.OR P2, PT, R3, R226, P2 ;  /* 0x000000e20300720c */ /* 0x000fe40001741670 */
[----:B------:R-:W-:Y:S02]  /*9370*/  ISETP.LT.OR P0, PT, R2, R229, P0 ;  /* 0x000000e50200720c */ /* 0x000fe40000701670 */
[----:B------:R-:W-:-:S02]  /*9380*/  FSEL R237, R7, -INF , !P1 ;  /* 0xff80000007ed7808 */ /* 0x000fc40004800000 */
[----:B------:R-:W-:Y:S02]  /*9390*/  FSEL R216, R12, -INF , !P6 ;  /* 0xff8000000cd87808 */ /* 0x000fe40007000000 */
[----:B------:R-:W-:Y:S02]  /*93a0*/  FSEL R236, R14, -INF , !P2 ;  /* 0xff8000000eec7808 */ /* 0x000fe40005000000 */
[C---:B------:R-:W-:Y:S02]  /*93b0*/  ISETP.GE.AND P1, PT, R3.reuse, R232, PT ;  /* 0x000000e80300720c */ /* 0x040fe40003f26270 */
[----:B------:R-:W-:Y:S02]  /*93c0*/  ISETP.GE.AND P6, PT, R0, R233, PT ;  /* 0x000000e90000720c */ /* 0x000fe40003fc6270 */
[----:B------:R-:W-:Y:S02]  /*93d0*/  ISETP.GE.AND P2, PT, R3, R230, PT ;  /* 0x000000e60300720c */ /* 0x000fe40003f46270 */
[----:B------:R-:W-:-:S02]  /*93e0*/  FSEL R219, R6, -INF , !P3 ;  /* 0xff80000006db7808 */ /* 0x000fc40005800000 */
[----:B------:R-:W-:Y:S02]  /*93f0*/  FSEL R208, R25, -INF , !P0 ;  /* 0xff80000019d07808 */ /* 0x000fe40004000000 */
[----:B------:R-:W-:Y:S02]  /*9400*/  ISETP.GE.AND P3, PT, R2, R230, PT ;  /* 0x000000e60200720c */ /* 0x000fe40003f66270 */
[----:B------:R-:W-:Y:S02]  /*9410*/  PLOP3.LUT P0, PT, PT, PT, UP0, 0x80, 0x0 ;  /* 0x000000000000781c */ /* 0x000fe40003f0f008 */
[C---:B------:R-:W-:Y:S02]  /*9420*/  ISETP.LT.OR P1, PT, R3.reuse, R229, P1 ;  /* 0x000000e50300720c */ /* 0x040fe40000f21670 */
[----:B------:R-:W-:Y:S02]  /*9430*/  ISETP.LT.OR P6, PT, R0, R227, P6 ;  /* 0x000000e30000720c */ /* 0x000fe400037c1670 */
[----:B------:R-:W-:-:S02]  /*9440*/  ISETP.LT.OR P2, PT, R3, R228, P2 ;  /* 0x000000e40300720c */ /* 0x000fc40001741670 */
[-C--:B------:R-:W-:Y:S02]  /*9450*/  LOP3.LUT R3, R245, R239.reuse, RZ, 0x3c, !PT ;  /* 0x000000eff5037212 */ /* 0x080fe400078e3cff */
[----:B------:R-:W-:Y:S02]  /*9460*/  LOP3.LUT R4, R249, R239, RZ, 0x3c, !PT ;  /* 0x000000eff9047212 */ /* 0x000fe400078e3cff */
[----:B------:R-:W-:Y:S01]  /*9470*/  ISETP.LT.OR P3, PT, R2, R228, P3 ;  /* 0x000000e40200720c */ /* 0x000fe20001f61670 */
[----:B------:R-:W-:Y:S01]  /*9480*/  IMAD.U32 R2, RZ, RZ, UR37 ;  /* 0x00000025ff027e24 */ /* 0x000fe2000f8e00ff */
[----:B------:R-:W-:Y:S01]  /*9490*/  FSEL R214, R13, -INF , !P6 ;  /* 0xff8000000dd67808 */ /* 0x000fe20007000000 */
[----:B------:R-:W-:Y:S01]  /*94a0*/  IMAD.WIDE.U32 R172, R3, -0x2daee0ad, RZ ;  /* 0xd2511f5303ac7825 */ /* 0x000fe200078e00ff */
[----:B------:R-:W-:Y:S02]  /*94b0*/  ISETP.GE.AND P6, PT, R0, R231, PT ;  /* 0x000000e70000720c */ /* 0x000fe40003fc6270 */
[----:B------:R-:W-:Y:S01]  /*94c0*/  LOP3.LUT R2, R241, UR41, R2, 0x96, !PT ;  /* 0x00000029f1027c12 */ /* 0x000fe2000f8e9602 */
[----:B------:R-:W-:Y:S01]  /*94d0*/  IMAD.WIDE.U32 R46, R4, -0x2daee0ad, RZ ;  /* 0xd2511f53042e7825 */ /* 0x000fe200078e00ff */
[----:B------:R-:W-:-:S02]  /*94e0*/  ISETP.LT.OR P6, PT, R0, R226, P6 ;  /* 0x000000e20000720c */ /* 0x000fc400037c1670 */
[--C-:B------:R-:W-:Y:S01]  /*94f0*/  LOP3.LUT R9, R173, UR21, R240.reuse, 0x96, !PT ;  /* 0x00000015ad097c12 */ /* 0x100fe2000f8e96f0 */
[----:B------:R-:W-:Y:S01]  /*9500*/  IMAD.WIDE.U32 R4, R2, -0x326172a9, RZ ;  /* 0xcd9e8d5702047825 */ /* 0x000fe200078e00ff */
[----:B------:R-:W-:Y:S02]  /*9510*/  LOP3.LUT R10, R47, UR21, R240, 0x96, !PT ;  /* 0x000000152f0a7c12 */ /* 0x000fe4000f8e96f0 */
[----:B------:R-:W-:Y:S02]  /*9520*/  FSEL R218, R15, -INF , !P6 ;  /* 0xff8000000fda7808 */ /* 0x000fe40007000000 */
[----:B------:R-:W-:Y:S02]  /*9530*/  FSEL R207, R28, -INF , !P1 ;  /* 0xff8000001ccf7808 */ /* 0x000fe40004800000 */
[----:B------:R-:W-:Y:S02]  /*9540*/  ISETP.GE.AND P6, PT, R0, R232, PT ;  /* 0x000000e80000720c */ /* 0x000fe40003fc6270 */
[----:B------:R-:W-:Y:S01]  /*9550*/  FMNMX.FTZ R8, R104, R100, !PT ;  /* 0x0000006468087209 */ /* 0x000fe20007810000 */
[----:B------:R-:W-:Y:S10]  /*9560*/  @!P0 BRA `(.L_x_798) ;  /* 0x0000000000708947 */ /* 0x000ff40003800000 */
        /* <DEDUP_REMOVED lines=28> */
.L_x_798:
[----:B------:R-:W2:Y:S04]  /*9730*/  LDL.LU R24, [R1+0x58] ;  /* 0x0000580001187983 */ /* 0x000ea80000300800 */
[----:B------:R-:W3:Y:S01]  /*9740*/  LDL.LU R25, [R1+0x60] ;  /* 0x0000600001197983 */ /* 0x000ee20000300800 */
[----:B-1----:R-:W-:Y:S01]  /*9750*/  FMNMX.FTZ R2, R58, R8, !PT ;  /* 0x000000083a027209 */ /* 0x002fe20007810000 */
[----:B------:R-:W-:Y:S01]  /*9760*/  IMAD.WIDE.U32 R54, R9, -0x326172a9, RZ ;  /* 0xcd9e8d5709367825 */ /* 0x000fe200078e00ff */
[----:B------:R-:W-:Y:S01]  /*9770*/  ISETP.GE.AND P1, PT, R0, R230, PT ;  /* 0x000000e60000720c */ /* 0x000fe20003f26270 */
[----:B------:R-:W-:Y:S01]  /*9780*/  UIADD3 UR41, UR41, 0x1, URZ ;  /* 0x0000000129297890 */ /* 0x000fe2000fffe03f */
[----:B------:R-:W-:Y:S01]  /*9790*/  FMNMX.FTZ R2, R57, R2, !PT ;  /* 0x0000000239027209 */ /* 0x000fe20007810000 */
[----:B------:R-:W-:Y:S01]  /*97a0*/  IMAD.WIDE.U32 R44, R10, -0x326172a9, RZ ;  /* 0xcd9e8d570a2c7825 */ /* 0x000fe200078e00ff */
[----:B------:R-:W-:-:S02]  /*97b0*/  ISETP.LT.OR P6, PT, R0, R229, P6 ;  /* 0x000000e50000720c */ /* 0x000fc400037c1670 */
[----:B------:R-:W-:Y:S01]  /*97c0*/  ISETP.LT.OR P1, PT, R0, R228, P1 ;  /* 0x000000e40000720c */ /* 0x000fe20000f21670 */
[----:B------:R-:W-:Y:S01]  /*97d0*/  IMAD.MOV.U32 R32, RZ, RZ, R252 ;  /* 0x000000ffff207224 */ /* 0x000fe200078e00fc */
[----:B------:R-:W-:Y:S01]  /*97e0*/  FMNMX.FTZ R0, R56, R2, !PT ;  /* 0x0000000238007209 */ /* 0x000fe20007810000 */
[----:B------:R-:W-:Y:S01]  /*97f0*/  IMAD.MOV.U32 R28, RZ, RZ, R235 ;  /* 0x000000ffff1c7224 */ /* 0x000fe200078e00eb */
[C---:B------:R-:W-:Y:S02]  /*9800*/  LOP3.LUT R6, R5.reuse, UR22, R244, 0x96, !PT ;  /* 0x0000001605067c12 */ /* 0x040fe4000f8e96f4 */
[----:B------:R-:W-:Y:S02]  /*9810*/  FMNMX.FTZ R0, R198, R0, !PT ;  /* 0x00000000c6007209 */ /* 0x000fe40007810000 */
[----:B------:R-:W-:Y:S01]  /*9820*/  LOP3.LUT R2, R5, UR22, R248, 0x96, !PT ;  /* 0x0000001605027c12 */ /* 0x000fe2000f8e96f8 */
[----:B------:R-:W-:Y:S01]  /*9830*/  IMAD.WIDE.U32 R6, R6, -0x2daee0ad, RZ ;  /* 0xd2511f5306067825 */ /* 0x000fe200078e00ff */
[----:B------:R-:W-:-:S02]  /*9840*/  LOP3.LUT R3, R55, UR20, R4, 0x96, !PT ;  /* 0x0000001437037c12 */ /* 0x000fc4000f8e9604 */
[----:B------:R-:W-:Y:S01]  /*9850*/  LOP3.LUT R4, R45, UR20, R4, 0x96, !PT ;  /* 0x000000142d047c12 */ /* 0x000fe2000f8e9604 */
[----:B------:R-:W-:Y:S01]  /*9860*/  IMAD.WIDE.U32 R8, R2, -0x2daee0ad, RZ ;  /* 0xd2511f5302087825 */ /* 0x000fe200078e00ff */
[----:B------:R-:W-:Y:S02]  /*9870*/  FMNMX.FTZ R0, R197, R0, !PT ;  /* 0x00000000c5007209 */ /* 0x000fe40007810000 */
[----:B------:R-:W-:Y:S01]  /*9880*/  FSEL R192, R29, -INF , !P6 ;  /* 0xff8000001dc07808 */ /* 0x000fe20007000000 */
[----:B------:R-:W-:Y:S01]  /*9890*/  IMAD.WIDE.U32 R16, R3, -0x2daee0ad, RZ ;  /* 0xd2511f5303107825 */ /* 0x000fe200078e00ff */
[----:B------:R-:W-:Y:S02]  /*98a0*/  FMNMX.FTZ R2, R196, R0, !PT ;  /* 0x00000000c4027209 */ /* 0x000fe40007810000 */
[----:B------:R-:W-:Y:S01]  /*98b0*/  FMNMX.FTZ R0, R103, R105, !PT ;  /* 0x0000006967007209 */ /* 0x000fe20007810000 */
[----:B------:R-:W-:Y:S01]  /*98c0*/  IMAD.WIDE.U32 R18, R4, -0x2daee0ad, RZ ;  /* 0xd2511f5304127825 */ /* 0x000fe200078e00ff */
[----:B------:R-:W-:-:S02]  /*98d0*/  LOP3.LUT R4, R7, UR19, R172, 0x96, !PT ;  /* 0x0000001307047c12 */ /* 0x000fc4000f8e96ac */
[----:B------:R-:W-:Y:S02]  /*98e0*/  FMNMX.FTZ R2, R49, R2, !PT ;  /* 0x0000000231027209 */ /* 0x000fe40007810000 */
[----:B------:R-:W-:Y:S02]  /*98f0*/  LOP3.LUT R3, R17, UR17, R6, 0x96, !PT ;  /* 0x0000001111037c12 */ /* 0x000fe4000f8e9606 */
[----:B------:R-:W-:Y:S02]  /*9900*/  LOP3.LUT R5, R9, UR19, R46, 0x96, !PT ;  /* 0x0000001309057c12 */ /* 0x000fe4000f8e962e */
[----:B------:R-:W-:Y:S01]  /*9910*/  LOP3.LUT R6, R19, UR17, R8, 0x96, !PT ;  /* 0x0000001113067c12 */ /* 0x000fe2000f8e9608 */
[----:B------:R-:W-:Y:S01]  /*9920*/  IMAD.WIDE.U32 R8, R4, -0x326172a9, RZ ;  /* 0xcd9e8d5704087825 */ /* 0x000fe200078e00ff */
[----:B------:R-:W-:Y:S02]  /*9930*/  FMNMX.FTZ R4, R210, R2, !PT ;  /* 0x00000002d2047209 */ /* 0x000fe40007810000 */
[----:B------:R-:W-:Y:S01]  /*9940*/  FMNMX.FTZ R0, R106, R0, !PT ;  /* 0x000000006a007209 */ /* 0x000fe20007810000 */
[----:B------:R-:W-:Y:S01]  /*9950*/  IMAD.WIDE.U32 R10, R5, -0x326172a9, RZ ;  /* 0xcd9e8d57050a7825 */ /* 0x000fe200078e00ff */
[----:B------:R-:W-:-:S02]  /*9960*/  FMNMX.FTZ R4, R209, R4, !PT ;  /* 0x00000004d1047209 */ /* 0x000fc40007810000 */
[----:B------:R-:W-:Y:S01]  /*9970*/  FMNMX.FTZ R0, R60, R0, !PT ;  /* 0x000000003c007209 */ /* 0x000fe20007810000 */
[----:B------:R-:W-:Y:S01]  /*9980*/  IMAD.WIDE.U32 R14, R6, -0x326172a9, RZ ;  /* 0xcd9e8d57060e7825 */ /* 0x000fe200078e00ff */
[----:B------:R-:W-:Y:S02]  /*9990*/  FMNMX.FTZ R4, R206, R4, !PT ;  /* 0x00000004ce047209 */ /* 0x000fe40007810000 */
[----:B------:R-:W-:Y:S01]  /*99a0*/  FMNMX.FTZ R0, R59, R0, !PT ;  /* 0x000000003b007209 */ /* 0x000fe20007810000 */
[----:B------:R-:W-:Y:S01]  /*99b0*/  IMAD.WIDE.U32 R238, R3, -0x326172a9, RZ ;  /* 0xcd9e8d5703ee7825 */ /* 0x000fe200078e00ff */
        /* <DEDUP_REMOVED lines=8> */
[----:B------:R-:W-:Y:S02]  /*9a40*/  FMNMX.FTZ R4, R217, R4, !PT ;  /* 0x00000004d9047209 */ /* 0x000fe40007810000 */
[----:B------:R-:W-:Y:S02]  /*9a50*/  LOP3.LUT R3, R11, UR18, R44, 0x96, !PT ;  /* 0x000000120b037c12 */ /* 0x000fe4000f8e962c */
[----:B------:R-:W-:Y:S02]  /*9a60*/  FMNMX.FTZ R0, R185, R0, !PT ;  /* 0x00000000b9007209 */ /* 0x000fe40007810000 */
[----:B------:R-:W-:-:S02]  /*9a70*/  FMNMX.FTZ R2, R102, R107, !PT ;  /* 0x0000006b66027209 */ /* 0x000fc40007810000 */
[----:B------:R-:W-:Y:S02]  /*9a80*/  FMNMX.FTZ R4, R216, R4, !PT ;  /* 0x00000004d8047209 */ /* 0x000fe40007810000 */
[----:B------:R-:W-:Y:S01]  /*9a90*/  LOP3.LUT R7, R239, UR16, R8, 0x96, !PT ;  /* 0x00000010ef077c12 */ /* 0x000fe2000f8e9608 */
[----:B------:R-:W-:Y:S01]  /*9aa0*/  IMAD.WIDE.U32 R8, R3, -0x2daee0ad, RZ ;  /* 0xd2511f5303087825 */ /* 0x000fe200078e00ff */
[----:B------:R-:W-:Y:S02]  /*9ab0*/  FMNMX.FTZ R0, R184, R0, !PT ;  /* 0x00000000b8007209 */ /* 0x000fe40007810000 */
[----:B------:R-:W-:Y:S01]  /*9ac0*/  FMNMX.FTZ R2, R189, R2, !PT ;  /* 0x00000002bd027209 */ /* 0x000fe20007810000 */
[----:B------:R-:W-:Y:S01]  /*9ad0*/  IMAD.WIDE.U32 R204, R7, -0x2daee0ad, RZ ;  /* 0xd2511f5307cc7825 */ /* 0x000fe200078e00ff */
[----:B------:R-:W-:Y:S02]  /*9ae0*/  FMNMX.FTZ R4, R214, R4, !PT ;  /* 0x00000004d6047209 */ /* 0x000fe40007810000 */
[----:B------:R-:W-:-:S02]  /*9af0*/  FMNMX.FTZ R3, R213, R0, !PT ;  /* 0x00000000d5037209 */ /* 0x000fc40007810000 */
[----:B------:R-:W-:Y:S01]  /*9b00*/  FMNMX.FTZ R0, R61, R2, !PT ;  /* 0x000000023d007209 */ /* 0x000fe20007810000 */
[----:B------:R-:W1:Y:S01]  /*9b10*/  SHFL.BFLY PT, R10, R4, 0x2, 0x1f ;  /* 0x0c401f00040a7f89 */ /* 0x000e6200000e0000 */
        /* <DEDUP_REMOVED lines=8> */
[----:B------:R-:W-:Y:S02]  /*9ba0*/  FMNMX.FTZ R8, R201, R8, !PT ;  /* 0x00000008c9087209 */ /* 0x000fe40007810000 */
[----:B------:R-:W-:Y:S02]  /*9bb0*/  LOP3.LUT R0, R3, UR23, R6, 0x96, !PT ;  /* 0x0000001703007c12 */ /* 0x000fe4000f8e9606 */
[----:B------:R-:W-:Y:S02]  /*9bc0*/  LOP3.LUT R11, R2, 0xffff, RZ, 0xc0, !PT ;  /* 0x0000ffff020b7812 */ /* 0x000fe400078ec0ff */
[----:B------:R-:W-:Y:S02]  /*9bd0*/  FMNMX.FTZ R3, R67, R5, !PT ;  /* 0x0000000543037209 */ /* 0x000fe40007810000 */
[----:B------:R-:W-:Y:S02]  /*9be0*/  FMNMX.FTZ R6, R219, R8, !PT ;  /* 0x00000008db067209 */ /* 0x000fe40007810000 */
[----:B------:R-:W-:-:S02]  /*9bf0*/  FMNMX.FTZ R3, R53, R3, !PT ;  /* 0x0000000335037209 */ /* 0x000fc40007810000 */
[----:B------:R-:W-:Y:S02]  /*9c00*/  FMNMX.FTZ R5, R101, R188, !PT ;  /* 0x000000bc65057209 */ /* 0x000fe40007810000 */
[----:B------:R-:W-:Y:S02]  /*9c10*/  LOP3.LUT R23, R7, UR14, R14, 0x96, !PT ;  /* 0x0000000e07177c12 */ /* 0x000fe4000f8e960e */
[----:B------:R-:W-:Y:S02]  /*9c20*/  FMNMX.FTZ R7, R237, R6, !PT ;  /* 0x00000006ed077209 */ /* 0x000fe40007810000 */
[----:B------:R-:W-:Y:S02]  /*9c30*/  FMNMX.FTZ R3, R48, R3, !PT ;  /* 0x0000000330037209 */ /* 0x000fe40007810000 */
[----:B------:R-:W-:Y:S02]  /*9c40*/  FMNMX.FTZ R6, R190, R5, !PT ;  /* 0x00000005be067209 */ /* 0x000fe40007810000 */
[----:B------:R-:W-:-:S02]  /*9c50*/  FMNMX.FTZ R5, R236, R7, !PT ;  /* 0x00000007ec057209 */ /* 0x000fc40007810000 */
[----:B------:R-:W-:Y:S02]  /*9c60*/  FMNMX.FTZ R7, R186, R3, !PT ;  /* 0x00000003ba077209 */ /* 0x000fe40007810000 */
[----:B------:R-:W-:Y:S02]  /*9c70*/  FMNMX.FTZ R6, R64, R6, !PT ;  /* 0x0000000640067209 */ /* 0x000fe40007810000 */
[----:B------:R-:W-:Y:S02]  /*9c80*/  LOP3.LUT R9, R205, UR13, R12, 0x96, !PT ;  /* 0x0000000dcd097c12 */ /* 0x000fe4000f8e960c */
[----:B-1----:R-:W-:Y:S02]  /*9c90*/  FMNMX.FTZ R4, R4, R10, !PT ;  /* 0x0000000a04047209 */ /* 0x002fe40007810000 */
[----:B------:R-:W-:Y:S02]  /*9ca0*/  FMNMX.FTZ R5, R218, R5, !PT ;  /* 0x00000005da057209 */ /* 0x000fe40007810000 */
[----:B------:R-:W-:-:S02]  /*9cb0*/  FMNMX.FTZ R7, R180, R7, !PT ;  /* 0x00000007b4077209 */ /* 0x000fc40007810000 */
[----:B------:R-:W-:Y:S01]  /*9cc0*/  LOP3.LUT R16, R13, UR15, R16, 0x96, !PT ;  /* 0x0000000f0d107c12 */ /* 0x000fe2000f8e9610 */
[----:B------:R-:W-:Y:S01]  /*9cd0*/  SHFL.BFLY PT, R8, R5, 0x2, 0x1f ;  /* 0x0c401f0005087f89 */ /* 0x000fe200000e0000 */
[----:B------:R-:W-:Y:S02]  /*9ce0*/  FMNMX.FTZ R6, R63, R6, !PT ;  /* 0x000000063f067209 */ /* 0x000fe40007810000 */
[----:B------:R-:W-:Y:S01]  /*9cf0*/  LOP3.LUT R13, R2, 0xff, RZ, 0xc0, !PT ;  /* 0x000000ff020d7812 */ /* 0x000fe200078ec0ff */
[----:B------:R-:W-:Y:S01]  /*9d00*/  IMAD.WIDE.U32 R176, R16, -0x326172a9, RZ ;  /* 0xcd9e8d5710b07825 */ /* 0x000fe200078e00ff */
[--C-:B------:R-:W-:Y:S02]  /*9d10*/  SHF.R.U32.HI R14, RZ, 0x10, R2.reuse ;  /* 0x00000010ff0e7819 */ /* 0x100fe40000011602 */
[----:B------:R-:W-:Y:S01]  /*9d20*/  SHF.R.U32.HI R19, RZ, 0x18, R2 ;  /* 0x00000018ff137819 */ /* 0x000fe20000011602 */
[----:B------:R-:W-:Y:S01]  /*9d30*/  IMAD.WIDE.U32 R2, R9, -0x326172a9, RZ ;  /* 0xcd9e8d5709027825 */ /* 0x000fe200078e00ff */
[----:B------:R-:W-:Y:S01]  /*9d40*/  FMNMX.FTZ R7, R179, R7, !PT ;  /* 0x00000007b3077209 */ /* 0x000fe20007810000 */
[----:B------:R-:W1:Y:S01]  /*9d50*/  SHFL.BFLY PT, R9, R4, 0x1, 0x1f ;  /* 0x0c201f0004097f89 */ /* 0x000e6200000e0000 */
[----:B------:R-:W-:-:S02]  /*9d60*/  FMNMX.FTZ R6, R175, R6, !PT ;  /* 0x00000006af067209 */ /* 0x000fc40007810000 */
[----:B------:R-:W-:Y:S02]  /*9d70*/  FMNMX.FTZ R7, R178, R7, !PT ;  /* 0x00000007b2077209 */ /* 0x000fe40007810000 */
[----:B------:R-:W-:Y:S02]  /*9d80*/  FMNMX.FTZ R6, R191, R6, !PT ;  /* 0x00000006bf067209 */ /* 0x000fe40007810000 */
[----:B------:R-:W-:Y:S02]  /*9d90*/  FMNMX.FTZ R7, R211, R7, !PT ;  /* 0x00000007d3077209 */ /* 0x000fe40007810000 */
[----:B------:R-:W-:Y:S02]  /*9da0*/  FMNMX.FTZ R6, R66, R6, !PT ;  /* 0x0000000642067209 */ /* 0x000fe40007810000 */
[----:B------:R-:W-:Y:S02]  /*9db0*/  LOP3.LUT R10, R2, 0xffff, RZ, 0xc0, !PT ;  /* 0x0000ffff020a7812 */ /* 0x000fe400078ec0ff */
[----:B------:R-:W-:-:S02]  /*9dc0*/  FMNMX.FTZ R7, R208, R7, !PT ;  /* 0x00000007d0077209 */ /* 0x000fc40007810000 */
[----:B------:R-:W-:Y:S02]  /*9dd0*/  FMNMX.FTZ R6, R65, R6, !PT ;  /* 0x0000000641067209 */ /* 0x000fe40007810000 */
[----:B------:R-:W-:Y:S02]  /*9de0*/  LOP3.LUT R12, R2, 0xff, RZ, 0xc0, !PT ;  /* 0x000000ff020c7812 */ /* 0x000fe400078ec0ff */
[----:B------:R-:W-:Y:S02]  /*9df0*/  SHF.R.U32.HI R10, RZ, 0x8, R10 ;  /* 0x00000008ff0a7819 */ /* 0x000fe4000001160a */
[----:B------:R-:W-:Y:S02]  /*9e00*/  FMNMX.FTZ R7, R207, R7, !PT ;  /* 0x00000007cf077209 */ /* 0x000fe40007810000 */
[----:B------:R-:W-:Y:S02]  /*9e10*/  FMNMX.FTZ R6, R187, R6, !PT ;  /* 0x00000006bb067209 */ /* 0x000fe40007810000 */
[----:B------:R-:W-:-:S02]  /*9e20*/  PRMT R21, R12, 0x5410, R10 ;  /* 0x000054100c157816 */ /* 0x000fc4000000000a */
[----:B------:R-:W-:Y:S02]  /*9e30*/  FMNMX.FTZ R12, R192, R7, !PT ;  /* 0x00000007c00c7209 */ /* 0x000fe40007810000 */
[----:B------:R-:W-:Y:S02]  /*9e40*/  FMNMX.FTZ R6, R182, R6, !PT ;  /* 0x00000006b6067209 */ /* 0x000fe40007810000 */
[----:B-1----:R-:W-:Y:S01]  /*9e50*/  FMNMX.FTZ R39, R4, R9, !PT ;  /* 0x0000000904277209 */ /* 0x002fe20007810000 */
[----:B------:R-:W-:Y:S01]  /*9e60*/  SHFL.BFLY PT, R7, R12, 0x2, 0x1f ;  /* 0x0c401f000c077f89 */ /* 0x000fe200000e0000 */
[----:B------:R-:W-:Y:S02]  /*9e70*/  FSEL R173, R43, -INF , !P5 ;  /* 0xff8000002bad7808 */ /* 0x000fe40006800000 */
[----:B------:R-:W-:Y:S01]  /*9e80*/  FMNMX.FTZ R5, R5, R8, !PT ;  /* 0x0000000805057209 */ /* 0x000fe20007810000 */
[----:B------:R-:W-:Y:S01]  /*9e90*/  FMUL.FTZ R15, R39, UR40 ;  /* 0x00000028270f7c20 */ /* 0x000fe20008410000 */
[----:B------:R-:W-:-:S02]  /*9ea0*/  FMNMX.FTZ R4, R181, R6, !PT ;  /* 0x00000006b5047209 */ /* 0x000fc40007810000 */
[----:B------:R-:W-:Y:S01]  /*9eb0*/  FSEL R183, R26, -INF , !P4 ;  /* 0xff8000001ab77808 */ /* 0x000fe20006000000 */
[----:B------:R-:W1:Y:S01]  /*9ec0*/  SHFL.BFLY PT, R8, R5, 0x1, 0x1f ;  /* 0x0c201f0005087f89 */ /* 0x000e6200000e0000 */
[----:B------:R-:W-:Y:S02]  /*9ed0*/  FMNMX.FTZ R4, R173, R4, !PT ;  /* 0x00000004ad047209 */ /* 0x000fe40007810000 */
[----:B------:R-:W-:Y:S02]  /*9ee0*/  SHF.R.U32.HI R10, RZ, 0x10, R2 ;  /* 0x00000010ff0a7819 */ /* 0x000fe40000011602 */
[----:B------:R-:W-:Y:S02]  /*9ef0*/  FSETP.NEU.FTZ.AND P4, PT, R39, -INF , PT ;  /* 0xff8000002700780b */ /* 0x000fe40003f9d000 */
[----:B------:R-:W-:Y:S02]  /*9f00*/  SHF.R.U32.HI R11, RZ, 0x8, R11 ;  /* 0x00000008ff0b7819 */ /* 0x000fe4000001160b */
[----:B------:R-:W-:-:S02]  /*9f10*/  FSEL R193, R27, -INF , !P3 ;  /* 0xff8000001bc17808 */ /* 0x000fc40005800000 */
[----:B------:R-:W-:Y:S02]  /*9f20*/  FMNMX.FTZ R9, R183, R4, !PT ;  /* 0x00000004b7097209 */ /* 0x000fe40007810000 */
[----:B------:R-:W-:Y:S02]  /*9f30*/  LOP3.LUT R6, R10, 0xff, RZ, 0xc0, !PT ;  /* 0x000000ff0a067812 */ /* 0x000fe400078ec0ff */
[----:B------:R-:W-:Y:S02]  /*9f40*/  SHF.R.U32.HI R2, RZ, 0x18, R2 ;  /* 0x00000018ff027819 */ /* 0x000fe40000011602 */
[----:B------:R-:W-:Y:S02]  /*9f50*/  FSEL R15, R15, RZ, P4 ;  /* 0x000000ff0f0f7208 */ /* 0x000fe40002000000 */
[----:B------:R-:W-:Y:S02]  /*9f60*/  PRMT R22, R13, 0x5410, R11 ;  /* 0x000054100d167816 */ /* 0x000fe4000000000b */
[----:B------:R-:W-:-:S02]  /*9f70*/  FSEL R195, R30, -INF , !P2 ;  /* 0xff8000001ec37808 */ /* 0x000fc40005000000 */
[----:B------:R-:W-:Y:S02]  /*9f80*/  FMNMX.FTZ R9, R193, R9, !PT ;  /* 0x00000009c1097209 */ /* 0x000fe40007810000 */
[----:B------:R-:W-:Y:S01]  /*9f90*/  PRMT R11, R6, 0x5410, R2 ;  /* 0x00005410060b7816 */ /* 0x000fe20000000002 */
[--C-:B------:R-:W-:Y:S01]  /*9fa0*/  FFMA.FTZ R2, R100, UR40, -R15.reuse ;  /* 0x0000002864027c23 */ /* 0x100fe2000801080f */
[----:B------:R-:W-:Y:S01]  /*9fb0*/  FSEL R194, R31, -INF , !P1 ;  /* 0xff8000001fc27808 */ /* 0x000fe20004800000 */
[----:B------:R-:W-:Y:S01]  /*9fc0*/  FFMA.FTZ R6, R58, UR40, -R15 ;  /* 0x000000283a067c23 */ /* 0x000fe2000801080f */
[----:B------:R-:W-:Y:S01]  /*9fd0*/  FMNMX.FTZ R9, R195, R9, !PT ;  /* 0x00000009c3097209 */ /* 0x000fe20007810000 */
[----:B------:R4:W-:Y:S01]  /*9fe0*/  MUFU.EX2 R50, R2 ;  /* 0x0000000200327308 */ /* 0x0009e20000000800 */
[----:B------:R-:W-:Y:S02]  /*9ff0*/  LOP3.LUT R4, R14, 0xff, RZ, 0xc0, !PT ;  /* 0x000000ff0e047812 */ /* 0x000fe400078ec0ff */
[----:B-1----:R-:W-:-:S02]  /*a000*/  FMNMX.FTZ R41, R5, R8, !PT ;  /* 0x0000000805297209 */ /* 0x002fc40007810000 */
[----:B------:R-:W-:Y:S02]  /*a010*/  PRMT R19, R4, 0x5410, R19 ;  /* 0x0000541004137816 */ /* 0x000fe40000000013 */
[C---:B------:R-:W-:Y:S01]  /*a020*/  FSETP.NEU.FTZ.AND P2, PT, R41.reuse, -INF , PT ;  /* 0xff8000002900780b */ /* 0x040fe20003f5d000 */
[----:B------:R1:W-:Y:S01]  /*a030*/  MUFU.EX2 R51, R6 ;  /* 0x0000000600337308 */ /* 0x0003e20000000800 */
[----:B------:R-:W-:Y:S01]  /*a040*/  FMUL.FTZ R20, R41, UR40 ;  /* 0x0000002829147c20 */ /* 0x000fe20008410000 */
[----:B------:R-:W-:Y:S04]  /*a050*/  STL [R1], R41 ;  /* 0x0000002901007387 */ /* 0x000fe80000100800 */
[----:B------:R-:W-:Y:S02]  /*a060*/  FSEL R20, R20, RZ, P2 ;  /* 0x000000ff14147208 */ /* 0x000fe40001000000 */
[----:B----4-:R-:W-:-:S02]  /*a070*/  LOP3.LUT R2, R3, UR23, R176, 0x96, !PT ;  /* 0x0000001703027c12 */ /* 0x010fc4000f8e96b0 */
[----:B------:R-:W-:Y:S02]  /*a080*/  FMNMX.FTZ R3, R194, R9, !PT ;  /* 0x00000009c2037209 */ /* 0x000fe40007810000 */
[----:B------:R-:W-:Y:S02]  /*a090*/  FMNMX.FTZ R9, R12, R7, !PT ;  /* 0x000000070c097209 */ /* 0x000fe40007810000 */
[C---:B------:R-:W-:Y:S01]  /*a0a0*/  LOP3.LUT R4, R2.reuse, 0xffff, RZ, 0xc0, !PT ;  /* 0x0000ffff02047812 */ /* 0x040fe200078ec0ff */
[----:B------:R-:W-:Y:S01]  /*a0b0*/  SHFL.BFLY PT, R7, R3, 0x2, 0x1f ;  /* 0x0c401f0003077f89 */ /* 0x000fe200000e0000 */
[----:B------:R-:W-:Y:S02]  /*a0c0*/  LOP3.LUT R5, R2, 0xff, RZ, 0xc0, !PT ;  /* 0x000000ff02057812 */ /* 0x000fe400078ec0ff */
[----:B-1----:R-:W-:Y:S01]  /*a0d0*/  SHF.R.U32.HI R6, RZ, 0x8, R4 ;  /* 0x00000008ff067819 */ /* 0x002fe20000011604 */
[----:B------:R-:W1:Y:S01]  /*a0e0*/  SHFL.BFLY PT, R8, R9, 0x1, 0x1f ;  /* 0x0c201f0009087f89 */ /* 0x000e6200000e0000 */
[----:B------:R-:W-:-:S02]  /*a0f0*/  FFMA.FTZ R4, R57, UR40, -R15 ;  /* 0x0000002839047c23 */ /* 0x000fc4000801080f */
[----:B------:R-:W-:Y:S01]  /*a100*/  PRMT R16, R5, 0x5410, R6 ;  /* 0x0000541005107816 */ /* 0x000fe20000000006 */
[----:B------:R-:W-:Y:S01]  /*a110*/  FFMA.FTZ R5, R56, UR40, -R15 ;  /* 0x0000002838057c23 */ /* 0x000fe2000801080f */
[----:B------:R4:W-:Y:S08]  /*a120*/  MUFU.EX2 R242, R4 ;  /* 0x0000000400f27308 */ /* 0x0009f00000000800 */
[----:B------:R5:W-:Y:S01]  /*a130*/  MUFU.EX2 R35, R5 ;  /* 0x0000000500237308 */ /* 0x000be20000000800 */
[----:B----4-:R-:W-:-:S02]  /*a140*/  SHF.R.U32.HI R4, RZ, 0x10, R2 ;  /* 0x00000010ff047819 */ /* 0x010fc40000011602 */
[----:B-1----:R-:W-:-:S04]  /*a150*/  FMNMX.FTZ R252, R9, R8, !PT ;  /* 0x0000000809fc7209 */ /* 0x002fc80007810000 */
[C---:B------:R-:W-:Y:S01]  /*a160*/  FSETP.NEU.FTZ.AND P1, PT, R252.reuse, -INF , PT ;  /* 0xff800000fc00780b */ /* 0x040fe20003f3d000 */
[----:B------:R-:W-:Y:S01]  /*a170*/  FMUL.FTZ R12, R252, UR40 ;  /* 0x00000028fc0c7c20 */ /* 0x000fe20008410000 */
[----:B-----5:R-:W-:Y:S02]  /*a180*/  SHF.R.U32.HI R5, RZ, 0x18, R2 ;  /* 0x00000018ff057819 */ /* 0x020fe40000011602 */
[----:B------:R-:W-:Y:S01]  /*a190*/  LOP3.LUT R2, R4, 0xff, RZ, 0xc0, !PT ;  /* 0x000000ff04027812 */ /* 0x000fe200078ec0ff */
[----:B------:R-:W-:Y:S01]  /*a1a0*/  FFMA.FTZ R4, R105, UR40, -R20 ;  /* 0x0000002869047c23 */ /* 0x000fe20008010814 */
[----:B------:R-:W-:Y:S02]  /*a1b0*/  FSEL R12, R12, RZ, P1 ;  /* 0x000000ff0c0c7208 */ /* 0x000fe40000800000 */
[----:B------:R-:W-:Y:S01]  /*a1c0*/  PRMT R13, R2, 0x5410, R5 ;  /* 0x00005410020d7816 */ /* 0x000fe20000000005 */
[----:B------:R1:W-:Y:S01]  /*a1d0*/  MUFU.EX2 R40, R4 ;  /* 0x0000000400287308 */ /* 0x0003e20000000800 */
[----:B------:R-:W-:-:S02]  /*a1e0*/  FMNMX.FTZ R2, R3, R7, !PT ;  /* 0x0000000703027209 */ /* 0x000fc40007810000 */
[----:B------:R-:W-:-:S03]  /*a1f0*/  LOP3.LUT R3, R0, 0xffff, RZ, 0xc0, !PT ;  /* 0x0000ffff00037812 */ /* 0x000fc600078ec0ff */
[----:B------:R-:W4:Y:S01]  /*a200*/  SHFL.BFLY PT, R6, R2, 0x1, 0x1f ;  /* 0x0c201f0002067f89 */ /* 0x000f2200000e0000 */
[----:B------:R-:W-:Y:S02]  /*a210*/  SHF.R.U32.HI R5, RZ, 0x8, R3 ;  /* 0x00000008ff057819 */ /* 0x000fe40000011603 */
[----:B------:R-:W-:-:S04]  /*a220*/  LOP3.LUT R3, R0, 0xff, RZ, 0xc0, !PT ;  /* 0x000000ff00037812 */ /* 0x000fc800078ec0ff */
[----:B------:R-:W-:Y:S02]  /*a230*/  PRMT R18, R3, 0x5410, R5 ;  /* 0x0000541003127816 */ /* 0x000fe40000000005 */
[----:B------:R-:W-:Y:S01]  /*a240*/  SHF.R.U32.HI R3, RZ, 0x10, R0 ;  /* 0x00000010ff037819 */ /* 0x000fe20000011600 */
[----:B--2---:R-:W-:Y:S02]  /*a250*/  IMAD.MOV.U32 R243, RZ, RZ, R24 ;  /* 0x000000fffff37224 */ /* 0x004fe400078e0018 */
[----:B-1----:R-:W-:-:S04]  /*a260*/  FFMA.FTZ R4, R106, UR40, -R20 ;  /* 0x000000286a047c23 */ /* 0x002fc80008010814 */
[----:B------:R1:W-:Y:S01]  /*a270*/  MUFU.EX2 R33, R4 ;  /* 0x0000000400217308 */ /* 0x0003e20000000800 */
[----:B----4-:R-:W-:Y:S02]  /*a280*/  FMNMX.FTZ R235, R2, R6, !PT ;  /* 0x0000000602eb7209 */ /* 0x010fe40007810000 */
[----:B------:R-:W-:Y:S02]  /*a290*/  FSEL R2, R41, RZ, P2 ;  /* 0x000000ff29027208 */ /* 0x000fe40001000000 */
[C---:B------:R-:W-:Y:S01]  /*a2a0*/  FSETP.NEU.FTZ.AND P2, PT, R235.reuse, -INF , PT ;  /* 0xff800000eb00780b */ /* 0x040fe20003f5d000 */
[----:B------:R-:W-:Y:S02]  /*a2b0*/  FMUL.FTZ R14, R235, UR40 ;  /* 0x00000028eb0e7c20 */ /* 0x000fe40008410000 */
[----:B------:R-:W-:Y:S01]  /*a2c0*/  FADD.FTZ R5, R103, -R2 ;  /* 0x8000000267057221 */ /* 0x000fe20000010000 */
[----:B-1----:R-:W-:Y:S01]  /*a2d0*/  FFMA.FTZ R4, R60, UR40, -R20 ;  /* 0x000000283c047c23 */ /* 0x002fe20008010814 */
[----:B------:R-:W-:-:S02]  /*a2e0*/  FSEL R2, R252, RZ, P1 ;  /* 0x000000fffc027208 */ /* 0x000fc40000800000 */
[----:B------:R-:W-:Y:S01]  /*a2f0*/  FSEL R14, R14, RZ, P2 ;  /* 0x000000ff0e0e7208 */ /* 0x000fe20001000000 */
[----:B------:R1:W-:Y:S01]  /*a300*/  MUFU.EX2 R34, R4 ;  /* 0x0000000400227308 */ /* 0x0003e20000000800 */
[----:B------:R-:W-:-:S07]  /*a310*/  FMUL.FTZ R5, R5, UR40 ;  /* 0x0000002805057c20 */ /* 0x000fce0008410000 */
[----:B------:R-:W2:Y:S01]  /*a320*/  MUFU.EX2 R52, R5 ;  /* 0x0000000500347308 */ /* 0x000ea20000000800 */
[----:B-1----:R-:W-:Y:S02]  /*a330*/  SHF.R.U32.HI R4, RZ, 0x18, R0 ;  /* 0x00000018ff047819 */ /* 0x002fe40000011600 */
[----:B------:R-:W-:Y:S01]  /*a340*/  LOP3.LUT R0, R3, 0xff, RZ, 0xc0, !PT ;  /* 0x000000ff03007812 */ /* 0x000fe200078ec0ff */
[----:B------:R-:W-:-:S03]  /*a350*/  FFMA.FTZ R3, R59, UR40, -R20 ;  /* 0x000000283b037c23 */ /* 0x000fc60008010814 */
[----:B------:R-:W-:Y:S01]  /*a360*/  PRMT R17, R0, 0x5410, R4 ;  /* 0x0000541000117816 */ /* 0x000fe20000000004 */
[----:B------:R-:W-:Y:S01]  /*a370*/  FFMA.FTZ R0, R107, UR40, -R12 ;  /* 0x000000286b007c23 */ /* 0x000fe2000801080c */
[----:B------:R1:W-:Y:S01]  /*a380*/  MUFU.EX2 R38, R3 ;  /* 0x0000000300267308 */ /* 0x0003e20000000800 */
[-C--:B--2---:R-:W-:Y:S01]  /*a390*/  FMUL.FTZ R126, R126, R52.reuse ;  /* 0x000000347e7e7220 */ /* 0x084fe20000410000 */
[-C--:B------:R-:W-:Y:S01]  /*a3a0*/  FMUL.FTZ R127, R127, R52.reuse ;  /* 0x000000347f7f7220 */ /* 0x080fe20000410000 */
[-C--:B------:R-:W-:Y:S01]  /*a3b0*/  FMUL.FTZ R138, R138, R52.reuse ;  /* 0x000000348a8a7220 */ /* 0x080fe20000410000 */
[-C--:B------:R-:W-:Y:S01]  /*a3c0*/  FMUL.FTZ R139, R139, R52.reuse ;  /* 0x000000348b8b7220 */ /* 0x080fe20000410000 */
        /* <DEDUP_REMOVED lines=12> */
[----:B-1----:R-:W-:Y:S01]  /*a490*/  FSEL R3, R39, RZ, P4 ;  /* 0x000000ff27037208 */ /* 0x002fe20002000000 */
[-C--:B------:R-:W-:Y:S01]  /*a4a0*/  FMUL.FTZ R143, R143, R52.reuse ;  /* 0x000000348f8f7220 */ /* 0x080fe20000410000 */
[-C--:B------:R-:W-:Y:S01]  /*a4b0*/  FMUL.FTZ R154, R154, R52.reuse ;  /* 0x000000349a9a7220 */ /* 0x080fe20000410000 */
[-C--:B------:R-:W-:Y:S01]  /*a4c0*/  FMUL.FTZ R155, R155, R52.reuse ;  /* 0x000000349b9b7220 */ /* 0x080fe20000410000 */
[----:B------:R-:W-:Y:S01]  /*a4d0*/  FMUL.FTZ R162, R162, R52 ;  /* 0x00000034a2a27220 */ /* 0x000fe20000410000 */
[----:B------:R-:W-:Y:S01]  /*a4e0*/  FADD.FTZ R4, R104, -R3 ;  /* 0x8000000368047221 */ /* 0x000fe20000010000 */
[----:B------:R-:W-:Y:S01]  /*a4f0*/  FADD.FTZ R3, R102, -R2 ;  /* 0x8000000266037221 */ /* 0x000fe20000010000 */
[----:B------:R-:W-:Y:S01]  /*a500*/  FSEL R2, R235, RZ, P2 ;  /* 0x000000ffeb027208 */ /* 0x000fe20001000000 */
[----:B--2---:R-:W-:Y:S01]  /*a510*/  FFMA.FTZ R0, R189, UR40, -R12 ;  /* 0x00000028bd007c23 */ /* 0x004fe2000801080c */
[----:B------:R-:W-:-:S02]  /*a520*/  IMAD.MOV.U32 R189, RZ, RZ, R50 ;  /* 0x000000ffffbd7224 */ /* 0x000fc400078e0032 */
[----:B------:R-:W-:Y:S01]  /*a530*/  FMUL.FTZ R4, R4, UR40 ;  /* 0x0000002804047c20 */ /* 0x000fe20008410000 */
[----:B------:R-:W1:Y:S01]  /*a540*/  LDC.U8 R50, c[0x0][0x388] ;  /* 0x0000e200ff327b82 */ /* 0x000e620000000000 */
[----:B------:R2:W-:Y:S01]  /*a550*/  MUFU.EX2 R43, R0 ;  /* 0x00000000002b7308 */ /* 0x0005e20000000800 */
[----:B------:R-:W-:Y:S01]  /*a560*/  FADD.FTZ R7, R101, -R2 ;  /* 0x8000000265077221 */ /* 0x000fe20000010000 */
[----:B------:R-:W-:Y:S01]  /*a570*/  FFMA.FTZ R2, R64, UR40, -R14 ;  /* 0x0000002840027c23 */ /* 0x000fe2000801080e */
[----:B------:R-:W-:Y:S02]  /*a580*/  IMAD.MOV.U32 R64, RZ, RZ, R33 ;  /* 0x000000ffff407224 */ /* 0x000fe400078e0021 */
[----:B------:R-:W-:Y:S01]  /*a590*/  FMUL.FTZ R3, R3, UR40 ;  /* 0x0000002803037c20 */ /* 0x000fe20008410000 */
[----:B---3--:R-:W-:Y:S02]  /*a5a0*/  IMAD.MOV.U32 R33, RZ, RZ, R25 ;  /* 0x000000ffff217224 */ /* 0x008fe400078e0019 */
[-C--:B------:R-:W-:Y:S01]  /*a5b0*/  FMUL.FTZ R163, R163, R52.reuse ;  /* 0x00000034a3a37220 */ /* 0x080fe20000410000 */
[----:B------:R-:W3:Y:S01]  /*a5c0*/  LDSM.16.MT88.4 R24, [R220+0x9000] ;  /* 0x00900000dc18783b */ /* 0x000ee20000004200 */
[----:B------:R4:W-:Y:S01]  /*a5d0*/  MUFU.EX2 R249, R2 ;  /* 0x0000000200f97308 */ /* 0x0009e20000000800 */
[-C--:B------:R-:W-:Y:S01]  /*a5e0*/  FMUL.FTZ R166, R166, R52.reuse ;  /* 0x00000034a6a67220 */ /* 0x080fe20000410000 */
[-C--:B------:R-:W-:Y:S01]  /*a5f0*/  FMUL.FTZ R167, R167, R52.reuse ;  /* 0x00000034a7a77220 */ /* 0x080fe20000410000 */
[-C--:B------:R-:W-:Y:S01]  /*a600*/  FMUL.FTZ R82, R82, R52.reuse ;  /* 0x0000003452527220 */ /* 0x080fe20000410000 */
[----:B------:R-:W-:Y:S01]  /*a610*/  FMUL.FTZ R83, R83, R52 ;  /* 0x0000003453537220 */ /* 0x000fe20000410000 */
[----:B--2---:R-:W-:-:S04]  /*a620*/  FFMA.FTZ R0, R61, UR40, -R12 ;  /* 0x000000283d007c23 */ /* 0x004fc8000801080c */
[----:B------:R2:W-:Y:S01]  /*a630*/  MUFU.EX2 R29, R0 ;  /* 0x00000000001d7308 */ /* 0x0005e20000000800 */
[----:B----4-:R-:W-:-:S07]  /*a640*/  FFMA.FTZ R2, R63, UR40, -R14 ;  /* 0x000000283f027c23 */ /* 0x010fce000801080e */
[----:B------:R-:W4:Y:S01]  /*a650*/  MUFU.EX2 R247, R2 ;  /* 0x0000000200f77308 */ /* 0x000f220000000800 */
[----:B--2---:R-:W-:-:S07]  /*a660*/  FFMA.FTZ R0, R62, UR40, -R12 ;  /* 0x000000283e007c23 */ /* 0x004fce000801080c */
[----:B------:R2:W-:Y:S01]  /*a670*/  MUFU.EX2 R30, R0 ;  /* 0x00000000001e7308 */ /* 0x0005e20000000800 */
[----:B----4-:R-:W-:Y:S01]  /*a680*/  F2FP.BF16.F32.PACK_AB R2, R247, R249 ;  /* 0x000000f9f702723e */ /* 0x010fe200000010ff */
[----:B--2---:R-:W-:Y:S01]  /*a690*/  FFMA.FTZ R0, R188, UR40, -R14 ;  /* 0x00000028bc007c23 */ /* 0x004fe2000801080e */
[----:B-1----:R-:W-:Y:S01]  /*a6a0*/  PRMT R188, R50, 0x7054, R50 ;  /* 0x0000705432bc7816 */ /* 0x002fe20000000032 */
[----:B------:R-:W-:-:S04]  /*a6b0*/  FMUL.FTZ R50, R7, UR40 ;  /* 0x0000002807327c20 */ /* 0x000fc80008410000 */
[----:B------:R1:W-:Y:S01]  /*a6c0*/  MUFU.EX2 R251, R0 ;  /* 0x0000000000fb7308 */ /* 0x0003e20000000800 */
[--C-:B------:R-:W-:Y:S02]  /*a6d0*/  HSET2.LE.AND R10, R21, R188.reuse, PT ;  /* 0x000000bc150a7233 */ /* 0x100fe40003803000 */
[--C-:B------:R-:W-:Y:S02]  /*a6e0*/  HSET2.LE.AND R11, R11, R188.reuse, PT ;  /* 0x000000bc0b0b7233 */ /* 0x100fe40003803000 */
[--C-:B------:R-:W-:Y:S02]  /*a6f0*/  HSET2.LE.AND R8, R16, R188.reuse, PT ;  /* 0x000000bc10087233 */ /* 0x100fe40003803000 */
[--C-:B------:R-:W-:Y:S01]  /*a700*/  HSET2.LE.AND R9, R13, R188.reuse, PT ;  /* 0x000000bc0d097233 */ /* 0x100fe20003803000 */
[----:B------:R-:W2:Y:S01]  /*a710*/  MUFU.EX2 R21, R4 ;  /* 0x0000000400157308 */ /* 0x000ea20000000800 */
[----:B------:R-:W-:Y:S01]  /*a720*/  HSET2.LE.AND R6, R22, R188, PT ;  /* 0x000000bc16067233 */ /* 0x000fe20003803000 */
[----:B------:R-:W-:-:S02]  /*a730*/  IMAD.MOV.U32 R22, RZ, RZ, R41 ;  /* 0x000000ffff167224 */ /* 0x000fc400078e0029 */
[----:B------:R-:W-:Y:S02]  /*a740*/  IMAD.MOV.U32 R41, RZ, RZ, R28 ;  /* 0x000000ffff297224 */ /* 0x000fe400078e001c */
[----:B------:R-:W-:Y:S02]  /*a750*/  IMAD.MOV.U32 R13, RZ, RZ, R243 ;  /* 0x000000ffff0d7224 */ /* 0x000fe400078e00f3 */
[----:B-1----:R-:W-:Y:S01]  /*a760*/  FFMA.FTZ R0, R190, UR40, -R14 ;  /* 0x00000028be007c23 */ /* 0x002fe2000801080e */
[----:B------:R-:W-:Y:S01]  /*a770*/  IMAD.MOV.U32 R190, RZ, RZ, R51 ;  /* 0x000000ffffbe7224 */ /* 0x000fe200078e0033 */
[----:B------:R-:W1:Y:S01]  /*a780*/  MUFU.EX2 R50, R50 ;  /* 0x0000003200327308 */ /* 0x000e620000000800 */
[----:B--2---:R-:W-:-:S07]  /*a790*/  FMUL.FTZ R124, R124, R21 ;  /* 0x000000157c7c7220 */ /* 0x004fce0000410000 */
        /* <DEDUP_REMOVED lines=8> */
[----:B------:R-:W4:Y:S01]  /*a820*/  MUFU.EX2 R51, R3 ;  /* 0x0000000300337308 */ /* 0x000f220000000800 */
[-C--:B-1----:R-:W-:Y:S01]  /*a830*/  FMUL.FTZ R110, R110, R50.reuse ;  /* 0x000000326e6e7220 */ /* 0x082fe20000410000 */
        /* <DEDUP_REMOVED lines=8> */
[-C--:B------:R-:W-:Y:S01]  /*a8c0*/  FMUL.FTZ R68, R68, R21.reuse ;  /* 0x0000001544447220 */ /* 0x080fe20000410000 */
[----:B------:R-:W-:Y:S01]  /*a8d0*/  FMUL.FTZ R69, R69, R21 ;  /* 0x0000001545457220 */ /* 0x000fe20000410000 */
[----:B------:R-:W-:Y:S01]  /*a8e0*/  FMUL.FTZ R90, R90, R50 ;  /* 0x000000325a5a7220 */ /* 0x000fe20000410000 */
[----:B------:R-:W-:Y:S01]  /*a8f0*/  LOP3.LUT R10, R10, R0, RZ, 0xc0, !PT ;  /* 0x000000000a0a7212 */ /* 0x000fe200078ec0ff */
[----:B------:R-:W-:Y:S01]  /*a900*/  FMUL.FTZ R91, R91, R50 ;  /* 0x000000325b5b7220 */ /* 0x000fe20000410000 */
[----:B------:R-:W-:Y:S01]  /*a910*/  F2FP.BF16.F32.PACK_AB R0, R38, R34 ;  /* 0x000000222600723e */ /* 0x000fe200000010ff */
[----:B------:R-:W-:Y:S01]  /*a920*/  FMUL.FTZ R94, R94, R50 ;  /* 0x000000325e5e7220 */ /* 0x000fe20000410000 */
[-C--:B----4-:R-:W-:Y:S01]  /*a930*/  FMUL.FTZ R108, R108, R51.reuse ;  /* 0x000000336c6c7220 */ /* 0x090fe20000410000 */
[-C--:B------:R-:W-:Y:S01]  /*a940*/  FMUL.FTZ R109, R109, R51.reuse ;  /* 0x000000336d6d7220 */ /* 0x080fe20000410000 */
[----:B------:R-:W-:Y:S01]  /*a950*/  LOP3.LUT R11, R11, R0, RZ, 0xc0, !PT ;  /* 0x000000000b0b7212 */ /* 0x000fe200078ec0ff */
[----:B------:R-:W-:Y:S01]  /*a960*/  FMUL.FTZ R116, R116, R51 ;  /* 0x0000003374747220 */ /* 0x000fe20000410000 */
[----:B------:R-:W-:Y:S01]  /*a970*/  F2FP.BF16.F32.PACK_AB R0, R190, R189 ;  /* 0x000000bdbe00723e */ /* 0x000fe200000010ff */
[-C--:B------:R-:W-:Y:S01]  /*a980*/  FMUL.FTZ R117, R117, R51.reuse ;  /* 0x0000003375757220 */ /* 0x080fe20000410000 */
[-C--:B------:R-:W-:Y:S01]  /*a990*/  FMUL.FTZ R128, R128, R51.reuse ;  /* 0x0000003380807220 */ /* 0x080fe20000410000 */
[-C--:B------:R-:W-:Y:S01]  /*a9a0*/  FMUL.FTZ R129, R129, R51.reuse ;  /* 0x0000003381817220 */ /* 0x080fe20000410000 */
[----:B------:R-:W-:Y:S01]  /*a9b0*/  LOP3.LUT R8, R8, R0, RZ, 0xc0, !PT ;  /* 0x0000000008087212 */ /* 0x000fe200078ec0ff */
[-C--:B------:R-:W-:Y:S01]  /*a9c0*/  FMUL.FTZ R132, R132, R51.reuse ;  /* 0x0000003384847220 */ /* 0x080fe20000410000 */
[----:B------:R-:W-:Y:S01]  /*a9d0*/  F2FP.BF16.F32.PACK_AB R0, R64, R40 ;  /* 0x000000284000723e */ /* 0x000fe200000010ff */
[-C--:B------:R-:W-:Y:S01]  /*a9e0*/  FMUL.FTZ R133, R133, R51.reuse ;  /* 0x0000003385857220 */ /* 0x080fe20000410000 */
[-C--:B------:R-:W-:Y:S01]  /*a9f0*/  FMUL.FTZ R88, R88, R51.reuse ;  /* 0x0000003358587220 */ /* 0x080fe20000410000 */
[-C--:B------:R-:W-:Y:S01]  /*aa00*/  FMUL.FTZ R89, R89, R51.reuse ;  /* 0x0000003359597220 */ /* 0x080fe20000410000 */
[----:B------:R-:W-:Y:S01]  /*aa10*/  LOP3.LUT R9, R9, R0, RZ, 0xc0, !PT ;  /* 0x0000000009097212 */ /* 0x000fe200078ec0ff */
[----:B------:R-:W-:Y:S01]  /*aa20*/  FMUL.FTZ R92, R92, R51 ;  /* 0x000000335c5c7220 */ /* 0x000fe20000410000 */
[----:B------:R-:W-:Y:S01]  /*aa30*/  F2FP.BF16.F32.PACK_AB R0, R30, R29 ;  /* 0x0000001d1e00723e */ /* 0x000fe200000010ff */
[----:B------:R-:W-:Y:S01]  /*aa40*/  FMUL.FTZ R93, R93, R51 ;  /* 0x000000335d5d7220 */ /* 0x000fe20000410000 */
[----:B------:R-:W-:Y:S01]  /*aa50*/  FMUL.FTZ R95, R95, R50 ;  /* 0x000000325f5f7220 */ /* 0x000fe20000410000 */
[-C--:B------:R-:W-:Y:S01]  /*aa60*/  FMUL.FTZ R84, R84, R21.reuse ;  /* 0x0000001554547220 */ /* 0x080fe20000410000 */
[----:B------:R-:W-:Y:S01]  /*aa70*/  LOP3.LUT R6, R6, R0, RZ, 0xc0, !PT ;  /* 0x0000000006067212 */ /* 0x000fe200078ec0ff */
[C---:B---3--:R-:W-:Y:S01]  /*aa80*/  HMMA.16816.F32.BF16 R112, R8.reuse, R24, R112 ;  /* 0x000000180870723c */ /* 0x048fe20000041870 */
[--C-:B------:R-:W-:Y:S01]  /*aa90*/  HSET2.LE.AND R0, R19, R188.reuse, PT ;  /* 0x000000bc13007233 */ /* 0x100fe20003803000 */
[-C--:B------:R-:W-:Y:S01]  /*aaa0*/  FMUL.FTZ R85, R85, R21.reuse ;  /* 0x0000001555557220 */ /* 0x080fe20000410000 */
[-C--:B------:R-:W-:Y:S01]  /*aab0*/  FMUL.FTZ R96, R96, R21.reuse ;  /* 0x0000001560607220 */ /* 0x080fe20000410000 */
[----:B------:R-:W-:Y:S01]  /*aac0*/  FMUL.FTZ R97, R97, R21 ;  /* 0x0000001561617220 */ /* 0x000fe20000410000 */
[-C--:B------:R-:W-:Y:S01]  /*aad0*/  FMUL.FTZ R144, R144, R51.reuse ;  /* 0x0000003390907220 */ /* 0x080fe20000410000 */
[----:B------:R-:W-:Y:S01]  /*aae0*/  LOP3.LUT R7, R0, R2, RZ, 0xc0, !PT ;  /* 0x0000000200077212 */ /* 0x000fe200078ec0ff */
[----:B------:R-:W-:Y:S01]  /*aaf0*/  HMMA.16816.F32.BF16 R120, R8, R26, R120 ;  /* 0x0000001a0878723c */ /* 0x000fe20000041878 */
[--C-:B------:R-:W-:Y:S01]  /*ab00*/  HSET2.LE.AND R0, R18, R188.reuse, PT ;  /* 0x000000bc12007233 */ /* 0x100fe20003803000 */
[-C--:B------:R-:W-:Y:S01]  /*ab10*/  FMUL.FTZ R145, R145, R51.reuse ;  /* 0x0000003391917220 */ /* 0x080fe20000410000 */
[----:B------:R-:W-:Y:S01]  /*ab20*/  F2FP.BF16.F32.PACK_AB R2, R43, R42 ;  /* 0x0000002a2b02723e */ /* 0x000fe200000010ff */
[-C--:B------:R-:W-:Y:S01]  /*ab30*/  FMUL.FTZ R148, R148, R51.reuse ;  /* 0x0000003394947220 */ /* 0x080fe20000410000 */
[-C--:B------:R-:W-:Y:S01]  /*ab40*/  FMUL.FTZ R149, R149, R51.reuse ;  /* 0x0000003395957220 */ /* 0x080fe20000410000 */
[-C--:B------:R-:W-:Y:S01]  /*ab50*/  FMUL.FTZ R156, R156, R51.reuse ;  /* 0x000000339c9c7220 */ /* 0x080fe20000410000 */
[----:B------:R-:W-:Y:S01]  /*ab60*/  LOP3.LUT R4, R0, R2, RZ, 0xc0, !PT ;  /* 0x0000000200047212 */ /* 0x000fe200078ec0ff */
[-C--:B------:R-:W-:Y:S01]  /*ab70*/  FMUL.FTZ R157, R157, R51.reuse ;  /* 0x000000339d9d7220 */ /* 0x080fe20000410000 */
[----:B------:R-:W-:Y:S01]  /*ab80*/  HSET2.LE.AND R0, R17, R188, PT ;  /* 0x000000bc11007233 */ /* 0x000fe20003803000 */
[----:B------:R-:W-:Y:S01]  /*ab90*/  FMUL.FTZ R168, R168, R51 ;  /* 0x00000033a8a87220 */ /* 0x000fe20000410000 */
[----:B------:R-:W1:Y:S01]  /*aba0*/  LDSM.16.MT88.4 R16, [R222+0x9000] ;  /* 0x00900000de10783b */ /* 0x000e620000004200 */
[----:B------:R-:W-:Y:S01]  /*abb0*/  F2FP.BF16.F32.PACK_AB R2, R250, R251 ;  /* 0x000000fbfa02723e */ /* 0x000fe200000010ff */
[-C--:B------:R-:W-:Y:S01]  /*abc0*/  FMUL.FTZ R146, R146, R50.reuse ;  /* 0x0000003292927220 */ /* 0x080fe20000410000 */
[-C--:B------:R-:W-:Y:S01]  /*abd0*/  FMUL.FTZ R147, R147, R50.reuse ;  /* 0x0000003293937220 */ /* 0x080fe20000410000 */
[----:B------:R-:W-:Y:S01]  /*abe0*/  FMUL.FTZ R150, R150, R50 ;  /* 0x0000003296967220 */ /* 0x000fe20000410000 */
[----:B------:R-:W-:Y:S01]  /*abf0*/  LOP3.LUT R5, R0, R2, RZ, 0xc0, !PT ;  /* 0x0000000200057212 */ /* 0x000fe200078ec0ff */
        /* <DEDUP_REMOVED lines=10> */
[----:B------:R-:W-:Y:S01]  /*aca0*/  FMUL.FTZ R77, R77, R51 ;  /* 0x000000334d4d7220 */ /* 0x000fe20000410000 */
[-C--:B------:R-:W-:Y:S01]  /*acb0*/  FMUL.FTZ R170, R170, R50.reuse ;  /* 0x00000032aaaa7220 */ /* 0x080fe20000410000 */
[----:B------:R-:W-:Y:S01]  /*acc0*/  HMMA.16816.F32.BF16 R116, R4, R26, R116 ;  /* 0x0000001a0474723c */ /* 0x000fe20000041874 */
[----:B------:R-:W3:Y:S01]  /*acd0*/  LDSM.16.MT88.4 R24, [R222+0xa000] ;  /* 0x00a00000de18783b */ /* 0x000ee20000004200 */
[-C--:B------:R-:W-:Y:S01]  /*ace0*/  FMUL.FTZ R171, R171, R50.reuse ;  /* 0x00000032abab7220 */ /* 0x080fe20000410000 */
[-C--:B------:R-:W-:Y:S01]  /*acf0*/  FMUL.FTZ R74, R74, R50.reuse ;  /* 0x000000324a4a7220 */ /* 0x080fe20000410000 */
[-C--:B------:R-:W-:Y:S01]  /*ad00*/  FMUL.FTZ R75, R75, R50.reuse ;  /* 0x000000324b4b7220 */ /* 0x080fe20000410000 */
[-C--:B------:R-:W-:Y:S01]  /*ad10*/  FMUL.FTZ R78, R78, R50.reuse ;  /* 0x000000324e4e7220 */ /* 0x080fe20000410000 */
[----:B------:R-:W-:Y:S01]  /*ad20*/  FMUL.FTZ R79, R79, R50 ;  /* 0x000000324f4f7220 */ /* 0x000fe20000410000 */
[-C--:B------:R-:W-:Y:S01]  /*ad30*/  FMUL.FTZ R140, R140, R21.reuse ;  /* 0x000000158c8c7220 */ /* 0x080fe20000410000 */
[-C--:B------:R-:W-:Y:S01]  /*ad40*/  FMUL.FTZ R141, R141, R21.reuse ;  /* 0x000000158d8d7220 */ /* 0x080fe20000410000 */
[----:B--2---:R-:W-:Y:S01]  /*ad50*/  FFMA.FTZ R0, R67, UR40, -R12 ;  /* 0x0000002843007c23 */ /* 0x004fe2000801080c */
        /* <DEDUP_REMOVED lines=8> */
[----:B------:R-:W-:Y:S01]  /*ade0*/  IMAD.WIDE.U32 R2, R23, -0x2daee0ad, RZ ;  /* 0xd2511f5317027825 */ /* 0x000fe200078e00ff */
[----:B-1----:R-:W-:Y:S03]  /*adf0*/  HMMA.16816.F32.BF16 R60, R8, R16, R124 ;  /* 0x00000010083c723c */ /* 0x002fe6000004187c */
[----:B------:R-:W-:-:S02]  /*ae00*/  IMAD.MOV.U32 R23, RZ, RZ, R43 ;  /* 0x000000ffff177224 */ /* 0x000fc400078e002b */
[----:B------:R-:W-:Y:S01]  /*ae10*/  IMAD.MOV.U32 R174, RZ, RZ, R40 ;  /* 0x000000ffffae7224 */ /* 0x000fe200078e0028 */
[----:B------:R-:W-:Y:S01]  /*ae20*/  HMMA.16816.F32.BF16 R56, R8, R18, R136 ;  /* 0x000000120838723c */ /* 0x000fe20000041888 */
[----:B------:R-:W-:Y:S02]  /*ae30*/  IMAD.MOV.U32 R125, RZ, RZ, R39 ;  /* 0x000000ffff7d7224 */ /* 0x000fe400078e0027 */
[----:B------:R-:W-:Y:S02]  /*ae40*/  IMAD.MOV.U32 R124, RZ, RZ, R30 ;  /* 0x000000ffff7c7224 */ /* 0x000fe400078e001e */
[----:B------:R-:W-:Y:S01]  /*ae50*/  IMAD.MOV.U32 R39, RZ, RZ, R32 ;  /* 0x000000ffff277224 */ /* 0x000fe200078e0020 */
[----:B------:R-:W-:Y:S01]  /*ae60*/  HMMA.16816.F32.BF16 R128, R4, R16, R128 ;  /* 0x000000100480723c */ /* 0x000fe20000041880 */
[----:B------:R-:W-:Y:S02]  /*ae70*/  IMAD.MOV.U32 R139, RZ, RZ, R38 ;  /* 0x000000ffff8b7224 */ /* 0x000fe400078e0026 */
[----:B------:R-:W-:-:S02]  /*ae80*/  IMAD.MOV.U32 R137, RZ, RZ, R29 ;  /* 0x000000ffff897224 */ /* 0x000fc400078e001d */
[----:B------:R-:W-:Y:S01]  /*ae90*/  IMAD.MOV.U32 R138, RZ, RZ, R35 ;  /* 0x000000ffff8a7224 */ /* 0x000fe200078e0023 */
[----:B------:R-:W1:Y:S01]  /*aea0*/  LDSM.16.MT88.4 R28, [R220+0xb000] ;  /* 0x00b00000dc1c783b */ /* 0x000e620000004200 */
[----:B------:R-:W-:Y:S01]  /*aeb0*/  IMAD.MOV.U32 R136, RZ, RZ, R34 ;  /* 0x000000ffff887224 */ /* 0x000fe200078e0022 */
[C---:B------:R-:W-:Y:S01]  /*aec0*/  HMMA.16816.F32.BF16 R132, R4.reuse, R18, R132 ;  /* 0x000000120484723c */ /* 0x040fe20000041884 */
[----:B------:R-:W-:Y:S01]  /*aed0*/  IMAD.MOV.U32 R38, RZ, RZ, R33 ;  /* 0x000000ffff267224 */ /* 0x000fe200078e0021 */
[----:B------:R-:W2:Y:S01]  /*aee0*/  LDSM.16.MT88.4 R16, [R220+0xa000] ;  /* 0x00a00000dc10783b */ /* 0x000ea20000004200 */
[----:B------:R-:W-:Y:S02]  /*aef0*/  IMAD.MOV.U32 R126, RZ, RZ, R244 ;  /* 0x000000ffff7e7224 */ /* 0x000fe400078e00f4 */
[----:B------:R4:W-:Y:S01]  /*af00*/  MUFU.EX2 R244, R0 ;  /* 0x0000000000f47308 */ /* 0x0009e20000000800 */
[----:B------:R-:W5:Y:S01]  /*af10*/  LDSM.16.MT88.4 R32, [R222+0xb000] ;  /* 0x00b00000de20783b */ /* 0x000f620000004200 */
[----:B------:R-:W-:Y:S01]  /*af20*/  IMAD.MOV.U32 R127, RZ, RZ, R245 ;  /* 0x000000ffff7f7224 */ /* 0x000fe200078e00f5 */
[----:B---3--:R-:W-:Y:S01]  /*af30*/  HMMA.16816.F32.BF16 R156, R4, R24, R156 ;  /* 0x00000018049c723c */ /* 0x008fe2000004189c */
[----:B------:R-:W-:-:S02]  /*af40*/  IMAD.MOV.U32 R43, RZ, RZ, R38 ;  /* 0x000000ffff2b7224 */ /* 0x000fc400078e0026 */
[----:B------:R-:W-:-:S03]  /*af50*/  IMAD.MOV.U32 R205, RZ, RZ, R39 ;  /* 0x000000ffffcd7224 */ /* 0x000fc600078e0027 */
[----:B------:R-:W-:Y:S06]  /*af60*/  HMMA.16816.F32.BF16 R168, R4, R26, R168 ;  /* 0x0000001a04a8723c */ /* 0x000fec00000418a8 */
[----:B------:R-:W-:Y:S01]  /*af70*/  HMMA.16816.F32.BF16 R160, R8, R24, R160 ;  /* 0x0000001808a0723c */ /* 0x000fe200000418a0 */
[----:B----4-:R-:W-:Y:S01]  /*af80*/  FFMA.FTZ R0, R53, UR40, -R12 ;  /* 0x0000002835007c23 */ /* 0x010fe2000801080c */
[----:B------:R-:W-:-:S03]  /*af90*/  IMAD.MOV.U32 R53, RZ, RZ, R41 ;  /* 0x000000ffff357224 */ /* 0x000fc600078e0029 */
[----:B------:R3:W-:Y:S01]  /*afa0*/  MUFU.EX2 R245, R0 ;  /* 0x0000000000f57308 */ /* 0x0007e20000000800 */
[C---:B------:R-:W-:Y:S01]  /*afb0*/  HMMA.16816.F32.BF16 R164, R8.reuse, R26, R164 ;  /* 0x0000001a08a4723c */ /* 0x040fe200000418a4 */
[----:B------:R-:W-:Y:S05]  /*afc0*/  LDSM.16.MT88.4 R24, [R222+0x9400] ;  /* 0x00940000de18783b */ /* 0x000fea0000004200 */
[----:B-1----:R-:W-:Y:S01]  /*afd0*/  HMMA.16816.F32.BF16 R104, R8, R28, R68 ;  /* 0x0000001c0868723c */ /* 0x002fe20000041844 */
[----:B---3--:R-:W-:Y:S01]  /*afe0*/  FFMA.FTZ R0, R48, UR40, -R12 ;  /* 0x0000002830007c23 */ /* 0x008fe2000801080c */
[----:B------:R-:W-:-:S04]  /*aff0*/  IMAD.MOV.U32 R48, RZ, RZ, R242 ;  /* 0x000000ffff307224 */ /* 0x000fc800078e00f2 */
[C---:B--2---:R-:W-:Y:S01]  /*b000*/  HMMA.16816.F32.BF16 R144, R4.reuse, R16, R144 ;  /* 0x000000100490723c */ /* 0x044fe20000041890 */
[----:B------:R-:W-:Y:S01]  /*b010*/  IMAD.MOV.U32 R70, RZ, RZ, R240 ;  /* 0x000000ffff467224 */ /* 0x000fe200078e00f0 */
[----:B------:R1:W2:Y:S01]  /*b020*/  MUFU.EX2 R246, R0 ;  /* 0x0000000000f67308 */ /* 0x0002a20000000800 */
[----:B------:R-:W-:Y:S02]  /*b030*/  IMAD.MOV.U32 R71, RZ, RZ, R241 ;  /* 0x000000ffff477224 */ /* 0x000fe400078e00f1 */
[----:B------:R-:W-:Y:S01]  /*b040*/  IMAD.MOV.U32 R176, RZ, RZ, R70 ;  /* 0x000000ffffb07224 */ /* 0x000fe200078e0046 */
[C---:B-----5:R-:W-:Y:S06]  /*b050*/  HMMA.16816.F32.BF16 R88, R4.reuse, R32, R88 ;  /* 0x000000200458723c */ /* 0x060fec0000041858 */
[----:B------:R-:W-:Y:S06]  /*b060*/  HMMA.16816.F32.BF16 R92, R4, R34, R92 ;  /* 0x00000022045c723c */ /* 0x000fec000004185c */
[----:B------:R-:W-:Y:S01]  /*b070*/  HMMA.16816.F32.BF16 R84, R8, R32, R84 ;  /* 0x000000200854723c */ /* 0x000fe20000041854 */
[----:B-1----:R-:W-:Y:S01]  /*b080*/  FFMA.FTZ R0, R175, UR40, -R14 ;  /* 0x00000028af007c23 */ /* 0x002fe2000801080e */
[----:B------:R-:W-:-:S03]  /*b090*/  IMAD.MOV.U32 R175, RZ, RZ, R42 ;  /* 0x000000ffffaf7224 */ /* 0x000fc600078e002a */
[----:B------:R1:W-:Y:S01]  /*b0a0*/  MUFU.EX2 R242, R0 ;  /* 0x0000000000f27308 */ /* 0x0003e20000000800 */
[----:B------:R-:W-:Y:S01]  /*b0b0*/  HMMA.16816.F32.BF16 R96, R8, R34, R96 ;  /* 0x000000220860723c */ /* 0x000fe20000041860 */
[----:B------:R-:W3:Y:S05]  /*b0c0*/  LDSM.16.MT88.4 R32, [R220+0x9400] ;  /* 0x00940000dc20783b */ /* 0x000eea0000004200 */
[C---:B------:R-:W-:Y:S06]  /*b0d0*/  HMMA.16816.F32.BF16 R148, R4.reuse, R18, R148 ;  /* 0x000000120494723c */ /* 0x040fec0000041894 */
[----:B------:R-:W-:Y:S01]  /*b0e0*/  HMMA.16816.F32.BF16 R72, R4, R28, R72 ;  /* 0x0000001c0448723c */ /* 0x000fe20000041848 */
[----:B-1----:R-:W-:-:S05]  /*b0f0*/  FFMA.FTZ R0, R66, UR40, -R14 ;  /* 0x0000002842007c23 */ /* 0x002fca000801080e */
[----:B------:R-:W-:Y:S01]  /*b100*/  HMMA.16816.F32.BF16 R76, R4, R30, R76 ;  /* 0x0000001e044c723c */ /* 0x000fe2000004184c */
[----:B------:R1:W-:Y:S05]  /*b110*/  MUFU.EX2 R240, R0 ;  /* 0x0000000000f07308 */ /* 0x0003ea0000000800 */
[C---:B------:R-:W-:Y:S01]  /*b120*/  HMMA.16816.F32.BF16 R140, R8.reuse, R16, R140 ;  /* 0x00000010088c723c */ /* 0x040fe2000004188c */
[C---:B------:R-:W-:Y:S02]  /*b130*/  LOP3.LUT R4, R2.reuse, 0xffff, RZ, 0xc0, !PT ;  /* 0x0000ffff02047812 */ /* 0x040fe400078ec0ff */
[----:B------:R-:W-:Y:S02]  /*b140*/  LOP3.LUT R5, R2, 0xff, RZ, 0xc0, !PT ;  /* 0x000000ff02057812 */ /* 0x000fe400078ec0ff */
[----:B------:R-:W-:Y:S01]  /*b150*/  SHF.R.U32.HI R4, RZ, 0x8, R4 ;  /* 0x00000008ff047819 */ /* 0x000fe20000011604 */
[----:B------:R-:W-:Y:S01]  /*b160*/  HMMA.16816.F32.BF16 R152, R8, R18, R152 ;  /* 0x000000120898723c */ /* 0x000fe20000041898 */
[----:B------:R-:W4:Y:S02]  /*b170*/  LDSM.16.MT88.4 R16, [R220+0xa400] ;  /* 0x00a40000dc10783b */ /* 0x000f240000004200 */
[----:B------:R-:W-:-:S03]  /*b180*/  PRMT R4, R5, 0x5410, R4 ;  /* 0x0000541005047816 */ /* 0x000fc60000000004 */
[----:B------:R-:W-:Y:S01]  /*b190*/  HMMA.16816.F32.BF16 R100, R8, R30, R80 ;  /* 0x0000001e0864723c */ /* 0x000fe20000041850 */
[----:B-1----:R-:W-:Y:S01]  /*b1a0*/  FFMA.FTZ R0, R65, UR40, -R14 ;  /* 0x0000002841007c23 */ /* 0x002fe2000801080e */
[----:B------:R-:W1:Y:S03]  /*b1b0*/  LDSM.16.MT88.4 R28, [R222+0xa400] ;  /* 0x00a40000de1c783b */ /* 0x000e660000004200 */
[----:B------:R5:W3:Y:S02]  /*b1c0*/  MUFU.EX2 R241, R0 ;  /* 0x0000000000f17308 */ /* 0x000ae40000000800 */
[----:B------:R-:W-:Y:S02]  /*b1d0*/  SHF.R.U32.HI R9, RZ, 0x18, R2 ;  /* 0x00000018ff097819 */ /* 0x000fe40000011602 */
[----:B-----5:R-:W-:Y:S02]  /*b1e0*/  LOP3.LUT R0, R3, UR32, R36, 0x96, !PT ;  /* 0x0000002003007c12 */ /* 0x020fe4000f8e9624 */
[----:B------:R-:W-:Y:S01]  /*b1f0*/  SHF.R.U32.HI R3, RZ, 0x10, R2 ;  /* 0x00000010ff037819 */ /* 0x000fe20000011602 */
[----:B------:R-:W-:Y:S01]  /*b200*/  FFMA.FTZ R2, R191, UR40, -R14 ;  /* 0x00000028bf027c23 */ /* 0x000fe2000801080e */
[C---:B------:R-:W-:Y:S01]  /*b210*/  LOP3.LUT R6, R0.reuse, 0xff, RZ, 0xc0, !PT ;  /* 0x000000ff00067812 */ /* 0x040fe200078ec0ff */
[----:B------:R-:W5:Y:S01]  /*b220*/  LDSM.16.MT88.4 R36, [R220+0xb400] ;  /* 0x00b40000dc24783b */ /* 0x000f620000004200 */
[----:B------:R-:W-:Y:S01]  /*b230*/  LOP3.LUT R8, R3, 0xff, RZ, 0xc0, !PT ;  /* 0x000000ff03087812 */ /* 0x000fe200078ec0ff */
[----:B------:R2:W4:Y:S01]  /*b240*/  MUFU.EX2 R239, R2 ;  /* 0x0000000200ef7308 */ /* 0x0005220000000800 */
[----:B------:R-:W-:-:S02]  /*b250*/  LOP3.LUT R3, R0, 0xffff, RZ, 0xc0, !PT ;  /* 0x0000ffff00037812 */ /* 0x000fc400078ec0ff */
[----:B------:R-:W-:Y:S02]  /*b260*/  SHF.R.U32.HI R7, RZ, 0x18, R0 ;  /* 0x00000018ff077819 */ /* 0x000fe40000011600 */
[----:B------:R-:W-:-:S04]  /*b270*/  SHF.R.U32.HI R5, RZ, 0x8, R3 ;  /* 0x00000008ff057819 */ /* 0x000fc80000011603 */
[----:B------:R-:W-:Y:S02]  /*b280*/  PRMT R5, R6, 0x5410, R5 ;  /* 0x0000541006057816 */ /* 0x000fe40000000005 */
[----:B--2---:R-:W-:Y:S02]  /*b290*/  SHF.R.U32.HI R2, RZ, 0x10, R0 ;  /* 0x00000010ff027819 */ /* 0x004fe40000011600 */
[----:B------:R-:W-:Y:S02]  /*b2a0*/  HSET2.LE.AND R0, R4, R188, PT ;  /* 0x000000bc04007233 */ /* 0x000fe40003803000 */
[----:B------:R-:W-:Y:S02]  /*b2b0*/  LOP3.LUT R3, R2, 0xff, RZ, 0xc0, !PT ;  /* 0x000000ff02037812 */ /* 0x000fe400078ec0ff */
[----:B------:R-:W-:Y:S02]  /*b2c0*/  F2FP.BF16.F32.PACK_AB R2, R246, R245 ;  /* 0x000000f5f602723e */ /* 0x000fe400000010ff */
[----:B------:R-:W-:-:S02]  /*b2d0*/  PRMT R4, R8, 0x5410, R9 ;  /* 0x0000541008047816 */ /* 0x000fc40000000009 */
[----:B------:R-:W-:Y:S02]  /*b2e0*/  PRMT R7, R3, 0x5410, R7 ;  /* 0x0000541003077816 */ /* 0x000fe40000000007 */
[----:B------:R-:W-:Y:S02]  /*b2f0*/  LOP3.LUT R6, R0, R2, RZ, 0xc0, !PT ;  /* 0x0000000200067212 */ /* 0x000fe400078ec0ff */
[--C-:B------:R-:W-:Y:S02]  /*b300*/  HSET2.LE.AND R3, R5, R188.reuse, PT ;  /* 0x000000bc05037233 */ /* 0x100fe40003803000 */
[--C-:B------:R-:W-:Y:S02]  /*b310*/  HSET2.LE.AND R0, R4, R188.reuse, PT ;  /* 0x000000bc04007233 */ /* 0x100fe40003803000 */
[----:B------:R-:W-:Y:S02]  /*b320*/  HSET2.LE.AND R5, R7, R188, PT ;  /* 0x000000bc07057233 */ /* 0x000fe40003803000 */
[----:B---3--:R-:W-:-:S02]  /*b330*/  F2FP.BF16.F32.PACK_AB R2, R241, R240 ;  /* 0x000000f0f102723e */ /* 0x008fc400000010ff */
[----:B------:R-:W-:Y:S02]  /*b340*/  F2FP.BF16.F32.PACK_AB R4, R244, R243 ;  /* 0x000000f3f404723e */ /* 0x000fe400000010ff */
[----:B----4-:R-:W-:Y:S02]  /*b350*/  F2FP.BF16.F32.PACK_AB R8, R239, R242 ;  /* 0x000000f2ef08723e */ /* 0x010fe400000010ff */
[----:B------:R-:W-:Y:S01]  /*b360*/  LOP3.LUT R7, R0, R2, RZ, 0xc0, !PT ;  /* 0x0000000200077212 */ /* 0x000fe200078ec0ff */
[----:B------:R-:W-:Y:S01]  /*b370*/  FFMA.FTZ R0, R198, UR40, -R15 ;  /* 0x00000028c6007c23 */ /* 0x000fe2000801080f */
[----:B------:R-:W-:Y:S02]  /*b380*/  LOP3.LUT R4, R3, R4, RZ, 0xc0, !PT ;  /* 0x0000000403047212 */ /* 0x000fe400078ec0ff */
[----:B------:R-:W-:Y:S01]  /*b390*/  LOP3.LUT R5, R5, R8, RZ, 0xc0, !PT ;  /* 0x0000000805057212 */ /* 0x000fe200078ec0ff */
[----:B------:R2:W-:Y:S01]  /*b3a0*/  MUFU.EX2 R198, R0 ;  /* 0x0000000000c67308 */ /* 0x0005e20000000800 */
[----:B------:R-:W-:Y:S01]  /*b3b0*/  LOP3.LUT R2, R177, UR14, R238, 0x96, !PT ;  /* 0x0000000eb1027c12 */ /* 0x000fe2000f8e96ee */
[----:B------:R-:W-:-:S04]  /*b3c0*/  IMAD.MOV.U32 R177, RZ, RZ, R71 ;  /* 0x000000ffffb17224 */ /* 0x000fc800078e0047 */
[----:B------:R-:W-:Y:S01]  /*b3d0*/  HMMA.16816.F32.BF16 R80, R4, R32, R108 ;  /* 0x000000200450723c */ /* 0x000fe2000004186c */
[----:B------:R-:W-:-:S05]  /*b3e0*/  IMAD.WIDE.U32 R2, R2, -0x2daee0ad, RZ ;  /* 0xd2511f5302027825 */ /* 0x000fca00078e00ff */
[C---:B------:R-:W-:Y:S01]  /*b3f0*/  HMMA.16816.F32.BF16 R116, R4.reuse, R34, R116 ;  /* 0x000000220474723c */ /* 0x040fe20000041874 */
[----:B------:R-:W-:Y:S02]  /*b400*/  IMAD.MOV.U32 R109, RZ, RZ, R43 ;  /* 0x000000ffff6d7224 */ /* 0x000fe400078e002b */
[----:B------:R-:W3:Y:S01]  /*b410*/  LDSM.16.MT88.4 R40, [R222+0xb400] ;  /* 0x00b40000de28783b */ /* 0x000ee20000004200 */
[----:B------:R-:W-:Y:S02]  /*b420*/  IMAD.MOV.U32 R108, RZ, RZ, R205 ;  /* 0x000000ffff6c7224 */ /* 0x000fe400078e00cd */
[----:B--2---:R-:W-:Y:S01]  /*b430*/  FFMA.FTZ R0, R197, UR40, -R15 ;  /* 0x00000028c5007c23 */ /* 0x004fe2000801080f */
[----:B------:R-:W-:Y:S01]  /*b440*/  HMMA.16816.F32.BF16 R128, R4, R24, R128 ;  /* 0x000000180480723c */ /* 0x000fe20000041880 */
[----:B------:R-:W-:Y:S02]  /*b450*/  IMAD.MOV.U32 R110, RZ, RZ, R190 ;  /* 0x000000ffff6e7224 */ /* 0x000fe400078e00be */
[----:B------:R2:W-:Y:S01]  /*b460*/  MUFU.EX2 R205, R0 ;  /* 0x0000000000cd7308 */ /* 0x0005e20000000800 */
[----:B------:R-:W-:-:S02]  /*b470*/  IMAD.MOV.U32 R176, RZ, RZ, R109 ;  /* 0x000000ffffb07224 */ /* 0x000fc400078e006d */
[C---:B------:R-:W-:Y:S01]  /*b480*/  HMMA.16816.F32.BF16 R132, R4.reuse, R26, R132 ;  /* 0x0000001a0484723c */ /* 0x040fe20000041884 */
[----:B------:R-:W-:Y:S02]  /*b490*/  IMAD.MOV.U32 R109, RZ, RZ, R138 ;  /* 0x000000ffff6d7224 */ /* 0x000fe400078e008a */
[----:B------:R-:W-:Y:S02]  /*b4a0*/  IMAD.MOV.U32 R138, RZ, RZ, R13 ;  /* 0x000000ffff8a7224 */ /* 0x000fe400078e000d */
[----:B------:R-:W-:Y:S01]  /*b4b0*/  IMAD.MOV.U32 R111, RZ, RZ, R64 ;  /* 0x000000ffff6f7224 */ /* 0x000fe200078e0040 */
[C---:B------:R-:W-:Y:S06]  /*b4c0*/  HMMA.16816.F32.BF16 R144, R4.reuse, R16, R144 ;  /* 0x000000100490723c */ /* 0x040fec0000041890 */
[----:B------:R-:W-:Y:S01]  /*b4d0*/  HMMA.16816.F32.BF16 R148, R4, R18, R148 ;  /* 0x000000120494723c */ /* 0x000fe20000041894 */
[----:B--2---:R-:W-:-:S04]  /*b4e0*/  FFMA.FTZ R0, R196, UR40, -R15 ;  /* 0x00000028c4007c23 */ /* 0x004fc8000801080f */
[----:B------:R2:W-:Y:S01]  /*b4f0*/  MUFU.EX2 R238, R0 ;  /* 0x0000000000ee7308 */ /* 0x0005e20000000800 */
[C---:B-1----:R-:W-:Y:S06]  /*b500*/  HMMA.16816.F32.BF16 R156, R4.reuse, R28, R156 ;  /* 0x0000001c049c723c */ /* 0x042fec000004189c */
[C---:B------:R-:W-:Y:S06]  /*b510*/  HMMA.16816.F32.BF16 R168, R4.reuse, R30, R168 ;  /* 0x0000001e04a8723c */ /* 0x040fec00000418a8 */
[----:B-----5:R-:W-:Y:S01]  /*b520*/  HMMA.16816.F32.BF16 R72, R4, R36, R72 ;  /* 0x000000240448723c */ /* 0x020fe20000041848 */
[----:B--2---:R-:W-:-:S05]  /*b530*/  LOP3.LUT R0, R3, UR32, R204, 0x96, !PT ;  /* 0x0000002003007c12 */ /* 0x004fca000f8e96cc */
[----:B------:R-:W-:Y:S01]  /*b540*/  HMMA.16816.F32.BF16 R76, R4, R38, R76 ;  /* 0x00000026044c723c */ /* 0x000fe2000004184c */
[----:B------:R-:W-:-:S04]  /*b550*/  LOP3.LUT R3, R2, 0xffff, RZ, 0xc0, !PT ;  /* 0x0000ffff02037812 */ /* 0x000fc800078ec0ff */
[----:B------:R-:W-:Y:S01]  /*b560*/  SHF.R.U32.HI R3, RZ, 0x8, R3 ;  /* 0x00000008ff037819 */ /* 0x000fe20000011603 */
[C---:B---3--:R-:W-:Y:S06]  /*b570*/  HMMA.16816.F32.BF16 R88, R4.reuse, R40, R88 ;  /* 0x000000280458723c */ /* 0x048fec0000041858 */
[----:B------:R-:W-:Y:S07]  /*b580*/  HMMA.16816.F32.BF16 R92, R4, R42, R92 ;  /* 0x0000002a045c723c */ /* 0x000fee000004185c */
[----:B------:R-:W-:Y:S01]  /*b590*/  LOP3.LUT R7, R2, 0xff, RZ, 0xc0, !PT ;  /* 0x000000ff02077812 */ /* 0x000fe200078ec0ff */
[----:B------:R-:W-:Y:S01]  /*b5a0*/  FFMA.FTZ R4, R49, UR40, -R15 ;  /* 0x0000002831047c23 */ /* 0x000fe2000801080f */
[----:B------:R-:W-:-:S02]  /*b5b0*/  SHF.R.U32.HI R6, RZ, 0x10, R2 ;  /* 0x00000010ff067819 */ /* 0x000fc40000011602 */
[----:B------:R-:W-:Y:S01]  /*b5c0*/  SHF.R.U32.HI R5, RZ, 0x18, R2 ;  /* 0x00000018ff057819 */ /* 0x000fe20000011602 */
[----:B------:R-:W-:Y:S01]  /*b5d0*/  FFMA.FTZ R2, R185, UR40, -R20 ;  /* 0x00000028b9027c23 */ /* 0x000fe20008010814 */
[----:B------:R-:W-:Y:S01]  /*b5e0*/  PRMT R7, R7, 0x5410, R3 ;  /* 0x0000541007077816 */ /* 0x000fe20000000003 */
[----:B------:R1:W2:Y:S01]  /*b5f0*/  MUFU.EX2 R204, R4 ;  /* 0x0000000400cc7308 */ /* 0x0002a20000000800 */
[----:B------:R-:W-:-:S04]  /*b600*/  LOP3.LUT R3, R6, 0xff, RZ, 0xc0, !PT ;  /* 0x000000ff06037812 */ /* 0x000fc800078ec0ff */
[----:B------:R-:W-:Y:S02]  /*b610*/  PRMT R6, R3, 0x5410, R5 ;  /* 0x0000541003067816 */ /* 0x000fe40000000005 */
[C---:B------:R-:W-:Y:S01]  /*b620*/  LOP3.LUT R3, R0.reuse, 0xffff, RZ, 0xc0, !PT ;  /* 0x0000ffff00037812 */ /* 0x040fe200078ec0ff */
[----:B------:R3:W-:Y:S01]  /*b630*/  MUFU.EX2 R197, R2 ;  /* 0x0000000200c57308 */ /* 0x0007e20000000800 */
[----:B------:R-:W-:Y:S02]  /*b640*/  LOP3.LUT R5, R0, 0xff, RZ, 0xc0, !PT ;  /* 0x000000ff00057812 */ /* 0x000fe400078ec0ff */
[----:B------:R-:W-:-:S04]  /*b650*/  SHF.R.U32.HI R3, RZ, 0x8, R3 ;  /* 0x00000008ff037819 */ /* 0x000fc80000011603 */
[----:B------:R-:W-:Y:S02]  /*b660*/  PRMT R5, R5, 0x5410, R3 ;  /* 0x0000541005057816 */ /* 0x000fe40000000003 */
[----:B-1----:R-:W-:Y:S01]  /*b670*/  SHF.R.U32.HI R4, RZ, 0x18, R0 ;  /* 0x00000018ff047819 */ /* 0x002fe20000011600 */
[----:B---3--:R-:W-:-:S04]  /*b680*/  FFMA.FTZ R2, R184, UR40, -R20 ;  /* 0x00000028b8027c23 */ /* 0x008fc80008010814 */
[----:B------:R1:W3:Y:S02]  /*b690*/  MUFU.EX2 R196, R2 ;  /* 0x0000000200c47308 */ /* 0x0002e40000000800 */
[----:B-1----:R-:W-:-:S04]  /*b6a0*/  SHF.R.U32.HI R2, RZ, 0x10, R0 ;  /* 0x00000010ff027819 */ /* 0x002fc80000011600 */
[----:B------:R-:W-:Y:S01]  /*b6b0*/  LOP3.LUT R0, R2, 0xff, RZ, 0xc0, !PT ;  /* 0x000000ff02007812 */ /* 0x000fe200078ec0ff */
[----:B------:R-:W-:Y:S01]  /*b6c0*/  FFMA.FTZ R2, R200, UR40, -R20 ;  /* 0x00000028c8027c23 */ /* 0x000fe20008010814 */
[----:B------:R-:W-:Y:S02]  /*b6d0*/  IMAD.MOV.U32 R200, RZ, RZ, R136 ;  /* 0x000000ffffc87224 */ /* 0x000fe400078e0088 */
[----:B------:R-:W-:Y:S01]  /*b6e0*/  PRMT R3, R0, 0x5410, R4 ;  /* 0x0000541000037816 */ /* 0x000fe20000000004 */
[----:B------:R1:W-:Y:S01]  /*b6f0*/  MUFU.EX2 R191, R2 ;  /* 0x0000000200bf7308 */ /* 0x0003e20000000800 */
[----:B------:R-:W-:Y:S01]  /*b700*/  HSET2.LE.AND R0, R7, R188, PT ;  /* 0x000000bc07007233 */ /* 0x000fe20003803000 */
[----:B------:R-:W-:Y:S02]  /*b710*/  IMAD.MOV.U32 R136, RZ, RZ, R125 ;  /* 0x000000ffff887224 */ /* 0x000fe400078e007d */
[----:B-1----:R-:W-:Y:S01]  /*b720*/  FFMA.FTZ R2, R199, UR40, -R20 ;  /* 0x00000028c7027c23 */ /* 0x002fe20008010814 */
[----:B------:R-:W-:-:S03]  /*b730*/  IMAD.MOV.U32 R199, RZ, RZ, R48 ;  /* 0x000000ffffc77224 */ /* 0x000fc600078e0030 */
        /* <DEDUP_REMOVED lines=12> */
[----:B------:R-:W-:-:S05]  /*b800*/  IMAD.U32 R0, RZ, RZ, UR37 ;  /* 0x00000025ff007e24 */ /* 0x000fca000f8e00ff */
[----:B------:R-:W-:Y:S01]  /*b810*/  LOP3.LUT R0, R177, UR41, R0, 0x96, !PT ;  /* 0x00000029b1007c12 */ /* 0x000fe2000f8e9600 */
[----:B------:R-:W-:Y:S01]  /*b820*/  IMAD.MOV.U32 R177, RZ, RZ, R108 ;  /* 0x000000ffffb17224 */ /* 0x000fe200078e006c */
[----:B------:R-:W-:Y:S01]  /*b830*/  HMMA.16816.F32.BF16 R68, R8, R32, R112 ;  /* 0x000000200844723c */ /* 0x000fe20000041870 */
[----:B------:R-:W-:Y:S02]  /*b840*/  IMAD.MOV.U32 R108, RZ, RZ, R137 ;  /* 0x000000ffff6c7224 */ /* 0x000fe400078e0089 */
[----:B------:R-:W-:-:S03]  /*b850*/  IMAD.WIDE.U32 R48, R0, -0x326172a9, RZ ;  /* 0xcd9e8d5700307825 */ /* 0x000fc600078e00ff */
[C---:B------:R-:W-:Y:S01]  /*b860*/  HMMA.16816.F32.BF16 R140, R8.reuse, R16, R140 ;  /* 0x00000010088c723c */ /* 0x040fe2000004188c */
        /* <DEDUP_REMOVED lines=15> */
[----:B------:R-:W-:Y:S01]  /*b960*/  HMMA.16816.F32.BF16 R56, R8, R26, R56 ;  /* 0x0000001a0838723c */ /* 0x000fe20000041838 */
[----:B------:R-:W1:Y:S01]  /*b970*/  LDSM.16.MT88.4 R24, [R220+0x9800] ;  /* 0x00980000dc18783b */ /* 0x000e620000004200 */
[----:B------:R-:W-:Y:S01]  /*b980*/  IMAD.WIDE.U32 R22, R0, -0x326172a9, RZ ;  /* 0xcd9e8d5700167825 */ /* 0x000fe200078e00ff */
[----:B------:R-:W-:-:S03]  /*b990*/  LOP3.LUT R5, R5, UR18, R44, 0x96, !PT ;  /* 0x0000001205057c12 */ /* 0x000fc6000f8e962c */
[----:B------:R-:W-:Y:S01]  /*b9a0*/  FFMA.FTZ R0, R180, UR40, -R12 ;  /* 0x00000028b4007c23 */ /* 0x000fe2000801080c */
[----:B------:R-:W-:Y:S01]  /*b9b0*/  IMAD.MOV.U32 R139, RZ, RZ, R189 ;  /* 0x000000ffff8b7224 */ /* 0x000fe200078e00bd */
[C---:B------:R-:W-:Y:S01]  /*b9c0*/  HMMA.16816.F32.BF16 R152, R8.reuse, R18, R152 ;  /* 0x000000120898723c */ /* 0x040fe20000041898 */
[----:B------:R2:W-:Y:S01]  /*b9d0*/  MUFU.EX2 R189, R3 ;  /* 0x0000000300bd7308 */ /* 0x0005e20000000800 */
[----:B------:R-:W-:Y:S02]  /*b9e0*/  IMAD.MOV.U32 R122, RZ, RZ, R126 ;  /* 0x000000ffff7a7224 */ /* 0x000fe400078e007e */
[----:B------:R-:W-:Y:S02]  /*b9f0*/  IMAD.MOV.U32 R114, RZ, RZ, R111 ;  /* 0x000000ffff727224 */ /* 0x000fe400078e006f */
[----:B------:R-:W-:Y:S01]  /*ba00*/  HMMA.16816.F32.BF16 R160, R8, R28, R160 ;  /* 0x0000001c08a0723c */ /* 0x000fe200000418a0 */
[----:B------:R-:W-:Y:S02]  /*ba10*/  IMAD.MOV.U32 R111, RZ, RZ, R124 ;  /* 0x000000ffff6f7224 */ /* 0x000fe400078e007c */
[----:B------:R3:W4:Y:S01]  /*ba20*/  MUFU.EX2 R186, R0 ;  /* 0x0000000000ba7308 */ /* 0x0007220000000800 */
[----:B------:R-:W-:-:S02]  /*ba30*/  IMAD.MOV.U32 R123, RZ, RZ, R127 ;  /* 0x000000ffff7b7224 */ /* 0x000fc400078e007f */
[C---:B------:R-:W-:Y:S01]  /*ba40*/  HMMA.16816.F32.BF16 R164, R8.reuse, R30, R164 ;  /* 0x0000001e08a4723c */ /* 0x040fe200000418a4 */
[----:B------:R-:W5:Y:S01]  /*ba50*/  LDSM.16.MT88.4 R28, [R220+0xa800] ;  /* 0x00a80000dc1c783b */ /* 0x000f620000004200 */
[----:B------:R-:W-:Y:S02]  /*ba60*/  IMAD.MOV.U32 R248, RZ, RZ, R177 ;  /* 0x000000fffff87224 */ /* 0x000fe400078e00b1 */
[----:B------:R-:W-:Y:S01]  /*ba70*/  IMAD.MOV.U32 R120, RZ, RZ, R176 ;  /* 0x000000ffff787224 */ /* 0x000fe200078e00b0 */
[----:B--2---:R-:W-:Y:S01]  /*ba80*/  LOP3.LUT R3, R23, UR16, R4, 0x96, !PT ;  /* 0x0000001017037c12 */ /* 0x004fe2000f8e9604 */
[----:B------:R-:W-:Y:S01]  /*ba90*/  IMAD.WIDE.U32 R4, R5, -0x2daee0ad, RZ ;  /* 0xd2511f5305047825 */ /* 0x000fe200078e00ff */
[----:B------:R-:W-:Y:S03]  /*baa0*/  HMMA.16816.F32.BF16 R104, R8, R36, R104 ;  /* 0x000000240868723c */ /* 0x000fe60000041868 */
[----:B------:R-:W-:Y:S01]  /*bab0*/  IMAD.WIDE.U32 R44, R3, -0x2daee0ad, RZ ;  /* 0xd2511f53032c7825 */ /* 0x000fe200078e00ff */
[----:B------:R-:W-:-:S03]  /*bac0*/  LOP3.LUT R6, R5, UR15, R2, 0x96, !PT ;  /* 0x0000000f05067c12 */ /* 0x000fc6000f8e9602 */
[----:B---3--:R-:W-:Y:S01]  /*bad0*/  FFMA.FTZ R0, R179, UR40, -R12 ;  /* 0x00000028b3007c23 */ /* 0x008fe2000801080c */
[C---:B------:R-:W-:Y:S01]  /*bae0*/  HMMA.16816.F32.BF16 R100, R8.reuse, R38, R100 ;  /* 0x000000260864723c */ /* 0x040fe20000041864 */
[----:B------:R-:W-:Y:S01]  /*baf0*/  LOP3.LUT R2, R45, UR13, R4, 0x96, !PT ;  /* 0x0000000d2d027c12 */ /* 0x000fe2000f8e9604 */
[----:B------:R-:W-:Y:S01]  /*bb00*/  IMAD.WIDE.U32 R46, R6, -0x326172a9, RZ ;  /* 0xcd9e8d57062e7825 */ /* 0x000fe200078e00ff */
[----:B------:R2:W-:Y:S03]  /*bb10*/  MUFU.EX2 R185, R0 ;  /* 0x0000000000b97308 */ /* 0x0005e60000000800 */
[----:B------:R-:W-:Y:S01]  /*bb20*/  FFMA.FTZ R4, R187, UR40, -R14 ;  /* 0x00000028bb047c23 */ /* 0x000fe2000801080e */
[----:B------:R-:W-:Y:S01]  /*bb30*/  LDSM.16.MT88.4 R36, [R220+0xb800] ;  /* 0x00b80000dc24783b */ /* 0x000fe20000004200 */
[----:B------:R-:W-:Y:S01]  /*bb40*/  IMAD.WIDE.U32 R2, R2, -0x326172a9, RZ ;  /* 0xcd9e8d5702027825 */ /* 0x000fe200078e00ff */
[C---:B------:R-:W-:Y:S03]  /*bb50*/  HMMA.16816.F32.BF16 R84, R8.reuse, R40, R84 ;  /* 0x000000280854723c */ /* 0x040fe60000041854 */
[----:B------:R-:W-:Y:S01]  /*bb60*/  IMAD.MOV.U32 R187, RZ, RZ, R175 ;  /* 0x000000ffffbb7224 */ /* 0x000fe200078e00af */
[----:B------:R-:W-:Y:S01]  /*bb70*/  LOP3.LUT R5, R2, 0xff, RZ, 0xc0, !PT ;  /* 0x000000ff02057812 */ /* 0x000fe200078ec0ff */
[----:B------:R3:W-:Y:S01]  /*bb80*/  MUFU.EX2 R180, R4 ;  /* 0x0000000400b47308 */ /* 0x0007e20000000800 */
[--C-:B------:R-:W-:Y:S01]  /*bb90*/  SHF.R.U32.HI R7, RZ, 0x10, R2.reuse ;  /* 0x00000010ff077819 */ /* 0x100fe20000011602 */
[----:B------:R-:W-:Y:S01]  /*bba0*/  HMMA.16816.F32.BF16 R96, R8, R42, R96 ;  /* 0x0000002a0860723c */ /* 0x000fe20000041860 */
[----:B------:R-:W-:Y:S01]  /*bbb0*/  SHF.R.U32.HI R13, RZ, 0x18, R2 ;  /* 0x00000018ff0d7819 */ /* 0x000fe20000011602 */
[----:B------:R-:W-:Y:S01]  /*bbc0*/  LDSM.16.MT88.4 R40, [R222+0xb800] ;  /* 0x00b80000de28783b */ /* 0x000fe20000004200 */
[----:B------:R-:W-:-:S02]  /*bbd0*/  IMAD.MOV.U32 R123, RZ, RZ, R113 ;  /* 0x000000ffff7b7224 */ /* 0x000fc400078e0071 */
[----:B------:R-:W-:Y:S02]  /*bbe0*/  IMAD.MOV.U32 R121, RZ, RZ, R115 ;  /* 0x000000ffff797224 */ /* 0x000fe400078e0073 */
[----:B--2---:R-:W-:-:S04]  /*bbf0*/  FFMA.FTZ R0, R178, UR40, -R12 ;  /* 0x00000028b2007c23 */ /* 0x004fc8000801080c */
[----:B------:R2:W-:Y:S01]  /*bc00*/  MUFU.EX2 R184, R0 ;  /* 0x0000000000b87308 */ /* 0x0005e20000000800 */
[----:B---3--:R-:W-:Y:S01]  /*bc10*/  FFMA.FTZ R4, R182, UR40, -R14 ;  /* 0x00000028b6047c23 */ /* 0x008fe2000801080e */
[----:B------:R-:W-:-:S06]  /*bc20*/  IMAD.MOV.U32 R182, RZ, RZ, R53 ;  /* 0x000000ffffb67224 */ /* 0x000fcc00078e0035 */
[----:B------:R3:W1:Y:S01]  /*bc30*/  MUFU.EX2 R179, R4 ;  /* 0x0000000400b37308 */ /* 0x0006620000000800 */
[----:B--2---:R-:W-:Y:S02]  /*bc40*/  LOP3.LUT R0, R2, 0xffff, RZ, 0xc0, !PT ;  /* 0x0000ffff02007812 */ /* 0x004fe400078ec0ff */
[----:B------:R-:W-:Y:S02]  /*bc50*/  LOP3.LUT R2, R3, UR23, R46, 0x96, !PT ;  /* 0x0000001703027c12 */ /* 0x000fe4000f8e962e */
[----:B------:R-:W-:Y:S02]  /*bc60*/  SHF.R.U32.HI R0, RZ, 0x8, R0 ;  /* 0x00000008ff007819 */ /* 0x000fe40000011600 */
[C---:B------:R-:W-:Y:S02]  /*bc70*/  LOP3.LUT R3, R2.reuse, 0xffff, RZ, 0xc0, !PT ;  /* 0x0000ffff02037812 */ /* 0x040fe400078ec0ff */
[----:B------:R-:W-:Y:S01]  /*bc80*/  PRMT R16, R5, 0x5410, R0 ;  /* 0x0000541005107816 */ /* 0x000fe20000000000 */
[--C-:B------:R-:W-:Y:S01]  /*bc90*/  FFMA.FTZ R0, R181, UR40, -R14.reuse ;  /* 0x00000028b5007c23 */ /* 0x100fe2000801080e */
[----:B------:R-:W-:Y:S01]  /*bca0*/  LOP3.LUT R6, R2, 0xff, RZ, 0xc0, !PT ;  /* 0x000000ff02067812 */ /* 0x000fe200078ec0ff */
[----:B---3--:R-:W-:Y:S01]  /*bcb0*/  FFMA.FTZ R4, R173, UR40, -R14 ;  /* 0x00000028ad047c23 */ /* 0x008fe2000801080e */
[----:B------:R-:W-:Y:S01]  /*bcc0*/  SHF.R.U32.HI R5, RZ, 0x18, R2 ;  /* 0x00000018ff057819 */ /* 0x000fe20000011602 */
[----:B------:R2:W-:Y:S01]  /*bcd0*/  MUFU.EX2 R178, R0 ;  /* 0x0000000000b27308 */ /* 0x0005e20000000800 */
[----:B------:R-:W-:-:S07]  /*bce0*/  IMAD.MOV.U32 R181, RZ, RZ, R174 ;  /* 0x000000ffffb57224 */ /* 0x000fce00078e00ae */
[----:B------:R3:W5:Y:S01]  /*bcf0*/  MUFU.EX2 R45, R4 ;  /* 0x00000004002d7308 */ /* 0x0007620000000800 */
[----:B--2---:R-:W-:Y:S02]  /*bd00*/  SHF.R.U32.HI R0, RZ, 0x10, R2 ;  /* 0x00000010ff007819 */ /* 0x004fe40000011602 */
[----:B------:R-:W-:Y:S02]  /*bd10*/  SHF.R.U32.HI R2, RZ, 0x8, R3 ;  /* 0x00000008ff027819 */ /* 0x000fe40000011603 */
[----:B------:R-:W-:Y:S02]  /*bd20*/  LOP3.LUT R0, R0, 0xff, RZ, 0xc0, !PT ;  /* 0x000000ff00007812 */ /* 0x000fe400078ec0ff */
[----:B------:R-:W-:Y:S02]  /*bd30*/  PRMT R2, R6, 0x5410, R2 ;  /* 0x0000541006027816 */ /* 0x000fe40000000002 */
[----:B------:R-:W-:Y:S02]  /*bd40*/  PRMT R3, R0, 0x5410, R5 ;  /* 0x0000541000037816 */ /* 0x000fe40000000005 */
[----:B---3--:R-:W-:-:S02]  /*bd50*/  LOP3.LUT R4, R7, 0xff, RZ, 0xc0, !PT ;  /* 0x000000ff07047812 */ /* 0x008fc400078ec0ff */
[--C-:B------:R-:W-:Y:S02]  /*bd60*/  HSET2.LE.AND R0, R2, R188.reuse, PT ;  /* 0x000000bc02007233 */ /* 0x100fe40003803000 */
[----:B----4-:R-:W-:Y:S02]  /*bd70*/  F2FP.BF16.F32.PACK_AB R2, R186, R189 ;  /* 0x000000bdba02723e */ /* 0x010fe400000010ff */
[----:B------:R-:W-:Y:S02]  /*bd80*/  PRMT R6, R4, 0x5410, R13 ;  /* 0x0000541004067816 */ /* 0x000fe4000000000d */
[----:B------:R-:W-:Y:S02]  /*bd90*/  LOP3.LUT R4, R0, R2, RZ, 0xc0, !PT ;  /* 0x0000000200047212 */ /* 0x000fe400078ec0ff */
[--C-:B------:R-:W-:Y:S02]  /*bda0*/  HSET2.LE.AND R0, R16, R188.reuse, PT ;  /* 0x000000bc10007233 */ /* 0x100fe40003803000 */
[----:B------:R-:W2:Y:S01]  /*bdb0*/  LDSM.16.MT88.4 R16, [R222+0x9800] ;  /* 0x00980000de10783b */ /* 0x000ea20000004200 */
[----:B------:R-:W-:-:S02]  /*bdc0*/  HSET2.LE.AND R3, R3, R188, PT ;  /* 0x000000bc03037233 */ /* 0x000fc40003803000 */
[----:B-1----:R-:W-:Y:S02]  /*bdd0*/  F2FP.BF16.F32.PACK_AB R5, R179, R180 ;  /* 0x000000b4b305723e */ /* 0x002fe400000010ff */
[----:B------:R-:W-:Y:S02]  /*bde0*/  F2FP.BF16.F32.PACK_AB R2, R184, R185 ;  /* 0x000000b9b802723e */ /* 0x000fe400000010ff */
[----:B------:R-:W-:Y:S02]  /*bdf0*/  LOP3.LUT R5, R3, R5, RZ, 0xc0, !PT ;  /* 0x0000000503057212 */ /* 0x000fe400078ec0ff */
[----:B------:R-:W-:Y:S02]  /*be00*/  HSET2.LE.AND R3, R6, R188, PT ;  /* 0x000000bc06037233 */ /* 0x000fe40003803000 */
[----:B-----5:R-:W-:Y:S02]  /*be10*/  F2FP.BF16.F32.PACK_AB R7, R45, R178 ;  /* 0x000000b22d07723e */ /* 0x020fe400000010ff */
[----:B------:R-:W-:-:S02]  /*be20*/  LOP3.LUT R6, R0, R2, RZ, 0xc0, !PT ;  /* 0x0000000200067212 */ /* 0x000fc400078ec0ff */
[----:B------:R-:W-:Y:S02]  /*be30*/  LOP3.LUT R7, R3, R7, RZ, 0xc0, !PT ;  /* 0x0000000703077212 */ /* 0x000fe400078ec0ff */
[----:B------:R-:W-:Y:S01]  /*be40*/  LOP3.LUT R2, R49, UR22, R122, 0x96, !PT ;  /* 0x0000001631027c12 */ /* 0x000fe2000f8e967a */
[----:B------:R-:W-:Y:S01]  /*be50*/  IMAD.MOV.U32 R122, RZ, RZ, R114 ;  /* 0x000000ffff7a7224 */ /* 0x000fe200078e0072 */
[----:B------:R-:W-:-:S03]  /*be60*/  LOP3.LUT R0, R55, UR20, R48, 0x96, !PT ;  /* 0x0000001437007c12 */ /* 0x000fc6000f8e9630 */
[C---:B------:R-:W-:Y:S06]  /*be70*/  HMMA.16816.F32.BF16 R80, R4.reuse, R24, R80 ;  /* 0x000000180450723c */ /* 0x040fec0000041850 */
[C---:B------:R-:W-:Y:S06]  /*be80*/  HMMA.16816.F32.BF16 R116, R4.reuse, R26, R116 ;  /* 0x0000001a0474723c */ /* 0x040fec0000041874 */
[C---:B------:R-:W-:Y:S06]  /*be90*/  HMMA.16816.F32.BF16 R144, R4.reuse, R28, R144 ;  /* 0x0000001c0490723c */ /* 0x040fec0000041890 */
[C---:B--2---:R-:W-:Y:S06]  /*bea0*/  HMMA.16816.F32.BF16 R128, R4.reuse, R16, R128 ;  /* 0x000000100480723c */ /* 0x044fec0000041880 */
[C---:B------:R-:W-:Y:S06]  /*beb0*/  HMMA.16816.F32.BF16 R132, R4.reuse, R18, R132 ;  /* 0x000000120484723c */ /* 0x040fec0000041884 */
        /* <DEDUP_REMOVED lines=8> */
[----:B------:R-:W-:Y:S01]  /*bf40*/  IMAD.WIDE.U32 R6, R0, -0x2daee0ad, RZ ;  /* 0xd2511f5300067825 */ /* 0x000fe200078e00ff */
[----:B------:R-:W-:-:S04]  /*bf50*/  LOP3.LUT R2, R5, UR19, R172, 0x96, !PT ;  /* 0x0000001305027c12 */ /* 0x000fc8000f8e96ac */
[----:B------:R-:W-:Y:S01]  /*bf60*/  LOP3.LUT R0, R7, UR17, R4, 0x96, !PT ;  /* 0x0000001107007c12 */ /* 0x000fe2000f8e9604 */
[----:B------:R-:W-:-:S04]  /*bf70*/  IMAD.WIDE.U32 R4, R2, -0x326172a9, RZ ;  /* 0xcd9e8d5702047825 */ /* 0x000fc800078e00ff */
[----:B------:R-:W-:Y:S01]  /*bf80*/  IMAD.WIDE.U32 R48, R0, -0x326172a9, RZ ;  /* 0xcd9e8d5700307825 */ /* 0x000fe200078e00ff */
[----:B------:R-:W-:-:S04]  /*bf90*/  LOP3.LUT R2, R5, UR18, R54, 0x96, !PT ;  /* 0x0000001205027c12 */ /* 0x000fc8000f8e9636 */
[----:B------:R-:W-:Y:S01]  /*bfa0*/  LOP3.LUT R0, R49, UR16, R4, 0x96, !PT ;  /* 0x0000001031007c12 */ /* 0x000fe2000f8e9604 */
[----:B------:R-:W-:-:S04]  /*bfb0*/  IMAD.WIDE.U32 R2, R2, -0x2daee0ad, RZ ;  /* 0xd2511f5302027825 */ /* 0x000fc800078e00ff */
[----:B------:R-:W-:Y:S01]  /*bfc0*/  FFMA.FTZ R4, R210, UR40, -R15 ;  /* 0x00000028d2047c23 */ /* 0x000fe2000801080f */
[----:B------:R-:W-:Y:S01]  /*bfd0*/  IMAD.WIDE.U32 R54, R0, -0x2daee0ad, RZ ;  /* 0xd2511f5300367825 */ /* 0x000fe200078e00ff */
[----:B------:R-:W-:-:S03]  /*bfe0*/  LOP3.LUT R6, R3, UR15, R6, 0x96, !PT ;  /* 0x0000000f03067c12 */ /* 0x000fc6000f8e9606 */
[----:B------:R-:W-:Y:S01]  /*bff0*/  FFMA.FTZ R0, R209, UR40, -R15 ;  /* 0x00000028d1007c23 */ /* 0x000fe2000801080f */
[----:B------:R1:W-:Y:S01]  /*c000*/  MUFU.EX2 R177, R4 ;  /* 0x0000000400b17308 */ /* 0x0003e20000000800 */
[----:B------:R-:W-:Y:S01]  /*c010*/  IMAD.MOV.U32 R209, RZ, RZ, R199 ;  /* 0x000000ffffd17224 */ /* 0x000fe200078e00c7 */
[----:B------:R-:W-:Y:S01]  /*c020*/  LOP3.LUT R2, R55, UR13, R2, 0x96, !PT ;  /* 0x0000000d37027c12 */ /* 0x000fe2000f8e9602 */
[----:B------:R-:W-:-:S04]  /*c030*/  IMAD.WIDE.U32 R10, R6, -0x326172a9, RZ ;  /* 0xcd9e8d57060a7825 */ /* 0x000fc800078e00ff */
[----:B------:R-:W-:Y:S01]  /*c040*/  IMAD.WIDE.U32 R2, R2, -0x326172a9, RZ ;  /* 0xcd9e8d5702027825 */ /* 0x000fe200078e00ff */
[----:B------:R2:W-:Y:S03]  /*c050*/  MUFU.EX2 R175, R0 ;  /* 0x0000000000af7308 */ /* 0x0005e60000000800 */
[----:B------:R-:W-:Y:S01]  /*c060*/  IMAD.MOV.U32 R210, RZ, RZ, R200 ;  /* 0x000000ffffd27224 */ /* 0x000fe200078e00c8 */
[C---:B------:R-:W-:Y:S01]  /*c070*/  LOP3.LUT R5, R2.reuse, 0xff, RZ, 0xc0, !PT ;  /* 0x000000ff02057812 */ /* 0x040fe200078ec0ff */
[----:B------:R-:W-:Y:S01]  /*c080*/  IMAD.MOV.U32 R199, RZ, RZ, R136 ;  /* 0x000000ffffc77224 */ /* 0x000fe200078e0088 */
[----:B------:R-:W-:Y:S01]  /*c090*/  SHF.R.U32.HI R6, RZ, 0x18, R2 ;  /* 0x00000018ff067819 */ /* 0x000fe20000011602 */
[----:B------:R-:W-:Y:S01]  /*c0a0*/  IMAD.MOV.U32 R200, RZ, RZ, R137 ;  /* 0x000000ffffc87224 */ /* 0x000fe200078e0089 */
[----:B-1----:R-:W-:-:S04]  /*c0b0*/  LOP3.LUT R4, R2, 0xffff, RZ, 0xc0, !PT ;  /* 0x0000ffff02047812 */ /* 0x002fc800078ec0ff */
[----:B------:R-:W-:Y:S01]  /*c0c0*/  SHF.R.U32.HI R4, RZ, 0x8, R4 ;  /* 0x00000008ff047819 */ /* 0x000fe20000011604 */
[----:B--2---:R-:W-:-:S03]  /*c0d0*/  FFMA.FTZ R0, R206, UR40, -R15 ;  /* 0x00000028ce007c23 */ /* 0x004fc6000801080f */
[----:B------:R-:W-:Y:S01]  /*c0e0*/  PRMT R8, R5, 0x5410, R4 ;  /* 0x0000541005087816 */ /* 0x000fe20000000004 */
[----:B------:R-:W-:Y:S01]  /*c0f0*/  FFMA.FTZ R4, R203, UR40, -R20 ;  /* 0x00000028cb047c23 */ /* 0x000fe20008010814 */
[----:B------:R-:W-:Y:S01]  /*c100*/  SHF.R.U32.HI R5, RZ, 0x10, R2 ;  /* 0x00000010ff057819 */ /* 0x000fe20000011602 */
[----:B------:R1:W-:Y:S01]  /*c110*/  MUFU.EX2 R176, R0 ;  /* 0x0000000000b07308 */ /* 0x0003e20000000800 */
[----:B------:R-:W-:Y:S01]  /*c120*/  FFMA.FTZ R2, R201, UR40, -R20 ;  /* 0x00000028c9027c23 */ /* 0x000fe20008010814 */
[----:B------:R-:W-:Y:S02]  /*c130*/  IMAD.MOV.U32 R201, RZ, RZ, R120 ;  /* 0x000000ffffc97224 */ /* 0x000fe400078e0078 */
[----:B------:R-:W-:Y:S02]  /*c140*/  IMAD.MOV.U32 R203, RZ, RZ, R121 ;  /* 0x000000ffffcb7224 */ /* 0x000fe400078e0079 */
[----:B------:R-:W-:Y:S02]  /*c150*/  IMAD.MOV.U32 R206, RZ, RZ, R123 ;  /* 0x000000ffffce7224 */ /* 0x000fe400078e007b */
[----:B------:R-:W-:Y:S08]  /*c160*/  MUFU.EX2 R172, R2 ;  /* 0x0000000200ac7308 */ /* 0x000ff00000000800 */
[----:B------:R-:W-:Y:S01]  /*c170*/  MUFU.EX2 R173, R4 ;  /* 0x0000000400ad7308 */ /* 0x000fe20000000800 */
[----:B-1----:R-:W-:Y:S01]  /*c180*/  FFMA.FTZ R0, R202, UR40, -R15 ;  /* 0x00000028ca007c23 */ /* 0x002fe2000801080f */
[----:B------:R-:W-:-:S02]  /*c190*/  IMAD.MOV.U32 R202, RZ, RZ, R122 ;  /* 0x000000ffffca7224 */ /* 0x000fc400078e007a */
[----:B------:R-:W1:Y:S04]  /*c1a0*/  LDSM.16.MT88.4 R120, [R220+0x9c00] ;  /* 0x009c0000dc78783b */ /* 0x000e680000004200 */
[----:B------:R2:W3:Y:S02]  /*c1b0*/  MUFU.EX2 R174, R0 ;  /* 0x0000000000ae7308 */ /* 0x0004e40000000800 */
[----:B--2---:R-:W-:Y:S02]  /*c1c0*/  LOP3.LUT R0, R3, UR23, R10, 0x96, !PT ;  /* 0x0000001703007c12 */ /* 0x004fe4000f8e960a */
[----:B------:R-:W-:Y:S02]  /*c1d0*/  LOP3.LUT R3, R5, 0xff, RZ, 0xc0, !PT ;  /* 0x000000ff05037812 */ /* 0x000fe400078ec0ff */
[----:B------:R-:W-:-:S02]  /*c1e0*/  SHF.R.U32.HI R2, RZ, 0x10, R0 ;  /* 0x00000010ff027819 */ /* 0x000fc40000011600 */
[----:B------:R-:W-:Y:S02]  /*c1f0*/  PRMT R7, R3, 0x5410, R6 ;  /* 0x0000541003077816 */ /* 0x000fe40000000006 */
[C---:B------:R-:W-:Y:S02]  /*c200*/  LOP3.LUT R3, R0.reuse, 0xffff, RZ, 0xc0, !PT ;  /* 0x0000ffff00037812 */ /* 0x040fe400078ec0ff */
[----:B------:R-:W-:Y:S02]  /*c210*/  LOP3.LUT R5, R0, 0xff, RZ, 0xc0, !PT ;  /* 0x000000ff00057812 */ /* 0x000fe400078ec0ff */
[----:B------:R-:W-:Y:S02]  /*c220*/  SHF.R.U32.HI R4, RZ, 0x18, R0 ;  /* 0x00000018ff047819 */ /* 0x000fe40000011600 */
[----:B------:R-:W-:Y:S01]  /*c230*/  LOP3.LUT R0, R2, 0xff, RZ, 0xc0, !PT ;  /* 0x000000ff02007812 */ /* 0x000fe200078ec0ff */
[----:B------:R-:W-:Y:S01]  /*c240*/  FFMA.FTZ R2, R213, UR40, -R20 ;  /* 0x00000028d5027c23 */ /* 0x000fe20008010814 */
[----:B------:R-:W-:Y:S01]  /*c250*/  SHF.R.U32.HI R3, RZ, 0x8, R3 ;  /* 0x00000008ff037819 */ /* 0x000fe20000011603 */
[----:B------:R-:W-:-:S02]  /*c260*/  IMAD.MOV.U32 R213, RZ, RZ, R248 ;  /* 0x000000ffffd57224 */ /* 0x000fc400078e00f8 */
[----:B------:R2:W-:Y:S01]  /*c270*/  MUFU.EX2 R55, R2 ;  /* 0x0000000200377308 */ /* 0x0005e20000000800 */
[----:B------:R-:W-:Y:S01]  /*c280*/  PRMT R5, R5, 0x5410, R3 ;  /* 0x0000541005057816 */ /* 0x000fe20000000003 */
[----:B------:R-:W-:Y:S01]  /*c290*/  IMAD.MOV.U32 R248, RZ, RZ, R111 ;  /* 0x000000fffff87224 */ /* 0x000fe200078e006f */
[----:B------:R-:W-:Y:S02]  /*c2a0*/  PRMT R3, R0, 0x5410, R4 ;  /* 0x0000541000037816 */ /* 0x000fe40000000004 */
[----:B------:R-:W-:Y:S01]  /*c2b0*/  HSET2.LE.AND R0, R8, R188, PT ;  /* 0x000000bc08007233 */ /* 0x000fe20003803000 */
[----:B--2---:R-:W-:Y:S01]  /*c2c0*/  FFMA.FTZ R2, R212, UR40, -R20 ;  /* 0x00000028d4027c23 */ /* 0x004fe20008010814 */
[----:B------:R-:W-:Y:S02]  /*c2d0*/  IMAD.MOV.U32 R212, RZ, RZ, R187 ;  /* 0x000000ffffd47224 */ /* 0x000fe400078e00bb */
[----:B------:R-:W-:Y:S01]  /*c2e0*/  IMAD.MOV.U32 R187, RZ, RZ, R110 ;  /* 0x000000ffffbb7224 */ /* 0x000fe200078e006e */
[----:B------:R3:W2:Y:S02]  /*c2f0*/  MUFU.EX2 R53, R2 ;  /* 0x0000000200357308 */ /* 0x0006a40000000800 */
[----:B---3--:R-:W-:-:S04]  /*c300*/  F2FP.BF16.F32.PACK_AB R2, R174, R176 ;  /* 0x000000b0ae02723e */ /* 0x008fc800000010ff */
        /* <DEDUP_REMOVED lines=10> */
[----:B------:R-:W-:Y:S01]  /*c3b0*/  FFMA.FTZ R0, R211, UR40, -R12 ;  /* 0x00000028d3007c23 */ /* 0x000fe2000801080c */
[----:B------:R-:W-:Y:S01]  /*c3c0*/  LOP3.LUT R2, R47, UR14, R22, 0x96, !PT ;  /* 0x0000000e2f027c12 */ /* 0x000fe2000f8e9616 */
[----:B------:R-:W-:Y:S02]  /*c3d0*/  IMAD.MOV.U32 R211, RZ, RZ, R182 ;  /* 0x000000ffffd37224 */ /* 0x000fe400078e00b6 */
[----:B------:R2:W-:Y:S01]  /*c3e0*/  MUFU.EX2 R46, R0 ;  /* 0x00000000002e7308 */ /* 0x0005e20000000800 */
[----:B------:R-:W-:Y:S01]  /*c3f0*/  IMAD.MOV.U32 R182, RZ, RZ, R109 ;  /* 0x000000ffffb67224 */ /* 0x000fe200078e006d */
[----:B------:R-:W-:Y:S01]  /*c400*/  HMMA.16816.F32.BF16 R112, R4, R24, R68 ;  /* 0x000000180470723c */ /* 0x000fe20000041844 */
[----:B------:R-:W-:-:S03]  /*c410*/  IMAD.WIDE.U32 R2, R2, -0x2daee0ad, RZ ;  /* 0xd2511f5302027825 */ /* 0x000fc600078e00ff */
[C---:B------:R-:W-:Y:S02]  /*c420*/  LOP3.LUT R8, R2.reuse, 0xffff, RZ, 0xc0, !PT ;  /* 0x0000ffff02087812 */ /* 0x040fe400078ec0ff */
[C---:B------:R-:W-:Y:S01]  /*c430*/  HMMA.16816.F32.BF16 R56, R4.reuse, R18, R56 ;  /* 0x000000120438723c */ /* 0x040fe20000041838 */
[----:B------:R-:W-:Y:S02]  /*c440*/  LOP3.LUT R9, R2, 0xff, RZ, 0xc0, !PT ;  /* 0x000000ff02097812 */ /* 0x000fe400078ec0ff */
[----:B------:R-:W-:Y:S02]  /*c450*/  SHF.R.U32.HI R13, RZ, 0x10, R2 ;  /* 0x00000010ff0d7819 */ /* 0x000fe40000011602 */
[----:B------:R-:W-:Y:S01]  /*c460*/  SHF.R.U32.HI R8, RZ, 0x8, R8 ;  /* 0x00000008ff087819 */ /* 0x000fe20000011608 */
[----:B------:R-:W-:Y:S01]  /*c470*/  HMMA.16816.F32.BF16 R60, R4, R16, R60 ;  /* 0x00000010043c723c */ /* 0x000fe2000004183c */
[----:B--2---:R-:W-:Y:S01]  /*c480*/  FFMA.FTZ R0, R208, UR40, -R12 ;  /* 0x00000028d0007c23 */ /* 0x004fe2000801080c */
[----:B------:R-:W-:-:S02]  /*c490*/  IMAD.MOV.U32 R208, RZ, RZ, R181 ;  /* 0x000000ffffd07224 */ /* 0x000fc400078e00b5 */
[----:B------:R-:W-:Y:S01]  /*c4a0*/  IMAD.MOV.U32 R181, RZ, RZ, R108 ;  /* 0x000000ffffb57224 */ /* 0x000fe200078e006c */
[----:B------:R2:W-:Y:S02]  /*c4b0*/  MUFU.EX2 R47, R0 ;  /* 0x00000000002f7308 */ /* 0x0005e40000000800 */
[----:B------:R-:W-:Y:S01]  /*c4c0*/  PRMT R16, R9, 0x5410, R8 ;  /* 0x0000541009107816 */ /* 0x000fe20000000008 */
[C---:B------:R-:W-:Y:S01]  /*c4d0*/  HMMA.16816.F32.BF16 R64, R4.reuse, R26, R64 ;  /* 0x0000001a0440723c */ /* 0x040fe20000041840 */
[----:B------:R-:W-:Y:S01]  /*c4e0*/  LOP3.LUT R8, R13, 0xff, RZ, 0xc0, !PT ;  /* 0x000000ff0d087812 */ /* 0x000fe200078ec0ff */
[----:B------:R-:W-:Y:S01]  /*c4f0*/  FFMA.FTZ R13, R214, UR40, -R15 ;  /* 0x00000028d60d7c23 */ /* 0x000fe2000801080f */
[----:B------:R-:W-:Y:S01]  /*c500*/  LOP3.LUT R17, R11, UR14, R48, 0x96, !PT ;  /* 0x0000000e0b117c12 */ /* 0x000fe2000f8e9630 */
[----:B------:R-:W-:Y:S02]  /*c510*/  FFMA.FTZ R11, R194, UR40, -R14 ;  /* 0x00000028c20b7c23 */ /* 0x000fe4000801080e */
[C---:B------:R-:W-:Y:S01]  /*c520*/  HMMA.16816.F32.BF16 R140, R4.reuse, R28, R140 ;  /* 0x0000001c048c723c */ /* 0x040fe2000004188c */
[----:B------:R-:W-:Y:S05]  /*c530*/  MUFU.EX2 R25, R13 ;  /* 0x0000000d00197308 */ /* 0x000fea0000000800 */
[----:B------:R-:W-:Y:S01]  /*c540*/  HMMA.16816.F32.BF16 R160, R4, R32, R160 ;  /* 0x0000002004a0723c */ /* 0x000fe200000418a0 */
[----:B--2---:R-:W-:-:S02]  /*c550*/  FFMA.FTZ R0, R207, UR40, -R12 ;  /* 0x00000028cf007c23 */ /* 0x004fc4000801080c */
[----:B------:R2:W-:Y:S01]  /*c560*/  MUFU.EX2 R18, R11 ;  /* 0x0000000b00127308 */ /* 0x0005e20000000800 */
[----:B------:R-:W-:Y:S02]  /*c570*/  IMAD.MOV.U32 R207, RZ, RZ, R138 ;  /* 0x000000ffffcf7224 */ /* 0x000fe400078e008a */
[C---:B------:R-:W-:Y:S05]  /*c580*/  HMMA.16816.F32.BF16 R68, R4.reuse, R36, R104 ;  /* 0x000000240444723c */ /* 0x040fea0000041868 */
[----:B------:R3:W-:Y:S01]  /*c590*/  MUFU.EX2 R49, R0 ;  /* 0x0000000000317308 */ /* 0x0007e20000000800 */
[C---:B------:R-:W-:Y:S06]  /*c5a0*/  HMMA.16816.F32.BF16 R84, R4.reuse, R40, R84 ;  /* 0x000000280454723c */ /* 0x040fec0000041854 */
[----:B------:R-:W-:Y:S01]  /*c5b0*/  HMMA.16816.F32.BF16 R28, R4, R30, R152 ;  /* 0x0000001e041c723c */ /* 0x000fe20000041898 */
[----:B------:R-:W-:Y:S01]  /*c5c0*/  LDSM.16.MT88.4 R152, [R220+0xac00] ;  /* 0x00ac0000dc98783b */ /* 0x000fe20000004200 */
[----:B--2---:R-:W-:-:S04]  /*c5d0*/  FFMA.FTZ R11, R216, UR40, -R15 ;  /* 0x00000028d80b7c23 */ /* 0x004fc8000801080f */
[C---:B------:R-:W-:Y:S01]  /*c5e0*/  HMMA.16816.F32.BF16 R32, R4.reuse, R34, R164 ;  /* 0x000000220420723c */ /* 0x040fe200000418a4 */
[----:B------:R-:W-:Y:S01]  /*c5f0*/  MUFU.EX2 R26, R11 ;  /* 0x0000000b001a7308 */ /* 0x000fe20000000800 */
[----:B------:R-:W-:Y:S01]  /*c600*/  LDSM.16.MT88.4 R164, [R222+0xac00] ;  /* 0x00ac0000dea4783b */ /* 0x000fe20000004200 */
[----:B---3--:R-:W-:Y:S01]  /*c610*/  FFMA.FTZ R0, R192, UR40, -R12 ;  /* 0x00000028c0007c23 */ /* 0x008fe2000801080c */
[----:B------:R-:W-:Y:S01]  /*c620*/  SHF.R.U32.HI R12, RZ, 0x18, R2 ;  /* 0x00000018ff0c7819 */ /* 0x000fe20000011602 */
[----:B------:R-:W-:Y:S01]  /*c630*/  FFMA.FTZ R2, R195, UR40, -R14 ;  /* 0x00000028c3027c23 */ /* 0x000fe2000801080e */
[C---:B------:R-:W-:Y:S01]  /*c640*/  HMMA.16816.F32.BF16 R36, R4.reuse, R38, R100 ;  /* 0x000000260424723c */ /* 0x040fe20000041864 */
[----:B------:R-:W-:Y:S02]  /*c650*/  IMAD.MOV.U32 R192, RZ, RZ, R139 ;  /* 0x000000ffffc07224 */ /* 0x000fe400078e008b */
[----:B------:R2:W3:Y:S01]  /*c660*/  MUFU.EX2 R24, R0 ;  /* 0x0000000000187308 */ /* 0x0004e20000000800 */
[----:B------:R-:W-:Y:S01]  /*c670*/  PRMT R12, R8, 0x5410, R12 ;  /* 0x00005410080c7816 */ /* 0x000fe2000000000c */
[----:B------:R-:W-:Y:S01]  /*c680*/  FFMA.FTZ R8, R217, UR40, -R15 ;  /* 0x00000028d9087c23 */ /* 0x000fe2000801080f */
[----:B------:R-:W4:Y:S01]  /*c690*/  LDSM.16.MT88.4 R136, [R222+0x9c00] ;  /* 0x009c0000de88783b */ /* 0x000f220000004200 */
[----:B------:R-:W-:Y:S01]  /*c6a0*/  HMMA.16816.F32.BF16 R40, R4, R42, R96 ;  /* 0x0000002a0428723c */ /* 0x000fe20000041860 */
[----:B------:R-:W-:-:S02]  /*c6b0*/  IMAD.MOV.U32 R103, RZ, RZ, R200 ;  /* 0x000000ffff677224 */ /* 0x000fc400078e00c8 */
[----:B------:R-:W-:Y:S01]  /*c6c0*/  IMAD.MOV.U32 R101, RZ, RZ, R235 ;  /* 0x000000ffff657224 */ /* 0x000fe200078e00eb */
[----:B------:R-:W5:Y:S01]  /*c6d0*/  MUFU.EX2 R19, R2 ;  /* 0x0000000200137308 */ /* 0x000f620000000800 */
[----:B------:R-:W-:-:S07]  /*c6e0*/  IMAD.MOV.U32 R102, RZ, RZ, R252 ;  /* 0x000000ffff667224 */ /* 0x000fce00078e00fc */
[----:B------:R3:W-:Y:S01]  /*c6f0*/  MUFU.EX2 R27, R8 ;  /* 0x00000008001b7308 */ /* 0x0007e20000000800 */
[----:B--2---:R-:W-:-:S07]  /*c700*/  FFMA.FTZ R0, R183, UR40, -R14 ;  /* 0x00000028b7007c23 */ /* 0x004fce000801080e */
[----:B------:R2:W-:Y:S01]  /*c710*/  MUFU.EX2 R23, R0 ;  /* 0x0000000000177308 */ /* 0x0005e20000000800 */
[----:B---3--:R-:W-:Y:S02]  /*c720*/  F2FP.BF16.F32.PACK_AB R8, R24, R49 ;  /* 0x000000311808723e */ /* 0x008fe400000010ff */
[----:B--2---:R-:W-:Y:S01]  /*c730*/  LOP3.LUT R0, R3, UR32, R44, 0x96, !PT ;  /* 0x0000002003007c12 */ /* 0x004fe2000f8e962c */
[----:B------:R-:W-:-:S03]  /*c740*/  FFMA.FTZ R3, R193, UR40, -R14 ;  /* 0x00000028c1037c23 */ /* 0x000fc6000801080e */
[--C-:B------:R-:W-:Y:S01]  /*c750*/  SHF.R.U32.HI R2, RZ, 0x10, R0.reuse ;  /* 0x00000010ff027819 */ /* 0x100fe20000011600 */
[----:B------:R2:W3:Y:S01]  /*c760*/  MUFU.EX2 R22, R3 ;  /* 0x0000000300167308 */ /* 0x0004e20000000800 */
[----:B------:R-:W-:Y:S02]  /*c770*/  LOP3.LUT R10, R0, 0xff, RZ, 0xc0, !PT ;  /* 0x000000ff000a7812 */ /* 0x000fe400078ec0ff */
[----:B------:R-:W-:Y:S02]  /*c780*/  SHF.R.U32.HI R9, RZ, 0x18, R0 ;  /* 0x00000018ff097819 */ /* 0x000fe40000011600 */
[----:B------:R-:W-:-:S04]  /*c790*/  LOP3.LUT R2, R2, 0xff, RZ, 0xc0, !PT ;  /* 0x000000ff02027812 */ /* 0x000fc800078ec0ff */
[----:B------:R-:W-:Y:S01]  /*c7a0*/  PRMT R9, R2, 0x5410, R9 ;  /* 0x0000541002097816 */ /* 0x000fe20000000009 */
[----:B------:R-:W-:-:S04]  /*c7b0*/  FFMA.FTZ R2, R215, UR40, -R15 ;  /* 0x00000028d7027c23 */ /* 0x000fc8000801080f */
[----:B------:R1:W4:Y:S01]  /*c7c0*/  MUFU.EX2 R44, R2 ;  /* 0x00000002002c7308 */ /* 0x0003220000000800 */
[----:B--2---:R-:W-:-:S04]  /*c7d0*/  LOP3.LUT R3, R0, 0xffff, RZ, 0xc0, !PT ;  /* 0x0000ffff00037812 */ /* 0x004fc800078ec0ff */
[----:B------:R-:W-:Y:S02]  /*c7e0*/  SHF.R.U32.HI R0, RZ, 0x8, R3 ;  /* 0x00000008ff007819 */ /* 0x000fe40000011603 */
[--C-:B------:R-:W-:Y:S02]  /*c7f0*/  HSET2.LE.AND R3, R16, R188.reuse, PT ;  /* 0x000000bc10037233 */ /* 0x100fe40003803000 */
[----:B------:R-:W-:Y:S02]  /*c800*/  PRMT R0, R10, 0x5410, R0 ;  /* 0x000054100a007816 */ /* 0x000fe40000000000 */
[----:B-----5:R-:W-:Y:S02]  /*c810*/  F2FP.BF16.F32.PACK_AB R10, R18, R19 ;  /* 0x00000013120a723e */ /* 0x020fe400000010ff */
[----:B------:R-:W-:Y:S02]  /*c820*/  LOP3.LUT R94, R3, R8, RZ, 0xc0, !PT ;  /* 0x00000008035e7212 */ /* 0x000fe400078ec0ff */
[----:B------:R-:W-:-:S02]  /*c830*/  HSET2.LE.AND R0, R0, R188, PT ;  /* 0x000000bc00007233 */ /* 0x000fc40003803000 */
[----:B-1----:R-:W-:-:S04]  /*c840*/  F2FP.BF16.F32.PACK_AB R2, R47, R46 ;  /* 0x0000002e2f02723e */ /* 0x002fc800000010ff */
[----:B------:R-:W-:Y:S02]  /*c850*/  LOP3.LUT R92, R0, R2, RZ, 0xc0, !PT ;  /* 0x00000002005c7212 */ /* 0x000fe400078ec0ff */
[--C-:B------:R-:W-:Y:S02]  /*c860*/  HSET2.LE.AND R0, R9, R188.reuse, PT ;  /* 0x000000bc09007233 */ /* 0x100fe40003803000 */
[----:B---3--:R-:W-:Y:S02]  /*c870*/  F2FP.BF16.F32.PACK_AB R2, R22, R23 ;  /* 0x000000171602723e */ /* 0x008fe400000010ff */
[----:B------:R-:W-:Y:S02]  /*c880*/  HSET2.LE.AND R9, R12, R188, PT ;  /* 0x000000bc0c097233 */ /* 0x000fe40003803000 */
[----:B------:R-:W-:Y:S01]  /*c890*/  LOP3.LUT R93, R0, R2, RZ, 0xc0, !PT ;  /* 0x00000002005d7212 */ /* 0x000fe200078ec0ff */
[----:B------:R-:W-:Y:S01]  /*c8a0*/  IMAD.WIDE.U32 R2, R17, -0x2daee0ad, RZ ;  /* 0xd2511f5311027825 */ /* 0x000fe200078e00ff */
[----:B------:R-:W-:Y:S01]  /*c8b0*/  LDSM.16.MT88.4 R12, [R222+0xbc00] ;  /* 0x00bc0000de0c783b */ /* 0x000fe20000004200 */
[----:B------:R-:W-:-:S02]  /*c8c0*/  LOP3.LUT R95, R9, R10, RZ, 0xc0, !PT ;  /* 0x0000000a095f7212 */ /* 0x000fc400078ec0ff */
[----:B------:R-:W-:Y:S01]  /*c8d0*/  FFMA.FTZ R9, R207, R21, R192 ;  /* 0x00000015cf097223 */ /* 0x000fe200000100c0 */
[----:B------:R-:W-:Y:S02]  /*c8e0*/  LOP3.LUT R0, R3, UR32, R54, 0x96, !PT ;  /* 0x0000002003007c12 */ /* 0x000fe4000f8e9636 */
[C---:B------:R-:W-:Y:S01]  /*c8f0*/  LOP3.LUT R4, R2.reuse, 0xffff, RZ, 0xc0, !PT ;  /* 0x0000ffff02047812 */ /* 0x040fe200078ec0ff */
[----:B------:R-:W-:Y:S01]  /*c900*/  FFMA.FTZ R3, R219, UR40, -R20 ;  /* 0x00000028db037c23 */ /* 0x000fe20008010814 */
[----:B------:R-:W-:Y:S01]  /*c910*/  LOP3.LUT R5, R2, 0xff, RZ, 0xc0, !PT ;  /* 0x000000ff02057812 */ /* 0x000fe200078ec0ff */
[C---:B------:R-:W-:Y:S01]  /*c920*/  HMMA.16816.F32.BF16 R108, R92.reuse, R120, R80 ;  /* 0x000000785c6c723c */ /* 0x040fe20000041850 */
[----:B------:R-:W-:Y:S01]  /*c930*/  SHF.R.U32.HI R6, RZ, 0x18, R2 ;  /* 0x00000018ff067819 */ /* 0x000fe20000011602 */
[----:B------:R1:W-:Y:S01]  /*c940*/  MUFU.EX2 R17, R3 ;  /* 0x0000000300117308 */ /* 0x0003e20000000800 */
[----:B------:R-:W2:Y:S03]  /*c950*/  LDSM.16.MT88.4 R80, [R220+0xbc00] ;  /* 0x00bc0000dc50783b */ /* 0x000ea60000004200 */
[C---:B------:R-:W-:Y:S06]  /*c960*/  HMMA.16816.F32.BF16 R116, R92.reuse, R122, R116 ;  /* 0x0000007a5c74723c */ /* 0x040fec0000041874 */
[C---:B----4-:R-:W-:Y:S06]  /*c970*/  HMMA.16816.F32.BF16 R128, R92.reuse, R136, R128 ;  /* 0x000000885c80723c */ /* 0x050fec0000041880 */
[----:B------:R-:W-:Y:S01]  /*c980*/  HMMA.16816.F32.BF16 R132, R92, R138, R132 ;  /* 0x0000008a5c84723c */ /* 0x000fe20000041884 */
[----:B-1----:R-:W-:-:S02]  /*c990*/  SHF.R.U32.HI R3, RZ, 0x8, R4 ;  /* 0x00000008ff037819 */ /* 0x002fc40000011604 */
[----:B------:R-:W-:Y:S01]  /*c9a0*/  SHF.R.U32.HI R4, RZ, 0x10, R2 ;  /* 0x00000010ff047819 */ /* 0x000fe20000011602 */
[--C-:B------:R-:W-:Y:S01]  /*c9b0*/  FFMA.FTZ R2, R236, UR40, -R20.reuse ;  /* 0x00000028ec027c23 */ /* 0x100fe20008010814 */
[----:B------:R-:W-:Y:S01]  /*c9c0*/  PRMT R8, R5, 0x5410, R3 ;  /* 0x0000541005087816 */ /* 0x000fe20000000003 */
[----:B------:R-:W-:Y:S01]  /*c9d0*/  FFMA.FTZ R5, R237, UR40, -R20 ;  /* 0x00000028ed057c23 */ /* 0x000fe20008010814 */
[----:B------:R-:W-:Y:S01]  /*c9e0*/  LOP3.LUT R3, R4, 0xff, RZ, 0xc0, !PT ;  /* 0x000000ff04037812 */ /* 0x000fe200078ec0ff */
[----:B------:R1:W-:Y:S01]  /*c9f0*/  MUFU.EX2 R16, R2 ;  /* 0x0000000200107308 */ /* 0x0003e20000000800 */
[----:B------:R-:W-:Y:S01]  /*ca00*/  LOP3.LUT R4, R0, 0xff, RZ, 0xc0, !PT ;  /* 0x000000ff00047812 */ /* 0x000fe200078ec0ff */
[----:B------:R-:W-:Y:S01]  /*ca10*/  HMMA.16816.F32.BF16 R144, R92, R152, R144 ;  /* 0x000000985c90723c */ /* 0x000fe20000041890 */
[----:B------:R-:W-:Y:S01]  /*ca20*/  PRMT R7, R3, 0x5410, R6 ;  /* 0x0000541003077816 */ /* 0x000fe20000000006 */
[----:B------:R-:W-:Y:S01]  /*ca30*/  IMAD.MOV.U32 R236, RZ, RZ, R199 ;  /* 0x000000ffffec7224 */ /* 0x000fe200078e00c7 */
[----:B------:R-:W-:-:S03]  /*ca40*/  SHF.R.U32.HI R3, RZ, 0x10, R0 ;  /* 0x00000010ff037819 */ /* 0x000fc60000011600 */
[----:B------:R-:W-:Y:S01]  /*ca50*/  MUFU.EX2 R10, R5 ;  /* 0x00000005000a7308 */ /* 0x000fe20000000800 */
[----:B------:R-:W-:Y:S01]  /*ca60*/  LOP3.LUT R3, R3, 0xff, RZ, 0xc0, !PT ;  /* 0x000000ff03037812 */ /* 0x000fe200078ec0ff */
[----:B------:R-:W-:Y:S01]  /*ca70*/  HMMA.16816.F32.BF16 R148, R92, R154, R148 ;  /* 0x0000009a5c94723c */ /* 0x000fe20000041894 */
[----:B------:R-:W-:-:S05]  /*ca80*/  IMAD.MOV.U32 R104, RZ, RZ, R236 ;  /* 0x000000ffff687224 */ /* 0x000fca00078e00ec */
[----:B------:R-:W-:Y:S01]  /*ca90*/  HMMA.16816.F32.BF16 R156, R92, R164, R156 ;  /* 0x000000a45c9c723c */ /* 0x000fe2000004189c */
[----:B-1----:R-:W-:-:S04]  /*caa0*/  FFMA.FTZ R2, R218, UR40, -R20 ;  /* 0x00000028da027c23 */ /* 0x002fc80008010814 */
[----:B------:R1:W3:Y:S01]  /*cab0*/  MUFU.EX2 R11, R2 ;  /* 0x00000002000b7308 */ /* 0x0002e20000000800 */
[C---:B------:R-:W-:Y:S06]  /*cac0*/  HMMA.16816.F32.BF16 R168, R92.reuse, R166, R168 ;  /* 0x000000a65ca8723c */ /* 0x040fec00000418a8 */
[C---:B--2---:R-:W-:Y:S06]  /*cad0*/  HMMA.16816.F32.BF16 R72, R92.reuse, R80, R72 ;  /* 0x000000505c48723c */ /* 0x044fec0000041848 */
[----:B------:R-:W-:Y:S01]  /*cae0*/  HMMA.16816.F32.BF16 R76, R92, R82, R76 ;  /* 0x000000525c4c723c */ /* 0x000fe2000004184c */
[----:B-1----:R-:W-:-:S02]  /*caf0*/  LOP3.LUT R2, R0, 0xffff, RZ, 0xc0, !PT ;  /* 0x0000ffff00027812 */ /* 0x002fc400078ec0ff */
[----:B------:R-:W-:-:S03]  /*cb00*/  SHF.R.U32.HI R0, RZ, 0x18, R0 ;  /* 0x00000018ff007819 */ /* 0x000fc60000011600 */
[C---:B------:R-:W-:Y:S01]  /*cb10*/  HMMA.16816.F32.BF16 R88, R92.reuse, R12, R88 ;  /* 0x0000000c5c58723c */ /* 0x040fe20000041858 */
[----:B------:R-:W-:Y:S02]  /*cb20*/  SHF.R.U32.HI R2, RZ, 0x8, R2 ;  /* 0x00000008ff027819 */ /* 0x000fe40000011602 */
[----:B------:R-:W-:Y:S02]  /*cb30*/  PRMT R6, R3, 0x5410, R0 ;  /* 0x0000541003067816 */ /* 0x000fe40000000000 */
[----:B------:R-:W-:Y:S01]  /*cb40*/  PRMT R4, R4, 0x5410, R2 ;  /* 0x0000541004047816 */ /* 0x000fe20000000002 */
[----:B------:R-:W-:Y:S01]  /*cb50*/  HMMA.16816.F32.BF16 R92, R92, R14, R124 ;  /* 0x0000000e5c5c723c */ /* 0x000fe2000004187c */
[--C-:B------:R-:W-:Y:S02]  /*cb60*/  HSET2.LE.AND R0, R8, R188.reuse, PT ;  /* 0x000000bc08007233 */ /* 0x100fe40003803000 */
[----:B------:R-:W-:Y:S02]  /*cb70*/  F2FP.BF16.F32.PACK_AB R2, R25, R26 ;  /* 0x0000001a1902723e */ /* 0x000fe400000010ff */
[----:B------:R-:W-:-:S02]  /*cb80*/  HSET2.LE.AND R5, R4, R188, PT ;  /* 0x000000bc04057233 */ /* 0x000fc40003803000 */
[----:B------:R-:W-:Y:S02]  /*cb90*/  LOP3.LUT R98, R0, R2, RZ, 0xc0, !PT ;  /* 0x0000000200627212 */ /* 0x000fe400078ec0ff */
[--C-:B------:R-:W-:Y:S02]  /*cba0*/  HSET2.LE.AND R3, R7, R188.reuse, PT ;  /* 0x000000bc07037233 */ /* 0x100fe40003803000 */
[----:B------:R-:W-:Y:S02]  /*cbb0*/  F2FP.BF16.F32.PACK_AB R0, R27, R44 ;  /* 0x0000002c1b00723e */ /* 0x000fe400000010ff */
[----:B------:R-:W-:Y:S02]  /*cbc0*/  HSET2.LE.AND R6, R6, R188, PT ;  /* 0x000000bc06067233 */ /* 0x000fe40003803000 */
[----:B---3--:R-:W-:Y:S02]  /*cbd0*/  F2FP.BF16.F32.PACK_AB R4, R11, R16 ;  /* 0x000000100b04723e */ /* 0x008fe400000010ff */
[----:B------:R-:W-:-:S02]  /*cbe0*/  F2FP.BF16.F32.PACK_AB R2, R10, R17 ;  /* 0x000000110a02723e */ /* 0x000fc400000010ff */
[----:B------:R-:W-:Y:S01]  /*cbf0*/  LOP3.LUT R96, R5, R0, RZ, 0xc0, !PT ;  /* 0x0000000005607212 */ /* 0x000fe200078ec0ff */
[----:B------:R-:W-:Y:S01]  /*cc00*/  FFMA.FTZ R0, R211, R52, R208 ;  /* 0x00000034d3007223 */ /* 0x000fe200000100d0 */
[----:B------:R-:W-:Y:S01]  /*cc10*/  LOP3.LUT R99, R3, R4, RZ, 0xc0, !PT ;  /* 0x0000000403637212 */ /* 0x000fe200078ec0ff */
[----:B------:R-:W-:Y:S01]  /*cc20*/  FFMA.FTZ R3, R213, R51, R212 ;  /* 0x00000033d5037223 */ /* 0x000fe200000100d4 */
[----:B------:R-:W-:Y:S01]  /*cc30*/  LOP3.LUT R97, R6, R2, RZ, 0xc0, !PT ;  /* 0x0000000206617212 */ /* 0x000fe200078ec0ff */
[----:B------:R-:W-:Y:S01]  /*cc40*/  FFMA.FTZ R2, R201, R50, R251 ;  /* 0x00000032c9027223 */ /* 0x000fe200000100fb */
        /* <DEDUP_REMOVED lines=79> */
[----:B------:R-:W3:Y:S04]  /*d140*/  LDL.64 R212, [R1+0x30] ;  /* 0x0000300001d47983 */ /* 0x000ee80000100a00 */
[----:B------:R-:W4:Y:S04]  /*d150*/  LDL.64 R202, [R1+0x8] ;  /* 0x0000080001ca7983 */ /* 0x000f280000100a00 */
[----:B------:R-:W5:Y:S04]  /*d160*/  LDL R200, [R1+0x20] ;  /* 0x0000200001c87983 */ /* 0x000f680000100800 */
[----:B------:R-:W5:Y:S04]  /*d170*/  LDL R248, [R1+0x18] ;  /* 0x0000180001f87983 */ /* 0x000f680000100800 */
[----:B------:R-:W5:Y:S01]  /*d180*/  LDL R199, [R1+0x48] ;  /* 0x0000480001c77983 */ /* 0x000f620000100800 */
[----:B------:R-:W-:Y:S01]  /*d190*/  UIADD3 UR31, UR39, -0x3, URZ ;  /* 0xfffffffd271f7890 */ /* 0x000fe2000fffe03f */
[----:B------:R-:W-:-:S04]  /*d1a0*/  DEPBAR.LE SB0, 0x0 ;  /* 0x000080000000791a */ /* 0x000fc80000000000 */
[----:B------:R-:W-:-:S04]  /*d1b0*/  USHF.R.S32.HI UR4, URZ, 0x1f, UR31 ;  /* 0x0000001f3f047899 */ /* 0x000fc8000801141f */
[----:B------:R-:W-:Y:S02]  /*d1c0*/  UIMAD UR4, UR4, UR6, URZ ;  /* 0x00000006040472a4 */ /* 0x000fe4000f8e023f */
[----:B------:R-:W-:Y:S02]  /*d1d0*/  UIMAD.WIDE.U32 UR42, UR31, UR6, URZ ;  /* 0x000000061f2a72a5 */ /* 0x000fe4000f8e003f */
[----:B------:R-:W-:-:S04]  /*d1e0*/  UIMAD UR4, UR31, UR7, UR4 ;  /* 0x000000071f0472a4 */ /* 0x000fc8000f8e0204 */
[----:B------:R-:W-:Y:S01]  /*d1f0*/  UIADD3 UR4, UR43, UR4, URZ ;  /* 0x000000042b047290 */ /* 0x000fe2000fffe03f */
[----:B------:R-:W-:-:S05]  /*d200*/  IMAD.U32 R4, RZ, RZ, UR42 ;  /* 0x0000002aff047e24 */ /* 0x000fca000f8e00ff */
[----:B------:R-:W-:Y:S02]  /*d210*/  IMAD.U32 R3, RZ, RZ, UR4 ;  /* 0x00000004ff037e24 */ /* 0x000fe4000f8e00ff */
[----:B------:R-:W-:Y:S01]  /*d220*/  IMAD.U32 R5, RZ, RZ, UR43 ;  /* 0x0000002bff057e24 */ /* 0x000fe2000f8e00ff */
[----:B------:R-:W-:Y:S01]  /*d230*/  BAR.SYNC.DEFER_BLOCKING 0x0 ;  /* 0x0000000000007b1d */ /* 0x000fe20000010000 */
        /* <DEDUP_REMOVED lines=16> */
[----:B------:R-:W2:Y:S04]  /*d340*/  LDSM.16.M88.4 R12, [R221+0x6000] ;  /* 0x00600000dd0c783b */ /* 0x000ea80000000200 */
[----:B------:R-:W-:Y:S04]  /*d350*/  LDSM.16.M88.4 R24, [R221+0x6c00] ;  /* 0x006c0000dd18783b */ /* 0x000fe80000000200 */
[----:B------:R-:W-:Y:S04]  /*d360*/  LDSM.16.M88.4 R32, [R221+0x6400] ;  /* 0x00640000dd20783b */ /* 0x000fe80000000200 */
[----:B------:R-:W-:Y:S01]  /*d370*/  LDSM.16.M88.4 R28, [R221+0x6800] ;  /* 0x00680000dd1c783b */ /* 0x000fe20000000200 */
[----:B----4-:R-:W-:-:S02]  /*d380*/  IMAD.MOV.U32 R2, RZ, RZ, R202 ;  /* 0x000000ffff027224 */ /* 0x010fc400078e00ca */
[----:B------:R-:W-:Y:S01]  /*d390*/  IMAD.MOV.U32 R3, RZ, RZ, R203 ;  /* 0x000000ffff037224 */ /* 0x000fe200078e00cb */
[----:B------:R-:W-:Y:S04]  /*d3a0*/  LDSM.16.M88.4 R36, [R223+0x6c00] ;  /* 0x006c0000df24783b */ /* 0x000fe80000000200 */
[----:B-1----:R-:W1:Y:S01]  /*d3b0*/  LDSM.16.M88.4 R4, [R224+0x1000] ;  /* 0x00100000e004783b */ /* 0x002e620000000200 */
[----:B-----5:R-:W-:-:S03]  /*d3c0*/  IMAD.MOV.U32 R251, RZ, RZ, R200 ;  /* 0x000000fffffb7224 */ /* 0x020fc600078e00c8 */
[----:B------:R-:W-:Y:S04]  /*d3d0*/  LDSM.16.M88.4 R20, [R223+0x6000] ;  /* 0x00600000df14783b */ /* 0x000fe80000000200 */
[----:B------:R-:W-:Y:S04]  /*d3e0*/  LDSM.16.M88.4 R16, [R223+0x6400] ;  /* 0x00640000df10783b */ /* 0x000fe80000000200 */
[----:B------:R-:W-:Y:S01]  /*d3f0*/  LDSM.16.M88.4 R40, [R223+0x6800] ;  /* 0x00680000df28783b */ /* 0x000fe20000000200 */
[----:B------:R-:W-:-:S03]  /*d400*/  IMAD.MOV.U32 R0, RZ, RZ, R248 ;  /* 0x000000ffff007224 */ /* 0x000fc600078e00f8 */
[----:B------:R-:W-:Y:S01]  /*d410*/  LDSM.16.M88.4 R48, [R221+0x7000] ;  /* 0x00700000dd30783b */ /* 0x000fe20000000200 */
[----:B--2---:R-:W-:Y:S03]  /*d420*/  HMMA.16816.F32.BF16 R64, R8, R12, RZ ;  /* 0x0000000c0840723c */ /* 0x004fe600000418ff */
[----:B------:R-:W-:Y:S01]  /*d430*/  LDSM.16.M88.4 R44, [R221+0x7400] ;  /* 0x00740000dd2c783b */ /* 0x000fe20000000200 */
[----:B------:R-:W-:-:S03]  /*d440*/  UIADD3 UR4, UR39, -0x3, URZ ;  /* 0xfffffffd27047890 */ /* 0x000fc6000fffe03f */
[----:B------:R-:W0:Y:S01]  /*d450*/  LDGDEPBAR ;  /* 0x00000000000079af */ /* 0x000e220000000000 */
[----:B------:R-:W-:Y:S06]  /*d460*/  HMMA.16816.F32.BF16 R184, R8, R14, RZ ;  /* 0x0000000e08b8723c */ /* 0x000fec00000418ff */
[C---:B-1----:R-:W-:Y:S06]  /*d470*/  HMMA.16816.F32.BF16 R204, R4.reuse, R12, RZ ;  /* 0x0000000c04cc723c */ /* 0x042fec00000418ff */
[----:B------:R-:W-:Y:S01]  /*d480*/  HMMA.16816.F32.BF16 R200, R4, R14, RZ ;  /* 0x0000000e04c8723c */ /* 0x000fe200000418ff */
[----:B------:R-:W1:Y:S01]  /*d490*/  LDSM.16.M88.4 R12, [R225] ;  /* 0x00000000e10c783b */ /* 0x000e620000000200 */
[----:B------:R-:W-:-:S04]  /*d4a0*/  IMAD.MOV.U32 R248, RZ, RZ, R199 ;  /* 0x000000fffff87224 */ /* 0x000fc800078e00c7 */
[----:B------:R-:W-:Y:S06]  /*d4b0*/  HMMA.16816.F32.BF16 R52, R8, R24, RZ ;  /* 0x000000180834723c */ /* 0x000fec00000418ff */
[C---:B------:R-:W-:Y:S06]  /*d4c0*/  HMMA.16816.F32.BF16 R196, R4.reuse, R32, RZ ;  /* 0x0000002004c4723c */ /* 0x040fec00000418ff */
[C---:B------:R-:W-:Y:S06]  /*d4d0*/  HMMA.16816.F32.BF16 R192, R4.reuse, R28, RZ ;  /* 0x0000001c04c0723c */ /* 0x040fec00000418ff */
[C---:B------:R-:W-:Y:S06]  /*d4e0*/  HMMA.16816.F32.BF16 R188, R4.reuse, R24, RZ ;  /* 0x0000001804bc723c */ /* 0x040fec00000418ff */
[C---:B------:R-:W-:Y:S06]  /*d4f0*/  HMMA.16816.F32.BF16 R208, R4.reuse, R34, RZ ;  /* 0x0000002204d0723c */ /* 0x040fec00000418ff */
[C---:B------:R-:W-:Y:S06]  /*d500*/  HMMA.16816.F32.BF16 R216, R4.reuse, R30, RZ ;  /* 0x0000001e04d8723c */ /* 0x040fec00000418ff */
[----:B------:R-:W-:Y:S01]  /*d510*/  HMMA.16816.F32.BF16 R212, R4, R26, RZ ;  /* 0x0000001a04d4723c */ /* 0x000fe200000418ff */
[----:B------:R-:W2:Y:S05]  /*d520*/  LDSM.16.M88.4 R4, [R225+0x1000] ;  /* 0x00100000e104783b */ /* 0x000eaa0000000200 */
[C---:B------:R-:W-:Y:S06]  /*d530*/  HMMA.16816.F32.BF16 R60, R8.reuse, R32, RZ ;  /* 0x00000020083c723c */ /* 0x040fec00000418ff */
[C---:B------:R-:W-:Y:S01]  /*d540*/  HMMA.16816.F32.BF16 R180, R8.reuse, R34, RZ ;  /* 0x0000002208b4723c */ /* 0x040fe200000418ff */
[----:B------:R-:W-:Y:S05]  /*d550*/  LDSM.16.M88.4 R32, [R221+0x7800] ;  /* 0x00780000dd20783b */ /* 0x000fea0000000200 */
[C---:B------:R-:W-:Y:S06]  /*d560*/  HMMA.16816.F32.BF16 R56, R8.reuse, R28, RZ ;  /* 0x0000001c0838723c */ /* 0x040fec00000418ff */
[C---:B------:R-:W-:Y:S01]  /*d570*/  HMMA.16816.F32.BF16 R176, R8.reuse, R30, RZ ;  /* 0x0000001e08b0723c */ /* 0x040fe200000418ff */
[----:B------:R-:W-:Y:S05]  /*d580*/  LDSM.16.M88.4 R28, [R221+0x7c00] ;  /* 0x007c0000dd1c783b */ /* 0x000fea0000000200 */
[----:B------:R-:W-:Y:S01]  /*d590*/  HMMA.16816.F32.BF16 R100, R8, R26, RZ ;  /* 0x0000001a0864723c */ /* 0x000fe200000418ff */
[----:B------:R-:W3:Y:S05]  /*d5a0*/  LDSM.16.M88.4 R8, [R224+0x2000] ;  /* 0x00200000e008783b */ /* 0x000eea0000000200 */
        /* <DEDUP_REMOVED lines=8> */
[----:B------:R-:W1:Y:S01]  /*d630*/  LDSM.16.M88.4 R12, [R224+0x3000] ;  /* 0x00300000e00c783b */ /* 0x000e620000000200 */
[----:B------:R-:W-:-:S04]  /*d640*/  IMAD.MOV.U32 R179, RZ, RZ, R236 ;  /* 0x000000ffffb37224 */ /* 0x000fc800078e00ec */
[C---:B--2---:R-:W-:Y:S06]  /*d650*/  HMMA.16816.F32.BF16 R244, R4.reuse, R40, R192 ;  /* 0x0000002804f4723c */ /* 0x044fec00000418c0 */
[----:B------:R-:W-:Y:S01]  /*d660*/  HMMA.16816.F32.BF16 R184, R4, R18, R208 ;  /* 0x0000001204b8723c */ /* 0x000fe200000418d0 */
[----:B------:R-:W-:Y:S02]  /*d670*/  IMAD.MOV.U32 R40, RZ, RZ, R251 ;  /* 0x000000ffff287224 */ /* 0x000fe400078e00fb */
[----:B------:R-:W-:-:S03]  /*d680*/  IMAD.MOV.U32 R41, RZ, RZ, R248 ;  /* 0x000000ffff297224 */ /* 0x000fc600078e00f8 */
[----:B------:R-:W-:Y:S01]  /*d690*/  HMMA.16816.F32.BF16 R236, R4, R20, R204 ;  /* 0x0000001404ec723c */ /* 0x000fe200000418cc */
[----:B------:R-:W-:-:S05]  /*d6a0*/  IMAD.MOV.U32 R211, RZ, RZ, R179 ;  /* 0x000000ffffd37224 */ /* 0x000fca00078e00b3 */
        /* <DEDUP_REMOVED lines=9> */
[C---:B---3--:R-:W-:Y:S03]  /*d740*/  HMMA.16816.F32.BF16 R176, R8.reuse, R28, R24 ;  /* 0x0000001c08b0723c */ /* 0x048fe60000041818 */
[----:B------:R-:W2:Y:S03]  /*d750*/  LDSM.16.M88.4 R24, [R223+0x7000] ;  /* 0x00700000df18783b */ /* 0x000ea60000000200 */
        /* <DEDUP_REMOVED lines=11> */
[----:B------:R-:W-:Y:S01]  /*d810*/  HMMA.16816.F32.BF16 R44, R12, R46, R184 ;  /* 0x0000002e0c2c723c */ /* 0x000fe200000418b8 */
[----:B------:R-:W-:-:S05]  /*d820*/  IMAD.MOV.U32 R242, RZ, RZ, R40 ;  /* 0x000000fffff27224 */ /* 0x000fca00078e0028 */
[----:B------:R-:W-:Y:S01]  /*d830*/  HMMA.16816.F32.BF16 R100, R12, R34, R192 ;  /* 0x000000220c64723c */ /* 0x000fe200000418c0 */
[----:B------:R-:W-:-:S05]  /*d840*/  IMAD.MOV.U32 R240, RZ, RZ, R41 ;  /* 0x000000fffff07224 */ /* 0x000fca00078e0029 */
[C---:B--2---:R-:W-:Y:S06]  /*d850*/  HMMA.16816.F32.BF16 R192, R4.reuse, R24, R200 ;  /* 0x0000001804c0723c */ /* 0x044fec00000418c8 */
[C---:B------:R-:W-:Y:S06]  /*d860*/  HMMA.16816.F32.BF16 R200, R4.reuse, R16, R196 ;  /* 0x0000001004c8723c */ /* 0x040fec00000418c4 */
[----:B------:R-:W-:Y:S06]  /*d870*/  HMMA.16816.F32.BF16 R196, R4, R20, R188 ;  /* 0x0000001404c4723c */ /* 0x000fec00000418bc */
[----:B------:R-:W-:Y:S06]  /*d880*/  HMMA.16816.F32.BF16 R184, R12, R30, R204 ;  /* 0x0000001e0cb8723c */ /* 0x000fec00000418cc */
[----:B------:R-:W-:Y:S06]  /*d890*/  HMMA.16816.F32.BF16 R188, R4, R22, R60 ;  /* 0x0000001604bc723c */ /* 0x000fec000004183c */
[----:B------:R-:W-:Y:S01]  /*d8a0*/  HMMA.16816.F32.BF16 R40, R12, R32, R244 ;  /* 0x000000200c28723c */ /* 0x000fe200000418f4 */
[----:B------:R-:W-:Y:S05]  /*d8b0*/  LDSM.16.M88.4 R32, [R221+0x8000] ;  /* 0x00800000dd20783b */ /* 0x000fea0000000200 */
[C---:B------:R-:W-:Y:S06]  /*d8c0*/  HMMA.16816.F32.BF16 R204, R4.reuse, R26, R172 ;  /* 0x0000001a04cc723c */ /* 0x040fec00000418ac */
[C---:B------:R-:W-:Y:S06]  /*d8d0*/  HMMA.16816.F32.BF16 R104, R4.reuse, R18, R104 ;  /* 0x000000120468723c */ /* 0x040fec0000041868 */
[C---:B------:R-:W-:Y:S06]  /*d8e0*/  HMMA.16816.F32.BF16 R176, R4.reuse, R36, R176 ;  /* 0x0000002404b0723c */ /* 0x040fec00000418b0 */
[----:B------:R-:W-:Y:S01]  /*d8f0*/  HMMA.16816.F32.BF16 R60, R4, R38, R56 ;  /* 0x00000026043c723c */ /* 0x000fe20000041838 */
[----:B------:R-:W1:Y:S05]  /*d900*/  LDSM.16.M88.4 R4, [R224+0x4000] ;  /* 0x00400000e004783b */ /* 0x000e6a0000000200 */
[----:B------:R-:W-:Y:S01]  /*d910*/  HMMA.16816.F32.BF16 R180, R12, R28, R248 ;  /* 0x0000001c0cb4723c */ /* 0x000fe200000418f8 */
[----:B------:R-:W-:Y:S05]  /*d920*/  LDSM.16.M88.4 R12, [R225+0x4000] ;  /* 0x00400000e10c783b */ /* 0x000fea0000000200 */
[C---:B---3--:R-:W-:Y:S06]  /*d930*/  HMMA.16816.F32.BF16 R52, R8.reuse, R24, R52 ;  /* 0x000000180834723c */ /* 0x048fec0000041834 */
[----:B------:R-:W-:Y:S01]  /*d940*/  HMMA.16816.F32.BF16 R64, R8, R26, R64 ;  /* 0x0000001a0840723c */ /* 0x000fe20000041840 */
[----:B------:R-:W-:Y:S01]  /*d950*/  LDSM.16.M88.4 R24, [R223+0x8000] ;  /* 0x00800000df18783b */ /* 0x000fe20000000200 */
[----:B------:R-:W-:-:S03]  /*d960*/  IMAD.MOV.U32 R243, RZ, RZ, R211 ;  /* 0x000000fffff37224 */ /* 0x000fc600078e00d3 */
[----:B------:R-:W-:Y:S01]  /*d970*/  LDSM.16.M88.4 R28, [R221+0x8400] ;  /* 0x00840000dd1c783b */ /* 0x000fe20000000200 */
[C---:B------:R-:W-:Y:S06]  /*d980*/  HMMA.16816.F32.BF16 R48, R8.reuse, R16, R48 ;  /* 0x000000100830723c */ /* 0x040fec0000041830 */
[C---:B------:R-:W-:Y:S01]  /*d990*/  HMMA.16816.F32.BF16 R172, R8.reuse, R18, R44 ;  /* 0x0000001208ac723c */ /* 0x040fe2000004182c */
[----:B------:R-:W2:Y:S04]  /*d9a0*/  LDSM.16.M88.4 R16, [R224+0x5000] ;  /* 0x00500000e010783b */ /* 0x000ea80000000200 */
[----:B------:R-:W3:Y:S01]  /*d9b0*/  LDSM.16.M88.4 R44, [R221+0x8c00] ;  /* 0x008c0000dd2c783b */ /* 0x000ee20000000200 */
[C---:B------:R-:W-:Y:S03]  /*d9c0*/  HMMA.16816.F32.BF16 R208, R8.reuse, R20, R40 ;  /* 0x0000001408d0723c */ /* 0x040fe60000041828 */
[----:B------:R-:W4:Y:S03]  /*d9d0*/  LDSM.16.M88.4 R40, [R221+0x8800] ;  /* 0x00880000dd28783b */ /* 0x000f260000000200 */
[C---:B------:R-:W-:Y:S01]  /*d9e0*/  HMMA.16816.F32.BF16 R212, R8.reuse, R22, R100 ;  /* 0x0000001608d4723c */ /* 0x040fe20000041864 */
[----:B------:R-:W5:Y:S05]  /*d9f0*/  S2R R247, SR_TID.X ;  /* 0x0000000000f77919 */ /* 0x000f6a0000002100 */
[C---:B------:R-:W-:Y:S06]  /*da00*/  HMMA.16816.F32.BF16 R216, R8.reuse, R36, R180 ;  /* 0x0000002408d8723c */ /* 0x040fec00000418b4 */
[----:B------:R-:W-:Y:S01]  /*da10*/  HMMA.16816.F32.BF16 R236, R8, R38, R184 ;  /* 0x0000002608ec723c */ /* 0x000fe200000418b8 */
[----:B------:R-:W4:Y:S05]  /*da20*/  LDSM.16.M88.4 R8, [R225+0x5000] ;  /* 0x00500000e108783b */ /* 0x000f2a0000000200 */
[-C--:B-1----:R-:W-:Y:S06]  /*da30*/  HMMA.16816.F32.BF16 R20, R4, R32.reuse, R192 ;  /* 0x000000200414723c */ /* 0x082fec00000418c0 */
[----:B--2---:R-:W-:Y:S06]  /*da40*/  HMMA.16816.F32.BF16 R36, R16, R32, R52 ;  /* 0x000000201024723c */ /* 0x004fec0000041834 */
[----:B------:R-:W-:Y:S01]  /*da50*/  HMMA.16816.F32.BF16 R56, R4, R34, R204 ;  /* 0x000000220438723c */ /* 0x000fe200000418cc */
[----:B-----5:R-:W-:-:S05]  /*da60*/  IMAD.SHL.U32 R247, R247, 0x2, RZ ;  /* 0x00000002f7f77824 */ /* 0x020fca00078e00ff */
[----:B------:R-:W-:Y:S06]  /*da70*/  HMMA.16816.F32.BF16 R32, R16, R34, R64 ;  /* 0x000000221020723c */ /* 0x000fec0000041840 */
[----:B------:R-:W-:Y:S01]  /*da80*/  HMMA.16816.F32.BF16 R52, R12, R24, R20 ;  /* 0x000000180c34723c */ /* 0x000fe20000041814 */
[----:B------:R-:W-:Y:S01]  /*da90*/  IMAD.MOV.U32 R241, RZ, RZ, R0 ;  /* 0x000000fffff17224 */ /* 0x000fe200078e0000 */
[----:B------:R-:W-:Y:S01]  /*daa0*/  LOP3.LUT R247, R247, 0x6, RZ, 0xc0, !PT ;  /* 0x00000006f7f77812 */ /* 0x000fe200078ec0ff */
[----:B------:R-:W-:Y:S01]  /*dab0*/  IMAD.U32 R0, RZ, RZ, UR31 ;  /* 0x0000001fff007e24 */ /* 0x000fe2000f8e00ff */
[----:B------:R-:W1:Y:S02]  /*dac0*/  LDSM.16.M88.4 R20, [R223+0x8400] ;  /* 0x00840000df14783b */ /* 0x000e640000000200 */
[----:B---3--:R-:W-:Y:S01]  /*dad0*/  HMMA.16816.F32.BF16 R184, R4, R44, R176 ;  /* 0x0000002c04b8723c */ /* 0x008fe200000418b0 */
[----:B------:R-:W-:-:S05]  /*dae0*/  IMAD R0, R0, 0x40, R247 ;  /* 0x0000004000007824 */ /* 0x000fca00078e02f7 */
[C---:B------:R-:W-:Y:S06]  /*daf0*/  HMMA.16816.F32.BF16 R100, R4.reuse, R28, R200 ;  /* 0x0000001c0464723c */ /* 0x040fec00000418c8 */
[C---:B------:R-:W-:Y:S06]  /*db00*/  HMMA.16816.F32.BF16 R104, R4.reuse, R30, R104 ;  /* 0x0000001e0468723c */ /* 0x040fec0000041868 */
[C---:B----4-:R-:W-:Y:S06]  /*db10*/  HMMA.16816.F32.BF16 R180, R4.reuse, R40, R196 ;  /* 0x0000002804b4723c */ /* 0x050fec00000418c4 */
[C---:B------:R-:W-:Y:S06]  /*db20*/  HMMA.16816.F32.BF16 R188, R4.reuse, R42, R188 ;  /* 0x0000002a04bc723c */ /* 0x040fec00000418bc */
[----:B------:R-:W-:Y:S06]  /*db30*/  HMMA.16816.F32.BF16 R176, R4, R46, R60 ;  /* 0x0000002e04b0723c */ /* 0x000fec000004183c */
[----:B------:R-:W-:Y:S01]  /*db40*/  HMMA.16816.F32.BF16 R4, R8, R24, R36 ;  /* 0x000000180804723c */ /* 0x000fe20000041824 */
[----:B------:R-:W-:Y:S01]  /*db50*/  ISETP.GE.AND P3, PT, R0, R233, PT ;  /* 0x000000e90000720c */ /* 0x000fe20003f66270 */
[----:B------:R-:W-:-:S02]  /*db60*/  IMAD.MOV.U32 R250, RZ, RZ, R2 ;  /* 0x000000fffffa7224 */ /* 0x000fc400078e0002 */
[C---:B------:R-:W-:Y:S01]  /*db70*/  VIADD R2, R0.reuse, 0x1 ;  /* 0x0000000100027836 */ /* 0x040fe20000000000 */
[C---:B------:R-:W-:Y:S01]  /*db80*/  ISETP.LT.OR P3, PT, R0.reuse, R227, P3 ;  /* 0x000000e30000720c */ /* 0x040fe20001f61670 */
[----:B------:R-:W-:Y:S01]  /*db90*/  HMMA.16816.F32.BF16 R60, R16, R28, R48 ;  /* 0x0000001c103c723c */ /* 0x000fe20000041830 */
[-C--:B------:R-:W-:Y:S02]  /*dba0*/  ISETP.GE.AND P2, PT, R0, R232.reuse, PT ;  /* 0x000000e80000720c */ /* 0x080fe40003f46270 */
[----:B------:R-:W-:-:S03]  /*dbb0*/  ISETP.GE.AND P1, PT, R2, R232, PT ;  /* 0x000000e80200720c */ /* 0x000fc60003f26270 */
[----:B------:R-:W-:Y:S01]  /*dbc0*/  HMMA.16816.F32.BF16 R48, R8, R26, R32 ;  /* 0x0000001a0830723c */ /* 0x000fe20000041820 */
[----:B------:R-:W-:-:S05]  /*dbd0*/  ISETP.GE.AND P4, PT, R2, R230, PT ;  /* 0x000000e60200720c */ /* 0x000fca0003f86270 */
[----:B------:R-:W-:Y:S01]  /*dbe0*/  HMMA.16816.F32.BF16 R32, R12, R26, R56 ;  /* 0x0000001a0c20723c */ /* 0x000fe20000041838 */
[----:B------:R-:W-:-:S06]  /*dbf0*/  ISETP.LT.OR P1, PT, R2, R229, P1 ;  /* 0x000000e50200720c */ /* 0x000fcc0000f21670 */
[----:B------:R-:W-:Y:S02]  /*dc00*/  FSEL R59, R52, -INF , !P3 ;  /* 0xff800000343b7808 */ /* 0x000fe40005800000 */
[----:B------:R-:W-:Y:S02]  /*dc10*/  ISETP.GE.AND P3, PT, R0, R230, PT ;  /* 0x000000e60000720c */ /* 0x000fe40003f66270 */
[-C--:B------:R-:W-:Y:S02]  /*dc20*/  ISETP.LT.OR P4, PT, R2, R228.reuse, P4 ;  /* 0x000000e40200720c */ /* 0x080fe40002781670 */
[C---:B------:R-:W-:Y:S02]  /*dc30*/  ISETP.LT.OR P2, PT, R0.reuse, R229, P2 ;  /* 0x000000e50000720c */ /* 0x040fe40001741670 */
[----:B------:R-:W-:Y:S01]  /*dc40*/  ISETP.LT.OR P3, PT, R0, R228, P3 ;  /* 0x000000e40000720c */ /* 0x000fe20001f61670 */
[----:B------:R-:W-:Y:S01]  /*dc50*/  HMMA.16816.F32.BF16 R28, R16, R30, R172 ;  /* 0x0000001e101c723c */ /* 0x000fe200000418ac */
[----:B------:R-:W-:-:S02]  /*dc60*/  ISETP.GE.AND P6, PT, R2, R233, PT ;  /* 0x000000e90200720c */ /* 0x000fc40003fc6270 */
[-C--:B------:R-:W-:Y:S02]  /*dc70*/  ISETP.GE.AND P5, PT, R2, R231.reuse, PT ;  /* 0x000000e70200720c */ /* 0x080fe40003fa6270 */
[----:B------:R-:W-:Y:S02]  /*dc80*/  ISETP.GE.AND P0, PT, R0, R231, PT ;  /* 0x000000e70000720c */ /* 0x000fe40003f06270 */
[----:B------:R-:W-:Y:S02]  /*dc90*/  FSEL R66, R4, -INF , !P2 ;  /* 0xff80000004427808 */ /* 0x000fe40005000000 */
[----:B------:R-:W-:Y:S02]  /*dca0*/  FSEL R192, R6, -INF , !P3 ;  /* 0xff80000006c07808 */ /* 0x000fe40005800000 */
[----:B------:R-:W-:Y:S02]  /*dcb0*/  FSEL R193, R5, -INF , !P1 ;  /* 0xff80000005c17808 */ /* 0x000fe40004800000 */
[----:B------:R-:W-:-:S02]  /*dcc0*/  FSEL R172, R7, -INF , !P4 ;  /* 0xff80000007ac7808 */ /* 0x000fc40006000000 */
[----:B------:R-:W2:Y:S01]  /*dcd0*/  LDSM.16.M88.4 R4, [R223+0x8800] ;  /* 0x00880000df04783b */ /* 0x000ea20000000200 */
[C---:B------:R-:W-:Y:S02]  /*dce0*/  ISETP.LT.OR P6, PT, R2.reuse, R227, P6 ;  /* 0x000000e30200720c */ /* 0x040fe400037c1670 */
[-C--:B------:R-:W-:Y:S01]  /*dcf0*/  ISETP.LT.OR P5, PT, R2, R226.reuse, P5 ;  /* 0x000000e20200720c */ /* 0x080fe20002fa1670 */
[C---:B------:R-:W-:Y:S01]  /*dd00*/  VIADD R2, R0.reuse, 0x8 ;  /* 0x0000000800027836 */ /* 0x040fe20000000000 */
[----:B------:R-:W-:-:S04]  /*dd10*/  ISETP.LT.OR P0, PT, R0, R226, P0 ;  /* 0x000000e20000720c */ /* 0x000fc80000701670 */
[----:B------:R-:W-:Y:S02]  /*dd20*/  FSEL R64, R54, -INF , !P0 ;  /* 0xff80000036407808 */ /* 0x000fe40004000000 */
[----:B------:R-:W-:Y:S01]  /*dd30*/  ISETP.GE.AND P0, PT, R2, R233, PT ;  /* 0x000000e90200720c */ /* 0x000fe20003f06270 */
[----:B------:R-:W-:Y:S02]  /*dd40*/  IMAD.MOV.U32 R251, RZ, RZ, R3 ;  /* 0x000000fffffb7224 */ /* 0x000fe400078e0003 */
[----:B------:R-:W-:Y:S01]  /*dd50*/  VIADD R3, R0, 0x9 ;  /* 0x0000000900037836 */ /* 0x000fe20000000000 */
[C---:B------:R-:W-:Y:S01]  /*dd60*/  ISETP.LT.OR P0, PT, R2.reuse, R227, P0 ;  /* 0x000000e30200720c */ /* 0x040fe20000701670 */
[----:B-1----:R-:W-:Y:S01]  /*dd70*/  HMMA.16816.F32.BF16 R36, R12, R20, R100 ;  /* 0x000000140c24723c */ /* 0x002fe20000041864 */
[----:B------:R-:W-:Y:S02]  /*dd80*/  ISETP.GE.AND P3, PT, R2, R232, PT ;  /* 0x000000e80200720c */ /* 0x000fe40003f66270 */
[----:B------:R-:W-:-:S02]  /*dd90*/  FSEL R58, R32, -INF , !P0 ;  /* 0xff800000203a7808 */ /* 0x000fc40004000000 */
[C---:B------:R-:W-:Y:S02]  /*dda0*/  ISETP.GE.AND P1, PT, R2.reuse, R230, PT ;  /* 0x000000e60200720c */ /* 0x040fe40003f26270 */
[C---:B------:R-:W-:Y:S02]  /*ddb0*/  ISETP.GE.AND P4, PT, R3.reuse, R232, PT ;  /* 0x000000e80300720c */ /* 0x040fe40003f86270 */
[----:B------:R-:W-:Y:S01]  /*ddc0*/  ISETP.GE.AND P0, PT, R3, R230, PT ;  /* 0x000000e60300720c */ /* 0x000fe20003f06270 */
[----:B------:R-:W-:Y:S01]  /*ddd0*/  HMMA.16816.F32.BF16 R24, R8, R20, R60 ;  /* 0x000000140818723c */ /* 0x000fe2000004183c */
[C---:B------:R-:W-:Y:S02]  /*dde0*/  ISETP.LT.OR P3, PT, R2.reuse, R229, P3 ;  /* 0x000000e50200720c */ /* 0x040fe40001f61670 */
[----:B------:R-:W-:Y:S02]  /*ddf0*/  ISETP.LT.OR P1, PT, R2, R228, P1 ;  /* 0x000000e40200720c */ /* 0x000fe40000f21670 */
[----:B------:R-:W-:-:S02]  /*de00*/  FSEL R57, R53, -INF , !P6 ;  /* 0xff80000035397808 */ /* 0x000fc40007000000 */
[----:B------:R-:W-:Y:S02]  /*de10*/  FSEL R65, R55, -INF , !P5 ;  /* 0xff80000037417808 */ /* 0x000fe40006800000 */
[C---:B------:R-:W-:Y:S02]  /*de20*/  ISETP.LT.OR P4, PT, R3.reuse, R229, P4 ;  /* 0x000000e50300720c */ /* 0x040fe40002781670 */
[C---:B------:R-:W-:Y:S02]  /*de30*/  ISETP.LT.OR P0, PT, R3.reuse, R228, P0 ;  /* 0x000000e40300720c */ /* 0x040fe40000701670 */
[----:B------:R-:W-:Y:S02]  /*de40*/  ISETP.GE.AND P2, PT, R2, R231, PT ;  /* 0x000000e70200720c */ /* 0x000fe40003f46270 */
[C---:B------:R-:W-:Y:S02]  /*de50*/  ISETP.GE.AND P6, PT, R3.reuse, R233, PT ;  /* 0x000000e90300720c */ /* 0x040fe40003fc6270 */
[----:B------:R-:W-:Y:S01]  /*de60*/  ISETP.GE.AND P5, PT, R3, R231, PT ;  /* 0x000000e70300720c */ /* 0x000fe20003fa6270 */
[----:B------:R-:W-:Y:S01]  /*de70*/  HMMA.16816.F32.BF16 R52, R16, R40, R208 ;  /* 0x000000281034723c */ /* 0x000fe200000418d0 */
[----:B------:R-:W-:-:S02]  /*de80*/  FSEL R62, R48, -INF , !P3 ;  /* 0xff800000303e7808 */ /* 0x000fc40005800000 */
[----:B------:R-:W-:Y:S02]  /*de90*/  FSEL R100, R50, -INF , !P1 ;  /* 0xff80000032647808 */ /* 0x000fe40004800000 */
[----:B------:R-:W-:Y:S02]  /*dea0*/  FSEL R63, R49, -INF , !P4 ;  /* 0xff800000313f7808 */ /* 0x000fe40006000000 */
[----:B------:R-:W-:Y:S02]  /*deb0*/  FSEL R67, R51, -INF , !P0 ;  /* 0xff80000033437808 */ /* 0x000fe40004000000 */
[-C--:B------:R-:W-:Y:S01]  /*dec0*/  ISETP.LT.OR P2, PT, R2, R226.reuse, P2 ;  /* 0x000000e20200720c */ /* 0x080fe20001741670 */
[----:B------:R-:W-:Y:S01]  /*ded0*/  HMMA.16816.F32.BF16 R48, R12, R22, R104 ;  /* 0x000000160c30723c */ /* 0x000fe20000041868 */
[C---:B------:R-:W-:Y:S01]  /*dee0*/  ISETP.LT.OR P6, PT, R3.reuse, R227, P6 ;  /* 0x000000e30300720c */ /* 0x040fe200037c1670 */
[C---:B------:R-:W-:Y:S01]  /*def0*/  VIADD R2, R0.reuse, 0x10 ;  /* 0x0000001000027836 */ /* 0x040fe20000000000 */
[----:B------:R-:W-:Y:S01]  /*df00*/  ISETP.LT.OR P5, PT, R3, R226, P5 ;  /* 0x000000e20300720c */ /* 0x000fe20002fa1670 */
[----:B------:R-:W-:Y:S01]  /*df10*/  VIADD R3, R0, 0x11 ;  /* 0x0000001100037836 */ /* 0x000fe20000000000 */
[----:B------:R-:W-:-:S02]  /*df20*/  FSEL R61, R34, -INF , !P2 ;  /* 0xff800000223d7808 */ /* 0x000fc40005000000 */
[----:B------:R-:W-:Y:S02]  /*df30*/  FSEL R56, R33, -INF , !P6 ;  /* 0xff80000021387808 */ /* 0x000fe40007000000 */
[C---:B------:R-:W-:Y:S02]  /*df40*/  ISETP.GE.AND P2, PT, R2.reuse, R233, PT ;  /* 0x000000e90200720c */ /* 0x040fe40003f46270 */
[C---:B------:R-:W-:Y:S02]  /*df50*/  ISETP.GE.AND P3, PT, R2.reuse, R231, PT ;  /* 0x000000e70200720c */ /* 0x040fe40003f66270 */
[C---:B------:R-:W-:Y:S02]  /*df60*/  ISETP.GE.AND P1, PT, R2.reuse, R232, PT ;  /* 0x000000e80200720c */ /* 0x040fe40003f26270 */
[----:B------:R-:W-:Y:S02]  /*df70*/  ISETP.GE.AND P4, PT, R2, R230, PT ;  /* 0x000000e60200720c */ /* 0x000fe40003f86270 */
[----:B------:R-:W-:-:S02]  /*df80*/  ISETP.GE.AND P0, PT, R3, R233, PT ;  /* 0x000000e90300720c */ /* 0x000fc40003f06270 */
[C---:B------:R-:W-:Y:S01]  /*df90*/  ISETP.GE.AND P6, PT, R3.reuse, R231, PT ;  /* 0x000000e70300720c */ /* 0x040fe20003fc6270 */
[----:B------:R-:W-:Y:S01]  /*dfa0*/  HMMA.16816.F32.BF16 R28, R8, R22, R28 ;  /* 0x00000016081c723c */ /* 0x000fe2000004181c */
[C---:B------:R-:W-:Y:S01]  /*dfb0*/  ISETP.LT.OR P2, PT, R2.reuse, R227, P2 ;  /* 0x000000e30200720c */ /* 0x040fe20001741670 */
[----:B------:R-:W1:Y:S01]  /*dfc0*/  LDSM.16.M88.4 R20, [R223+0x8c00] ;  /* 0x008c0000df14783b */ /* 0x000e620000000200 */
[C---:B------:R-:W-:Y:S01]  /*dfd0*/  ISETP.LT.OR P3, PT, R2.reuse, R226, P3 ;  /* 0x000000e20200720c */ /* 0x040fe20001f61670 */
[----:B------:R-:W-:Y:S01]  /*dfe0*/  IMAD.MOV.U32 R246, RZ, RZ, R243 ;  /* 0x000000fffff67224 */ /* 0x000fe200078e00f3 */
[C---:B------:R-:W-:Y:S01]  /*dff0*/  ISETP.LT.OR P1, PT, R2.reuse, R229, P1 ;  /* 0x000000e50200720c */ /* 0x040fe20000f21670 */
[----:B------:R-:W-:Y:S01]  /*e000*/  HMMA.16816.F32.BF16 R40, R16, R42, R212 ;  /* 0x0000002a1028723c */ /* 0x000fe200000418d4 */
[----:B------:R-:W-:Y:S01]  /*e010*/  ISETP.LT.OR P4, PT, R2, R228, P4 ;  /* 0x000000e40200720c */ /* 0x000fe20002781670 */
[----:B------:R-:W-:Y:S01]  /*e020*/  VIADD R2, R0, 0x18 ;  /* 0x0000001800027836 */ /* 0x000fe20000000000 */
[C---:B------:R-:W-:Y:S01]  /*e030*/  ISETP.LT.OR P0, PT, R3.reuse, R227, P0 ;  /* 0x000000e30300720c */ /* 0x040fe20000701670 */
[----:B------:R-:W-:Y:S01]  /*e040*/  IMAD.MOV.U32 R247, RZ, RZ, R242 ;  /* 0x000000fffff77224 */ /* 0x000fe200078e00f2 */
[----:B------:R-:W-:Y:S01]  /*e050*/  ISETP.LT.OR P6, PT, R3, R226, P6 ;  /* 0x000000e20300720c */ /* 0x000fe200037c1670 */
[----:B------:R-:W-:Y:S01]  /*e060*/  IMAD.MOV.U32 R202, RZ, RZ, R240 ;  /* 0x000000ffffca7224 */ /* 0x000fe200078e00f0 */
[----:B------:R-:W-:Y:S01]  /*e070*/  FSEL R60, R35, -INF , !P5 ;  /* 0xff800000233c7808 */ /* 0x000fe20006800000 */
[----:B------:R-:W-:Y:S01]  /*e080*/  UISETP.GT.AND UP0, UPT, UR4, UR24, UPT ;  /* 0x000000180400728c */ /* 0x000fe2000bf04270 */
[----:B------:R-:W-:Y:S01]  /*e090*/  FSEL R205, R36, -INF , !P2 ;  /* 0xff80000024cd7808 */ /* 0x000fe20005000000 */
[----:B------:R-:W-:Y:S01]  /*e0a0*/  USHF.L.U32 UR6, UR31, 0x1, URZ ;  /* 0x000000011f067899 */ /* 0x000fe2000800063f */
[----:B------:R-:W-:Y:S01]  /*e0b0*/  FSEL R207, R38, -INF , !P3 ;  /* 0xff80000026cf7808 */ /* 0x000fe20005800000 */
[----:B------:R-:W-:-:S04]  /*e0c0*/  DEPBAR.LE SB0, 0x0 ;  /* 0x000080000000791a */ /* 0x000fc80000000000 */
[----:B------:R-:W-:Y:S02]  /*e0d0*/  FSEL R204, R37, -INF , !P0 ;  /* 0xff80000025cc7808 */ /* 0x000fe40004000000 */
[----:B------:R-:W-:Y:S02]  /*e0e0*/  FSEL R206, R39, -INF , !P6 ;  /* 0xff80000027ce7808 */ /* 0x000fe40007000000 */
[C---:B------:R-:W-:Y:S01]  /*e0f0*/  ISETP.GE.AND P5, PT, R3.reuse, R232, PT ;  /* 0x000000e80300720c */ /* 0x040fe20003fa6270 */
[----:B--2---:R-:W-:Y:S01]  /*e100*/  HMMA.16816.F32.BF16 R36, R12, R4, R180 ;  /* 0x000000040c24723c */ /* 0x004fe200000418b4 */
[C---:B------:R-:W-:Y:S02]  /*e110*/  ISETP.GE.AND P2, PT, R3.reuse, R230, PT ;  /* 0x000000e60300720c */ /* 0x040fe40003f46270 */
[----:B------:R-:W-:Y:S02]  /*e120*/  ISETP.GE.AND P3, PT, R2, R233, PT ;  /* 0x000000e90200720c */ /* 0x000fe40003f66270 */
[----:B------:R-:W-:-:S02]  /*e130*/  ISETP.LT.OR P5, PT, R3, R229, P5 ;  /* 0x000000e50300720c */ /* 0x000fc40002fa1670 */
[----:B------:R-:W-:Y:S01]  /*e140*/  ISETP.LT.OR P2, PT, R3, R228, P2 ;  /* 0x000000e40300720c */ /* 0x000fe20001741670 */
[----:B------:R-:W-:Y:S01]  /*e150*/  VIADD R3, R0, 0x19 ;  /* 0x0000001900037836 */ /* 0x000fe20000000000 */
[----:B------:R-:W-:Y:S02]  /*e160*/  FSEL R195, R24, -INF , !P1 ;  /* 0xff80000018c37808 */ /* 0x000fe40004800000 */
[----:B------:R-:W-:Y:S02]  /*e170*/  FSEL R196, R26, -INF , !P4 ;  /* 0xff8000001ac47808 */ /* 0x000fe40006000000 */
[C---:B------:R-:W-:Y:S02]  /*e180*/  ISETP.LT.OR P3, PT, R2.reuse, R227, P3 ;  /* 0x000000e30200720c */ /* 0x040fe40001f61670 */
[C---:B------:R-:W-:Y:S02]  /*e190*/  ISETP.GE.AND P1, PT, R2.reuse, R231, PT ;  /* 0x000000e70200720c */ /* 0x040fe40003f26270 */
[----:B------:R-:W-:-:S02]  /*e1a0*/  ISETP.GE.AND P4, PT, R2, R232, PT ;  /* 0x000000e80200720c */ /* 0x000fc40003f86270 */
[----:B------:R-:W-:Y:S01]  /*e1b0*/  ISETP.GE.AND P0, PT, R2, R230, PT ;  /* 0x000000e60200720c */ /* 0x000fe20003f06270 */
[----:B------:R-:W-:Y:S01]  /*e1c0*/  HMMA.16816.F32.BF16 R32, R8, R4, R52 ;  /* 0x000000040820723c */ /* 0x000fe20000041834 */
[----:B------:R-:W-:Y:S02]  /*e1d0*/  FSEL R197, R27, -INF , !P2 ;  /* 0xff8000001bc57808 */ /* 0x000fe40005000000 */
[----:B------:R-:W-:Y:S02]  /*e1e0*/  FSEL R199, R48, -INF , !P3 ;  /* 0xff80000030c77808 */ /* 0x000fe40005800000 */
[C---:B------:R-:W-:Y:S02]  /*e1f0*/  ISETP.LT.OR P1, PT, R2.reuse, R226, P1 ;  /* 0x000000e20200720c */ /* 0x040fe40000f21670 */
[C---:B------:R-:W-:Y:S02]  /*e200*/  ISETP.LT.OR P4, PT, R2.reuse, R229, P4 ;  /* 0x000000e50200720c */ /* 0x040fe40002781670 */
[----:B------:R-:W-:Y:S01]  /*e210*/  ISETP.LT.OR P0, PT, R2, R228, P0 ;  /* 0x000000e40200720c */ /* 0x000fe20000701670 */
[----:B------:R-:W-:Y:S01]  /*e220*/  VIADD R2, R0, 0x20 ;  /* 0x0000002000027836 */ /* 0x000fe20000000000 */
[----:B------:R-:W-:-:S02]  /*e230*/  ISETP.GE.AND P2, PT, R3, R232, PT ;  /* 0x000000e80300720c */ /* 0x000fc40003f46270 */
[----:B------:R-:W-:Y:S02]  /*e240*/  ISETP.GE.AND P3, PT, R3, R230, PT ;  /* 0x000000e60300720c */ /* 0x000fe40003f66270 */
[----:B------:R-:W-:Y:S02]  /*e250*/  FSEL R194, R25, -INF , !P5 ;  /* 0xff80000019c27808 */ /* 0x000fe40006800000 */
[C---:B------:R-:W-:Y:S01]  /*e260*/  ISETP.LT.OR P2, PT, R3.reuse, R229, P2 ;  /* 0x000000e50300720c */ /* 0x040fe20001741670 */
[----:B------:R-:W-:Y:S01]  /*e270*/  HMMA.16816.F32.BF16 R24, R16, R44, R216 ;  /* 0x0000002c1018723c */ /* 0x000fe200000418d8 */
[C---:B------:R-:W-:Y:S02]  /*e280*/  ISETP.LT.OR P3, PT, R3.reuse, R228, P3 ;  /* 0x000000e40300720c */ /* 0x040fe40001f61670 */
[C---:B------:R-:W-:Y:S02]  /*e290*/  ISETP.GE.AND P6, PT, R3.reuse, R233, PT ;  /* 0x000000e90300720c */ /* 0x040fe40003fc6270 */
[----:B------:R-:W-:-:S02]  /*e2a0*/  ISETP.GE.AND P5, PT, R3, R231, PT ;  /* 0x000000e70300720c */ /* 0x000fc40003fa6270 */
[----:B------:R-:W-:Y:S02]  /*e2b0*/  FSEL R198, R50, -INF , !P1 ;  /* 0xff80000032c67808 */ /* 0x000fe40004800000 */
[----:B------:R-:W-:Y:S01]  /*e2c0*/  ISETP.GE.AND P1, PT, R2, R233, PT ;  /* 0x000000e90200720c */ /* 0x000fe20003f26270 */
[----:B------:R-:W-:Y:S01]  /*e2d0*/  HMMA.16816.F32.BF16 R40, R8, R6, R40 ;  /* 0x000000060828723c */ /* 0x000fe20000041828 */
[----:B------:R-:W-:Y:S02]  /*e2e0*/  FSEL R106, R28, -INF , !P4 ;  /* 0xff8000001c6a7808 */ /* 0x000fe40006000000 */
[----:B------:R-:W-:Y:S02]  /*e2f0*/  FSEL R180, R30, -INF , !P0 ;  /* 0xff8000001eb47808 */ /* 0x000fe40004000000 */
[----:B------:R-:W-:Y:S02]  /*e300*/  FSEL R105, R29, -INF , !P2 ;  /* 0xff8000001d697808 */ /* 0x000fe40005000000 */
[----:B------:R-:W-:-:S02]  /*e310*/  FSEL R107, R31, -INF , !P3 ;  /* 0xff8000001f6b7808 */ /* 0x000fc40005800000 */
[CC--:B------:R-:W-:Y:S01]  /*e320*/  ISETP.LT.OR P6, PT, R3.reuse, R227.reuse, P6 ;  /* 0x000000e30300720c */ /* 0x0c0fe200037c1670 */
[----:B------:R-:W-:Y:S01]  /*e330*/  HMMA.16816.F32.BF16 R28, R12, R6, R188 ;  /* 0x000000060c1c723c */ /* 0x000fe200000418bc */
[----:B------:R-:W-:Y:S01]  /*e340*/  ISETP.LT.OR P5, PT, R3, R226, P5 ;  /* 0x000000e20300720c */ /* 0x000fe20002fa1670 */
[----:B------:R-:W-:Y:S01]  /*e350*/  VIADD R3, R0, 0x21 ;  /* 0x0000002100037836 */ /* 0x000fe20000000000 */
[C---:B------:R-:W-:Y:S02]  /*e360*/  ISETP.LT.OR P1, PT, R2.reuse, R227, P1 ;  /* 0x000000e30200720c */ /* 0x040fe40000f21670 */
[C---:B------:R-:W-:Y:S02]  /*e370*/  ISETP.GE.AND P4, PT, R2.reuse, R231, PT ;  /* 0x000000e70200720c */ /* 0x040fe40003f86270 */
[C---:B------:R-:W-:Y:S02]  /*e380*/  ISETP.GE.AND P0, PT, R2.reuse, R232, PT ;  /* 0x000000e80200720c */ /* 0x040fe40003f06270 */
[----:B------:R-:W-:-:S02]  /*e390*/  ISETP.GE.AND P2, PT, R2, R230, PT ;  /* 0x000000e60200720c */ /* 0x000fc40003f46270 */
        /* <DEDUP_REMOVED lines=24> */
[----:B------:R-:W-:Y:S02]  /*e520*/  FSEL R208, R33, -INF , !P3 ;  /* 0xff80000021d07808 */ /* 0x000fe40005800000 */
[----:B------:R-:W-:Y:S01]  /*e530*/  ISETP.GE.AND P3, PT, R3, R233, PT ;  /* 0x000000e90300720c */ /* 0x000fe20003f66270 */
[----:B-1----:R-:W-:Y:S01]  /*e540*/  HMMA.16816.F32.BF16 R4, R12, R20, R184 ;  /* 0x000000140c04723c */ /* 0x002fe200000418b8 */
[----:B------:R-:W-:-:S02]  /*e550*/  ISETP.LT.OR P4, PT, R2, R227, P4 ;  /* 0x000000e30200720c */ /* 0x000fc40002781670 */
[C---:B------:R-:W-:Y:S02]  /*e560*/  ISETP.LT.OR P0, PT, R2.reuse, R226, P0 ;  /* 0x000000e20200720c */ /* 0x040fe40000701670 */
[C---:B------:R-:W-:Y:S01]  /*e570*/  ISETP.LT.OR P2, PT, R2.reuse, R229, P2 ;  /* 0x000000e50200720c */ /* 0x040fe20001741670 */
[----:B------:R-:W-:Y:S01]  /*e580*/  HMMA.16816.F32.BF16 R24, R8, R20, R24 ;  /* 0x000000140818723c */ /* 0x000fe20000041818 */
[----:B------:R-:W-:Y:S01]  /*e590*/  ISETP.LT.OR P6, PT, R2, R228, P6 ;  /* 0x000000e40200720c */ /* 0x000fe200037c1670 */
[----:B------:R-:W-:Y:S01]  /*e5a0*/  VIADD R2, R0, 0x30 ;  /* 0x0000003000027836 */ /* 0x000fe20000000000 */
[----:B------:R-:W-:Y:S02]  /*e5b0*/  ISETP.LT.OR P3, PT, R3, R227, P3 ;  /* 0x000000e30300720c */ /* 0x000fe40001f61670 */
        /* <DEDUP_REMOVED lines=9> */
[----:B------:R-:W-:Y:S01]  /*e650*/  ISETP.GE.AND P5, PT, R3, R231, PT ;  /* 0x000000e70300720c */ /* 0x000fe20003fa6270 */
[----:B------:R-:W-:Y:S01]  /*e660*/  HMMA.16816.F32.BF16 R12, R12, R22, R176 ;  /* 0x000000160c0c723c */ /* 0x000fe200000418b0 */
[----:B------:R-:W-:Y:S02]  /*e670*/  FSEL R211, R35, -INF , !P1 ;  /* 0xff80000023d37808 */ /* 0x000fe40004800000 */
[C---:B------:R-:W-:Y:S02]  /*e680*/  ISETP.LT.OR P0, PT, R2.reuse, R227, P0 ;  /* 0x000000e30200720c */ /* 0x040fe40000701670 */
[C---:B------:R-:W-:Y:S02]  /*e690*/  ISETP.LT.OR P2, PT, R2.reuse, R226, P2 ;  /* 0x000000e20200720c */ /* 0x040fe40001741670 */
[----:B------:R-:W-:-:S02]  /*e6a0*/  ISETP.LT.OR P6, PT, R2, R229, P6 ;  /* 0x000000e50200720c */ /* 0x000fc400037c1670 */
[----:B------:R-:W-:Y:S01]  /*e6b0*/  ISETP.LT.OR P3, PT, R2, R228, P3 ;  /* 0x000000e40200720c */ /* 0x000fe20001f61670 */
[----:B------:R-:W-:Y:S01]  /*e6c0*/  VIADD R2, R0, 0x31 ;  /* 0x0000003100027836 */ /* 0x000fe20000000000 */
[----:B------:R-:W-:Y:S01]  /*e6d0*/  BAR.SYNC.DEFER_BLOCKING 0x0 ;  /* 0x0000000000007b1d */ /* 0x000fe20000010000 */
[C---:B------:R-:W-:Y:S01]  /*e6e0*/  ISETP.GE.AND P1, PT, R3.reuse, R232, PT ;  /* 0x000000e80300720c */ /* 0x040fe20003f26270 */
[----:B------:R-:W-:Y:S01]  /*e6f0*/  IMAD.MOV.U32 R203, RZ, RZ, R246 ;  /* 0x000000ffffcb7224 */ /* 0x000fe200078e00f6 */
[C---:B------:R-:W-:Y:S01]  /*e700*/  ISETP.LT.OR P5, PT, R3.reuse, R226, P5 ;  /* 0x000000e20300720c */ /* 0x040fe20002fa1670 */
[----:B------:R-:W-:Y:S01]  /*e710*/  IMAD.MOV.U32 R246, RZ, RZ, R241 ;  /* 0x000000fffff67224 */ /* 0x000fe200078e00f1 */
[----:B------:R-:W-:Y:S02]  /*e720*/  FSEL R241, R28, -INF , !P4 ;  /* 0xff8000001cf17808 */ /* 0x000fe40006000000 */
[C---:B------:R-:W-:Y:S02]  /*e730*/  ISETP.GE.AND P4, PT, R3.reuse, R230, PT ;  /* 0x000000e60300720c */ /* 0x040fe40003f86270 */
[----:B------:R-:W-:-:S02]  /*e740*/  ISETP.LT.OR P1, PT, R3, R229, P1 ;  /* 0x000000e50300720c */ /* 0x000fc40000f21670 */
[----:B------:R-:W-:Y:S02]  /*e750*/  FSEL R218, R31, -INF , !P5 ;  /* 0xff8000001fda7808 */ /* 0x000fe40006800000 */
[----:B------:R-:W-:Y:S02]  /*e760*/  ISETP.GE.AND P5, PT, R2, R233, PT ;  /* 0x000000e90200720c */ /* 0x000fe40003fa6270 */
[----:B------:R-:W-:Y:S01]  /*e770*/  ISETP.LT.OR P4, PT, R3, R228, P4 ;  /* 0x000000e40300720c */ /* 0x000fe20002781670 */
[----:B------:R-:W-:Y:S01]  /*e780*/  VIADD R3, R0, 0x38 ;  /* 0x0000003800037836 */ /* 0x000fe20000000000 */
[----:B------:R-:W-:Y:S02]  /*e790*/  FSEL R186, R41, -INF , !P1 ;  /* 0xff80000029ba7808 */ /* 0x000fe40004800000 */
[C---:B------:R-:W-:Y:S02]  /*e7a0*/  ISETP.GE.AND P1, PT, R2.reuse, R231, PT ;  /* 0x000000e70200720c */ /* 0x040fe40003f26270 */
[C---:B------:R-:W-:Y:S01]  /*e7b0*/  ISETP.LT.OR P5, PT, R2.reuse, R227, P5 ;  /* 0x000000e30200720c */ /* 0x040fe20002fa1670 */
[----:B------:R-:W-:Y:S01]  /*e7c0*/  HMMA.16816.F32.BF16 R16, R16, R46, R236 ;  /* 0x0000002e1010723c */ /* 0x000fe200000418ec */
[----:B------:R-:W-:Y:S01]  /*e7d0*/  ISETP.LT.OR P1, PT, R2, R226, P1 ;  /* 0x000000e20200720c */ /* 0x000fe20000f21670 */
[----:B------:R-:W-:Y:S01]  /*e7e0*/  IMAD.MOV.U32 R34, RZ, RZ, R250 ;  /* 0x000000ffff227224 */ /* 0x000fe200078e00fa */
[----:B------:R-:W-:Y:S01]  /*e7f0*/  FSEL R249, R5, -INF , !P5 ;  /* 0xff80000005f97808 */ /* 0x000fe20006800000 */
[----:B------:R-:W-:Y:S01]  /*e800*/  IMAD.MOV.U32 R250, RZ, RZ, R247 ;  /* 0x000000fffffa7224 */ /* 0x000fe200078e00f7 */
[----:B------:R-:W-:-:S02]  /*e810*/  ISETP.GE.AND P5, PT, R3, R231, PT ;  /* 0x000000e70300720c */ /* 0x000fc40003fa6270 */
[----:B------:R-:W-:Y:S02]  /*e820*/  FSEL R239, R24, -INF , !P6 ;  /* 0xff80000018ef7808 */ /* 0x000fe40007000000 */
[----:B------:R-:W-:Y:S02]  /*e830*/  ISETP.GE.AND P6, PT, R3, R233, PT ;  /* 0x000000e90300720c */ /* 0x000fe40003fc6270 */
[----:B------:R-:W-:Y:S01]  /*e840*/  FSEL R247, R4, -INF , !P0 ;  /* 0xff80000004f77808 */ /* 0x000fe20004000000 */
[----:B------:R-:W-:Y:S01]  /*e850*/  VIADD R0, R0, 0x39 ;  /* 0x0000003900007836 */ /* 0x000fe20000000000 */
[----:B------:R-:W-:Y:S02]  /*e860*/  ISETP.GE.AND P0, PT, R2, R232, PT ;  /* 0x000000e80200720c */ /* 0x000fe40003f06270 */
[----:B------:R-:W-:Y:S02]  /*e870*/  FSEL R32, R7, -INF , !P1 ;  /* 0xff80000007207808 */ /* 0x000fe40004800000 */
[----:B------:R-:W-:-:S02]  /*e880*/  ISETP.LT.OR P1, PT, R3, R227, P6 ;  /* 0x000000e30300720c */ /* 0x000fc40003721670 */
[C---:B------:R-:W-:Y:S02]  /*e890*/  ISETP.LT.OR P5, PT, R3.reuse, R226, P5 ;  /* 0x000000e20300720c */ /* 0x040fe40002fa1670 */
[----:B------:R-:W-:Y:S01]  /*e8a0*/  ISETP.LT.OR P0, PT, R2, R229, P0 ;  /* 0x000000e50200720c */ /* 0x000fe20000701670 */
[----:B------:R-:W-:Y:S01]  /*e8b0*/  IMAD.WIDE.U32 R174, R246, -0x326172a9, RZ ;  /* 0xcd9e8d57f6ae7825 */ /* 0x000fe200078e00ff */
[----:B------:R-:W-:Y:S02]  /*e8c0*/  FSEL R248, R12, -INF , !P1 ;  /* 0xff8000000cf87808 */ /* 0x000fe40004800000 */
[----:B------:R-:W-:Y:S01]  /*e8d0*/  FSEL R33, R14, -INF , !P5 ;  /* 0xff8000000e217808 */ /* 0x000fe20006800000 */
[----:B------:R-:W-:Y:S01]  /*e8e0*/  IMAD.WIDE.U32 R176, R202, -0x326172a9, RZ ;  /* 0xcd9e8d57cab07825 */ /* 0x000fe200078e00ff */
[C---:B------:R-:W-:Y:S02]  /*e8f0*/  ISETP.GE.AND P6, PT, R3.reuse, R232, PT ;  /* 0x000000e80300720c */ /* 0x040fe40003fc6270 */
[----:B------:R-:W-:Y:S01]  /*e900*/  ISETP.GE.AND P1, PT, R3, R230, PT ;  /* 0x000000e60300720c */ /* 0x000fe20003f26270 */
[----:B------:R-:W-:Y:S01]  /*e910*/  IMAD.MOV.U32 R35, RZ, RZ, R251 ;  /* 0x000000ffff237224 */ /* 0x000fe200078e00fb */
[----:B------:R-:W-:-:S02]  /*e920*/  ISETP.GE.AND P5, PT, R0, R233, PT ;  /* 0x000000e90000720c */ /* 0x000fc40003fa6270 */
[----:B------:R-:W-:Y:S02]  /*e930*/  FSEL R251, R6, -INF , !P2 ;  /* 0xff80000006fb7808 */ /* 0x000fe40005000000 */
[----:B------:R-:W-:Y:S02]  /*e940*/  FSEL R238, R25, -INF , !P0 ;  /* 0xff80000019ee7808 */ /* 0x000fe40004000000 */
[----:B------:R-:W-:Y:S02]  /*e950*/  ISETP.GE.AND P2, PT, R2, R230, PT ;  /* 0x000000e60200720c */ /* 0x000fe40003f46270 */
[----:B------:R-:W-:Y:S02]  /*e960*/  PLOP3.LUT P0, PT, PT, PT, UP0, 0x80, 0x0 ;  /* 0x000000000000781c */ /* 0x000fe40003f0f008 */
[C---:B------:R-:W-:Y:S02]  /*e970*/  ISETP.LT.OR P6, PT, R3.reuse, R229, P6 ;  /* 0x000000e50300720c */ /* 0x040fe400037c1670 */
[----:B------:R-:W-:-:S02]  /*e980*/  ISETP.LT.OR P1, PT, R3, R228, P1 ;  /* 0x000000e40300720c */ /* 0x000fc40000f21670 */
[----:B------:R-:W-:Y:S02]  /*e990*/  ISETP.LT.OR P5, PT, R0, R227, P5 ;  /* 0x000000e30000720c */ /* 0x000fe40002fa1670 */
[-C--:B------:R-:W-:Y:S02]  /*e9a0*/  LOP3.LUT R3, R175, R250.reuse, RZ, 0x3c, !PT ;  /* 0x000000faaf037212 */ /* 0x080fe400078e3cff */
[----:B------:R-:W-:Y:S02]  /*e9b0*/  LOP3.LUT R4, R177, R250, RZ, 0x3c, !PT ;  /* 0x000000fab1047212 */ /* 0x000fe400078e3cff */
[----:B------:R-:W-:Y:S01]  /*e9c0*/  ISETP.LT.OR P2, PT, R2, R228, P2 ;  /* 0x000000e40200720c */ /* 0x000fe20001741670 */
[----:B------:R-:W-:Y:S01]  /*e9d0*/  IMAD.U32 R2, RZ, RZ, UR37 ;  /* 0x00000025ff027e24 */ /* 0x000fe2000f8e00ff */
[----:B------:R-:W-:Y:S01]  /*e9e0*/  FSEL R246, R13, -INF , !P5 ;  /* 0xff8000000df67808 */ /* 0x000fe20006800000 */
[----:B------:R-:W-:Y:S01]  /*e9f0*/  IMAD.WIDE.U32 R184, R3, -0x2daee0ad, RZ ;  /* 0xd2511f5303b87825 */ /* 0x000fe200078e00ff */
[----:B------:R-:W-:-:S03]  /*ea00*/  ISETP.GE.AND P5, PT, R0, R231, PT ;  /* 0x000000e70000720c */ /* 0x000fc60003fa6270 */
[----:B------:R-:W-:Y:S01]  /*ea10*/  IMAD.WIDE.U32 R48, R4, -0x2daee0ad, RZ ;  /* 0xd2511f5304307825 */ /* 0x000fe200078e00ff */
[----:B------:R-:W-:Y:S01]  /*ea20*/  ISETP.LT.OR P5, PT, R0, R226, P5 ;  /* 0x000000e20000720c */ /* 0x000fe20002fa1670 */
[----:B------:R-:W-:Y:S01]  /*ea30*/  HMMA.16816.F32.BF16 R20, R8, R22, R16 ;  /* 0x000000160814723c */ /* 0x000fe20000041810 */
[----:B------:R-:W-:Y:S02]  /*ea40*/  LOP3.LUT R2, R35, UR6, R2, 0x96, !PT ;  /* 0x0000000623027c12 */ /* 0x000fe4000f8e9602 */
[----:B------:R-:W-:-:S04]  /*ea50*/  FSEL R250, R15, -INF , !P5 ;  /* 0xff8000000ffa7808 */ /* 0x000fc80006800000 */
[--C-:B------:R-:W-:Y:S02]  /*ea60*/  LOP3.LUT R9, R185, UR21, R34.reuse, 0x96, !PT ;  /* 0x00000015b9097c12 */ /* 0x100fe4000f8e9622 */
[----:B------:R-:W-:Y:S01]  /*ea70*/  LOP3.LUT R10, R49, UR21, R34, 0x96, !PT ;  /* 0x00000015310a7c12 */ /* 0x000fe2000f8e9622 */
[----:B------:R-:W-:Y:S01]  /*ea80*/  IMAD.WIDE.U32 R4, R2, -0x326172a9, RZ ;  /* 0xcd9e8d5702047825 */ /* 0x000fe200078e00ff */
        /* <DEDUP_REMOVED lines=31> */
.L_x_799:
[----:B------:R-:W2:Y:S04]  /*ec80*/  LDL.LU R42, [R1] ;  /* 0x00000000012a7983 */ /* 0x000ea80000300800 */
[----:B------:R-:W3:Y:S04]  /*ec90*/  LDL.LU R28, [R1+0x5c] ;  /* 0x00005c00011c7983 */ /* 0x000ee80000300800 */
[----:B------:R-:W4:Y:S04]  /*eca0*/  LDL.LU R29, [R1+0x64] ;  /* 0x00006400011d7983 */ /* 0x000f280000300800 */
[----:B------:R-:W5:Y:S04]  /*ecb0*/  LDL.LU R25, [R1+0x60] ;  /* 0x0000600001197983 */ /* 0x000f680000300800 */
[----:B------:R-:W5:Y:S01]  /*ecc0*/  LDL.LU R24, [R1+0x58] ;  /* 0x0000580001187983 */ /* 0x000f620000300800 */
[C---:B------:R-:W-:Y:S01]  /*ecd0*/  ISETP.GE.AND P0, PT, R0.reuse, R230, PT ;  /* 0x000000e60000720c */ /* 0x040fe20003f06270 */
[----:B------:R-:W-:Y:S01]  /*ece0*/  IMAD.WIDE.U32 R54, R9, -0x326172a9, RZ ;  /* 0xcd9e8d5709367825 */ /* 0x000fe200078e00ff */
[----:B-1----:R-:W-:Y:S01]  /*ecf0*/  FMNMX.FTZ R2, R57, R8, !PT ;  /* 0x0000000839027209 */ /* 0x002fe20007810000 */
[----:B------:R-:W-:Y:S01]  /*ed00*/  UIADD3 UR6, UR6, 0x1, URZ ;  /* 0x0000000106067890 */ /* 0x000fe2000fffe03f */
[----:B------:R-:W-:Y:S01]  /*ed10*/  ISETP.LT.OR P5, PT, R0, R229, P5 ;  /* 0x000000e50000720c */ /* 0x000fe20002fa1670 */
[----:B------:R-:W-:Y:S01]  /*ed20*/  IMAD.WIDE.U32 R44, R10, -0x326172a9, RZ ;  /* 0xcd9e8d570a2c7825 */ /* 0x000fe200078e00ff */
[----:B------:R-:W-:-:S02]  /*ed30*/  ISETP.LT.OR P0, PT, R0, R228, P0 ;  /* 0x000000e40000720c */ /* 0x000fc40000701670 */
[----:B------:R-:W-:Y:S02]  /*ed40*/  FMNMX.FTZ R0, R58, R2, !PT ;  /* 0x000000023a007209 */ /* 0x000fe40007810000 */
[----:B------:R-:W-:Y:S02]  /*ed50*/  LOP3.LUT R6, R5, UR22, R174, 0x96, !PT ;  /* 0x0000001605067c12 */ /* 0x000fe4000f8e96ae */
[----:B------:R-:W-:Y:S02]  /*ed60*/  FMNMX.FTZ R2, R56, R0, !PT ;  /* 0x0000000038027209 */ /* 0x000fe40007810000 */
[----:B------:R-:W-:Y:S02]  /*ed70*/  LOP3.LUT R7, R55, UR20, R4, 0x96, !PT ;  /* 0x0000001437077c12 */ /* 0x000fe4000f8e9604 */
[----:B------:R-:W-:Y:S02]  /*ed80*/  LOP3.LUT R3, R5, UR22, R176, 0x96, !PT ;  /* 0x0000001605037c12 */ /* 0x000fe4000f8e96b0 */
[----:B------:R-:W-:Y:S01]  /*ed90*/  LOP3.LUT R0, R45, UR20, R4, 0x96, !PT ;  /* 0x000000142d007c12 */ /* 0x000fe2000f8e9604 */
[----:B------:R-:W-:Y:S01]  /*eda0*/  IMAD.WIDE.U32 R4, R6, -0x2daee0ad, RZ ;  /* 0xd2511f5306047825 */ /* 0x000fe200078e00ff */
[----:B------:R-:W-:-:S02]  /*edb0*/  FMNMX.FTZ R2, R205, R2, !PT ;  /* 0x00000002cd027209 */ /* 0x000fc40007810000 */
[----:B------:R-:W-:Y:S01]  /*edc0*/  FSEL R214, R20, -INF , !P6 ;  /* 0xff80000014d67808 */ /* 0x000fe20007000000 */
[----:B------:R-:W-:Y:S01]  /*edd0*/  IMAD.WIDE.U32 R14, R0, -0x2daee0ad, RZ ;  /* 0xd2511f53000e7825 */ /* 0x000fe200078e00ff */
[----:B------:R-:W-:Y:S02]  /*ede0*/  FMNMX.FTZ R2, R204, R2, !PT ;  /* 0x00000002cc027209 */ /* 0x000fe40007810000 */
[----:B------:R-:W-:Y:S01]  /*edf0*/  LOP3.LUT R0, R5, UR19, R184, 0x96, !PT ;  /* 0x0000001305007c12 */ /* 0x000fe2000f8e96b8 */
[----:B------:R-:W-:Y:S01]  /*ee00*/  IMAD.WIDE.U32 R16, R7, -0x2daee0ad, RZ ;  /* 0xd2511f5307107825 */ /* 0x000fe200078e00ff */
[----:B------:R-:W-:Y:S02]  /*ee10*/  FMNMX.FTZ R2, R199, R2, !PT ;  /* 0x00000002c7027209 */ /* 0x000fe40007810000 */
[----:B------:R-:W-:Y:S01]  /*ee20*/  FSEL R213, R21, -INF , !P5 ;  /* 0xff80000015d57808 */ /* 0x000fe20006800000 */
[----:B------:R-:W-:Y:S01]  /*ee30*/  IMAD.WIDE.U32 R8, R0, -0x326172a9, RZ ;  /* 0xcd9e8d5700087825 */ /* 0x000fe200078e00ff */
[----:B------:R-:W-:-:S02]  /*ee40*/  FMNMX.FTZ R2, R182, R2, !PT ;  /* 0x00000002b6027209 */ /* 0x000fc40007810000 */
[----:B------:R-:W-:Y:S01]  /*ee50*/  LOP3.LUT R4, R17, UR17, R4, 0x96, !PT ;  /* 0x0000001111047c12 */ /* 0x000fe2000f8e9604 */
[----:B------:R-:W-:Y:S01]  /*ee60*/  IMAD.WIDE.U32 R6, R3, -0x2daee0ad, RZ ;  /* 0xd2511f5303067825 */ /* 0x000fe200078e00ff */
[----:B------:R-:W-:Y:S02]  /*ee70*/  FMNMX.FTZ R2, R243, R2, !PT ;  /* 0x00000002f3027209 */ /* 0x000fe40007810000 */
[----:B------:R-:W-:Y:S01]  /*ee80*/  FSEL R181, R43, -INF , !P4 ;  /* 0xff8000002bb57808 */ /* 0x000fe20006000000 */
[----:B------:R-:W-:Y:S01]  /*ee90*/  IMAD.WIDE.U32 R40, R4, -0x326172a9, RZ ;  /* 0xcd9e8d5704287825 */ /* 0x000fe200078e00ff */
[----:B------:R-:W-:Y:S02]  /*eea0*/  FMNMX.FTZ R2, R242, R2, !PT ;  /* 0x00000002f2027209 */ /* 0x000fe40007810000 */
[----:B------:R-:W-:Y:S02]  /*eeb0*/  LOP3.LUT R3, R7, UR19, R48, 0x96, !PT ;  /* 0x0000001307037c12 */ /* 0x000fe4000f8e9630 */
[----:B------:R-:W-:-:S02]  /*eec0*/  LOP3.LUT R5, R15, UR17, R6, 0x96, !PT ;  /* 0x000000110f057c12 */ /* 0x000fc4000f8e9606 */
[----:B------:R-:W-:Y:S01]  /*eed0*/  FMNMX.FTZ R2, R241, R2, !PT ;  /* 0x00000002f1027209 */ /* 0x000fe20007810000 */
[----:B------:R-:W-:Y:S01]  /*eee0*/  IMAD.WIDE.U32 R10, R3, -0x326172a9, RZ ;  /* 0xcd9e8d57030a7825 */ /* 0x000fe200078e00ff */
[----:B------:R-:W-:Y:S02]  /*eef0*/  LOP3.LUT R6, R9, UR18, R54, 0x96, !PT ;  /* 0x0000001209067c12 */ /* 0x000fe4000f8e9636 */
[----:B------:R-:W-:Y:S01]  /*ef00*/  FMNMX.FTZ R2, R219, R2, !PT ;  /* 0x00000002db027209 */ /* 0x000fe20007810000 */
[----:B------:R-:W-:Y:S01]  /*ef10*/  IMAD.WIDE.U32 R12, R5, -0x326172a9, RZ ;  /* 0xcd9e8d57050c7825 */ /* 0x000fe200078e00ff */
[----:B------:R-:W-:Y:S02]  /*ef20*/  LOP3.LUT R4, R11, UR18, R44, 0x96, !PT ;  /* 0x000000120b047c12 */ /* 0x000fe4000f8e962c */
[----:B------:R-:W-:Y:S02]  /*ef30*/  FMNMX.FTZ R2, R247, R2, !PT ;  /* 0x00000002f7027209 */ /* 0x000fe40007810000 */
[----:B------:R-:W-:Y:S01]  /*ef40*/  LOP3.LUT R3, R13, UR16, R10, 0x96, !PT ;  /* 0x000000100d037c12 */ /* 0x000fe2000f8e960a */
[----:B------:R-:W-:Y:S01]  /*ef50*/  IMAD.WIDE.U32 R4, R4, -0x2daee0ad, RZ ;  /* 0xd2511f5304047825 */ /* 0x000fe200078e00ff */
[----:B------:R-:W-:-:S02]  /*ef60*/  FMNMX.FTZ R2, R249, R2, !PT ;  /* 0x00000002f9027209 */ /* 0x000fc40007810000 */
[----:B------:R-:W-:Y:S01]  /*ef70*/  LOP3.LUT R7, R41, UR16, R8, 0x96, !PT ;  /* 0x0000001029077c12 */ /* 0x000fe2000f8e9608 */
[----:B------:R-:W-:Y:S01]  /*ef80*/  IMAD.WIDE.U32 R38, R3, -0x2daee0ad, RZ ;  /* 0xd2511f5303267825 */ /* 0x000fe200078e00ff */
[----:B------:R-:W-:Y:S02]  /*ef90*/  FMNMX.FTZ R3, R252, R66, !PT ;  /* 0x00000042fc037209 */ /* 0x000fe40007810000 */
[----:B------:R-:W-:Y:S01]  /*efa0*/  FMNMX.FTZ R2, R248, R2, !PT ;  /* 0x00000002f8027209 */ /* 0x000fe20007810000 */
[----:B------:R-:W-:Y:S01]  /*efb0*/  IMAD.WIDE.U32 R8, R6, -0x2daee0ad, RZ ;  /* 0xd2511f5306087825 */ /* 0x000fe200078e00ff */
[----:B------:R-:W-:Y:S02]  /*efc0*/  FMNMX.FTZ R6, R193, R3, !PT ;  /* 0x00000003c1067209 */ /* 0x000fe40007810000 */
[----:B------:R-:W-:Y:S01]  /*efd0*/  LOP3.LUT R5, R5, UR15, R14, 0x96, !PT ;  /* 0x0000000f05057c12 */ /* 0x000fe2000f8e960e */
[----:B------:R-:W-:Y:S01]  /*efe0*/  IMAD.WIDE.U32 R236, R7, -0x2daee0ad, RZ ;  /* 0xd2511f5307ec7825 */ /* 0x000fe200078e00ff */
[----:B------:R-:W-:-:S02]  /*eff0*/  FMNMX.FTZ R6, R62, R6, !PT ;  /* 0x000000063e067209 */ /* 0x000fc40007810000 */
[----:B------:R-:W-:Y:S02]  /*f000*/  LOP3.LUT R15, R9, UR15, R16, 0x96, !PT ;  /* 0x0000000f090f7c12 */ /* 0x000fe4000f8e9610 */
[----:B------:R-:W-:Y:S02]  /*f010*/  LOP3.LUT R4, R39, UR13, R4, 0x96, !PT ;  /* 0x0000000d27047c12 */ /* 0x000fe4000f8e9604 */
[----:B------:R-:W-:Y:S01]  /*f020*/  FMNMX.FTZ R6, R63, R6, !PT ;  /* 0x000000063f067209 */ /* 0x000fe20007810000 */
[----:B------:R-:W-:Y:S01]  /*f030*/  IMAD.WIDE.U32 R46, R15, -0x326172a9, RZ ;  /* 0xcd9e8d570f2e7825 */ /* 0x000fe200078e00ff */
[----:B------:R-:W-:Y:S02]  /*f040*/  LOP3.LUT R8, R237, UR13, R8, 0x96, !PT ;  /* 0x0000000ded087c12 */ /* 0x000fe4000f8e9608 */
[----:B------:R-:W-:Y:S02]  /*f050*/  FSEL R185, R26, -INF , !P3 ;  /* 0xff8000001ab97808 */ /* 0x000fe40005800000 */
[----:B------:R-:W-:-:S02]  /*f060*/  FSEL R215, R27, -INF , !P2 ;  /* 0xff8000001bd77808 */ /* 0x000fc40005000000 */
[----:B------:R-:W-:Y:S02]  /*f070*/  FSEL R217, R22, -INF , !P1 ;  /* 0xff80000016d97808 */ /* 0x000fe40004800000 */
[----:B------:R-:W-:Y:S02]  /*f080*/  FSEL R216, R23, -INF , !P0 ;  /* 0xff80000017d87808 */ /* 0x000fe40004000000 */
[----:B--2---:R-:W-:-:S04]  /*f090*/  FMNMX.FTZ R0, R42, R64, !PT ;  /* 0x000000402a007209 */ /* 0x004fc80007810000 */
        /* <DEDUP_REMOVED lines=8> */
[----:B------:R-:W-:Y:S01]  /*f120*/  FMNMX.FTZ R0, R246, R2, !PT ;  /* 0x00000002f6007209 */ /* 0x000fe20007810000 */
[----:B------:R-:W-:Y:S01]  /*f130*/  IMAD.WIDE.U32 R2, R5, -0x326172a9, RZ ;  /* 0xcd9e8d5705027825 */ /* 0x000fe200078e00ff */
[----:B------:R-:W-:-:S03]  /*f140*/  FMNMX.FTZ R7, R244, R7, !PT ;  /* 0x00000007f4077209 */ /* 0x000fc60007810000 */
[----:B------:R-:W1:Y:S01]  /*f150*/  SHFL.BFLY PT, R9, R0, 0x2, 0x1f ;  /* 0x0c401f0000097f89 */ /* 0x000e6200000e0000 */
[----:B------:R-:W-:Y:S01]  /*f160*/  FMNMX.FTZ R7, R240, R7, !PT ;  /* 0x00000007f0077209 */ /* 0x000fe20007810000 */
[----:B------:R-:W-:Y:S01]  /*f170*/  IMAD.WIDE.U32 R4, R4, -0x326172a9, RZ ;  /* 0xcd9e8d5704047825 */ /* 0x000fe200078e00ff */
[----:B------:R-:W-:Y:S02]  /*f180*/  LOP3.LUT R36, R3, UR14, R12, 0x96, !PT ;  /* 0x0000000e03247c12 */ /* 0x000fe4000f8e960c */
[----:B------:R-:W-:Y:S02]  /*f190*/  FMNMX.FTZ R3, R195, R6, !PT ;  /* 0x00000006c3037209 */ /* 0x000fe40007810000 */
[----:B------:R-:W-:Y:S02]  /*f1a0*/  FMNMX.FTZ R6, R218, R7, !PT ;  /* 0x00000007da067209 */ /* 0x000fe40007810000 */
[----:B------:R-:W-:Y:S02]  /*f1b0*/  FMNMX.FTZ R3, R194, R3, !PT ;  /* 0x00000003c2037209 */ /* 0x000fe40007810000 */
[----:B------:R-:W-:-:S02]  /*f1c0*/  LOP3.LUT R2, R5, UR23, R2, 0x96, !PT ;  /* 0x0000001705027c12 */ /* 0x000fc4000f8e9602 */
[----:B------:R-:W-:Y:S02]  /*f1d0*/  LOP3.LUT R10, R4, 0xffff, RZ, 0xc0, !PT ;  /* 0x0000ffff040a7812 */ /* 0x000fe400078ec0ff */
[----:B------:R-:W-:Y:S02]  /*f1e0*/  FMNMX.FTZ R6, R251, R6, !PT ;  /* 0x00000006fb067209 */ /* 0x000fe40007810000 */
[----:B------:R-:W-:Y:S02]  /*f1f0*/  FMNMX.FTZ R5, R235, R192, !PT ;  /* 0x000000c0eb057209 */ /* 0x000fe40007810000 */
[----:B------:R-:W-:Y:S02]  /*f200*/  FMNMX.FTZ R3, R106, R3, !PT ;  /* 0x000000036a037209 */ /* 0x000fe40007810000 */
[----:B------:R-:W-:Y:S02]  /*f210*/  FMNMX.FTZ R6, R32, R6, !PT ;  /* 0x0000000620067209 */ /* 0x000fe40007810000 */
[----:B------:R-:W-:-:S02]  /*f220*/  FMNMX.FTZ R7, R172, R5, !PT ;  /* 0x00000005ac077209 */ /* 0x000fc40007810000 */
[----:B------:R-:W-:Y:S02]  /*f230*/  FMNMX.FTZ R3, R105, R3, !PT ;  /* 0x0000000369037209 */ /* 0x000fe40007810000 */
[----:B------:R-:W-:Y:S02]  /*f240*/  LOP3.LUT R13, R4, 0xff, RZ, 0xc0, !PT ;  /* 0x000000ff040d7812 */ /* 0x000fe400078ec0ff */
[--C-:B------:R-:W-:Y:S02]  /*f250*/  SHF.R.U32.HI R16, RZ, 0x10, R4.reuse ;  /* 0x00000010ff107819 */ /* 0x100fe40000011604 */
[----:B------:R-:W-:Y:S01]  /*f260*/  SHF.R.U32.HI R18, RZ, 0x18, R4 ;  /* 0x00000018ff127819 */ /* 0x000fe20000011604 */
[----:B------:R-:W-:Y:S01]  /*f270*/  IMAD.WIDE.U32 R4, R8, -0x326172a9, RZ ;  /* 0xcd9e8d5708047825 */ /* 0x000fe200078e00ff */
[----:B------:R-:W-:Y:S02]  /*f280*/  FMNMX.FTZ R6, R33, R6, !PT ;  /* 0x0000000621067209 */ /* 0x000fe40007810000 */
[----:B------:R-:W-:-:S02]  /*f290*/  FMNMX.FTZ R7, R100, R7, !PT ;  /* 0x0000000764077209 */ /* 0x000fc40007810000 */
[----:B------:R-:W-:Y:S02]  /*f2a0*/  FMNMX.FTZ R8, R209, R3, !PT ;  /* 0x00000003d1087209 */ /* 0x000fe40007810000 */
[----:B------:R-:W-:Y:S02]  /*f2b0*/  FMNMX.FTZ R3, R250, R6, !PT ;  /* 0x00000006fa037209 */ /* 0x000fe40007810000 */
[----:B-1----:R-:W-:Y:S02]  /*f2c0*/  FMNMX.FTZ R0, R0, R9, !PT ;  /* 0x0000000900007209 */ /* 0x002fe40007810000 */
[----:B------:R-:W-:Y:S02]  /*f2d0*/  FMNMX.FTZ R6, R67, R7, !PT ;  /* 0x0000000743067209 */ /* 0x000fe40007810000 */
[----:B------:R-:W-:Y:S01]  /*f2e0*/  FMNMX.FTZ R7, R208, R8, !PT ;  /* 0x00000008d0077209 */ /* 0x000fe20007810000 */
[----:B------:R-:W1:Y:S01]  /*f2f0*/  SHFL.BFLY PT, R9, R0, 0x1, 0x1f ;  /* 0x0c201f0000097f89 */ /* 0x000e6200000e0000 */
[----:B------:R-:W-:-:S02]  /*f300*/  FMNMX.FTZ R6, R196, R6, !PT ;  /* 0x00000006c4067209 */ /* 0x000fc40007810000 */
[----:B------:R-:W-:Y:S01]  /*f310*/  FMNMX.FTZ R7, R187, R7, !PT ;  /* 0x00000007bb077209 */ /* 0x000fe20007810000 */
[----:B------:R-:W2:Y:S01]  /*f320*/  SHFL.BFLY PT, R8, R3, 0x2, 0x1f ;  /* 0x0c401f0003087f89 */ /* 0x000ea200000e0000 */
        /* <DEDUP_REMOVED lines=10> */
[----:B-1----:R-:W-:-:S02]  /*f3d0*/  FMNMX.FTZ R104, R0, R9, !PT ;  /* 0x0000000900687209 */ /* 0x002fc40007810000 */
[----:B------:R-:W-:Y:S02]  /*f3e0*/  FMNMX.FTZ R0, R210, R6, !PT ;  /* 0x00000006d2007209 */ /* 0x000fe40007810000 */
[----:B------:R-:W1:Y:S01]  /*f3f0*/  SHFL.BFLY PT, R6, R102, 0x2, 0x1f ;  /* 0x0c401f0066067f89 */ /* 0x000e6200000e0000 */
[----:B--2---:R-:W-:Y:S01]  /*f400*/  FMNMX.FTZ R3, R3, R8, !PT ;  /* 0x0000000803037209 */ /* 0x004fe20007810000 */
[----:B------:R-:W-:Y:S01]  /*f410*/  FMUL.FTZ R14, R104, UR40 ;  /* 0x00000028680e7c20 */ /* 0x000fe20008410000 */
[----:B------:R-:W-:Y:S02]  /*f420*/  FMNMX.FTZ R101, R181, R0, !PT ;  /* 0x00000000b5657209 */ /* 0x000fe40007810000 */
[----:B------:R-:W-:Y:S01]  /*f430*/  LOP3.LUT R11, R4, 0xffff, RZ, 0xc0, !PT ;  /* 0x0000ffff040b7812 */ /* 0x000fe200078ec0ff */
[----:B------:R-:W2:Y:S01]  /*f440*/  SHFL.BFLY PT, R103, R3, 0x1, 0x1f ;  /* 0x0c201f0003677f89 */ /* 0x000ea200000e0000 */
[----:B------:R-:W-:Y:S02]  /*f450*/  FMNMX.FTZ R101, R185, R101, !PT ;  /* 0x00000065b9657209 */ /* 0x000fe40007810000 */
[----:B------:R-:W-:-:S02]  /*f460*/  SHF.R.U32.HI R7, RZ, 0x10, R4 ;  /* 0x00000010ff077819 */ /* 0x000fc40000011604 */
[----:B------:R-:W-:Y:S02]  /*f470*/  FMNMX.FTZ R101, R215, R101, !PT ;  /* 0x00000065d7657209 */ /* 0x000fe40007810000 */
[----:B------:R-:W-:Y:S02]  /*f480*/  FSETP.NEU.FTZ.AND P3, PT, R104, -INF , PT ;  /* 0xff8000006800780b */ /* 0x000fe40003f7d000 */
[----:B------:R-:W-:Y:S02]  /*f490*/  FMNMX.FTZ R101, R217, R101, !PT ;  /* 0x00000065d9657209 */ /* 0x000fe40007810000 */
[----:B------:R-:W-:Y:S02]  /*f4a0*/  LOP3.LUT R12, R4, 0xff, RZ, 0xc0, !PT ;  /* 0x000000ff040c7812 */ /* 0x000fe400078ec0ff */
[----:B------:R-:W-:Y:S02]  /*f4b0*/  FMNMX.FTZ R101, R216, R101, !PT ;  /* 0x00000065d8657209 */ /* 0x000fe40007810000 */
[----:B------:R-:W-:-:S02]  /*f4c0*/  SHF.R.U32.HI R11, RZ, 0x8, R11 ;  /* 0x00000008ff0b7819 */ /* 0x000fc4000001160b */
[----:B------:R-:W-:Y:S02]  /*f4d0*/  LOP3.LUT R7, R7, 0xff, RZ, 0xc0, !PT ;  /* 0x000000ff07077812 */ /* 0x000fe400078ec0ff */
[----:B------:R-:W-:Y:S02]  /*f4e0*/  SHF.R.U32.HI R0, RZ, 0x18, R4 ;  /* 0x00000018ff007819 */ /* 0x000fe40000011604 */
[----:B------:R-:W-:Y:S02]  /*f4f0*/  FSEL R14, R14, RZ, P3 ;  /* 0x000000ff0e0e7208 */ /* 0x000fe40001800000 */
[----:B-1----:R-:W-:Y:S02]  /*f500*/  FMNMX.FTZ R102, R102, R6, !PT ;  /* 0x0000000666667209 */ /* 0x002fe40007810000 */
[----:B------:R-:W1:Y:S01]  /*f510*/  SHFL.BFLY PT, R6, R101, 0x2, 0x1f ;  /* 0x0c401f0065067f89 */ /* 0x000e6200000e0000 */
[----:B------:R-:W-:Y:S02]  /*f520*/  PRMT R19, R12, 0x5410, R11 ;  /* 0x000054100c137816 */ /* 0x000fe4000000000b */
[----:B------:R-:W-:Y:S01]  /*f530*/  PRMT R11, R7, 0x5410, R0 ;  /* 0x00005410070b7816 */ /* 0x000fe20000000000 */
[----:B------:R-:W-:Y:S01]  /*f540*/  FFMA.FTZ R0, R59, UR40, -R14 ;  /* 0x000000283b007c23 */ /* 0x000fe2000801080e */
[----:B------:R-:W-:Y:S01]  /*f550*/  LOP3.LUT R4, R16, 0xff, RZ, 0xc0, !PT ;  /* 0x000000ff10047812 */ /* 0x000fe200078ec0ff */
[----:B------:R-:W3:Y:S01]  /*f560*/  SHFL.BFLY PT, R7, R102, 0x1, 0x1f ;  /* 0x0c201f0066077f89 */ /* 0x000ee200000e0000 */
[----:B--2---:R-:W-:Y:S01]  /*f570*/  FMNMX.FTZ R103, R3, R103, !PT ;  /* 0x0000006703677209 */ /* 0x004fe20007810000 */
[----:B------:R2:W-:Y:S01]  /*f580*/  MUFU.EX2 R31, R0 ;  /* 0x00000000001f7308 */ /* 0x0005e20000000800 */
[----:B------:R-:W-:Y:S01]  /*f590*/  PRMT R18, R4, 0x5410, R18 ;  /* 0x0000541004127816 */ /* 0x000fe20000000012 */
[--C-:B------:R-:W-:Y:S01]  /*f5a0*/  FFMA.FTZ R4, R57, UR40, -R14.reuse ;  /* 0x0000002839047c23 */ /* 0x100fe2000801080e */
[----:B------:R-:W-:Y:S01]  /*f5b0*/  FFMA.FTZ R3, R58, UR40, -R14 ;  /* 0x000000283a037c23 */ /* 0x000fe2000801080e */
[C---:B------:R-:W-:Y:S01]  /*f5c0*/  FMUL.FTZ R16, R103.reuse, UR40 ;  /* 0x0000002867107c20 */ /* 0x040fe20008410000 */
[----:B------:R-:W-:-:S02]  /*f5d0*/  FSETP.NEU.FTZ.AND P1, PT, R103, -INF , PT ;  /* 0xff8000006700780b */ /* 0x000fc40003f3d000 */
[----:B------:R-:W-:Y:S01]  /*f5e0*/  SHF.R.U32.HI R10, RZ, 0x8, R10 ;  /* 0x00000008ff0a7819 */ /* 0x000fe2000001160a */
[----:B------:R4:W-:Y:S01]  /*f5f0*/  MUFU.EX2 R59, R4 ;  /* 0x00000004003b7308 */ /* 0x0009e20000000800 */
[----:B------:R-:W-:Y:S02]  /*f600*/  FSEL R16, R16, RZ, P1 ;  /* 0x000000ff10107208 */ /* 0x000fe40000800000 */
[----:B------:R-:W-:-:S05]  /*f610*/  PRMT R20, R13, 0x5410, R10 ;  /* 0x000054100d147816 */ /* 0x000fca000000000a */
[----:B------:R5:W-:Y:S01]  /*f620*/  MUFU.EX2 R58, R3 ;  /* 0x00000003003a7308 */ /* 0x000be20000000800 */
[----:B--2---:R-:W-:Y:S02]  /*f630*/  LOP3.LUT R0, R5, UR23, R46, 0x96, !PT ;  /* 0x0000001705007c12 */ /* 0x004fe4000f8e962e */
[----:B-1----:R-:W-:Y:S02]  /*f640*/  FMNMX.FTZ R101, R101, R6, !PT ;  /* 0x0000000665657209 */ /* 0x002fe40007810000 */
[----:B------:R-:W-:Y:S02]  /*f650*/  LOP3.LUT R5, R0, 0xffff, RZ, 0xc0, !PT ;  /* 0x0000ffff00057812 */ /* 0x000fe400078ec0ff */
[----:B---3--:R-:W-:Y:S02]  /*f660*/  FMNMX.FTZ R102, R102, R7, !PT ;  /* 0x0000000766667209 */ /* 0x008fe40007810000 */
[----:B------:R-:W-:Y:S02]  /*f670*/  SHF.R.U32.HI R5, RZ, 0x8, R5 ;  /* 0x00000008ff057819 */ /* 0x000fe40000011605 */
[----:B----4-:R-:W-:Y:S01]  /*f680*/  LOP3.LUT R4, R0, 0xff, RZ, 0xc0, !PT ;  /* 0x000000ff00047812 */ /* 0x010fe200078ec0ff */
[C---:B------:R-:W-:Y:S01]  /*f690*/  FMUL.FTZ R12, R102.reuse, UR40 ;  /* 0x00000028660c7c20 */ /* 0x040fe20008410000 */
[----:B------:R-:W-:-:S02]  /*f6a0*/  FSETP.NEU.FTZ.AND P0, PT, R102, -INF , PT ;  /* 0xff8000006600780b */ /* 0x000fc40003f1d000 */
[----:B------:R-:W-:Y:S01]  /*f6b0*/  PRMT R8, R4, 0x5410, R5 ;  /* 0x0000541004087816 */ /* 0x000fe20000000005 */
[----:B------:R-:W-:Y:S01]  /*f6c0*/  FFMA.FTZ R4, R56, UR40, -R14 ;  /* 0x0000002838047c23 */ /* 0x000fe2000801080e */
[--C-:B-----5:R-:W-:Y:S01]  /*f6d0*/  SHF.R.U32.HI R3, RZ, 0x10, R0.reuse ;  /* 0x00000010ff037819 */ /* 0x120fe20000011600 */
[----:B------:R-:W1:Y:S01]  /*f6e0*/  SHFL.BFLY PT, R5, R101, 0x1, 0x1f ;  /* 0x0c201f0065057f89 */ /* 0x000e6200000e0000 */
[----:B------:R-:W-:Y:S01]  /*f6f0*/  FSEL R12, R12, RZ, P0 ;  /* 0x000000ff0c0c7208 */ /* 0x000fe20000000000 */
[----:B------:R2:W3:Y:S02]  /*f700*/  MUFU.EX2 R30, R4 ;  /* 0x00000004001e7308 */ /* 0x0004e40000000800 */
[----:B--2---:R-:W-:Y:S02]  /*f710*/  SHF.R.U32.HI R4, RZ, 0x18, R0 ;  /* 0x00000018ff047819 */ /* 0x004fe40000011600 */
[----:B------:R-:W-:Y:S01]  /*f720*/  LOP3.LUT R0, R3, 0xff, RZ, 0xc0, !PT ;  /* 0x000000ff03007812 */ /* 0x000fe200078ec0ff */
[----:B------:R-:W-:Y:S01]  /*f730*/  FFMA.FTZ R3, R64, UR40, -R16 ;  /* 0x0000002840037c23 */ /* 0x000fe20008010810 */
[----:B---3--:R-:W-:Y:S01]  /*f740*/  IMAD.MOV.U32 R64, RZ, RZ, R30 ;  /* 0x000000ffff407224 */ /* 0x008fe200078e001e */
[----:B-1----:R-:W-:Y:S01]  /*f750*/  FMNMX.FTZ R101, R101, R5, !PT ;  /* 0x0000000565657209 */ /* 0x002fe20007810000 */
[----:B------:R-:W-:Y:S01]  /*f760*/  IMAD.MOV.U32 R30, RZ, RZ, R28 ;  /* 0x000000ffff1e7224 */ /* 0x000fe200078e001c */
[----:B------:R-:W-:Y:S01]  /*f770*/  PRMT R9, R0, 0x5410, R4 ;  /* 0x0000541000097816 */ /* 0x000fe20000000004 */
[----:B------:R1:W-:Y:S01]  /*f780*/  MUFU.EX2 R37, R3 ;  /* 0x0000000300257308 */ /* 0x0003e20000000800 */
[----:B------:R-:W-:Y:S01]  /*f790*/  LOP3.LUT R0, R2, 0xffff, RZ, 0xc0, !PT ;  /* 0x0000ffff02007812 */ /* 0x000fe200078ec0ff */
[----:B------:R-:W-:-:S03]  /*f7a0*/  FMUL.FTZ R13, R101, UR40 ;  /* 0x00000028650d7c20 */ /* 0x000fc60008410000 */
[----:B------:R-:W-:Y:S02]  /*f7b0*/  SHF.R.U32.HI R4, RZ, 0x8, R0 ;  /* 0x00000008ff047819 */ /* 0x000fe40000011600 */
[----:B------:R-:W-:-:S04]  /*f7c0*/  LOP3.LUT R0, R2, 0xff, RZ, 0xc0, !PT ;  /* 0x000000ff02007812 */ /* 0x000fc800078ec0ff */
[----:B------:R-:W-:Y:S02]  /*f7d0*/  PRMT R17, R0, 0x5410, R4 ;  /* 0x0000541000117816 */ /* 0x000fe40000000004 */
[----:B------:R-:W-:Y:S01]  /*f7e0*/  SHF.R.U32.HI R0, RZ, 0x10, R2 ;  /* 0x00000010ff007819 */ /* 0x000fe20000011602 */
[----:B-1----:R-:W-:-:S03]  /*f7f0*/  FFMA.FTZ R3, R65, UR40, -R16 ;  /* 0x0000002841037c23 */ /* 0x002fc60008010810 */
[----:B------:R-:W-:Y:S01]  /*f800*/  LOP3.LUT R0, R0, 0xff, RZ, 0xc0, !PT ;  /* 0x000000ff00007812 */ /* 0x000fe200078ec0ff */
[----:B------:R1:W-:Y:S02]  /*f810*/  MUFU.EX2 R10, R3 ;  /* 0x00000003000a7308 */ /* 0x0003e40000000800 */
[----:B-1----:R-:W-:Y:S01]  /*f820*/  FFMA.FTZ R3, R61, UR40, -R16 ;  /* 0x000000283d037c23 */ /* 0x002fe20008010810 */
[----:B------:R-:W-:-:S05]  /*f830*/  IMAD.MOV.U32 R61, RZ, RZ, R177 ;  /* 0x000000ffff3d7224 */ /* 0x000fca00078e00b1 */
[----:B------:R1:W-:Y:S02]  /*f840*/  MUFU.EX2 R57, R3 ;  /* 0x0000000300397308 */ /* 0x0003e40000000800 */
[----:B-1----:R-:W-:Y:S01]  /*f850*/  SHF.R.U32.HI R3, RZ, 0x18, R2 ;  /* 0x00000018ff037819 */ /* 0x002fe20000011602 */
[----:B------:R-:W-:Y:S01]  /*f860*/  FFMA.FTZ R2, R60, UR40, -R16 ;  /* 0x000000283c027c23 */ /* 0x000fe20008010810 */
[----:B------:R-:W-:Y:S02]  /*f870*/  MOV R60, R176 ;  /* 0x000000b0003c7202 */ /* 0x000fe40000000f00 */
[----:B------:R-:W-:Y:S02]  /*f880*/  PRMT R15, R0, 0x5410, R3 ;  /* 0x00005410000f7816 */ /* 0x000fe40000000003 */
[----:B------:R1:W-:Y:S01]  /*f890*/  MUFU.EX2 R28, R2 ;  /* 0x00000002001c7308 */ /* 0x0003e20000000800 */
[----:B------:R-:W-:Y:S01]  /*f8a0*/  FFMA.FTZ R0, R66, UR40, -R12 ;  /* 0x0000002842007c23 */ /* 0x000fe2000801080c */
[----:B------:R-:W-:-:S05]  /*f8b0*/  FSEL R3, R104, RZ, P3 ;  /* 0x000000ff68037208 */ /* 0x000fca0001800000 */
[----:B------:R-:W-:Y:S01]  /*f8c0*/  FADD.FTZ R4, R203, -R3 ;  /* 0x80000003cb047221 */ /* 0x000fe20000010000 */
[----:B------:R2:W-:Y:S03]  /*f8d0*/  MUFU.EX2 R22, R0 ;  /* 0x0000000000167308 */ /* 0x0005e60000000800 */
[----:B------:R-:W-:-:S05]  /*f8e0*/  FMUL.FTZ R4, R4, UR40 ;  /* 0x0000002804047c20 */ /* 0x000fca0008410000 */
[----:B------:R-:W3:Y:S01]  /*f8f0*/  MUFU.EX2 R50, R4 ;  /* 0x0000000400327308 */ /* 0x000ee20000000800 */
[----:B-1----:R-:W-:Y:S02]  /*f900*/  FSEL R2, R103, RZ, P1 ;  /* 0x000000ff67027208 */ /* 0x002fe40000800000 */
[----:B------:R-:W-:-:S03]  /*f910*/  FSETP.NEU.FTZ.AND P1, PT, R101, -INF , PT ;  /* 0xff8000006500780b */ /* 0x000fc60003f3d000 */
[----:B------:R-:W-:Y:S01]  /*f920*/  FADD.FTZ R5, R42, -R2 ;  /* 0x800000022a057221 */ /* 0x000fe20000010000 */
[----:B------:R-:W-:Y:S01]  /*f930*/  FSEL R13, R13, RZ, P1 ;  /* 0x000000ff0d0d7208 */ /* 0x000fe20000800000 */
[----:B------:R-:W1:Y:S01]  /*f940*/  LDC.U8 R42, c[0x0][0x388] ;  /* 0x0000e200ff2a7b82 */ /* 0x000e620000000000 */
[----:B--2---:R-:W-:Y:S01]  /*f950*/  FFMA.FTZ R0, R193, UR40, -R12 ;  /* 0x00000028c1007c23 */ /* 0x004fe2000801080c */
[----:B------:R-:W-:Y:S01]  /*f960*/  FSEL R2, R102, RZ, P0 ;  /* 0x000000ff66027208 */ /* 0x000fe20000000000 */
[----:B------:R-:W-:Y:S02]  /*f970*/  FMUL.FTZ R5, R5, UR40 ;  /* 0x0000002805057c20 */ /* 0x000fe40008410000 */
[----:B------:R2:W-:Y:S02]  /*f980*/  MUFU.EX2 R237, R0 ;  /* 0x0000000000ed7308 */ /* 0x0005e40000000800 */
[----:B------:R-:W-:Y:S01]  /*f990*/  FADD.FTZ R3, R252, -R2 ;  /* 0x80000002fc037221 */ /* 0x000fe20000010000 */
[----:B------:R-:W-:Y:S01]  /*f9a0*/  FSEL R2, R101, RZ, P1 ;  /* 0x000000ff65027208 */ /* 0x000fe20000800000 */
[-C--:B---3--:R-:W-:Y:S01]  /*f9b0*/  FMUL.FTZ R124, R124, R50.reuse ;  /* 0x000000327c7c7220 */ /* 0x088fe20000410000 */
[-C--:B------:R-:W-:Y:S01]  /*f9c0*/  FMUL.FTZ R125, R125, R50.reuse ;  /* 0x000000327d7d7220 */ /* 0x080fe20000410000 */
[----:B------:R-:W-:Y:S01]  /*f9d0*/  FMUL.FTZ R3, R3, UR40 ;  /* 0x0000002803037c20 */ /* 0x000fe20008410000 */
[----:B------:R-:W-:Y:S01]  /*f9e0*/  FMUL.FTZ R136, R136, R50 ;  /* 0x0000003288887220 */ /* 0x000fe20000410000 */
[----:B------:R-:W-:Y:S01]  /*f9f0*/  FADD.FTZ R7, R235, -R2 ;  /* 0x80000002eb077221 */ /* 0x000fe20000010000 */
[----:B------:R-:W-:Y:S01]  /*fa00*/  MOV R235, R10 ;  /* 0x0000000a00eb7202 */ /* 0x000fe20000000f00 */
[----:B------:R-:W-:Y:S01]  /*fa10*/  FFMA.FTZ R2, R100, UR40, -R13 ;  /* 0x0000002864027c23 */ /* 0x000fe2000801080d */
[----:B------:R-:W-:-:S02]  /*fa20*/  IMAD.MOV.U32 R100, RZ, RZ, R31 ;  /* 0x000000ffff647224 */ /* 0x000fc400078e001f */
[----:B------:R-:W-:Y:S01]  /*fa30*/  FMUL.FTZ R51, R7, UR40 ;  /* 0x0000002807337c20 */ /* 0x000fe20008410000 */
[----:B------:R-:W-:Y:S01]  /*fa40*/  MOV R31, R29 ;  /* 0x0000001d001f7202 */ /* 0x000fe20000000f00 */
[----:B------:R3:W-:Y:S01]  /*fa50*/  MUFU.EX2 R65, R2 ;  /* 0x0000000200417308 */ /* 0x0007e20000000800 */
[----:B------:R-:W-:Y:S02]  /*fa60*/  IMAD.MOV.U32 R29, RZ, RZ, R24 ;  /* 0x000000ffff1d7224 */ /* 0x000fe400078e0018 */
[-C--:B------:R-:W-:Y:S01]  /*fa70*/  FMUL.FTZ R137, R137, R50.reuse ;  /* 0x0000003289897220 */ /* 0x080fe20000410000 */
[--C-:B--2---:R-:W-:Y:S01]  /*fa80*/  FFMA.FTZ R0, R62, UR40, -R12.reuse ;  /* 0x000000283e007c23 */ /* 0x104fe2000801080c */
        /* <DEDUP_REMOVED lines=13> */
[----:B---3--:R-:W-:Y:S01]  /*fb60*/  FFMA.FTZ R2, R67, UR40, -R13 ;  /* 0x0000002843027c23 */ /* 0x008fe2000801080d */
[-C--:B------:R-:W-:Y:S01]  /*fb70*/  FMUL.FTZ R69, R69, R50.reuse ;  /* 0x0000003245457220 */ /* 0x080fe20000410000 */
[-C--:B------:R-:W-:Y:S01]  /*fb80*/  FMUL.FTZ R80, R80, R50.reuse ;  /* 0x0000003250507220 */ /* 0x080fe20000410000 */
[-C--:B------:R-:W-:Y:S01]  /*fb90*/  FMUL.FTZ R81, R81, R50.reuse ;  /* 0x0000003251517220 */ /* 0x080fe20000410000 */
[-C--:B------:R-:W-:Y:S01]  /*fba0*/  FMUL.FTZ R96, R96, R50.reuse ;  /* 0x0000003260607220 */ /* 0x080fe20000410000 */
[-C--:B------:R-:W-:Y:S01]  /*fbb0*/  FMUL.FTZ R97, R97, R50.reuse ;  /* 0x0000003261617220 */ /* 0x080fe20000410000 */
[----:B------:R-:W-:Y:S01]  /*fbc0*/  FMUL.FTZ R84, R84, R50 ;  /* 0x0000003254547220 */ /* 0x000fe20000410000 */
[----:B------:R-:W3:Y:S01]  /*fbd0*/  MUFU.EX2 R62, R2 ;  /* 0x00000002003e7308 */ /* 0x000ee20000000800 */
[----:B--2---:R-:W-:Y:S01]  /*fbe0*/  FFMA.FTZ R0, R63, UR40, -R12 ;  /* 0x000000283f007c23 */ /* 0x004fe2000801080c */
[----:B------:R-:W-:Y:S01]  /*fbf0*/  MOV R63, R32 ;  /* 0x00000020003f7202 */ /* 0x000fe20000000f00 */
[-C--:B------:R-:W-:Y:S01]  /*fc00*/  FMUL.FTZ R85, R85, R50.reuse ;  /* 0x0000003255557220 */ /* 0x080fe20000410000 */
[-C--:B------:R-:W-:Y:S01]  /*fc10*/  FMUL.FTZ R164, R164, R50.reuse ;  /* 0x00000032a4a47220 */ /* 0x080fe20000410000 */
[----:B------:R-:W-:-:S03]  /*fc20*/  FMUL.FTZ R165, R165, R50 ;  /* 0x00000032a5a57220 */ /* 0x000fc60000410000 */
[----:B------:R2:W5:Y:S01]  /*fc30*/  MUFU.EX2 R6, R0 ;  /* 0x0000000000067308 */ /* 0x0005620000000800 */
[-C--:B----4-:R-:W-:Y:S01]  /*fc40*/  FMUL.FTZ R126, R126, R53.reuse ;  /* 0x000000357e7e7220 */ /* 0x090fe20000410000 */
[-C--:B------:R-:W-:Y:S01]  /*fc50*/  FMUL.FTZ R127, R127, R53.reuse ;  /* 0x000000357f7f7220 */ /* 0x080fe20000410000 */
[-C--:B------:R-:W-:Y:S01]  /*fc60*/  FMUL.FTZ R138, R138, R53.reuse ;  /* 0x000000358a8a7220 */ /* 0x080fe20000410000 */
[-C--:B------:R-:W-:Y:S01]  /*fc70*/  FMUL.FTZ R139, R139, R53.reuse ;  /* 0x000000358b8b7220 */ /* 0x080fe20000410000 */
[-C--:B------:R-:W-:Y:S01]  /*fc80*/  FMUL.FTZ R114, R114, R53.reuse ;  /* 0x0000003572727220 */ /* 0x080fe20000410000 */
[-C--:B------:R-:W-:Y:S01]  /*fc90*/  FMUL.FTZ R115, R115, R53.reuse ;  /* 0x0000003573737220 */ /* 0x080fe20000410000 */
[----:B------:R-:W-:Y:S01]  /*fca0*/  FMUL.FTZ R122, R122, R53 ;  /* 0x000000357a7a7220 */ /* 0x000fe20000410000 */
[----:B------:R-:W4:Y:S01]  /*fcb0*/  MUFU.EX2 R52, R3 ;  /* 0x0000000300347308 */ /* 0x000f220000000800 */
[----:B---3--:R-:W-:Y:S01]  /*fcc0*/  F2FP.BF16.F32.PACK_AB R2, R62, R65 ;  /* 0x000000413e02723e */ /* 0x008fe200000010ff */
        /* <DEDUP_REMOVED lines=8> */
[----:B-1----:R-:W-:Y:S01]  /*fd50*/  PRMT R192, R42, 0x7054, R42 ;  /* 0x000070542ac07816 */ /* 0x002fe2000000002a */
[----:B-----5:R-:W-:-:S02]  /*fd60*/  IMAD.MOV.U32 R252, RZ, RZ, R6 ;  /* 0x000000fffffc7224 */ /* 0x020fc400078e0006 */
[-C--:B------:R-:W-:Y:S01]  /*fd70*/  FMUL.FTZ R143, R143, R53.reuse ;  /* 0x000000358f8f7220 */ /* 0x080fe20000410000 */
[----:B------:R-:W-:Y:S02]  /*fd80*/  IMAD.MOV.U32 R42, RZ, RZ, R30 ;  /* 0x000000ffff2a7224 */ /* 0x000fe400078e001e */
[----:B------:R-:W-:Y:S01]  /*fd90*/  FMUL.FTZ R70, R70, R53 ;  /* 0x0000003546467220 */ /* 0x000fe20000410000 */
[--C-:B------:R-:W-:Y:S01]  /*fda0*/  HSET2.LE.AND R10, R19, R192.reuse, PT ;  /* 0x000000c0130a7233 */ /* 0x100fe20003803000 */
[----:B------:R1:W-:Y:S01]  /*fdb0*/  MUFU.EX2 R56, R0 ;  /* 0x0000000000387308 */ /* 0x0003e20000000800 */
[--C-:B------:R-:W-:Y:S01]  /*fdc0*/  HSET2.LE.AND R11, R11, R192.reuse, PT ;  /* 0x000000c00b0b7233 */ /* 0x100fe20003803000 */
[----:B------:R-:W-:Y:S01]  /*fdd0*/  IMAD.MOV.U32 R19, RZ, RZ, R22 ;  /* 0x000000ffff137224 */ /* 0x000fe200078e0016 */
[--C-:B------:R-:W-:Y:S01]  /*fde0*/  HSET2.LE.AND R8, R8, R192.reuse, PT ;  /* 0x000000c008087233 */ /* 0x100fe20003803000 */
[----:B------:R-:W-:Y:S01]  /*fdf0*/  IMAD.MOV.U32 R30, RZ, RZ, R25 ;  /* 0x000000ffff1e7224 */ /* 0x000fe200078e0019 */
[--C-:B------:R-:W-:Y:S01]  /*fe00*/  HSET2.LE.AND R9, R9, R192.reuse, PT ;  /* 0x000000c009097233 */ /* 0x100fe20003803000 */
[----:B------:R-:W2:Y:S01]  /*fe10*/  LDSM.16.MT88.4 R24, [R220+0x9000] ;  /* 0x00900000dc18783b */ /* 0x000ea20000004200 */
[----:B------:R-:W-:Y:S01]  /*fe20*/  HSET2.LE.AND R6, R20, R192, PT ;  /* 0x000000c014067233 */ /* 0x000fe20003803000 */
[-C--:B----4-:R-:W-:Y:S01]  /*fe30*/  FMUL.FTZ R128, R128, R52.reuse ;  /* 0x0000003480807220 */ /* 0x090fe20000410000 */
[-C--:B------:R-:W-:Y:S01]  /*fe40*/  FMUL.FTZ R129, R129, R52.reuse ;  /* 0x0000003481817220 */ /* 0x080fe20000410000 */
[-C--:B---3--:R-:W-:Y:S01]  /*fe50*/  FMUL.FTZ R130, R130, R51.reuse ;  /* 0x0000003382827220 */ /* 0x088fe20000410000 */
[-C--:B------:R-:W-:Y:S01]  /*fe60*/  FMUL.FTZ R131, R131, R51.reuse ;  /* 0x0000003383837220 */ /* 0x080fe20000410000 */
[-C--:B------:R-:W-:Y:S01]  /*fe70*/  FMUL.FTZ R132, R132, R52.reuse ;  /* 0x0000003484847220 */ /* 0x080fe20000410000 */
[----:B------:R-:W-:Y:S01]  /*fe80*/  FMUL.FTZ R133, R133, R52 ;  /* 0x0000003485857220 */ /* 0x000fe20000410000 */
[-C--:B------:R-:W-:Y:S01]  /*fe90*/  FMUL.FTZ R134, R134, R51.reuse ;  /* 0x0000003386867220 */ /* 0x080fe20000410000 */
[----:B------:R-:W-:Y:S01]  /*fea0*/  FMUL.FTZ R135, R135, R51 ;  /* 0x0000003387877220 */ /* 0x000fe20000410000 */
[----:B------:R-:W-:-:S02]  /*feb0*/  IMAD.MOV.U32 R173, RZ, RZ, R42 ;  /* 0x000000ffffad7224 */ /* 0x000fc400078e002a */
[----:B-1----:R-:W-:Y:S01]  /*fec0*/  FFMA.FTZ R0, R172, UR40, -R13 ;  /* 0x00000028ac007c23 */ /* 0x002fe2000801080d */
        /* <DEDUP_REMOVED lines=8> */
[----:B------:R-:W-:Y:S01]  /*ff50*/  FMUL.FTZ R119, R119, R51 ;  /* 0x0000003377777220 */ /* 0x000fe20000410000 */
[----:B------:R-:W-:Y:S01]  /*ff60*/  IMAD.MOV.U32 R193, RZ, RZ, R173 ;  /* 0x000000ffffc17224 */ /* 0x000fe200078e00ad */
        /* <DEDUP_REMOVED lines=12> */
[----:B------:R-:W-:Y:S01]  /*10030*/  FMUL.FTZ R168, R168, R52 ;  /* 0x00000034a8a87220 */ /* 0x000fe20000410000 */
[-C--:B------:R-:W-:Y:S01]  /*10040*/  FMUL.FTZ R146, R146, R51.reuse ;  /* 0x0000003392927220 */ /* 0x080fe20000410000 */
[----:B------:R-:W-:Y:S01]  /*10050*/  LOP3.LUT R10, R10, R0, RZ, 0xc0, !PT ;  /* 0x000000000a0a7212 */ /* 0x000fe200078ec0ff */
[----:B------:R-:W-:Y:S01]  /*10060*/  FMUL.FTZ R147, R147, R51 ;  /* 0x0000003393937220 */ /* 0x000fe20000410000 */
[----:B------:R-:W-:Y:S01]  /*10070*/  F2FP.BF16.F32.PACK_AB R0, R28, R57 ;  /* 0x000000391c00723e */ /* 0x000fe200000010ff */
[-C--:B------:R-:W-:Y:S01]  /*10080*/  FMUL.FTZ R169, R169, R52.reuse ;  /* 0x00000034a9a97220 */ /* 0x080fe20000410000 */
[-C--:B------:R-:W-:Y:S01]  /*10090*/  FMUL.FTZ R72, R72, R52.reuse ;  /* 0x0000003448487220 */ /* 0x080fe20000410000 */
[----:B------:R-:W-:Y:S01]  /*100a0*/  FMUL.FTZ R73, R73, R52 ;  /* 0x0000003449497220 */ /* 0x000fe20000410000 */
[----:B------:R-:W-:Y:S01]  /*100b0*/  LOP3.LUT R11, R11, R0, RZ, 0xc0, !PT ;  /* 0x000000000b0b7212 */ /* 0x000fe200078ec0ff */
[----:B------:R-:W-:Y:S01]  /*100c0*/  FMUL.FTZ R76, R76, R52 ;  /* 0x000000344c4c7220 */ /* 0x000fe20000410000 */
[----:B------:R-:W-:Y:S01]  /*100d0*/  F2FP.BF16.F32.PACK_AB R0, R59, R100 ;  /* 0x000000643b00723e */ /* 0x000fe200000010ff */
        /* <DEDUP_REMOVED lines=10> */
[-C--:B------:R-:W-:Y:S01]  /*10180*/  FMUL.FTZ R74, R74, R51.reuse ;  /* 0x000000334a4a7220 */ /* 0x080fe20000410000 */
[----:B------:R-:W-:Y:S01]  /*10190*/  F2FP.BF16.F32.PACK_AB R0, R252, R66 ;  /* 0x00000042fc00723e */ /* 0x000fe200000010ff */
[-C--:B------:R-:W-:Y:S01]  /*101a0*/  FMUL.FTZ R75, R75, R51.reuse ;  /* 0x000000334b4b7220 */ /* 0x080fe20000410000 */
[-C--:B------:R-:W-:Y:S01]  /*101b0*/  FMUL.FTZ R78, R78, R51.reuse ;  /* 0x000000334e4e7220 */ /* 0x080fe20000410000 */
[----:B------:R-:W-:Y:S01]  /*101c0*/  FMUL.FTZ R79, R79, R51 ;  /* 0x000000334f4f7220 */ /* 0x000fe20000410000 */
[----:B------:R-:W-:Y:S01]  /*101d0*/  LOP3.LUT R6, R6, R0, RZ, 0xc0, !PT ;  /* 0x0000000006067212 */ /* 0x000fe200078ec0ff */
[----:B--2---:R-:W-:Y:S01]  /*101e0*/  HMMA.16816.F32.BF16 R200, R8, R24, R112 ;  /* 0x0000001808c8723c */ /* 0x004fe20000041870 */
[----:B------:R-:W-:Y:S01]  /*101f0*/  HSET2.LE.AND R0, R18, R192, PT ;  /* 0x000000c012007233 */ /* 0x000fe20003803000 */
[----:B------:R-:W-:-:S02]  /*10200*/  IMAD.MOV.U32 R18, RZ, RZ, R28 ;  /* 0x000000ffff127224 */ /* 0x000fc400078e001c */
[-C--:B------:R-:W-:Y:S01]  /*10210*/  FMUL.FTZ R90, R90, R51.reuse ;  /* 0x000000335a5a7220 */ /* 0x080fe20000410000 */
[-C--:B------:R-:W-:Y:S01]  /*10220*/  FMUL.FTZ R91, R91, R51.reuse ;  /* 0x000000335b5b7220 */ /* 0x080fe20000410000 */
[----:B------:R-:W-:Y:S01]  /*10230*/  FMUL.FTZ R94, R94, R51 ;  /* 0x000000335e5e7220 */ /* 0x000fe20000410000 */
[----:B------:R-:W-:Y:S01]  /*10240*/  LOP3.LUT R7, R0, R2, RZ, 0xc0, !PT ;  /* 0x0000000200077212 */ /* 0x000fe200078ec0ff */
[----:B------:R-:W-:Y:S01]  /*10250*/  HMMA.16816.F32.BF16 R188, R8, R26, R120 ;  /* 0x0000001a08bc723c */ /* 0x000fe20000041878 */
[--C-:B------:R-:W-:Y:S01]  /*10260*/  HSET2.LE.AND R0, R17, R192.reuse, PT ;  /* 0x000000c011007233 */ /* 0x100fe20003803000 */
[----:B---3--:R-:W-:Y:S01]  /*10270*/  IMAD.MOV.U32 R17, RZ, RZ, R21 ;  /* 0x000000ffff117224 */ /* 0x008fe200078e0015 */
[----:B------:R-:W-:Y:S01]  /*10280*/  F2FP.BF16.F32.PACK_AB R2, R237, R19 ;  /* 0x00000013ed02723e */ /* 0x000fe200000010ff */
[----:B------:R-:W1:Y:S01]  /*10290*/  LDSM.16.MT88.4 R20, [R222+0x9000] ;  /* 0x00900000de14783b */ /* 0x000e620000004200 */
[----:B------:R-:W-:Y:S01]  /*102a0*/  FMUL.FTZ R95, R95, R51 ;  /* 0x000000335f5f7220 */ /* 0x000fe20000410000 */
[-C--:B------:R-:W-:Y:S01]  /*102b0*/  FMUL.FTZ R71, R71, R53.reuse ;  /* 0x0000003547477220 */ /* 0x080fe20000410000 */
[----:B------:R-:W-:Y:S01]  /*102c0*/  LOP3.LUT R4, R0, R2, RZ, 0xc0, !PT ;  /* 0x0000000200047212 */ /* 0x000fe200078ec0ff */
[-C--:B------:R-:W-:Y:S01]  /*102d0*/  FMUL.FTZ R82, R82, R53.reuse ;  /* 0x0000003552527220 */ /* 0x080fe20000410000 */
[----:B------:R-:W-:Y:S01]  /*102e0*/  HSET2.LE.AND R0, R15, R192, PT ;  /* 0x000000c00f007233 */ /* 0x000fe20003803000 */
[-C--:B------:R-:W-:Y:S01]  /*102f0*/  FMUL.FTZ R83, R83, R53.reuse ;  /* 0x0000003553537220 */ /* 0x080fe20000410000 */
[----:B------:R-:W-:Y:S01]  /*10300*/  F2FP.BF16.F32.PACK_AB R2, R17, R56 ;  /* 0x000000381102723e */ /* 0x000fe200000010ff */
[-C--:B------:R-:W-:Y:S01]  /*10310*/  FMUL.FTZ R98, R98, R53.reuse ;  /* 0x0000003562627220 */ /* 0x080fe20000410000 */
[-C--:B------:R-:W-:Y:S01]  /*10320*/  FMUL.FTZ R99, R99, R53.reuse ;  /* 0x0000003563637220 */ /* 0x080fe20000410000 */
[----:B------:R-:W-:Y:S01]  /*10330*/  FMUL.FTZ R86, R86, R53 ;  /* 0x0000003556567220 */ /* 0x000fe20000410000 */
[----:B------:R-:W-:Y:S01]  /*10340*/  LOP3.LUT R5, R0, R2, RZ, 0xc0, !PT ;  /* 0x0000000200057212 */ /* 0x000fe200078ec0ff */
[----:B------:R-:W-:-:S02]  /*10350*/  IMAD.MOV.U32 R2, RZ, RZ, R40 ;  /* 0x000000ffff027224 */ /* 0x000fc400078e0028 */
[----:B------:R-:W-:Y:S01]  /*10360*/  FFMA.FTZ R0, R195, UR40, -R12 ;  /* 0x00000028c3007c23 */ /* 0x000fe2000801080c */
[-C--:B------:R-:W-:Y:S01]  /*10370*/  FMUL.FTZ R87, R87, R53.reuse ;  /* 0x0000003557577220 */ /* 0x080fe20000410000 */
[-C--:B------:R-:W-:Y:S01]  /*10380*/  FMUL.FTZ R166, R166, R53.reuse ;  /* 0x00000035a6a67220 */ /* 0x080fe20000410000 */
[----:B------:R-:W-:Y:S01]  /*10390*/  FMUL.FTZ R167, R167, R53 ;  /* 0x00000035a7a77220 */ /* 0x000fe20000410000 */
[C---:B------:R-:W-:Y:S06]  /*103a0*/  HMMA.16816.F32.BF16 R108, R4.reuse, R24, R108 ;  /* 0x00000018046c723c */ /* 0x040fec000004186c */
[----:B------:R-:W-:Y:S01]  /*103b0*/  HMMA.16816.F32.BF16 R40, R4, R26, R116 ;  /* 0x0000001a0428723c */ /* 0x000fe20000041874 */
[----:B------:R-:W2:Y:S05]  /*103c0*/  LDSM.16.MT88.4 R24, [R222+0xa000] ;  /* 0x00a00000de18783b */ /* 0x000eaa0000004200 */
[-C--:B-1----:R-:W-:Y:S06]  /*103d0*/  HMMA.16816.F32.BF16 R176, R8, R20.reuse, R124 ;  /* 0x0000001408b0723c */ /* 0x082fec000004187c */
[----:B------:R-:W-:Y:S01]  /*103e0*/  HMMA.16816.F32.BF16 R128, R4, R20, R128 ;  /* 0x000000140480723c */ /* 0x000fe20000041880 */
[----:B------:R-:W-:Y:S01]  /*103f0*/  IMAD.MOV.U32 R126, RZ, RZ, R174 ;  /* 0x000000ffff7e7224 */ /* 0x000fe200078e00ae */
[----:B------:R-:W-:Y:S01]  /*10400*/  MOV R127, R175 ;  /* 0x000000af007f7202 */ /* 0x000fe20000000f00 */
[----:B------:R-:W-:-:S02]  /*10410*/  IMAD.MOV.U32 R124, RZ, RZ, R2 ;  /* 0x000000ffff7c7224 */ /* 0x000fc400078e0002 */
[----:B------:R-:W-:Y:S01]  /*10420*/  IMAD.MOV.U32 R125, RZ, RZ, R3 ;  /* 0x000000ffff7d7224 */ /* 0x000fe200078e0003 */
[----:B------:R-:W-:Y:S01]  /*10430*/  HMMA.16816.F32.BF16 R132, R4, R22, R132 ;  /* 0x000000160484723c */ /* 0x000fe20000041884 */
[----:B------:R-:W-:Y:S02]  /*10440*/  IMAD.MOV.U32 R2, RZ, RZ, R34 ;  /* 0x000000ffff027224 */ /* 0x000fe400078e0022 */
[----:B------:R-:W-:-:S03]  /*10450*/  IMAD.MOV.U32 R3, RZ, RZ, R35 ;  /* 0x000000ffff037224 */ /* 0x000fc600078e0023 */
[----:B------:R-:W-:Y:S01]  /*10460*/  HMMA.16816.F32.BF16 R172, R8, R22, R136 ;  /* 0x0000001608ac723c */ /* 0x000fe20000041888 */
[----:B------:R-:W1:Y:S06]  /*10470*/  LDSM.16.MT88.4 R20, [R220+0xa000] ;  /* 0x00a00000dc14783b */ /* 0x000e6c0000004200 */
[----:B------:R-:W-:Y:S01]  /*10480*/  IMAD.MOV.U32 R139, RZ, RZ, R58 ;  /* 0x000000ffff8b7224 */ /* 0x000fe200078e003a */
[----:B------:R-:W-:Y:S01]  /*10490*/  MOV R137, R61 ;  /* 0x0000003d00897202 */ /* 0x000fe20000000f00 */
[----:B------:R-:W-:Y:S01]  /*104a0*/  IMAD.MOV.U32 R136, RZ, RZ, R60 ;  /* 0x000000ffff887224 */ /* 0x000fe200078e003c */
[----:B------:R-:W-:Y:S01]  /*104b0*/  MOV R61, R29 ;  /* 0x0000001d003d7202 */ /* 0x000fe20000000f00 */
[----:B------:R-:W-:Y:S01]  /*104c0*/  IMAD.MOV.U32 R138, RZ, RZ, R57 ;  /* 0x000000ffff8a7224 */ /* 0x000fe200078e0039 */
[----:B--2---:R-:W-:Y:S01]  /*104d0*/  HMMA.16816.F32.BF16 R156, R4, R24, R156 ;  /* 0x00000018049c723c */ /* 0x004fe2000004189c */
[----:B------:R-:W-:-:S02]  /*104e0*/  IMAD.MOV.U32 R57, RZ, RZ, R31 ;  /* 0x000000ffff397224 */ /* 0x000fc400078e001f */
[----:B------:R-:W-:Y:S02]  /*104f0*/  IMAD.MOV.U32 R58, RZ, RZ, R30 ;  /* 0x000000ffff3a7224 */ /* 0x000fe400078e001e */
[----:B------:R-:W-:Y:S01]  /*10500*/  IMAD.MOV.U32 R60, RZ, RZ, R33 ;  /* 0x000000ffff3c7224 */ /* 0x000fe200078e0021 */
[----:B------:R-:W2:Y:S01]  /*10510*/  LDSM.16.MT88.4 R28, [R220+0xb000] ;  /* 0x00b00000dc1c783b */ /* 0x000ea20000004200 */
[----:B------:R-:W-:Y:S03]  /*10520*/  HMMA.16816.F32.BF16 R160, R8, R24, R160 ;  /* 0x0000001808a0723c */ /* 0x000fe600000418a0 */
[----:B------:R-:W3:Y:S03]  /*10530*/  LDSM.16.MT88.4 R32, [R222+0xb000] ;  /* 0x00b00000de20783b */ /* 0x000ee60000004200 */
[C---:B------:R-:W-:Y:S06]  /*10540*/  HMMA.16816.F32.BF16 R168, R4.reuse, R26, R168 ;  /* 0x0000001a04a8723c */ /* 0x040fec00000418a8 */
[-C--:B-1----:R-:W-:Y:S06]  /*10550*/  HMMA.16816.F32.BF16 R148, R4, R22.reuse, R148 ;  /* 0x000000160494723c */ /* 0x082fec0000041894 */
[----:B------:R-:W-:Y:S01]  /*10560*/  HMMA.16816.F32.BF16 R152, R8, R22, R152 ;  /* 0x000000160898723c */ /* 0x000fe20000041898 */
[----:B------:R1:W4:Y:S05]  /*10570*/  MUFU.EX2 R22, R0 ;  /* 0x0000000000167308 */ /* 0x00032a0000000800 */
[----:B------:R-:W-:Y:S01]  /*10580*/  HMMA.16816.F32.BF16 R144, R4, R20, R144 ;  /* 0x000000140490723c */ /* 0x000fe20000041890 */
[----:B------:R-:W-:-:S05]  /*10590*/  IMAD.MOV.U32 R23, RZ, RZ, R59 ;  /* 0x000000ffff177224 */ /* 0x000fca00078e003b */
[----:B--2---:R-:W-:Y:S01]  /*105a0*/  HMMA.16816.F32.BF16 R72, R4, R28, R72 ;  /* 0x0000001c0448723c */ /* 0x004fe20000041848 */
[----:B-1----:R-:W-:-:S05]  /*105b0*/  FFMA.FTZ R0, R194, UR40, -R12 ;  /* 0x00000028c2007c23 */ /* 0x002fca000801080c */
[C---:B------:R-:W-:Y:S01]  /*105c0*/  HMMA.16816.F32.BF16 R76, R4.reuse, R30, R76 ;  /* 0x0000001e044c723c */ /* 0x040fe2000004184c */
[----:B------:R-:W-:Y:S01]  /*105d0*/  IMAD.MOV.U32 R194, RZ, RZ, R37 ;  /* 0x000000ffffc27224 */ /* 0x000fe200078e0025 */
[----:B------:R1:W2:Y:S04]  /*105e0*/  MUFU.EX2 R25, R0 ;  /* 0x0000000000197308 */ /* 0x0002a80000000800 */
[C---:B---3--:R-:W-:Y:S06]  /*105f0*/  HMMA.16816.F32.BF16 R88, R4.reuse, R32, R88 ;  /* 0x000000200458723c */ /* 0x048fec0000041858 */
[----:B------:R-:W-:Y:S06]  /*10600*/  HMMA.16816.F32.BF16 R92, R4, R34, R92 ;  /* 0x00000022045c723c */ /* 0x000fec000004185c */
[----:B------:R-:W-:Y:S01]  /*10610*/  HMMA.16816.F32.BF16 R116, R8, R30, R80 ;  /* 0x0000001e0874723c */ /* 0x000fe20000041850 */
[----:B------:R-:W-:-:S02]  /*10620*/  IMAD.MOV.U32 R7, RZ, RZ, R66 ;  /* 0x000000ffff077224 */ /* 0x000fc400078e0042 */
[----:B-1----:R-:W-:Y:S01]  /*10630*/  FFMA.FTZ R0, R106, UR40, -R12 ;  /* 0x000000286a007c23 */ /* 0x002fe2000801080c */
[----:B------:R-:W-:Y:S01]  /*10640*/  IMAD.MOV.U32 R6, RZ, RZ, R65 ;  /* 0x000000ffff067224 */ /* 0x000fe200078e0041 */
[----:B------:R-:W-:Y:S01]  /*10650*/  MOV R5, R64 ;  /* 0x0000004000057202 */ /* 0x000fe20000000f00 */
[----:B------:R-:W-:Y:S01]  /*10660*/  IMAD.MOV.U32 R4, RZ, RZ, R57 ;  /* 0x000000ffff047224 */ /* 0x000fe200078e0039 */
[----:B------:R1:W-:Y:S01]  /*10670*/  MUFU.EX2 R195, R0 ;  /* 0x0000000000c37308 */ /* 0x0003e20000000800 */
[----:B------:R-:W-:Y:S01]  /*10680*/  HMMA.16816.F32.BF16 R64, R8, R20, R140 ;  /* 0x000000140840723c */ /* 0x000fe2000004188c */
[----:B------:R-:W-:Y:S01]  /*10690*/  IMAD.MOV.U32 R80, RZ, RZ, R7 ;  /* 0x000000ffff507224 */ /* 0x000fe200078e0007 */
[----:B------:R-:W-:-:S04]  /*106a0*/  MOV R81, R138 ;  /* 0x0000008a00517202 */ /* 0x000fc80000000f00 */
[C---:B------:R-:W-:Y:S01]  /*106b0*/  HMMA.16816.F32.BF16 R112, R8.reuse, R34, R96 ;  /* 0x000000220870723c */ /* 0x040fe20000041860 */
[----:B------:R-:W-:Y:S01]  /*106c0*/  IMAD.MOV.U32 R143, RZ, RZ, R18 ;  /* 0x000000ffff8f7224 */ /* 0x000fe200078e0012 */
[----:B------:R-:W-:Y:S01]  /*106d0*/  MOV R141, R3 ;  /* 0x00000003008d7202 */ /* 0x000fe20000000f00 */
[----:B------:R-:W-:Y:S01]  /*106e0*/  IMAD.MOV.U32 R140, RZ, RZ, R2 ;  /* 0x000000ffff8c7224 */ /* 0x000fe200078e0002 */
[----:B------:R-:W-:Y:S01]  /*106f0*/  MOV R2, R58 ;  /* 0x0000003a00027202 */ /* 0x000fe20000000f00 */
[----:B------:R-:W-:Y:S01]  /*10700*/  IMAD.MOV.U32 R18, RZ, RZ, R61 ;  /* 0x000000ffff127224 */ /* 0x000fe200078e003d */
[C---:B------:R-:W-:Y:S01]  /*10710*/  HMMA.16816.F32.BF16 R120, R8.reuse, R32, R84 ;  /* 0x000000200878723c */ /* 0x040fe20000041854 */
[----:B------:R-:W-:Y:S01]  /*10720*/  IMAD.MOV.U32 R3, RZ, RZ, R60 ;  /* 0x000000ffff037224 */ /* 0x000fe200078e003c */
[----:B------:R-:W-:Y:S01]  /*10730*/  MOV R97, R4 ;  /* 0x0000000400617202 */ /* 0x000fe20000000f00 */
[----:B------:R-:W-:Y:S02]  /*10740*/  IMAD.MOV.U32 R20, RZ, RZ, R56 ;  /* 0x000000ffff147224 */ /* 0x000fe400078e0038 */
[----:B-1----:R-:W-:Y:S01]  /*10750*/  FFMA.FTZ R0, R105, UR40, -R12 ;  /* 0x0000002869007c23 */ /* 0x002fe2000801080c */
[----:B------:R-:W-:Y:S01]  /*10760*/  IMAD.MOV.U32 R106, RZ, RZ, R18 ;  /* 0x000000ffff6a7224 */ /* 0x000fe200078e0012 */
[----:B------:R-:W-:Y:S01]  /*10770*/  HMMA.16816.F32.BF16 R56, R8, R28, R68 ;  /* 0x0000001c0838723c */ /* 0x000fe20000041844 */
[----:B------:R-:W-:Y:S01]  /*10780*/  IMAD.MOV.U32 R105, RZ, RZ, R2 ;  /* 0x000000ffff697224 */ /* 0x000fe200078e0002 */
[----:B------:R1:W3:Y:S01]  /*10790*/  MUFU.EX2 R15, R0 ;  /* 0x00000000000f7308 */ /* 0x0002e20000000800 */
[----:B------:R-:W-:Y:S01]  /*107a0*/  IMAD.MOV.U32 R96, RZ, RZ, R3 ;  /* 0x000000ffff607224 */ /* 0x000fe200078e0003 */
[----:B------:R-:W5:Y:S01]  /*107b0*/  LDSM.16.MT88.4 R28, [R220+0x9400] ;  /* 0x00940000dc1c783b */ /* 0x000f620000004200 */
[----:B------:R-:W-:Y:S01]  /*107c0*/  IMAD.WIDE.U32 R2, R36, -0x2daee0ad, RZ ;  /* 0xd2511f5324027825 */ /* 0x000fe200078e00ff */
[----:B------:R-:W-:-:S02]  /*107d0*/  MOV R85, R143 ;  /* 0x0000008f00557202 */ /* 0x000fc40000000f00 */
[----:B------:R-:W-:Y:S01]  /*107e0*/  MOV R68, R17 ;  /* 0x0000001100447202 */ /* 0x000fe20000000f00 */
[----:B------:R-:W-:Y:S01]  /*107f0*/  IMAD.MOV.U32 R142, RZ, RZ, R63 ;  /* 0x000000ffff8e7224 */ /* 0x000fe200078e003f */
[C---:B------:R-:W-:Y:S01]  /*10800*/  LOP3.LUT R4, R2.reuse, 0xffff, RZ, 0xc0, !PT ;  /* 0x0000ffff02047812 */ /* 0x040fe200078ec0ff */
[----:B------:R-:W-:Y:S01]  /*10810*/  IMAD.MOV.U32 R21, RZ, RZ, R62 ;  /* 0x000000ffff157224 */ /* 0x000fe200078e003e */
[----:B------:R-:W-:Y:S01]  /*10820*/  LDSM.16.MT88.4 R32, [R222+0xa400] ;  /* 0x00a40000de20783b */ /* 0x000fe20000004200 */
[----:B------:R-:W-:Y:S01]  /*10830*/  HMMA.16816.F32.BF16 R60, R8, R26, R164 ;  /* 0x0000001a083c723c */ /* 0x000fe200000418a4 */
[----:B------:R-:W-:Y:S01]  /*10840*/  IMAD.MOV.U32 R86, RZ, RZ, R5 ;  /* 0x000000ffff567224 */ /* 0x000fe200078e0005 */
[----:B------:R-:W-:Y:S01]  /*10850*/  LOP3.LUT R5, R2, 0xff, RZ, 0xc0, !PT ;  /* 0x000000ff02057812 */ /* 0x000fe200078ec0ff */
[----:B------:R-:W-:Y:S01]  /*10860*/  IMAD.MOV.U32 R87, RZ, RZ, R6 ;  /* 0x000000ffff577224 */ /* 0x000fe200078e0006 */
[----:B------:R-:W-:Y:S01]  /*10870*/  SHF.R.U32.HI R4, RZ, 0x8, R4 ;  /* 0x00000008ff047819 */ /* 0x000fe20000011604 */
[----:B------:R-:W-:-:S02]  /*10880*/  IMAD.MOV.U32 R82, RZ, RZ, R140 ;  /* 0x000000ffff527224 */ /* 0x000fc400078e008c */
[----:B-1----:R-:W-:Y:S01]  /*10890*/  FFMA.FTZ R0, R196, UR40, -R13 ;  /* 0x00000028c4007c23 */ /* 0x002fe2000801080d */
[----:B------:R-:W-:Y:S01]  /*108a0*/  SHF.R.U32.HI R9, RZ, 0x18, R2 ;  /* 0x00000018ff097819 */ /* 0x000fe20000011602 */
[----:B----4-:R-:W-:Y:S01]  /*108b0*/  IMAD.MOV.U32 R10, RZ, RZ, R22 ;  /* 0x000000ffff0a7224 */ /* 0x010fe200078e0016 */
[----:B------:R-:W-:Y:S01]  /*108c0*/  PRMT R4, R5, 0x5410, R4 ;  /* 0x0000541005047816 */ /* 0x000fe20000000004 */
[----:B------:R1:W-:Y:S01]  /*108d0*/  MUFU.EX2 R196, R0 ;  /* 0x0000000000c47308 */ /* 0x0003e20000000800 */
[----:B--2---:R-:W-:Y:S01]  /*108e0*/  MOV R11, R25 ;  /* 0x00000019000b7202 */ /* 0x004fe20000000f00 */
[----:B------:R-:W-:Y:S01]  /*108f0*/  IMAD.MOV.U32 R83, RZ, RZ, R141 ;  /* 0x000000ffff537224 */ /* 0x000fe200078e008d */
[----:B------:R-:W-:Y:S01]  /*10900*/  LDSM.16.MT88.4 R24, [R220+0xa400] ;  /* 0x00a40000dc18783b */ /* 0x000fe20000004200 */
[----:B------:R-:W-:Y:S02]  /*10910*/  IMAD.MOV.U32 R84, RZ, RZ, R142 ;  /* 0x000000ffff547224 */ /* 0x000fe400078e008e */
[----:B------:R-:W-:-:S02]  /*10920*/  IMAD.MOV.U32 R99, RZ, RZ, R23 ;  /* 0x000000ffff637224 */ /* 0x000fc400078e0017 */
[----:B------:R-:W-:Y:S02]  /*10930*/  IMAD.MOV.U32 R98, RZ, RZ, R20 ;  /* 0x000000ffff627224 */ /* 0x000fe400078e0014 */
[----:B------:R-:W-:Y:S02]  /*10940*/  IMAD.MOV.U32 R70, RZ, RZ, R136 ;  /* 0x000000ffff467224 */ /* 0x000fe400078e0088 */
[----:B------:R-:W-:Y:S02]  /*10950*/  IMAD.MOV.U32 R71, RZ, RZ, R137 ;  /* 0x000000ffff477224 */ /* 0x000fe400078e0089 */
[----:B------:R-:W-:Y:S02]  /*10960*/  IMAD.MOV.U32 R69, RZ, RZ, R139 ;  /* 0x000000ffff457224 */ /* 0x000fe400078e008b */
[----:B-1----:R-:W-:Y:S01]  /*10970*/  FFMA.FTZ R0, R180, UR40, -R13 ;  /* 0x00000028b4007c23 */ /* 0x002fe2000801080d */
[----:B------:R-:W-:-:S03]  /*10980*/  IMAD.MOV.U32 R180, RZ, RZ, R252 ;  /* 0x000000ffffb47224 */ /* 0x000fc600078e00fc */
[----:B------:R1:W-:Y:S02]  /*10990*/  MUFU.EX2 R18, R0 ;  /* 0x0000000000127308 */ /* 0x0003e40000000800 */
[----:B-1----:R-:W-:Y:S01]  /*109a0*/  FFMA.FTZ R0, R107, UR40, -R13 ;  /* 0x000000286b007c23 */ /* 0x002fe2000801080d */
[----:B------:R-:W-:Y:S02]  /*109b0*/  MOV R107, R21 ;  /* 0x00000015006b7202 */ /* 0x000fe40000000f00 */
[----:B------:R-:W1:Y:S03]  /*109c0*/  LDSM.16.MT88.4 R20, [R222+0x9400] ;  /* 0x00940000de14783b */ /* 0x000e660000004200 */
[----:B------:R2:W4:Y:S02]  /*109d0*/  MUFU.EX2 R17, R0 ;  /* 0x0000000000117308 */ /* 0x0005240000000800 */
[----:B--2---:R-:W-:-:S02]  /*109e0*/  LOP3.LUT R0, R3, UR32, R38, 0x96, !PT ;  /* 0x0000002003007c12 */ /* 0x004fc4000f8e9626 */
[----:B------:R-:W-:Y:S01]  /*109f0*/  SHF.R.U32.HI R3, RZ, 0x10, R2 ;  /* 0x00000010ff037819 */ /* 0x000fe20000011602 */
[----:B------:R-:W-:Y:S01]  /*10a00*/  FFMA.FTZ R2, R197, UR40, -R13 ;  /* 0x00000028c5027c23 */ /* 0x000fe2000801080d */
[C---:B------:R-:W-:Y:S01]  /*10a10*/  LOP3.LUT R6, R0.reuse, 0xff, RZ, 0xc0, !PT ;  /* 0x000000ff00067812 */ /* 0x040fe200078ec0ff */
[----:B------:R-:W2:Y:S01]  /*10a20*/  LDSM.16.MT88.4 R36, [R220+0xb400] ;  /* 0x00b40000dc24783b */ /* 0x000ea20000004200 */
[----:B------:R-:W-:Y:S01]  /*10a30*/  LOP3.LUT R8, R3, 0xff, RZ, 0xc0, !PT ;  /* 0x000000ff03087812 */ /* 0x000fe200078ec0ff */
[----:B------:R3:W5:Y:S01]  /*10a40*/  MUFU.EX2 R252, R2 ;  /* 0x0000000200fc7308 */ /* 0x0007620000000800 */
[----:B------:R-:W-:Y:S01]  /*10a50*/  LOP3.LUT R3, R0, 0xffff, RZ, 0xc0, !PT ;  /* 0x0000ffff00037812 */ /* 0x000fe200078ec0ff */
[----:B------:R-:W-:Y:S01]  /*10a60*/  IMAD.MOV.U32 R197, RZ, RZ, R96 ;  /* 0x000000ffffc57224 */ /* 0x000fe200078e0060 */
[----:B------:R-:W-:Y:S02]  /*10a70*/  SHF.R.U32.HI R7, RZ, 0x18, R0 ;  /* 0x00000018ff077819 */ /* 0x000fe40000011600 */
[----:B------:R-:W-:-:S02]  /*10a80*/  SHF.R.U32.HI R5, RZ, 0x8, R3 ;  /* 0x00000008ff057819 */ /* 0x000fc40000011603 */
[----:B------:R-:W-:Y:S01]  /*10a90*/  MOV R96, R98 ;  /* 0x0000006200607202 */ /* 0x000fe20000000f00 */
[----:B------:R-:W-:Y:S01]  /*10aa0*/  IMAD.MOV.U32 R98, RZ, RZ, R235 ;  /* 0x000000ffff627224 */ /* 0x000fe200078e00eb */
[----:B------:R-:W-:Y:S02]  /*10ab0*/  PRMT R5, R6, 0x5410, R5 ;  /* 0x0000541006057816 */ /* 0x000fe40000000005 */
[----:B---3--:R-:W-:Y:S02]  /*10ac0*/  SHF.R.U32.HI R2, RZ, 0x10, R0 ;  /* 0x00000010ff027819 */ /* 0x008fe40000011600 */
[----:B------:R-:W-:Y:S02]  /*10ad0*/  HSET2.LE.AND R0, R4, R192, PT ;  /* 0x000000c004007233 */ /* 0x000fe40003803000 */
[----:B------:R-:W-:Y:S02]  /*10ae0*/  LOP3.LUT R3, R2, 0xff, RZ, 0xc0, !PT ;  /* 0x000000ff02037812 */ /* 0x000fe400078ec0ff */
[----:B------:R-:W-:-:S02]  /*10af0*/  F2FP.BF16.F32.PACK_AB R2, R15, R195 ;  /* 0x000000c30f02723e */ /* 0x000fc400000010ff */
[----:B------:R-:W-:Y:S01]  /*10b00*/  PRMT R4, R8, 0x5410, R9 ;  /* 0x0000541008047816 */ /* 0x000fe20000000009 */
[----:B------:R-:W-:Y:S01]  /*10b10*/  IMAD.MOV.U32 R9, RZ, RZ, R127 ;  /* 0x000000ffff097224 */ /* 0x000fe200078e007f */
[----:B------:R-:W-:Y:S02]  /*10b20*/  PRMT R7, R3, 0x5410, R7 ;  /* 0x0000541003077816 */ /* 0x000fe40000000007 */
[----:B------:R-:W-:Y:S02]  /*10b30*/  LOP3.LUT R6, R0, R2, RZ, 0xc0, !PT ;  /* 0x0000000200067212 */ /* 0x000fe400078ec0ff */
[--C-:B------:R-:W-:Y:S02]  /*10b40*/  HSET2.LE.AND R3, R5, R192.reuse, PT ;  /* 0x000000c005037233 */ /* 0x100fe40003803000 */
[--C-:B------:R-:W-:Y:S02]  /*10b50*/  HSET2.LE.AND R0, R4, R192.reuse, PT ;  /* 0x000000c004007233 */ /* 0x100fe40003803000 */
[----:B------:R-:W-:-:S02]  /*10b60*/  HSET2.LE.AND R5, R7, R192, PT ;  /* 0x000000c007057233 */ /* 0x000fc40003803000 */
[----:B----4-:R-:W-:Y:S02]  /*10b70*/  F2FP.BF16.F32.PACK_AB R2, R17, R18 ;  /* 0x000000121102723e */ /* 0x010fe400000010ff */
[----:B------:R-:W-:Y:S02]  /*10b80*/  F2FP.BF16.F32.PACK_AB R4, R11, R10 ;  /* 0x0000000a0b04723e */ /* 0x000fe400000010ff */
[----:B-----5:R-:W-:Y:S02]  /*10b90*/  F2FP.BF16.F32.PACK_AB R8, R252, R196 ;  /* 0x000000c4fc08723e */ /* 0x020fe400000010ff */
[----:B------:R-:W-:Y:S01]  /*10ba0*/  LOP3.LUT R7, R0, R2, RZ, 0xc0, !PT ;  /* 0x0000000200077212 */ /* 0x000fe200078ec0ff */
[----:B------:R-:W-:Y:S01]  /*10bb0*/  IMAD.MOV.U32 R2, RZ, RZ, R124 ;  /* 0x000000ffff027224 */ /* 0x000fe200078e007c */
[----:B------:R-:W-:Y:S01]  /*10bc0*/  LOP3.LUT R4, R3, R4, RZ, 0xc0, !PT ;  /* 0x0000000403047212 */ /* 0x000fe200078ec0ff */
[----:B------:R-:W-:Y:S01]  /*10bd0*/  FFMA.FTZ R0, R205, UR40, -R14 ;  /* 0x00000028cd007c23 */ /* 0x000fe2000801080e */
[----:B------:R-:W-:Y:S01]  /*10be0*/  LOP3.LUT R5, R5, R8, RZ, 0xc0, !PT ;  /* 0x0000000805057212 */ /* 0x000fe200078ec0ff */
[----:B------:R-:W-:Y:S01]  /*10bf0*/  IMAD.MOV.U32 R8, RZ, RZ, R126 ;  /* 0x000000ffff087224 */ /* 0x000fe200078e007e */
[----:B------:R-:W-:Y:S01]  /*10c00*/  LOP3.LUT R2, R47, UR14, R2, 0x96, !PT ;  /* 0x0000000e2f027c12 */ /* 0x000fe2000f8e9602 */
[----:B------:R3:W-:Y:S01]  /*10c10*/  MUFU.EX2 R205, R0 ;  /* 0x0000000000cd7308 */ /* 0x0007e20000000800 */
[----:B------:R-:W-:-:S03]  /*10c20*/  MOV R3, R125 ;  /* 0x0000007d00037202 */ /* 0x000fc60000000f00 */
[----:B------:R-:W-:Y:S01]  /*10c30*/  HMMA.16816.F32.BF16 R140, R4, R30, R40 ;  /* 0x0000001e048c723c */ /* 0x000fe20000041828 */
[----:B------:R-:W4:Y:S01]  /*10c40*/  LDSM.16.MT88.4 R40, [R222+0xb400] ;  /* 0x00b40000de28783b */ /* 0x000f220000004200 */
[----:B------:R-:W-:-:S04]  /*10c50*/  IMAD.WIDE.U32 R2, R2, -0x2daee0ad, RZ ;  /* 0xd2511f5302027825 */ /* 0x000fc800078e00ff */
[C---:B------:R-:W-:Y:S06]  /*10c60*/  HMMA.16816.F32.BF16 R136, R4.reuse, R28, R108 ;  /* 0x0000001c0488723c */ /* 0x040fec000004186c */
[C---:B-1----:R-:W-:Y:S01]  /*10c70*/  HMMA.16816.F32.BF16 R164, R4.reuse, R20, R128 ;  /* 0x0000001404a4723c */ /* 0x042fe20000041880 */
[----:B---3--:R-:W-:Y:S01]  /*10c80*/  FFMA.FTZ R0, R204, UR40, -R14 ;  /* 0x00000028cc007c23 */ /* 0x008fe2000801080e */
[----:B------:R-:W-:Y:S01]  /*10c90*/  MOV R111, R9 ;  /* 0x00000009006f7202 */ /* 0x000fe20000000f00 */
[----:B------:R-:W-:Y:S02]  /*10ca0*/  IMAD.MOV.U32 R9, RZ, RZ, R107 ;  /* 0x000000ffff097224 */ /* 0x000fe400078e006b */
[----:B------:R1:W-:Y:S01]  /*10cb0*/  MUFU.EX2 R235, R0 ;  /* 0x0000000000eb7308 */ /* 0x0003e20000000800 */
[----:B------:R-:W-:Y:S01]  /*10cc0*/  IMAD.MOV.U32 R107, RZ, RZ, R97 ;  /* 0x000000ffff6b7224 */ /* 0x000fe200078e0061 */
[----:B------:R-:W-:Y:S01]  /*10cd0*/  HMMA.16816.F32.BF16 R124, R4, R22, R132 ;  /* 0x00000016047c723c */ /* 0x000fe20000041884 */
[----:B------:R-:W-:-:S02]  /*10ce0*/  IMAD.MOV.U32 R97, RZ, RZ, R99 ;  /* 0x000000ffff617224 */ /* 0x000fc400078e0063 */
[----:B------:R-:W-:Y:S02]  /*10cf0*/  IMAD.MOV.U32 R99, RZ, RZ, R237 ;  /* 0x000000ffff637224 */ /* 0x000fe400078e00ed */
        /* <DEDUP_REMOVED lines=10> */
[----:B------:R-:W-:Y:S02]  /*10da0*/  IMAD.MOV.U32 R129, RZ, RZ, R98 ;  /* 0x000000ffff817224 */ /* 0x000fe400078e0062 */
[C---:B------:R-:W-:Y:S01]  /*10db0*/  HMMA.16816.F32.BF16 R156, R4.reuse, R32, R156 ;  /* 0x00000020049c723c */ /* 0x040fe2000004189c */
[----:B------:R1:W-:Y:S01]  /*10dc0*/  MUFU.EX2 R237, R0 ;  /* 0x0000000000ed7308 */ /* 0x0003e20000000800 */
[----:B------:R-:W-:Y:S02]  /*10dd0*/  IMAD.MOV.U32 R135, RZ, RZ, R84 ;  /* 0x000000ffff877224 */ /* 0x000fe400078e0054 */
[----:B------:R-:W-:Y:S02]  /*10de0*/  IMAD.MOV.U32 R134, RZ, RZ, R85 ;  /* 0x000000ffff867224 */ /* 0x000fe400078e0055 */
[----:B------:R-:W-:Y:S01]  /*10df0*/  HMMA.16816.F32.BF16 R168, R4, R34, R168 ;  /* 0x0000002204a8723c */ /* 0x000fe200000418a8 */
[----:B------:R-:W-:-:S05]  /*10e00*/  IMAD.MOV.U32 R133, RZ, RZ, R86 ;  /* 0x000000ffff857224 */ /* 0x000fca00078e0056 */
[----:B--2---:R-:W-:Y:S01]  /*10e10*/  HMMA.16816.F32.BF16 R72, R4, R36, R72 ;  /* 0x000000240448723c */ /* 0x004fe20000041848 */
[----:B-1----:R-:W-:-:S05]  /*10e20*/  LOP3.LUT R0, R3, UR32, R236, 0x96, !PT ;  /* 0x0000002003007c12 */ /* 0x002fca000f8e96ec */
[----:B------:R-:W-:Y:S01]  /*10e30*/  HMMA.16816.F32.BF16 R76, R4, R38, R76 ;  /* 0x00000026044c723c */ /* 0x000fe2000004184c */
[----:B------:R-:W-:Y:S01]  /*10e40*/  LOP3.LUT R3, R2, 0xffff, RZ, 0xc0, !PT ;  /* 0x0000ffff02037812 */ /* 0x000fe200078ec0ff */
[----:B------:R-:W-:-:S03]  /*10e50*/  IMAD.MOV.U32 R236, RZ, RZ, R80 ;  /* 0x000000ffffec7224 */ /* 0x000fc600078e0050 */
[----:B------:R-:W-:Y:S01]  /*10e60*/  SHF.R.U32.HI R3, RZ, 0x8, R3 ;  /* 0x00000008ff037819 */ /* 0x000fe20000011603 */
[C---:B----4-:R-:W-:Y:S06]  /*10e70*/  HMMA.16816.F32.BF16 R88, R4.reuse, R40, R88 ;  /* 0x000000280458723c */ /* 0x050fec0000041858 */
        /* <DEDUP_REMOVED lines=8> */
[----:B------:R-:W-:Y:S02]  /*10f00*/  LOP3.LUT R3, R6, 0xff, RZ, 0xc0, !PT ;  /* 0x000000ff06037812 */ /* 0x000fe400078ec0ff */
[----:B------:R-:W-:Y:S02]  /*10f10*/  MOV R182, R110 ;  /* 0x0000006e00b67202 */ /* 0x000fe40000000f00 */
[----:B------:R-:W-:Y:S02]  /*10f20*/  PRMT R6, R3, 0x5410, R5 ;  /* 0x0000541003067816 */ /* 0x000fe40000000005 */
[C---:B------:R-:W-:Y:S01]  /*10f30*/  LOP3.LUT R3, R0.reuse, 0xffff, RZ, 0xc0, !PT ;  /* 0x0000ffff00037812 */ /* 0x040fe200078ec0ff */
[----:B------:R3:W-:Y:S01]  /*10f40*/  MUFU.EX2 R199, R2 ;  /* 0x0000000200c77308 */ /* 0x0007e20000000800 */
[----:B------:R-:W-:-:S02]  /*10f50*/  LOP3.LUT R5, R0, 0xff, RZ, 0xc0, !PT ;  /* 0x000000ff00057812 */ /* 0x000fc400078ec0ff */
[----:B------:R-:W-:-:S04]  /*10f60*/  SHF.R.U32.HI R3, RZ, 0x8, R3 ;  /* 0x00000008ff037819 */ /* 0x000fc80000011603 */
[----:B------:R-:W-:Y:S02]  /*10f70*/  PRMT R5, R5, 0x5410, R3 ;  /* 0x0000541005057816 */ /* 0x000fe40000000003 */
[----:B-1----:R-:W-:Y:S01]  /*10f80*/  SHF.R.U32.HI R4, RZ, 0x18, R0 ;  /* 0x00000018ff047819 */ /* 0x002fe20000011600 */
[----:B---3--:R-:W-:Y:S01]  /*10f90*/  FFMA.FTZ R2, R183, UR40, -R16 ;  /* 0x00000028b7027c23 */ /* 0x008fe20008010810 */
[----:B------:R-:W-:-:S03]  /*10fa0*/  IMAD.MOV.U32 R183, RZ, RZ, R111 ;  /* 0x000000ffffb77224 */ /* 0x000fc600078e006f */
        /* <DEDUP_REMOVED lines=8> */
[----:B------:R-:W-:Y:S01]  /*11030*/  IMAD.MOV.U32 R7, RZ, RZ, R196 ;  /* 0x000000ffff077224 */ /* 0x000fe200078e00c4 */
[----:B------:R-:W-:Y:S01]  /*11040*/  MOV R4, R8 ;  /* 0x0000000800047202 */ /* 0x000fe20000000f00 */
[----:B-1----:R-:W-:Y:S01]  /*11050*/  FFMA.FTZ R2, R206, UR40, -R16 ;  /* 0x00000028ce027c23 */ /* 0x002fe20008010810 */
[----:B------:R-:W-:-:S03]  /*11060*/  IMAD.MOV.U32 R206, RZ, RZ, R10 ;  /* 0x000000ffffce7224 */ /* 0x000fc600078e000a */
[----:B------:R2:W1:Y:S02]  /*11070*/  MUFU.EX2 R196, R2 ;  /* 0x0000000200c47308 */ /* 0x0004640000000800 */
[----:B--2---:R-:W-:-:S04]  /*11080*/  F2FP.BF16.F32.PACK_AB R2, R204, R237 ;  /* 0x000000edcc02723e */ /* 0x004fc800000010ff */
[----:B------:R-:W-:Y:S02]  /*11090*/  LOP3.LUT R10, R0, R2, RZ, 0xc0, !PT ;  /* 0x00000002000a7212 */ /* 0x000fe400078ec0ff */
[----:B------:R-:W-:Y:S01]  /*110a0*/  HSET2.LE.AND R0, R6, R192, PT ;  /* 0x000000c006007233 */ /* 0x000fe20003803000 */
[----:B------:R-:W-:Y:S01]  /*110b0*/  IMAD.MOV.U32 R6, RZ, RZ, R11 ;  /* 0x000000ffff067224 */ /* 0x000fe200078e000b */
[----:B---3--:R-:W-:-:S04]  /*110c0*/  F2FP.BF16.F32.PACK_AB R2, R198, R199 ;  /* 0x000000c7c602723e */ /* 0x008fc800000010ff */
[----:B------:R-:W-:Y:S02]  /*110d0*/  LOP3.LUT R11, R0, R2, RZ, 0xc0, !PT ;  /* 0x00000002000b7212 */ /* 0x000fe400078ec0ff */
[--C-:B------:R-:W-:Y:S02]  /*110e0*/  HSET2.LE.AND R0, R5, R192.reuse, PT ;  /* 0x000000c005007233 */ /* 0x100fe40003803000 */
[----:B------:R-:W-:Y:S02]  /*110f0*/  F2FP.BF16.F32.PACK_AB R2, R235, R205 ;  /* 0x000000cdeb02723e */ /* 0x000fe400000010ff */
[----:B------:R-:W-:Y:S02]  /*11100*/  MOV R5, R9 ;  /* 0x0000000900057202 */ /* 0x000fe40000000f00 */
[----:B------:R-:W-:Y:S02]  /*11110*/  LOP3.LUT R8, R0, R2, RZ, 0xc0, !PT ;  /* 0x0000000200087212 */ /* 0x000fe400078ec0ff */
[----:B------:R-:W-:Y:S01]  /*11120*/  HSET2.LE.AND R0, R3, R192, PT ;  /* 0x000000c003007233 */ /* 0x000fe20003803000 */
[----:B------:R-:W-:Y:S01]  /*11130*/  IMAD.MOV.U32 R3, RZ, RZ, R68 ;  /* 0x000000ffff037224 */ /* 0x000fe200078e0044 */
[----:B-1----:R-:W-:-:S04]  /*11140*/  F2FP.BF16.F32.PACK_AB R2, R196, R197 ;  /* 0x000000c5c402723e */ /* 0x002fc800000010ff */
[----:B------:R-:W-:Y:S01]  /*11150*/  LOP3.LUT R9, R0, R2, RZ, 0xc0, !PT ;  /* 0x0000000200097212 */ /* 0x000fe200078ec0ff */
[----:B------:R-:W-:Y:S01]  /*11160*/  IMAD.U32 R0, RZ, RZ, UR37 ;  /* 0x00000025ff007e24 */ /* 0x000fe2000f8e00ff */
[----:B------:R-:W-:-:S04]  /*11170*/  MOV R2, R69 ;  /* 0x0000004500027202 */ /* 0x000fc80000000f00 */
[----:B------:R-:W-:Y:S01]  /*11180*/  LOP3.LUT R0, R83, UR6, R0, 0x96, !PT ;  /* 0x0000000653007c12 */ /* 0x000fe2000f8e9600 */
[C---:B------:R-:W-:Y:S04]  /*11190*/  HMMA.16816.F32.BF16 R108, R8.reuse, R28, R200 ;  /* 0x0000001c086c723c */ /* 0x040fe800000418c8 */
[----:B------:R-:W-:Y:S02]  /*111a0*/  IMAD.WIDE.U32 R46, R0, -0x326172a9, RZ ;  /* 0xcd9e8d57002e7825 */ /* 0x000fe400078e00ff */
[----:B------:R-:W-:Y:S01]  /*111b0*/  HMMA.16816.F32.BF16 R96, R8, R30, R188 ;  /* 0x0000001e0860723c */ /* 0x000fe200000418bc */
[----:B------:R-:W-:Y:S01]  /*111c0*/  MOV R201, R7 ;  /* 0x0000000700c97202 */ /* 0x000fe20000000f00 */
[----:B------:R-:W-:Y:S02]  /*111d0*/  IMAD.MOV.U32 R202, RZ, RZ, R70 ;  /* 0x000000ffffca7224 */ /* 0x000fe400078e0046 */
[----:B------:R-:W-:-:S02]  /*111e0*/  IMAD.MOV.U32 R29, RZ, RZ, R4 ;  /* 0x000000ffff1d7224 */ /* 0x000fc400078e0004 */
[----:B------:R-:W-:Y:S01]  /*111f0*/  IMAD.MOV.U32 R28, RZ, RZ, R5 ;  /* 0x000000ffff1c7224 */ /* 0x000fe200078e0005 */
[----:B------:R-:W-:Y:S01]  /*11200*/  LOP3.LUT R0, R47, UR22, R202, 0x96, !PT ;  /* 0x000000162f007c12 */ /* 0x000fe2000f8e96ca */
[----:B------:R-:W-:Y:S01]  /*11210*/  IMAD.MOV.U32 R202, RZ, RZ, R6 ;  /* 0x000000ffffca7224 */ /* 0x000fe200078e0006 */
[----:B------:R-:W-:Y:S01]  /*11220*/  MOV R191, R2 ;  /* 0x0000000200bf7202 */ /* 0x000fe20000000f00 */
[----:B------:R-:W-:Y:S01]  /*11230*/  IMAD.MOV.U32 R190, RZ, RZ, R3 ;  /* 0x000000ffffbe7224 */ /* 0x000fe200078e0003 */
[----:B------:R-:W-:Y:S01]  /*11240*/  LOP3.LUT R2, R45, UR20, R46, 0x96, !PT ;  /* 0x000000142d027c12 */ /* 0x000fe2000f8e962e */
[----:B------:R-:W-:Y:S01]  /*11250*/  IMAD.WIDE.U32 R6, R0, -0x2daee0ad, RZ ;  /* 0xd2511f5300067825 */ /* 0x000fe200078e00ff */
[----:B------:R-:W-:Y:S03]  /*11260*/  HMMA.16816.F32.BF16 R84, R8, R20, R176 ;  /* 0x000000140854723c */ /* 0x000fe600000418b0 */
[----:B------:R-:W-:Y:S01]  /*11270*/  IMAD.WIDE.U32 R2, R2, -0x2daee0ad, RZ ;  /* 0xd2511f5302027825 */ /* 0x000fe200078e00ff */
[----:B------:R-:W-:-:S02]  /*11280*/  LOP3.LUT R4, R7, UR19, R48, 0x96, !PT ;  /* 0x0000001307047c12 */ /* 0x000fc4000f8e9630 */
[----:B------:R-:W-:Y:S01]  /*11290*/  HMMA.16816.F32.BF16 R80, R8, R26, R152 ;  /* 0x0000001a0850723c */ /* 0x000fe20000041898 */
[----:B------:R-:W-:Y:S01]  /*112a0*/  IMAD.MOV.U32 R200, RZ, RZ, R206 ;  /* 0x000000ffffc87224 */ /* 0x000fe200078e00ce */
[----:B------:R-:W-:Y:S01]  /*112b0*/  LOP3.LUT R0, R3, UR17, R6, 0x96, !PT ;  /* 0x0000001103007c12 */ /* 0x000fe2000f8e9606 */
[----:B------:R-:W-:Y:S01]  /*112c0*/  IMAD.WIDE.U32 R4, R4, -0x326172a9, RZ ;  /* 0xcd9e8d5704047825 */ /* 0x000fe200078e00ff */
[----:B------:R-:W-:Y:S02]  /*112d0*/  MOV R179, R207 ;  /* 0x000000cf00b37202 */ /* 0x000fe40000000f00 */
[----:B------:R-:W-:Y:S01]  /*112e0*/  MOV R21, R134 ;  /* 0x0000008600157202 */ /* 0x000fe20000000f00 */
[----:B------:R-:W-:Y:S01]  /*112f0*/  IMAD.MOV.U32 R206, RZ, RZ, R18 ;  /* 0x000000ffffce7224 */ /* 0x000fe200078e0012 */
[----:B------:R-:W-:Y:S01]  /*11300*/  LOP3.LUT R3, R5, UR18, R44, 0x96, !PT ;  /* 0x0000001205037c12 */ /* 0x000fe2000f8e962c */
[----:B------:R-:W-:-:S04]  /*11310*/  IMAD.WIDE.U32 R44, R0, -0x326172a9, RZ ;  /* 0xcd9e8d57002c7825 */ /* 0x000fc800078e00ff */
[----:B------:R-:W-:Y:S01]  /*11320*/  FFMA.FTZ R0, R209, UR40, -R12 ;  /* 0x00000028d1007c23 */ /* 0x000fe2000801080c */
[C---:B------:R-:W-:Y:S01]  /*11330*/  HMMA.16816.F32.BF16 R64, R8.reuse, R24, R64 ;  /* 0x000000180840723c */ /* 0x040fe20000041840 */
[----:B------:R-:W-:Y:S01]  /*11340*/  MOV R209, R29 ;  /* 0x0000001d00d17202 */ /* 0x000fe20000000f00 */
[----:B------:R-:W-:Y:S01]  /*11350*/  IMAD.MOV.U32 R189, RZ, RZ, R19 ;  /* 0x000000ffffbd7224 */ /* 0x000fe200078e0013 */
[----:B------:R-:W-:Y:S01]  /*11360*/  LOP3.LUT R6, R45, UR16, R4, 0x96, !PT ;  /* 0x000000102d067c12 */ /* 0x000fe2000f8e9604 */
[----:B------:R-:W-:Y:S01]  /*11370*/  IMAD.WIDE.U32 R4, R3, -0x2daee0ad, RZ ;  /* 0xd2511f5303047825 */ /* 0x000fe200078e00ff */
[----:B------:R-:W1:Y:S01]  /*11380*/  LDSM.16.MT88.4 R24, [R220+0x9800] ;  /* 0x00980000dc18783b */ /* 0x000e620000004200 */
[----:B------:R-:W-:Y:S02]  /*11390*/  HMMA.16816.F32.BF16 R160, R8, R32, R160 ;  /* 0x0000002008a0723c */ /* 0x000fe400000418a0 */
[----:B------:R-:W-:Y:S01]  /*113a0*/  IMAD.WIDE.U32 R18, R6, -0x2daee0ad, RZ ;  /* 0xd2511f5306127825 */ /* 0x000fe200078e00ff */
[----:B------:R-:W-:-:S03]  /*113b0*/  LOP3.LUT R3, R5, UR15, R2, 0x96, !PT ;  /* 0x0000000f05037c12 */ /* 0x000fc6000f8e9602 */
[----:B------:R-:W-:Y:S01]  /*113c0*/  IMAD.MOV.U32 R203, RZ, RZ, R71 ;  /* 0x000000ffffcb7224 */ /* 0x000fe200078e0047 */
[----:B------:R-:W-:Y:S01]  /*113d0*/  MOV R203, R195 ;  /* 0x000000c300cb7202 */ /* 0x000fe20000000f00 */
[----:B------:R-:W-:Y:S01]  /*113e0*/  IMAD.MOV.U32 R188, RZ, RZ, R194 ;  /* 0x000000ffffbc7224 */ /* 0x000fe200078e00c2 */
[----:B------:R2:W-:Y:S01]  /*113f0*/  MUFU.EX2 R195, R0 ;  /* 0x0000000000c37308 */ /* 0x0005e20000000800 */
[----:B------:R-:W-:Y:S01]  /*11400*/  LOP3.LUT R2, R19, UR13, R4, 0x96, !PT ;  /* 0x0000000d13027c12 */ /* 0x000fe2000f8e9604 */
[----:B------:R-:W-:-:S04]  /*11410*/  IMAD.WIDE.U32 R48, R3, -0x326172a9, RZ ;  /* 0xcd9e8d5703307825 */ /* 0x000fc800078e00ff */
[----:B------:R-:W-:Y:S01]  /*11420*/  FFMA.FTZ R4, R186, UR40, -R12 ;  /* 0x00000028ba047c23 */ /* 0x000fe2000801080c */
[----:B------:R-:W-:Y:S01]  /*11430*/  HMMA.16816.F32.BF16 R68, R8, R22, R172 ;  /* 0x000000160844723c */ /* 0x000fe200000418ac */
[----:B------:R-:W-:Y:S01]  /*11440*/  MOV R186, R188 ;  /* 0x000000bc00ba7202 */ /* 0x000fe20000000f00 */
[----:B------:R-:W-:-:S04]  /*11450*/  IMAD.WIDE.U32 R2, R2, -0x326172a9, RZ ;  /* 0xcd9e8d5702027825 */ /* 0x000fc800078e00ff */
[----:B------:R-:W-:Y:S01]  /*11460*/  IMAD.MOV.U32 R207, RZ, RZ, R15 ;  /* 0x000000ffffcf7224 */ /* 0x000fe200078e000f */
[----:B------:R-:W-:Y:S01]  /*11470*/  LOP3.LUT R6, R2, 0xff, RZ, 0xc0, !PT ;  /* 0x000000ff02067812 */ /* 0x000fe200078ec0ff */
[----:B------:R-:W-:Y:S01]  /*11480*/  IMAD.MOV.U32 R30, RZ, RZ, R191 ;  /* 0x000000ffff1e7224 */ /* 0x000fe200078e00bf */
[--C-:B------:R-:W-:Y:S01]  /*11490*/  SHF.R.U32.HI R7, RZ, 0x10, R2.reuse ;  /* 0x00000010ff077819 */ /* 0x100fe20000011602 */
[----:B------:R3:W-:Y:S01]  /*114a0*/  MUFU.EX2 R191, R4 ;  /* 0x0000000400bf7308 */ /* 0x0007e20000000800 */
[----:B------:R-:W-:Y:S01]  /*114b0*/  SHF.R.U32.HI R15, RZ, 0x18, R2 ;  /* 0x00000018ff0f7819 */ /* 0x000fe20000011602 */
[----:B------:R-:W-:Y:S02]  /*114c0*/  IMAD.MOV.U32 R31, RZ, RZ, R190 ;  /* 0x000000ffff1f7224 */ /* 0x000fe400078e00be */
[----:B--2---:R-:W-:Y:S01]  /*114d0*/  FFMA.FTZ R0, R208, UR40, -R12 ;  /* 0x00000028d0007c23 */ /* 0x004fe2000801080c */
[----:B------:R-:W-:Y:S01]  /*114e0*/  IMAD.MOV.U32 R20, RZ, RZ, R135 ;  /* 0x000000ffff147224 */ /* 0x000fe200078e0087 */
[----:B------:R-:W-:Y:S01]  /*114f0*/  MOV R173, R130 ;  /* 0x0000008200ad7202 */ /* 0x000fe20000000f00 */
[----:B------:R-:W-:Y:S01]  /*11500*/  IMAD.MOV.U32 R177, RZ, RZ, R132 ;  /* 0x000000ffffb17224 */ /* 0x000fe200078e0084 */
[C---:B------:R-:W-:Y:S01]  /*11510*/  HMMA.16816.F32.BF16 R60, R8.reuse, R34, R60 ;  /* 0x00000022083c723c */ /* 0x040fe2000004183c */
[----:B------:R2:W4:Y:S01]  /*11520*/  MUFU.EX2 R194, R0 ;  /* 0x0000000000c27308 */ /* 0x0005220000000800 */
[----:B------:R-:W-:Y:S01]  /*11530*/  IMAD.MOV.U32 R176, RZ, RZ, R133 ;  /* 0x000000ffffb07224 */ /* 0x000fe200078e0085 */
[----:B------:R-:W-:Y:S01]  /*11540*/  LDSM.16.MT88.4 R32, [R222+0xa800] ;  /* 0x00a80000de20783b */ /* 0x000fe20000004200 */
[----:B------:R-:W-:Y:S01]  /*11550*/  IMAD.MOV.U32 R175, RZ, RZ, R128 ;  /* 0x000000ffffaf7224 */ /* 0x000fe200078e0080 */
[----:B------:R-:W-:Y:S01]  /*11560*/  MOV R208, R180 ;  /* 0x000000b400d07202 */ /* 0x000fe20000000f00 */
[----:B------:R-:W-:Y:S01]  /*11570*/  IMAD.MOV.U32 R174, RZ, RZ, R129 ;  /* 0x000000ffffae7224 */ /* 0x000fe200078e0081 */
[----:B------:R-:W-:Y:S01]  /*11580*/  HMMA.16816.F32.BF16 R56, R8, R36, R56 ;  /* 0x000000240838723c */ /* 0x000fe20000041838 */
[----:B------:R-:W-:-:S02]  /*11590*/  IMAD.MOV.U32 R172, RZ, RZ, R131 ;  /* 0x000000ffffac7224 */ /* 0x000fc400078e0083 */
[----:B---3--:R-:W-:Y:S01]  /*115a0*/  FFMA.FTZ R4, R212, UR40, -R13 ;  /* 0x00000028d4047c23 */ /* 0x008fe2000801080d */
[----:B------:R-:W-:Y:S02]  /*115b0*/  IMAD.MOV.U32 R178, RZ, RZ, R236 ;  /* 0x000000ffffb27224 */ /* 0x000fe400078e00ec */
[C---:B------:R-:W-:Y:S01]  /*115c0*/  HMMA.16816.F32.BF16 R152, R8.reuse, R38, R116 ;  /* 0x000000260898723c */ /* 0x040fe20000041874 */
[----:B------:R3:W-:Y:S01]  /*115d0*/  MUFU.EX2 R190, R4 ;  /* 0x0000000400be7308 */ /* 0x0007e20000000800 */
[----:B------:R-:W-:Y:S01]  /*115e0*/  IMAD.MOV.U32 R236, RZ, RZ, R17 ;  /* 0x000000ffffec7224 */ /* 0x000fe200078e0011 */
[----:B------:R-:W-:Y:S01]  /*115f0*/  LDSM.16.MT88.4 R36, [R220+0xb800] ;  /* 0x00b80000dc24783b */ /* 0x000fe20000004200 */
[----:B------:R-:W-:Y:S02]  /*11600*/  IMAD.MOV.U32 R212, RZ, RZ, R21 ;  /* 0x000000ffffd47224 */ /* 0x000fe400078e0015 */
[----:B--2---:R-:W-:Y:S01]  /*11610*/  FFMA.FTZ R0, R187, UR40, -R12 ;  /* 0x00000028bb007c23 */ /* 0x004fe2000801080c */
[----:B------:R-:W-:Y:S01]  /*11620*/  IMAD.MOV.U32 R187, RZ, RZ, R193 ;  /* 0x000000ffffbb7224 */ /* 0x000fe200078e00c1 */
[C---:B------:R-:W-:Y:S02]  /*11630*/  HMMA.16816.F32.BF16 R132, R8.reuse, R40, R120 ;  /* 0x000000280884723c */ /* 0x040fe40000041878 */
[----:B------:R2:W-:Y:S04]  /*11640*/  MUFU.EX2 R193, R0 ;  /* 0x0000000000c17308 */ /* 0x0005e80000000800 */
[----:B------:R-:W-:Y:S01]  /*11650*/  HMMA.16816.F32.BF16 R128, R8, R42, R112 ;  /* 0x0000002a0880723c */ /* 0x000fe20000041870 */
[----:B------:R-:W-:Y:S01]  /*11660*/  MOV R121, R30 ;  /* 0x0000001e00797202 */ /* 0x000fe20000000f00 */
[----:B------:R-:W-:Y:S01]  /*11670*/  IMAD.MOV.U32 R122, RZ, RZ, R31 ;  /* 0x000000ffff7a7224 */ /* 0x000fe200078e001f */
[----:B------:R-:W-:Y:S01]  /*11680*/  LDSM.16.MT88.4 R40, [R222+0xb800] ;  /* 0x00b80000de28783b */ /* 0x000fe20000004200 */
[----:B------:R-:W-:-:S02]  /*11690*/  IMAD.MOV.U32 R123, RZ, RZ, R28 ;  /* 0x000000ffff7b7224 */ /* 0x000fc400078e001c */
[----:B---3--:R-:W-:Y:S01]  /*116a0*/  FFMA.FTZ R4, R211, UR40, -R13 ;  /* 0x00000028d3047c23 */ /* 0x008fe2000801080d */
[----:B------:R-:W-:Y:S01]  /*116b0*/  IMAD.MOV.U32 R211, RZ, RZ, R176 ;  /* 0x000000ffffd37224 */ /* 0x000fe200078e00b0 */
[----:B------:R-:W-:Y:S01]  /*116c0*/  MOV R11, R20 ;  /* 0x00000014000b7202 */ /* 0x000fe20000000f00 */
[----:B------:R-:W-:Y:S01]  /*116d0*/  LDSM.16.MT88.4 R28, [R220+0xa800] ;  /* 0x00a80000dc1c783b */ /* 0x000fe20000004200 */
[----:B------:R-:W-:Y:S01]  /*116e0*/  IMAD.MOV.U32 R8, RZ, RZ, R182 ;  /* 0x000000ffff087224 */ /* 0x000fe200078e00b6 */
[----:B------:R-:W-:Y:S01]  /*116f0*/  MOV R115, R172 ;  /* 0x000000ac00737202 */ /* 0x000fe20000000f00 */
[----:B------:R-:W-:Y:S01]  /*11700*/  IMAD.MOV.U32 R114, RZ, RZ, R173 ;  /* 0x000000ffff727224 */ /* 0x000fe200078e00ad */
[----:B------:R-:W3:Y:S01]  /*11710*/  LDSM.16.MT88.4 R20, [R222+0x9800] ;  /* 0x00980000de14783b */ /* 0x000ee20000004200 */
[----:B--2---:R-:W-:Y:S01]  /*11720*/  LOP3.LUT R0, R3, UR23, R48, 0x96, !PT ;  /* 0x0000001703007c12 */ /* 0x004fe2000f8e9630 */
[----:B------:R-:W-:Y:S01]  /*11730*/  IMAD.MOV.U32 R48, RZ, RZ, R189 ;  /* 0x000000ffff307224 */ /* 0x000fe200078e00bd */
[----:B------:R-:W-:Y:S01]  /*11740*/  LOP3.LUT R3, R2, 0xffff, RZ, 0xc0, !PT ;  /* 0x0000ffff02037812 */ /* 0x000fe200078ec0ff */
[----:B------:R2:W5:Y:S01]  /*11750*/  MUFU.EX2 R189, R4 ;  /* 0x0000000400bd7308 */ /* 0x0005620000000800 */
[C---:B------:R-:W-:Y:S01]  /*11760*/  LOP3.LUT R2, R0.reuse, 0xffff, RZ, 0xc0, !PT ;  /* 0x0000ffff00027812 */ /* 0x040fe200078ec0ff */
[----:B------:R-:W-:Y:S01]  /*11770*/  IMAD.MOV.U32 R113, RZ, RZ, R174 ;  /* 0x000000ffff717224 */ /* 0x000fe200078e00ae */
[----:B------:R-:W-:Y:S01]  /*11780*/  SHF.R.U32.HI R5, RZ, 0x8, R3 ;  /* 0x00000008ff057819 */ /* 0x000fe20000011603 */
[----:B------:R-:W-:Y:S01]  /*11790*/  IMAD.MOV.U32 R112, RZ, RZ, R175 ;  /* 0x000000ffff707224 */ /* 0x000fe200078e00af */
[----:B------:R-:W-:Y:S01]  /*117a0*/  SHF.R.U32.HI R3, RZ, 0x8, R2 ;  /* 0x00000008ff037819 */ /* 0x000fe20000011602 */
[----:B------:R-:W-:Y:S01]  /*117b0*/  IMAD.MOV.U32 R120, RZ, RZ, R179 ;  /* 0x000000ffff787224 */ /* 0x000fe200078e00b3 */
[----:B------:R-:W-:Y:S01]  /*117c0*/  LOP3.LUT R2, R0, 0xff, RZ, 0xc0, !PT ;  /* 0x000000ff00027812 */ /* 0x000fe200078ec0ff */
[----:B------:R-:W-:Y:S01]  /*117d0*/  IMAD.MOV.U32 R9, RZ, RZ, R183 ;  /* 0x000000ffff097224 */ /* 0x000fe200078e00b7 */
[----:B------:R-:W-:Y:S01]  /*117e0*/  PRMT R17, R6, 0x5410, R5 ;  /* 0x0000541006117816 */ /* 0x000fe20000000005 */
[----:B------:R-:W-:Y:S01]  /*117f0*/  IMAD.MOV.U32 R9, RZ, RZ, R11 ;  /* 0x000000ffff097224 */ /* 0x000fe200078e000b */
[----:B------:R-:W-:-:S02]  /*11800*/  PRMT R2, R2, 0x5410, R3 ;  /* 0x0000541002027816 */ /* 0x000fc40000000003 */
[--C-:B------:R-:W-:Y:S02]  /*11810*/  SHF.R.U32.HI R3, RZ, 0x10, R0.reuse ;  /* 0x00000010ff037819 */ /* 0x100fe40000011600 */
[----:B------:R-:W-:Y:S01]  /*11820*/  SHF.R.U32.HI R6, RZ, 0x18, R0 ;  /* 0x00000018ff067819 */ /* 0x000fe20000011600 */
[----:B--2---:R-:W-:Y:S01]  /*11830*/  FFMA.FTZ R4, R210, UR40, -R13 ;  /* 0x00000028d2047c23 */ /* 0x004fe2000801080d */
[----:B------:R-:W-:Y:S02]  /*11840*/  HSET2.LE.AND R0, R2, R192, PT ;  /* 0x000000c002007233 */ /* 0x000fe40003803000 */
[----:B----4-:R-:W-:Y:S01]  /*11850*/  F2FP.BF16.F32.PACK_AB R2, R194, R195 ;  /* 0x000000c3c202723e */ /* 0x010fe200000010ff */
[----:B------:R2:W-:Y:S01]  /*11860*/  MUFU.EX2 R188, R4 ;  /* 0x0000000400bc7308 */ /* 0x0005e20000000800 */
[----:B------:R-:W-:Y:S02]  /*11870*/  LOP3.LUT R3, R3, 0xff, RZ, 0xc0, !PT ;  /* 0x000000ff03037812 */ /* 0x000fe400078ec0ff */
[----:B------:R-:W-:-:S02]  /*11880*/  LOP3.LUT R5, R7, 0xff, RZ, 0xc0, !PT ;  /* 0x000000ff07057812 */ /* 0x000fc400078ec0ff */
[----:B------:R-:W-:Y:S02]  /*11890*/  PRMT R3, R3, 0x5410, R6 ;  /* 0x0000541003037816 */ /* 0x000fe40000000006 */
[----:B------:R-:W-:Y:S01]  /*118a0*/  PRMT R7, R5, 0x5410, R15 ;  /* 0x0000541005077816 */ /* 0x000fe2000000000f */
[----:B------:R-:W-:Y:S01]  /*118b0*/  IMAD.MOV.U32 R15, RZ, RZ, R178 ;  /* 0x000000ffff0f7224 */ /* 0x000fe200078e00b2 */
[----:B------:R-:W-:Y:S02]  /*118c0*/  MOV R210, R177 ;  /* 0x000000b100d27202 */ /* 0x000fe40000000f00 */
[----:B--2---:R-:W-:Y:S01]  /*118d0*/  LOP3.LUT R4, R0, R2, RZ, 0xc0, !PT ;  /* 0x0000000200047212 */ /* 0x004fe200078ec0ff */
[----:B------:R-:W-:Y:S01]  /*118e0*/  FFMA.FTZ R2, R181, UR40, -R13 ;  /* 0x00000028b5027c23 */ /* 0x000fe2000801080d */
[----:B------:R-:W-:-:S03]  /*118f0*/  HSET2.LE.AND R0, R3, R192, PT ;  /* 0x000000c003007233 */ /* 0x000fc60003803000 */
[----:B------:R5:W2:Y:S02]  /*11900*/  MUFU.EX2 R45, R2 ;  /* 0x00000002002d7308 */ /* 0x000aa40000000800 */
[----:B-----5:R-:W-:-:S04]  /*11910*/  F2FP.BF16.F32.PACK_AB R2, R189, R190 ;  /* 0x000000bebd02723e */ /* 0x020fc800000010ff */
[----:B------:R-:W-:Y:S02]  /*11920*/  LOP3.LUT R5, R0, R2, RZ, 0xc0, !PT ;  /* 0x0000000200057212 */ /* 0x000fe400078ec0ff */
[----:B------:R-:W-:Y:S01]  /*11930*/  HSET2.LE.AND R0, R17, R192, PT ;  /* 0x000000c011007233 */ /* 0x000fe20003803000 */
[----:B------:R-:W-:Y:S01]  /*11940*/  IMAD.MOV.U32 R17, RZ, RZ, R112 ;  /* 0x000000ffff117224 */ /* 0x000fe200078e0070 */
[----:B------:R-:W-:-:S04]  /*11950*/  F2FP.BF16.F32.PACK_AB R2, R191, R193 ;  /* 0x000000c1bf02723e */ /* 0x000fc800000010ff */
[----:B------:R-:W-:Y:S02]  /*11960*/  LOP3.LUT R6, R0, R2, RZ, 0xc0, !PT ;  /* 0x0000000200067212 */ /* 0x000fe400078ec0ff */
[----:B------:R-:W-:Y:S02]  /*11970*/  HSET2.LE.AND R0, R7, R192, PT ;  /* 0x000000c007007233 */ /* 0x000fe40003803000 */
[----:B--2---:R-:W-:-:S04]  /*11980*/  F2FP.BF16.F32.PACK_AB R2, R45, R188 ;  /* 0x000000bc2d02723e */ /* 0x004fc800000010ff */
[----:B------:R-:W-:Y:S02]  /*11990*/  LOP3.LUT R7, R0, R2, RZ, 0xc0, !PT ;  /* 0x0000000200077212 */ /* 0x000fe400078ec0ff */
[----:B------:R-:W-:Y:S02]  /*119a0*/  LOP3.LUT R2, R47, UR22, R8, 0x96, !PT ;  /* 0x000000162f027c12 */ /* 0x000fe4000f8e9608 */
[----:B------:R-:W-:-:S03]  /*119b0*/  LOP3.LUT R0, R55, UR20, R46, 0x96, !PT ;  /* 0x0000001437007c12 */ /* 0x000fc6000f8e962e */
[C---:B-1----:R-:W-:Y:S06]  /*119c0*/  HMMA.16816.F32.BF16 R116, R4.reuse, R24, R136 ;  /* 0x000000180474723c */ /* 0x042fec0000041888 */
[----:B------:R-:W-:Y:S01]  /*119d0*/  HMMA.16816.F32.BF16 R140, R4, R26, R140 ;  /* 0x0000001a048c723c */ /* 0x000fe2000004188c */
[----:B------:R-:W-:Y:S01]  /*119e0*/  MOV R136, R48 ;  /* 0x0000003000887202 */ /* 0x000fe20000000f00 */
[----:B------:R-:W-:Y:S01]  /*119f0*/  IMAD.MOV.U32 R138, RZ, RZ, R114 ;  /* 0x000000ffff8a7224 */ /* 0x000fe200078e0072 */
[----:B------:R-:W-:Y:S01]  /*11a00*/  MOV R139, R113 ;  /* 0x00000071008b7202 */ /* 0x000fe20000000f00 */
[----:B------:R-:W-:-:S02]  /*11a10*/  IMAD.MOV.U32 R137, RZ, RZ, R115 ;  /* 0x000000ffff897224 */ /* 0x000fc400078e0073 */
[C---:B---3--:R-:W-:Y:S06]  /*11a20*/  HMMA.16816.F32.BF16 R172, R4.reuse, R20, R164 ;  /* 0x0000001404ac723c */ /* 0x048fec00000418a4 */
[C---:B------:R-:W-:Y:S01]  /*11a30*/  HMMA.16816.F32.BF16 R176, R4.reuse, R22, R124 ;  /* 0x0000001604b0723c */ /* 0x040fe2000004187c */
[----:B------:R-:W-:Y:S01]  /*11a40*/  IMAD.MOV.U32 R166, RZ, RZ, R187 ;  /* 0x000000ffffa67224 */ /* 0x000fe200078e00bb */
[----:B------:R-:W-:Y:S01]  /*11a50*/  MOV R165, R107 ;  /* 0x0000006b00a57202 */ /* 0x000fe20000000f00 */
[----:B------:R-:W-:Y:S02]  /*11a60*/  IMAD.MOV.U32 R167, RZ, RZ, R186 ;  /* 0x000000ffffa77224 */ /* 0x000fe400078e00ba */
[----:B------:R-:W-:Y:S01]  /*11a70*/  IMAD.MOV.U32 R164, RZ, RZ, R105 ;  /* 0x000000ffffa47224 */ /* 0x000fe200078e0069 */
        /* <DEDUP_REMOVED lines=8> */
[----:B------:R-:W-:Y:S01]  /*11b00*/  IMAD.WIDE.U32 R4, R2, -0x2daee0ad, RZ ;  /* 0xd2511f5302047825 */ /* 0x000fe200078e00ff */
[----:B------:R-:W-:-:S03]  /*11b10*/  MOV R94, R100 ;  /* 0x00000064005e7202 */ /* 0x000fc60000000f00 */
[----:B------:R-:W-:Y:S01]  /*11b20*/  IMAD.WIDE.U32 R6, R0, -0x2daee0ad, RZ ;  /* 0xd2511f5300067825 */ /* 0x000fe200078e00ff */
[----:B------:R-:W-:-:S03]  /*11b30*/  LOP3.LUT R2, R5, UR19, R184, 0x96, !PT ;  /* 0x0000001305027c12 */ /* 0x000fc6000f8e96b8 */
[----:B------:R-:W-:Y:S01]  /*11b40*/  IMAD.MOV.U32 R95, RZ, RZ, R106 ;  /* 0x000000ffff5f7224 */ /* 0x000fe200078e006a */
        /* <DEDUP_REMOVED lines=17> */
[C---:B------:R-:W-:Y:S02]  /*11c60*/  LOP3.LUT R5, R2.reuse, 0xff, RZ, 0xc0, !PT ;  /* 0x000000ff02057812 */ /* 0x040fe400078ec0ff */
[----:B------:R-:W-:Y:S02]  /*11c70*/  SHF.R.U32.HI R6, RZ, 0x18, R2 ;  /* 0x00000018ff067819 */ /* 0x000fe40000011602 */
        /* <DEDUP_REMOVED lines=8> */
[----:B------:R-:W-:Y:S01]  /*11d00*/  IMAD.MOV.U32 R240, RZ, RZ, R17 ;  /* 0x000000fffff07224 */ /* 0x000fe200078e0011 */
[----:B------:R-:W-:Y:S01]  /*11d10*/  LOP3.LUT R17, R11, UR14, R46, 0x96, !PT ;  /* 0x0000000e0b117c12 */ /* 0x000fe2000f8e962e */
[----:B------:R-:W-:Y:S01]  /*11d20*/  IMAD.MOV.U32 R218, RZ, RZ, R139 ;  /* 0x000000ffffda7224 */ /* 0x000fe200078e008b */
[----:B------:R-:W-:-:S03]  /*11d30*/  MOV R241, R121 ;  /* 0x0000007900f17202 */ /* 0x000fc60000000f00 */
[----:B------:R-:W-:Y:S08]  /*11d40*/  MUFU.EX2 R105, R2 ;  /* 0x0000000200697308 */ /* 0x000ff00000000800 */
[----:B------:R-:W-:Y:S01]  /*11d50*/  MUFU.EX2 R106, R4 ;  /* 0x00000004006a7308 */ /* 0x000fe20000000800 */
[----:B-1----:R-:W-:Y:S01]  /*11d60*/  FFMA.FTZ R0, R219, UR40, -R14 ;  /* 0x00000028db007c23 */ /* 0x002fe2000801080e */
[----:B------:R-:W-:-:S06]  /*11d70*/  IMAD.MOV.U32 R219, RZ, RZ, R122 ;  /* 0x000000ffffdb7224 */ /* 0x000fcc00078e007a */
[----:B------:R1:W2:Y:S02]  /*11d80*/  MUFU.EX2 R107, R0 ;  /* 0x00000000006b7308 */ /* 0x0002a40000000800 */
[----:B-1----:R-:W-:Y:S01]  /*11d90*/  LOP3.LUT R0, R3, UR23, R10, 0x96, !PT ;  /* 0x0000001703007c12 */ /* 0x002fe2000f8e960a */
[----:B------:R-:W-:Y:S01]  /*11da0*/  FFMA.FTZ R10, R216, UR40, -R13 ;  /* 0x00000028d80a7c23 */ /* 0x000fe2000801080d */
[----:B------:R-:W-:Y:S02]  /*11db0*/  LOP3.LUT R3, R5, 0xff, RZ, 0xc0, !PT ;  /* 0x000000ff05037812 */ /* 0x000fe400078ec0ff */
[----:B------:R-:W-:Y:S02]  /*11dc0*/  SHF.R.U32.HI R2, RZ, 0x10, R0 ;  /* 0x00000010ff027819 */ /* 0x000fe40000011600 */
[----:B------:R-:W-:Y:S02]  /*11dd0*/  PRMT R7, R3, 0x5410, R6 ;  /* 0x0000541003077816 */ /* 0x000fe40000000006 */
[----:B------:R-:W-:-:S02]  /*11de0*/  LOP3.LUT R3, R0, 0xffff, RZ, 0xc0, !PT ;  /* 0x0000ffff00037812 */ /* 0x000fc400078ec0ff */
[----:B------:R-:W-:Y:S02]  /*11df0*/  LOP3.LUT R5, R0, 0xff, RZ, 0xc0, !PT ;  /* 0x000000ff00057812 */ /* 0x000fe400078ec0ff */
[----:B------:R-:W-:Y:S02]  /*11e00*/  SHF.R.U32.HI R4, RZ, 0x18, R0 ;  /* 0x00000018ff047819 */ /* 0x000fe40000011600 */
[----:B------:R-:W-:Y:S01]  /*11e10*/  LOP3.LUT R0, R2, 0xff, RZ, 0xc0, !PT ;  /* 0x000000ff02007812 */ /* 0x000fe200078ec0ff */
[----:B------:R-:W-:Y:S01]  /*11e20*/  FFMA.FTZ R2, R245, UR40, -R16 ;  /* 0x00000028f5027c23 */ /* 0x000fe20008010810 */
[----:B------:R-:W-:Y:S02]  /*11e30*/  SHF.R.U32.HI R3, RZ, 0x8, R3 ;  /* 0x00000008ff037819 */ /* 0x000fe40000011603 */
[----:B------:R-:W-:Y:S01]  /*11e40*/  MOV R245, R138 ;  /* 0x0000008a00f57202 */ /* 0x000fe20000000f00 */
[----:B------:R1:W-:Y:S01]  /*11e50*/  MUFU.EX2 R100, R2 ;  /* 0x0000000200647308 */ /* 0x0003e20000000800 */
[----:B------:R-:W-:-:S02]  /*11e60*/  PRMT R5, R5, 0x5410, R3 ;  /* 0x0000541005057816 */ /* 0x000fc40000000003 */
[----:B------:R-:W-:Y:S02]  /*11e70*/  PRMT R3, R0, 0x5410, R4 ;  /* 0x0000541000037816 */ /* 0x000fe40000000004 */
[----:B------:R-:W-:Y:S01]  /*11e80*/  HSET2.LE.AND R0, R8, R192, PT ;  /* 0x000000c008007233 */ /* 0x000fe20003803000 */
[----:B-1----:R-:W-:Y:S01]  /*11e90*/  FFMA.FTZ R2, R244, UR40, -R16 ;  /* 0x00000028f4027c23 */ /* 0x002fe20008010810 */
[----:B------:R-:W-:-:S03]  /*11ea0*/  MOV R244, R164 ;  /* 0x000000a400f47202 */ /* 0x000fc60000000f00 */
[----:B------:R2:W1:Y:S02]  /*11eb0*/  MUFU.EX2 R55, R2 ;  /* 0x0000000200377308 */ /* 0x0004640000000800 */
[----:B--2---:R-:W-:-:S04]  /*11ec0*/  F2FP.BF16.F32.PACK_AB R2, R107, R186 ;  /* 0x000000ba6b02723e */ /* 0x004fc800000010ff */
        /* <DEDUP_REMOVED lines=11> */
[----:B------:R-:W-:Y:S01]  /*11f80*/  LOP3.LUT R2, R49, UR14, R44, 0x96, !PT ;  /* 0x0000000e31027c12 */ /* 0x000fe2000f8e962c */
[----:B------:R-:W-:Y:S02]  /*11f90*/  IMAD.MOV.U32 R44, RZ, RZ, R123 ;  /* 0x000000ffff2c7224 */ /* 0x000fe400078e007b */
[----:B------:R1:W-:Y:S01]  /*11fa0*/  MUFU.EX2 R47, R0 ;  /* 0x00000000002f7308 */ /* 0x0003e20000000800 */
[----:B------:R-:W-:Y:S01]  /*11fb0*/  IMAD.MOV.U32 R239, RZ, RZ, R165 ;  /* 0x000000ffffef7224 */ /* 0x000fe200078e00a5 */
[C---:B------:R-:W-:Y:S01]  /*11fc0*/  HMMA.16816.F32.BF16 R68, R4.reuse, R22, R68 ;  /* 0x000000160444723c */ /* 0x040fe20000041844 */
[----:B------:R-:W-:Y:S01]  /*11fd0*/  IMAD.WIDE.U32 R2, R2, -0x2daee0ad, RZ ;  /* 0xd2511f5302027825 */ /* 0x000fe200078e00ff */
[----:B------:R-:W2:Y:S04]  /*11fe0*/  LDSM.16.MT88.4 R120, [R220+0x9c00] ;  /* 0x009c0000dc78783b */ /* 0x000ea80000004200 */
[----:B------:R-:W-:Y:S01]  /*11ff0*/  HMMA.16816.F32.BF16 R124, R4, R20, R84 ;  /* 0x00000014047c723c */ /* 0x000fe20000041854 */
[----:B------:R-:W-:-:S02]  /*12000*/  LOP3.LUT R8, R2, 0xffff, RZ, 0xc0, !PT ;  /* 0x0000ffff02087812 */ /* 0x000fc400078ec0ff */
[----:B------:R-:W-:Y:S02]  /*12010*/  SHF.R.U32.HI R11, RZ, 0x10, R2 ;  /* 0x00000010ff0b7819 */ /* 0x000fe40000011602 */
[----:B------:R-:W-:Y:S01]  /*12020*/  SHF.R.U32.HI R8, RZ, 0x8, R8 ;  /* 0x00000008ff087819 */ /* 0x000fe20000011608 */
[----:B------:R-:W-:Y:S01]  /*12030*/  HMMA.16816.F32.BF16 R60, R4, R34, R60 ;  /* 0x00000022043c723c */ /* 0x000fe2000004183c */
[----:B------:R-:W-:Y:S01]  /*12040*/  LOP3.LUT R11, R11, 0xff, RZ, 0xc0, !PT ;  /* 0x000000ff0b0b7812 */ /* 0x000fe200078ec0ff */
[----:B-1----:R-:W-:Y:S01]  /*12050*/  FFMA.FTZ R0, R238, UR40, -R12 ;  /* 0x00000028ee007c23 */ /* 0x002fe2000801080c */
[----:B------:R-:W-:-:S03]  /*12060*/  IMAD.MOV.U32 R238, RZ, RZ, R95 ;  /* 0x000000ffffee7224 */ /* 0x000fc600078e005f */
[C---:B------:R-:W-:Y:S01]  /*12070*/  HMMA.16816.F32.BF16 R112, R4.reuse, R24, R108 ;  /* 0x000000180470723c */ /* 0x040fe2000004186c */
[----:B------:R1:W3:Y:S05]  /*12080*/  MUFU.EX2 R48, R0 ;  /* 0x0000000000307308 */ /* 0x0002ea0000000800 */
[C---:B------:R-:W-:Y:S06]  /*12090*/  HMMA.16816.F32.BF16 R64, R4.reuse, R28, R64 ;  /* 0x0000001c0440723c */ /* 0x040fec0000041840 */
[----:B------:R-:W-:Y:S01]  /*120a0*/  HMMA.16816.F32.BF16 R56, R4, R36, R56 ;  /* 0x000000240438723c */ /* 0x000fe20000041838 */
[----:B-1----:R-:W-:Y:S01]  /*120b0*/  FFMA.FTZ R0, R214, UR40, -R12 ;  /* 0x00000028d6007c23 */ /* 0x002fe2000801080c */
[----:B------:R-:W-:-:S04]  /*120c0*/  IMAD.MOV.U32 R214, RZ, RZ, R94 ;  /* 0x000000ffffd67224 */ /* 0x000fc800078e005e */
[C---:B------:R-:W-:Y:S01]  /*120d0*/  HMMA.16816.F32.BF16 R84, R4.reuse, R40, R132 ;  /* 0x000000280454723c */ /* 0x040fe20000041884 */
[----:B------:R1:W-:Y:S05]  /*120e0*/  MUFU.EX2 R22, R0 ;  /* 0x0000000000167308 */ /* 0x0003ea0000000800 */
[C---:B------:R-:W-:Y:S06]  /*120f0*/  HMMA.16816.F32.BF16 R24, R4.reuse, R26, R96 ;  /* 0x0000001a0418723c */ /* 0x040fec0000041860 */
[C---:B------:R-:W-:Y:S01]  /*12100*/  HMMA.16816.F32.BF16 R28, R4.reuse, R30, R80 ;  /* 0x0000001e041c723c */ /* 0x040fe20000041850 */
[----:B------:R-:W-:Y:S01]  /*12110*/  IMAD.MOV.U32 R98, RZ, RZ, R136 ;  /* 0x000000ffff627224 */ /* 0x000fe200078e0088 */
[----:B------:R-:W-:Y:S01]  /*12120*/  MOV R97, R167 ;  /* 0x000000a700617202 */ /* 0x000fe20000000f00 */
[----:B------:R-:W-:Y:S01]  /*12130*/  IMAD.MOV.U32 R96, RZ, RZ, R166 ;  /* 0x000000ffff607224 */ /* 0x000fe200078e00a6 */
[----:B------:R-:W-:Y:S01]  /*12140*/  LDSM.16.MT88.4 R80, [R220+0xbc00] ;  /* 0x00bc0000dc50783b */ /* 0x000fe20000004200 */
[----:B------:R-:W-:Y:S01]  /*12150*/  IMAD.MOV.U32 R99, RZ, RZ, R137 ;  /* 0x000000ffff637224 */ /* 0x000fe200078e0089 */
[C---:B------:R-:W-:Y:S01]  /*12160*/  HMMA.16816.F32.BF16 R160, R4.reuse, R32, R160 ;  /* 0x0000002004a0723c */ /* 0x040fe200000418a0 */
[----:B-1----:R-:W-:Y:S01]  /*12170*/  FFMA.FTZ R0, R213, UR40, -R12 ;  /* 0x00000028d5007c23 */ /* 0x002fe2000801080c */
[----:B------:R-:W-:Y:S01]  /*12180*/  MOV R213, R9 ;  /* 0x0000000900d57202 */ /* 0x000fe20000000f00 */
[----:B------:R-:W1:Y:S01]  /*12190*/  LDSM.16.MT88.4 R136, [R222+0x9c00] ;  /* 0x009c0000de88783b */ /* 0x000e620000004200 */
[----:B------:R-:W-:Y:S01]  /*121a0*/  LOP3.LUT R9, R2, 0xff, RZ, 0xc0, !PT ;  /* 0x000000ff02097812 */ /* 0x000fe200078ec0ff */
[----:B------:R4:W-:Y:S01]  /*121b0*/  MUFU.EX2 R21, R0 ;  /* 0x0000000000157308 */ /* 0x0009e20000000800 */
[----:B------:R-:W-:Y:S01]  /*121c0*/  SHF.R.U32.HI R12, RZ, 0x18, R2 ;  /* 0x00000018ff0c7819 */ /* 0x000fe20000011602 */
[--C-:B------:R-:W-:Y:S01]  /*121d0*/  FFMA.FTZ R2, R217, UR40, -R13.reuse ;  /* 0x00000028d9027c23 */ /* 0x100fe2000801080d */
[----:B------:R-:W-:Y:S01]  /*121e0*/  PRMT R15, R9, 0x5410, R8 ;  /* 0x00005410090f7816 */ /* 0x000fe20000000008 */
[C---:B------:R-:W-:Y:S01]  /*121f0*/  HMMA.16816.F32.BF16 R36, R4.reuse, R38, R152 ;  /* 0x000000260424723c */ /* 0x040fe20000041898 */
[----:B------:R-:W5:Y:S04]  /*12200*/  LDSM.16.MT88.4 R152, [R220+0xac00] ;  /* 0x00ac0000dc98783b */ /* 0x000f680000004200 */
[----:B------:R-:W5:Y:S01]  /*12210*/  LDSM.16.MT88.4 R164, [R222+0xac00] ;  /* 0x00ac0000dea4783b */ /* 0x000f620000004200 */
[----:B------:R-:W-:Y:S01]  /*12220*/  HMMA.16816.F32.BF16 R40, R4, R42, R128 ;  /* 0x0000002a0428723c */ /* 0x000fe20000041880 */
[----:B----4-:R-:W-:-:S06]  /*12230*/  FFMA.FTZ R0, R185, UR40, -R13 ;  /* 0x00000028b9007c23 */ /* 0x010fcc000801080d */
[----:B------:R-:W-:Y:S01]  /*12240*/  FFMA.FTZ R4, R251, UR40, -R16 ;  /* 0x00000028fb047c23 */ /* 0x000fe20008010810 */
[----:B------:R4:W-:Y:S08]  /*12250*/  MUFU.EX2 R20, R0 ;  /* 0x0000000000147308 */ /* 0x0009f00000000800 */
[----:B------:R-:W-:Y:S01]  /*12260*/  MUFU.EX2 R23, R4 ;  /* 0x0000000400177308 */ /* 0x000fe20000000800 */
[----:B----4-:R-:W-:Y:S01]  /*12270*/  LOP3.LUT R0, R3, UR32, R18, 0x96, !PT ;  /* 0x0000002003007c12 */ /* 0x010fe2000f8e9612 */
[----:B------:R-:W-:-:S06]  /*12280*/  FFMA.FTZ R3, R215, UR40, -R13 ;  /* 0x00000028d7037c23 */ /* 0x000fcc000801080d */
[----:B------:R4:W-:Y:S01]  /*12290*/  MUFU.EX2 R18, R2 ;  /* 0x0000000200127308 */ /* 0x0009e20000000800 */
[----:B------:R-:W-:Y:S02]  /*122a0*/  LOP3.LUT R9, R0, 0xff, RZ, 0xc0, !PT ;  /* 0x000000ff00097812 */ /* 0x000fe400078ec0ff */
[----:B------:R-:W-:-:S05]  /*122b0*/  SHF.R.U32.HI R8, RZ, 0x18, R0 ;  /* 0x00000018ff087819 */ /* 0x000fca0000011600 */
[----:B------:R3:W-:Y:S08]  /*122c0*/  MUFU.EX2 R19, R3 ;  /* 0x0000000300137308 */ /* 0x0007f00000000800 */
[----:B------:R2:W1:Y:S01]  /*122d0*/  MUFU.EX2 R13, R10 ;  /* 0x0000000a000d7308 */ /* 0x0004620000000800 */
[----:B----4-:R-:W-:-:S04]  /*122e0*/  SHF.R.U32.HI R2, RZ, 0x10, R0 ;  /* 0x00000010ff027819 */ /* 0x010fc80000011600 */
[----:B------:R-:W-:Y:S02]  /*122f0*/  LOP3.LUT R2, R2, 0xff, RZ, 0xc0, !PT ;  /* 0x000000ff02027812 */ /* 0x000fe400078ec0ff */
[----:B---3--:R-:W-:Y:S02]  /*12300*/  LOP3.LUT R3, R0, 0xffff, RZ, 0xc0, !PT ;  /* 0x0000ffff00037812 */ /* 0x008fe400078ec0ff */
[----:B------:R-:W-:Y:S02]  /*12310*/  PRMT R8, R2, 0x5410, R8 ;  /* 0x0000541002087816 */ /* 0x000fe40000000008 */
[----:B------:R-:W-:Y:S02]  /*12320*/  SHF.R.U32.HI R3, RZ, 0x8, R3 ;  /* 0x00000008ff037819 */ /* 0x000fe40000011603 */
[----:B------:R-:W-:Y:S02]  /*12330*/  F2FP.BF16.F32.PACK_AB R2, R48, R47 ;  /* 0x0000002f3002723e */ /* 0x000fe400000010ff */
[----:B------:R-:W-:Y:S01]  /*12340*/  PRMT R0, R9, 0x5410, R3 ;  /* 0x0000541009007816 */ /* 0x000fe20000000003 */
[----:B------:R-:W-:Y:S01]  /*12350*/  FFMA.FTZ R3, R247, UR40, -R14 ;  /* 0x00000028f7037c23 */ /* 0x000fe2000801080e */
[----:B--2---:R-:W-:Y:S01]  /*12360*/  PRMT R10, R11, 0x5410, R12 ;  /* 0x000054100b0a7816 */ /* 0x004fe2000000000c */
[--C-:B------:R-:W-:Y:S01]  /*12370*/  FFMA.FTZ R11, R248, UR40, -R14.reuse ;  /* 0x00000028f80b7c23 */ /* 0x100fe2000801080e */
[----:B------:R-:W-:Y:S01]  /*12380*/  FFMA.FTZ R12, R246, UR40, -R14 ;  /* 0x00000028f60c7c23 */ /* 0x000fe2000801080e */
[--C-:B------:R-:W-:Y:S01]  /*12390*/  HSET2.LE.AND R0, R0, R192.reuse, PT ;  /* 0x000000c000007233 */ /* 0x100fe20003803000 */
[----:B------:R2:W-:Y:S01]  /*123a0*/  MUFU.EX2 R35, R3 ;  /* 0x0000000300237308 */ /* 0x0005e20000000800 */
[----:B------:R-:W-:-:S02]  /*123b0*/  HSET2.LE.AND R9, R10, R192, PT ;  /* 0x000000c00a097233 */ /* 0x000fc40003803000 */
[----:B-1----:R-:W-:Y:S02]  /*123c0*/  F2FP.BF16.F32.PACK_AB R10, R13, R18 ;  /* 0x000000120d0a723e */ /* 0x002fe400000010ff */
[----:B------:R-:W-:Y:S02]  /*123d0*/  LOP3.LUT R92, R0, R2, RZ, 0xc0, !PT ;  /* 0x00000002005c7212 */ /* 0x000fe400078ec0ff */
[----:B------:R-:W-:Y:S01]  /*123e0*/  HSET2.LE.AND R0, R8, R192, PT ;  /* 0x000000c008007233 */ /* 0x000fe20003803000 */
[----:B------:R-:W-:Y:S01]  /*123f0*/  MUFU.EX2 R33, R11 ;  /* 0x0000000b00217308 */ /* 0x000fe20000000800 */
[----:B------:R-:W-:Y:S02]  /*12400*/  F2FP.BF16.F32.PACK_AB R2, R19, R20 ;  /* 0x000000141302723e */ /* 0x000fe400000010ff */
[----:B------:R-:W-:Y:S02]  /*12410*/  F2FP.BF16.F32.PACK_AB R8, R21, R22 ;  /* 0x000000161508723e */ /* 0x000fe400000010ff */
[----:B------:R-:W-:-:S02]  /*12420*/  LOP3.LUT R93, R0, R2, RZ, 0xc0, !PT ;  /* 0x00000002005d7212 */ /* 0x000fc400078ec0ff */
[----:B------:R-:W-:Y:S01]  /*12430*/  LOP3.LUT R95, R9, R10, RZ, 0xc0, !PT ;  /* 0x0000000a095f7212 */ /* 0x000fe200078ec0ff */
[----:B------:R1:W3:Y:S01]  /*12440*/  MUFU.EX2 R32, R12 ;  /* 0x0000000c00207308 */ /* 0x0002e20000000800 */
[----:B--2---:R-:W-:-:S07]  /*12450*/  FFMA.FTZ R3, R249, UR40, -R14 ;  /* 0x00000028f9037c23 */ /* 0x004fce000801080e */
[----:B------:R2:W-:Y:S01]  /*12460*/  MUFU.EX2 R34, R3 ;  /* 0x0000000300227308 */ /* 0x0005e20000000800 */
[----:B-1----:R-:W-:Y:S01]  /*12470*/  FFMA.FTZ R12, R238, R50, R214 ;  /* 0x00000032ee0c7223 */ /* 0x002fe200000100d6 */
[----:B------:R-:W-:Y:S02]  /*12480*/  MOV R214, R98 ;  /* 0x0000006200d67202 */ /* 0x000fe40000000f00 */
[----:B------:R-:W-:Y:S01]  /*12490*/  MOV R238, R239 ;  /* 0x000000ef00ee7202 */ /* 0x000fe20000000f00 */
[----:B------:R-:W-:Y:S01]  /*124a0*/  IMAD.MOV.U32 R239, RZ, RZ, R99 ;  /* 0x000000ffffef7224 */ /* 0x000fe200078e0063 */
[----:B--2---:R-:W-:-:S05]  /*124b0*/  HSET2.LE.AND R3, R15, R192, PT ;  /* 0x000000c00f037233 */ /* 0x004fca0003803000 */
[----:B------:R-:W-:Y:S01]  /*124c0*/  LOP3.LUT R94, R3, R8, RZ, 0xc0, !PT ;  /* 0x00000008035e7212 */ /* 0x000fe200078ec0ff */
[----:B------:R-:W-:Y:S01]  /*124d0*/  IMAD.WIDE.U32 R2, R17, -0x2daee0ad, RZ ;  /* 0xd2511f5311027825 */ /* 0x000fe200078e00ff */
[----:B------:R-:W1:Y:S04]  /*124e0*/  LDSM.16.MT88.4 R8, [R222+0xbc00] ;  /* 0x00bc0000de08783b */ /* 0x000e680000004200 */
[----:B------:R-:W-:Y:S01]  /*124f0*/  LOP3.LUT R0, R3, UR32, R54, 0x96, !PT ;  /* 0x0000002003007c12 */ /* 0x000fe2000f8e9636 */
[----:B------:R-:W-:Y:S01]  /*12500*/  HMMA.16816.F32.BF16 R108, R92, R120, R116 ;  /* 0x000000785c6c723c */ /* 0x000fe20000041874 */
[----:B------:R-:W-:Y:S02]  /*12510*/  LOP3.LUT R3, R2, 0xffff, RZ, 0xc0, !PT ;  /* 0x0000ffff02037812 */ /* 0x000fe400078ec0ff */
[----:B------:R-:W-:-:S02]  /*12520*/  SHF.R.U32.HI R5, RZ, 0x10, R2 ;  /* 0x00000010ff057819 */ /* 0x000fc40000011602 */
[----:B------:R-:W-:Y:S01]  /*12530*/  SHF.R.U32.HI R4, RZ, 0x8, R3 ;  /* 0x00000008ff047819 */ /* 0x000fe20000011603 */
[----:B------:R-:W-:Y:S01]  /*12540*/  FFMA.FTZ R3, R44, UR40, -R16 ;  /* 0x000000282c037c23 */ /* 0x000fe20008010810 */
[----:B------:R-:W-:Y:S01]  /*12550*/  LOP3.LUT R6, R2, 0xff, RZ, 0xc0, !PT ;  /* 0x000000ff02067812 */ /* 0x000fe200078ec0ff */
[----:B------:R-:W-:Y:S01]  /*12560*/  IMAD.MOV.U32 R44, RZ, RZ, R97 ;  /* 0x000000ffff2c7224 */ /* 0x000fe200078e0061 */
[----:B------:R-:W-:Y:S01]  /*12570*/  SHF.R.U32.HI R7, RZ, 0x18, R2 ;  /* 0x00000018ff077819 */ /* 0x000fe20000011602 */
[----:B------:R2:W-:Y:S01]  /*12580*/  MUFU.EX2 R17, R3 ;  /* 0x0000000300117308 */ /* 0x0005e20000000800 */
[----:B------:R-:W-:Y:S01]  /*12590*/  FFMA.FTZ R2, R250, UR40, -R16 ;  /* 0x00000028fa027c23 */ /* 0x000fe20008010810 */
[----:B------:R-:W-:Y:S01]  /*125a0*/  PRMT R6, R6, 0x5410, R4 ;  /* 0x0000541006067816 */ /* 0x000fe20000000004 */
[----:B------:R-:W-:Y:S01]  /*125b0*/  HMMA.16816.F32.BF16 R128, R92, R136, R172 ;  /* 0x000000885c80723c */ /* 0x000fe200000418ac */
[----:B------:R-:W-:-:S04]  /*125c0*/  LOP3.LUT R4, R0, 0xff, RZ, 0xc0, !PT ;  /* 0x000000ff00047812 */ /* 0x000fc800078ec0ff */
[----:B------:R4:W-:Y:S01]  /*125d0*/  MUFU.EX2 R15, R2 ;  /* 0x00000002000f7308 */ /* 0x0009e20000000800 */
[C---:B------:R-:W-:Y:S06]  /*125e0*/  HMMA.16816.F32.BF16 R132, R92.reuse, R138, R176 ;  /* 0x0000008a5c84723c */ /* 0x040fec00000418b0 */
[----:B------:R-:W-:Y:S01]  /*125f0*/  HMMA.16816.F32.BF16 R116, R92, R122, R140 ;  /* 0x0000007a5c74723c */ /* 0x000fe2000004188c */
[----:B--2---:R-:W-:Y:S01]  /*12600*/  LOP3.LUT R3, R5, 0xff, RZ, 0xc0, !PT ;  /* 0x000000ff05037812 */ /* 0x004fe200078ec0ff */
[----:B------:R-:W-:Y:S01]  /*12610*/  FFMA.FTZ R5, R213, UR40, -R16 ;  /* 0x00000028d5057c23 */ /* 0x000fe20008010810 */
[----:B------:R-:W-:-:S02]  /*12620*/  IMAD.MOV.U32 R213, RZ, RZ, R96 ;  /* 0x000000ffffd57224 */ /* 0x000fc400078e0060 */
[----:B------:R-:W-:Y:S01]  /*12630*/  PRMT R7, R3, 0x5410, R7 ;  /* 0x0000541003077816 */ /* 0x000fe20000000007 */
[----:B------:R2:W1:Y:S01]  /*12640*/  MUFU.EX2 R14, R5 ;  /* 0x00000005000e7308 */ /* 0x0004620000000800 */
[--C-:B------:R-:W-:Y:S01]  /*12650*/  SHF.R.U32.HI R3, RZ, 0x10, R0.reuse ;  /* 0x00000010ff037819 */ /* 0x100fe20000011600 */
[C---:B-----5:R-:W-:Y:S01]  /*12660*/  HMMA.16816.F32.BF16 R144, R92.reuse, R152, R144 ;  /* 0x000000985c90723c */ /* 0x060fe20000041890 */
[----:B----4-:R-:W-:Y:S02]  /*12670*/  LOP3.LUT R2, R0, 0xffff, RZ, 0xc0, !PT ;  /* 0x0000ffff00027812 */ /* 0x010fe400078ec0ff */
[----:B------:R-:W-:Y:S02]  /*12680*/  SHF.R.U32.HI R0, RZ, 0x18, R0 ;  /* 0x00000018ff007819 */ /* 0x000fe40000011600 */
[----:B------:R-:W-:Y:S01]  /*12690*/  SHF.R.U32.HI R2, RZ, 0x8, R2 ;  /* 0x00000008ff027819 */ /* 0x000fe20000011602 */
[----:B------:R-:W-:Y:S01]  /*126a0*/  HMMA.16816.F32.BF16 R148, R92, R154, R148 ;  /* 0x0000009a5c94723c */ /* 0x000fe20000041894 */
[----:B------:R-:W-:-:S02]  /*126b0*/  LOP3.LUT R3, R3, 0xff, RZ, 0xc0, !PT ;  /* 0x000000ff03037812 */ /* 0x000fc400078ec0ff */
[----:B------:R-:W-:Y:S02]  /*126c0*/  PRMT R4, R4, 0x5410, R2 ;  /* 0x0000541004047816 */ /* 0x000fe40000000002 */
[----:B------:R-:W-:Y:S01]  /*126d0*/  PRMT R2, R3, 0x5410, R0 ;  /* 0x0000541003027816 */ /* 0x000fe20000000000 */
[C---:B------:R-:W-:Y:S01]  /*126e0*/  HMMA.16816.F32.BF16 R156, R92.reuse, R164, R156 ;  /* 0x000000a45c9c723c */ /* 0x040fe2000004189c */
[--C-:B------:R-:W-:Y:S02]  /*126f0*/  HSET2.LE.AND R3, R7, R192.reuse, PT ;  /* 0x000000c007037233 */ /* 0x100fe40003803000 */
[--C-:B------:R-:W-:Y:S02]  /*12700*/  HSET2.LE.AND R0, R6, R192.reuse, PT ;  /* 0x000000c006007233 */ /* 0x100fe40003803000 */
[----:B------:R-:W-:Y:S01]  /*12710*/  HSET2.LE.AND R7, R2, R192, PT ;  /* 0x000000c002077233 */ /* 0x000fe20003803000 */
[----:B------:R-:W-:Y:S01]  /*12720*/  HMMA.16816.F32.BF16 R168, R92, R166, R168 ;  /* 0x000000a65ca8723c */ /* 0x000fe200000418a8 */
[----:B---3--:R-:W-:-:S02]  /*12730*/  F2FP.BF16.F32.PACK_AB R2, R32, R33 ;  /* 0x000000212002723e */ /* 0x008fc400000010ff */
[----:B--2---:R-:W-:Y:S02]  /*12740*/  HSET2.LE.AND R5, R4, R192, PT ;  /* 0x000000c004057233 */ /* 0x004fe40003803000 */
[----:B------:R-:W-:Y:S01]  /*12750*/  LOP3.LUT R98, R0, R2, RZ, 0xc0, !PT ;  /* 0x0000000200627212 */ /* 0x000fe200078ec0ff */
[----:B------:R-:W-:Y:S01]  /*12760*/  FFMA.FTZ R2, R244, R51, R239 ;  /* 0x00000033f4027223 */ /* 0x000fe200000100ef */
[----:B-1----:R-:W-:Y:S01]  /*12770*/  F2FP.BF16.F32.PACK_AB R0, R14, R23 ;  /* 0x000000170e00723e */ /* 0x002fe200000010ff */
[----:B------:R-:W-:Y:S01]  /*12780*/  HMMA.16816.F32.BF16 R72, R92, R80, R72 ;  /* 0x000000505c48723c */ /* 0x000fe20000041848 */
[----:B------:R-:W-:Y:S02]  /*12790*/  F2FP.BF16.F32.PACK_AB R4, R15, R17 ;  /* 0x000000110f04723e */ /* 0x000fe400000010ff */
[----:B------:R-:W-:Y:S02]  /*127a0*/  F2FP.BF16.F32.PACK_AB R6, R34, R35 ;  /* 0x000000232206723e */ /* 0x000fe400000010ff */
[----:B------:R-:W-:Y:S01]  /*127b0*/  LOP3.LUT R97, R7, R0, RZ, 0xc0, !PT ;  /* 0x0000000007617212 */ /* 0x000fe200078ec0ff */
[----:B------:R-:W-:Y:S01]  /*127c0*/  FFMA.FTZ R0, R213, R53, R44 ;  /* 0x00000035d5007223 */ /* 0x000fe2000001002c */
[----:B------:R-:W-:Y:S01]  /*127d0*/  LOP3.LUT R99, R3, R4, RZ, 0xc0, !PT ;  /* 0x0000000403637212 */ /* 0x000fe200078ec0ff */
[----:B------:R-:W-:Y:S01]  /*127e0*/  FFMA.FTZ R3, R238, R52, R214 ;  /* 0x00000034ee037223 */ /* 0x000fe200000100d6 */
        /* <DEDUP_REMOVED lines=66> */
[----:B------:R-:W-:Y:S01]  /*12c10*/  HMMA.16816.F32.BF16 R76, R92, R82, R76 ;  /* 0x000000525c4c723c */ /* 0x000fe2000004184c */
[----:B------:R1:W-:Y:S05]  /*12c20*/  STL [R1+0x64], R2 ;  /* 0x0000640201007387 */ /* 0x0003ea0000100800 */
        /* <DEDUP_REMOVED lines=13> */
.L_x_797:
[----:B------:R-:W-:-:S06]  /*12d00*/  UISETP.GT.AND UP0, UPT, UR31, UR24, UPT ;  /* 0x000000181f00728c */ /* 0x000fcc000bf04270 */
[----:B------:R-:W-:-:S13]  /*12d10*/  PLOP3.LUT P0, PT, PT, PT, UP0, 0x80, 0x0 ;  /* 0x000000000000781c */ /* 0x000fda0003f0f008 */
[----:B------:R-:W-:Y:S05]  /*12d20*/  @!P0 BRA `(.L_x_800) ;  /* 0x0000005c00048947 */ /* 0x000fea0003800000 */
[----:B------:R-:W2:Y:S01]  /*12d30*/  LDL.LU R2, [R1+0x20] ;  /* 0x0000200001027983 */ /* 0x000ea20000300800 */
[----:B------:R-:W1:Y:S01]  /*12d40*/  LDC.U8 R3, c[0x0][0x388] ;  /* 0x0000e200ff037b82 */ /* 0x000e620000000000 */
[----:B------:R-:W-:Y:S01]  /*12d50*/  MOV R100, R103 ;  /* 0x0000006700647202 */ /* 0x000fe20000000f00 */
[----:B------:R-:W-:Y:S01]  /*12d60*/  USHF.L.U64.HI UR33, UR38, 0x1, UR33 ;  /* 0x0000000126217899 */ /* 0x000fe20008010221 */
[----:B------:R-:W3:Y:S01]  /*12d70*/  LDL.LU R4, [R1+0x38] ;  /* 0x0000380001047983 */ /* 0x000ee20000300800 */
[----:B------:R-:W-:Y:S01]  /*12d80*/  MOV R106, R101 ;  /* 0x00000065006a7202 */ /* 0x000fe20000000f00 */
[----:B------:R-:W-:Y:S01]  /*12d90*/  ULDC UR4, c[0x0][0x2ec] ;  /* 0x0000bb0000047ab9 */ /* 0x000fe20000000800 */
[----:B------:R-:W-:Y:S01]  /*12da0*/  MOV R105, R102 ;  /* 0x0000006600697202 */ /* 0x000fe20000000f00 */
[----:B------:R-:W4:Y:S01]  /*12db0*/  LDL.LU R5, [R1+0x18] ;  /* 0x0000180001057983 */ /* 0x000f220000300800 */
[----:B------:R-:W-:Y:S01]  /*12dc0*/  ULDC.64 UR6, c[0x0][0x218] ;  /* 0x0000860000067ab9 */ /* 0x000fe20000000a00 */
[----:B------:R-:W-:Y:S01]  /*12dd0*/  ULDC.64 UR10, c[0x0][0x220] ;  /* 0x00008800000a7ab9 */ /* 0x000fe20000000a00 */
[----:B------:R-:W-:Y:S01]  /*12de0*/  ULDC.64 UR8, c[0x0][0x248] ;  /* 0x0000920000087ab9 */ /* 0x000fe20000000a00 */
[----:B------:R-:W5:Y:S01]  /*12df0*/  LDL.LU R0, [R1+0x48] ;  /* 0x0000480001007983 */ /* 0x000f620000300800 */
[----:B------:R-:W-:Y:S01]  /*12e00*/  USHF.L.U32 UR38, UR38, 0x1, URZ ;  /* 0x0000000126267899 */ /* 0x000fe2000800063f */
[----:B-1----:R-:W-:-:S02]  /*12e10*/  PRMT R3, R3, 0x7054, R3 ;  /* 0x0000705403037816 */ /* 0x002fc40000000003 */
[----:B------:R-:W-:Y:S01]  /*12e20*/  MOV R3, R104 ;  /* 0x0000006800037202 */ /* 0x000fe20000000f00 */
[----:B----4-:R-:W-:-:S04]  /*12e30*/  IMAD.WIDE.U32 R8, R5, -0x326172a9, RZ ;  /* 0xcd9e8d5705087825 */ /* 0x010fc800078e00ff */
[----:B-----5:R-:W-:Y:S01]  /*12e40*/  IMAD.WIDE.U32 R6, R0, -0x326172a9, RZ ;  /* 0xcd9e8d5700067825 */ /* 0x020fe200078e00ff */
[----:B------:R-:W-:Y:S01]  /*12e50*/  STL.64 [R1+0x50], R8 ;  /* 0x0000500801007387 */ /* 0x000fe20000100a00 */
[-C--:B--2---:R-:W-:Y:S02]  /*12e60*/  LOP3.LUT R0, R9, R2.reuse, RZ, 0x3c, !PT ;  /* 0x0000000209007212 */ /* 0x084fe400078e3cff */
[----:B---3--:R-:W-:Y:S01]  /*12e70*/  IMAD.WIDE.U32 R4, R4, -0x2daee0ad, RZ ;  /* 0xd2511f5304047825 */ /* 0x008fe200078e00ff */
[----:B------:R1:W-:Y:S01]  /*12e80*/  STL.64 [R1+0x48], R6 ;  /* 0x0000480601007387 */ /* 0x0003e20000100a00 */
[----:B------:R-:W-:-:S03]  /*12e90*/  LOP3.LUT R2, R7, R2, RZ, 0x3c, !PT ;  /* 0x0000000207027212 */ /* 0x000fc600078e3cff */
[----:B------:R2:W-:Y:S04]  /*12ea0*/  STL.64 [R1+0x10], R4 ;  /* 0x0000100401007387 */ /* 0x0005e80000100a00 */
[----:B-1----:R-:W3:Y:S04]  /*12eb0*/  LDL.LU.64 R6, [R1+0x30] ;  /* 0x0000300001067983 */ /* 0x002ee80000300a00 */
[----:B--2---:R-:W3:Y:S01]  /*12ec0*/  LDL.LU.64 R4, [R1+0x40] ;  /* 0x0000400001047983 */ /* 0x004ee20000300a00 */
[----:B------:R-:W-:-:S04]  /*12ed0*/  IMAD.WIDE.U32 R10, R0, -0x2daee0ad, RZ ;  /* 0xd2511f53000a7825 */ /* 0x000fc800078e00ff */
[----:B------:R-:W-:Y:S01]  /*12ee0*/  IMAD.WIDE.U32 R8, R2, -0x2daee0ad, RZ ;  /* 0xd2511f5302087825 */ /* 0x000fe200078e00ff */
[----:B------:R1:W-:Y:S04]  /*12ef0*/  STL.64 [R1+0x28], R10 ;  /* 0x0000280a01007387 */ /* 0x0003e80000100a00 */
[----:B------:R1:W-:Y:S01]  /*12f00*/  STL.64 [R1+0x20], R8 ;  /* 0x0000200801007387 */ /* 0x0003e20000100a00 */
[----:B---3--:R-:W-:-:S05]  /*12f10*/  MOV R5, R7 ;  /* 0x0000000700057202 */ /* 0x008fca0000000f00 */
[----:B------:R1:W-:Y:S01]  /*12f20*/  STL.64 [R1+0x68], R4 ;  /* 0x0000680401007387 */ /* 0x0003e20000100a00 */
[----:B------:R-:W-:Y:S05]  /*12f30*/  BRA `(.L_x_801) ;  /* 0x0000000000707947 */ /* 0x000fea0003800000 */
.L_x_803:
        /* <DEDUP_REMOVED lines=28> */
.L_x_801:
        /* <DEDUP_REMOVED lines=29> */
[CC--:B------:R-:W-:Y:S02]  /*132d0*/  ISETP.GE.AND P0, PT, R0.reuse, R226.reuse, PT ;  /* 0x000000e20000720c */ /* 0x0c0fe40003f06270 */
        /* <DEDUP_REMOVED lines=135> */
[-C--:B------:R-:W-:Y:S03]  /*13b50*/  ISETP.GE.AND P3, PT, R0, R229.reuse, PT ;  /* 0x000000e50000720c */ /* 0x080fe60003f66270 */
[----:B------:R-:W-:Y:S01]  /*13b60*/  FSEL R182, R6, -INF , !P0 ;  /* 0xff80000006b67808 */ /* 0x000fe20004000000 */
[-C--:B-1----:R-:W-:Y:S03]  /*13b70*/  HMMA.16816.F32.BF16 R20, R212, R176.reuse, R20 ;  /* 0x000000b0d414723c */ /* 0x082fe60000041814 */
[----:B------:R-:W-:Y:S02]  /*13b80*/  ISETP.GE.OR P3, PT, R0, R232, !P3 ;  /* 0x000000e80000720c */ /* 0x000fe40005f66670 */
[----:B------:R-:W-:Y:S01]  /*13b90*/  FSEL R189, R7, -INF , !P2 ;  /* 0xff80000007bd7808 */ /* 0x000fe20005000000 */
[C---:B------:R-:W-:Y:S04]  /*13ba0*/  HMMA.16816.F32.BF16 R24, R172.reuse, R176, R24 ;  /* 0x000000b0ac18723c */ /* 0x040fe80000041818 */
[----:B------:R-:W-:Y:S02]  /*13bb0*/  ISETP.GE.AND P0, PT, R2, R229, PT ;  /* 0x000000e50200720c */ /* 0x000fe40003f06270 */
[----:B------:R-:W-:Y:S01]  /*13bc0*/  FSEL R188, R8, -INF , !P3 ;  /* 0xff80000008bc7808 */ /* 0x000fe20005800000 */
[-C--:B------:R-:W-:Y:S03]  /*13bd0*/  HMMA.16816.F32.BF16 R28, R172, R178.reuse, R28 ;  /* 0x000000b2ac1c723c */ /* 0x080fe6000004181c */
[-C--:B------:R-:W-:Y:S02]  /*13be0*/  ISETP.GE.AND P2, PT, R2, R228.reuse, PT ;  /* 0x000000e40200720c */ /* 0x080fe40003f46270 */
[----:B------:R-:W-:Y:S01]  /*13bf0*/  FSEL R101, R4, -INF , !P4 ;  /* 0xff80000004657808 */ /* 0x000fe20006000000 */
[C---:B------:R-:W-:Y:S01]  /*13c00*/  HMMA.16816.F32.BF16 R32, R212.reuse, R178, R32 ;  /* 0x000000b2d420723c */ /* 0x040fe20000041820 */
[----:B------:R-:W1:Y:S03]  /*13c10*/  LDSM.16.M88.4 R4, [R223+0x8800] ;  /* 0x00880000df04783b */ /* 0x000e660000000200 */
[C---:B------:R-:W-:Y:S02]  /*13c20*/  ISETP.GE.AND P4, PT, R0.reuse, R228, PT ;  /* 0x000000e40000720c */ /* 0x040fe40003f86270 */
[----:B------:R-:W-:Y:S02]  /*13c30*/  FSEL R191, R9, -INF , !P6 ;  /* 0xff80000009bf7808 */ /* 0x000fe40007000000 */
[----:B------:R-:W-:Y:S02]  /*13c40*/  ISETP.GE.OR P4, PT, R0, R230, !P4 ;  /* 0x000000e60000720c */ /* 0x000fe40006786670 */
[----:B------:R-:W-:Y:S02]  /*13c50*/  ISETP.GE.AND P3, PT, R2, R226, PT ;  /* 0x000000e20200720c */ /* 0x000fe40003f66270 */
[----:B------:R-:W-:Y:S02]  /*13c60*/  FSEL R190, R10, -INF , !P4 ;  /* 0xff8000000abe7808 */ /* 0x000fe40006000000 */
[----:B------:R-:W-:Y:S02]  /*13c70*/  FSEL R192, R11, -INF , !P1 ;  /* 0xff8000000bc07808 */ /* 0x000fe40004800000 */
[C---:B------:R-:W-:Y:S01]  /*13c80*/  ISETP.GE.OR P0, PT, R2.reuse, R232, !P0 ;  /* 0x000000e80200720c */ /* 0x040fe20004706670 */
[----:B------:R-:W2:Y:S01]  /*13c90*/  LDSM.16.M88.4 R8, [R223+0x8c00] ;  /* 0x008c0000df08783b */ /* 0x000ea20000000200 */
[C---:B------:R-:W-:Y:S01]  /*13ca0*/  ISETP.GE.OR P2, PT, R2.reuse, R230, !P2 ;  /* 0x000000e60200720c */ /* 0x040fe20005746670 */
[----:B------:R-:W-:Y:S04]  /*13cb0*/  DEPBAR.LE SB0, 0x0 ;  /* 0x000080000000791a */ /* 0x000fe80000000000 */
[----:B------:R-:W-:Y:S01]  /*13cc0*/  BAR.SYNC.DEFER_BLOCKING 0x0 ;  /* 0x0000000000007b1d */ /* 0x000fe20000010000 */
[----:B------:R-:W-:Y:S01]  /*13cd0*/  ISETP.GE.OR P3, PT, R2, R231, !P3 ;  /* 0x000000e70200720c */ /* 0x000fe20005f66670 */
[----:B------:R-:W-:Y:S01]  /*13ce0*/  VIADD R2, R0, 0x9 ;  /* 0x0000000900027836 */ /* 0x000fe20000000000 */
[----:B------:R-:W-:Y:S02]  /*13cf0*/  FSEL R193, R12, -INF , !P0 ;  /* 0xff8000000cc17808 */ /* 0x000fe40004000000 */
[----:B------:R-:W-:Y:S02]  /*13d00*/  FSEL R195, R14, -INF , !P2 ;  /* 0xff8000000ec37808 */ /* 0x000fe40005000000 */
[C---:B------:R-:W-:Y:S02]  /*13d10*/  ISETP.GE.AND P4, PT, R2.reuse, R229, PT ;  /* 0x000000e50200720c */ /* 0x040fe40003f86270 */
[C---:B------:R-:W-:Y:S02]  /*13d20*/  ISETP.GE.AND P1, PT, R2.reuse, R228, PT ;  /* 0x000000e40200720c */ /* 0x040fe40003f26270 */
[C---:B------:R-:W-:Y:S02]  /*13d30*/  ISETP.GE.AND P6, PT, R2.reuse, R227, PT ;  /* 0x000000e30200720c */ /* 0x040fe40003fc6270 */
[C---:B------:R-:W-:Y:S02]  /*13d40*/  ISETP.GE.AND P0, PT, R2.reuse, R226, PT ;  /* 0x000000e20200720c */ /* 0x040fe40003f06270 */
[C---:B------:R-:W-:Y:S01]  /*13d50*/  ISETP.GE.OR P4, PT, R2.reuse, R232, !P4 ;  /* 0x000000e80200720c */ /* 0x040fe20006786670 */
[-C--:B-1----:R-:W-:Y:S05]  /*13d60*/  HMMA.16816.F32.BF16 R36, R212, R4.reuse, R36 ;  /* 0x00000004d424723c */ /* 0x082fea0000041824 */
[C---:B------:R-:W-:Y:S01]  /*13d70*/  ISETP.GE.OR P1, PT, R2.reuse, R230, !P1 ;  /* 0x000000e60200720c */ /* 0x040fe20004f26670 */
[C---:B------:R-:W-:Y:S04]  /*13d80*/  HMMA.16816.F32.BF16 R40, R172.reuse, R4, R40 ;  /* 0x00000004ac28723c */ /* 0x040fe80000041828 */
[C---:B------:R-:W-:Y:S02]  /*13d90*/  ISETP.GE.OR P6, PT, R2.reuse, R233, !P6 ;  /* 0x000000e90200720c */ /* 0x040fe400077c6670 */
[----:B------:R-:W-:Y:S01]  /*13da0*/  ISETP.GE.OR P0, PT, R2, R231, !P0 ;  /* 0x000000e70200720c */ /* 0x000fe20004706670 */
[C---:B------:R-:W-:Y:S01]  /*13db0*/  VIADD R2, R0.reuse, 0x10 ;  /* 0x0000001000027836 */ /* 0x040fe20000000000 */
[----:B------:R-:W-:Y:S01]  /*13dc0*/  FSEL R194, R13, -INF , !P4 ;  /* 0xff8000000dc27808 */ /* 0x000fe20006000000 */
[-C--:B------:R-:W-:Y:S03]  /*13dd0*/  HMMA.16816.F32.BF16 R44, R172, R6.reuse, R44 ;  /* 0x00000006ac2c723c */ /* 0x080fe6000004182c */
[----:B------:R-:W-:Y:S01]  /*13de0*/  FSEL R196, R15, -INF , !P1 ;  /* 0xff8000000fc47808 */ /* 0x000fe20004800000 */
[----:B------:R-:W-:Y:S01]  /*13df0*/  VIADD R5, R0, 0x30 ;  /* 0x0000003000057836 */ /* 0x000fe20000000000 */
[----:B------:R-:W-:Y:S01]  /*13e00*/  FSEL R16, R16, -INF , !P5 ;  /* 0xff80000010107808 */ /* 0x000fe20006800000 */
[C---:B------:R-:W-:Y:S04]  /*13e10*/  HMMA.16816.F32.BF16 R48, R212.reuse, R6, R48 ;  /* 0x00000006d430723c */ /* 0x040fe80000041830 */
[----:B------:R-:W-:Y:S01]  /*13e20*/  ISETP.GE.AND P1, PT, R2, R227, PT ;  /* 0x000000e30200720c */ /* 0x000fe20003f26270 */
[----:B------:R-:W-:Y:S01]  /*13e30*/  VIADD R4, R0, 0x31 ;  /* 0x0000003100047836 */ /* 0x000fe20000000000 */
[C---:B------:R-:W-:Y:S01]  /*13e40*/  ISETP.GE.AND P2, PT, R2.reuse, R226, PT ;  /* 0x000000e20200720c */ /* 0x040fe20003f46270 */
        /* <DEDUP_REMOVED lines=8> */
[-C--:B------:R-:W-:Y:S03]  /*13ed0*/  HMMA.16816.F32.BF16 R60, R172, R10.reuse, R60 ;  /* 0x0000000aac3c723c */ /* 0x080fe6000004183c */
[C---:B------:R-:W-:Y:S02]  /*13ee0*/  ISETP.GE.OR P4, PT, R2.reuse, R232, !P4 ;  /* 0x000000e80200720c */ /* 0x040fe40006786670 */
[----:B------:R-:W-:Y:S01]  /*13ef0*/  ISETP.GE.OR P5, PT, R2, R230, !P5 ;  /* 0x000000e60200720c */ /* 0x000fe20006fa6670 */
[----:B------:R-:W-:Y:S01]  /*13f00*/  VIADD R2, R0, 0x11 ;  /* 0x0000001100027836 */ /* 0x000fe20000000000 */
[----:B------:R-:W-:Y:S01]  /*13f10*/  FSEL R17, R17, -INF , !P6 ;  /* 0xff80000011117808 */ /* 0x000fe20007000000 */
[----:B------:R-:W-:Y:S04]  /*13f20*/  HMMA.16816.F32.BF16 R64, R212, R10, R64 ;  /* 0x0000000ad440723c */ /* 0x000fe80000041840 */
        /* <DEDUP_REMOVED lines=62> */
[----:B------:R-:W-:Y:S02]  /*14310*/  ISETP.GE.OR P5, PT, R2, R230, !P5 ;  /* 0x000000e60200720c */ /* 0x000fe40006fa6670 */
[----:B------:R-:W-:Y:S02]  /*14320*/  FMNMX.FTZ R2, R101, R3, !PT ;  /* 0x0000000365027209 */ /* 0x000fe40007810000 */
[----:B------:R-:W-:Y:S02]  /*14330*/  FSEL R239, R37, -INF , !P4 ;  /* 0xff80000025ef7808 */ /* 0x000fe40006000000 */
[----:B------:R-:W-:Y:S02]  /*14340*/  FMNMX.FTZ R2, R183, R2, !PT ;  /* 0x00000002b7027209 */ /* 0x000fe40007810000 */
[----:B------:R-:W-:Y:S02]  /*14350*/  ISETP.GE.AND P4, PT, R7, R227, PT ;  /* 0x000000e30700720c */ /* 0x000fe40003f86270 */
[----:B------:R-:W-:Y:S02]  /*14360*/  FMNMX.FTZ R2, R16, R2, !PT ;  /* 0x0000000210027209 */ /* 0x000fe40007810000 */
[----:B------:R-:W-:Y:S02]  /*14370*/  FSEL R243, R39, -INF , !P0 ;  /* 0xff80000027f37808 */ /* 0x000fe40004000000 */
[----:B------:R-:W-:Y:S02]  /*14380*/  ISETP.GE.OR P0, PT, R7, R233, !P4 ;  /* 0x000000e90700720c */ /* 0x000fe40006706670 */
[----:B------:R-:W-:Y:S01]  /*14390*/  FMNMX.FTZ R8, R17, R2, !PT ;  /* 0x0000000211087209 */ /* 0x000fe20007810000 */
[----:B------:R-:W-:Y:S01]  /*143a0*/  VIADD R2, R0, 0x38 ;  /* 0x0000003800027836 */ /* 0x000fe20000000000 */
[----:B------:R-:W-:Y:S01]  /*143b0*/  FSEL R217, R48, -INF , !P0 ;  /* 0xff80000030d97808 */ /* 0x000fe20004000000 */
[----:B------:R-:W-:Y:S01]  /*143c0*/  VIADD R0, R0, 0x39 ;  /* 0x0000003900007836 */ /* 0x000fe20000000000 */
[C---:B------:R-:W-:Y:S02]  /*143d0*/  ISETP.GE.AND P0, PT, R6.reuse, R226, PT ;  /* 0x000000e20600720c */ /* 0x040fe40003f06270 */
[----:B------:R-:W-:Y:S02]  /*143e0*/  FMNMX.FTZ R8, R201, R8, !PT ;  /* 0x00000008c9087209 */ /* 0x000fe40007810000 */
[C---:B------:R-:W-:Y:S02]  /*143f0*/  ISETP.GE.AND P4, PT, R6.reuse, R227, PT ;  /* 0x000000e30600720c */ /* 0x040fe40003f86270 */
[----:B------:R-:W-:Y:S02]  /*14400*/  ISETP.GE.OR P0, PT, R6, R231, !P0 ;  /* 0x000000e70600720c */ /* 0x000fe40004706670 */
[----:B------:R-:W-:Y:S02]  /*14410*/  FMNMX.FTZ R8, R202, R8, !PT ;  /* 0x00000008ca087209 */ /* 0x000fe40007810000 */
[----:B------:R-:W-:Y:S02]  /*14420*/  ISETP.GE.OR P4, PT, R6, R233, !P4 ;  /* 0x000000e90600720c */ /* 0x000fe40006786670 */
[----:B------:R-:W-:Y:S02]  /*14430*/  FSEL R235, R51, -INF , !P0 ;  /* 0xff80000033eb7808 */ /* 0x000fe40004000000 */
[-C--:B------:R-:W-:Y:S02]  /*14440*/  ISETP.GE.AND P0, PT, R5, R227.reuse, PT ;  /* 0x000000e30500720c */ /* 0x080fe40003f06270 */
[----:B------:R-:W-:Y:S02]  /*14450*/  FMNMX.FTZ R8, R198, R8, !PT ;  /* 0x00000008c6087209 */ /* 0x000fe40007810000 */
[----:B------:R-:W-:Y:S02]  /*14460*/  FSEL R218, R49, -INF , !P4 ;  /* 0xff80000031da7808 */ /* 0x000fe40006000000 */
[----:B------:R-:W-:Y:S02]  /*14470*/  ISETP.GE.AND P4, PT, R4, R227, PT ;  /* 0x000000e30400720c */ /* 0x000fe40003f86270 */
[-C--:B------:R-:W-:Y:S02]  /*14480*/  ISETP.GE.OR P0, PT, R5, R233.reuse, !P0 ;  /* 0x000000e90500720c */ /* 0x080fe40004706670 */
[----:B------:R-:W-:Y:S02]  /*14490*/  FMNMX.FTZ R9, R182, R100, !PT ;  /* 0x00000064b6097209 */ /* 0x000fe40007810000 */
[----:B------:R-:W-:Y:S02]  /*144a0*/  FMNMX.FTZ R104, R197, R8, !PT ;  /* 0x00000008c5687209 */ /* 0x000fe40007810000 */
[----:B------:R-:W-:Y:S02]  /*144b0*/  ISETP.GE.OR P4, PT, R4, R233, !P4 ;  /* 0x000000e90400720c */ /* 0x000fe40006786670 */
[----:B------:R-:W-:Y:S02]  /*144c0*/  FSEL R240, R38, -INF , !P1 ;  /* 0xff80000026f07808 */ /* 0x000fe40004800000 */
[----:B------:R-:W-:Y:S02]  /*144d0*/  FSEL R252, R52, -INF , !P0 ;  /* 0xff80000034fc7808 */ /* 0x000fe40004000000 */
[----:B------:R-:W-:Y:S02]  /*144e0*/  FMNMX.FTZ R8, R189, R9, !PT ;  /* 0x00000009bd087209 */ /* 0x000fe40007810000 */
[----:B------:R-:W-:Y:S02]  /*144f0*/  FMNMX.FTZ R104, R237, R104, !PT ;  /* 0x00000068ed687209 */ /* 0x000fe40007810000 */
[-C--:B------:R-:W-:Y:S02]  /*14500*/  ISETP.GE.AND P1, PT, R7, R226.reuse, PT ;  /* 0x000000e20700720c */ /* 0x080fe40003f26270 */
[----:B------:R-:W-:Y:S02]  /*14510*/  ISETP.GE.AND P0, PT, R4, R226, PT ;  /* 0x000000e20400720c */ /* 0x000fe40003f06270 */
[----:B------:R-:W-:Y:S02]  /*14520*/  FSEL R34, R53, -INF , !P4 ;  /* 0xff80000035227808 */ /* 0x000fe40006000000 */
[----:B------:R-:W-:Y:S02]  /*14530*/  ISETP.GE.AND P4, PT, R0, R227, PT ;  /* 0x000000e30000720c */ /* 0x000fe40003f86270 */
[----:B------:R-:W-:Y:S02]  /*14540*/  FMNMX.FTZ R8, R18, R8, !PT ;  /* 0x0000000812087209 */ /* 0x000fe40007810000 */
[----:B------:R-:W-:Y:S02]  /*14550*/  FMNMX.FTZ R104, R239, R104, !PT ;  /* 0x00000068ef687209 */ /* 0x000fe40007810000 */
[-C--:B------:R-:W-:Y:S02]  /*14560*/  ISETP.GE.OR P1, PT, R7, R231.reuse, !P1 ;  /* 0x000000e70700720c */ /* 0x080fe40004f26670 */
[----:B------:R-:W-:Y:S02]  /*14570*/  ISETP.GE.OR P0, PT, R4, R231, !P0 ;  /* 0x000000e70400720c */ /* 0x000fe40004706670 */
[----:B------:R-:W-:Y:S02]  /*14580*/  FMNMX.FTZ R8, R19, R8, !PT ;  /* 0x0000000813087209 */ /* 0x000fe40007810000 */
[----:B------:R-:W-:Y:S02]  /*14590*/  FMNMX.FTZ R104, R217, R104, !PT ;  /* 0x00000068d9687209 */ /* 0x000fe40007810000 */
[----:B------:R-:W-:Y:S02]  /*145a0*/  ISETP.GE.OR P4, PT, R0, R233, !P4 ;  /* 0x000000e90000720c */ /* 0x000fe40006786670 */
[----:B------:R-:W-:Y:S02]  /*145b0*/  FSEL R219, R50, -INF , !P1 ;  /* 0xff80000032db7808 */ /* 0x000fe40004800000 */
[----:B------:R-:W-:Y:S02]  /*145c0*/  FSEL R35, R55, -INF , !P0 ;  /* 0xff80000037237808 */ /* 0x000fe40004000000 */
[----:B------:R-:W-:Y:S02]  /*145d0*/  ISETP.GE.AND P1, PT, R5, R226, PT ;  /* 0x000000e20500720c */ /* 0x000fe40003f26270 */
[----:B------:R-:W-:Y:S02]  /*145e0*/  ISETP.GE.AND P0, PT, R2, R227, PT ;  /* 0x000000e30200720c */ /* 0x000fe40003f06270 */
[----:B------:R-:W-:Y:S02]  /*145f0*/  FMNMX.FTZ R8, R203, R8, !PT ;  /* 0x00000008cb087209 */ /* 0x000fe40007810000 */
[----:B------:R-:W-:Y:S02]  /*14600*/  FMNMX.FTZ R104, R218, R104, !PT ;  /* 0x00000068da687209 */ /* 0x000fe40007810000 */
[----:B------:R-:W-:Y:S02]  /*14610*/  FSEL R246, R65, -INF , !P4 ;  /* 0xff80000041f67808 */ /* 0x000fe40006000000 */
[----:B------:R-:W-:Y:S02]  /*14620*/  PLOP3.LUT P4, PT, PT, PT, UP0, 0x80, 0x0 ;  /* 0x000000000000781c */ /* 0x000fe40003f8f008 */
[----:B------:R-:W-:Y:S02]  /*14630*/  ISETP.GE.OR P1, PT, R5, R231, !P1 ;  /* 0x000000e70500720c */ /* 0x000fe40004f26670 */
[----:B------:R-:W-:Y:S02]  /*14640*/  ISETP.GE.OR P0, PT, R2, R233, !P0 ;  /* 0x000000e90200720c */ /* 0x000fe40004706670 */
[----:B------:R-:W-:Y:S02]  /*14650*/  FMNMX.FTZ R8, R206, R8, !PT ;  /* 0x00000008ce087209 */ /* 0x000fe40007810000 */
[----:B------:R-:W-:Y:S02]  /*14660*/  FMNMX.FTZ R104, R252, R104, !PT ;  /* 0x00000068fc687209 */ /* 0x000fe40007810000 */
[----:B------:R-:W-:Y:S02]  /*14670*/  FSEL R39, R54, -INF , !P1 ;  /* 0xff80000036277808 */ /* 0x000fe40004800000 */
[----:B------:R-:W-:Y:S02]  /*14680*/  FSEL R245, R64, -INF , !P0 ;  /* 0xff80000040f57808 */ /* 0x000fe40004000000 */
[-C--:B------:R-:W-:Y:S02]  /*14690*/  ISETP.GE.AND P1, PT, R2, R226.reuse, PT ;  /* 0x000000e20200720c */ /* 0x080fe40003f26270 */
[----:B------:R-:W-:Y:S02]  /*146a0*/  ISETP.GE.AND P0, PT, R0, R226, PT ;  /* 0x000000e20000720c */ /* 0x000fe40003f06270 */
[----:B------:R-:W-:Y:S02]  /*146b0*/  FMNMX.FTZ R8, R199, R8, !PT ;  /* 0x00000008c7087209 */ /* 0x000fe40007810000 */
[----:B------:R-:W-:Y:S02]  /*146c0*/  FMNMX.FTZ R104, R34, R104, !PT ;  /* 0x0000006822687209 */ /* 0x000fe40007810000 */
[-C--:B------:R-:W-:Y:S02]  /*146d0*/  ISETP.GE.OR P1, PT, R2, R231.reuse, !P1 ;  /* 0x000000e70200720c */ /* 0x080fe40004f26670 */
        /* <DEDUP_REMOVED lines=8> */
[----:B------:R-:W-:Y:S01]  /*14760*/  FMNMX.FTZ R104, R246, R104, !PT ;  /* 0x00000068f6687209 */ /* 0x000fe20007810000 */
[----:B------:R-:W-:Y:S08]  /*14770*/  @P4 BRA `(.L_x_803) ;  /* 0xffffffe400f04947 */ /* 0x000ff0000383ffff */
.L_x_802:
[----:B------:R-:W-:Y:S01]  /*14780*/  FMNMX.FTZ R103, R243, R103, !PT ;  /* 0x00000067f3677209 */ /* 0x000fe20007810000 */
[----:B------:R-:W2:Y:S01]  /*14790*/  LDL.64 R36, [R1+0x10] ;  /* 0x0000100001247983 */ /* 0x000ea20000100a00 */
[----:B------:R-:W-:Y:S01]  /*147a0*/  FSEL R212, R40, -INF , !P3 ;  /* 0xff80000028d47808 */ /* 0x000fe20005800000 */
[----:B------:R-:W-:Y:S01]  /*147b0*/  USHF.L.U32 UR31, UR5, 0x1, URZ ;  /* 0x00000001051f7899 */ /* 0x000fe2000800063f */
[----:B------:R-:W-:Y:S01]  /*147c0*/  FMNMX.FTZ R103, R219, R103, !PT ;  /* 0x00000067db677209 */ /* 0x000fe20007810000 */
[----:B------:R-:W-:Y:S01]  /*147d0*/  UISETP.GT.AND UP0, UPT, UR5, UR24, UPT ;  /* 0x000000180500728c */ /* 0x000fe2000bf04270 */
[C---:B------:R-:W-:Y:S01]  /*147e0*/  ISETP.GE.AND P4, PT, R6.reuse, R229, PT ;  /* 0x000000e50600720c */ /* 0x040fe20003f86270 */
[----:B------:R-:W3:Y:S01]  /*147f0*/  LDL.64 R48, [R1+0x28] ;  /* 0x0000280001307983 */ /* 0x000ee20000100a00 */
[----:B------:R-:W-:Y:S02]  /*14800*/  FMNMX.FTZ R103, R235, R103, !PT ;  /* 0x00000067eb677209 */ /* 0x000fe40007810000 */
[----:B------:R-:W-:Y:S02]  /*14810*/  ISETP.GE.AND P3, PT, R6, R228, PT ;  /* 0x000000e40600720c */ /* 0x000fe40003f66270 */
[----:B------:R-:W-:Y:S01]  /*14820*/  FSEL R213, R41, -INF , !P6 ;  /* 0xff80000029d57808 */ /* 0x000fe20007000000 */
[----:B------:R-:W4:Y:S01]  /*14830*/  LDL.64 R20, [R1+0x20] ;  /* 0x0000200001147983 */ /* 0x000f220000100a00 */
[----:B------:R-:W-:Y:S02]  /*14840*/  FMNMX.FTZ R103, R39, R103, !PT ;  /* 0x0000006727677209 */ /* 0x000fe40007810000 */
[----:B------:R-:W-:Y:S02]  /*14850*/  FSEL R214, R42, -INF , !P2 ;  /* 0xff8000002ad67808 */ /* 0x000fe40005000000 */
[C---:B------:R-:W-:Y:S01]  /*14860*/  ISETP.GE.OR P4, PT, R6.reuse, R232, !P4 ;  /* 0x000000e80600720c */ /* 0x040fe20006786670 */
[----:B------:R-:W5:Y:S01]  /*14870*/  LDL.64 R30, [R1+0x50] ;  /* 0x00005000011e7983 */ /* 0x000f620000100a00 */
[----:B------:R-:W-:Y:S02]  /*14880*/  ISETP.GE.OR P3, PT, R6, R230, !P3 ;  /* 0x000000e60600720c */ /* 0x000fe40005f66670 */
[C---:B------:R-:W-:Y:S02]  /*14890*/  ISETP.GE.AND P6, PT, R5.reuse, R229, PT ;  /* 0x000000e50500720c */ /* 0x040fe40003fc6270 */
[----:B------:R-:W-:Y:S01]  /*148a0*/  ISETP.GE.AND P2, PT, R5, R228, PT ;  /* 0x000000e40500720c */ /* 0x000fe20003f46270 */
[----:B------:R-:W5:Y:S01]  /*148b0*/  LDL.64 R22, [R1+0x48] ;  /* 0x0000480001167983 */ /* 0x000f620000100a00 */
[----:B------:R-:W-:Y:S02]  /*148c0*/  FMNMX.FTZ R6, R188, R105, !PT ;  /* 0x00000069bc067209 */ /* 0x000fe40007810000 */
[----:B------:R-:W-:Y:S02]  /*148d0*/  FMNMX.FTZ R103, R35, R103, !PT ;  /* 0x0000006723677209 */ /* 0x000fe40007810000 */
[C---:B------:R-:W-:Y:S01]  /*148e0*/  ISETP.GE.OR P6, PT, R5.reuse, R232, !P6 ;  /* 0x000000e80500720c */ /* 0x040fe200077c6670 */
[----:B-1----:R-:W1:Y:S01]  /*148f0*/  SHFL.BFLY PT, R8, R104, 0x2, 0x1f ;  /* 0x0c401f0068087f89 */ /* 0x002e6200000e0000 */
[----:B------:R-:W-:Y:S02]  /*14900*/  ISETP.GE.OR P2, PT, R5, R230, !P2 ;  /* 0x000000e60500720c */ /* 0x000fe40005746670 */
[----:B------:R-:W-:Y:S02]  /*14910*/  FMNMX.FTZ R5, R191, R6, !PT ;  /* 0x00000006bf057209 */ /* 0x000fe40007810000 */
[----:B------:R-:W-:Y:S02]  /*14920*/  FMNMX.FTZ R103, R247, R103, !PT ;  /* 0x00000067f7677209 */ /* 0x000fe40007810000 */
[C---:B------:R-:W-:Y:S02]  /*14930*/  ISETP.GE.OR P1, PT, R7.reuse, R232, !P1 ;  /* 0x000000e80700720c */ /* 0x040fe40004f26670 */
[----:B------:R-:W-:Y:S02]  /*14940*/  ISETP.GE.OR P0, PT, R7, R230, !P0 ;  /* 0x000000e60700720c */ /* 0x000fe40004706670 */
        /* <DEDUP_REMOVED lines=8> */
[C---:B------:R-:W-:Y:S05]  /*149d0*/  ISETP.GE.AND P5, PT, R4.reuse, R229, PT ;  /* 0x000000e50400720c */ /* 0x040fea0003fa6270 */
[----:B------:R-:W-:Y:S01]  /*149e0*/  LDSM.16.MT88.4 R40, [R222+0x9000] ;  /* 0x00900000de28783b */ /* 0x000fe20000004200 */
[C---:B------:R-:W-:Y:S02]  /*149f0*/  ISETP.GE.AND P1, PT, R4.reuse, R228, PT ;  /* 0x000000e40400720c */ /* 0x040fe40003f26270 */
[----:B------:R-:W-:Y:S02]  /*14a00*/  FMNMX.FTZ R5, R195, R5, !PT ;  /* 0x00000005c3057209 */ /* 0x000fe40007810000 */
[C---:B------:R-:W-:Y:S02]  /*14a10*/  ISETP.GE.OR P5, PT, R4.reuse, R232, !P5 ;  /* 0x000000e80400720c */ /* 0x040fe40006fa6670 */
[----:B------:R-:W-:Y:S02]  /*14a20*/  ISETP.GE.OR P1, PT, R4, R230, !P1 ;  /* 0x000000e60400720c */ /* 0x000fe40004f26670 */
[----:B------:R-:W-:Y:S02]  /*14a30*/  FMNMX.FTZ R4, R196, R5, !PT ;  /* 0x00000005c4047209 */ /* 0x000fe40007810000 */
[----:B-1----:R-:W-:Y:S02]  /*14a40*/  FMNMX.FTZ R104, R104, R8, !PT ;  /* 0x0000000868687209 */ /* 0x002fe40007810000 */
[----:B------:R-:W-:Y:S02]  /*14a50*/  FMNMX.FTZ R4, R211, R4, !PT ;  /* 0x00000004d3047209 */ /* 0x000fe40007810000 */
[----:B------:R-:W-:Y:S01]  /*14a60*/  FMNMX.FTZ R6, R209, R6, !PT ;  /* 0x00000006d1067209 */ /* 0x000fe20007810000 */
[----:B------:R-:W1:Y:S01]  /*14a70*/  SHFL.BFLY PT, R8, R104, 0x1, 0x1f ;  /* 0x0c201f0068087f89 */ /* 0x000e6200000e0000 */
        /* <DEDUP_REMOVED lines=9> */
[----:B------:R-:W-:Y:S01]  /*14b10*/  FMNMX.FTZ R5, R205, R6, !PT ;  /* 0x00000006cd057209 */ /* 0x000fe20007810000 */
[----:B------:R-:W-:Y:S01]  /*14b20*/  IMAD.U32 R6, RZ, RZ, UR37 ;  /* 0x00000025ff067e24 */ /* 0x000fe2000f8e00ff */
[----:B------:R-:W-:Y:S02]  /*14b30*/  FMNMX.FTZ R2, R208, R2, !PT ;  /* 0x00000002d0027209 */ /* 0x000fe40007810000 */
[----:B------:R-:W-:Y:S02]  /*14b40*/  FMNMX.FTZ R5, R204, R5, !PT ;  /* 0x00000005cc057209 */ /* 0x000fe40007810000 */
[----:B------:R-:W-:Y:S02]  /*14b50*/  FMNMX.FTZ R103, R103, R7, !PT ;  /* 0x0000000767677209 */ /* 0x000fe40007810000 */
[----:B------:R-:W-:Y:S02]  /*14b60*/  FMNMX.FTZ R4, R214, R2, !PT ;  /* 0x00000002d6047209 */ /* 0x000fe40007810000 */
[----:B------:R-:W-:Y:S01]  /*14b70*/  FMNMX.FTZ R5, R212, R5, !PT ;  /* 0x00000005d4057209 */ /* 0x000fe20007810000 */
[----:B------:R-:W1:Y:S01]  /*14b80*/  SHFL.BFLY PT, R2, R103, 0x1, 0x1f ;  /* 0x0c201f0067027f89 */ /* 0x000e6200000e0000 */
[----:B------:R-:W-:Y:S02]  /*14b90*/  FSEL R241, R47, -INF , !P3 ;  /* 0xff8000002ff17808 */ /* 0x000fe40005800000 */
[----:B------:R-:W-:Y:S02]  /*14ba0*/  FMNMX.FTZ R102, R213, R5, !PT ;  /* 0x00000005d5667209 */ /* 0x000fe40007810000 */
[----:B------:R-:W-:Y:S02]  /*14bb0*/  ISETP.GE.AND P3, PT, R0, R229, PT ;  /* 0x000000e50000720c */ /* 0x000fe40003f66270 */
[----:B------:R-:W-:Y:S02]  /*14bc0*/  FMNMX.FTZ R102, R236, R102, !PT ;  /* 0x00000066ec667209 */ /* 0x000fe40007810000 */
[----:B-1----:R-:W-:Y:S02]  /*14bd0*/  FMNMX.FTZ R104, R104, R8, !PT ;  /* 0x0000000868687209 */ /* 0x002fe40007810000 */
[----:B------:R-:W-:Y:S02]  /*14be0*/  FSEL R244, R56, -INF , !P6 ;  /* 0xff80000038f47808 */ /* 0x000fe40007000000 */
[----:B------:R-:W-:Y:S01]  /*14bf0*/  FMNMX.FTZ R102, R238, R102, !PT ;  /* 0x00000066ee667209 */ /* 0x000fe20007810000 */
[----:B------:R-:W-:Y:S01]  /*14c00*/  FMUL.FTZ R180, R104, UR4 ;  /* 0x0000000468b47c20 */ /* 0x000fe20008410000 */
[----:B------:R-:W-:Y:S02]  /*14c10*/  ISETP.GE.OR P3, PT, R0, R232, !P3 ;  /* 0x000000e80000720c */ /* 0x000fe40005f66670 */
        /* <DEDUP_REMOVED lines=9> */
[----:B------:R-:W-:Y:S02]  /*14cb0*/  FMNMX.FTZ R102, R27, R102, !PT ;  /* 0x000000661b667209 */ /* 0x000fe40007810000 */
[----:B------:R-:W-:Y:S02]  /*14cc0*/  ISETP.GE.AND P4, PT, R0, R228, PT ;  /* 0x000000e40000720c */ /* 0x000fe40003f86270 */
[----:B------:R-:W-:Y:S01]  /*14cd0*/  FMNMX.FTZ R103, R103, R2, !PT ;  /* 0x0000000267677209 */ /* 0x000fe20007810000 */
[--C-:B------:R-:W-:Y:S01]  /*14ce0*/  FFMA.FTZ R2, R16, UR4, -R180.reuse ;  /* 0x0000000410027c23 */ /* 0x100fe200080108b4 */
[----:B------:R-:W-:Y:S02]  /*14cf0*/  FSEL R250, R58, -INF , !P2 ;  /* 0xff8000003afa7808 */ /* 0x000fe40005000000 */
[----:B------:R-:W-:Y:S01]  /*14d00*/  FMNMX.FTZ R4, R241, R4, !PT ;  /* 0x00000004f1047209 */ /* 0x000fe20007810000 */
[----:B------:R1:W5:Y:S01]  /*14d10*/  MUFU.EX2 R26, R2 ;  /* 0x00000002001a7308 */ /* 0x0003620000000800 */
[----:B------:R-:W-:Y:S01]  /*14d20*/  FMNMX.FTZ R102, R29, R102, !PT ;  /* 0x000000661d667209 */ /* 0x000fe20007810000 */
[----:B------:R-:W-:Y:S01]  /*14d30*/  FMUL.FTZ R181, R103, UR4 ;  /* 0x0000000467b57c20 */ /* 0x000fe20008410000 */
[----:B------:R-:W-:Y:S02]  /*14d40*/  ISETP.GE.OR P4, PT, R0, R230, !P4 ;  /* 0x000000e60000720c */ /* 0x000fe40006786670 */
[----:B------:R-:W-:Y:S01]  /*14d50*/  FSEL R251, R59, -INF , !P1 ;  /* 0xff8000003bfb7808 */ /* 0x000fe20004800000 */
[----:B------:R-:W1:Y:S01]  /*14d60*/  SHFL.BFLY PT, R8, R102, 0x2, 0x1f ;  /* 0x0c401f0066087f89 */ /* 0x000e6200000e0000 */
[----:B------:R-:W-:Y:S01]  /*14d70*/  FMNMX.FTZ R0, R250, R4, !PT ;  /* 0x00000004fa007209 */ /* 0x000fe20007810000 */
[----:B------:R-:W-:Y:S01]  /*14d80*/  FFMA.FTZ R4, R17, UR4, -R180 ;  /* 0x0000000411047c23 */ /* 0x000fe200080108b4 */
[----:B------:R-:W-:Y:S02]  /*14d90*/  FSEL R46, R62, -INF , !P0 ;  /* 0xff8000003e2e7808 */ /* 0x000fe40004000000 */
[----:B------:R-:W-:Y:S01]  /*14da0*/  FMNMX.FTZ R0, R251, R0, !PT ;  /* 0x00000000fb007209 */ /* 0x000fe20007810000 */
[----:B------:R4:W5:Y:S01]  /*14db0*/  MUFU.EX2 R33, R4 ;  /* 0x0000000400217308 */ /* 0x0009620000000800 */
[----:B------:R-:W-:Y:S02]  /*14dc0*/  FSEL R107, R63, -INF , !P4 ;  /* 0xff8000003f6b7808 */ /* 0x000fe40006000000 */
[----:B------:R-:W-:Y:S02]  /*14dd0*/  FMNMX.FTZ R0, R46, R0, !PT ;  /* 0x000000002e007209 */ /* 0x000fe40007810000 */
[----:B------:R-:W-:Y:S02]  /*14de0*/  FSETP.NEU.FTZ.AND P2, PT, R103, -INF , PT ;  /* 0xff8000006700780b */ /* 0x000fe40003f5d000 */
[----:B------:R-:W-:Y:S02]  /*14df0*/  FMNMX.FTZ R0, R107, R0, !PT ;  /* 0x000000006b007209 */ /* 0x000fe40007810000 */
[----:B------:R-:W-:Y:S03]  /*14e00*/  FSEL R181, R181, RZ, P2 ;  /* 0x000000ffb5b57208 */ /* 0x000fe60001000000 */
[----:B-1----:R-:W1:Y:S02]  /*14e10*/  SHFL.BFLY PT, R2, R0, 0x2, 0x1f ;  /* 0x0c401f0000027f89 */ /* 0x002e6400000e0000 */
[--C-:B------:R-:W-:Y:S01]  /*14e20*/  FFMA.FTZ R7, R18, UR4, -R181.reuse ;  /* 0x0000000412077c23 */ /* 0x100fe200080108b5 */
[----:B------:R-:W-:Y:S03]  /*14e30*/  FMNMX.FTZ R102, R102, R8, !PT ;  /* 0x0000000866667209 */ /* 0x000fe60007810000 */
[----:B------:R5:W5:Y:S02]  /*14e40*/  MUFU.EX2 R25, R7 ;  /* 0x0000000700197308 */ /* 0x000b640000000800 */
[----:B------:R-:W1:Y:S02]  /*14e50*/  SHFL.BFLY PT, R11, R102, 0x1, 0x1f ;  /* 0x0c201f00660b7f89 */ /* 0x000e6400000e0000 */
[----:B-1----:R-:W-:Y:S06]  /*14e60*/  FMNMX.FTZ R0, R0, R2, !PT ;  /* 0x0000000200007209 */ /* 0x002fec0007810000 */
[----:B------:R-:W1:Y:S01]  /*14e70*/  SHFL.BFLY PT, R2, R0, 0x1, 0x1f ;  /* 0x0c201f0000027f89 */ /* 0x000e6200000e0000 */
[----:B------:R-:W-:Y:S04]  /*14e80*/  FMNMX.FTZ R102, R102, R11, !PT ;  /* 0x0000000b66667209 */ /* 0x000fe80007810000 */
[----:B------:R-:W-:Y:S02]  /*14e90*/  FSETP.NEU.FTZ.AND P1, PT, R102, -INF , PT ;  /* 0xff8000006600780b */ /* 0x000fe40003f3d000 */
[----:B--2---:R-:W-:Y:S01]  /*14ea0*/  LOP3.LUT R6, R37, UR31, R6, 0x96, !PT ;  /* 0x0000001f25067c12 */ /* 0x004fe2000f8e9606 */
[----:B------:R-:W-:Y:S04]  /*14eb0*/  UIADD3 UR31, UR31, 0x1, URZ ;  /* 0x000000011f1f7890 */ /* 0x000fe8000fffe03f */
[----:B------:R-:W-:Y:S01]  /*14ec0*/  IMAD.WIDE.U32 R8, R6, -0x326172a9, RZ ;  /* 0xcd9e8d5706087825 */ /* 0x000fe200078e00ff */
[--C-:B---3--:R-:W-:Y:S03]  /*14ed0*/  LOP3.LUT R5, R49, UR21, R36.reuse, 0x96, !PT ;  /* 0x0000001531057c12 */ /* 0x108fe6000f8e9624 */
[--C-:B------:R-:W-:Y:S02]  /*14ee0*/  FFMA.FTZ R6, R19, UR4, -R181.reuse ;  /* 0x0000000413067c23 */ /* 0x100fe400080108b5 */
[----:B------:R-:W-:Y:S01]  /*14ef0*/  IMAD.WIDE.U32 R184, R5, -0x326172a9, RZ ;  /* 0xcd9e8d5705b87825 */ /* 0x000fe200078e00ff */
[----:B----4-:R-:W-:Y:S01]  /*14f00*/  LOP3.LUT R4, R21, UR21, R36, 0x96, !PT ;  /* 0x0000001515047c12 */ /* 0x010fe2000f8e9624 */
[----:B------:R2:W-:Y:S04]  /*14f10*/  MUFU.EX2 R32, R6 ;  /* 0x0000000600207308 */ /* 0x0005e80000000800 */
[----:B------:R-:W-:Y:S01]  /*14f20*/  IMAD.WIDE.U32 R186, R4, -0x326172a9, RZ ;  /* 0xcd9e8d5704ba7825 */ /* 0x000fe200078e00ff */
[----:B-----5:R-:W-:Y:S02]  /*14f30*/  LOP3.LUT R5, R9, UR22, R30, 0x96, !PT ;  /* 0x0000001609057c12 */ /* 0x020fe4000f8e961e */
[--C-:B------:R-:W-:Y:S02]  /*14f40*/  LOP3.LUT R4, R185, UR20, R8.reuse, 0x96, !PT ;  /* 0x00000014b9047c12 */ /* 0x100fe4000f8e9608 */
[----:B------:R-:W-:Y:S01]  /*14f50*/  LOP3.LUT R8, R187, UR20, R8, 0x96, !PT ;  /* 0x00000014bb087c12 */ /* 0x000fe2000f8e9608 */
[----:B------:R-:W-:Y:S01]  /*14f60*/  IMAD.WIDE.U32 R12, R5, -0x2daee0ad, RZ ;  /* 0xd2511f53050c7825 */ /* 0x000fe200078e00ff */
[----:B------:R-:W-:Y:S03]  /*14f70*/  LOP3.LUT R7, R9, UR22, R22, 0x96, !PT ;  /* 0x0000001609077c12 */ /* 0x000fe6000f8e9616 */
[----:B------:R-:W-:Y:S04]  /*14f80*/  IMAD.WIDE.U32 R4, R4, -0x2daee0ad, RZ ;  /* 0xd2511f5304047825 */ /* 0x000fe800078e00ff */
[----:B--2---:R-:W-:Y:S01]  /*14f90*/  FFMA.FTZ R6, R101, UR4, -R180 ;  /* 0x0000000465067c23 */ /* 0x004fe200080108b4 */
[----:B-1----:R-:W-:Y:S01]  /*14fa0*/  FMNMX.FTZ R101, R0, R2, !PT ;  /* 0x0000000200657209 */ /* 0x002fe20007810000 */
[----:B------:R-:W-:Y:S01]  /*14fb0*/  IMAD.WIDE.U32 R14, R7, -0x2daee0ad, RZ ;  /* 0xd2511f53070e7825 */ /* 0x000fe200078e00ff */
[----:B------:R-:W-:Y:S01]  /*14fc0*/  LOP3.LUT R5, R5, UR17, R12, 0x96, !PT ;  /* 0x0000001105057c12 */ /* 0x000fe2000f8e960c */
[----:B------:R1:W2:Y:S01]  /*14fd0*/  MUFU.EX2 R52, R6 ;  /* 0x0000000600347308 */ /* 0x0002a20000000800 */
[----:B------:R-:W-:Y:S01]  /*14fe0*/  FSETP.NEU.FTZ.AND P0, PT, R101, -INF , PT ;  /* 0xff8000006500780b */ /* 0x000fe20003f1d000 */
[----:B------:R-:W-:Y:S01]  /*14ff0*/  FFMA.FTZ R7, R183, UR4, -R180 ;  /* 0x00000004b7077c23 */ /* 0x000fe200080108b4 */
[----:B------:R-:W-:Y:S01]  /*15000*/  LOP3.LUT R10, R15, UR19, R20, 0x96, !PT ;  /* 0x000000130f0a7c12 */ /* 0x000fe2000f8e9614 */
[----:B------:R-:W-:Y:S04]  /*15010*/  IMAD.WIDE.U32 R60, R5, -0x326172a9, RZ ;  /* 0xcd9e8d57053c7825 */ /* 0x000fe800078e00ff */
[--C-:B------:R-:W-:Y:S01]  /*15020*/  FFMA.FTZ R5, R182, UR4, -R181.reuse ;  /* 0x00000004b6057c23 */ /* 0x100fe200080108b5 */
[----:B------:R-:W-:Y:S01]  /*15030*/  FMUL.FTZ R182, R102, UR4 ;  /* 0x0000000466b67c20 */ /* 0x000fe20008410000 */
[----:B------:R3:W-:Y:S01]  /*15040*/  MUFU.EX2 R66, R7 ;  /* 0x0000000700427308 */ /* 0x0007e20000000800 */
[----:B------:R-:W-:Y:S01]  /*15050*/  FMUL.FTZ R183, R101, UR4 ;  /* 0x0000000465b77c20 */ /* 0x000fe20008410000 */
[----:B------:R-:W-:Y:S03]  /*15060*/  IMAD.WIDE.U32 R8, R8, -0x2daee0ad, RZ ;  /* 0xd2511f5308087825 */ /* 0x000fe600078e00ff */
[----:B------:R-:W-:Y:S02]  /*15070*/  FSEL R182, R182, RZ, P1 ;  /* 0x000000ffb6b67208 */ /* 0x000fe40000800000 */
[----:B------:R-:W-:Y:S03]  /*15080*/  FSEL R183, R183, RZ, P0 ;  /* 0x000000ffb7b77208 */ /* 0x000fe60000000000 */
[----:B------:R4:W5:Y:S01]  /*15090*/  MUFU.EX2 R28, R5 ;  /* 0x00000005001c7308 */ /* 0x0009620000000800 */
[----:B-1----:R-:W-:Y:S01]  /*150a0*/  LOP3.LUT R6, R13, UR19, R48, 0x96, !PT ;  /* 0x000000130d067c12 */ /* 0x002fe2000f8e9630 */
[----:B------:R-:W-:Y:S01]  /*150b0*/  FFMA.FTZ R0, R191, UR4, -R182 ;  /* 0x00000004bf007c23 */ /* 0x000fe200080108b6 */
[----:B------:R-:W-:Y:S03]  /*150c0*/  IMAD.MOV.U32 R191, RZ, RZ, R34 ;  /* 0x000000ffffbf7224 */ /* 0x000fe600078e0022 */
[----:B------:R-:W-:Y:S04]  /*150d0*/  IMAD.WIDE.U32 R12, R6, -0x326172a9, RZ ;  /* 0xcd9e8d57060c7825 */ /* 0x000fe800078e00ff */
[----:B------:R1:W-:Y:S01]  /*150e0*/  MUFU.EX2 R50, R0 ;  /* 0x0000000000327308 */ /* 0x0003e20000000800 */
[----:B---3--:R-:W-:Y:S02]  /*150f0*/  LOP3.LUT R7, R9, UR17, R14, 0x96, !PT ;  /* 0x0000001109077c12 */ /* 0x008fe4000f8e960e */
[----:B------:R-:W-:Y:S02]  /*15100*/  LOP3.LUT R6, R13, UR18, R184, 0x96, !PT ;  /* 0x000000120d067c12 */ /* 0x000fe4000f8e96b8 */
[----:B------:R-:W-:Y:S01]  /*15110*/  LOP3.LUT R11, R61, UR16, R12, 0x96, !PT ;  /* 0x000000103d0b7c12 */ /* 0x000fe2000f8e960c */
[----:B------:R-:W-:Y:S04]  /*15120*/  IMAD.WIDE.U32 R58, R7, -0x326172a9, RZ ;  /* 0xcd9e8d57073a7825 */ /* 0x000fe800078e00ff */
[----:B----4-:R-:W-:Y:S01]  /*15130*/  FFMA.FTZ R5, R189, UR4, -R181 ;  /* 0x00000004bd057c23 */ /* 0x010fe200080108b5 */
[----:B------:R-:W-:Y:S03]  /*15140*/  IMAD.WIDE.U32 R12, R10, -0x326172a9, RZ ;  /* 0xcd9e8d570a0c7825 */ /* 0x000fe600078e00ff */
[----:B------:R3:W-:Y:S01]  /*15150*/  MUFU.EX2 R38, R5 ;  /* 0x0000000500267308 */ /* 0x0007e20000000800 */
[----:B------:R-:W-:Y:S01]  /*15160*/  IMAD.WIDE.U32 R6, R6, -0x2daee0ad, RZ ;  /* 0xd2511f5306067825 */ /* 0x000fe200078e00ff */
[----:B------:R-:W-:Y:S02]  /*15170*/  LOP3.LUT R9, R59, UR16, R12, 0x96, !PT ;  /* 0x000000103b097c12 */ /* 0x000fe4000f8e960c */
[----:B------:R-:W-:Y:S01]  /*15180*/  LOP3.LUT R10, R13, UR18, R186, 0x96, !PT ;  /* 0x000000120d0a7c12 */ /* 0x000fe2000f8e96ba */
[----:B-1----:R-:W-:Y:S01]  /*15190*/  FFMA.FTZ R0, R190, UR4, -R183 ;  /* 0x00000004be007c23 */ /* 0x002fe200080108b7 */
[----:B------:R-:W-:Y:S01]  /*151a0*/  LOP3.LUT R12, R7, UR15, R4, 0x96, !PT ;  /* 0x0000000f070c7c12 */ /* 0x000fe2000f8e9604 */
[----:B------:R-:W-:Y:S01]  /*151b0*/  FFMA.FTZ R7, R188, UR4, -R182 ;  /* 0x00000004bc077c23 */ /* 0x000fe200080108b6 */
[----:B------:R-:W-:Y:S02]  /*151c0*/  MOV R190, R26 ;  /* 0x0000001a00be7202 */ /* 0x000fe40000000f00 */
[----:B------:R1:W4:Y:S01]  /*151d0*/  MUFU.EX2 R24, R0 ;  /* 0x0000000000187308 */ /* 0x0003220000000800 */
[----:B------:R-:W-:Y:S01]  /*151e0*/  IMAD.WIDE.U32 R64, R9, -0x2daee0ad, RZ ;  /* 0xd2511f5309407825 */ /* 0x000fe200078e00ff */
[----:B------:R-:W-:Y:S03]  /*151f0*/  F2FP.BF16.F32.PACK_AB R174, R33, R190 ;  /* 0x000000be21ae723e */ /* 0x000fe600000010ff */
[----:B------:R-:W-:Y:S05]  /*15200*/  IMAD.WIDE.U32 R56, R11, -0x2daee0ad, RZ ;  /* 0xd2511f530b387825 */ /* 0x000fea00078e00ff */
[----:B------:R2:W-:Y:S01]  /*15210*/  MUFU.EX2 R47, R7 ;  /* 0x00000007002f7308 */ /* 0x0005e20000000800 */
[----:B---3--:R-:W-:Y:S01]  /*15220*/  IMAD.WIDE.U32 R4, R10, -0x2daee0ad, RZ ;  /* 0xd2511f530a047825 */ /* 0x008fe200078e00ff */
[----:B------:R-:W-:Y:S03]  /*15230*/  LOP3.LUT R6, R57, UR13, R6, 0x96, !PT ;  /* 0x0000000d39067c12 */ /* 0x000fe6000f8e9606 */
[----:B------:R-:W-:Y:S01]  /*15240*/  IMAD.MOV.U32 R189, RZ, RZ, R27 ;  /* 0x000000ffffbd7224 */ /* 0x000fe200078e001b */
[----:B------:R-:W-:Y:S01]  /*15250*/  LOP3.LUT R4, R65, UR13, R4, 0x96, !PT ;  /* 0x0000000d41047c12 */ /* 0x000fe2000f8e9604 */
[----:B------:R-:W-:Y:S01]  /*15260*/  IMAD.WIDE.U32 R44, R12, -0x326172a9, RZ ;  /* 0xcd9e8d570c2c7825 */ /* 0x000fe200078e00ff */
[----:B------:R-:W-:Y:S03]  /*15270*/  LOP3.LUT R8, R5, UR15, R8, 0x96, !PT ;  /* 0x0000000f05087c12 */ /* 0x000fe6000f8e9608 */
[----:B-1----:R-:W-:Y:S01]  /*15280*/  FFMA.FTZ R0, R192, UR4, -R183 ;  /* 0x00000004c0007c23 */ /* 0x002fe200080108b7 */
[----:B------:R-:W-:Y:S01]  /*15290*/  MOV R192, R35 ;  /* 0x0000002300c07202 */ /* 0x000fe20000000f00 */
[----:B------:R-:W-:Y:S01]  /*152a0*/  IMAD.WIDE.U32 R4, R4, -0x326172a9, RZ ;  /* 0xcd9e8d5704047825 */ /* 0x000fe200078e00ff */
[----:B------:R-:W-:Y:S01]  /*152b0*/  LOP3.LUT R60, R45, UR14, R60, 0x96, !PT ;  /* 0x0000000e2d3c7c12 */ /* 0x000fe2000f8e963c */
[----:B------:R1:W-:Y:S02]  /*152c0*/  MUFU.EX2 R51, R0 ;  /* 0x0000000000337308 */ /* 0x0003e40000000800 */
[----:B------:R-:W-:Y:S01]  /*152d0*/  IMAD.WIDE.U32 R62, R8, -0x326172a9, RZ ;  /* 0xcd9e8d57083e7825 */ /* 0x000fe200078e00ff */
[C---:B------:R-:W-:Y:S02]  /*152e0*/  LOP3.LUT R8, R4.reuse, 0xffff, RZ, 0xc0, !PT ;  /* 0x0000ffff04087812 */ /* 0x040fe400078ec0ff */
[----:B------:R-:W-:Y:S01]  /*152f0*/  LOP3.LUT R11, R4, 0xff, RZ, 0xc0, !PT ;  /* 0x000000ff040b7812 */ /* 0x000fe200078ec0ff */
[----:B--2---:R-:W-:Y:S01]  /*15300*/  IMAD.WIDE.U32 R6, R6, -0x326172a9, RZ ;  /* 0xcd9e8d5706067825 */ /* 0x004fe200078e00ff */
[--C-:B------:R-:W-:Y:S02]  /*15310*/  SHF.R.U32.HI R9, RZ, 0x10, R4.reuse ;  /* 0x00000010ff097819 */ /* 0x100fe40000011604 */
[----:B------:R-:W-:Y:S01]  /*15320*/  SHF.R.U32.HI R10, RZ, 0x18, R4 ;  /* 0x00000018ff0a7819 */ /* 0x000fe20000011604 */
[----:B------:R-:W-:Y:S01]  /*15330*/  IMAD.WIDE.U32 R60, R60, -0x2daee0ad, RZ ;  /* 0xd2511f533c3c7825 */ /* 0x000fe200078e00ff */
[----:B------:R-:W-:Y:S02]  /*15340*/  LOP3.LUT R2, R6, 0xffff, RZ, 0xc0, !PT ;  /* 0x0000ffff06027812 */ /* 0x000fe400078ec0ff */
[----:B------:R-:W-:Y:S02]  /*15350*/  SHF.R.U32.HI R12, RZ, 0x10, R6 ;  /* 0x00000010ff0c7819 */ /* 0x000fe40000011606 */
[----:B------:R-:W-:Y:S02]  /*15360*/  LOP3.LUT R4, R5, UR23, R62, 0x96, !PT ;  /* 0x0000001705047c12 */ /* 0x000fe4000f8e963e */
[----:B-1----:R-:W-:Y:S02]  /*15370*/  SHF.R.U32.HI R0, RZ, 0x8, R8 ;  /* 0x00000008ff007819 */ /* 0x002fe40000011608 */
[----:B------:R-:W-:Y:S02]  /*15380*/  SHF.R.U32.HI R5, RZ, 0x8, R2 ;  /* 0x00000008ff057819 */ /* 0x000fe40000011602 */
[----:B------:R-:W-:Y:S02]  /*15390*/  SHF.R.U32.HI R13, RZ, 0x18, R6 ;  /* 0x00000018ff0d7819 */ /* 0x000fe40000011606 */
[----:B------:R-:W-:Y:S02]  /*153a0*/  LOP3.LUT R2, R12, 0xff, RZ, 0xc0, !PT ;  /* 0x000000ff0c027812 */ /* 0x000fe400078ec0ff */
[----:B------:R-:W-:Y:S01]  /*153b0*/  PRMT R11, R11, 0x5410, R0 ;  /* 0x000054100b0b7816 */ /* 0x000fe20000000000 */
[----:B------:R-:W-:Y:S01]  /*153c0*/  FFMA.FTZ R0, R194, UR4, -R182 ;  /* 0x00000004c2007c23 */ /* 0x000fe200080108b6 */
[----:B------:R-:W-:Y:S01]  /*153d0*/  PRMT R13, R2, 0x5410, R13 ;  /* 0x00005410020d7816 */ /* 0x000fe2000000000d */
[----:B------:R-:W-:Y:S01]  /*153e0*/  FFMA.FTZ R2, R195, UR4, -R183 ;  /* 0x00000004c3027c23 */ /* 0x000fe200080108b7 */
[----:B------:R-:W-:Y:S01]  /*153f0*/  LOP3.LUT R14, R6, 0xff, RZ, 0xc0, !PT ;  /* 0x000000ff060e7812 */ /* 0x000fe200078ec0ff */
[----:B------:R1:W-:Y:S01]  /*15400*/  MUFU.EX2 R67, R0 ;  /* 0x0000000000437308 */ /* 0x0003e20000000800 */
[----:B------:R-:W-:Y:S01]  /*15410*/  LOP3.LUT R6, R7, UR23, R44, 0x96, !PT ;  /* 0x0000001707067c12 */ /* 0x000fe2000f8e962c */
[----:B------:R-:W-:Y:S01]  /*15420*/  FFMA.FTZ R7, R193, UR4, -R182 ;  /* 0x00000004c1077c23 */ /* 0x000fe200080108b6 */
[----:B------:R-:W-:Y:S01]  /*15430*/  PRMT R14, R14, 0x5410, R5 ;  /* 0x000054100e0e7816 */ /* 0x000fe20000000005 */
[----:B------:R-:W-:Y:S01]  /*15440*/  IMAD.MOV.U32 R194, RZ, RZ, R25 ;  /* 0x000000ffffc27224 */ /* 0x000fe200078e0019 */
[----:B------:R-:W-:Y:S01]  /*15450*/  LOP3.LUT R8, R9, 0xff, RZ, 0xc0, !PT ;  /* 0x000000ff09087812 */ /* 0x000fe200078ec0ff */
[----:B------:R-:W-:Y:S01]  /*15460*/  IMAD.MOV.U32 R193, RZ, RZ, R52 ;  /* 0x000000ffffc17224 */ /* 0x000fe200078e0034 */
[----:B------:R-:W-:Y:S03]  /*15470*/  LOP3.LUT R5, R6, 0xffff, RZ, 0xc0, !PT ;  /* 0x0000ffff06057812 */ /* 0x000fe600078ec0ff */
[----:B------:R2:W-:Y:S01]  /*15480*/  MUFU.EX2 R15, R2 ;  /* 0x00000002000f7308 */ /* 0x0005e20000000800 */
[----:B------:R-:W-:Y:S01]  /*15490*/  PRMT R179, R8, 0x5410, R10 ;  /* 0x0000541008b37816 */ /* 0x000fe2000000000a */
[----:B-----5:R-:W-:Y:S01]  /*154a0*/  IMAD.MOV.U32 R195, RZ, RZ, R28 ;  /* 0x000000ffffc37224 */ /* 0x020fe200078e001c */
[----:B------:R-:W-:Y:S01]  /*154b0*/  LOP3.LUT R10, R6, 0xff, RZ, 0xc0, !PT ;  /* 0x000000ff060a7812 */ /* 0x000fe200078ec0ff */
[----:B------:R-:W-:Y:S01]  /*154c0*/  LDSM.16.MT88.4 R52, [R220+0xa000] ;  /* 0x00a00000dc34783b */ /* 0x000fe20000004200 */
[----:B------:R-:W-:Y:S02]  /*154d0*/  SHF.R.U32.HI R5, RZ, 0x8, R5 ;  /* 0x00000008ff057819 */ /* 0x000fe40000011605 */
[----:B------:R-:W-:Y:S03]  /*154e0*/  LOP3.LUT R8, R4, 0xff, RZ, 0xc0, !PT ;  /* 0x000000ff04087812 */ /* 0x000fe600078ec0ff */
[----:B------:R3:W5:Y:S01]  /*154f0*/  MUFU.EX2 R16, R7 ;  /* 0x0000000700107308 */ /* 0x0007620000000800 */
[----:B------:R-:W-:Y:S01]  /*15500*/  PRMT R10, R10, 0x5410, R5 ;  /* 0x000054100a0a7816 */ /* 0x000fe20000000005 */
[----:B------:R-:W-:Y:S01]  /*15510*/  FFMA.FTZ R5, R196, UR4, -R183 ;  /* 0x00000004c4057c23 */ /* 0x000fe200080108b7 */
[----:B----4-:R-:W-:Y:S01]  /*15520*/  IMAD.MOV.U32 R196, RZ, RZ, R24 ;  /* 0x000000ffffc47224 */ /* 0x010fe200078e0018 */
[----:B-1----:R-:W-:Y:S01]  /*15530*/  LOP3.LUT R0, R4, 0xffff, RZ, 0xc0, !PT ;  /* 0x0000ffff04007812 */ /* 0x002fe200078ec0ff */
[----:B------:R-:W1:Y:S01]  /*15540*/  LDC.U8 R24, c[0x0][0x388] ;  /* 0x0000e200ff187b82 */ /* 0x000e620000000000 */
[----:B------:R-:W-:Y:S04]  /*15550*/  SHF.R.U32.HI R9, RZ, 0x18, R6 ;  /* 0x00000018ff097819 */ /* 0x000fe80000011606 */
[----:B------:R4:W-:Y:S01]  /*15560*/  MUFU.EX2 R188, R5 ;  /* 0x0000000500bc7308 */ /* 0x0009e20000000800 */
[----:B--2---:R-:W-:Y:S02]  /*15570*/  SHF.R.U32.HI R2, RZ, 0x8, R0 ;  /* 0x00000008ff027819 */ /* 0x004fe40000011600 */
[----:B------:R-:W-:Y:S02]  /*15580*/  FSEL R0, R104, RZ, P3 ;  /* 0x000000ff68007208 */ /* 0x000fe40001800000 */
[----:B------:R-:W-:Y:S02]  /*15590*/  PRMT R8, R8, 0x5410, R2 ;  /* 0x0000541008087816 */ /* 0x000fe40000000002 */
[----:B------:R-:W-:Y:S01]  /*155a0*/  SHF.R.U32.HI R2, RZ, 0x10, R4 ;  /* 0x00000010ff027819 */ /* 0x000fe20000011604 */
[----:B------:R-:W-:Y:S01]  /*155b0*/  FADD.FTZ R0, -R0, R3 ;  /* 0x0000000300007221 */ /* 0x000fe20000010100 */
[----:B------:R-:W-:Y:S02]  /*155c0*/  FSEL R3, R103, RZ, P2 ;  /* 0x000000ff67037208 */ /* 0x000fe40001000000 */
[----:B---3--:R-:W-:Y:S01]  /*155d0*/  SHF.R.U32.HI R7, RZ, 0x10, R6 ;  /* 0x00000010ff077819 */ /* 0x008fe20000011606 */
[----:B------:R-:W-:Y:S01]  /*155e0*/  FMUL.FTZ R0, R0, UR4 ;  /* 0x0000000400007c20 */ /* 0x000fe20008410000 */
[----:B------:R-:W-:Y:S01]  /*155f0*/  F2FP.BF16.F32.PACK_AB R175, R32, R194 ;  /* 0x000000c220af723e */ /* 0x000fe200000010ff */
[----:B------:R-:W-:Y:S01]  /*15600*/  FADD.FTZ R3, -R3, R100 ;  /* 0x0000006403037221 */ /* 0x000fe20000010100 */
[----:B------:R-:W-:Y:S01]  /*15610*/  LOP3.LUT R6, R7, 0xff, RZ, 0xc0, !PT ;  /* 0x000000ff07067812 */ /* 0x000fe200078ec0ff */
[----:B------:R2:W3:Y:S01]  /*15620*/  MUFU.EX2 R100, R0 ;  /* 0x0000000000647308 */ /* 0x0004e20000000800 */
[----:B----4-:R-:W-:Y:S01]  /*15630*/  SHF.R.U32.HI R5, RZ, 0x18, R4 ;  /* 0x00000018ff057819 */ /* 0x010fe20000011604 */
[----:B------:R-:W-:Y:S01]  /*15640*/  FMUL.FTZ R3, R3, UR4 ;  /* 0x0000000403037c20 */ /* 0x000fe20008410000 */
[----:B------:R-:W-:Y:S02]  /*15650*/  LOP3.LUT R4, R2, 0xff, RZ, 0xc0, !PT ;  /* 0x000000ff02047812 */ /* 0x000fe400078ec0ff */
[----:B-1----:R-:W-:Y:S02]  /*15660*/  PRMT R12, R24, 0x7054, R24 ;  /* 0x00007054180c7816 */ /* 0x002fe40000000018 */
[----:B------:R-:W1:Y:S01]  /*15670*/  LDSM.16.MT88.4 R24, [R220+0x9000] ;  /* 0x00900000dc18783b */ /* 0x000e620000004200 */
[----:B------:R-:W-:Y:S02]  /*15680*/  FSEL R2, R102, RZ, P1 ;  /* 0x000000ff66027208 */ /* 0x000fe40000800000 */
[----:B------:R-:W4:Y:S01]  /*15690*/  MUFU.EX2 R3, R3 ;  /* 0x0000000300037308 */ /* 0x000f220000000800 */
[----:B------:R-:W-:Y:S02]  /*156a0*/  PRMT R9, R6, 0x5410, R9 ;  /* 0x0000541006097816 */ /* 0x000fe40000000009 */
[----:B------:R-:W-:Y:S01]  /*156b0*/  PRMT R7, R4, 0x5410, R5 ;  /* 0x0000541004077816 */ /* 0x000fe20000000005 */
[----:B------:R-:W-:Y:S01]  /*156c0*/  FADD.FTZ R2, -R2, R105 ;  /* 0x0000006902027221 */ /* 0x000fe20000010100 */
[--C-:B------:R-:W-:Y:S01]  /*156d0*/  HSET2.LE.AND R6, R10, R12.reuse, PT ;  /* 0x0000000c0a067233 */ /* 0x100fe20003803000 */
[----:B-----5:R-:W-:Y:S01]  /*156e0*/  IMAD.MOV.U32 R105, RZ, RZ, R16 ;  /* 0x000000ffff697224 */ /* 0x020fe200078e0010 */
[--C-:B------:R-:W-:Y:S01]  /*156f0*/  HSET2.LE.AND R4, R14, R12.reuse, PT ;  /* 0x0000000c0e047233 */ /* 0x100fe20003803000 */
[----:B------:R-:W-:Y:S01]  /*15700*/  FMUL.FTZ R2, R2, UR4 ;  /* 0x0000000402027c20 */ /* 0x000fe20008410000 */
[----:B--2---:R-:W-:Y:S01]  /*15710*/  FSEL R0, R101, RZ, P0 ;  /* 0x000000ff65007208 */ /* 0x004fe20000000000 */
[C---:B---3--:R-:W-:Y:S01]  /*15720*/  FMUL.FTZ R16, R100.reuse, R120 ;  /* 0x0000007864107220 */ /* 0x048fe20000410000 */
[--C-:B------:R-:W-:Y:S01]  /*15730*/  HSET2.LE.AND R5, R13, R12.reuse, PT ;  /* 0x0000000c0d057233 */ /* 0x100fe20003803000 */
[----:B------:R-:W-:Y:S01]  /*15740*/  FMUL.FTZ R17, R100, R121 ;  /* 0x0000007964117220 */ /* 0x000fe20000410000 */
[----:B------:R-:W-:Y:S01]  /*15750*/  F2FP.BF16.F32.PACK_AB R172, R66, R193 ;  /* 0x000000c142ac723e */ /* 0x000fe200000010ff */
[----:B------:R-:W-:Y:S01]  /*15760*/  FADD.FTZ R0, -R0, R106 ;  /* 0x0000006a00007221 */ /* 0x000fe20000010100 */
[----:B------:R-:W2:Y:S01]  /*15770*/  MUFU.EX2 R2, R2 ;  /* 0x0000000200027308 */ /* 0x000ea20000000800 */
[----:B------:R-:W-:Y:S01]  /*15780*/  LOP3.LUT R174, R4, R174, RZ, 0xc0, !PT ;  /* 0x000000ae04ae7212 */ /* 0x000fe200078ec0ff */
[----:B----4-:R-:W-:Y:S01]  /*15790*/  FMUL.FTZ R18, R3, R122 ;  /* 0x0000007a03127220 */ /* 0x010fe20000410000 */
[----:B------:R-:W-:Y:S01]  /*157a0*/  FMUL.FTZ R0, R0, UR4 ;  /* 0x0000000400007c20 */ /* 0x000fe20008410000 */
[----:B------:R-:W-:Y:S01]  /*157b0*/  LOP3.LUT R175, R5, R175, RZ, 0xc0, !PT ;  /* 0x000000af05af7212 */ /* 0x000fe200078ec0ff */
[C---:B------:R-:W-:Y:S01]  /*157c0*/  FMUL.FTZ R19, R3.reuse, R123 ;  /* 0x0000007b03137220 */ /* 0x040fe20000410000 */
[----:B------:R-:W-:Y:S01]  /*157d0*/  LOP3.LUT R172, R6, R172, RZ, 0xc0, !PT ;  /* 0x000000ac06ac7212 */ /* 0x000fe200078ec0ff */
[----:B------:R-:W-:Y:S01]  /*157e0*/  IMAD.MOV.U32 R122, RZ, RZ, R20 ;  /* 0x000000ffff7a7224 */ /* 0x000fe200078e0014 */
[--C-:B------:R-:W-:Y:S02]  /*157f0*/  HSET2.LE.AND R4, R9, R12.reuse, PT ;  /* 0x0000000c09047233 */ /* 0x100fe40003803000 */
[----:B------:R-:W3:Y:S01]  /*15800*/  MUFU.EX2 R0, R0 ;  /* 0x0000000000007308 */ /* 0x000ee20000000800 */
[--C-:B------:R-:W-:Y:S01]  /*15810*/  HSET2.LE.AND R5, R8, R12.reuse, PT ;  /* 0x0000000c08057233 */ /* 0x100fe20003803000 */
[----:B------:R-:W-:Y:S01]  /*15820*/  FMUL.FTZ R20, R100, R124 ;  /* 0x0000007c64147220 */ /* 0x000fe20000410000 */
[--C-:B------:R-:W-:Y:S01]  /*15830*/  HSET2.LE.AND R6, R7, R12.reuse, PT ;  /* 0x0000000c07067233 */ /* 0x100fe20003803000 */
[----:B------:R-:W-:Y:S01]  /*15840*/  FMUL.FTZ R7, R3, R115 ;  /* 0x0000007303077220 */ /* 0x000fe20000410000 */
[----:B------:R-:W-:Y:S01]  /*15850*/  F2FP.BF16.F32.PACK_AB R173, R38, R195 ;  /* 0x000000c326ad723e */ /* 0x000fe200000010ff */
[----:B------:R-:W-:Y:S01]  /*15860*/  IMAD.MOV.U32 R115, RZ, RZ, R32 ;  /* 0x000000ffff737224 */ /* 0x000fe200078e0020 */
[----:B------:R-:W-:Y:S01]  /*15870*/  F2FP.BF16.F32.PACK_AB R176, R50, R47 ;  /* 0x0000002f32b0723e */ /* 0x000fe200000010ff */
[C---:B--2---:R-:W-:Y:S01]  /*15880*/  FMUL.FTZ R13, R2.reuse, R117 ;  /* 0x00000075020d7220 */ /* 0x044fe20000410000 */
[----:B------:R-:W-:Y:S01]  /*15890*/  F2FP.BF16.F32.PACK_AB R177, R51, R196 ;  /* 0x000000c433b1723e */ /* 0x000fe200000010ff */
[----:B------:R-:W-:Y:S01]  /*158a0*/  FMUL.FTZ R28, R2, R132 ;  /* 0x00000084021c7220 */ /* 0x000fe20000410000 */
[----:B------:R-:W-:Y:S01]  /*158b0*/  MOV R106, R15 ;  /* 0x0000000f006a7202 */ /* 0x000fe20000000f00 */
[----:B------:R-:W-:Y:S01]  /*158c0*/  IMAD.MOV.U32 R132, RZ, RZ, R29 ;  /* 0x000000ffff847224 */ /* 0x000fe200078e001d */
[----:B------:R-:W-:Y:S01]  /*158d0*/  LOP3.LUT R173, R4, R173, RZ, 0xc0, !PT ;  /* 0x000000ad04ad7212 */ /* 0x000fe200078ec0ff */
[C---:B------:R-:W-:Y:S01]  /*158e0*/  FMUL.FTZ R4, R100.reuse, R112 ;  /* 0x0000007064047220 */ /* 0x040fe20000410000 */
[----:B------:R-:W-:Y:S01]  /*158f0*/  LOP3.LUT R176, R5, R176, RZ, 0xc0, !PT ;  /* 0x000000b005b07212 */ /* 0x000fe200078ec0ff */
[----:B------:R-:W-:Y:S01]  /*15900*/  FMUL.FTZ R5, R100, R113 ;  /* 0x0000007164057220 */ /* 0x000fe20000410000 */
[----:B------:R-:W-:Y:S01]  /*15910*/  LOP3.LUT R177, R6, R177, RZ, 0xc0, !PT ;  /* 0x000000b106b17212 */ /* 0x000fe200078ec0ff */
[----:B------:R-:W-:Y:S01]  /*15920*/  FMUL.FTZ R6, R3, R114 ;  /* 0x0000007203067220 */ /* 0x000fe20000410000 */
[--C-:B------:R-:W-:Y:S01]  /*15930*/  HSET2.LE.AND R178, R11, R12.reuse, PT ;  /* 0x0000000c0bb27233 */ /* 0x100fe20003803000 */
[C---:B---3--:R-:W-:Y:S01]  /*15940*/  FMUL.FTZ R10, R0.reuse, R110 ;  /* 0x0000006e000a7220 */ /* 0x048fe20000410000 */
[----:B------:R-:W-:Y:S01]  /*15950*/  HSET2.LE.AND R179, R179, R12, PT ;  /* 0x0000000cb3b37233 */ /* 0x000fe20003803000 */
[----:B------:R-:W-:Y:S01]  /*15960*/  FMUL.FTZ R11, R0, R111 ;  /* 0x0000006f000b7220 */ /* 0x000fe20000410000 */
[----:B------:R-:W-:Y:S01]  /*15970*/  F2FP.BF16.F32.PACK_AB R8, R67, R105 ;  /* 0x000000694308723e */ /* 0x000fe200000010ff */
[----:B------:R-:W-:Y:S01]  /*15980*/  IMAD.MOV.U32 R114, RZ, RZ, R33 ;  /* 0x000000ffff727224 */ /* 0x000fe200078e0021 */
[-C--:B-1----:R-:W-:Y:S01]  /*15990*/  HMMA.16816.F32.BF16 R4, R172, R24.reuse, R4 ;  /* 0x00000018ac04723c */ /* 0x082fe20000041804 */
[----:B------:R-:W-:Y:S04]  /*159a0*/  PLOP3.LUT P0, PT, PT, PT, UP0, 0x80, 0x0 ;  /* 0x000000000000781c */ /* 0x000fe80003f0f008 */
[----:B------:R-:W-:Y:S01]  /*159b0*/  F2FP.BF16.F32.PACK_AB R9, R188, R106 ;  /* 0x0000006abc09723e */ /* 0x000fe200000010ff */
[----:B------:R-:W-:Y:S01]  /*159c0*/  FMUL.FTZ R15, R0, R119 ;  /* 0x00000077000f7220 */ /* 0x000fe20000410000 */
[----:B------:R-:W-:Y:S01]  /*159d0*/  LOP3.LUT R178, R178, R8, RZ, 0xc0, !PT ;  /* 0x00000008b2b27212 */ /* 0x000fe200078ec0ff */
[C---:B------:R-:W-:Y:S03]  /*159e0*/  FMUL.FTZ R8, R2.reuse, R108 ;  /* 0x0000006c02087220 */ /* 0x040fe60000410000 */
[----:B------:R-:W-:Y:S01]  /*159f0*/  LOP3.LUT R179, R179, R9, RZ, 0xc0, !PT ;  /* 0x00000009b3b37212 */ /* 0x000fe200078ec0ff */
[C---:B------:R-:W-:Y:S01]  /*15a00*/  FMUL.FTZ R9, R2.reuse, R109 ;  /* 0x0000006d02097220 */ /* 0x040fe20000410000 */
[----:B------:R-:W-:Y:S01]  /*15a10*/  FMUL.FTZ R12, R2, R116 ;  /* 0x00000074020c7220 */ /* 0x000fe20000410000 */
[----:B------:R-:W-:Y:S01]  /*15a20*/  FMUL.FTZ R14, R0, R118 ;  /* 0x00000076000e7220 */ /* 0x000fe20000410000 */
[----:B------:R-:W1:Y:S01]  /*15a30*/  LDSM.16.MT88.4 R108, [R222+0xa000] ;  /* 0x00a00000de6c783b */ /* 0x000e620000004200 */
[----:B------:R-:W-:Y:S02]  /*15a40*/  IMAD.MOV.U32 R112, RZ, RZ, R22 ;  /* 0x000000ffff707224 */ /* 0x000fe400078e0016 */
[C---:B------:R-:W-:Y:S01]  /*15a50*/  FMUL.FTZ R22, R3.reuse, R126 ;  /* 0x0000007e03167220 */ /* 0x040fe20000410000 */
[----:B------:R-:W-:Y:S01]  /*15a60*/  IMAD.MOV.U32 R126, RZ, RZ, R67 ;  /* 0x000000ffff7e7224 */ /* 0x000fe200078e0043 */
[C---:B------:R-:W-:Y:S04]  /*15a70*/  HMMA.16816.F32.BF16 R8, R176.reuse, R24, R8 ;  /* 0x00000018b008723c */ /* 0x040fe80000041808 */
[----:B------:R-:W-:Y:S02]  /*15a80*/  IMAD.MOV.U32 R113, RZ, RZ, R23 ;  /* 0x000000ffff717224 */ /* 0x000fe400078e0017 */
[C---:B------:R-:W-:Y:S01]  /*15a90*/  FMUL.FTZ R23, R3.reuse, R127 ;  /* 0x0000007f03177220 */ /* 0x040fe20000410000 */
[-C--:B------:R-:W-:Y:S04]  /*15aa0*/  HMMA.16816.F32.BF16 R12, R176, R26.reuse, R12 ;  /* 0x0000001ab00c723c */ /* 0x080fe8000004180c */
[----:B------:R-:W-:Y:S02]  /*15ab0*/  MOV R127, R188 ;  /* 0x000000bc007f7202 */ /* 0x000fe40000000f00 */
[C---:B------:R-:W-:Y:S05]  /*15ac0*/  HMMA.16816.F32.BF16 R16, R172.reuse, R26, R16 ;  /* 0x0000001aac10723c */ /* 0x040fea0000041810 */
[----:B------:R-:W-:Y:S01]  /*15ad0*/  MOV R123, R21 ;  /* 0x00000015007b7202 */ /* 0x000fe20000000f00 */
[----:B------:R-:W-:Y:S01]  /*15ae0*/  FMUL.FTZ R21, R100, R125 ;  /* 0x0000007d64157220 */ /* 0x000fe20000410000 */
[C---:B------:R-:W-:Y:S01]  /*15af0*/  FMUL.FTZ R25, R2.reuse, R129 ;  /* 0x0000008102197220 */ /* 0x040fe20000410000 */
[----:B------:R-:W-:Y:S03]  /*15b00*/  FMUL.FTZ R24, R2, R128 ;  /* 0x0000008002187220 */ /* 0x000fe60000410000 */
[C---:B------:R-:W-:Y:S01]  /*15b10*/  FMUL.FTZ R26, R0.reuse, R130 ;  /* 0x00000082001a7220 */ /* 0x040fe20000410000 */
[----:B------:R-:W-:Y:S01]  /*15b20*/  FMUL.FTZ R27, R0, R131 ;  /* 0x00000083001b7220 */ /* 0x000fe20000410000 */
[-C--:B------:R-:W-:Y:S03]  /*15b30*/  HMMA.16816.F32.BF16 R20, R172, R40.reuse, R20 ;  /* 0x00000028ac14723c */ /* 0x080fe60000041814 */
[----:B------:R-:W-:Y:S01]  /*15b40*/  IMAD.MOV.U32 R117, RZ, RZ, R31 ;  /* 0x000000ffff757224 */ /* 0x000fe200078e001f */
[----:B------:R-:W-:Y:S01]  /*15b50*/  MOV R116, R30 ;  /* 0x0000001e00747202 */ /* 0x000fe20000000f00 */
[----:B------:R-:W-:Y:S01]  /*15b60*/  FMUL.FTZ R29, R2, R133 ;  /* 0x00000085021d7220 */ /* 0x000fe20000410000 */
[C---:B------:R-:W-:Y:S05]  /*15b70*/  HMMA.16816.F32.BF16 R24, R176.reuse, R40, R24 ;  /* 0x00000028b018723c */ /* 0x040fea0000041818 */
[C---:B------:R-:W-:Y:S01]  /*15b80*/  FMUL.FTZ R30, R0.reuse, R134 ;  /* 0x00000086001e7220 */ /* 0x040fe20000410000 */
[----:B------:R-:W-:Y:S01]  /*15b90*/  FMUL.FTZ R31, R0, R135 ;  /* 0x00000087001f7220 */ /* 0x000fe20000410000 */
[C---:B------:R-:W-:Y:S01]  /*15ba0*/  FMUL.FTZ R32, R100.reuse, R136 ;  /* 0x0000008864207220 */ /* 0x040fe20000410000 */
[C---:B------:R-:W-:Y:S03]  /*15bb0*/  FMUL.FTZ R33, R100.reuse, R137 ;  /* 0x0000008964217220 */ /* 0x040fe60000410000 */
[C---:B------:R-:W-:Y:S01]  /*15bc0*/  FMUL.FTZ R34, R3.reuse, R138 ;  /* 0x0000008a03227220 */ /* 0x040fe20000410000 */
[C---:B------:R-:W-:Y:S01]  /*15bd0*/  FMUL.FTZ R35, R3.reuse, R139 ;  /* 0x0000008b03237220 */ /* 0x040fe20000410000 */
[-C--:B------:R-:W-:Y:S03]  /*15be0*/  HMMA.16816.F32.BF16 R28, R176, R42.reuse, R28 ;  /* 0x0000002ab01c723c */ /* 0x080fe6000004181c */
[----:B------:R-:W-:Y:S01]  /*15bf0*/  IMAD.MOV.U32 R120, RZ, RZ, R112 ;  /* 0x000000ffff787224 */ /* 0x000fe200078e0070 */
[----:B------:R-:W-:Y:S01]  /*15c00*/  MOV R121, R113 ;  /* 0x0000007100797202 */ /* 0x000fe20000000f00 */
[----:B------:R-:W-:Y:S01]  /*15c10*/  IMAD.MOV.U32 R112, RZ, RZ, R36 ;  /* 0x000000ffff707224 */ /* 0x000fe200078e0024 */
[C---:B------:R-:W-:Y:S05]  /*15c20*/  HMMA.16816.F32.BF16 R32, R172.reuse, R42, R32 ;  /* 0x0000002aac20723c */ /* 0x040fea0000041820 */
[----:B------:R-:W-:Y:S02]  /*15c30*/  IMAD.MOV.U32 R113, RZ, RZ, R37 ;  /* 0x000000ffff717224 */ /* 0x000fe400078e0025 */
[C---:B------:R-:W-:Y:S01]  /*15c40*/  FMUL.FTZ R36, R100.reuse, R140 ;  /* 0x0000008c64247220 */ /* 0x040fe20000410000 */
[----:B------:R-:W-:Y:S03]  /*15c50*/  IMAD.MOV.U32 R118, RZ, RZ, R38 ;  /* 0x000000ffff767224 */ /* 0x000fe600078e0026 */
[----:B------:R-:W-:Y:S01]  /*15c60*/  FMUL.FTZ R37, R100, R141 ;  /* 0x0000008d64257220 */ /* 0x000fe20000410000 */
[----:B------:R-:W-:Y:S02]  /*15c70*/  IMAD.MOV.U32 R133, RZ, RZ, R39 ;  /* 0x000000ffff857224 */ /* 0x000fe400078e0027 */
[C---:B------:R-:W-:Y:S01]  /*15c80*/  FMUL.FTZ R38, R3.reuse, R142 ;  /* 0x0000008e03267220 */ /* 0x040fe20000410000 */
[----:B------:R-:W-:Y:S01]  /*15c90*/  FMUL.FTZ R39, R3, R143 ;  /* 0x0000008f03277220 */ /* 0x000fe20000410000 */
[C---:B------:R-:W-:Y:S01]  /*15ca0*/  FMUL.FTZ R40, R2.reuse, R144 ;  /* 0x0000009002287220 */ /* 0x040fe20000410000 */
[----:B------:R-:W-:Y:S01]  /*15cb0*/  FMUL.FTZ R41, R2, R145 ;  /* 0x0000009102297220 */ /* 0x000fe20000410000 */
[C---:B------:R-:W-:Y:S01]  /*15cc0*/  FMUL.FTZ R42, R0.reuse, R146 ;  /* 0x00000092002a7220 */ /* 0x040fe20000410000 */
[----:B------:R-:W-:Y:S01]  /*15cd0*/  FMUL.FTZ R43, R0, R147 ;  /* 0x00000093002b7220 */ /* 0x000fe20000410000 */
[----:B------:R-:W-:Y:S01]  /*15ce0*/  IMAD.MOV.U32 R145, RZ, RZ, R115 ;  /* 0x000000ffff917224 */ /* 0x000fe200078e0073 */
[----:B------:R-:W-:Y:S01]  /*15cf0*/  MOV R137, R47 ;  /* 0x0000002f00897202 */ /* 0x000fe20000000f00 */
[-C--:B------:R-:W-:Y:S03]  /*15d00*/  HMMA.16816.F32.BF16 R36, R172, R52.reuse, R36 ;  /* 0x00000034ac24723c */ /* 0x080fe60000041824 */
[----:B------:R-:W-:Y:S02]  /*15d10*/  IMAD.MOV.U32 R138, RZ, RZ, R194 ;  /* 0x000000ffff8a7224 */ /* 0x000fe400078e00c2 */
[----:B------:R-:W-:Y:S01]  /*15d20*/  FMUL.FTZ R44, R2, R148 ;  /* 0x00000094022c7220 */ /* 0x000fe20000410000 */
[----:B------:R-:W-:Y:S01]  /*15d30*/  IMAD.MOV.U32 R194, RZ, RZ, R46 ;  /* 0x000000ffffc27224 */ /* 0x000fe200078e002e */
[C---:B------:R-:W-:Y:S04]  /*15d40*/  HMMA.16816.F32.BF16 R40, R176.reuse, R52, R40 ;  /* 0x00000034b028723c */ /* 0x040fe80000041828 */
[----:B------:R-:W-:Y:S01]  /*15d50*/  FMUL.FTZ R46, R0, R150 ;  /* 0x00000096002e7220 */ /* 0x000fe20000410000 */
[----:B------:R-:W-:Y:S01]  /*15d60*/  FMUL.FTZ R45, R2, R149 ;  /* 0x00000095022d7220 */ /* 0x000fe20000410000 */
[----:B------:R-:W-:Y:S01]  /*15d70*/  FMUL.FTZ R47, R0, R151 ;  /* 0x00000097002f7220 */ /* 0x000fe20000410000 */
[----:B------:R-:W-:Y:S01]  /*15d80*/  MOV R143, R106 ;  /* 0x0000006a008f7202 */ /* 0x000fe20000000f00 */
[----:B------:R-:W2:Y:S03]  /*15d90*/  LDC.U8 R150, c[0x0][0x388] ;  /* 0x0000e200ff967b82 */ /* 0x000ea60000000000 */
[----:B------:R-:W-:Y:S01]  /*15da0*/  LOP3.LUT R106, R61, UR32, R56, 0x96, !PT ;  /* 0x000000203d6a7c12 */ /* 0x000fe2000f8e9638 */
[----:B------:R-:W-:Y:S02]  /*15db0*/  IMAD.MOV.U32 R134, RZ, RZ, R48 ;  /* 0x000000ffff867224 */ /* 0x000fe400078e0030 */
[----:B------:R-:W-:Y:S01]  /*15dc0*/  FFMA.FTZ R56, R198, UR4, -R180 ;  /* 0x00000004c6387c23 */ /* 0x000fe200080108b4 */
[-C--:B------:R-:W-:Y:S03]  /*15dd0*/  HMMA.16816.F32.BF16 R44, R176, R54.reuse, R44 ;  /* 0x00000036b02c723c */ /* 0x080fe6000004182c */
[----:B------:R-:W-:Y:S01]  /*15de0*/  IMAD.MOV.U32 R135, RZ, RZ, R49 ;  /* 0x000000ffff877224 */ /* 0x000fe200078e0031 */
[----:B------:R-:W-:Y:S01]  /*15df0*/  MOV R131, R51 ;  /* 0x0000003300837202 */ /* 0x000fe20000000f00 */
[----:B------:R-:W-:Y:S02]  /*15e00*/  IMAD.MOV.U32 R130, RZ, RZ, R50 ;  /* 0x000000ffff827224 */ /* 0x000fe400078e0032 */
[C---:B------:R-:W-:Y:S01]  /*15e10*/  FMUL.FTZ R50, R3.reuse, R154 ;  /* 0x0000009a03327220 */ /* 0x040fe20000410000 */
[----:B------:R-:W-:Y:S03]  /*15e20*/  FMUL.FTZ R51, R3, R155 ;  /* 0x0000009b03337220 */ /* 0x000fe60000410000 */
[C---:B------:R-:W-:Y:S01]  /*15e30*/  FMUL.FTZ R48, R100.reuse, R152 ;  /* 0x0000009864307220 */ /* 0x040fe20000410000 */
[C---:B------:R-:W-:Y:S01]  /*15e40*/  FMUL.FTZ R49, R100.reuse, R153 ;  /* 0x0000009964317220 */ /* 0x040fe20000410000 */
[----:B------:R-:W-:Y:S02]  /*15e50*/  IMAD.MOV.U32 R141, RZ, RZ, R196 ;  /* 0x000000ffff8d7224 */ /* 0x000fe400078e00c4 */
[C---:B------:R-:W-:Y:S01]  /*15e60*/  FMUL.FTZ R52, R100.reuse, R160 ;  /* 0x000000a064347220 */ /* 0x040fe20000410000 */
[----:B------:R3:W-:Y:S01]  /*15e70*/  MUFU.EX2 R196, R56 ;  /* 0x0000003800c47308 */ /* 0x0007e20000000800 */
[----:B------:R-:W-:Y:S02]  /*15e80*/  IMAD.MOV.U32 R144, RZ, RZ, R114 ;  /* 0x000000ffff907224 */ /* 0x000fe400078e0072 */
[----:B------:R-:W-:Y:S01]  /*15e90*/  FMUL.FTZ R53, R100, R161 ;  /* 0x000000a164357220 */ /* 0x000fe20000410000 */
[----:B------:R-:W-:Y:S01]  /*15ea0*/  IMAD.MOV.U32 R160, RZ, RZ, R112 ;  /* 0x000000ffffa07224 */ /* 0x000fe200078e0070 */
[C---:B------:R-:W-:Y:S04]  /*15eb0*/  HMMA.16816.F32.BF16 R48, R172.reuse, R54, R48 ;  /* 0x00000036ac30723c */ /* 0x040fe80000041830 */
[----:B------:R-:W-:Y:S01]  /*15ec0*/  MOV R152, R116 ;  /* 0x0000007400987202 */ /* 0x000fe20000000f00 */
[----:B------:R-:W-:Y:S01]  /*15ed0*/  FMUL.FTZ R57, R2, R157 ;  /* 0x0000009d02397220 */ /* 0x000fe20000410000 */
[----:B------:R-:W-:Y:S01]  /*15ee0*/  LOP3.LUT R116, R63, UR14, R58, 0x96, !PT ;  /* 0x0000000e3f747c12 */ /* 0x000fe2000f8e963a */
[C---:B------:R-:W-:Y:S01]  /*15ef0*/  FMUL.FTZ R54, R3.reuse, R162 ;  /* 0x000000a203367220 */ /* 0x040fe20000410000 */
[----:B------:R-:W-:Y:S03]  /*15f00*/  FMUL.FTZ R55, R3, R163 ;  /* 0x000000a303377220 */ /* 0x000fe60000410000 */
[C---:B------:R-:W-:Y:S01]  /*15f10*/  FMUL.FTZ R58, R0.reuse, R158 ;  /* 0x0000009e003a7220 */ /* 0x040fe20000410000 */
[----:B------:R-:W-:Y:S01]  /*15f20*/  FMUL.FTZ R59, R0, R159 ;  /* 0x0000009f003b7220 */ /* 0x000fe20000410000 */
[----:B---3--:R-:W-:Y:S01]  /*15f30*/  FMUL.FTZ R56, R2, R156 ;  /* 0x0000009c02387220 */ /* 0x008fe20000410000 */
[----:B------:R-:W-:Y:S01]  /*15f40*/  IMAD.MOV.U32 R161, RZ, RZ, R113 ;  /* 0x000000ffffa17224 */ /* 0x000fe200078e0071 */
[-C--:B-1----:R-:W-:Y:S01]  /*15f50*/  HMMA.16816.F32.BF16 R52, R172, R108.reuse, R52 ;  /* 0x0000006cac34723c */ /* 0x082fe20000041834 */
[----:B------:R-:W1:Y:S02]  /*15f60*/  LDSM.16.MT88.4 R112, [R220+0xb000] ;  /* 0x00b00000dc70783b */ /* 0x000e640000004200 */
[----:B------:R-:W-:Y:S01]  /*15f70*/  IMAD.MOV.U32 R125, RZ, RZ, R66 ;  /* 0x000000ffff7d7224 */ /* 0x000fe200078e0042 */
[----:B--2---:R-:W-:Y:S01]  /*15f80*/  PRMT R150, R150, 0x7054, R150 ;  /* 0x0000705496967816 */ /* 0x004fe20000000096 */
[----:B------:R-:W-:Y:S01]  /*15f90*/  IMAD.MOV.U32 R147, RZ, RZ, R123 ;  /* 0x000000ffff937224 */ /* 0x000fe200078e007b */
[C---:B------:R-:W-:Y:S05]  /*15fa0*/  HMMA.16816.F32.BF16 R56, R176.reuse, R108, R56 ;  /* 0x0000006cb038723c */ /* 0x040fea0000041838 */
[----:B------:R-:W-:Y:S01]  /*15fb0*/  IMAD.MOV.U32 R149, RZ, RZ, R121 ;  /* 0x000000ffff957224 */ /* 0x000fe200078e0079 */
[----:B------:R-:W-:Y:S01]  /*15fc0*/  LOP3.LUT R63, R60, 0xffff, RZ, 0xc0, !PT ;  /* 0x0000ffff3c3f7812 */ /* 0x000fe200078ec0ff */
[----:B------:R-:W-:Y:S01]  /*15fd0*/  FFMA.FTZ R108, R201, UR4, -R180 ;  /* 0x00000004c96c7c23 */ /* 0x000fe200080108b4 */
[----:B------:R-:W-:Y:S03]  /*15fe0*/  IMAD.MOV.U32 R153, RZ, RZ, R117 ;  /* 0x000000ffff997224 */ /* 0x000fe600078e0075 */
[--C-:B------:R-:W-:Y:S01]  /*15ff0*/  SHF.R.U32.HI R62, RZ, 0x10, R60.reuse ;  /* 0x00000010ff3e7819 */ /* 0x100fe2000001163c */
[----:B------:R-:W-:Y:S01]  /*16000*/  IMAD.WIDE.U32 R116, R116, -0x2daee0ad, RZ ;  /* 0xd2511f5374747825 */ /* 0x000fe200078e00ff */
[----:B------:R-:W-:Y:S01]  /*16010*/  LOP3.LUT R123, R60, 0xff, RZ, 0xc0, !PT ;  /* 0x000000ff3c7b7812 */ /* 0x000fe200078ec0ff */
[----:B------:R2:W-:Y:S01]  /*16020*/  MUFU.EX2 R151, R108 ;  /* 0x0000006c00977308 */ /* 0x0005e20000000800 */
[----:B------:R-:W-:Y:S01]  /*16030*/  SHF.R.U32.HI R121, RZ, 0x18, R60 ;  /* 0x00000018ff797819 */ /* 0x000fe2000001163c */
[----:B------:R-:W-:Y:S01]  /*16040*/  FFMA.FTZ R61, R197, UR4, -R180 ;  /* 0x00000004c53d7c23 */ /* 0x000fe200080108b4 */
[----:B------:R-:W-:Y:S01]  /*16050*/  FFMA.FTZ R60, R199, UR4, -R181 ;  /* 0x00000004c73c7c23 */ /* 0x000fe200080108b5 */
[----:B------:R-:W-:Y:S01]  /*16060*/  IMAD.MOV.U32 R142, RZ, RZ, R105 ;  /* 0x000000ffff8e7224 */ /* 0x000fe200078e0069 */
[----:B------:R-:W-:Y:S01]  /*16070*/  LOP3.LUT R105, R117, UR32, R64, 0x96, !PT ;  /* 0x0000002075697c12 */ /* 0x000fe2000f8e9640 */
[----:B------:R-:W-:Y:S01]  /*16080*/  FFMA.FTZ R64, R200, UR4, -R181 ;  /* 0x00000004c8407c23 */ /* 0x000fe200080108b5 */
[----:B------:R-:W-:Y:S03]  /*16090*/  IMAD.MOV.U32 R139, RZ, RZ, R118 ;  /* 0x000000ffff8b7224 */ /* 0x000fe600078e0076 */
[----:B------:R3:W-:Y:S01]  /*160a0*/  MUFU.EX2 R136, R60 ;  /* 0x0000003c00887308 */ /* 0x0007e20000000800 */
[----:B------:R-:W-:Y:S01]  /*160b0*/  LOP3.LUT R118, R116, 0xffff, RZ, 0xc0, !PT ;  /* 0x0000ffff74767812 */ /* 0x000fe200078ec0ff */
[----:B------:R-:W-:Y:S01]  /*160c0*/  FMUL.FTZ R65, R100, R165 ;  /* 0x000000a564417220 */ /* 0x000fe20000410000 */
[----:B------:R-:W-:Y:S01]  /*160d0*/  SHF.R.U32.HI R117, RZ, 0x8, R63 ;  /* 0x00000008ff757819 */ /* 0x000fe2000001163f */
[----:B------:R-:W-:Y:S01]  /*160e0*/  FMUL.FTZ R63, R0, R171 ;  /* 0x000000ab003f7220 */ /* 0x000fe20000410000 */
[----:B------:R-:W-:Y:S01]  /*160f0*/  LOP3.LUT R109, R62, 0xff, RZ, 0xc0, !PT ;  /* 0x000000ff3e6d7812 */ /* 0x000fe200078ec0ff */
[----:B------:R-:W-:Y:S01]  /*16100*/  FMUL.FTZ R62, R0, R170 ;  /* 0x000000aa003e7220 */ /* 0x000fe20000410000 */
[C---:B------:R-:W-:Y:S03]  /*16110*/  FMUL.FTZ R66, R3.reuse, R166 ;  /* 0x000000a603427220 */ /* 0x040fe60000410000 */
[----:B------:R4:W5:Y:S01]  /*16120*/  MUFU.EX2 R188, R61 ;  /* 0x0000003d00bc7308 */ /* 0x0009620000000800 */
[----:B--2---:R-:W-:Y:S01]  /*16130*/  FFMA.FTZ R108, R202, UR4, -R180 ;  /* 0x00000004ca6c7c23 */ /* 0x004fe200080108b4 */
[C---:B------:R-:W-:Y:S01]  /*16140*/  FMUL.FTZ R67, R3.reuse, R167 ;  /* 0x000000a703437220 */ /* 0x040fe20000410000 */
[C---:B------:R-:W-:Y:S01]  /*16150*/  FMUL.FTZ R68, R100.reuse, R68 ;  /* 0x0000004464447220 */ /* 0x040fe20000410000 */
[----:B------:R-:W-:Y:S01]  /*16160*/  FMUL.FTZ R69, R100, R69 ;  /* 0x0000004564457220 */ /* 0x000fe20000410000 */
[C---:B------:R-:W-:Y:S01]  /*16170*/  FMUL.FTZ R70, R3.reuse, R70 ;  /* 0x0000004603467220 */ /* 0x040fe20000410000 */
[----:B------:R-:W-:Y:S01]  /*16180*/  FMUL.FTZ R71, R3, R71 ;  /* 0x0000004703477220 */ /* 0x000fe20000410000 */
[C---:B------:R-:W-:Y:S03]  /*16190*/  FMUL.FTZ R72, R2.reuse, R72 ;  /* 0x0000004802487220 */ /* 0x040fe60000410000 */
[----:B------:R2:W5:Y:S01]  /*161a0*/  MUFU.EX2 R200, R64 ;  /* 0x0000004000c87308 */ /* 0x0005620000000800 */
[C---:B---3--:R-:W-:Y:S01]  /*161b0*/  FMUL.FTZ R60, R2.reuse, R168 ;  /* 0x000000a8023c7220 */ /* 0x048fe20000410000 */
[----:B------:R-:W-:Y:S01]  /*161c0*/  FMUL.FTZ R73, R2, R73 ;  /* 0x0000004902497220 */ /* 0x000fe20000410000 */
[C---:B------:R-:W-:Y:S01]  /*161d0*/  FMUL.FTZ R74, R0.reuse, R74 ;  /* 0x0000004a004a7220 */ /* 0x040fe20000410000 */
[----:B------:R-:W-:Y:S01]  /*161e0*/  FMUL.FTZ R75, R0, R75 ;  /* 0x0000004b004b7220 */ /* 0x000fe20000410000 */
[----:B------:R-:W-:Y:S01]  /*161f0*/  PRMT R123, R123, 0x5410, R117 ;  /* 0x000054107b7b7816 */ /* 0x000fe20000000075 */
[----:B------:R-:W-:Y:S01]  /*16200*/  IMAD.MOV.U32 R146, RZ, RZ, R122 ;  /* 0x000000ffff927224 */ /* 0x000fe200078e007a */
[----:B------:R-:W-:Y:S03]  /*16210*/  PRMT R121, R109, 0x5410, R121 ;  /* 0x000054106d797816 */ /* 0x000fe60000000079 */
[----:B------:R3:W5:Y:S01]  /*16220*/  MUFU.EX2 R159, R108 ;  /* 0x0000006c009f7308 */ /* 0x0007620000000800 */
[C---:B----4-:R-:W-:Y:S01]  /*16230*/  FMUL.FTZ R61, R2.reuse, R169 ;  /* 0x000000a9023d7220 */ /* 0x050fe20000410000 */
[----:B------:R-:W-:Y:S01]  /*16240*/  SHF.R.U32.HI R119, RZ, 0x18, R116 ;  /* 0x00000018ff777819 */ /* 0x000fe20000011674 */
[----:B------:R-:W-:Y:S01]  /*16250*/  FMUL.FTZ R92, R2, R92 ;  /* 0x0000005c025c7220 */ /* 0x000fe20000410000 */
[----:B------:R-:W-:Y:S01]  /*16260*/  LOP3.LUT R109, R106, 0xffff, RZ, 0xc0, !PT ;  /* 0x0000ffff6a6d7812 */ /* 0x000fe200078ec0ff */
[----:B------:R-:W-:Y:S01]  /*16270*/  FMUL.FTZ R93, R2, R93 ;  /* 0x0000005d025d7220 */ /* 0x000fe20000410000 */
[----:B------:R-:W-:Y:S01]  /*16280*/  SHF.R.U32.HI R117, RZ, 0x18, R106 ;  /* 0x00000018ff757819 */ /* 0x000fe2000001166a */
[----:B------:R-:W-:Y:S01]  /*16290*/  FMUL.FTZ R94, R0, R94 ;  /* 0x0000005e005e7220 */ /* 0x000fe20000410000 */
[-C--:B------:R-:W-:Y:S03]  /*162a0*/  HMMA.16816.F32.BF16 R60, R176, R110.reuse, R60 ;  /* 0x0000006eb03c723c */ /* 0x080fe6000004183c */
[----:B--2---:R-:W-:Y:S01]  /*162b0*/  FMUL.FTZ R64, R100, R164 ;  /* 0x000000a464407220 */ /* 0x004fe20000410000 */
[----:B------:R-:W-:Y:S01]  /*162c0*/  SHF.R.U32.HI R109, RZ, 0x8, R109 ;  /* 0x00000008ff6d7819 */ /* 0x000fe2000001166d */
[----:B------:R-:W-:Y:S01]  /*162d0*/  FMUL.FTZ R95, R0, R95 ;  /* 0x0000005f005f7220 */ /* 0x000fe20000410000 */
[----:B------:R-:W-:Y:S01]  /*162e0*/  MOV R148, R120 ;  /* 0x0000007800947202 */ /* 0x000fe20000000f00 */
[----:B------:R-:W-:Y:S01]  /*162f0*/  FMUL.FTZ R96, R100, R96 ;  /* 0x0000006064607220 */ /* 0x000fe20000410000 */
[----:B------:R-:W-:Y:S02]  /*16300*/  SHF.R.U32.HI R120, RZ, 0x10, R116 ;  /* 0x00000010ff787819 */ /* 0x000fe40000011674 */
[C---:B------:R-:W-:Y:S04]  /*16310*/  HMMA.16816.F32.BF16 R64, R172.reuse, R110, R64 ;  /* 0x0000006eac40723c */ /* 0x040fe80000041840 */
[--C-:B---3--:R-:W-:Y:S01]  /*16320*/  FFMA.FTZ R108, R203, UR4, -R181.reuse ;  /* 0x00000004cb6c7c23 */ /* 0x108fe200080108b5 */
[----:B------:R-:W-:Y:S01]  /*16330*/  LOP3.LUT R122, R116, 0xff, RZ, 0xc0, !PT ;  /* 0x000000ff747a7812 */ /* 0x000fe200078ec0ff */
[-C--:B-1----:R-:W-:Y:S02]  /*16340*/  HMMA.16816.F32.BF16 R68, R172, R112.reuse, R68 ;  /* 0x00000070ac44723c */ /* 0x082fe40000041844 */
[----:B------:R1:W-:Y:S03]  /*16350*/  MUFU.EX2 R154, R108 ;  /* 0x0000006c009a7308 */ /* 0x0003e60000000800 */
[----:B------:R-:W-:Y:S01]  /*16360*/  LOP3.LUT R110, R106, 0xff, RZ, 0xc0, !PT ;  /* 0x000000ff6a6e7812 */ /* 0x000fe200078ec0ff */
[C---:B------:R-:W-:Y:S05]  /*16370*/  HMMA.16816.F32.BF16 R72, R176.reuse, R112, R72 ;  /* 0x00000070b048723c */ /* 0x040fea0000041848 */
[----:B------:R-:W-:Y:S01]  /*16380*/  SHF.R.U32.HI R116, RZ, 0x8, R118 ;  /* 0x00000008ff747819 */ /* 0x000fe20000011676 */
[----:B------:R-:W-:Y:S01]  /*16390*/  IMAD.MOV.U32 R140, RZ, RZ, R190 ;  /* 0x000000ffff8c7224 */ /* 0x000fe200078e00be */
[----:B------:R-:W-:Y:S01]  /*163a0*/  SHF.R.U32.HI R112, RZ, 0x10, R106 ;  /* 0x00000010ff707819 */ /* 0x000fe2000001166a */
[----:B------:R-:W-:Y:S03]  /*163b0*/  FFMA.FTZ R106, R205, UR4, -R182 ;  /* 0x00000004cd6a7c23 */ /* 0x000fe600080108b6 */
[----:B------:R-:W-:Y:S01]  /*163c0*/  LOP3.LUT R111, R120, 0xff, RZ, 0xc0, !PT ;  /* 0x000000ff786f7812 */ /* 0x000fe200078ec0ff */
[----:B------:R2:W3:Y:S01]  /*163d0*/  MUFU.EX2 R162, R106 ;  /* 0x0000006a00a27308 */ /* 0x0004e20000000800 */
[----:B-1----:R-:W-:Y:S01]  /*163e0*/  FFMA.FTZ R108, R206, UR4, -R181 ;  /* 0x00000004ce6c7c23 */ /* 0x002fe200080108b5 */
[----:B------:R-:W-:Y:S01]  /*163f0*/  PRMT R124, R122, 0x5410, R116 ;  /* 0x000054107a7c7816 */ /* 0x000fe20000000074 */
[C---:B------:R-:W-:Y:S01]  /*16400*/  FMUL.FTZ R76, R2.reuse, R76 ;  /* 0x0000004c024c7220 */ /* 0x040fe20000410000 */
[----:B------:R-:W-:Y:S01]  /*16410*/  PRMT R129, R111, 0x5410, R119 ;  /* 0x000054106f817816 */ /* 0x000fe20000000077 */
[----:B------:R-:W-:Y:S01]  /*16420*/  FMUL.FTZ R77, R2, R77 ;  /* 0x0000004d024d7220 */ /* 0x000fe20000410000 */
[----:B------:R-:W-:Y:S01]  /*16430*/  PRMT R122, R110, 0x5410, R109 ;  /* 0x000054106e7a7816 */ /* 0x000fe2000000006d */
[C---:B------:R-:W-:Y:S03]  /*16440*/  FMUL.FTZ R78, R0.reuse, R78 ;  /* 0x0000004e004e7220 */ /* 0x040fe60000410000 */
[----:B------:R1:W4:Y:S01]  /*16450*/  MUFU.EX2 R158, R108 ;  /* 0x0000006c009e7308 */ /* 0x0003220000000800 */
[C---:B------:R-:W-:Y:S01]  /*16460*/  LOP3.LUT R113, R105.reuse, 0xffff, RZ, 0xc0, !PT ;  /* 0x0000ffff69717812 */ /* 0x040fe200078ec0ff */
[----:B------:R-:W-:Y:S01]  /*16470*/  FMUL.FTZ R79, R0, R79 ;  /* 0x0000004f004f7220 */ /* 0x000fe20000410000 */
[----:B------:R-:W-:Y:S01]  /*16480*/  LOP3.LUT R112, R112, 0xff, RZ, 0xc0, !PT ;  /* 0x000000ff70707812 */ /* 0x000fe200078ec0ff */
[C---:B------:R-:W-:Y:S01]  /*16490*/  FMUL.FTZ R80, R100.reuse, R80 ;  /* 0x0000005064507220 */ /* 0x040fe20000410000 */
[----:B------:R-:W-:Y:S01]  /*164a0*/  LOP3.LUT R116, R105, 0xff, RZ, 0xc0, !PT ;  /* 0x000000ff69747812 */ /* 0x000fe200078ec0ff */
[----:B------:R-:W-:Y:S01]  /*164b0*/  FMUL.FTZ R81, R100, R81 ;  /* 0x0000005164517220 */ /* 0x000fe20000410000 */
[----:B------:R-:W-:Y:S01]  /*164c0*/  PRMT R120, R112, 0x5410, R117 ;  /* 0x0000541070787816 */ /* 0x000fe20000000075 */
[C---:B------:R-:W-:Y:S01]  /*164d0*/  FMUL.FTZ R82, R3.reuse, R82 ;  /* 0x0000005203527220 */ /* 0x040fe20000410000 */
[-C--:B------:R-:W-:Y:S03]  /*164e0*/  HMMA.16816.F32.BF16 R76, R176, R114.reuse, R76 ;  /* 0x00000072b04c723c */ /* 0x080fe6000004184c */
[--C-:B--2---:R-:W-:Y:S01]  /*164f0*/  FFMA.FTZ R106, R204, UR4, -R182.reuse ;  /* 0x00000004cc6a7c23 */ /* 0x104fe200080108b6 */
[----:B------:R-:W-:Y:S01]  /*16500*/  SHF.R.U32.HI R113, RZ, 0x8, R113 ;  /* 0x00000008ff717819 */ /* 0x000fe20000011671 */
[----:B------:R-:W-:Y:S01]  /*16510*/  FMUL.FTZ R83, R3, R83 ;  /* 0x0000005303537220 */ /* 0x000fe20000410000 */
[----:B------:R-:W-:Y:S01]  /*16520*/  SHF.R.U32.HI R112, RZ, 0x10, R105 ;  /* 0x00000010ff707819 */ /* 0x000fe20000011669 */
[----:B------:R2:W4:Y:S01]  /*16530*/  MUFU.EX2 R166, R106 ;  /* 0x0000006a00a67308 */ /* 0x0005220000000800 */
[----:B-1----:R-:W1:Y:S03]  /*16540*/  LDSM.16.MT88.4 R108, [R222+0xb000] ;  /* 0x00b00000de6c783b */ /* 0x002e660000004200 */
[----:B------:R-:W-:Y:S01]  /*16550*/  PRMT R128, R116, 0x5410, R113 ;  /* 0x0000541074807816 */ /* 0x000fe20000000071 */
[C---:B------:R-:W-:Y:S04]  /*16560*/  HMMA.16816.F32.BF16 R80, R172.reuse, R114, R80 ;  /* 0x00000072ac50723c */ /* 0x040fe80000041850 */
[----:B------:R-:W-:Y:S01]  /*16570*/  LOP3.LUT R113, R112, 0xff, RZ, 0xc0, !PT ;  /* 0x000000ff70717812 */ /* 0x000fe200078ec0ff */
[----:B------:R-:W-:Y:S01]  /*16580*/  FFMA.FTZ R112, R208, UR4, -R183 ;  /* 0x00000004d0707c23 */ /* 0x000fe200080108b7 */
[--C-:B------:R-:W-:Y:S01]  /*16590*/  FFMA.FTZ R116, R209, UR4, -R182.reuse ;  /* 0x00000004d1747c23 */ /* 0x100fe200080108b6 */
[----:B------:R-:W-:Y:S01]  /*165a0*/  SHF.R.U32.HI R117, RZ, 0x18, R105 ;  /* 0x00000018ff757819 */ /* 0x000fe20000011669 */
[C---:B------:R-:W-:Y:S01]  /*165b0*/  FMUL.FTZ R84, R100.reuse, R84 ;  /* 0x0000005464547220 */ /* 0x040fe20000410000 */
[----:B------:R3:W4:Y:S02]  /*165c0*/  MUFU.EX2 R198, R112 ;  /* 0x0000007000c67308 */ /* 0x0007240000000800 */
[----:B------:R-:W-:Y:S01]  /*165d0*/  FMUL.FTZ R85, R100, R85 ;  /* 0x0000005564557220 */ /* 0x000fe20000410000 */
[----:B--2---:R-:W-:Y:S01]  /*165e0*/  FFMA.FTZ R106, R207, UR4, -R183 ;  /* 0x00000004cf6a7c23 */ /* 0x004fe200080108b7 */
[C---:B------:R-:W-:Y:S01]  /*165f0*/  FMUL.FTZ R86, R3.reuse, R86 ;  /* 0x0000005603567220 */ /* 0x040fe20000410000 */
[----:B------:R-:W-:Y:S01]  /*16600*/  FMUL.FTZ R87, R3, R87 ;  /* 0x0000005703577220 */ /* 0x000fe20000410000 */
[--C-:B------:R-:W-:Y:S01]  /*16610*/  HSET2.LE.AND R105, R123, R150.reuse, PT ;  /* 0x000000967b697233 */ /* 0x100fe20003803000 */
[----:B------:R-:W-:Y:S03]  /*16620*/  FMUL.FTZ R88, R2, R88 ;  /* 0x0000005802587220 */ /* 0x000fe60000410000 */
[----:B------:R2:W-:Y:S01]  /*16630*/  MUFU.EX2 R190, R106 ;  /* 0x0000006a00be7308 */ /* 0x0005e20000000800 */
[----:B-----5:R-:W-:Y:S01]  /*16640*/  F2FP.BF16.F32.PACK_AB R114, R188, R196 ;  /* 0x000000c4bc72723e */ /* 0x020fe200000010ff */
[----:B------:R-:W-:Y:S01]  /*16650*/  FMUL.FTZ R89, R2, R89 ;  /* 0x0000005902597220 */ /* 0x000fe20000410000 */
[C---:B------:R-:W-:Y:S01]  /*16660*/  FMUL.FTZ R90, R0.reuse, R90 ;  /* 0x0000005a005a7220 */ /* 0x040fe20000410000 */
[----:B------:R-:W-:Y:S01]  /*16670*/  FMUL.FTZ R91, R0, R91 ;  /* 0x0000005b005b7220 */ /* 0x000fe20000410000 */
[----:B------:R-:W-:Y:S01]  /*16680*/  LOP3.LUT R114, R105, R114, RZ, 0xc0, !PT ;  /* 0x0000007269727212 */ /* 0x000fe200078ec0ff */
[----:B------:R-:W-:Y:S01]  /*16690*/  FFMA.FTZ R105, R210, UR4, -R182 ;  /* 0x00000004d2697c23 */ /* 0x000fe200080108b6 */
[----:B------:R-:W-:Y:S03]  /*166a0*/  F2FP.BF16.F32.PACK_AB R115, R200, R136 ;  /* 0x00000088c873723e */ /* 0x000fe600000010ff */
[----:B------:R5:W-:Y:S01]  /*166b0*/  MUFU.EX2 R155, R116 ;  /* 0x00000074009b7308 */ /* 0x000be20000000800 */
[--C-:B---3--:R-:W-:Y:S01]  /*166c0*/  HSET2.LE.AND R112, R122, R150.reuse, PT ;  /* 0x000000967a707233 */ /* 0x108fe20003803000 */
[----:B------:R-:W-:Y:S01]  /*166d0*/  FMUL.FTZ R97, R100, R97 ;  /* 0x0000006164617220 */ /* 0x000fe20000410000 */
[C---:B------:R-:W-:Y:S01]  /*166e0*/  FMUL.FTZ R98, R3.reuse, R98 ;  /* 0x0000006203627220 */ /* 0x040fe20000410000 */
[----:B------:R-:W-:Y:S01]  /*166f0*/  FMUL.FTZ R99, R3, R99 ;  /* 0x0000006303637220 */ /* 0x000fe20000410000 */
[----:B------:R-:W-:Y:S01]  /*16700*/  IMAD.MOV.U32 R160, RZ, RZ, R148 ;  /* 0x000000ffffa07224 */ /* 0x000fe200078e0094 */
[----:B------:R-:W-:Y:S01]  /*16710*/  MOV R156, R193 ;  /* 0x000000c1009c7202 */ /* 0x000fe20000000f00 */
[----:B------:R-:W-:Y:S03]  /*16720*/  IMAD.MOV.U32 R148, RZ, RZ, R127 ;  /* 0x000000ffff947224 */ /* 0x000fe600078e007f */
[----:B------:R3:W4:Y:S01]  /*16730*/  MUFU.EX2 R157, R105 ;  /* 0x00000069009d7308 */ /* 0x0007220000000800 */
[----:B--2---:R-:W-:Y:S01]  /*16740*/  HSET2.LE.AND R106, R121, R150, PT ;  /* 0x00000096796a7233 */ /* 0x004fe20003803000 */
[----:B------:R-:W-:Y:S01]  /*16750*/  IMAD.MOV.U32 R171, RZ, RZ, R139 ;  /* 0x000000ffffab7224 */ /* 0x000fe200078e008b */
[-C--:B-1----:R-:W-:Y:S01]  /*16760*/  HMMA.16816.F32.BF16 R84, R172, R108.reuse, R84 ;  /* 0x0000006cac54723c */ /* 0x082fe20000041854 */
[----:B------:R-:W1:Y:S02]  /*16770*/  LDC.U8 R150, c[0x0][0x388] ;  /* 0x0000e200ff967b82 */ /* 0x000e640000000000 */
[----:B------:R-:W-:Y:S01]  /*16780*/  PRMT R121, R113, 0x5410, R117 ;  /* 0x0000541071797816 */ /* 0x000fe20000000075 */
[----:B------:R-:W-:Y:S01]  /*16790*/  IMAD.MOV.U32 R163, RZ, RZ, R153 ;  /* 0x000000ffffa37224 */ /* 0x000fe200078e0099 */
[----:B------:R-:W-:Y:S01]  /*167a0*/  LOP3.LUT R115, R106, R115, RZ, 0xc0, !PT ;  /* 0x000000736a737212 */ /* 0x000fe200078ec0ff */
[C---:B------:R-:W-:Y:S01]  /*167b0*/  HMMA.16816.F32.BF16 R88, R176.reuse, R108, R88 ;  /* 0x0000006cb058723c */ /* 0x040fe20000041858 */
[----:B-----5:R-:W2:Y:S04]  /*167c0*/  LDSM.16.MT88.4 R116, [R220+0x9400] ;  /* 0x00940000dc74783b */ /* 0x020ea80000004200 */
[--C-:B------:R-:W-:Y:S01]  /*167d0*/  FFMA.FTZ R106, R211, UR4, -R183.reuse ;  /* 0x00000004d36a7c23 */ /* 0x100fe200080108b7 */
[-C--:B------:R-:W-:Y:S01]  /*167e0*/  HMMA.16816.F32.BF16 R92, R176, R110.reuse, R92 ;  /* 0x0000006eb05c723c */ /* 0x080fe2000004185c */
[----:B------:R-:W-:Y:S02]  /*167f0*/  IMAD.U32 R109, RZ, RZ, UR37 ;  /* 0x00000025ff6d7e24 */ /* 0x000fe4000f8e00ff */
[----:B------:R5:W-:Y:S02]  /*16800*/  MUFU.EX2 R165, R106 ;  /* 0x0000006a00a57308 */ /* 0x000be40000000800 */
[----:B------:R-:W-:Y:S01]  /*16810*/  FFMA.FTZ R108, R216, UR4, -R183 ;  /* 0x00000004d86c7c23 */ /* 0x000fe200080108b7 */
[----:B------:R-:W-:Y:S07]  /*16820*/  HMMA.16816.F32.BF16 R96, R172, R110, R96 ;  /* 0x0000006eac60723c */ /* 0x000fee0000041860 */
[----:B------:R-:W2:Y:S01]  /*16830*/  MUFU.EX2 R164, R108 ;  /* 0x0000006c00a47308 */ /* 0x000ea20000000800 */
[----:B---3--:R-:W-:Y:S03]  /*16840*/  F2FP.BF16.F32.PACK_AB R105, R159, R151 ;  /* 0x000000979f69723e */ /* 0x008fe600000010ff */
[----:B------:R-:W-:Y:S01]  /*16850*/  IMAD.MOV.U32 R153, RZ, RZ, R147 ;  /* 0x000000ffff997224 */ /* 0x000fe200078e0093 */
[----:B-1----:R-:W-:Y:S02]  /*16860*/  PRMT R177, R150, 0x7054, R150 ;  /* 0x0000705496b17816 */ /* 0x002fe40000000096 */
[----:B------:R-:W-:Y:S01]  /*16870*/  MOV R176, R162 ;  /* 0x000000a200b07202 */ /* 0x000fe20000000f00 */
[----:B------:R-:W-:Y:S01]  /*16880*/  IMAD.MOV.U32 R162, RZ, RZ, R152 ;  /* 0x000000ffffa27224 */ /* 0x000fe200078e0098 */
[----:B------:R-:W-:Y:S01]  /*16890*/  LOP3.LUT R109, R161, UR31, R109, 0x96, !PT ;  /* 0x0000001fa16d7c12 */ /* 0x000fe2000f8e966d */
[----:B------:R-:W-:Y:S01]  /*168a0*/  IMAD.MOV.U32 R152, RZ, RZ, R146 ;  /* 0x000000ffff987224 */ /* 0x000fe200078e0092 */
[----:B------:R-:W-:Y:S01]  /*168b0*/  LOP3.LUT R112, R112, R105, RZ, 0xc0, !PT ;  /* 0x0000006970707212 */ /* 0x000fe200078ec0ff */
[----:B------:R-:W-:Y:S01]  /*168c0*/  IMAD.MOV.U32 R147, RZ, RZ, R126 ;  /* 0x000000ffff937224 */ /* 0x000fe200078e007e */
[--C-:B-----5:R-:W-:Y:S01]  /*168d0*/  HSET2.LE.AND R106, R124, R177.reuse, PT ;  /* 0x000000b17c6a7233 */ /* 0x120fe20003803000 */
[----:B------:R-:W-:Y:S01]  /*168e0*/  IMAD.MOV.U32 R146, RZ, RZ, R125 ;  /* 0x000000ffff927224 */ /* 0x000fe200078e007d */
[----:B------:R-:W-:Y:S01]  /*168f0*/  MOV R161, R149 ;  /* 0x0000009500a17202 */ /* 0x000fe20000000f00 */
[----:B------:R-:W1:Y:S01]  /*16900*/  LDSM.16.MT88.4 R124, [R222+0x9400] ;  /* 0x00940000de7c783b */ /* 0x000e620000004200 */
[--C-:B------:R-:W-:Y:S01]  /*16910*/  HSET2.LE.AND R105, R120, R177.reuse, PT ;  /* 0x000000b178697233 */ /* 0x100fe20003803000 */
[----:B------:R-:W-:Y:S01]  /*16920*/  IMAD.MOV.U32 R150, RZ, RZ, R133 ;  /* 0x000000ffff967224 */ /* 0x000fe200078e0085 */
[----:B----4-:R-:W-:Y:S01]  /*16930*/  F2FP.BF16.F32.PACK_AB R113, R158, R154 ;  /* 0x0000009a9e71723e */ /* 0x010fe200000010ff */
[----:B------:R-:W-:Y:S01]  /*16940*/  IMAD.MOV.U32 R163, RZ, RZ, R161 ;  /* 0x000000ffffa37224 */ /* 0x000fe200078e00a1 */
[----:B------:R-:W-:Y:S01]  /*16950*/  F2FP.BF16.F32.PACK_AB R122, R166, R176 ;  /* 0x000000b0a67a723e */ /* 0x000fe200000010ff */
[----:B------:R-:W-:Y:S01]  /*16960*/  IMAD.MOV.U32 R174, RZ, RZ, R196 ;  /* 0x000000ffffae7224 */ /* 0x000fe200078e00c4 */
[----:B------:R-:W-:Y:S01]  /*16970*/  MOV R149, R132 ;  /* 0x0000008400957202 */ /* 0x000fe20000000f00 */
[----:B------:R-:W-:Y:S01]  /*16980*/  IMAD.WIDE.U32 R132, R109, -0x326172a9, RZ ;  /* 0xcd9e8d576d847825 */ /* 0x000fe200078e00ff */
[----:B------:R-:W-:Y:S01]  /*16990*/  MOV R173, R198 ;  /* 0x000000c600ad7202 */ /* 0x000fe20000000f00 */
[----:B------:R-:W-:Y:S01]  /*169a0*/  UMOV UR31, UR5 ;  /* 0x00000005001f7c82 */ /* 0x000fe20008000000 */
[----:B------:R-:W-:Y:S01]  /*169b0*/  LOP3.LUT R113, R105, R113, RZ, 0xc0, !PT ;  /* 0x0000007169717212 */ /* 0x000fe200078ec0ff */
[----:B------:R-:W-:Y:S01]  /*169c0*/  IMAD.MOV.U32 R172, RZ, RZ, R194 ;  /* 0x000000ffffac7224 */ /* 0x000fe200078e00c2 */
[----:B------:R-:W-:Y:S01]  /*169d0*/  MOV R161, R153 ;  /* 0x0000009900a17202 */ /* 0x000fe20000000f00 */
[----:B------:R-:W-:Y:S01]  /*169e0*/  IMAD.MOV.U32 R153, RZ, RZ, R150 ;  /* 0x000000ffff997224 */ /* 0x000fe200078e0096 */
[----:B------:R-:W-:Y:S01]  /*169f0*/  LOP3.LUT R122, R106, R122, RZ, 0xc0, !PT ;  /* 0x0000007a6a7a7212 */ /* 0x000fe200078ec0ff */
[----:B------:R-:W-:Y:S01]  /*16a00*/  IMAD.MOV.U32 R150, RZ, RZ, R148 ;  /* 0x000000ffff967224 */ /* 0x000fe200078e0094 */
[--C-:B------:R-:W-:Y:S01]  /*16a10*/  HSET2.LE.AND R123, R129, R177.reuse, PT ;  /* 0x000000b1817b7233 */ /* 0x100fe20003803000 */
[-C--:B--2---:R-:W-:Y:S05]  /*16a20*/  HMMA.16816.F32.BF16 R4, R112, R116.reuse, R4 ;  /* 0x000000747004723c */ /* 0x084fea0000041804 */
[--C-:B------:R-:W-:Y:S01]  /*16a30*/  HSET2.LE.AND R120, R128, R177.reuse, PT ;  /* 0x000000b180787233 */ /* 0x100fe20003803000 */
[----:B------:R-:W-:Y:S01]  /*16a40*/  IMAD.MOV.U32 R148, RZ, RZ, R146 ;  /* 0x000000ffff947224 */ /* 0x000fe200078e0092 */
[--C-:B------:R-:W-:Y:S01]  /*16a50*/  HSET2.LE.AND R121, R121, R177.reuse, PT ;  /* 0x000000b179797233 */ /* 0x100fe20003803000 */
[----:B------:R-:W-:Y:S03]  /*16a60*/  IMAD.MOV.U32 R146, RZ, RZ, R144 ;  /* 0x000000ffff927224 */ /* 0x000fe600078e0090 */
[----:B------:R-:W-:Y:S01]  /*16a70*/  F2FP.BF16.F32.PACK_AB R106, R157, R155 ;  /* 0x0000009b9d6a723e */ /* 0x000fe200000010ff */
[----:B------:R-:W-:Y:S01]  /*16a80*/  IMAD.MOV.U32 R144, RZ, RZ, R142 ;  /* 0x000000ffff907224 */ /* 0x000fe200078e008e */
[----:B------:R-:W-:Y:S01]  /*16a90*/  F2FP.BF16.F32.PACK_AB R108, R164, R165 ;  /* 0x000000a5a46c723e */ /* 0x000fe200000010ff */
[----:B------:R-:W-:Y:S01]  /*16aa0*/  IMAD.MOV.U32 R142, RZ, RZ, R140 ;  /* 0x000000ffff8e7224 */ /* 0x000fe200078e008c */
[----:B------:R-:W-:Y:S01]  /*16ab0*/  F2FP.BF16.F32.PACK_AB R105, R173, R190 ;  /* 0x000000bead69723e */ /* 0x000fe200000010ff */
[----:B------:R-:W-:Y:S01]  /*16ac0*/  IMAD.MOV.U32 R140, RZ, RZ, R130 ;  /* 0x000000ffff8c7224 */ /* 0x000fe200078e0082 */
[----:B------:R-:W-:Y:S01]  /*16ad0*/  LOP3.LUT R109, R133, UR22, R162, 0x96, !PT ;  /* 0x00000016856d7c12 */ /* 0x000fe2000f8e96a2 */
[----:B------:R-:W-:Y:S01]  /*16ae0*/  IMAD.MOV.U32 R162, RZ, RZ, R160 ;  /* 0x000000ffffa27224 */ /* 0x000fe200078e00a0 */
[----:B------:R-:W-:Y:S01]  /*16af0*/  LOP3.LUT R123, R123, R105, RZ, 0xc0, !PT ;  /* 0x000000697b7b7212 */ /* 0x000fe200078ec0ff */
[----:B------:R-:W-:Y:S01]  /*16b00*/  IMAD.MOV.U32 R160, RZ, RZ, R152 ;  /* 0x000000ffffa07224 */ /* 0x000fe200078e0098 */
[----:B------:R-:W-:Y:S01]  /*16b10*/  LOP3.LUT R120, R120, R106, RZ, 0xc0, !PT ;  /* 0x0000006a78787212 */ /* 0x000fe200078ec0ff */
[----:B------:R-:W-:Y:S01]  /*16b20*/  IMAD.MOV.U32 R152, RZ, RZ, R149 ;  /* 0x000000ffff987224 */ /* 0x000fe200078e0095 */
[----:B------:R-:W-:Y:S01]  /*16b30*/  LOP3.LUT R121, R121, R108, RZ, 0xc0, !PT ;  /* 0x0000006c79797212 */ /* 0x000fe200078ec0ff */
[----:B------:R-:W-:Y:S01]  /*16b40*/  IMAD.WIDE.U32 R108, R109, -0x2daee0ad, RZ ;  /* 0xd2511f536d6c7825 */ /* 0x000fe200078e00ff */
[----:B------:R-:W-:Y:S02]  /*16b50*/  LOP3.LUT R130, R185, UR20, R132, 0x96, !PT ;  /* 0x00000014b9827c12 */ /* 0x000fe4000f8e9684 */
[----:B------:R-:W-:Y:S01]  /*16b60*/  MOV R149, R147 ;  /* 0x0000009300957202 */ /* 0x000fe20000000f00 */
[----:B------:R-:W-:Y:S01]  /*16b70*/  IMAD.MOV.U32 R147, RZ, RZ, R145 ;  /* 0x000000ffff937224 */ /* 0x000fe200078e0091 */
[----:B------:R-:W-:Y:S01]  /*16b80*/  MOV R145, R143 ;  /* 0x0000008f00917202 */ /* 0x000fe20000000f00 */
[C---:B------:R-:W-:Y:S04]  /*16b90*/  HMMA.16816.F32.BF16 R8, R120.reuse, R116, R8 ;  /* 0x000000747808723c */ /* 0x040fe80000041808 */
[----:B------:R-:W-:Y:S01]  /*16ba0*/  LOP3.LUT R105, R133, UR22, R162, 0x96, !PT ;  /* 0x0000001685697c12 */ /* 0x000fe2000f8e96a2 */
[----:B------:R-:W-:Y:S01]  /*16bb0*/  IMAD.MOV.U32 R143, RZ, RZ, R141 ;  /* 0x000000ffff8f7224 */ /* 0x000fe200078e008d */
[-C--:B------:R-:W-:Y:S05]  /*16bc0*/  HMMA.16816.F32.BF16 R12, R120, R118.reuse, R12 ;  /* 0x00000076780c723c */ /* 0x080fea000004180c */
[----:B------:R-:W-:Y:S01]  /*16bd0*/  LOP3.LUT R128, R187, UR20, R132, 0x96, !PT ;  /* 0x00000014bb807c12 */ /* 0x000fe2000f8e9684 */
[C---:B------:R-:W-:Y:S05]  /*16be0*/  HMMA.16816.F32.BF16 R16, R112.reuse, R118, R16 ;  /* 0x000000767010723c */ /* 0x040fea0000041810 */
[----:B------:R-:W-:Y:S01]  /*16bf0*/  MOV R141, R131 ;  /* 0x00000083008d7202 */ /* 0x000fe20000000f00 */
[-C--:B-1----:R-:W-:Y:S05]  /*16c00*/  HMMA.16816.F32.BF16 R20, R112, R124.reuse, R20 ;  /* 0x0000007c7014723c */ /* 0x082fea0000041814 */
[----:B------:R-:W-:Y:S01]  /*16c10*/  IMAD.WIDE.U32 R130, R130, -0x2daee0ad, RZ ;  /* 0xd2511f5382827825 */ /* 0x000fe200078e00ff */
[C---:B------:R-:W-:Y:S05]  /*16c20*/  HMMA.16816.F32.BF16 R24, R120.reuse, R124, R24 ;  /* 0x0000007c7818723c */ /* 0x040fea0000041818 */
[----:B------:R-:W-:Y:S01]  /*16c30*/  LOP3.LUT R132, R109, UR19, R134, 0x96, !PT ;  /* 0x000000136d847c12 */ /* 0x000fe2000f8e9686 */
[-C--:B------:R-:W-:Y:S05]  /*16c40*/  HMMA.16816.F32.BF16 R28, R120, R126.reuse, R28 ;  /* 0x0000007e781c723c */ /* 0x080fea000004181c */
[----:B------:R-:W-:Y:S01]  /*16c50*/  IMAD.WIDE.U32 R134, R105, -0x2daee0ad, RZ ;  /* 0xd2511f5369867825 */ /* 0x000fe200078e00ff */
[C---:B------:R-:W-:Y:S05]  /*16c60*/  HMMA.16816.F32.BF16 R32, R112.reuse, R126, R32 ;  /* 0x0000007e7020723c */ /* 0x040fea0000041820 */
[----:B------:R-:W-:Y:S01]  /*16c70*/  IMAD.WIDE.U32 R128, R128, -0x2daee0ad, RZ ;  /* 0xd2511f5380807825 */ /* 0x000fe200078e00ff */
[----:B------:R-:W-:Y:S02]  /*16c80*/  LOP3.LUT R106, R131, UR17, R108, 0x96, !PT ;  /* 0x00000011836a7c12 */ /* 0x000fe4000f8e966c */
[----:B------:R-:W1:Y:S03]  /*16c90*/  LDSM.16.MT88.4 R108, [R220+0xa400] ;  /* 0x00a40000dc6c783b */ /* 0x000e660000004200 */
[----:B------:R-:W-:Y:S01]  /*16ca0*/  LOP3.LUT R105, R129, UR17, R134, 0x96, !PT ;  /* 0x0000001181697c12 */ /* 0x000fe2000f8e9686 */
[----:B------:R-:W-:Y:S01]  /*16cb0*/  FFMA.FTZ R129, R217, UR4, -R180 ;  /* 0x00000004d9817c23 */ /* 0x000fe200080108b4 */
[----:B------:R-:W-:Y:S01]  /*16cc0*/  IMAD.MOV.U32 R162, RZ, RZ, R160 ;  /* 0x000000ffffa27224 */ /* 0x000fe200078e00a0 */
[----:B------:R-:W-:Y:S01]  /*16cd0*/  MOV R160, R153 ;  /* 0x0000009900a07202 */ /* 0x000fe20000000f00 */
[----:B------:R-:W-:Y:S01]  /*16ce0*/  IMAD.WIDE.U32 R116, R132, -0x326172a9, RZ ;  /* 0xcd9e8d5784747825 */ /* 0x000fe200078e00ff */
[----:B------:R-:W-:Y:S01]  /*16cf0*/  MOV R179, R144 ;  /* 0x0000009000b37202 */ /* 0x000fe20000000f00 */
[----:B------:R-:W2:Y:S01]  /*16d00*/  MUFU.EX2 R132, R129 ;  /* 0x0000008100847308 */ /* 0x000ea20000000800 */
[----:B------:R-:W-:Y:S01]  /*16d10*/  MOV R175, R136 ;  /* 0x0000008800af7202 */ /* 0x000fe20000000f00 */
[----:B------:R-:W-:Y:S01]  /*16d20*/  IMAD.MOV.U32 R198, RZ, RZ, R152 ;  /* 0x000000ffffc67224 */ /* 0x000fe200078e0098 */
[----:B------:R-:W-:Y:S01]  /*16d30*/  LOP3.LUT R117, R117, UR18, R184, 0x96, !PT ;  /* 0x0000001275757c12 */ /* 0x000fe2000f8e96b8 */
[----:B------:R-:W-:Y:S01]  /*16d40*/  IMAD.MOV.U32 R153, RZ, RZ, R150 ;  /* 0x000000ffff997224 */ /* 0x000fe200078e0096 */
[----:B------:R-:W-:Y:S01]  /*16d50*/  MOV R150, R148 ;  /* 0x0000009400967202 */ /* 0x000fe20000000f00 */
[----:B------:R-:W-:Y:S02]  /*16d60*/  IMAD.MOV.U32 R152, RZ, RZ, R149 ;  /* 0x000000ffff987224 */ /* 0x000fe400078e0095 */
[----:B------:R-:W-:Y:S01]  /*16d70*/  IMAD.WIDE.U32 R148, R106, -0x326172a9, RZ ;  /* 0xcd9e8d576a947825 */ /* 0x000fe200078e00ff */
[----:B------:R-:W-:Y:S03]  /*16d80*/  LOP3.LUT R106, R135, UR19, R162, 0x96, !PT ;  /* 0x00000013876a7c12 */ /* 0x000fe6000f8e96a2 */
[----:B------:R-:W-:Y:S01]  /*16d90*/  IMAD.MOV.U32 R163, RZ, RZ, R161 ;  /* 0x000000ffffa37224 */ /* 0x000fe200078e00a1 */
[----:B------:R-:W-:Y:S01]  /*16da0*/  LOP3.LUT R131, R149, UR16, R116, 0x96, !PT ;  /* 0x0000001095837c12 */ /* 0x000fe2000f8e9674 */
[----:B------:R-:W-:Y:S02]  /*16db0*/  IMAD.MOV.U32 R162, RZ, RZ, R160 ;  /* 0x000000ffffa27224 */ /* 0x000fe400078e00a0 */
[----:B------:R-:W-:Y:S01]  /*16dc0*/  IMAD.MOV.U32 R161, RZ, RZ, R198 ;  /* 0x000000ffffa17224 */ /* 0x000fe200078e00c6 */
[----:B------:R-:W-:Y:S01]  /*16dd0*/  MOV R198, R152 ;  /* 0x0000009800c67202 */ /* 0x000fe20000000f00 */
[----:B------:R-:W-:Y:S02]  /*16de0*/  IMAD.MOV.U32 R160, RZ, RZ, R153 ;  /* 0x000000ffffa07224 */ /* 0x000fe400078e0099 */
[----:B------:R-:W-:Y:S02]  /*16df0*/  IMAD.MOV.U32 R153, RZ, RZ, R150 ;  /* 0x000000ffff997224 */ /* 0x000fe400078e0096 */
[----:B------:R-:W-:Y:S02]  /*16e00*/  IMAD.MOV.U32 R152, RZ, RZ, R147 ;  /* 0x000000ffff987224 */ /* 0x000fe400078e0093 */
[----:B------:R-:W-:Y:S02]  /*16e10*/  IMAD.MOV.U32 R150, RZ, RZ, R146 ;  /* 0x000000ffff967224 */ /* 0x000fe400078e0092 */
[----:B------:R-:W-:Y:S04]  /*16e20*/  IMAD.WIDE.U32 R146, R105, -0x326172a9, RZ ;  /* 0xcd9e8d5769927825 */ /* 0x000fe800078e00ff */
[----:B------:R-:W-:Y:S01]  /*16e30*/  FFMA.FTZ R105, R218, UR4, -R180 ;  /* 0x00000004da697c23 */ /* 0x000fe200080108b4 */
[----:B--2---:R-:W-:Y:S01]  /*16e40*/  MOV R218, R132 ;  /* 0x0000008400da7202 */ /* 0x004fe20000000f00 */
[----:B------:R-:W-:Y:S01]  /*16e50*/  IMAD.WIDE.U32 R118, R106, -0x326172a9, RZ ;  /* 0xcd9e8d576a767825 */ /* 0x000fe200078e00ff */
[-C--:B-1----:R-:W-:Y:S01]  /*16e60*/  HMMA.16816.F32.BF16 R36, R112, R108.reuse, R36 ;  /* 0x0000006c7024723c */ /* 0x082fe20000041824 */
[----:B------:R1:W2:Y:S02]  /*16e70*/  MUFU.EX2 R217, R105 ;  /* 0x0000006900d97308 */ /* 0x0002a40000000800 */
[----:B------:R-:W-:Y:S01]  /*16e80*/  IMAD.MOV.U32 R167, RZ, RZ, R143 ;  /* 0x000000ffffa77224 */ /* 0x000fe200078e008f */
[----:B------:R-:W-:Y:S01]  /*16e90*/  LOP3.LUT R118, R147, UR16, R118, 0x96, !PT ;  /* 0x0000001093767c12 */ /* 0x000fe2000f8e9676 */
[----:B------:R-:W-:Y:S01]  /*16ea0*/  IMAD.MOV.U32 R169, RZ, RZ, R142 ;  /* 0x000000ffffa97224 */ /* 0x000fe200078e008e */
[C---:B------:R-:W-:Y:S05]  /*16eb0*/  HMMA.16816.F32.BF16 R40, R120.reuse, R108, R40 ;  /* 0x0000006c7828723c */ /* 0x040fea0000041828 */
[----:B------:R-:W-:Y:S01]  /*16ec0*/  IMAD.WIDE.U32 R116, R117, -0x2daee0ad, RZ ;  /* 0xd2511f5375747825 */ /* 0x000fe200078e00ff */
[-C--:B------:R-:W-:Y:S05]  /*16ed0*/  HMMA.16816.F32.BF16 R44, R120, R110.reuse, R44 ;  /* 0x0000006e782c723c */ /* 0x080fea000004182c */
[----:B------:R-:W-:Y:S01]  /*16ee0*/  IMAD.WIDE.U32 R142, R131, -0x2daee0ad, RZ ;  /* 0xd2511f53838e7825 */ /* 0x000fe200078e00ff */
[C---:B------:R-:W-:Y:S05]  /*16ef0*/  HMMA.16816.F32.BF16 R48, R112.reuse, R110, R48 ;  /* 0x0000006e7030723c */ /* 0x040fea0000041830 */
[----:B------:R-:W-:Y:S01]  /*16f00*/  IMAD.MOV.U32 R178, RZ, RZ, R145 ;  /* 0x000000ffffb27224 */ /* 0x000fe200078e0091 */
[----:B------:R-:W-:Y:S01]  /*16f10*/  LOP3.LUT R106, R119, UR18, R186, 0x96, !PT ;  /* 0x00000012776a7c12 */ /* 0x000fe2000f8e96ba */
[--C-:B-1----:R-:W-:Y:S01]  /*16f20*/  FFMA.FTZ R105, R219, UR4, -R181.reuse ;  /* 0x00000004db697c23 */ /* 0x102fe200080108b5 */
[----:B------:R-:W-:Y:S03]  /*16f30*/  LOP3.LUT R131, R117, UR15, R130, 0x96, !PT ;  /* 0x0000000f75837c12 */ /* 0x000fe6000f8e9682 */
[----:B------:R-:W-:Y:S01]  /*16f40*/  LOP3.LUT R129, R143, UR13, R116, 0x96, !PT ;  /* 0x0000000d8f817c12 */ /* 0x000fe2000f8e9674 */
[----:B------:R-:W-:Y:S01]  /*16f50*/  IMAD.WIDE.U32 R144, R118, -0x2daee0ad, RZ ;  /* 0xd2511f5376907825 */ /* 0x000fe200078e00ff */
[----:B------:R1:W-:Y:S01]  /*16f60*/  MUFU.EX2 R216, R105 ;  /* 0x0000006900d87308 */ /* 0x0003e20000000800 */
[----:B------:R-:W3:Y:S02]  /*16f70*/  LDSM.16.MT88.4 R116, [R222+0xa400] ;  /* 0x00a40000de74783b */ /* 0x000ee40000004200 */
[--C-:B------:R-:W-:Y:S01]  /*16f80*/  FFMA.FTZ R108, R240, UR4, -R181.reuse ;  /* 0x00000004f06c7c23 */ /* 0x100fe200080108b5 */
[----:B------:R-:W-:Y:S04]  /*16f90*/  IMAD.WIDE.U32 R124, R106, -0x2daee0ad, RZ ;  /* 0xd2511f536a7c7825 */ /* 0x000fe800078e00ff */
[----:B------:R-:W-:Y:S01]  /*16fa0*/  FFMA.FTZ R106, R235, UR4, -R181 ;  /* 0x00000004eb6a7c23 */ /* 0x000fe200080108b5 */
[----:B------:R-:W-:Y:S01]  /*16fb0*/  IMAD.MOV.U32 R163, RZ, RZ, R152 ;  /* 0x000000ffffa37224 */ /* 0x000fe200078e0098 */
[----:B------:R-:W-:Y:S01]  /*16fc0*/  MOV R152, R140 ;  /* 0x0000008c00987202 */ /* 0x000fe20000000f00 */
[----:B------:R-:W-:Y:S01]  /*16fd0*/  MUFU.EX2 R208, R108 ;  /* 0x0000006c00d07308 */ /* 0x000fe20000000800 */
[----:B------:R-:W-:Y:S01]  /*16fe0*/  IMAD.MOV.U32 R201, RZ, RZ, R150 ;  /* 0x000000ffffc97224 */ /* 0x000fe200078e0096 */
[----:B------:R-:W-:Y:S01]  /*16ff0*/  LOP3.LUT R130, R125, UR15, R128, 0x96, !PT ;  /* 0x0000000f7d827c12 */ /* 0x000fe2000f8e9680 */
[----:B------:R-:W-:Y:S02]  /*17000*/  IMAD.MOV.U32 R150, RZ, RZ, R137 ;  /* 0x000000ffff967224 */ /* 0x000fe400078e0089 */
[----:B------:R-:W-:Y:S02]  /*17010*/  IMAD.MOV.U32 R184, RZ, RZ, R191 ;  /* 0x000000ffffb87224 */ /* 0x000fe400078e00bf */
[----:B------:R-:W-:Y:S01]  /*17020*/  IMAD.MOV.U32 R199, RZ, RZ, R161 ;  /* 0x000000ffffc77224 */ /* 0x000fe200078e00a1 */
[----:B-1----:R-:W-:Y:S01]  /*17030*/  LOP3.LUT R105, R145, UR13, R124, 0x96, !PT ;  /* 0x0000000d91697c12 */ /* 0x002fe2000f8e967c */
[----:B------:R-:W-:Y:S01]  /*17040*/  IMAD.WIDE.U32 R124, R129, -0x326172a9, RZ ;  /* 0xcd9e8d57817c7825 */ /* 0x000fe200078e00ff */
[----:B------:R-:W1:Y:S03]  /*17050*/  MUFU.EX2 R211, R106 ;  /* 0x0000006a00d37308 */ /* 0x000e660000000800 */
[----:B------:R-:W-:Y:S04]  /*17060*/  IMAD.WIDE.U32 R126, R105, -0x326172a9, RZ ;  /* 0xcd9e8d57697e7825 */ /* 0x000fe800078e00ff */
[----:B------:R-:W-:Y:S01]  /*17070*/  FFMA.FTZ R105, R237, UR4, -R180 ;  /* 0x00000004ed697c23 */ /* 0x000fe200080108b4 */
[----:B------:R-:W-:Y:S01]  /*17080*/  SHF.R.U32.HI R132, RZ, 0x10, R124 ;  /* 0x00000010ff847819 */ /* 0x000fe2000001167c */
[----:B------:R-:W-:Y:S01]  /*17090*/  IMAD.MOV.U32 R161, RZ, RZ, R198 ;  /* 0x000000ffffa17224 */ /* 0x000fe200078e00c6 */
[----:B------:R-:W-:Y:S01]  /*170a0*/  SHF.R.U32.HI R134, RZ, 0x18, R124 ;  /* 0x00000018ff867819 */ /* 0x000fe2000001167c */
[----:B------:R4:W-:Y:S01]  /*170b0*/  MUFU.EX2 R210, R105 ;  /* 0x0000006900d27308 */ /* 0x0009e20000000800 */
[----:B------:R-:W-:Y:S01]  /*170c0*/  LOP3.LUT R133, R126, 0xff, RZ, 0xc0, !PT ;  /* 0x000000ff7e857812 */ /* 0x000fe200078ec0ff */
[----:B------:R-:W-:Y:S01]  /*170d0*/  IMAD.MOV.U32 R187, RZ, RZ, R162 ;  /* 0x000000ffffbb7224 */ /* 0x000fe200078e00a2 */
[----:B------:R-:W-:Y:S01]  /*170e0*/  MOV R162, R153 ;  /* 0x0000009900a27202 */ /* 0x000fe20000000f00 */
[----:B------:R-:W-:Y:S01]  /*170f0*/  IMAD.MOV.U32 R153, RZ, RZ, R138 ;  /* 0x000000ffff997224 */ /* 0x000fe200078e008a */
[C---:B------:R-:W-:Y:S01]  /*17100*/  LOP3.LUT R128, R124.reuse, 0xffff, RZ, 0xc0, !PT ;  /* 0x0000ffff7c807812 */ /* 0x040fe200078ec0ff */
[----:B------:R-:W-:Y:S01]  /*17110*/  IMAD.WIDE.U32 R138, R131, -0x326172a9, RZ ;  /* 0xcd9e8d57838a7825 */ /* 0x000fe200078e00ff */
[----:B------:R-:W-:Y:S02]  /*17120*/  LOP3.LUT R129, R124, 0xff, RZ, 0xc0, !PT ;  /* 0x000000ff7c817812 */ /* 0x000fe400078ec0ff */
[----:B------:R-:W-:Y:S01]  /*17130*/  SHF.R.U32.HI R109, RZ, 0x8, R128 ;  /* 0x00000008ff6d7819 */ /* 0x000fe20000011680 */
[----:B------:R-:W-:Y:S01]  /*17140*/  IMAD.MOV.U32 R170, RZ, RZ, R141 ;  /* 0x000000ffffaa7224 */ /* 0x000fe200078e008d */
[----:B------:R-:W-:Y:S01]  /*17150*/  LOP3.LUT R124, R126, 0xffff, RZ, 0xc0, !PT ;  /* 0x0000ffff7e7c7812 */ /* 0x000fe200078ec0ff */
[----:B------:R-:W-:Y:S01]  /*17160*/  IMAD.WIDE.U32 R140, R130, -0x326172a9, RZ ;  /* 0xcd9e8d57828c7825 */ /* 0x000fe200078e00ff */
[-C--:B---3--:R-:W-:Y:S03]  /*17170*/  HMMA.16816.F32.BF16 R52, R112, R116.reuse, R52 ;  /* 0x000000747034723c */ /* 0x088fe60000041834 */
[----:B------:R-:W-:Y:S01]  /*17180*/  PRMT R135, R129, 0x5410, R109 ;  /* 0x0000541081877816 */ /* 0x000fe2000000006d */
[----:B----4-:R-:W-:Y:S01]  /*17190*/  FFMA.FTZ R105, R239, UR4, -R180 ;  /* 0x00000004ef697c23 */ /* 0x010fe200080108b4 */
[----:B------:R-:W3:Y:S01]  /*171a0*/  LDSM.16.MT88.4 R108, [R220+0xb400] ;  /* 0x00b40000dc6c783b */ /* 0x000ee20000004200 */
[C---:B------:R-:W-:Y:S02]  /*171b0*/  HMMA.16816.F32.BF16 R56, R120.reuse, R116, R56 ;  /* 0x000000747838723c */ /* 0x040fe40000041838 */
[----:B------:R4:W-:Y:S03]  /*171c0*/  MUFU.EX2 R209, R105 ;  /* 0x0000006900d17308 */ /* 0x0009e60000000800 */
[----:B------:R-:W-:Y:S01]  /*171d0*/  LOP3.LUT R106, R125, UR23, R138, 0x96, !PT ;  /* 0x000000177d6a7c12 */ /* 0x000fe2000f8e968a */
[-C--:B------:R-:W-:Y:S05]  /*171e0*/  HMMA.16816.F32.BF16 R60, R120, R118.reuse, R60 ;  /* 0x00000076783c723c */ /* 0x080fea000004183c */
[----:B------:R-:W-:Y:S01]  /*171f0*/  FFMA.FTZ R117, R213, UR4, -R182 ;  /* 0x00000004d5757c23 */ /* 0x000fe200080108b6 */
[C---:B------:R-:W-:Y:S03]  /*17200*/  HMMA.16816.F32.BF16 R64, R112.reuse, R118, R64 ;  /* 0x000000767040723c */ /* 0x040fe60000041840 */
[----:B------:R5:W-:Y:S02]  /*17210*/  MUFU.EX2 R197, R117 ;  /* 0x0000007500c57308 */ /* 0x000be40000000800 */
[----:B------:R-:W-:Y:S01]  /*17220*/  SHF.R.U32.HI R130, RZ, 0x10, R126 ;  /* 0x00000010ff827819 */ /* 0x000fe2000001167e */
[----:B------:R-:W-:Y:S01]  /*17230*/  IMAD.MOV.U32 R168, RZ, RZ, R195 ;  /* 0x000000ffffa87224 */ /* 0x000fe200078e00c3 */
[----:B------:R-:W-:Y:S01]  /*17240*/  SHF.R.U32.HI R128, RZ, 0x8, R124 ;  /* 0x00000008ff807819 */ /* 0x000fe2000001167c */
[----:B------:R-:W-:Y:S03]  /*17250*/  FFMA.FTZ R125, R243, UR4, -R181 ;  /* 0x00000004f37d7c23 */ /* 0x000fe600080108b5 */
[----:B------:R-:W-:Y:S02]  /*17260*/  LOP3.LUT R124, R106, 0xffff, RZ, 0xc0, !PT ;  /* 0x0000ffff6a7c7812 */ /* 0x000fe400078ec0ff */
[----:B------:R2:W1:Y:S01]  /*17270*/  MUFU.EX2 R207, R125 ;  /* 0x0000007d00cf7308 */ /* 0x0004620000000800 */
[----:B----4-:R-:W-:Y:S01]  /*17280*/  LOP3.LUT R105, R127, UR23, R140, 0x96, !PT ;  /* 0x000000177f697c12 */ /* 0x010fe2000f8e968c */
[----:B------:R-:W-:Y:S01]  /*17290*/  IMAD.MOV.U32 R185, RZ, RZ, R192 ;  /* 0x000000ffffb97224 */ /* 0x000fe200078e00c0 */
[----:B------:R-:W-:Y:S01]  /*172a0*/  LOP3.LUT R127, R130, 0xff, RZ, 0xc0, !PT ;  /* 0x000000ff827f7812 */ /* 0x000fe200078ec0ff */
[----:B------:R-:W-:Y:S01]  /*172b0*/  IMAD.MOV.U32 R219, RZ, RZ, R190 ;  /* 0x000000ffffdb7224 */ /* 0x000fe200078e00be */
[----:B------:R-:W-:Y:S02]  /*172c0*/  SHF.R.U32.HI R131, RZ, 0x18, R126 ;  /* 0x00000018ff837819 */ /* 0x000fe4000001167e */
[----:B------:R-:W-:Y:S01]  /*172d0*/  LOP3.LUT R126, R106, 0xff, RZ, 0xc0, !PT ;  /* 0x000000ff6a7e7812 */ /* 0x000fe200078ec0ff */
[----:B-----5:R-:W-:Y:S01]  /*172e0*/  FFMA.FTZ R117, R214, UR4, -R183 ;  /* 0x00000004d6757c23 */ /* 0x020fe200080108b7 */
[----:B------:R-:W-:Y:S01]  /*172f0*/  SHF.R.U32.HI R124, RZ, 0x8, R124 ;  /* 0x00000008ff7c7819 */ /* 0x000fe2000001167c */
[----:B------:R-:W-:Y:S01]  /*17300*/  IMAD.MOV.U32 R214, RZ, RZ, R164 ;  /* 0x000000ffffd67224 */ /* 0x000fe200078e00a4 */
[----:B------:R-:W-:Y:S01]  /*17310*/  PRMT R138, R127, 0x5410, R131 ;  /* 0x000054107f8a7816 */ /* 0x000fe20000000083 */
[----:B------:R4:W-:Y:S01]  /*17320*/  MUFU.EX2 R196, R117 ;  /* 0x0000007500c47308 */ /* 0x0009e20000000800 */
[----:B------:R-:W-:Y:S01]  /*17330*/  PRMT R131, R126, 0x5410, R124 ;  /* 0x000054107e837816 */ /* 0x000fe2000000007c */
[-C--:B---3--:R-:W-:Y:S03]  /*17340*/  HMMA.16816.F32.BF16 R68, R112, R108.reuse, R68 ;  /* 0x0000006c7044723c */ /* 0x088fe60000041844 */
[----:B------:R-:W-:Y:S01]  /*17350*/  SHF.R.U32.HI R124, RZ, 0x18, R106 ;  /* 0x00000018ff7c7819 */ /* 0x000fe2000001166a */
[----:B--2---:R-:W-:Y:S01]  /*17360*/  FFMA.FTZ R125, R212, UR4, -R182 ;  /* 0x00000004d47d7c23 */ /* 0x004fe200080108b6 */
[----:B------:R-:W-:Y:S01]  /*17370*/  SHF.R.U32.HI R116, RZ, 0x10, R106 ;  /* 0x00000010ff747819 */ /* 0x000fe2000001166a */
[C---:B------:R-:W-:Y:S02]  /*17380*/  HMMA.16816.F32.BF16 R72, R120.reuse, R108, R72 ;  /* 0x0000006c7848723c */ /* 0x040fe40000041848 */
[----:B------:R-:W-:Y:S03]  /*17390*/  MUFU.EX2 R198, R125 ;  /* 0x0000007d00c67308 */ /* 0x000fe60000000800 */
[----:B------:R-:W-:Y:S01]  /*173a0*/  LOP3.LUT R106, R105, 0xffff, RZ, 0xc0, !PT ;  /* 0x0000ffff696a7812 */ /* 0x000fe200078ec0ff */
[-C--:B------:R-:W-:Y:S05]  /*173b0*/  HMMA.16816.F32.BF16 R76, R120, R110.reuse, R76 ;  /* 0x0000006e784c723c */ /* 0x080fea000004184c */
[----:B------:R-:W-:Y:S01]  /*173c0*/  PRMT R140, R133, 0x5410, R128 ;  /* 0x00005410858c7816 */ /* 0x000fe20000000080 */
[C---:B------:R-:W-:Y:S05]  /*173d0*/  HMMA.16816.F32.BF16 R80, R112.reuse, R110, R80 ;  /* 0x0000006e7050723c */ /* 0x040fea0000041850 */
[----:B------:R-:W-:Y:S01]  /*173e0*/  LOP3.LUT R128, R105, 0xff, RZ, 0xc0, !PT ;  /* 0x000000ff69807812 */ /* 0x000fe200078ec0ff */
[----:B------:R-:W-:Y:S01]  /*173f0*/  FFMA.FTZ R108, R238, UR4, -R182 ;  /* 0x00000004ee6c7c23 */ /* 0x000fe200080108b6 */
[----:B------:R-:W-:Y:S01]  /*17400*/  SHF.R.U32.HI R106, RZ, 0x8, R106 ;  /* 0x00000008ff6a7819 */ /* 0x000fe2000001166a */
[----:B------:R-:W-:Y:S02]  /*17410*/  IMAD.MOV.U32 R238, RZ, RZ, R154 ;  /* 0x000000ffffee7224 */ /* 0x000fe400078e009a */
[----:B------:R2:W-:Y:S01]  /*17420*/  MUFU.EX2 R193, R108 ;  /* 0x0000006c00c17308 */ /* 0x0005e20000000800 */
[----:B------:R-:W-:Y:S02]  /*17430*/  PRMT R137, R128, 0x5410, R106 ;  /* 0x0000541080897816 */ /* 0x000fe4000000006a */
[--C-:B------:R-:W-:Y:S02]  /*17440*/  SHF.R.U32.HI R106, RZ, 0x10, R105.reuse ;  /* 0x00000010ff6a7819 */ /* 0x100fe40000011669 */
[----:B----4-:R-:W-:Y:S01]  /*17450*/  SHF.R.U32.HI R117, RZ, 0x18, R105 ;  /* 0x00000018ff757819 */ /* 0x010fe20000011669 */
[----:B------:R-:W-:Y:S01]  /*17460*/  FFMA.FTZ R105, R215, UR4, -R183 ;  /* 0x00000004d7697c23 */ /* 0x000fe200080108b7 */
[--C-:B------:R-:W-:Y:S01]  /*17470*/  HSET2.LE.AND R118, R135, R177.reuse, PT ;  /* 0x000000b187767233 */ /* 0x100fe20003803000 */
[----:B------:R-:W-:Y:S01]  /*17480*/  IMAD.MOV.U32 R215, RZ, RZ, R165 ;  /* 0x000000ffffd77224 */ /* 0x000fe200078e00a5 */
[----:B------:R-:W-:Y:S01]  /*17490*/  LOP3.LUT R129, R132, 0xff, RZ, 0xc0, !PT ;  /* 0x000000ff84817812 */ /* 0x000fe200078ec0ff */
[----:B------:R3:W4:Y:S01]  /*174a0*/  MUFU.EX2 R195, R105 ;  /* 0x0000006900c37308 */ /* 0x0007220000000800 */
[----:B------:R-:W-:Y:S02]  /*174b0*/  LOP3.LUT R116, R116, 0xff, RZ, 0xc0, !PT ;  /* 0x000000ff74747812 */ /* 0x000fe400078ec0ff */
[----:B------:R-:W-:Y:S02]  /*174c0*/  PRMT R130, R129, 0x5410, R134 ;  /* 0x0000541081827816 */ /* 0x000fe40000000086 */
[----:B------:R-:W-:Y:S01]  /*174d0*/  PRMT R129, R116, 0x5410, R124 ;  /* 0x0000541074817816 */ /* 0x000fe2000000007c */
[----:B------:R-:W-:Y:S01]  /*174e0*/  LDSM.16.MT88.4 R132, [R222+0x9800] ;  /* 0x00980000de84783b */ /* 0x000fe20000004200 */
[----:B------:R-:W-:Y:S02]  /*174f0*/  LOP3.LUT R116, R106, 0xff, RZ, 0xc0, !PT ;  /* 0x000000ff6a747812 */ /* 0x000fe400078ec0ff */
[--C-:B--2---:R-:W-:Y:S02]  /*17500*/  HSET2.LE.AND R108, R137, R177.reuse, PT ;  /* 0x000000b1896c7233 */ /* 0x104fe40003803000 */
[----:B------:R-:W-:Y:S02]  /*17510*/  PRMT R136, R116, 0x5410, R117 ;  /* 0x0000541074887816 */ /* 0x000fe40000000075 */
[--C-:B------:R-:W-:Y:S01]  /*17520*/  HSET2.LE.AND R116, R131, R177.reuse, PT ;  /* 0x000000b183747233 */ /* 0x100fe20003803000 */
[----:B------:R-:W2:Y:S01]  /*17530*/  LDSM.16.MT88.4 R124, [R222+0xb400] ;  /* 0x00b40000de7c783b */ /* 0x000ea20000004200 */
[--C-:B------:R-:W-:Y:S02]  /*17540*/  HSET2.LE.AND R110, R140, R177.reuse, PT ;  /* 0x000000b18c6e7233 */ /* 0x100fe40003803000 */
[----:B---3--:R-:W-:Y:S02]  /*17550*/  F2FP.BF16.F32.PACK_AB R105, R217, R218 ;  /* 0x000000dad969723e */ /* 0x008fe400000010ff */
[--C-:B------:R-:W-:Y:S02]  /*17560*/  HSET2.LE.AND R106, R130, R177.reuse, PT ;  /* 0x000000b1826a7233 */ /* 0x100fe40003803000 */
[----:B------:R-:W-:Y:S01]  /*17570*/  LOP3.LUT R118, R118, R105, RZ, 0xc0, !PT ;  /* 0x0000006976767212 */ /* 0x000fe200078ec0ff */
[----:B------:R-:W-:Y:S01]  /*17580*/  FFMA.FTZ R105, R236, UR4, -R182 ;  /* 0x00000004ec697c23 */ /* 0x000fe200080108b6 */
[----:B-1----:R-:W-:Y:S02]  /*17590*/  F2FP.BF16.F32.PACK_AB R119, R211, R216 ;  /* 0x000000d8d377723e */ /* 0x002fe400000010ff */
[--C-:B------:R-:W-:Y:S01]  /*175a0*/  HSET2.LE.AND R109, R136, R177.reuse, PT ;  /* 0x000000b1886d7233 */ /* 0x100fe20003803000 */
[----:B------:R1:W-:Y:S01]  /*175b0*/  MUFU.EX2 R194, R105 ;  /* 0x0000006900c27308 */ /* 0x0003e20000000800 */
[----:B------:R-:W-:Y:S02]  /*175c0*/  LOP3.LUT R119, R106, R119, RZ, 0xc0, !PT ;  /* 0x000000776a777212 */ /* 0x000fe400078ec0ff */
[--C-:B------:R-:W-:Y:S02]  /*175d0*/  HSET2.LE.AND R106, R129, R177.reuse, PT ;  /* 0x000000b1816a7233 */ /* 0x100fe40003803000 */
[----:B------:R-:W3:Y:S01]  /*175e0*/  LDSM.16.MT88.4 R128, [R220+0x9800] ;  /* 0x00980000dc80783b */ /* 0x000ee20000004200 */
[--C-:B------:R-:W-:Y:S02]  /*175f0*/  HSET2.LE.AND R111, R138, R177.reuse, PT ;  /* 0x000000b18a6f7233 */ /* 0x100fe40003803000 */
[----:B------:R-:W-:Y:S02]  /*17600*/  MOV R236, R155 ;  /* 0x0000009b00ec7202 */ /* 0x000fe40000000f00 */
[----:B------:R-:W-:Y:S02]  /*17610*/  F2FP.BF16.F32.PACK_AB R117, R207, R208 ;  /* 0x000000d0cf75723e */ /* 0x000fe400000010ff */
[----:B------:R-:W-:Y:S02]  /*17620*/  MOV R239, R189 ;  /* 0x000000bd00ef7202 */ /* 0x000fe40000000f00 */
[----:B------:R-:W-:Y:S02]  /*17630*/  LOP3.LUT R117, R106, R117, RZ, 0xc0, !PT ;  /* 0x000000756a757212 */ /* 0x000fe400078ec0ff */
[----:B----4-:R-:W-:Y:S02]  /*17640*/  F2FP.BF16.F32.PACK_AB R106, R195, R196 ;  /* 0x000000c4c36a723e */ /* 0x010fe400000010ff */
[----:B-1----:R-:W-:Y:S02]  /*17650*/  F2FP.BF16.F32.PACK_AB R105, R209, R210 ;  /* 0x000000d2d169723e */ /* 0x002fe400000010ff */
[----:B------:R-:W-:Y:S02]  /*17660*/  LOP3.LUT R109, R109, R106, RZ, 0xc0, !PT ;  /* 0x0000006a6d6d7212 */ /* 0x000fe400078ec0ff */
[----:B------:R-:W-:Y:S01]  /*17670*/  LOP3.LUT R116, R116, R105, RZ, 0xc0, !PT ;  /* 0x0000006974747212 */ /* 0x000fe200078ec0ff */
[--C-:B------:R-:W-:Y:S04]  /*17680*/  FFMA.FTZ R105, R242, UR4, -R183.reuse ;  /* 0x00000004f2697c23 */ /* 0x100fe800080108b7 */
[----:B------:R1:W-:Y:S01]  /*17690*/  MUFU.EX2 R191, R105 ;  /* 0x0000006900bf7308 */ /* 0x0003e20000000800 */
[-C--:B--2---:R-:W-:Y:S06]  /*176a0*/  HMMA.16816.F32.BF16 R84, R112, R124.reuse, R84 ;  /* 0x0000007c7054723c */ /* 0x084fec0000041854 */
[C---:B------:R-:W-:Y:S06]  /*176b0*/  HMMA.16816.F32.BF16 R88, R120.reuse, R124, R88 ;  /* 0x0000007c7858723c */ /* 0x040fec0000041858 */
[-C--:B------:R-:W-:Y:S01]  /*176c0*/  HMMA.16816.F32.BF16 R92, R120, R126.reuse, R92 ;  /* 0x0000007e785c723c */ /* 0x080fe2000004185c */
[----:B------:R-:W2:Y:S04]  /*176d0*/  LDSM.16.MT88.4 R120, [R220+0xa800] ;  /* 0x00a80000dc78783b */ /* 0x000ea80000004200 */
[----:B-1----:R-:W-:Y:S01]  /*176e0*/  FFMA.FTZ R105, R241, UR4, -R183 ;  /* 0x00000004f1697c23 */ /* 0x002fe200080108b7 */
[----:B------:R-:W-:Y:S03]  /*176f0*/  HMMA.16816.F32.BF16 R96, R112, R126, R96 ;  /* 0x0000007e7060723c */ /* 0x000fe60000041860 */
[----:B------:R1:W4:Y:S01]  /*17700*/  MUFU.EX2 R192, R105 ;  /* 0x0000006900c07308 */ /* 0x0003220000000800 */
[----:B------:R-:W5:Y:S01]  /*17710*/  LDSM.16.MT88.4 R112, [R222+0xa800] ;  /* 0x00a80000de70783b */ /* 0x000f620000004200 */
[----:B------:R-:W-:Y:S01]  /*17720*/  IMAD.MOV.U32 R241, RZ, RZ, R178 ;  /* 0x000000fffff17224 */ /* 0x000fe200078e00b2 */
[-C--:B---3--:R-:W-:Y:S06]  /*17730*/  HMMA.16816.F32.BF16 R4, R116, R128.reuse, R4 ;  /* 0x000000807404723c */ /* 0x088fec0000041804 */
[----:B------:R-:W3:Y:S01]  /*17740*/  LDSM.16.MT88.4 R124, [R220+0xb800] ;  /* 0x00b80000dc7c783b */ /* 0x000ee20000004200 */
[----:B-1----:R-:W-:Y:S04]  /*17750*/  F2FP.BF16.F32.PACK_AB R105, R197, R198 ;  /* 0x000000c6c569723e */ /* 0x002fe800000010ff */
[----:B----4-:R-:W-:Y:S02]  /*17760*/  F2FP.BF16.F32.PACK_AB R106, R192, R191 ;  /* 0x000000bfc06a723e */ /* 0x010fe400000010ff */
[----:B------:R-:W-:Y:S02]  /*17770*/  LOP3.LUT R108, R108, R105, RZ, 0xc0, !PT ;  /* 0x000000696c6c7212 */ /* 0x000fe400078ec0ff */
[----:B------:R-:W-:Y:S02]  /*17780*/  F2FP.BF16.F32.PACK_AB R105, R193, R194 ;  /* 0x000000c2c169723e */ /* 0x000fe400000010ff */
[----:B------:R-:W-:Y:S02]  /*17790*/  LOP3.LUT R111, R111, R106, RZ, 0xc0, !PT ;  /* 0x0000006a6f6f7212 */ /* 0x000fe400078ec0ff */
[----:B------:R-:W-:Y:S01]  /*177a0*/  LOP3.LUT R110, R110, R105, RZ, 0xc0, !PT ;  /* 0x000000696e6e7212 */ /* 0x000fe200078ec0ff */
[----:B------:R-:W-:Y:S01]  /*177b0*/  FFMA.FTZ R105, R245, UR4, -R180 ;  /* 0x00000004f5697c23 */ /* 0x000fe200080108b4 */
[----:B------:R-:W-:Y:S03]  /*177c0*/  IMAD.MOV.U32 R245, RZ, RZ, R179 ;  /* 0x000000fffff57224 */ /* 0x000fe600078e00b3 */
[----:B------:R1:W-:Y:S02]  /*177d0*/  MUFU.EX2 R206, R105 ;  /* 0x0000006900ce7308 */ /* 0x0003e40000000800 */
[C---:B------:R-:W-:Y:S06]  /*177e0*/  HMMA.16816.F32.BF16 R8, R108.reuse, R128, R8 ;  /* 0x000000806c08723c */ /* 0x040fec0000041808 */
[-C--:B------:R-:W-:Y:S05]  /*177f0*/  HMMA.16816.F32.BF16 R12, R108, R130.reuse, R12 ;  /* 0x000000826c0c723c */ /* 0x080fea000004180c */
[----:B------:R-:W-:Y:S01]  /*17800*/  LOP3.LUT R128, R141, UR14, R146, 0x96, !PT ;  /* 0x0000000e8d807c12 */ /* 0x000fe2000f8e9692 */
[C---:B------:R-:W-:Y:S05]  /*17810*/  HMMA.16816.F32.BF16 R16, R116.reuse, R130, R16 ;  /* 0x000000827410723c */ /* 0x040fea0000041810 */
[----:B-1----:R-:W-:Y:S01]  /*17820*/  FFMA.FTZ R105, R246, UR4, -R180 ;  /* 0x00000004f6697c23 */ /* 0x002fe200080108b4 */
[-C--:B------:R-:W-:Y:S03]  /*17830*/  HMMA.16816.F32.BF16 R20, R116, R132.reuse, R20 ;  /* 0x000000847414723c */ /* 0x080fe60000041814 */
[----:B------:R1:W-:Y:S02]  /*17840*/  MUFU.EX2 R205, R105 ;  /* 0x0000006900cd7308 */ /* 0x0003e40000000800 */
[----:B------:R-:W-:Y:S01]  /*17850*/  IMAD.MOV.U32 R246, RZ, RZ, R167 ;  /* 0x000000fffff67224 */ /* 0x000fe200078e00a7 */
[C---:B------:R-:W-:Y:S05]  /*17860*/  HMMA.16816.F32.BF16 R24, R108.reuse, R132, R24 ;  /* 0x000000846c18723c */ /* 0x040fea0000041818 */
[----:B------:R-:W-:Y:S01]  /*17870*/  IMAD.WIDE.U32 R128, R128, -0x2daee0ad, RZ ;  /* 0xd2511f5380807825 */ /* 0x000fe200078e00ff */
[-C--:B------:R-:W-:Y:S05]  /*17880*/  HMMA.16816.F32.BF16 R28, R108, R134.reuse, R28 ;  /* 0x000000866c1c723c */ /* 0x080fea000004181c */
[----:B------:R-:W-:Y:S01]  /*17890*/  LOP3.LUT R132, R128, 0xffff, RZ, 0xc0, !PT ;  /* 0x0000ffff80847812 */ /* 0x000fe200078ec0ff */
[C---:B------:R-:W-:Y:S05]  /*178a0*/  HMMA.16816.F32.BF16 R32, R116.reuse, R134, R32 ;  /* 0x000000867420723c */ /* 0x040fea0000041820 */
[----:B-1----:R-:W-:Y:S01]  /*178b0*/  FFMA.FTZ R105, R247, UR4, -R181 ;  /* 0x00000004f7697c23 */ /* 0x002fe200080108b5 */
[-C--:B--2---:R-:W-:Y:S03]  /*178c0*/  HMMA.16816.F32.BF16 R36, R116, R120.reuse, R36 ;  /* 0x000000787424723c */ /* 0x084fe60000041824 */
[----:B------:R1:W-:Y:S02]  /*178d0*/  MUFU.EX2 R204, R105 ;  /* 0x0000006900cc7308 */ /* 0x0003e40000000800 */
[----:B------:R-:W-:Y:S01]  /*178e0*/  IMAD.MOV.U32 R247, RZ, RZ, R153 ;  /* 0x000000fffff77224 */ /* 0x000fe200078e0099 */
[C---:B------:R-:W-:Y:S05]  /*178f0*/  HMMA.16816.F32.BF16 R40, R108.reuse, R120, R40 ;  /* 0x000000786c28723c */ /* 0x040fea0000041828 */
[----:B------:R-:W-:Y:S01]  /*17900*/  SHF.R.U32.HI R134, RZ, 0x10, R128 ;  /* 0x00000010ff867819 */ /* 0x000fe20000011680 */
[-C--:B------:R-:W-:Y:S05]  /*17910*/  HMMA.16816.F32.BF16 R44, R108, R122.reuse, R44 ;  /* 0x0000007a6c2c723c */ /* 0x080fea000004182c */
[----:B------:R-:W-:Y:S01]  /*17920*/  LOP3.LUT R120, R139, UR14, R148, 0x96, !PT ;  /* 0x0000000e8b787c12 */ /* 0x000fe2000f8e9694 */
[C---:B------:R-:W-:Y:S01]  /*17930*/  HMMA.16816.F32.BF16 R48, R116.reuse, R122, R48 ;  /* 0x0000007a7430723c */ /* 0x040fe20000041830 */
[----:B------:R-:W-:Y:S04]  /*17940*/  LDSM.16.MT88.4 R136, [R222+0x9c00] ;  /* 0x009c0000de88783b */ /* 0x000fe80000004200 */
[----:B-1----:R-:W-:Y:S01]  /*17950*/  FFMA.FTZ R105, R249, UR4, -R181 ;  /* 0x00000004f9697c23 */ /* 0x002fe200080108b5 */
[-C--:B-----5:R-:W-:Y:S03]  /*17960*/  HMMA.16816.F32.BF16 R52, R116, R112.reuse, R52 ;  /* 0x000000707434723c */ /* 0x0a0fe60000041834 */
[----:B------:R1:W-:Y:S02]  /*17970*/  MUFU.EX2 R203, R105 ;  /* 0x0000006900cb7308 */ /* 0x0003e40000000800 */
[----:B------:R-:W-:Y:S01]  /*17980*/  IMAD.WIDE.U32 R120, R120, -0x2daee0ad, RZ ;  /* 0xd2511f5378787825 */ /* 0x000fe200078e00ff */
[C---:B------:R-:W-:Y:S05]  /*17990*/  HMMA.16816.F32.BF16 R56, R108.reuse, R112, R56 ;  /* 0x000000706c38723c */ /* 0x040fea0000041838 */
[----:B------:R-:W-:Y:S01]  /*179a0*/  LOP3.LUT R122, R120, 0xffff, RZ, 0xc0, !PT ;  /* 0x0000ffff787a7812 */ /* 0x000fe200078ec0ff */
[-C--:B------:R-:W-:Y:S05]  /*179b0*/  HMMA.16816.F32.BF16 R60, R108, R114.reuse, R60 ;  /* 0x000000726c3c723c */ /* 0x080fea000004183c */
[----:B------:R-:W-:Y:S01]  /*179c0*/  LOP3.LUT R135, R128, 0xff, RZ, 0xc0, !PT ;  /* 0x000000ff80877812 */ /* 0x000fe200078ec0ff */
[C---:B------:R-:W-:Y:S05]  /*179d0*/  HMMA.16816.F32.BF16 R64, R116.reuse, R114, R64 ;  /* 0x000000727440723c */ /* 0x040fea0000041840 */
[--C-:B-1----:R-:W-:Y:S01]  /*179e0*/  FFMA.FTZ R105, R252, UR4, -R180.reuse ;  /* 0x00000004fc697c23 */ /* 0x102fe200080108b4 */
[-C--:B---3--:R-:W-:Y:S03]  /*179f0*/  HMMA.16816.F32.BF16 R68, R116, R124.reuse, R68 ;  /* 0x0000007c7444723c */ /* 0x088fe60000041844 */
[----:B------:R1:W-:Y:S02]  /*17a00*/  MUFU.EX2 R202, R105 ;  /* 0x0000006900ca7308 */ /* 0x0003e40000000800 */
[----:B------:R-:W-:Y:S01]  /*17a10*/  FFMA.FTZ R180, R184, UR4, -R180 ;  /* 0x00000004b8b47c23 */ /* 0x000fe200080108b4 */
[C---:B------:R-:W-:Y:S05]  /*17a20*/  HMMA.16816.F32.BF16 R72, R108.reuse, R124, R72 ;  /* 0x0000007c6c48723c */ /* 0x040fea0000041848 */
[----:B------:R-:W-:Y:S01]  /*17a30*/  IMAD.MOV.U32 R184, RZ, RZ, R185 ;  /* 0x000000ffffb87224 */ /* 0x000fe200078e00b9 */
[-C--:B------:R-:W-:Y:S05]  /*17a40*/  HMMA.16816.F32.BF16 R76, R108, R126.reuse, R76 ;  /* 0x0000007e6c4c723c */ /* 0x080fea000004184c */
[----:B------:R-:W-:Y:S01]  /*17a50*/  MOV R185, R172 ;  /* 0x000000ac00b97202 */ /* 0x000fe20000000f00 */
[C---:B------:R-:W-:Y:S05]  /*17a60*/  HMMA.16816.F32.BF16 R80, R116.reuse, R126, R80 ;  /* 0x0000007e7450723c */ /* 0x040fea0000041850 */
[----:B------:R-:W-:Y:S02]  /*17a70*/  IMAD.MOV.U32 R172, RZ, RZ, R174 ;  /* 0x000000ffffac7224 */ /* 0x000fe400078e00ae */
[----:B-1----:R-:W-:Y:S01]  /*17a80*/  FFMA.FTZ R105, R187, UR4, -R181 ;  /* 0x00000004bb697c23 */ /* 0x002fe200080108b5 */
[----:B------:R-:W-:Y:S03]  /*17a90*/  IMAD.MOV.U32 R174, RZ, RZ, R175 ;  /* 0x000000ffffae7224 */ /* 0x000fe600078e00af */
[----:B------:R-:W-:Y:S01]  /*17aa0*/  SHF.R.U32.HI R133, RZ, 0x18, R128 ;  /* 0x00000018ff857819 */ /* 0x000fe20000011680 */
[----:B------:R-:W-:Y:S01]  /*17ab0*/  IMAD.MOV.U32 R175, RZ, RZ, R176 ;  /* 0x000000ffffaf7224 */ /* 0x000fe200078e00b0 */
[----:B------:R-:W-:Y:S01]  /*17ac0*/  LOP3.LUT R131, R120, 0xff, RZ, 0xc0, !PT ;  /* 0x000000ff78837812 */ /* 0x000fe200078ec0ff */
[----:B------:R-:W-:Y:S01]  /*17ad0*/  FFMA.FTZ R112, R244, UR4, -R182 ;  /* 0x00000004f4707c23 */ /* 0x000fe200080108b6 */
[----:B------:R-:W-:Y:S01]  /*17ae0*/  SHF.R.U32.HI R128, RZ, 0x8, R132 ;  /* 0x00000008ff807819 */ /* 0x000fe20000011684 */
[----:B------:R-:W-:Y:S01]  /*17af0*/  IMAD.MOV.U32 R235, RZ, RZ, R175 ;  /* 0x000000ffffeb7224 */ /* 0x000fe200078e00af */
[----:B------:R-:W-:Y:S01]  /*17b00*/  MOV R175, R200 ;  /* 0x000000c800af7202 */ /* 0x000fe20000000f00 */
[----:B------:R-:W2:Y:S01]  /*17b10*/  LDL.LU R132, [R1+0x58] ;  /* 0x0000580001847983 */ /* 0x000ea20000300800 */
[----:B------:R1:W-:Y:S01]  /*17b20*/  MUFU.EX2 R200, R105 ;  /* 0x0000006900c87308 */ /* 0x0003e20000000800 */
[----:B------:R-:W-:Y:S01]  /*17b30*/  LOP3.LUT R106, R121, UR32, R142, 0x96, !PT ;  /* 0x00000020796a7c12 */ /* 0x000fe2000f8e968e */
[----:B------:R-:W-:Y:S01]  /*17b40*/  FFMA.FTZ R114, R250, UR4, -R183 ;  /* 0x00000004fa727c23 */ /* 0x000fe200080108b7 */
[----:B------:R-:W-:Y:S01]  /*17b50*/  SHF.R.U32.HI R121, RZ, 0x10, R120 ;  /* 0x00000010ff797819 */ /* 0x000fe20000011678 */
[----:B------:R-:W-:Y:S01]  /*17b60*/  IMAD.MOV.U32 R186, RZ, RZ, R172 ;  /* 0x000000ffffba7224 */ /* 0x000fe200078e00ac */
[----:B------:R-:W-:Y:S01]  /*17b70*/  SHF.R.U32.HI R130, RZ, 0x18, R120 ;  /* 0x00000018ff827819 */ /* 0x000fe20000011678 */
[----:B------:R-:W-:Y:S01]  /*17b80*/  FFMA.FTZ R181, R184, UR4, -R181 ;  /* 0x00000004b8b57c23 */ /* 0x000fe200080108b5 */
[----:B------:R-:W-:Y:S03]  /*17b90*/  LOP3.LUT R113, R121, 0xff, RZ, 0xc0, !PT ;  /* 0x000000ff79717812 */ /* 0x000fe600078ec0ff */
[----:B------:R3:W-:Y:S01]  /*17ba0*/  MUFU.EX2 R190, R112 ;  /* 0x0000007000be7308 */ /* 0x0007e20000000800 */
[----:B------:R-:W-:Y:S01]  /*17bb0*/  IMAD.MOV.U32 R184, RZ, RZ, R188 ;  /* 0x000000ffffb87224 */ /* 0x000fe200078e00bc */
[----:B------:R-:W-:Y:S01]  /*17bc0*/  SHF.R.U32.HI R125, RZ, 0x18, R106 ;  /* 0x00000018ff7d7819 */ /* 0x000fe2000001166a */
[----:B------:R-:W-:Y:S01]  /*17bd0*/  IMAD.MOV.U32 R237, RZ, RZ, R174 ;  /* 0x000000ffffed7224 */ /* 0x000fe200078e00ae */
[----:B------:R-:W-:Y:S01]  /*17be0*/  PRMT R130, R113, 0x5410, R130 ;  /* 0x0000541071827816 */ /* 0x000fe20000000082 */
[----:B------:R-:W-:Y:S01]  /*17bf0*/  IMAD.MOV.U32 R174, RZ, RZ, R199 ;  /* 0x000000ffffae7224 */ /* 0x000fe200078e00c7 */
[----:B------:R-:W-:Y:S01]  /*17c00*/  LOP3.LUT R113, R106, 0xff, RZ, 0xc0, !PT ;  /* 0x000000ff6a717812 */ /* 0x000fe200078ec0ff */
[----:B------:R-:W-:Y:S03]  /*17c10*/  IMAD.MOV.U32 R212, RZ, RZ, R237 ;  /* 0x000000ffffd47224 */ /* 0x000fe600078e00ed */
[----:B------:R4:W-:Y:S01]  /*17c20*/  MUFU.EX2 R188, R114 ;  /* 0x0000007200bc7308 */ /* 0x0009e20000000800 */
[----:B-1----:R-:W-:Y:S01]  /*17c30*/  LOP3.LUT R105, R129, UR32, R144, 0x96, !PT ;  /* 0x0000002081697c12 */ /* 0x002fe2000f8e9690 */
[----:B------:R-:W-:Y:S01]  /*17c40*/  IMAD.MOV.U32 R240, RZ, RZ, R185 ;  /* 0x000000fffff07224 */ /* 0x000fe200078e00b9 */
[----:B------:R-:W-:Y:S01]  /*17c50*/  SHF.R.U32.HI R129, RZ, 0x8, R122 ;  /* 0x00000008ff817819 */ /* 0x000fe2000001167a */
[----:B------:R-:W-:Y:S01]  /*17c60*/  IMAD.MOV.U32 R249, RZ, RZ, R171 ;  /* 0x000000fffff97224 */ /* 0x000fe200078e00ab */
[----:B------:R-:W-:Y:S01]  /*17c70*/  MOV R176, R201 ;  /* 0x000000c900b07202 */ /* 0x000fe20000000f00 */
[----:B------:R-:W1:Y:S01]  /*17c80*/  LDSM.16.MT88.4 R120, [R222+0xb800] ;  /* 0x00b80000de78783b */ /* 0x000e620000004200 */
[----:B------:R-:W-:Y:S03]  /*17c90*/  PRMT R129, R131, 0x5410, R129 ;  /* 0x0000541083817816 */ /* 0x000fe60000000081 */
[----:B------:R-:W-:Y:S01]  /*17ca0*/  MUFU.EX2 R201, R180 ;  /* 0x000000b400c97308 */ /* 0x000fe20000000800 */
[----:B---3--:R-:W-:Y:S01]  /*17cb0*/  FFMA.FTZ R112, R248, UR4, -R182 ;  /* 0x00000004f8707c23 */ /* 0x008fe200080108b6 */
[----:B------:R-:W-:Y:S01]  /*17cc0*/  LOP3.LUT R124, R105, 0xff, RZ, 0xc0, !PT ;  /* 0x000000ff697c7812 */ /* 0x000fe200078ec0ff */
[----:B------:R-:W-:Y:S01]  /*17cd0*/  IMAD.MOV.U32 R171, RZ, RZ, R152 ;  /* 0x000000ffffab7224 */ /* 0x000fe200078e0098 */
[----:B------:R-:W-:Y:S01]  /*17ce0*/  LOP3.LUT R115, R134, 0xff, RZ, 0xc0, !PT ;  /* 0x000000ff86737812 */ /* 0x000fe200078ec0ff */
[----:B------:R-:W-:Y:S01]  /*17cf0*/  IMAD.MOV.U32 R243, RZ, RZ, R235 ;  /* 0x000000fffff37224 */ /* 0x000fe200078e00eb */
[----:B------:R-:W3:Y:S01]  /*17d00*/  LDL.LU R131, [R1+0x5c] ;  /* 0x00005c0001837983 */ /* 0x000ee20000300800 */
[----:B------:R-:W-:Y:S03]  /*17d10*/  MOV R235, R166 ;  /* 0x000000a600eb7202 */ /* 0x000fe60000000f00 */
[----:B------:R5:W-:Y:S01]  /*17d20*/  MUFU.EX2 R189, R112 ;  /* 0x0000007000bd7308 */ /* 0x000be20000000800 */
[----:B----4-:R-:W-:Y:S01]  /*17d30*/  SHF.R.U32.HI R114, RZ, 0x10, R106 ;  /* 0x00000010ff727819 */ /* 0x010fe2000001166a */
[----:B------:R-:W-:Y:S01]  /*17d40*/  LDSM.16.MT88.4 R152, [R220+0xac00] ;  /* 0x00ac0000dc98783b */ /* 0x000fe20000004200 */
[----:B------:R-:W-:Y:S01]  /*17d50*/  PRMT R133, R115, 0x5410, R133 ;  /* 0x0000541073857816 */ /* 0x000fe20000000085 */
[----:B------:R-:W-:Y:S01]  /*17d60*/  IMAD.MOV.U32 R248, RZ, RZ, R247 ;  /* 0x000000fffff87224 */ /* 0x000fe200078e00f7 */
[----:B------:R-:W-:Y:S01]  /*17d70*/  LOP3.LUT R114, R114, 0xff, RZ, 0xc0, !PT ;  /* 0x000000ff72727812 */ /* 0x000fe200078ec0ff */
[----:B------:R-:W-:Y:S01]  /*17d80*/  IMAD.MOV.U32 R247, RZ, RZ, R163 ;  /* 0x000000fffff77224 */ /* 0x000fe200078e00a3 */
[----:B------:R-:W-:Y:S03]  /*17d90*/  SHF.R.U32.HI R115, RZ, 0x18, R105 ;  /* 0x00000018ff737819 */ /* 0x000fe60000011669 */
[----:B------:R-:W4:Y:S01]  /*17da0*/  MUFU.EX2 R199, R181 ;  /* 0x000000b500c77308 */ /* 0x000f220000000800 */
[----:B------:R-:W-:Y:S01]  /*17db0*/  PRMT R114, R114, 0x5410, R125 ;  /* 0x0000541072727816 */ /* 0x000fe2000000007d */
[----:B------:R-:W-:Y:S01]  /*17dc0*/  LDSM.16.MT88.4 R164, [R222+0xac00] ;  /* 0x00ac0000dea4783b */ /* 0x000fe20000004200 */
[--C-:B------:R-:W-:Y:S01]  /*17dd0*/  HSET2.LE.AND R179, R133, R177.reuse, PT ;  /* 0x000000b185b37233 */ /* 0x100fe20003803000 */
[----:B------:R-:W-:Y:S01]  /*17de0*/  IMAD.MOV.U32 R244, RZ, RZ, R245 ;  /* 0x000000fffff47224 */ /* 0x000fe200078e00f5 */
[----:B------:R-:W-:Y:S02]  /*17df0*/  PRMT R128, R135, 0x5410, R128 ;  /* 0x0000541087807816 */ /* 0x000fe40000000080 */
[----:B------:R-:W-:Y:S02]  /*17e00*/  MOV R245, R161 ;  /* 0x000000a100f57202 */ /* 0x000fe40000000f00 */
[----:B-----5:R-:W-:Y:S02]  /*17e10*/  LOP3.LUT R112, R106, 0xffff, RZ, 0xc0, !PT ;  /* 0x0000ffff6a707812 */ /* 0x020fe400078ec0ff */
[----:B------:R-:W-:Y:S02]  /*17e20*/  LOP3.LUT R106, R105, 0xffff, RZ, 0xc0, !PT ;  /* 0x0000ffff696a7812 */ /* 0x000fe400078ec0ff */
[----:B------:R-:W-:Y:S02]  /*17e30*/  SHF.R.U32.HI R112, RZ, 0x8, R112 ;  /* 0x00000008ff707819 */ /* 0x000fe40000011670 */
[----:B------:R-:W-:Y:S02]  /*17e40*/  SHF.R.U32.HI R106, RZ, 0x8, R106 ;  /* 0x00000008ff6a7819 */ /* 0x000fe4000001166a */
[----:B------:R-:W-:Y:S01]  /*17e50*/  PRMT R172, R113, 0x5410, R112 ;  /* 0x0000541071ac7816 */ /* 0x000fe20000000070 */
[----:B------:R-:W-:Y:S01]  /*17e60*/  FFMA.FTZ R112, R251, UR4, -R183 ;  /* 0x00000004fb707c23 */ /* 0x000fe200080108b7 */
[----:B------:R-:W-:Y:S01]  /*17e70*/  SHF.R.U32.HI R113, RZ, 0x10, R105 ;  /* 0x00000010ff717819 */ /* 0x000fe20000011669 */
[----:B------:R-:W-:Y:S01]  /*17e80*/  IMAD.MOV.U32 R251, RZ, RZ, R246 ;  /* 0x000000fffffb7224 */ /* 0x000fe200078e00f6 */
[--C-:B------:R-:W-:Y:S01]  /*17e90*/  HSET2.LE.AND R178, R128, R177.reuse, PT ;  /* 0x000000b180b27233 */ /* 0x100fe20003803000 */
[-C--:B-1----:R-:W-:Y:S01]  /*17ea0*/  HMMA.16816.F32.BF16 R84, R116, R120.reuse, R84 ;  /* 0x000000787454723c */ /* 0x082fe20000041854 */
[----:B------:R1:W-:Y:S02]  /*17eb0*/  MUFU.EX2 R187, R112 ;  /* 0x0000007000bb7308 */ /* 0x0003e40000000800 */
[----:B------:R-:W-:Y:S01]  /*17ec0*/  LOP3.LUT R105, R113, 0xff, RZ, 0xc0, !PT ;  /* 0x000000ff71697812 */ /* 0x000fe200078ec0ff */
[----:B------:R-:W-:Y:S01]  /*17ed0*/  IMAD.MOV.U32 R246, RZ, RZ, R162 ;  /* 0x000000fffff67224 */ /* 0x000fe200078e00a2 */
[--C-:B------:R-:W-:Y:S01]  /*17ee0*/  HSET2.LE.AND R172, R172, R177.reuse, PT ;  /* 0x000000b1acac7233 */ /* 0x100fe20003803000 */
[C---:B------:R-:W-:Y:S05]  /*17ef0*/  HMMA.16816.F32.BF16 R88, R108.reuse, R120, R88 ;  /* 0x000000786c58723c */ /* 0x040fea0000041858 */
[----:B------:R-:W-:Y:S01]  /*17f00*/  PRMT R115, R105, 0x5410, R115 ;  /* 0x0000541069737816 */ /* 0x000fe20000000073 */
[-C--:B------:R-:W-:Y:S05]  /*17f10*/  HMMA.16816.F32.BF16 R92, R108, R122.reuse, R92 ;  /* 0x0000007a6c5c723c */ /* 0x080fea000004185c */
[----:B------:R-:W-:Y:S01]  /*17f20*/  FFMA.FTZ R105, R240, UR4, -R183 ;  /* 0x00000004f0697c23 */ /* 0x000fe200080108b7 */
[----:B------:R-:W-:Y:S05]  /*17f30*/  HMMA.16816.F32.BF16 R96, R116, R122, R96 ;  /* 0x0000007a7460723c */ /* 0x000fea0000041860 */
[--C-:B-1----:R-:W-:Y:S01]  /*17f40*/  FFMA.FTZ R112, R239, UR4, -R182.reuse ;  /* 0x00000004ef707c23 */ /* 0x102fe200080108b6 */
[----:B------:R-:W-:Y:S01]  /*17f50*/  FFMA.FTZ R182, R174, UR4, -R182 ;  /* 0x00000004aeb67c23 */ /* 0x000fe200080108b6 */
[----:B------:R-:W-:Y:S01]  /*17f60*/  IMAD.MOV.U32 R174, RZ, RZ, R175 ;  /* 0x000000ffffae7224 */ /* 0x000fe200078e00af */
[----:B------:R-:W-:Y:S02]  /*17f70*/  MOV R175, R176 ;  /* 0x000000b000af7202 */ /* 0x000fe40000000f00 */
[----:B------:R-:W-:Y:S01]  /*17f80*/  MUFU.EX2 R185, R182 ;  /* 0x000000b600b97308 */ /* 0x000fe20000000800 */
[----:B------:R-:W-:Y:S01]  /*17f90*/  IMAD.MOV.U32 R237, RZ, RZ, R174 ;  /* 0x000000ffffed7224 */ /* 0x000fe200078e00ae */
[----:B------:R-:W-:Y:S01]  /*17fa0*/  PRMT R176, R124, 0x5410, R106 ;  /* 0x000054107cb07816 */ /* 0x000fe2000000006a */
[----:B------:R-:W-:Y:S01]  /*17fb0*/  IMAD.MOV.U32 R239, RZ, RZ, R186 ;  /* 0x000000ffffef7224 */ /* 0x000fe200078e00ba */
[--C-:B------:R-:W-:Y:S01]  /*17fc0*/  HSET2.LE.AND R174, R129, R177.reuse, PT ;  /* 0x000000b181ae7233 */ /* 0x100fe20003803000 */
[----:B------:R-:W1:Y:S01]  /*17fd0*/  LDSM.16.MT88.4 R124, [R220+0x9c00] ;  /* 0x009c0000dc7c783b */ /* 0x000e620000004200 */
[----:B------:R-:W-:Y:S01]  /*17fe0*/  FFMA.FTZ R183, R107, UR4, -R183 ;  /* 0x000000046bb77c23 */ /* 0x000fe200080108b7 */
[--C-:B------:R-:W-:Y:S01]  /*17ff0*/  HSET2.LE.AND R176, R176, R177.reuse, PT ;  /* 0x000000b1b0b07233 */ /* 0x100fe20003803000 */
[----:B------:R-:W-:Y:S02]  /*18000*/  IMAD.MOV.U32 R213, RZ, RZ, R239 ;  /* 0x000000ffffd57224 */ /* 0x000fe400078e00ef */
[----:B------:R-:W5:Y:S01]  /*18010*/  MUFU.EX2 R186, R112 ;  /* 0x0000007000ba7308 */ /* 0x000f620000000800 */
[----:B------:R-:W-:Y:S01]  /*18020*/  IMAD.MOV.U32 R239, RZ, RZ, R184 ;  /* 0x000000ffffef7224 */ /* 0x000fe200078e00b8 */
[----:B------:R-:W-:Y:S01]  /*18030*/  MOV R240, R219 ;  /* 0x000000db00f07202 */ /* 0x000fe20000000f00 */
[----:B------:R-:W-:Y:S01]  /*18040*/  IMAD.MOV.U32 R219, RZ, RZ, R173 ;  /* 0x000000ffffdb7224 */ /* 0x000fe200078e00ad */
[----:B------:R-:W-:Y:S02]  /*18050*/  MOV R242, R175 ;  /* 0x000000af00f27202 */ /* 0x000fe40000000f00 */
[--C-:B------:R-:W-:Y:S04]  /*18060*/  HSET2.LE.AND R173, R114, R177.reuse, PT ;  /* 0x000000b172ad7233 */ /* 0x100fe80003803000 */
[----:B------:R5:W-:Y:S01]  /*18070*/  MUFU.EX2 R184, R105 ;  /* 0x0000006900b87308 */ /* 0x000be20000000800 */
[--C-:B------:R-:W-:Y:S02]  /*18080*/  HSET2.LE.AND R175, R130, R177.reuse, PT ;  /* 0x000000b182af7233 */ /* 0x100fe40003803000 */
[----:B----4-:R-:W-:Y:S02]  /*18090*/  F2FP.BF16.F32.PACK_AB R106, R199, R200 ;  /* 0x000000c8c76a723e */ /* 0x010fe400000010ff */
[----:B------:R-:W-:Y:S02]  /*180a0*/  HSET2.LE.AND R177, R115, R177, PT ;  /* 0x000000b173b17233 */ /* 0x000fe40003803000 */
[----:B------:R-:W-:Y:S03]  /*180b0*/  LOP3.LUT R173, R173, R106, RZ, 0xc0, !PT ;  /* 0x0000006aadad7212 */ /* 0x000fe600078ec0ff */
[----:B------:R-:W4:Y:S01]  /*180c0*/  MUFU.EX2 R107, R183 ;  /* 0x000000b7006b7308 */ /* 0x000f220000000800 */
[----:B------:R-:W-:Y:S01]  /*180d0*/  MOV R252, R241 ;  /* 0x000000f100fc7202 */ /* 0x000fe20000000f00 */
[----:B------:R-:W-:Y:S01]  /*180e0*/  IMAD.MOV.U32 R241, RZ, RZ, R160 ;  /* 0x000000fffff17224 */ /* 0x000fe200078e00a0 */
[----:B-----5:R-:W-:Y:S04]  /*180f0*/  F2FP.BF16.F32.PACK_AB R105, R201, R202 ;  /* 0x000000cac969723e */ /* 0x020fe800000010ff */
[----:B------:R-:W-:Y:S02]  /*18100*/  LOP3.LUT R172, R172, R105, RZ, 0xc0, !PT ;  /* 0x00000069acac7212 */ /* 0x000fe400078ec0ff */
[----:B------:R-:W-:Y:S02]  /*18110*/  F2FP.BF16.F32.PACK_AB R105, R185, R186 ;  /* 0x000000bab969723e */ /* 0x000fe400000010ff */
[----:B----4-:R-:W-:Y:S01]  /*18120*/  F2FP.BF16.F32.PACK_AB R106, R107, R184 ;  /* 0x000000b86b6a723e */ /* 0x010fe200000010ff */
[----:B------:R-:W4:Y:S01]  /*18130*/  LDSM.16.MT88.4 R180, [R220+0xbc00] ;  /* 0x00bc0000dcb4783b */ /* 0x000f220000004200 */
[----:B------:R-:W-:Y:S01]  /*18140*/  LOP3.LUT R178, R178, R105, RZ, 0xc0, !PT ;  /* 0x00000069b2b27212 */ /* 0x000fe200078ec0ff */
[----:B------:R-:W-:Y:S01]  /*18150*/  IMAD.MOV.U32 R105, RZ, RZ, R150 ;  /* 0x000000ffff697224 */ /* 0x000fe200078e0096 */
[----:B------:R-:W-:Y:S01]  /*18160*/  LOP3.LUT R179, R179, R106, RZ, 0xc0, !PT ;  /* 0x0000006ab3b37212 */ /* 0x000fe200078ec0ff */
[----:B------:R-:W-:Y:S02]  /*18170*/  IMAD.MOV.U32 R106, RZ, RZ, R101 ;  /* 0x000000ffff6a7224 */ /* 0x000fe400078e0065 */
[----:B--2---:R-:W-:Y:S01]  /*18180*/  FFMA.FTZ R156, R100, R132, R156 ;  /* 0x00000084649c7223 */ /* 0x004fe2000001009c */
[----:B------:R-:W-:Y:S04]  /*18190*/  F2FP.BF16.F32.PACK_AB R100, R203, R204 ;  /* 0x000000cccb64723e */ /* 0x000fe800000010ff */
[----:B------:R-:W-:Y:S02]  /*181a0*/  LOP3.LUT R175, R175, R100, RZ, 0xc0, !PT ;  /* 0x00000064afaf7212 */ /* 0x000fe400078ec0ff */
[----:B------:R-:W-:Y:S04]  /*181b0*/  F2FP.BF16.F32.PACK_AB R100, R187, R188 ;  /* 0x000000bcbb64723e */ /* 0x000fe800000010ff */
[----:B------:R-:W-:Y:S02]  /*181c0*/  LOP3.LUT R177, R177, R100, RZ, 0xc0, !PT ;  /* 0x00000064b1b17212 */ /* 0x000fe400078ec0ff */
[----:B------:R-:W-:Y:S01]  /*181d0*/  MOV R100, R249 ;  /* 0x000000f900647202 */ /* 0x000fe20000000f00 */
[----:B------:R-:W-:Y:S02]  /*181e0*/  IMAD.MOV.U32 R249, RZ, RZ, R242 ;  /* 0x000000fffff97224 */ /* 0x000fe400078e00f2 */
[----:B------:R-:W-:Y:S02]  /*181f0*/  IMAD.MOV.U32 R242, RZ, RZ, R151 ;  /* 0x000000fffff27224 */ /* 0x000fe400078e0097 */
[----:B---3--:R-:W-:Y:S01]  /*18200*/  FFMA.FTZ R168, R3, R131, R168 ;  /* 0x0000008303a87223 */ /* 0x008fe200000100a8 */
[----:B------:R-:W-:Y:S04]  /*18210*/  F2FP.BF16.F32.PACK_AB R3, R205, R206 ;  /* 0x000000cecd03723e */ /* 0x000fe800000010ff */
[----:B------:R-:W-:Y:S02]  /*18220*/  LOP3.LUT R174, R174, R3, RZ, 0xc0, !PT ;  /* 0x00000003aeae7212 */ /* 0x000fe400078ec0ff */
[----:B------:R-:W-:Y:S04]  /*18230*/  F2FP.BF16.F32.PACK_AB R3, R189, R190 ;  /* 0x000000bebd03723e */ /* 0x000fe800000010ff */
[----:B------:R-:W-:Y:S01]  /*18240*/  LOP3.LUT R176, R176, R3, RZ, 0xc0, !PT ;  /* 0x00000003b0b07212 */ /* 0x000fe200078ec0ff */
[-C--:B-1----:R-:W-:Y:S01]  /*18250*/  HMMA.16816.F32.BF16 R112, R172, R124.reuse, R4 ;  /* 0x0000007cac70723c */ /* 0x082fe20000041804 */
[----:B------:R-:W2:Y:S04]  /*18260*/  LDL.LU R3, [R1+0x64] ;  /* 0x0000640001037983 */ /* 0x000ea80000300800 */
[----:B------:R-:W3:Y:S01]  /*18270*/  LDL.LU R250, [R1+0x60] ;  /* 0x0000600001fa7983 */ /* 0x000ee20000300800 */
[C---:B------:R-:W-:Y:S03]  /*18280*/  HMMA.16816.F32.BF16 R108, R176.reuse, R124, R8 ;  /* 0x0000007cb06c723c */ /* 0x040fe60000041808 */
[----:B------:R-:W1:Y:S03]  /*18290*/  LDSM.16.MT88.4 R4, [R222+0xbc00] ;  /* 0x00bc0000de04783b */ /* 0x000e660000004200 */
[-C--:B------:R-:W-:Y:S05]  /*182a0*/  HMMA.16816.F32.BF16 R116, R176, R126.reuse, R12 ;  /* 0x0000007eb074723c */ /* 0x080fea000004180c */
[----:B------:R-:W-:Y:S01]  /*182b0*/  FADD.FTZ R9, R246, R156 ;  /* 0x0000009cf6097221 */ /* 0x000fe20000010000 */
[C---:B------:R-:W-:Y:S05]  /*182c0*/  HMMA.16816.F32.BF16 R120, R172.reuse, R126, R16 ;  /* 0x0000007eac78723c */ /* 0x040fea0000041810 */
[----:B------:R-:W-:Y:S01]  /*182d0*/  IMAD.MOV.U32 R246, RZ, RZ, R242 ;  /* 0x000000fffff67224 */ /* 0x000fe200078e00f2 */
[-C--:B------:R-:W-:Y:S05]  /*182e0*/  HMMA.16816.F32.BF16 R124, R172, R136.reuse, R20 ;  /* 0x00000088ac7c723c */ /* 0x080fea0000041814 */
[----:B------:R-:W-:Y:S01]  /*182f0*/  IMAD.MOV.U32 R242, RZ, RZ, R215 ;  /* 0x000000fffff27224 */ /* 0x000fe200078e00d7 */
[C---:B------:R-:W-:Y:S05]  /*18300*/  HMMA.16816.F32.BF16 R128, R176.reuse, R136, R24 ;  /* 0x00000088b080723c */ /* 0x040fea0000041818 */
[----:B------:R-:W-:Y:S01]  /*18310*/  IMAD.MOV.U32 R215, RZ, RZ, R157 ;  /* 0x000000ffffd77224 */ /* 0x000fe200078e009d */
[-C--:B------:R-:W-:Y:S05]  /*18320*/  HMMA.16816.F32.BF16 R132, R176, R138.reuse, R28 ;  /* 0x0000008ab084723c */ /* 0x080fea000004181c */
[----:B------:R-:W-:Y:S01]  /*18330*/  FADD.FTZ R9, R169, R9 ;  /* 0x00000009a9097221 */ /* 0x000fe20000010000 */
[C---:B------:R-:W-:Y:S06]  /*18340*/  HMMA.16816.F32.BF16 R136, R172.reuse, R138, R32 ;  /* 0x0000008aac88723c */ /* 0x040fec0000041820 */
[-C--:B------:R-:W-:Y:S06]  /*18350*/  HMMA.16816.F32.BF16 R140, R172, R152.reuse, R36 ;  /* 0x00000098ac8c723c */ /* 0x080fec0000041824 */
[C---:B------:R-:W-:Y:S06]  /*18360*/  HMMA.16816.F32.BF16 R144, R176.reuse, R152, R40 ;  /* 0x00000098b090723c */ /* 0x040fec0000041828 */
[-C--:B------:R-:W-:Y:S06]  /*18370*/  HMMA.16816.F32.BF16 R148, R176, R154.reuse, R44 ;  /* 0x0000009ab094723c */ /* 0x080fec000004182c */
[C---:B------:R-:W-:Y:S06]  /*18380*/  HMMA.16816.F32.BF16 R152, R172.reuse, R154, R48 ;  /* 0x0000009aac98723c */ /* 0x040fec0000041830 */
[-C--:B------:R-:W-:Y:S05]  /*18390*/  HMMA.16816.F32.BF16 R160, R172, R164.reuse, R52 ;  /* 0x000000a4aca0723c */ /* 0x080fea0000041834 */
[----:B--2---:R-:W-:Y:S01]  /*183a0*/  FFMA.FTZ R3, R2, R3, R105 ;  /* 0x0000000302037223 */ /* 0x004fe20000010069 */
[----:B------:R-:W-:Y:S02]  /*183b0*/  IMAD.MOV.U32 R105, RZ, RZ, R102 ;  /* 0x000000ffff697224 */ /* 0x000fe400078e0066 */
[----:B---3--:R-:W-:Y:S03]  /*183c0*/  FFMA.FTZ R2, R0, R250, R251 ;  /* 0x000000fa00027223 */ /* 0x008fe600000100fb */
[----:B------:R-:W-:Y:S01]  /*183d0*/  MOV R251, R248 ;  /* 0x000000f800fb7202 */ /* 0x000fe20000000f00 */
[----:B------:R-:W-:Y:S02]  /*183e0*/  IMAD.MOV.U32 R250, RZ, RZ, R244 ;  /* 0x000000fffffa7224 */ /* 0x000fe400078e00f4 */
[----:B------:R-:W-:Y:S01]  /*183f0*/  FADD.FTZ R0, R100, R168 ;  /* 0x000000a864007221 */ /* 0x000fe20000010000 */
[----:B------:R-:W-:Y:S01]  /*18400*/  IMAD.MOV.U32 R248, RZ, RZ, R252 ;  /* 0x000000fffff87224 */ /* 0x000fe200078e00fc */
        /* <DEDUP_REMOVED lines=37> */
[----:B------:R-:W-:Y:S05]  /*18660*/  HMMA.16816.F32.BF16 R96, R172, R6, R96 ;  /* 0x00000006ac60723c */ /* 0x000fea0000041860 */
[----:B------:R-:W-:Y:S01]  /*18670*/  FADD.FTZ R3, R219, R3 ;  /* 0x00000003db037221 */ /* 0x000fe20000010000 */
[----:B------:R-:W-:Y:S01]  /*18680*/  FADD.FTZ R9, R238, R9 ;  /* 0x00000009ee097221 */ /* 0x000fe20000010000 */
[----:B------:R-:W-:Y:S04]  /*18690*/  IMAD.MOV.U32 R100, RZ, RZ, R103 ;  /* 0x000000ffff647224 */ /* 0x000fe800078e0067 */
[----:B------:R-:W-:Y:S04]  /*186a0*/  FADD.FTZ R0, R213, R9 ;  /* 0x00000009d5007221 */ /* 0x000fe80000010000 */
        /* <DEDUP_REMOVED lines=35> */
[----:B------:R-:W-:Y:S04]  /*188e0*/  STL [R1+0x58], R4 ;  /* 0x0000580401007387 */ /* 0x000fe80000100800 */
[----:B------:R1:W-:Y:S04]  /*188f0*/  STL [R1+0x5c], R3 ;  /* 0x00005c0301007387 */ /* 0x0003e80000100800 */
[----:B------:R2:W-:Y:S04]  /*18900*/  STL [R1+0x64], R2 ;  /* 0x0000640201007387 */ /* 0x0005e80000100800 */
[----:B------:R2:W-:Y:S01]  /*18910*/  STL [R1+0x60], R0 ;  /* 0x0000600001007387 */ /* 0x0005e20000100800 */
[----:B-1----:R-:W-:Y:S01]  /*18920*/  MOV R3, R104 ;  /* 0x0000006800037202 */ /* 0x002fe20000000f00 */
[----:B------:R-:W-:Y:S06]  /*18930*/  @P0 BRA `(.L_x_801) ;  /* 0xffffffa400f00947 */ /* 0x000fec000383ffff */
.L_x_800:
[----:B------:R-:W2:Y:S01]  /*18940*/  LDL.LU R5, [R1+0x58] ;  /* 0x0000580001057983 */ /* 0x000ea20000300800 */
[----:B------:R-:W-:-:S03]  /*18950*/  ULDC UR4, c[0x0][0x38c] ;  /* 0x0000e30000047ab9 */ /* 0x000fc60000000800 */
[----:B------:R-:W3:Y:S04]  /*18960*/  LDL.LU R4, [R1+0x5c] ;  /* 0x00005c0001047983 */ /* 0x000ee80000300800 */
[----:B------:R-:W4:Y:S04]  /*18970*/  LDL.LU R8, [R1+0x64] ;  /* 0x0000640001087983 */ /* 0x000f280000300800 */
[----:B------:R-:W5:Y:S01]  /*18980*/  LDL.LU R7, [R1+0x60] ;  /* 0x0000600001077983 */ /* 0x000f620000300800 */
[----:B------:R-:W-:Y:S01]  /*18990*/  UMOV UR5, 0x400 ;  /* 0x0000040000057882 */ /* 0x000fe20000000000 */
[----:B------:R-:W-:Y:S01]  /*189a0*/  UISETP.NE.AND UP0, UPT, UR29, -0x1, UPT ;  /* 0xffffffff1d00788c */ /* 0x000fe2000bf05270 */
[----:B------:R-:W1:Y:S02]  /*189b0*/  S2R R48, SR_TID.X ;  /* 0x0000000000307919 */ /* 0x000e640000002100 */
[----:B-1----:R-:W-:Y:S01]  /*189c0*/  SHF.R.S32.HI R44, RZ, 0x1f, R48 ;  /* 0x0000001fff2c7819 */ /* 0x002fe20000011430 */
[----:B--2---:R-:W1:Y:S04]  /*189d0*/  SHFL.BFLY PT, R2, R5, 0x2, 0x1f ;  /* 0x0c401f0005027f89 */ /* 0x004e6800000e0000 */
[----:B---3--:R-:W2:Y:S01]  /*189e0*/  SHFL.BFLY PT, R0, R4, 0x2, 0x1f ;  /* 0x0c401f0004007f89 */ /* 0x008ea200000e0000 */
[----:B-1----:R-:W-:-:S03]  /*189f0*/  FADD.FTZ R2, R2, R5 ;  /* 0x0000000502027221 */ /* 0x002fc60000010000 */
[----:B-----5:R-:W-:Y:S01]  /*18a00*/  SHFL.BFLY PT, R5, R7, 0x2, 0x1f ;  /* 0x0c401f0007057f89 */ /* 0x020fe200000e0000 */
[----:B--2---:R-:W-:-:S03]  /*18a10*/  FADD.FTZ R0, R0, R4 ;  /* 0x0000000400007221 */ /* 0x004fc60000010000 */
[----:B----4-:R-:W1:Y:S04]  /*18a20*/  SHFL.BFLY PT, R4, R8, 0x2, 0x1f ;  /* 0x0c401f0008047f89 */ /* 0x010e6800000e0000 */
[----:B------:R-:W2:Y:S04]  /*18a30*/  SHFL.BFLY PT, R3, R2, 0x1, 0x1f ;  /* 0x0c201f0002037f89 */ /* 0x000ea800000e0000 */
[----:B------:R-:W3:Y:S01]  /*18a40*/  SHFL.BFLY PT, R6, R0, 0x1, 0x1f ;  /* 0x0c201f0000067f89 */ /* 0x000ee200000e0000 */
[----:B-1----:R-:W-:Y:S01]  /*18a50*/  FADD.FTZ R4, R4, R8 ;  /* 0x0000000804047221 */ /* 0x002fe20000010000 */
[----:B--2---:R-:W-:Y:S01]  /*18a60*/  FADD.FTZ R40, R2, R3 ;  /* 0x0000000302287221 */ /* 0x004fe20000010000 */
[----:B------:R-:W-:Y:S01]  /*18a70*/  FADD.FTZ R2, R5, R7 ;  /* 0x0000000705027221 */ /* 0x000fe20000010000 */
[----:B------:R-:W-:-:S02]  /*18a80*/  MOV R3, 0x3f800000 ;  /* 0x3f80000000037802 */ /* 0x000fc40000000f00 */
[----:B------:R-:W1:Y:S01]  /*18a90*/  SHFL.BFLY PT, R5, R4, 0x1, 0x1f ;  /* 0x0c201f0004057f89 */ /* 0x000e6200000e0000 */
[----:B---3--:R-:W-:Y:S01]  /*18aa0*/  FADD.FTZ R41, R0, R6 ;  /* 0x0000000600297221 */ /* 0x008fe20000010000 */
[----:B------:R-:W-:Y:S02]  /*18ab0*/  FSETP.NE.FTZ.AND P5, PT, R40, RZ, PT ;  /* 0x000000ff2800720b */ /* 0x000fe40003fb5000 */
[----:B------:R-:W2:Y:S01]  /*18ac0*/  SHFL.BFLY PT, R6, R2, 0x1, 0x1f ;  /* 0x0c201f0002067f89 */ /* 0x000ea200000e0000 */
[----:B------:R-:W-:Y:S02]  /*18ad0*/  MOV R0, 0x3f800000 ;  /* 0x3f80000000007802 */ /* 0x000fe40000000f00 */
[----:B------:R-:W-:-:S08]  /*18ae0*/  FSETP.NE.FTZ.AND P4, PT, R41, RZ, PT ;  /* 0x000000ff2900720b */ /* 0x000fd00003f95000 */
[----:B------:R-:W3:Y:S08]  /*18af0*/  @P5 MUFU.RCP R0, R40 ;  /* 0x0000002800005308 */ /* 0x000ef00000001000 */
[----:B------:R-:W4:Y:S01]  /*18b00*/  @P4 MUFU.RCP R3, R41 ;  /* 0x0000002900034308 */ /* 0x000f220000001000 */
[----:B-1----:R-:W-:Y:S01]  /*18b10*/  FADD.FTZ R42, R4, R5 ;  /* 0x00000005042a7221 */ /* 0x002fe20000010000 */
[----:B------:R-:W-:-:S02]  /*18b20*/  LEA.HI R4, R44, R48, RZ, 0x2 ;  /* 0x000000302c047211 */ /* 0x000fc400078f10ff */
[----:B------:R-:W-:Y:S01]  /*18b30*/  LEA.HI R44, R44, R48, RZ, 0x5 ;  /* 0x000000302c2c7211 */ /* 0x000fe200078f28ff */
[----:B--2---:R-:W-:Y:S01]  /*18b40*/  FADD.FTZ R43, R2, R6 ;  /* 0x00000006022b7221 */ /* 0x004fe20000010000 */
[----:B------:R-:W-:Y:S02]  /*18b50*/  FSETP.NE.FTZ.AND P3, PT, R42, RZ, PT ;  /* 0x000000ff2a00720b */ /* 0x000fe40003f75000 */
[----:B------:R-:W-:Y:S01]  /*18b60*/  MOV R2, 0x3f800000 ;  /* 0x3f80000000027802 */ /* 0x000fe20000000f00 */
[----:B---3--:R-:W-:Y:S01]  /*18b70*/  FMUL.FTZ R0, R0, UR4 ;  /* 0x0000000400007c20 */ /* 0x008fe20008410000 */
[----:B------:R-:W-:Y:S02]  /*18b80*/  FSETP.NE.FTZ.AND P2, PT, R43, RZ, PT ;  /* 0x000000ff2b00720b */ /* 0x000fe40003f55000 */
[----:B------:R-:W-:Y:S01]  /*18b90*/  SHF.R.S32.HI R39, RZ, 0x5, R44 ;  /* 0x00000005ff277819 */ /* 0x000fe2000001142c */
        /* <DEDUP_REMOVED lines=25> */
[----:B------:R-:W-:Y:S01]  /*18d30*/  MOV R0, 0x3f800000 ;  /* 0x3f80000000007802 */ /* 0x000fe20000000f00 */
[----:B----4-:R-:W-:Y:S01]  /*18d40*/  FMUL.FTZ R3, R3, UR4 ;  /* 0x0000000403037c20 */ /* 0x010fe20008410000 */
[----:B-1----:R-:W-:Y:S01]  /*18d50*/  FMUL.FTZ R2, R2, UR4 ;  /* 0x0000000402027c20 */ /* 0x002fe20008410000 */
[----:B------:R-:W-:-:S02]  /*18d60*/  F2FP.BF16.F32.PACK_AB R36, R36, R112 ;  /* 0x000000702424723e */ /* 0x000fc400000010ff */
        /* <DEDUP_REMOVED lines=53> */
[----:B------:R-:W-:-:S02]  /*190c0*/  F2FP.BF16.F32.PACK_AB R35, R35, R114 ;  /* 0x000000722323723e */ /* 0x000fc400000010ff */
[----:B------:R-:W-:Y:S01]  /*190d0*/  LEA.HI R2, R2, R3, RZ, 0x3 ;  /* 0x0000000302027211 */ /* 0x000fe200078f18ff */
[C---:B------:R-:W-:Y:S01]  /*190e0*/  FMUL.FTZ R110, R0.reuse, R110 ;  /* 0x0000006e006e7220 */ /* 0x040fe20000410000 */
[C---:B------:R-:W-:Y:S01]  /*190f0*/  FMUL.FTZ R111, R0.reuse, R111 ;  /* 0x0000006f006f7220 */ /* 0x040fe20000410000 */
[----:B------:R-:W-:Y:S01]  /*19100*/  FMUL.FTZ R118, R0, R118 ;  /* 0x0000007600767220 */ /* 0x000fe20000410000 */
[----:B------:R-:W-:Y:S01]  /*19110*/  LOP3.LUT R2, R2, 0xfffffff8, RZ, 0xc0, !PT ;  /* 0xfffffff802027812 */ /* 0x000fe200078ec0ff */
[C---:B------:R-:W-:Y:S01]  /*19120*/  FMUL.FTZ R119, R0.reuse, R119 ;  /* 0x0000007700777220 */ /* 0x040fe20000410000 */
[C---:B------:R-:W-:Y:S01]  /*19130*/  FMUL.FTZ R130, R0.reuse, R130 ;  /* 0x0000008200827220 */ /* 0x040fe20000410000 */
[C---:B------:R-:W-:Y:S01]  /*19140*/  FMUL.FTZ R31, R0.reuse, R131 ;  /* 0x00000083001f7220 */ /* 0x040fe20000410000 */
        /* <DEDUP_REMOVED lines=21> */
[----:B------:R-:W-:-:S02]  /*192a0*/  LOP3.LUT R3, R4, 0xfffffffc, RZ, 0xc0, !PT ;  /* 0xfffffffc04037812 */ /* 0x000fc400078ec0ff */
[----:B------:R-:W-:Y:S02]  /*192b0*/  SHF.R.S32.HI R11, RZ, 0x1, R0 ;  /* 0x00000001ff0b7819 */ /* 0x000fe40000011400 */
[----:B------:R-:W-:Y:S02]  /*192c0*/  LOP3.LUT R4, R0, 0x3fffffe, RZ, 0xc0, !PT ;  /* 0x03fffffe00047812 */ /* 0x000fe400078ec0ff */
[----:B------:R-:W-:Y:S02]  /*192d0*/  IADD3 R0, -R3, R48, RZ ;  /* 0x0000003003007210 */ /* 0x000fe40007ffe1ff */
[----:B------:R-:W-:Y:S02]  /*192e0*/  SHF.L.U32 R3, R11, 0x6, RZ ;  /* 0x000000060b037819 */ /* 0x000fe400000006ff */
[----:B------:R-:W-:Y:S02]  /*192f0*/  IADD3 R2, R2, -R4, RZ ;  /* 0x8000000402027210 */ /* 0x000fe40007ffe0ff */
[----:B------:R-:W-:-:S02]  /*19300*/  LEA R0, R39, R0, 0x8 ;  /* 0x0000000027007211 */ /* 0x000fc400078e40ff */
[----:B------:R-:W-:Y:S02]  /*19310*/  LOP3.LUT R4, R3, 0xc0, RZ, 0xc0, !PT ;  /* 0x000000c003047812 */ /* 0x000fe400078ec0ff */
[----:B------:R-:W-:Y:S02]  /*19320*/  LOP3.LUT R3, R11, 0x1, RZ, 0xc0, !PT ;  /* 0x000000010b037812 */ /* 0x000fe400078ec0ff */
[----:B------:R-:W-:Y:S02]  /*19330*/  LEA R0, R2, R0, 0x4 ;  /* 0x0000000002007211 */ /* 0x000fe400078e20ff */
[----:B------:R-:W-:Y:S02]  /*19340*/  LEA.HI R2, R4, R4, RZ, 0x1d ;  /* 0x0000000404027211 */ /* 0x000fe400078fe8ff */
[----:B------:R-:W-:Y:S02]  /*19350*/  ISETP.NE.U32.AND P1, PT, R3, 0x1, PT ;  /* 0x000000010300780c */ /* 0x000fe40003f25070 */
[----:B------:R-:W-:-:S02]  /*19360*/  LEA R0, R0, R2, 0x1 ;  /* 0x0000000200007211 */ /* 0x000fc400078e08ff */
[----:B------:R-:W-:Y:S02]  /*19370*/  LOP3.LUT P0, RZ, R11, 0x2, RZ, 0xc0, !PT ;  /* 0x000000020bff7812 */ /* 0x000fe4000780c0ff */
[----:B------:R-:W-:Y:S01]  /*19380*/  LEA R0, R0, UR4, 0x1 ;  /* 0x0000000400007c11 */ /* 0x000fe2000f8e08ff */
[----:B------:R-:W-:Y:S01]  /*19390*/  @UP0 ULDC.64 UR4, c[0x0][0x298] ;  /* 0x0000a60000040ab9 */ /* 0x000fe20000000a00 */
[----:B------:R-:W-:Y:S01]  /*193a0*/  MOV R3, 0x20 ;  /* 0x0000002000037802 */ /* 0x000fe20000000f00 */
[----:B------:R-:W-:Y:S01]  /*193b0*/  @UP0 UIMAD.WIDE.U32 UR8, UR29, UR4, URZ ;  /* 0x000000041d0802a5 */ /* 0x000fe2000f8e003f */
[----:B------:R-:W-:Y:S01]  /*193c0*/  IADD3 R2, R0, -0x10, RZ ;  /* 0xfffffff000027810 */ /* 0x000fe20007ffe0ff */
[----:B------:R-:W-:Y:S01]  /*193d0*/  STS [R0], R36 ;  /* 0x0000002400007388 */ /* 0x000fe20000000800 */
[----:B------:R-:W-:Y:S01]  /*193e0*/  SEL R3, R3, 0xffffffe0, !P0 ;  /* 0xffffffe003037807 */ /* 0x000fe20004000000 */
[----:B------:R-:W-:Y:S01]  /*193f0*/  @UP0 UIMAD UR6, UR29, UR5, UR9 ;  /* 0x000000051d0602a4 */ /* 0x000fe2000f8e0209 */
[----:B------:R-:W-:Y:S01]  /*19400*/  F2FP.BF16.F32.PACK_AB R17, R17, R120 ;  /* 0x000000781111723e */ /* 0x000fe200000010ff */
[----:B------:R-:W-:Y:S01]  /*19410*/  STS [R0+0x200], R35 ;  /* 0x0002002300007388 */ /* 0x000fe20000000800 */
[----:B------:R-:W-:-:S02]  /*19420*/  F2FP.BF16.F32.PACK_AB R16, R16, R122 ;  /* 0x0000007a1010723e */ /* 0x000fc400000010ff */
[----:B------:R-:W-:Y:S02]  /*19430*/  @P1 IADD3 R2, R0, 0x10, RZ ;  /* 0x0000001000021810 */ /* 0x000fe40007ffe0ff */
[----:B------:R-:W-:Y:S02]  /*19440*/  F2FP.BF16.F32.PACK_AB R38, R38, R108 ;  /* 0x0000006c2626723e */ /* 0x000fe400000010ff */
[----:B------:R-:W-:Y:S01]  /*19450*/  F2FP.BF16.F32.PACK_AB R110, R111, R110 ;  /* 0x0000006e6f6e723e */ /* 0x000fe200000010ff */
[----:B------:R1:W-:Y:S01]  /*19460*/  STS [R2], R17 ;  /* 0x0000001102007388 */ /* 0x0003e20000000800 */
[----:B------:R-:W-:Y:S02]  /*19470*/  F2FP.BF16.F32.PACK_AB R37, R37, R116 ;  /* 0x000000742525723e */ /* 0x000fe400000010ff */
[----:B------:R-:W-:Y:S01]  /*19480*/  F2FP.BF16.F32.PACK_AB R119, R119, R118 ;  /* 0x000000767777723e */ /* 0x000fe200000010ff */
[----:B------:R2:W-:Y:S01]  /*19490*/  STS [R2+0x200], R16 ;  /* 0x0002001002007388 */ /* 0x0005e20000000800 */
[----:B------:R-:W-:-:S02]  /*194a0*/  F2FP.BF16.F32.PACK_AB R34, R34, R124 ;  /* 0x0000007c2222723e */ /* 0x000fc400000010ff */
[----:B------:R-:W-:Y:S01]  /*194b0*/  F2FP.BF16.F32.PACK_AB R33, R33, R126 ;  /* 0x0000007e2121723e */ /* 0x000fe200000010ff */
[----:B------:R-:W-:Y:S01]  /*194c0*/  STS [R0+0x1000], R38 ;  /* 0x0010002600007388 */ /* 0x000fe20000000800 */
[----:B------:R-:W-:Y:S02]  /*194d0*/  IADD3 R4, R0, R3, RZ ;  /* 0x0000000300047210 */ /* 0x000fe40007ffe0ff */
[----:B------:R-:W-:Y:S01]  /*194e0*/  F2FP.BF16.F32.PACK_AB R30, R30, R136 ;  /* 0x000000881e1e723e */ /* 0x000fe200000010ff */
[----:B------:R-:W-:Y:S01]  /*194f0*/  STS [R0+0x1200], R110 ;  /* 0x0012006e00007388 */ /* 0x000fe20000000800 */
[----:B------:R-:W-:Y:S02]  /*19500*/  F2FP.BF16.F32.PACK_AB R29, R29, R138 ;  /* 0x0000008a1d1d723e */ /* 0x000fe400000010ff */
[----:B------:R-:W-:Y:S01]  /*19510*/  IADD3 R3, R3, R2, RZ ;  /* 0x0000000203037210 */ /* 0x000fe20007ffe0ff */
[----:B------:R-:W-:Y:S01]  /*19520*/  STS [R2+0x1000], R37 ;  /* 0x0010002502007388 */ /* 0x000fe20000000800 */
[----:B------:R-:W-:-:S02]  /*19530*/  F2FP.BF16.F32.PACK_AB R32, R32, R128 ;  /* 0x000000802020723e */ /* 0x000fc400000010ff */
[----:B------:R-:W-:Y:S01]  /*19540*/  F2FP.BF16.F32.PACK_AB R31, R31, R130 ;  /* 0x000000821f1f723e */ /* 0x000fe200000010ff */
[----:B------:R-:W-:Y:S01]  /*19550*/  STS [R2+0x1200], R119 ;  /* 0x0012007702007388 */ /* 0x000fe20000000800 */
[----:B------:R-:W-:Y:S02]  /*19560*/  F2FP.BF16.F32.PACK_AB R28, R28, R132 ;  /* 0x000000841c1c723e */ /* 0x000fe400000010ff */
[----:B------:R-:W-:Y:S01]  /*19570*/  F2FP.BF16.F32.PACK_AB R27, R27, R134 ;  /* 0x000000861b1b723e */ /* 0x000fe200000010ff */
[----:B------:R-:W-:Y:S01]  /*19580*/  STS [R4], R34 ;  /* 0x0000002204007388 */ /* 0x000fe20000000800 */
[----:B------:R-:W-:Y:S02]  /*19590*/  F2FP.BF16.F32.PACK_AB R26, R26, R140 ;  /* 0x0000008c1a1a723e */ /* 0x000fe400000010ff */
[----:B------:R-:W-:Y:S01]  /*195a0*/  F2FP.BF16.F32.PACK_AB R25, R25, R142 ;  /* 0x0000008e1919723e */ /* 0x000fe200000010ff */
[----:B------:R-:W-:Y:S01]  /*195b0*/  STS [R4+0x200], R33 ;  /* 0x0002002104007388 */ /* 0x000fe20000000800 */
[----:B------:R-:W-:-:S02]  /*195c0*/  F2FP.BF16.F32.PACK_AB R22, R22, R152 ;  /* 0x000000981616723e */ /* 0x000fc400000010ff */
[----:B------:R-:W-:Y:S01]  /*195d0*/  F2FP.BF16.F32.PACK_AB R21, R21, R154 ;  /* 0x0000009a1515723e */ /* 0x000fe200000010ff */
[----:B------:R-:W-:Y:S01]  /*195e0*/  STS [R3], R30 ;  /* 0x0000001e03007388 */ /* 0x000fe20000000800 */
[----:B------:R-:W-:Y:S02]  /*195f0*/  F2FP.BF16.F32.PACK_AB R24, R24, R144 ;  /* 0x000000901818723e */ /* 0x000fe400000010ff */
[----:B------:R-:W-:Y:S01]  /*19600*/  F2FP.BF16.F32.PACK_AB R23, R23, R146 ;  /* 0x000000921717723e */ /* 0x000fe200000010ff */
[----:B------:R-:W-:Y:S01]  /*19610*/  STS [R3+0x200], R29 ;  /* 0x0002001d03007388 */ /* 0x000fe20000000800 */
[----:B------:R-:W-:Y:S02]  /*19620*/  F2FP.BF16.F32.PACK_AB R20, R20, R148 ;  /* 0x000000941414723e */ /* 0x000fe400000010ff */
[----:B------:R-:W-:Y:S01]  /*19630*/  PLOP3.LUT P0, PT, PT, PT, UP0, 0x80, 0x0 ;  /* 0x000000000000781c */ /* 0x000fe20003f0f008 */
        /* <DEDUP_REMOVED lines=20> */
[----:B-1----:R-:W-:Y:S01]  /*19780*/  F2FP.BF16.F32.PACK_AB R17, R93, R92 ;  /* 0x0000005c5d11723e */ /* 0x002fe200000010ff */
[----:B------:R-:W-:Y:S01]  /*19790*/  STS [R2+0x2200], R21 ;  /* 0x0022001502007388 */ /* 0x000fe20000000800 */
[----:B--2---:R-:W-:-:S03]  /*197a0*/  F2FP.BF16.F32.PACK_AB R16, R95, R94 ;  /* 0x0000005e5f10723e */ /* 0x004fc600000010ff */
[----:B------:R-:W-:Y:S04]  /*197b0*/  STS [R0+0x3000], R24 ;  /* 0x0030001800007388 */ /* 0x000fe80000000800 */
[----:B------:R-:W-:Y:S04]  /*197c0*/  STS [R0+0x3200], R23 ;  /* 0x0032001700007388 */ /* 0x000fe80000000800 */
[----:B------:R1:W-:Y:S04]  /*197d0*/  STS [R2+0x3000], R20 ;  /* 0x0030001402007388 */ /* 0x0003e80000000800 */
[----:B------:R2:W-:Y:S04]  /*197e0*/  STS [R2+0x3200], R15 ;  /* 0x0032000f02007388 */ /* 0x0005e80000000800 */
[----:B------:R3:W-:Y:S04]  /*197f0*/  STS [R4+0x2000], R14 ;  /* 0x0020000e04007388 */ /* 0x0007e80000000800 */
[----:B------:R4:W-:Y:S04]  /*19800*/  STS [R4+0x2200], R13 ;  /* 0x0022000d04007388 */ /* 0x0009e80000000800 */
[----:B------:R5:W-:Y:S04]  /*19810*/  STS [R3+0x2000], R9 ;  /* 0x0020000903007388 */ /* 0x000be80000000800 */
[----:B------:R5:W-:Y:S04]  /*19820*/  STS [R3+0x2200], R8 ;  /* 0x0022000803007388 */ /* 0x000be80000000800 */
[----:B------:R5:W-:Y:S01]  /*19830*/  STS [R4+0x3000], R12 ;  /* 0x0030000c04007388 */ /* 0x000be20000000800 */
[----:B-1----:R-:W1:Y:S01]  /*19840*/  S2R R20, SR_TID.X ;  /* 0x0000000000147919 */ /* 0x002e620000002100 */
[----:B--2---:R-:W-:-:S02]  /*19850*/  F2FP.BF16.F32.PACK_AB R15, R75, R74 ;  /* 0x0000004a4b0f723e */ /* 0x004fc400000010ff */
[----:B------:R2:W-:Y:S01]  /*19860*/  STS [R4+0x3200], R10 ;  /* 0x0032000a04007388 */ /* 0x0005e20000000800 */
[----:B---3--:R-:W-:-:S03]  /*19870*/  F2FP.BF16.F32.PACK_AB R14, R81, R80 ;  /* 0x00000050510e723e */ /* 0x008fc600000010ff */
[----:B------:R3:W-:Y:S01]  /*19880*/  STS [R3+0x3000], R7 ;  /* 0x0030000703007388 */ /* 0x0007e20000000800 */
[----:B----4-:R-:W-:-:S03]  /*19890*/  F2FP.BF16.F32.PACK_AB R13, R83, R82 ;  /* 0x00000052530d723e */ /* 0x010fc600000010ff */
[----:B------:R4:W-:Y:S01]  /*198a0*/  STS [R3+0x3200], R6 ;  /* 0x0032000603007388 */ /* 0x0009e20000000800 */
[----:B-----5:R-:W-:-:S03]  /*198b0*/  F2FP.BF16.F32.PACK_AB R9, R87, R86 ;  /* 0x000000565709723e */ /* 0x020fc600000010ff */
[----:B------:R5:W-:Y:S01]  /*198c0*/  STS [R0+0x4000], R5 ;  /* 0x0040000500007388 */ /* 0x000be20000000800 */
[----:B------:R-:W-:Y:S02]  /*198d0*/  F2FP.BF16.F32.PACK_AB R8, R89, R88 ;  /* 0x000000585908723e */ /* 0x000fe400000010ff */
[----:B------:R-:W-:Y:S02]  /*198e0*/  F2FP.BF16.F32.PACK_AB R12, R77, R76 ;  /* 0x0000004c4d0c723e */ /* 0x000fe400000010ff */
[----:B--2---:R-:W-:Y:S02]  /*198f0*/  F2FP.BF16.F32.PACK_AB R10, R85, R84 ;  /* 0x00000054550a723e */ /* 0x004fe400000010ff */
[----:B---3--:R-:W-:Y:S02]  /*19900*/  F2FP.BF16.F32.PACK_AB R7, R91, R90 ;  /* 0x0000005a5b07723e */ /* 0x008fe400000010ff */
[----:B----4-:R-:W-:Y:S02]  /*19910*/  F2FP.BF16.F32.PACK_AB R6, R97, R96 ;  /* 0x000000606106723e */ /* 0x010fe400000010ff */
[----:B-----5:R-:W-:Y:S01]  /*19920*/  F2FP.BF16.F32.PACK_AB R5, R99, R98 ;  /* 0x000000626305723e */ /* 0x020fe200000010ff */
[----:B-1----:R-:W-:Y:S06]  /*19930*/  @P0 BRA `(.L_x_804) ;  /* 0x00000000001c0947 */ /* 0x002fec0003800000 */
[----:B------:R-:W1:Y:S01]  /*19940*/  S2UR UR7, SR_CTAID.Y ;  /* 0x00000000000779c3 */ /* 0x000e620000002600 */
[----:B------:R-:W-:Y:S01]  /*19950*/  ULDC.64 UR4, c[0x0][0x290] ;  /* 0x0000a40000047ab9 */ /* 0x000fe20000000a00 */
[----:B-1----:R-:W-:Y:S02]  /*19960*/  USHF.R.S32.HI UR6, URZ, 0x1f, UR7 ;  /* 0x0000001f3f067899 */ /* 0x002fe40008011407 */
[----:B------:R-:W-:Y:S02]  /*19970*/  UIMAD.WIDE.U32 UR8, UR7, UR4, URZ ;  /* 0x00000004070872a5 */ /* 0x000fe4000f8e003f */
[----:B------:R-:W-:-:S04]  /*19980*/  UIMAD UR6, UR6, UR4, URZ ;  /* 0x00000004060672a4 */ /* 0x000fc8000f8e023f */
[----:B------:R-:W-:-:S04]  /*19990*/  UIMAD UR6, UR7, UR5, UR6 ;  /* 0x00000005070672a4 */ /* 0x000fc8000f8e0206 */
[----:B------:R-:W-:-:S12]  /*199a0*/  UIADD3 UR6, UR9, UR6, URZ ;  /* 0x0000000609067290 */ /* 0x000fd8000fffe03f */
.L_x_804:
[----:B------:R-:W-:Y:S01]  /*199b0*/  ULDC.U8 UR4, c[0x0][0x3d9] ;  /* 0x0000f64000047ab9 */ /* 0x000fe20000000000 */
[----:B------:R-:W-:Y:S01]  /*199c0*/  STS [R0+0x4200], R19 ;  /* 0x0042001300007388 */ /* 0x000fe20000000800 */
[----:B------:R-:W-:Y:S01]  /*199d0*/  ISETP.NE.AND P1, PT, RZ, UR4, PT ;  /* 0x00000004ff007c0c */ /* 0x000fe2000bf25270 */
[----:B------:R-:W-:Y:S02]  /*199e0*/  ULDC.U8 UR7, c[0x0][0x3d8] ;  /* 0x0000f60000077ab9 */ /* 0x000fe40000000000 */
[----:B------:R1:W-:Y:S01]  /*199f0*/  STS [R2+0x4000], R14 ;  /* 0x0040000e02007388 */ /* 0x0003e20000000800 */
[----:B------:R-:W-:-:S03]  /*19a00*/  ISETP.NE.AND P0, PT, RZ, UR7, PT ;  /* 0x00000007ff007c0c */ /* 0x000fc6000bf05270 */
[----:B------:R2:W-:Y:S01]  /*19a10*/  STS [R2+0x4200], R13 ;  /* 0x0042000d02007388 */ /* 0x0005e20000000800 */
[----:B------:R-:W-:-:S03]  /*19a20*/  ISETP.EQ.AND P0, PT, RZ, UR4, P0 ;  /* 0x00000004ff007c0c */ /* 0x000fc60008702270 */
[----:B------:R3:W-:Y:S04]  /*19a30*/  STS [R0+0x5000], R18 ;  /* 0x0050001200007388 */ /* 0x0007e80000000800 */
[----:B------:R-:W-:Y:S04]  /*19a40*/  STS [R0+0x5200], R15 ;  /* 0x0052000f00007388 */ /* 0x000fe80000000800 */
[----:B------:R-:W-:Y:S02]  /*19a50*/  STS [R2+0x5000], R12 ;  /* 0x0050000c02007388 */ /* 0x000fe40000000800 */
[----:B------:R-:W-:-:S02]  /*19a60*/  @!P0 PLOP3.LUT P6, PT, PT, PT, PT, 0x8, 0x0 ;  /* 0x000000000000881c */ /* 0x000fc40003fce170 */
[----:B------:R-:W-:Y:S04]  /*19a70*/  STS [R2+0x5200], R11 ;  /* 0x0052000b02007388 */ /* 0x000fe80000000800 */
[----:B------:R-:W-:Y:S01]  /*19a80*/  STS [R4+0x4000], R10 ;  /* 0x0040000a04007388 */ /* 0x000fe20000000800 */
[----:B-1----:R-:W1:Y:S03]  /*19a90*/  @P4 LDC R14, c[0x0][0x2e8] ;  /* 0x0000ba00ff0e4b82 */ /* 0x002e660000000800 */
[----:B------:R4:W-:Y:S04]  /*19aa0*/  STS [R4+0x4200], R9 ;  /* 0x0042000904007388 */ /* 0x0009e80000000800 */
[----:B------:R5:W-:Y:S01]  /*19ab0*/  STS [R3+0x4000], R6 ;  /* 0x0040000603007388 */ /* 0x000be20000000800 */
[----:B--2---:R-:W2:Y:S03]  /*19ac0*/  @P5 LDC R13, c[0x0][0x2e8] ;  /* 0x0000ba00ff0d5b82 */ /* 0x004ea60000000800 */
[----:B------:R-:W-:Y:S04]  /*19ad0*/  STS [R3+0x4200], R5 ;  /* 0x0042000503007388 */ /* 0x000fe80000000800 */
[----:B------:R1:W-:Y:S04]  /*19ae0*/  STS [R4+0x5000], R8 ;  /* 0x0050000804007388 */ /* 0x0003e80000000800 */
[----:B------:R1:W-:Y:S01]  /*19af0*/  STS [R4+0x5200], R7 ;  /* 0x0052000704007388 */ /* 0x0003e20000000800 */
[----:B---3--:R-:W3:Y:S01]  /*19b00*/  S2R R18, SR_CTAID.Y ;  /* 0x0000000000127919 */ /* 0x008ee20000002600 */
[----:B------:R-:W2:Y:S01]  /*19b10*/  S2R R26, SR_CTAID.Z ;  /* 0x00000000001a7919 */ /* 0x000ea20000002700 */
[----:B----4-:R-:W4:Y:S01]  /*19b20*/  @P1 LDC R9, c[0x0][0x2c0] ;  /* 0x0000b000ff091b82 */ /* 0x010f220000000800 */
[----:B------:R-:W2:Y:S01]  /*19b30*/  S2R R19, SR_CTAID.X ;  /* 0x0000000000137919 */ /* 0x000ea20000002500 */
[----:B-----5:R2:W2:Y:S01]  /*19b40*/  @P5 MUFU.LG2 R6, R40 ;  /* 0x0000002800065308 */ /* 0x0204a20000000c00 */
[----:B------:R-:W-:Y:S04]  /*19b50*/  STS [R3+0x5000], R17 ;  /* 0x0050001103007388 */ /* 0x000fe80000000800 */
[----:B------:R5:W-:Y:S03]  /*19b60*/  STS [R3+0x5200], R16 ;  /* 0x0052001003007388 */ /* 0x000be60000000800 */
[----:B-1----:R1:W1:Y:S01]  /*19b70*/  @P4 MUFU.LG2 R8, R41 ;  /* 0x0000002900084308 */ /* 0x0022620000000c00 */
[----:B------:R-:W3:Y:S01]  /*19b80*/  @P1 LDC.64 R4, c[0x0][0x2c0] ;  /* 0x0000b000ff041b82 */ /* 0x000ee20000000a00 */
[----:B------:R-:W-:-:S04]  /*19b90*/  SHF.R.S32.HI R7, RZ, 0x1f, R20 ;  /* 0x0000001fff077819 */ /* 0x000fc80000011414 */
[----:B------:R-:W-:-:S04]  /*19ba0*/  LEA.HI R7, R7, R20, RZ, 0x2 ;  /* 0x0000001407077211 */ /* 0x000fc800078f10ff */
[----:B------:R-:W-:Y:S02]  /*19bb0*/  LOP3.LUT R10, R7, 0xfffffffc, RZ, 0xc0, !PT ;  /* 0xfffffffc070a7812 */ /* 0x000fe400078ec0ff */
[----:B-----5:R-:W-:Y:S01]  /*19bc0*/  @!P0 CS2R R2, SRZ ;  /* 0x0000000000028805 */ /* 0x020fe2000001ff00 */
[----:B---3--:R-:W-:Y:S01]  /*19bd0*/  @P1 IMAD R0, R5, R4, RZ ;  /* 0x0000000405001224 */ /* 0x008fe200078e02ff */
[----:B------:R-:W-:Y:S01]  /*19be0*/  LOP3.LUT R5, R44, 0xffffffe0, RZ, 0xc0, !PT ;  /* 0xffffffe02c057812 */ /* 0x000fe200078ec0ff */
[----:B------:R-:W-:Y:S01]  /*19bf0*/  @P1 IMAD.MOV.U32 R4, RZ, RZ, 0x1 ;  /* 0x00000001ff041424 */ /* 0x000fe200078e00ff */
[----:B-12-4-:R-:W-:Y:S06]  /*19c00*/  @!P0 BRA `(.L_x_805) ;  /* 0x00000000001c8947 */ /* 0x016fec0003800000 */
[----:B------:R-:W1:Y:S01]  /*19c10*/  S2UR UR5, SR_CTAID.Y ;  /* 0x00000000000579c3 */ /* 0x000e620000002600 */
[----:B------:R-:W-:Y:S01]  /*19c20*/  ULDC UR4, c[0x0][0x2c4] ;  /* 0x0000b10000047ab9 */ /* 0x000fe20000000800 */
[----:B------:R-:W-:Y:S01]  /*19c30*/  PLOP3.LUT P6, PT, PT, PT, PT, 0x80, 0x0 ;  /* 0x000000000000781c */ /* 0x000fe20003fcf070 */
[----:B-1----:R-:W-:-:S04]  /*19c40*/  @!UP0 UIMAD UR29, UR5, UR4, URZ ;  /* 0x00000004051d82a4 */ /* 0x002fc8000f8e023f */
[----:B------:R-:W-:Y:S02]  /*19c50*/  USHF.R.S32.HI UR4, URZ, 0x1f, UR29 ;  /* 0x0000001f3f047899 */ /* 0x000fe4000801141d */
[----:B------:R-:W-:-:S04]  /*19c60*/  IMAD.U32 R2, RZ, RZ, UR29 ;  /* 0x0000001dff027e24 */ /* 0x000fc8000f8e00ff */
[----:B------:R-:W-:Y:S02]  /*19c70*/  MOV R3, UR4 ;  /* 0x0000000400037c02 */ /* 0x000fe40008000f00 */
.L_x_805:
[----:B------:R-:W-:Y:S05]  /*19c80*/  @P1 BRA `(.L_x_806) ;  /* 0x0000000000181947 */ /* 0x000fea0003800000 */
[----:B------:R-:W1:Y:S01]  /*19c90*/  LDC R0, c[0x0][0x2c4] ;  /* 0x0000b100ff007b82 */ /* 0x000e620000000800 */
[----:B------:R-:W-:Y:S02]  /*19ca0*/  ISETP.NE.AND P0, PT, RZ, UR7, PT ;  /* 0x00000007ff007c0c */ /* 0x000fe4000bf05270 */
[----:B------:R-:W-:-:S05]  /*19cb0*/  MOV R9, 0x1 ;  /* 0x0000000100097802 */ /* 0x000fca0000000f00 */
[----:B------:R-:W2:Y:S08]  /*19cc0*/  LDC R4, c[0x0][0x270] ;  /* 0x00009c00ff047b82 */ /* 0x000eb00000000800 */
[----:B-1----:R-:W2:Y:S02]  /*19cd0*/  @P0 LDC R0, c[0x0][0x2e4] ;  /* 0x0000b900ff000b82 */ /* 0x002ea40000000800 */
[----:B--2---:R-:W-:-:S07]  /*19ce0*/  IMAD R4, R0, R4, RZ ;  /* 0x0000000400047224 */ /* 0x004fce00078e02ff */
.L_x_806:
[----:B------:R-:W-:Y:S01]  /*19cf0*/  BAR.SYNC.DEFER_BLOCKING 0x0 ;  /* 0x0000000000007b1d */ /* 0x000fe20000010000 */
[----:B------:R-:W-:Y:S01]  /*19d00*/  SHF.R.S32.HI R12, RZ, 0x2, R7 ;  /* 0x00000002ff0c7819 */ /* 0x000fe20000011407 */
[----:B------:R-:W-:Y:S01]  /*19d10*/  IMAD.IADD R17, R20, 0x1, -R10 ;  /* 0x0000000114117824 */ /* 0x000fe200078e0a0a */
[----:B------:R-:W-:Y:S01]  /*19d20*/  IADD3 R7, -R5, R48, RZ ;  /* 0x0000003005077210 */ /* 0x000fe20007ffe1ff */
[----:B------:R-:W-:Y:S01]  /*19d30*/  IMAD R4, R18, R4, RZ ;  /* 0x0000000412047224 */ /* 0x000fe200078e02ff */
[----:B------:R-:W-:-:S03]  /*19d40*/  IADD3 R5, R12, 0x20, RZ ;  /* 0x000000200c057810 */ /* 0x000fc60007ffe0ff */
[----:B------:R-:W1:Y:S01]  /*19d50*/  @P2 LDC R15, c[0x0][0x2e8] ;  /* 0x0000ba00ff0f2b82 */ /* 0x000e620000000800 */
[----:B------:R-:W2:Y:S01]  /*19d60*/  @P2 MUFU.LG2 R10, R43 ;  /* 0x0000002b000a2308 */ /* 0x000ea20000000c00 */
[----:B------:R-:W-:Y:S01]  /*19d70*/  LOP3.LUT P1, RZ, R7, 0x3, RZ, 0xc0, !PT ;  /* 0x0000000307ff7812 */ /* 0x000fe2000782c0ff */
[----:B------:R-:W-:Y:S01]  /*19d80*/  @P5 FMUL.FTZ R6, R6, 0.69314718246459960938 ;  /* 0x3f31721806065820 */ /* 0x000fe20000410000 */
[----:B------:R-:W-:Y:S01]  /*19d90*/  ISETP.GE.AND P0, PT, R5, UR12, PT ;  /* 0x0000000c05007c0c */ /* 0x000fe2000bf06270 */
[----:B------:R-:W-:Y:S01]  /*19da0*/  IMAD.MOV.U32 R24, RZ, RZ, 0x7f800000 ;  /* 0x7f800000ff187424 */ /* 0x000fe200078e00ff */
[----:B------:R-:W-:Y:S01]  /*19db0*/  SEL R5, R4, RZ, !P6 ;  /* 0x000000ff04057207 */ /* 0x000fe20007000000 */
[----:B------:R-:W-:Y:S01]  /*19dc0*/  IMAD R4, R19, R9, RZ ;  /* 0x0000000913047224 */ /* 0x000fe200078e02ff */
[----:B------:R-:W3:Y:S01]  /*19dd0*/  @P3 LDC R16, c[0x0][0x2e8] ;  /* 0x0000ba00ff103b82 */ /* 0x000ee20000000800 */
[----:B------:R-:W4:Y:S01]  /*19de0*/  @P3 MUFU.LG2 R11, R42 ;  /* 0x0000002a000b3308 */ /* 0x000f220000000c00 */
[----:B------:R-:W-:Y:S01]  /*19df0*/  @P5 FFMA.FTZ R24, R104, R13, R6 ;  /* 0x0000000d68185223 */ /* 0x000fe20000010006 */
[----:B------:R-:W-:-:S02]  /*19e00*/  VIADD R7, R12, 0x40 ;  /* 0x000000400c077836 */ /* 0x000fc40000000000 */
[----:B------:R-:W-:Y:S01]  /*19e10*/  @P4 FMUL.FTZ R8, R8, 0.69314718246459960938 ;  /* 0x3f31721808084820 */ /* 0x000fe20000410000 */
[----:B------:R-:W-:Y:S01]  /*19e20*/  IMAD R0, R26, R0, R5 ;  /* 0x000000001a007224 */ /* 0x000fe200078e0205 */
[----:B------:R-:W-:Y:S01]  /*19e30*/  MOV R25, 0x7f800000 ;  /* 0x7f80000000197802 */ /* 0x000fe20000000f00 */
[----:B------:R-:W-:Y:S02]  /*19e40*/  IMAD.SHL.U32 R6, R4, 0x80, RZ ;  /* 0x0000008004067824 */ /* 0x000fe400078e00ff */
[----:B------:R-:W-:Y:S01]  /*19e50*/  @P4 FFMA.FTZ R25, R103, R14, R8 ;  /* 0x0000000e67194223 */ /* 0x000fe20000010008 */
[----:B------:R-:W-:Y:S01]  /*19e60*/  ISETP.GE.AND P5, PT, R7, UR12, PT ;  /* 0x0000000c07007c0c */ /* 0x000fe2000bfa6270 */
[----:B------:R1:W3:Y:S01]  /*19e70*/  LDS.128 R44, [R234+0x1800] ;  /* 0x00180000ea2c7984 */ /* 0x0002e20000000c00 */
[----:B--2---:R-:W-:Y:S01]  /*19e80*/  @P2 FMUL.FTZ R4, R10, 0.69314718246459960938 ;  /* 0x3f3172180a042820 */ /* 0x004fe20000410000 */
[----:B------:R-:W-:Y:S01]  /*19e90*/  IADD3 R14, P6, P4, R6, R2, R0 ;  /* 0x00000002060e7210 */ /* 0x000fe20007cde000 */
[----:B------:R-:W-:Y:S01]  /*19ea0*/  BSSY B0, `(.L_x_807) ;  /* 0x0000036000007945 */ /* 0x000fe20003800000 */
[----:B------:R2:W2:Y:S01]  /*19eb0*/  LDS.128 R32, [R234+0x3800] ;  /* 0x00380000ea207984 */ /* 0x0004a20000000c00 */
[----:B------:R-:W-:-:S02]  /*19ec0*/  SHF.R.S32.HI R7, RZ, 0x1f, R6 ;  /* 0x0000001fff077819 */ /* 0x000fc40000011406 */
[----:B------:R-:W-:Y:S01]  /*19ed0*/  SHF.R.S32.HI R0, RZ, 0x1f, R0 ;  /* 0x0000001fff007819 */ /* 0x000fe20000011400 */
[----:B------:R2:W2:Y:S01]  /*19ee0*/  LDS.128 R28, [R234+0x5800] ;  /* 0x00580000ea1c7984 */ /* 0x0004a20000000c00 */
[----:B----4-:R-:W-:Y:S01]  /*19ef0*/  @P3 FMUL.FTZ R5, R11, 0.69314718246459960938 ;  /* 0x3f3172180b053820 */ /* 0x010fe20000410000 */
[----:B------:R-:W-:Y:S01]  /*19f00*/  MOV R22, 0x7f800000 ;  /* 0x7f80000000167802 */ /* 0x000fe20000000f00 */
[----:B-1----:R-:W-:Y:S01]  /*19f10*/  @P2 FFMA.FTZ R22, R101, R15, R4 ;  /* 0x0000000f65162223 */ /* 0x002fe20000010004 */
[----:B------:R-:W-:Y:S01]  /*19f20*/  MOV R23, 0x7f800000 ;  /* 0x7f80000000177802 */ /* 0x000fe20000000f00 */
[----:B---3--:R-:W-:Y:S01]  /*19f30*/  @P3 FFMA.FTZ R23, R102, R16, R5 ;  /* 0x0000001066173223 */ /* 0x008fe20000010005 */
[----:B------:R-:W-:Y:S02]  /*19f40*/  SHF.L.U32 R15, R17, 0x3, RZ ;  /* 0x00000003110f7819 */ /* 0x000fe400000006ff */
[----:B------:R-:W-:Y:S01]  /*19f50*/  IADD3.X R8, R7, R3, R0, P6, P4 ;  /* 0x0000000307087210 */ /* 0x000fe200037e8400 */
[----:B------:R-:W-:Y:S06]  /*19f60*/  @P1 BRA `(.L_x_808) ;  /* 0x0000000000a41947 */ /* 0x000fec0003800000 */
[----:B------:R-:W3:Y:S01]  /*19f70*/  LDL.LU R21, [R1+0x80] ;  /* 0x0000800001157983 */ /* 0x000ee20000300800 */
[----:B------:R-:W-:-:S04]  /*19f80*/  SHF.R.S32.HI R0, RZ, 0x1f, R39 ;  /* 0x0000001fff007819 */ /* 0x000fc80000011427 */
[----:B------:R-:W-:-:S04]  /*19f90*/  LEA.HI R0, R0, R39, RZ, 0x2 ;  /* 0x0000002700007211 */ /* 0x000fc800078f10ff */
[----:B------:R-:W-:-:S05]  /*19fa0*/  LOP3.LUT R0, R0, 0xffffffc, RZ, 0xc0, !PT ;  /* 0x0ffffffc00007812 */ /* 0x000fca00078ec0ff */
[----:B------:R-:W-:-:S04]  /*19fb0*/  IMAD.IADD R0, R39, 0x1, -R0 ;  /* 0x0000000127007824 */ /* 0x000fc800078e0a00 */
[----:B---3--:R-:W-:-:S04]  /*19fc0*/  IMAD R0, R0, 0x10, R21 ;  /* 0x0000001000007824 */ /* 0x008fc800078e0215 */
        /* <DEDUP_REMOVED lines=35> */
.L_x_808:
[----:B------:R-:W-:Y:S05]  /*1a200*/  BSYNC B0 ;  /* 0x0000000000007941 */ /* 0x000fea0003800000 */
.L_x_807:
[----:B---3--:R-:W-:Y:S01]  /*1a210*/  SHF.R.S32.HI R3, RZ, 0x1f, R15 ;  /* 0x0000001fff037819 */ /* 0x008fe2000001140f */
[----:B------:R-:W-:Y:S01]  /*1a220*/  IMAD.U32 R4, RZ, RZ, UR30 ;  /* 0x0000001eff047e24 */ /* 0x000fe2000f8e00ff */
[----:B------:R-:W-:Y:S01]  /*1a230*/  IADD3 R2, P2, R15, UR8, RZ ;  /* 0x000000080f027c10 */ /* 0x000fe2000ff5e0ff */
[----:B------:R-:W-:Y:S01]  /*1a240*/  ULDC.64 UR4, c[0x0][0x2a0] ;  /* 0x0000a80000047ab9 */ /* 0x000fe20000000a00 */
[----:B------:R-:W-:Y:S01]  /*1a250*/  SHF.R.S32.HI R13, RZ, 0x1f, R12 ;  /* 0x0000001fff0d7819 */ /* 0x000fe2000001140c */
[C---:B------:R-:W-:Y:S01]  /*1a260*/  VIADD R0, R12.reuse, 0x60 ;  /* 0x000000600c007836 */ /* 0x040fe20000000000 */
[----:B------:R-:W-:Y:S01]  /*1a270*/  IADD3.X R3, R3, UR6, RZ, P2, !PT ;  /* 0x0000000603037c10 */ /* 0x000fe200097fe4ff */
[----:B------:R1:W3:Y:S01]  /*1a280*/  LDS.128 R20, [R234] ;  /* 0x00000000ea147984 */ /* 0x0002e20000000c00 */
[----:B------:R-:W-:Y:S01]  /*1a290*/  ISETP.GE.AND P2, PT, R12, UR12, PT ;  /* 0x0000000c0c007c0c */ /* 0x000fe2000bf46270 */
[----:B------:R-:W-:Y:S01]  /*1a2a0*/  BSSY B0, `(.L_x_809) ;  /* 0x0000017000007945 */ /* 0x000fe20003800000 */
[----:B------:R-:W-:Y:S01]  /*1a2b0*/  SHF.R.S32.HI R5, RZ, 0x1f, R26 ;  /* 0x0000001fff057819 */ /* 0x000fe2000001141a */
[----:B------:R-:W-:Y:S01]  /*1a2c0*/  IMAD.WIDE.U32 R10, R26, UR4, R2 ;  /* 0x000000041a0a7c25 */ /* 0x000fe2000f8e0002 */
[----:B------:R1:W4:Y:S01]  /*1a2d0*/  LDS.128 R16, [R234+0x2000] ;  /* 0x00200000ea107984 */ /* 0x0003220000000c00 */
[----:B------:R-:W-:-:S02]  /*1a2e0*/  ISETP.GE.AND P1, PT, R0, UR12, PT ;  /* 0x0000000c00007c0c */ /* 0x000fc4000bf26270 */
[----:B------:R-:W-:Y:S02]  /*1a2f0*/  IMAD.WIDE R2, R4, 0x80, R12 ;  /* 0x0000008004027825 */ /* 0x000fe400078e020c */
[----:B------:R1:W1:Y:S02]  /*1a300*/  LDS.128 R12, [R234+0x4000] ;  /* 0x00400000ea0c7984 */ /* 0x0002640000000c00 */
        /* <DEDUP_REMOVED lines=13> */
[----:B---3--:R3:W-:Y:S04]  /*1a3e0*/  STG.E.128 desc[UR34][R4.64], R20 ;  /* 0x0000001404007986 */ /* 0x0087e8000c101d22 */
[----:B----4-:R3:W-:Y:S04]  /*1a3f0*/  STG.E.128 desc[UR34][R4.64+0x40], R16 ;  /* 0x0000401004007986 */ /* 0x0107e8000c101d22 */
[----:B-1----:R3:W-:Y:S02]  /*1a400*/  STG.E.128 desc[UR34][R4.64+0x80], R12 ;  /* 0x0000800c04007986 */ /* 0x0027e4000c101d22 */
.L_x_810:
[----:B------:R-:W-:Y:S05]  /*1a410*/  BSYNC B0 ;  /* 0x0000000000007941 */ /* 0x000fea0003800000 */
.L_x_809:
[----:B---3--:R3:W2:Y:S01]  /*1a420*/  LDS.128 R20, [R234+0x800] ;  /* 0x00080000ea147984 */ /* 0x0086a20000000c00 */
[----:B------:R-:W-:Y:S03]  /*1a430*/  BSSY B0, `(.L_x_811) ;  /* 0x0000013000007945 */ /* 0x000fe60003800000 */
[----:B----4-:R3:W4:Y:S04]  /*1a440*/  LDS.128 R16, [R234+0x2800] ;  /* 0x00280000ea107984 */ /* 0x0107280000000c00 */
[----:B-1----:R3:W1:Y:S01]  /*1a450*/  LDS.128 R12, [R234+0x4800] ;  /* 0x00480000ea0c7984 */ /* 0x0026620000000c00 */
        /* <DEDUP_REMOVED lines=14> */
[----:B----4-:R2:W-:Y:S04]  /*1a540*/  STG.E.128 desc[UR34][R4.64+0x40], R16 ;  /* 0x0000401004007986 */ /* 0x0105e8000c101d22 */
[----:B-1----:R2:W-:Y:S02]  /*1a550*/  STG.E.128 desc[UR34][R4.64+0x80], R12 ;  /* 0x0000800c04007986 */ /* 0x0025e4000c101d22 */
.L_x_812:
[----:B------:R-:W-:Y:S05]  /*1a560*/  BSYNC B0 ;  /* 0x0000000000007941 */ /* 0x000fea0003800000 */
.L_x_811:
        /* <DEDUP_REMOVED lines=18> */
[----:B------:R2:W-:Y:S04]  /*1a690*/  STG.E.128 desc[UR34][R4.64+0x40], R16 ;  /* 0x0000401004007986 */ /* 0x0005e8000c101d22 */
[----:B-1----:R2:W-:Y:S02]  /*1a6a0*/  STG.E.128 desc[UR34][R4.64+0x80], R12 ;  /* 0x0000800c04007986 */ /* 0x0025e4000c101d22 */
.L_x_814:
[----:B------:R-:W-:Y:S05]  /*1a6b0*/  BSYNC B0 ;  /* 0x0000000000007941 */ /* 0x000fea0003800000 */
.L_x_813:
        /* <DEDUP_REMOVED lines=17> */
.L_x_815:
        /* <DEDUP_REMOVED lines=11> */
.L_x_1223:


//--------------------- .text._ZN5flash16flash_fwd_kernelI23Flash_fwd_kernel_traitsILi96ELi128ELi64ELi4ELb0ELb0EN7cutlass10bfloat16_tE19Flash_kernel_traitsILi96ELi128ELi64ELi4ES3_EELb0ELb0ELb1ELb0ELb0ELb1ELb1ELb0EEEvNS_16Flash_fwd_paramsE --------------------------
	.section	.text._ZN5flash16flash_fwd_kernelI23Flash_fwd_kernel_traitsILi96ELi128ELi64ELi4ELb0ELb0EN7cutlass10bfloat16_tE19Flash_kernel_traitsILi96ELi128ELi64ELi4ES3_EELb0ELb0ELb1ELb0ELb0ELb1ELb1ELb0EEEvNS_16Flash_fwd_paramsE,"ax",@progbits
	.align	128
        .global         _ZN5flash16flash_fwd_kernelI23Flash_fwd_kernel_traitsILi96ELi128ELi64ELi4ELb0ELb0EN7cutlass10bfloat16_tE19Flash_kernel_traitsILi96ELi128ELi64ELi4ES3_EELb0ELb0ELb1ELb0ELb0ELb1ELb1ELb0EEEvNS_16Flash_fwd_paramsE
        .type           _ZN5flash16flash_fwd_kernelI23Flash_fwd_kernel_traitsILi96ELi128ELi64ELi4ELb0ELb0EN7cutlass10bfloat16_tE19Flash_kernel_traitsILi96ELi128ELi64ELi4ES3_EELb0ELb0ELb1ELb0ELb0ELb1ELb1ELb0EEEvNS_16Flash_fwd_paramsE,@function
        .size           _ZN5flash16flash_fwd_kernelI23Flash_fwd_kernel_traitsILi96ELi128ELi64ELi4ELb0ELb0EN7cutlass10bfloat16_tE19Flash_kernel_traitsILi96ELi128ELi64ELi4ES3_EELb0ELb0ELb1ELb0ELb0ELb1ELb1ELb0EEEvNS_16Flash_fwd_paramsE,(.L_x_1224 - _ZN5flash16flash_fwd_kernelI23Flash_fwd_kernel_traitsILi96ELi128ELi64ELi4ELb0ELb0EN7cutlass10bfloat16_tE19Flash_kernel_traitsILi96ELi128ELi64ELi4ES3_EELb0ELb0ELb1ELb0ELb0ELb1ELb1ELb0EEEvNS_16Flash_fwd_paramsE)
        .other          _ZN5flash16flash_fwd_kernelI23Flash_fwd_kernel_traitsILi96ELi128ELi64ELi4ELb0ELb0EN7cutlass10bfloat16_tE19Flash_kernel_traitsILi96ELi128ELi64ELi4ES3_EELb0ELb0ELb1ELb0ELb0ELb1ELb1ELb0EEEvNS_16Flash_fwd_paramsE,@"STO_CUDA_ENTRY STV_DEFAULT"
_ZN5flash16flash_fwd_kernelI23Flash_fwd_kernel_traitsILi96ELi128ELi64ELi4ELb0ELb0EN7cutlass10bfloat16_tE19Flash_kernel_traitsILi96ELi128ELi64ELi4ES3_EELb0ELb0ELb1ELb0ELb0ELb1ELb1ELb0EEEvNS_16Flash_fwd_paramsE:
.text._ZN5flash16flash_fwd_kernelI23Flash_fwd_kernel_traitsILi96ELi128ELi64ELi4ELb0ELb0EN7cutlass10bfloat16_tE19Flash_kernel_traitsILi96ELi128ELi64ELi4ES3_EELb0ELb0ELb1ELb0ELb0ELb1ELb1ELb0EEEvNS_16Flash_fwd_paramsE:
        /* <DEDUP_REMOVED lines=55> */
.L_x_816:
[----:B------:R-:W-:-:S05]  /*0370*/  ULDC UR5, c[0x0][0x2c8] ;  /* 0x0000b20000057ab9 */ /* 0x000fca0000000800 */
.L_x_817:
        /* <DEDUP_REMOVED lines=130> */
.L_x_820:
[----:B------:R-:W-:Y:S05]  /*0ba0*/  BSYNC B0 ;  /* 0x0000000000007941 */ /* 0x000fea0003800000 */
.L_x_819:
        /* <DEDUP_REMOVED lines=19> */
.L_x_822:
[----:B------:R-:W-:Y:S05]  /*0ce0*/  BSYNC B0 ;  /* 0x0000000000007941 */ /* 0x000fea0003800000 */
.L_x_821:
        /* <DEDUP_REMOVED lines=17> */
.L_x_824:
[----:B------:R-:W-:Y:S05]  /*0e00*/  BSYNC B0 ;  /* 0x0000000000007941 */ /* 0x000fea0003800000 */
.L_x_823:
        /* <DEDUP_REMOVED lines=17> */
.L_x_826:
[----:B------:R-:W-:Y:S05]  /*0f20*/  BSYNC B0 ;  /* 0x0000000000007941 */ /* 0x000fea0003800000 */
.L_x_825:
        /* <DEDUP_REMOVED lines=10> */
.L_x_828:
[----:B------:R-:W-:Y:S05]  /*0fd0*/  BSYNC B0 ;  /* 0x0000000000007941 */ /* 0x000fea0003800000 */
.L_x_827:
        /* <DEDUP_REMOVED lines=10> */
.L_x_830:
[----:B------:R-:W-:Y:S05]  /*1080*/  BSYNC B0 ;  /* 0x0000000000007941 */ /* 0x000fea0003800000 */
.L_x_829:
        /* <DEDUP_REMOVED lines=10> */
.L_x_832:
[----:B------:R-:W-:Y:S05]  /*1130*/  BSYNC B0 ;  /* 0x0000000000007941 */ /* 0x000fea0003800000 */
.L_x_831:
        /* <DEDUP_REMOVED lines=10> */
.L_x_818:
        /* <DEDUP_REMOVED lines=191> */
.L_x_833:
        /* <DEDUP_REMOVED lines=16> */
.L_x_834:
        /* <DEDUP_REMOVED lines=43> */
[----:B------:R-:W-:Y:S01]  /*2180*/  USHF.L.U32 UR30, UR10, 0x5, URZ ;  /* 0x000000050a1e7899 */ /* 0x000fe2000800063f */
[----:B------:R-:W-:Y:S01]  /*2190*/  @!P1 IMAD R2, R22, R21, R2 ;  /* 0x0000001516029224 */ /* 0x000fe200078e0202 */
[----:B------:R-:W-:Y:S01]  /*21a0*/  STL.64 [R1+0x20], R32 ;  /* 0x0000202001007387 */ /* 0x000fe20000100a00 */
[----:B------:R-:W-:Y:S01]  /*21b0*/  IMAD.MOV.U32 R146, RZ, RZ, R32 ;  /* 0x000000ffff927224 */ /* 0x000fe200078e0020 */
[----:B------:R-:W-:Y:S01]  /*21c0*/  UIADD3 UR26, UR28, -UR26, -UR29 ;  /* 0x8000001a1c1a7290 */ /* 0x000fe2000fffe81d */
[----:B------:R-:W-:Y:S01]  /*21d0*/  IMAD.WIDE.U32 R22, R18, UR6, R12 ;  /* 0x0000000612167c25 */ /* 0x000fe2000f8e000c */
[----:B------:R-:W-:Y:S01]  /*21e0*/  UISETP.GT.AND UP0, UPT, UR24, UR15, UPT ;  /* 0x0000000f1800728c */ /* 0x000fe2000bf04270 */
[----:B--2---:R-:W-:-:S02]  /*21f0*/  @!P1 LEA R6, P0, R4, R6, 0x1 ;  /* 0x0000000604069211 */ /* 0x004fc400078008ff */
        /* <DEDUP_REMOVED lines=25> */
[----:B------:R-:W-:Y:S01]  /*2390*/  USHF.L.U64.HI UR9, UR10, 0x5, UR11 ;  /* 0x000000050a097899 */ /* 0x000fe2000801020b */
[----:B------:R-:W-:Y:S01]  /*23a0*/  @!P6 LEA.HI.X R5, R2, R9, R0, 0x1, P2 ;  /* 0x000000090205e211 */ /* 0x000fe200010f0c00 */
[----:B------:R-:W-:Y:S01]  /*23b0*/  UIADD3 UR6, UR28, 0x1, -UR29 ;  /* 0x000000011c067890 */ /* 0x000fe2000fffe81d */
[----:B------:R-:W-:Y:S01]  /*23c0*/  @!P5 IADD3.X R0, R0, UR31, RZ, P0, !PT ;  /* 0x0000001f0000dc10 */ /* 0x000fe200087fe4ff */
[----:B------:R1:W-:Y:S01]  /*23d0*/  @!P1 LDGSTS.E.BYPASS.LTC128B.128 [R16+0x5800], desc[UR18][R6.64+0x80] ;  /* 0x0580008006109fae */ /* 0x0003e2000b901d52 */
[C---:B----4-:R-:W-:Y:S01]  /*23e0*/  @!P5 LEA R2, P0, R3.reuse, R10, 0x1 ;  /* 0x0000000a0302d211 */ /* 0x050fe200078008ff */
[----:B------:R-:W2:Y:S01]  /*23f0*/  @!P3 LDC.64 R8, c[0x0][0x220] ;  /* 0x00008800ff08bb82 */ /* 0x000ea20000000a00 */
[----:B------:R-:W-:Y:S01]  /*2400*/  UIADD3 UR6, UR6, UR5, URZ ;  /* 0x0000000506067290 */ /* 0x000fe2000fffe03f */
        /* <DEDUP_REMOVED lines=13> */
[----:B------:R-:W-:Y:S01]  /*24e0*/  STL.64 [R1+0x28], R20 ;  /* 0x0000281401007387 */ /* 0x000fe20000100a00 */
        /* <DEDUP_REMOVED lines=9> */
[----:B--2---:R-:W-:Y:S01]  /*2580*/  @!P3 LEA R4, P1, R2, R8, 0x1 ;  /* 0x000000080204b211 */ /* 0x004fe200078208ff */
[----:B------:R-:W-:Y:S01]  /*2590*/  IMAD R8, R142, 0x200, R141 ;  /* 0x000002008e087824 */ /* 0x000fe200078e028d */
[----:B------:R-:W-:Y:S02]  /*25a0*/  @!P4 IADD3 R3, P0, R2, UR30, RZ ;  /* 0x0000001e0203cc10 */ /* 0x000fe4000ff1e0ff */
[----:B------:R-:W-:Y:S01]  /*25b0*/  LOP3.LUT R140, R6, R5, RZ, 0x3c, !PT ;  /* 0x00000005068c7212 */ /* 0x000fe200078e3cff */
[----:B------:R-:W-:Y:S01]  /*25c0*/  IMAD R8, R143, 0x20, R8 ;  /* 0x000000208f087824 */ /* 0x000fe200078e0208 */
[----:B------:R-:W-:Y:S01]  /*25d0*/  @!P3 LEA.HI.X R5, R2, R9, R0, 0x1, P1 ;  /* 0x000000090205b211 */ /* 0x000fe200008f0c00 */
[----:B------:R-:W-:Y:S01]  /*25e0*/  ULDC UR8, c[0x0][0x39c] ;  /* 0x0000e70000087ab9 */ /* 0x000fe20000000800 */
[----:B------:R-:W-:Y:S01]  /*25f0*/  @!P4 IADD3.X R2, R0, UR9, RZ, P0, !PT ;  /* 0x000000090002cc10 */ /* 0x000fe200087fe4ff */
[----:B------:R-:W-:Y:S01]  /*2600*/  IMAD.U32 R0, R7, 0x20, R24 ;  /* 0x0000002007007824 */ /* 0x000fe200078e0018 */
[----:B---3--:R-:W-:-:S02]  /*2610*/  @!P4 LEA R6, P0, R3, R10, 0x1 ;  /* 0x0000000a0306c211 */ /* 0x008fc400078008ff */
[----:B------:R-:W-:Y:S02]  /*2620*/  LOP3.LUT P1, RZ, R36, 0x2, RZ, 0xc0, !PT ;  /* 0x0000000224ff7812 */ /* 0x000fe4000782c0ff */
[----:B------:R-:W-:Y:S01]  /*2630*/  @!P4 LEA.HI.X R7, R3, R11, R2, 0x1, P0 ;  /* 0x0000000b0307c211 */ /* 0x000fe200000f0c02 */
[----:B------:R-:W-:Y:S01]  /*2640*/  IMAD.IADD R2, R140, 0x1, R8 ;  /* 0x000000018c027824 */ /* 0x000fe200078e0208 */
[----:B------:R-:W-:Y:S01]  /*2650*/  LEA R225, R0, UR4, 0x1 ;  /* 0x0000000400e17c11 */ /* 0x000fe2000f8e08ff */
[----:B------:R-:W-:Y:S01]  /*2660*/  IMAD.MOV.U32 R0, RZ, RZ, 0x10 ;  /* 0x00000010ff007424 */ /* 0x000fe200078e00ff */
[----:B------:R-:W-:Y:S02]  /*2670*/  LOP3.LUT P0, RZ, R37, 0x2, RZ, 0xc0, !PT ;  /* 0x0000000225ff7812 */ /* 0x000fe4000780c0ff */
[----:B------:R-:W-:Y:S01]  /*2680*/  LEA R228, R2, UR4, 0x1 ;  /* 0x0000000402e47c11 */ /* 0x000fe2000f8e08ff */
[----:B------:R-:W-:Y:S01]  /*2690*/  @P3 STS [R238+0x9000], RZ ;  /* 0x009000ffee003388 */ /* 0x000fe20000000800 */
[----:B------:R-:W-:-:S02]  /*26a0*/  SEL R2, R0, 0xfffffff0, !P1 ;  /* 0xfffffff000027807 */ /* 0x000fc40004800000 */
[----:B------:R-:W-:Y:S01]  /*26b0*/  SEL R0, R0, 0xfffffff0, !P0 ;  /* 0xfffffff000007807 */ /* 0x000fe20004000000 */
[----:B------:R-:W-:Y:S01]  /*26c0*/  @P3 STS [R238+0x9004], RZ ;  /* 0x009004ffee003388 */ /* 0x000fe20000000800 */
[----:B------:R-:W-:Y:S01]  /*26d0*/  LOP3.LUT R3, R145, 0xffffffe0, RZ, 0xc0, !PT ;  /* 0xffffffe091037812 */ /* 0x000fe200078ec0ff */
[----:B------:R-:W-:Y:S02]  /*26e0*/  IMAD R229, R2, 0x2, R228 ;  /* 0x0000000202e57824 */ /* 0x000fe400078e02e4 */
[----:B------:R-:W-:Y:S01]  /*26f0*/  @P3 STS.64 [R238+0x9008], RZ ;  /* 0x009008ffee003388 */ /* 0x000fe20000000a00 */
        /* <DEDUP_REMOVED lines=20> */
[----:B------:R-:W3:Y:S04]  /*2840*/  LDSM.16.M88.4 R24, [R225+0x6400] ;  /* 0x00640000e118783b */ /* 0x000ee80000000200 */
[----:B------:R-:W-:Y:S04]  /*2850*/  LDSM.16.M88.4 R20, [R225+0x6800] ;  /* 0x00680000e114783b */ /* 0x000fe80000000200 */
[----:B------:R-:W-:Y:S04]  /*2860*/  LDSM.16.M88.4 R32, [R225+0x6c00] ;  /* 0x006c0000e120783b */ /* 0x000fe80000000200 */
[----:B------:R-:W-:Y:S04]  /*2870*/  LDSM.16.M88.4 R16, [R229] ;  /* 0x00000000e510783b */ /* 0x000fe80000000200 */
[----:B-1----:R-:W1:Y:S04]  /*2880*/  LDSM.16.M88.4 R4, [R228+0x1000] ;  /* 0x00100000e404783b */ /* 0x002e680000000200 */
[----:B------:R-:W4:Y:S04]  /*2890*/  LDSM.16.M88.4 R44, [R227+0x6000] ;  /* 0x00600000e32c783b */ /* 0x000f280000000200 */
[----:B------:R-:W5:Y:S04]  /*28a0*/  LDSM.16.M88.4 R12, [R229+0x1000] ;  /* 0x00100000e50c783b */ /* 0x000f680000000200 */
[----:B------:R-:W5:Y:S04]  /*28b0*/  LDSM.16.M88.4 R48, [R227+0x6800] ;  /* 0x00680000e330783b */ /* 0x000f680000000200 */
[----:B------:R-:W5:Y:S01]  /*28c0*/  LDSM.16.M88.4 R52, [R227+0x6400] ;  /* 0x00640000e334783b */ /* 0x000f620000000200 */
[C---:B--2---:R-:W-:Y:S03]  /*28d0*/  HMMA.16816.F32.BF16 R60, R8.reuse, R28, RZ ;  /* 0x0000001c083c723c */ /* 0x044fe600000418ff */
[----:B------:R-:W2:Y:S04]  /*28e0*/  LDSM.16.M88.4 R40, [R227+0x6c00] ;  /* 0x006c0000e328783b */ /* 0x000ea80000000200 */
[----:B------:R-:W-:Y:S01]  /*28f0*/  LDSM.16.M88.4 R36, [R225+0x7000] ;  /* 0x00700000e124783b */ /* 0x000fe20000000200 */
[C---:B------:R-:W-:Y:S03]  /*2900*/  HMMA.16816.F32.BF16 R128, R8.reuse, R30, RZ ;  /* 0x0000001e0880723c */ /* 0x040fe600000418ff */
[----:B------:R-:W-:Y:S03]  /*2910*/  LDSM.16.M88.4 R72, [R227+0x7000] ;  /* 0x00700000e348783b */ /* 0x000fe60000000200 */
[C---:B---3--:R-:W-:Y:S01]  /*2920*/  HMMA.16816.F32.BF16 R104, R8.reuse, R24, RZ ;  /* 0x000000180868723c */ /* 0x048fe200000418ff */
[----:B------:R-:W0:Y:S05]  /*2930*/  LDGDEPBAR ;  /* 0x00000000000079af */ /* 0x000e2a0000000000 */
[----:B------:R-:W-:Y:S06]  /*2940*/  HMMA.16816.F32.BF16 R120, R8, R26, RZ ;  /* 0x0000001a0878723c */ /* 0x000fec00000418ff */
[C---:B-1----:R-:W-:Y:S06]  /*2950*/  HMMA.16816.F32.BF16 R56, R4.reuse, R28, RZ ;  /* 0x0000001c0438723c */ /* 0x042fec00000418ff */
[C---:B------:R-:W-:Y:S01]  /*2960*/  HMMA.16816.F32.BF16 R88, R4.reuse, R30, RZ ;  /* 0x0000001e0458723c */ /* 0x040fe200000418ff */
[----:B------:R-:W1:Y:S05]  /*2970*/  LDSM.16.M88.4 R28, [R228+0x2000] ;  /* 0x00200000e41c783b */ /* 0x000e6a0000000200 */
[C---:B------:R-:W-:Y:S06]  /*2980*/  HMMA.16816.F32.BF16 R64, R4.reuse, R24, RZ ;  /* 0x000000180440723c */ /* 0x040fec00000418ff */
[C---:B------:R-:W-:Y:S06]  /*2990*/  HMMA.16816.F32.BF16 R68, R4.reuse, R20, RZ ;  /* 0x000000140444723c */ /* 0x040fec00000418ff */
[C---:B------:R-:W-:Y:S06]  /*29a0*/  HMMA.16816.F32.BF16 R76, R4.reuse, R32, RZ ;  /* 0x00000020044c723c */ /* 0x040fec00000418ff */
[C---:B------:R-:W-:Y:S01]  /*29b0*/  HMMA.16816.F32.BF16 R84, R4.reuse, R26, RZ ;  /* 0x0000001a0454723c */ /* 0x040fe200000418ff */
[----:B------:R-:W-:Y:S05]  /*29c0*/  LDSM.16.M88.4 R24, [R229+0x2000] ;  /* 0x00200000e518783b */ /* 0x000fea0000000200 */
[C---:B------:R-:W-:Y:S06]  /*29d0*/  HMMA.16816.F32.BF16 R80, R4.reuse, R22, RZ ;  /* 0x000000160450723c */ /* 0x040fec00000418ff */
[----:B------:R-:W-:Y:S01]  /*29e0*/  HMMA.16816.F32.BF16 R96, R4, R34, RZ ;  /* 0x000000220460723c */ /* 0x000fe200000418ff */
[----:B------:R-:W3:Y:S05]  /*29f0*/  LDSM.16.M88.4 R4, [R228+0x3000] ;  /* 0x00300000e404783b */ /* 0x000eea0000000200 */
[----:B----4-:R-:W-:Y:S06]  /*2a00*/  HMMA.16816.F32.BF16 R60, R16, R44, R60 ;  /* 0x0000002c103c723c */ /* 0x010fec000004183c */
[C---:B------:R-:W-:Y:S06]  /*2a10*/  HMMA.16816.F32.BF16 R100, R8.reuse, R20, RZ ;  /* 0x000000140864723c */ /* 0x040fec00000418ff */
[----:B------:R-:W-:Y:S06]  /*2a20*/  HMMA.16816.F32.BF16 R116, R8, R22, RZ ;  /* 0x000000160874723c */ /* 0x000fec00000418ff */
[----:B-----5:R-:W-:Y:S01]  /*2a30*/  HMMA.16816.F32.BF16 R20, R12, R44, R56 ;  /* 0x0000002c0c14723c */ /* 0x020fe20000041838 */
[----:B------:R-:W4:Y:S05]  /*2a40*/  LDSM.16.M88.4 R56, [R225+0x7c00] ;  /* 0x007c0000e138783b */ /* 0x000f2a0000000200 */
[C---:B------:R-:W-:Y:S06]  /*2a50*/  HMMA.16816.F32.BF16 R92, R8.reuse, R32, RZ ;  /* 0x00000020085c723c */ /* 0x040fec00000418ff */
[----:B------:R-:W-:Y:S01]  /*2a60*/  HMMA.16816.F32.BF16 R112, R8, R34, RZ ;  /* 0x000000220870723c */ /* 0x000fe200000418ff */
[----:B------:R-:W5:Y:S04]  /*2a70*/  LDSM.16.M88.4 R8, [R225+0x7400] ;  /* 0x00740000e108783b */ /* 0x000f680000000200 */
[----:B------:R-:W5:Y:S01]  /*2a80*/  LDSM.16.M88.4 R32, [R225+0x7800] ;  /* 0x00780000e120783b */ /* 0x000f620000000200 */
[C---:B------:R-:W-:Y:S06]  /*2a90*/  HMMA.16816.F32.BF16 R124, R12.reuse, R48, R68 ;  /* 0x000000300c7c723c */ /* 0x040fec0000041844 */
[C---:B------:R-:W-:Y:S06]  /*2aa0*/  HMMA.16816.F32.BF16 R132, R12.reuse, R52, R64 ;  /* 0x000000340c84723c */ /* 0x040fec0000041840 */
[C---:B--2---:R-:W-:Y:S06]  /*2ab0*/  HMMA.16816.F32.BF16 R108, R12.reuse, R40, R76 ;  /* 0x000000280c6c723c */ /* 0x044fec000004184c */
[----:B------:R-:W-:Y:S06]  /*2ac0*/  HMMA.16816.F32.BF16 R84, R12, R54, R84 ;  /* 0x000000360c54723c */ /* 0x000fec0000041854 */
[----:B------:R-:W-:Y:S06]  /*2ad0*/  HMMA.16816.F32.BF16 R68, R16, R52, R104 ;  /* 0x000000341044723c */ /* 0x000fec0000041868 */
[C---:B------:R-:W-:Y:S06]  /*2ae0*/  HMMA.16816.F32.BF16 R88, R12.reuse, R46, R88 ;  /* 0x0000002e0c58723c */ /* 0x040fec0000041858 */
[C---:B------:R-:W-:Y:S06]  /*2af0*/  HMMA.16816.F32.BF16 R80, R12.reuse, R50, R80 ;  /* 0x000000320c50723c */ /* 0x040fec0000041850 */
[----:B------:R-:W-:Y:S06]  /*2b00*/  HMMA.16816.F32.BF16 R76, R12, R42, R96 ;  /* 0x0000002a0c4c723c */ /* 0x000fec0000041860 */
[----:B------:R-:W-:Y:S06]  /*2b10*/  HMMA.16816.F32.BF16 R52, R16, R54, R120 ;  /* 0x000000361034723c */ /* 0x000fec0000041878 */
[----:B-1----:R-:W-:Y:S01]  /*2b20*/  HMMA.16816.F32.BF16 R12, R28, R36, R60 ;  /* 0x000000241c0c723c */ /* 0x002fe2000004183c */
[----:B------:R-:W-:Y:S05]  /*2b30*/  LDSM.16.M88.4 R60, [R225+0x8000] ;  /* 0x00800000e13c783b */ /* 0x000fea0000000200 */
[C---:B------:R-:W-:Y:S06]  /*2b40*/  HMMA.16816.F32.BF16 R136, R16.reuse, R48, R100 ;  /* 0x000000301088723c */ /* 0x040fec0000041864 */
[----:B------:R-:W-:Y:S06]  /*2b50*/  HMMA.16816.F32.BF16 R96, R16, R50, R116 ;  /* 0x000000321060723c */ /* 0x000fec0000041874 */
[----:B---3--:R-:W-:Y:S01]  /*2b60*/  HMMA.16816.F32.BF16 R48, R4, R36, R20 ;  /* 0x000000240430723c */ /* 0x008fe20000041814 */
[----:B------:R-:W1:Y:S05]  /*2b70*/  LDSM.16.M88.4 R20, [R229+0x3000] ;  /* 0x00300000e514783b */ /* 0x000e6a0000000200 */
[C---:B------:R-:W-:Y:S06]  /*2b80*/  HMMA.16816.F32.BF16 R64, R16.reuse, R40, R92 ;  /* 0x000000281040723c */ /* 0x040fec000004185c */
[C---:B------:R-:W-:Y:S06]  /*2b90*/  HMMA.16816.F32.BF16 R44, R16.reuse, R46, R128 ;  /* 0x0000002e102c723c */ /* 0x040fec0000041880 */
[----:B------:R-:W-:Y:S01]  /*2ba0*/  HMMA.16816.F32.BF16 R112, R16, R42, R112 ;  /* 0x0000002a1070723c */ /* 0x000fe20000041870 */
[----:B------:R-:W2:Y:S04]  /*2bb0*/  LDSM.16.M88.4 R16, [R228+0x4000] ;  /* 0x00400000e410783b */ /* 0x000ea80000000200 */
[----:B------:R-:W-:Y:S01]  /*2bc0*/  LDSM.16.M88.4 R40, [R227+0x7400] ;  /* 0x00740000e328783b */ /* 0x000fe20000000200 */
[C---:B----4-:R-:W-:Y:S06]  /*2bd0*/  HMMA.16816.F32.BF16 R116, R4.reuse, R56, R108 ;  /* 0x000000380474723c */ /* 0x050fec000004186c */
[C---:B-----5:R-:W-:Y:S06]  /*2be0*/  HMMA.16816.F32.BF16 R132, R4.reuse, R8, R132 ;  /* 0x000000080484723c */ /* 0x060fec0000041884 */
[----:B------:R-:W-:Y:S06]  /*2bf0*/  HMMA.16816.F32.BF16 R108, R4, R10, R84 ;  /* 0x0000000a046c723c */ /* 0x000fec0000041854 */
[C---:B------:R-:W-:Y:S06]  /*2c00*/  HMMA.16816.F32.BF16 R92, R28.reuse, R8, R68 ;  /* 0x000000081c5c723c */ /* 0x040fec0000041844 */
[----:B------:R-:W-:Y:S06]  /*2c10*/  HMMA.16816.F32.BF16 R100, R28, R10, R52 ;  /* 0x0000000a1c64723c */ /* 0x000fec0000041834 */
[----:B------:R-:W-:Y:S01]  /*2c20*/  HMMA.16816.F32.BF16 R8, R24, R72, R12 ;  /* 0x000000481808723c */ /* 0x000fe2000004180c */
[----:B------:R-:W-:Y:S05]  /*2c30*/  LDSM.16.M88.4 R12, [R229+0x4000] ;  /* 0x00400000e50c783b */ /* 0x000fea0000000200 */
[C---:B------:R-:W-:Y:S06]  /*2c40*/  HMMA.16816.F32.BF16 R128, R4.reuse, R32, R124 ;  /* 0x000000200480723c */ /* 0x040fec000004187c */
[C---:B------:R-:W-:Y:S06]  /*2c50*/  HMMA.16816.F32.BF16 R104, R4.reuse, R38, R88 ;  /* 0x000000260468723c */ /* 0x040fec0000041858 */
[C---:B------:R-:W-:Y:S06]  /*2c60*/  HMMA.16816.F32.BF16 R124, R4.reuse, R34, R80 ;  /* 0x00000022047c723c */ /* 0x040fec0000041850 */
[----:B------:R-:W-:Y:S01]  /*2c70*/  HMMA.16816.F32.BF16 R120, R4, R58, R76 ;  /* 0x0000003a0478723c */ /* 0x000fe2000004184c */
[----:B------:R-:W3:Y:S05]  /*2c80*/  LDSM.16.M88.4 R4, [R228+0x5000] ;  /* 0x00500000e404783b */ /* 0x000eea0000000200 */
[----:B------:R-:W-:Y:S01]  /*2c90*/  HMMA.16816.F32.BF16 R80, R28, R38, R44 ;  /* 0x000000261c50723c */ /* 0x000fe2000004182c */
[----:B------:R-:W4:Y:S04]  /*2ca0*/  LDSM.16.M88.4 R44, [R227+0x8000] ;  /* 0x00800000e32c783b */ /* 0x000f280000000200 */
[----:B------:R-:W5:Y:S01]  /*2cb0*/  LDSM.16.M88.4 R36, [R227+0x7800] ;  /* 0x00780000e324783b */ /* 0x000f620000000200 */
[----:B-1----:R-:W-:Y:S03]  /*2cc0*/  HMMA.16816.F32.BF16 R68, R20, R72, R48 ;  /* 0x000000481444723c */ /* 0x002fe60000041830 */
[----:B------:R-:W-:Y:S03]  /*2cd0*/  LDSM.16.M88.4 R48, [R225+0x8400] ;  /* 0x00840000e130783b */ /* 0x000fe60000000200 */
[C---:B------:R-:W-:Y:S06]  /*2ce0*/  HMMA.16816.F32.BF16 R84, R28.reuse, R32, R136 ;  /* 0x000000201c54723c */ /* 0x040fec0000041888 */
[C---:B------:R-:W-:Y:S01]  /*2cf0*/  HMMA.16816.F32.BF16 R76, R28.reuse, R34, R96 ;  /* 0x000000221c4c723c */ /* 0x040fe20000041860 */
[----:B------:R-:W1:Y:S05]  /*2d00*/  LDSM.16.M88.4 R32, [R227+0x7c00] ;  /* 0x007c0000e320783b */ /* 0x000e6a0000000200 */
[----:B------:R-:W-:Y:S06]  /*2d10*/  HMMA.16816.F32.BF16 R88, R28, R56, R64 ;  /* 0x000000381c58723c */ /* 0x000fec0000041840 */
[----:B--2---:R-:W-:Y:S01]  /*2d20*/  HMMA.16816.F32.BF16 R64, R16, R60, R8 ;  /* 0x0000003c1040723c */ /* 0x004fe20000041808 */
[----:B------:R-:W2:Y:S05]  /*2d30*/  LDSM.16.M88.4 R8, [R229+0x5000] ;  /* 0x00500000e508783b */ /* 0x000eaa0000000200 */
[----:B------:R-:W-:Y:S06]  /*2d40*/  HMMA.16816.F32.BF16 R56, R28, R58, R112 ;  /* 0x0000003a1c38723c */ /* 0x000fec0000041870 */
[-C--:B------:R-:W-:Y:S06]  /*2d50*/  HMMA.16816.F32.BF16 R28, R20, R74.reuse, R104 ;  /* 0x0000004a141c723c */ /* 0x080fec0000041868 */
[----:B------:R-:W-:Y:S06]  /*2d60*/  HMMA.16816.F32.BF16 R52, R24, R74, R80 ;  /* 0x0000004a1834723c */ /* 0x000fec0000041850 */
[----:B---3--:R-:W-:Y:S06]  /*2d70*/  HMMA.16816.F32.BF16 R68, R4, R60, R68 ;  /* 0x0000003c0444723c */ /* 0x008fec0000041844 */
[----:B----4-:R-:W-:Y:S06]  /*2d80*/  HMMA.16816.F32.BF16 R80, R12, R44, R64 ;  /* 0x0000002c0c50723c */ /* 0x010fec0000041840 */
[----:B------:R-:W-:Y:S06]  /*2d90*/  HMMA.16816.F32.BF16 R72, R24, R40, R92 ;  /* 0x000000281848723c */ /* 0x000fec000004185c */
[----:B------:R-:W-:Y:S06]  /*2da0*/  HMMA.16816.F32.BF16 R92, R20, R42, R108 ;  /* 0x0000002a145c723c */ /* 0x000fec000004186c */
[----:B-----5:R-:W-:Y:S06]  /*2db0*/  HMMA.16816.F32.BF16 R104, R24, R38, R76 ;  /* 0x000000261868723c */ /* 0x020fec000004184c */
[----:B-1----:R-:W-:Y:S01]  /*2dc0*/  HMMA.16816.F32.BF16 R116, R20, R32, R116 ;  /* 0x000000201474723c */ /* 0x002fe20000041874 */
[----:B------:R-:W-:-:S05]  /*2dd0*/  FMUL.FTZ R0, R80, UR8 ;  /* 0x0000000850007c20 */ /* 0x000fca0008410000 */
[----:B------:R-:W-:Y:S01]  /*2de0*/  HMMA.16816.F32.BF16 R108, R20, R34, R120 ;  /* 0x00000022146c723c */ /* 0x000fe20000041878 */
[----:B------:R1:W3:Y:S05]  /*2df0*/  MUFU.TANH R120, R0 ;  /* 0x0000000000787308 */ /* 0x0002ea0000002400 */
[C---:B------:R-:W-:Y:S06]  /*2e00*/  HMMA.16816.F32.BF16 R88, R24.reuse, R32, R88 ;  /* 0x000000201858723c */ /* 0x040fec0000041858 */
[----:B------:R-:W-:Y:S06]  /*2e10*/  HMMA.16816.F32.BF16 R76, R24, R34, R56 ;  /* 0x00000022184c723c */ /* 0x000fec0000041838 */
[----:B------:R-:W-:Y:S01]  /*2e20*/  HMMA.16816.F32.BF16 R32, R4, R62, R28 ;  /* 0x0000003e0420723c */ /* 0x000fe2000004181c */
[----:B-1----:R-:W-:-:S05]  /*2e30*/  FMUL.FTZ R0, R81, UR8 ;  /* 0x0000000851007c20 */ /* 0x002fca0008410000 */
[----:B------:R-:W-:Y:S06]  /*2e40*/  HMMA.16816.F32.BF16 R28, R16, R62, R52 ;  /* 0x0000003e101c723c */ /* 0x000fec0000041834 */
[C---:B------:R-:W-:Y:S06]  /*2e50*/  HMMA.16816.F32.BF16 R96, R20.reuse, R36, R128 ;  /* 0x000000241460723c */ /* 0x040fec0000041880 */
[----:B------:R-:W-:Y:S06]  /*2e60*/  HMMA.16816.F32.BF16 R112, R20, R38, R124 ;  /* 0x000000261470723c */ /* 0x000fec000004187c */
[----:B------:R-:W-:Y:S06]  /*2e70*/  HMMA.16816.F32.BF16 R84, R24, R36, R84 ;  /* 0x000000241854723c */ /* 0x000fec0000041854 */
[----:B--2---:R-:W-:Y:S06]  /*2e80*/  HMMA.16816.F32.BF16 R36, R8, R44, R68 ;  /* 0x0000002c0824723c */ /* 0x004fec0000041844 */
[----:B------:R-:W-:Y:S01]  /*2e90*/  HMMA.16816.F32.BF16 R52, R16, R48, R72 ;  /* 0x000000301034723c */ /* 0x000fe20000041848 */
[----:B------:R1:W-:Y:S05]  /*2ea0*/  MUFU.TANH R73, R0 ;  /* 0x0000000000497308 */ /* 0x0003ea0000002400 */
[----:B------:R-:W-:Y:S01]  /*2eb0*/  HMMA.16816.F32.BF16 R64, R20, R40, R132 ;  /* 0x000000281440723c */ /* 0x000fe20000041884 */
[----:B------:R-:W2:Y:S05]  /*2ec0*/  LDSM.16.M88.4 R20, [R225+0x8c00] ;  /* 0x008c0000e114783b */ /* 0x000eaa0000000200 */
[----:B------:R-:W-:Y:S01]  /*2ed0*/  HMMA.16816.F32.BF16 R100, R24, R42, R100 ;  /* 0x0000002a1864723c */ /* 0x000fe20000041864 */
[----:B------:R-:W4:Y:S01]  /*2ee0*/  LDSM.16.M88.4 R24, [R225+0x8800] ;  /* 0x00880000e118783b */ /* 0x000f220000000200 */
[----:B-1----:R-:W-:-:S04]  /*2ef0*/  FMUL.FTZ R0, R82, UR8 ;  /* 0x0000000852007c20 */ /* 0x002fc80008410000 */
[-C--:B------:R-:W-:Y:S01]  /*2f00*/  HMMA.16816.F32.BF16 R40, R8, R46.reuse, R32 ;  /* 0x0000002e0828723c */ /* 0x080fe20000041820 */
[----:B------:R1:W-:Y:S05]  /*2f10*/  MUFU.TANH R82, R0 ;  /* 0x0000000000527308 */ /* 0x0003ea0000002400 */
[----:B------:R-:W-:Y:S01]  /*2f20*/  HMMA.16816.F32.BF16 R32, R12, R46, R28 ;  /* 0x0000002e0c20723c */ /* 0x000fe2000004181c */
[----:B------:R-:W5:Y:S05]  /*2f30*/  LDSM.16.M88.4 R28, [R227+0x8400] ;  /* 0x00840000e31c783b */ /* 0x000f6a0000000200 */
[C---:B------:R-:W-:Y:S06]  /*2f40*/  HMMA.16816.F32.BF16 R56, R4.reuse, R48, R64 ;  /* 0x000000300438723c */ /* 0x040fec0000041840 */
[----:B------:R-:W-:Y:S01]  /*2f50*/  HMMA.16816.F32.BF16 R44, R4, R50, R92 ;  /* 0x00000032042c723c */ /* 0x000fe2000004185c */
[----:B-1----:R-:W-:-:S04]  /*2f60*/  FMUL.FTZ R0, R83, UR8 ;  /* 0x0000000853007c20 */ /* 0x002fc80008410000 */
[----:B------:R1:W-:Y:S01]  /*2f70*/  MUFU.TANH R83, R0 ;  /* 0x0000000000537308 */ /* 0x0003e20000002400 */
[----:B------:R-:W-:Y:S06]  /*2f80*/  HMMA.16816.F32.BF16 R48, R16, R50, R100 ;  /* 0x000000321030723c */ /* 0x000fec0000041864 */
[C---:B--2---:R-:W-:Y:S06]  /*2f90*/  HMMA.16816.F32.BF16 R116, R4.reuse, R20, R116 ;  /* 0x000000140474723c */ /* 0x044fec0000041874 */
[----:B----4-:R-:W-:Y:S01]  /*2fa0*/  HMMA.16816.F32.BF16 R60, R4, R24, R96 ;  /* 0x00000018043c723c */ /* 0x010fe20000041860 */
[----:B-1----:R-:W-:-:S05]  /*2fb0*/  FMUL.FTZ R0, R36, UR8 ;  /* 0x0000000824007c20 */ /* 0x002fca0008410000 */
[C---:B------:R-:W-:Y:S01]  /*2fc0*/  HMMA.16816.F32.BF16 R112, R4.reuse, R26, R112 ;  /* 0x0000001a0470723c */ /* 0x040fe20000041870 */
[----:B------:R1:W2:Y:S05]  /*2fd0*/  MUFU.TANH R71, R0 ;  /* 0x0000000000477308 */ /* 0x0002aa0000002400 */
[----:B------:R-:W-:Y:S06]  /*2fe0*/  HMMA.16816.F32.BF16 R108, R4, R22, R108 ;  /* 0x00000016046c723c */ /* 0x000fec000004186c */
[C---:B------:R-:W-:Y:S06]  /*2ff0*/  HMMA.16816.F32.BF16 R88, R16.reuse, R20, R88 ;  /* 0x000000141058723c */ /* 0x040fec0000041858 */
[----:B------:R-:W-:Y:S01]  /*3000*/  HMMA.16816.F32.BF16 R76, R16, R22, R76 ;  /* 0x00000016104c723c */ /* 0x000fe2000004184c */
[----:B-1----:R-:W-:Y:S01]  /*3010*/  FMUL.FTZ R0, R37, UR8 ;  /* 0x0000000825007c20 */ /* 0x002fe20008410000 */
[----:B------:R-:W1:Y:S03]  /*3020*/  LDSM.16.M88.4 R20, [R227+0x8800] ;  /* 0x00880000e314783b */ /* 0x000e660000000200 */
[----:B------:R4:W-:Y:S01]  /*3030*/  MUFU.TANH R72, R0 ;  /* 0x0000000000487308 */ /* 0x0009e20000002400 */
[----:B-----5:R-:W-:Y:S06]  /*3040*/  HMMA.16816.F32.BF16 R4, R8, R28, R56 ;  /* 0x0000001c0804723c */ /* 0x020fec0000041838 */
[----:B------:R-:W-:Y:S06]  /*3050*/  HMMA.16816.F32.BF16 R64, R16, R26, R104 ;  /* 0x0000001a1040723c */ /* 0x000fec0000041868 */
[----:B------:R-:W-:Y:S01]  /*3060*/  HMMA.16816.F32.BF16 R48, R12, R30, R48 ;  /* 0x0000001e0c30723c */ /* 0x000fe20000041830 */
[----:B----4-:R-:W-:-:S05]  /*3070*/  FMUL.FTZ R0, R38, UR8 ;  /* 0x0000000826007c20 */ /* 0x010fca0008410000 */
[----:B------:R-:W-:Y:S01]  /*3080*/  HMMA.16816.F32.BF16 R44, R8, R30, R44 ;  /* 0x0000001e082c723c */ /* 0x000fe2000004182c */
[----:B------:R4:W5:-:S15]  /*3090*/  MUFU.TANH R68, R0 ;  /* 0x0000000000447308 */ /* 0x00095e0000002400 */
[----:B------:R-:W-:-:S02]  /*30a0*/  NOP ;  /* 0x0000000000007918 */ /* 0x000fc40000000000 */
[----:B------:R-:W-:Y:S01]  /*30b0*/  FMUL.FTZ R51, R51, UR8 ;  /* 0x0000000833337c20 */ /* 0x000fe20008410000 */
[----:B----4-:R-:W-:Y:S02]  /*30c0*/  FMUL.FTZ R0, R39, UR8 ;  /* 0x0000000827007c20 */ /* 0x010fe40008410000 */
[----:B------:R-:W-:Y:S02]  /*30d0*/  HMMA.16816.F32.BF16 R36, R16, R24, R84 ;  /* 0x000000181024723c */ /* 0x000fe40000041854 */
[----:B------:R4:W5:Y:S05]  /*30e0*/  MUFU.TANH R70, R0 ;  /* 0x0000000000467308 */ /* 0x00096a0000002400 */
[----:B------:R-:W-:Y:S01]  /*30f0*/  FMUL.FTZ R18, R5, UR8 ;  /* 0x0000000805127c20 */ /* 0x000fe20008410000 */
[----:B------:R-:W-:-:S02]  /*3100*/  IMAD.U32 R5, RZ, RZ, UR28 ;  /* 0x0000001cff057e24 */ /* 0x000fc4000f8e00ff */
[----:B------:R-:W-:Y:S01]  /*3110*/  FMUL.FTZ R17, R4, UR8 ;  /* 0x0000000804117c20 */ /* 0x000fe20008410000 */
[----:B------:R-:W-:Y:S02]  /*3120*/  IMAD.U32 R4, RZ, RZ, UR6 ;  /* 0x00000006ff047e24 */ /* 0x000fe4000f8e00ff */
[----:B------:R-:W-:Y:S01]  /*3130*/  FMUL.FTZ R19, R7, UR8 ;  /* 0x0000000807137c20 */ /* 0x000fe20008410000 */
[----:B------:R-:W-:Y:S01]  /*3140*/  FMUL.FTZ R24, R6, UR8 ;  /* 0x0000000806187c20 */ /* 0x000fe20008410000 */
[----:B------:R-:W-:Y:S01]  /*3150*/  MUFU.TANH R56, R17 ;  /* 0x0000001100387308 */ /* 0x000fe20000002400 */
[----:B----4-:R-:W-:-:S07]  /*3160*/  FMUL.FTZ R0, R32, UR8 ;  /* 0x0000000820007c20 */ /* 0x010fce0008410000 */
[----:B------:R-:W-:Y:S08]  /*3170*/  MUFU.TANH R100, R18 ;  /* 0x0000001200647308 */ /* 0x000ff00000002400 */
[----:B------:R4:W5:Y:S02]  /*3180*/  MUFU.TANH R80, R0 ;  /* 0x0000000000507308 */ /* 0x0009640000002400 */
[----:B----4-:R-:W-:-:S06]  /*3190*/  FMUL.FTZ R0, R33, UR8 ;  /* 0x0000000821007c20 */ /* 0x010fcc0008410000 */
[----:B------:R4:W-:Y:S02]  /*31a0*/  MUFU.TANH R75, R0 ;  /* 0x00000000004b7308 */ /* 0x0009e40000002400 */
[----:B----4-:R-:W-:-:S06]  /*31b0*/  FMUL.FTZ R0, R34, UR8 ;  /* 0x0000000822007c20 */ /* 0x010fcc0008410000 */
[----:B------:R4:W5:Y:S02]  /*31c0*/  MUFU.TANH R81, R0 ;  /* 0x0000000000517308 */ /* 0x0009640000002400 */
[----:B----4-:R-:W-:Y:S02]  /*31d0*/  FMUL.FTZ R0, R35, UR8 ;  /* 0x0000000823007c20 */ /* 0x010fe40008410000 */
[----:B------:R-:W-:Y:S04]  /*31e0*/  HMMA.16816.F32.BF16 R32, R12, R28, R52 ;  /* 0x0000001c0c20723c */ /* 0x000fe80000041834 */
[----:B------:R4:W-:Y:S02]  /*31f0*/  MUFU.TANH R94, R0 ;  /* 0x00000000005e7308 */ /* 0x0009e40000002400 */
[-C--:B-1----:R-:W-:Y:S06]  /*3200*/  HMMA.16816.F32.BF16 R28, R8, R20.reuse, R60 ;  /* 0x00000014081c723c */ /* 0x082fec000004183c */
[----:B------:R-:W-:Y:S01]  /*3210*/  HMMA.16816.F32.BF16 R52, R12, R20, R36 ;  /* 0x000000140c34723c */ /* 0x000fe20000041824 */
[----:B----4-:R-:W-:-:S04]  /*3220*/  FMUL.FTZ R0, R40, UR8 ;  /* 0x0000000828007c20 */ /* 0x010fc80008410000 */
[----:B------:R1:W4:Y:S02]  /*3230*/  MUFU.TANH R69, R0 ;  /* 0x0000000000457308 */ /* 0x0003240000002400 */
[----:B-1----:R-:W-:-:S06]  /*3240*/  FMUL.FTZ R0, R41, UR8 ;  /* 0x0000000829007c20 */ /* 0x002fcc0008410000 */
[----:B------:R1:W-:Y:S02]  /*3250*/  MUFU.TANH R41, R0 ;  /* 0x0000000000297308 */ /* 0x0003e40000002400 */
[----:B-1----:R-:W-:-:S06]  /*3260*/  FMUL.FTZ R0, R42, UR8 ;  /* 0x000000082a007c20 */ /* 0x002fcc0008410000 */
[----:B------:R1:W4:Y:S02]  /*3270*/  MUFU.TANH R40, R0 ;  /* 0x0000000000287308 */ /* 0x0003240000002400 */
[----:B-1----:R-:W-:-:S06]  /*3280*/  FMUL.FTZ R0, R43, UR8 ;  /* 0x000000082b007c20 */ /* 0x002fcc0008410000 */
[----:B------:R1:W4:Y:S02]  /*3290*/  MUFU.TANH R87, R0 ;  /* 0x0000000000577308 */ /* 0x0003240000002400 */
[----:B-1----:R-:W-:Y:S02]  /*32a0*/  IMAD.IADD R0, R144, 0x1, -R3 ;  /* 0x0000000190007824 */ /* 0x002fe400078e0a03 */
[----:B------:R-:W-:Y:S01]  /*32b0*/  FMUL.FTZ R3, R32, UR8 ;  /* 0x0000000820037c20 */ /* 0x000fe20008410000 */
[----:B------:R-:W-:Y:S02]  /*32c0*/  IMAD.SHL.U32 R144, R144, 0x2, RZ ;  /* 0x0000000290907824 */ /* 0x000fe400078e00ff */
[----:B------:R-:W-:Y:S01]  /*32d0*/  SHF.R.S32.HI R16, RZ, 0x1f, R0 ;  /* 0x0000001fff107819 */ /* 0x000fe20000011400 */
[----:B------:R1:W4:Y:S02]  /*32e0*/  MUFU.TANH R57, R3 ;  /* 0x0000000300397308 */ /* 0x0003240000002400 */
[----:B------:R-:W-:-:S02]  /*32f0*/  LOP3.LUT R148, R144, 0x6, RZ, 0xc0, !PT ;  /* 0x0000000690947812 */ /* 0x000fc400078ec0ff */
[----:B-1----:R-:W-:Y:S01]  /*3300*/  LEA.HI R3, R16, R0, RZ, 0x2 ;  /* 0x0000000010037211 */ /* 0x002fe200078f10ff */
[----:B------:R-:W-:Y:S01]  /*3310*/  FMUL.FTZ R0, R33, UR8 ;  /* 0x0000000821007c20 */ /* 0x000fe20008410000 */
[----:B------:R-:W-:Y:S02]  /*3320*/  LEA R16, R142, UR27, 0x4 ;  /* 0x0000001b8e107c11 */ /* 0x000fe4000f8e20ff */
[----:B------:R-:W-:Y:S01]  /*3330*/  SHF.R.S32.HI R3, RZ, 0x2, R3 ;  /* 0x00000002ff037819 */ /* 0x000fe20000011403 */
[----:B------:R1:W-:Y:S04]  /*3340*/  MUFU.TANH R58, R0 ;  /* 0x00000000003a7308 */ /* 0x0003e80000002400 */
[----:B------:R-:W-:Y:S02]  /*3350*/  IMAD.IADD R3, R16, 0x1, R3 ;  /* 0x0000000110037824 */ /* 0x000fe400078e0203 */
[----:B------:R-:W-:-:S03]  /*3360*/  FMUL.FTZ R16, R35, UR8 ;  /* 0x0000000823107c20 */ /* 0x000fc60008410000 */
[C---:B------:R-:W-:Y:S01]  /*3370*/  VIADDMNMX R237, R3.reuse, UR6, R5, PT ;  /* 0x0000000603ed7c46 */ /* 0x040fe2000b800105 */
[----:B------:R3:W-:Y:S01]  /*3380*/  MUFU.TANH R92, R16 ;  /* 0x00000010005c7308 */ /* 0x0007e20000002400 */
[C---:B------:R-:W-:Y:S01]  /*3390*/  VIADDMNMX R232, R3.reuse, UR26, RZ, !PT ;  /* 0x0000001a03e87c46 */ /* 0x040fe2000f8001ff */
[----:B------:R-:W-:Y:S01]  /*33a0*/  VIADD R5, R3, 0x40 ;  /* 0x0000004003057836 */ /* 0x000fe20000000000 */
[C-C-:B------:R-:W-:Y:S02]  /*33b0*/  IADD3 R7, R4.reuse, 0x8, R3.reuse ;  /* 0x0000000804077810 */ /* 0x140fe40007ffe003 */
[--C-:B------:R-:W-:Y:S01]  /*33c0*/  IADD3 R17, R4, 0x48, R3.reuse ;  /* 0x0000004804117810 */ /* 0x100fe20007ffe003 */
[----:B-1----:R-:W-:Y:S01]  /*33d0*/  FMUL.FTZ R0, R34, UR8 ;  /* 0x0000000822007c20 */ /* 0x002fe20008410000 */
[----:B------:R-:W-:Y:S02]  /*33e0*/  VIMNMX R236, R7, UR28, PT ;  /* 0x0000001c07ec7c48 */ /* 0x000fe4000bfe0100 */
[----:B------:R-:W-:Y:S01]  /*33f0*/  VIMNMX R234, R17, UR28, PT ;  /* 0x0000001c11ea7c48 */ /* 0x000fe2000bfe0100 */
[----:B------:R1:W-:Y:S01]  /*3400*/  MUFU.TANH R93, R0 ;  /* 0x00000000005d7308 */ /* 0x0003e20000002400 */
[----:B------:R-:W-:Y:S01]  /*3410*/  VIADDMNMX R233, R5, UR26, RZ, !PT ;  /* 0x0000001a05e97c46 */ /* 0x000fe2000f8001ff */
[----:B------:R-:W-:Y:S01]  /*3420*/  FMUL.FTZ R5, R48, UR8 ;  /* 0x0000000830057c20 */ /* 0x000fe20008410000 */
[----:B---3--:R-:W-:Y:S01]  /*3430*/  IADD3 R16, R4, 0x40, R3 ;  /* 0x0000004004107810 */ /* 0x008fe20007ffe003 */
[----:B------:R-:W-:-:S04]  /*3440*/  VIADD R4, R3, 0x8 ;  /* 0x0000000803047836 */ /* 0x000fc80000000000 */
[----:B------:R3:W-:Y:S01]  /*3450*/  MUFU.TANH R84, R5 ;  /* 0x0000000500547308 */ /* 0x0007e20000002400 */
[----:B------:R-:W-:Y:S01]  /*3460*/  VIADD R3, R3, 0x48 ;  /* 0x0000004803037836 */ /* 0x000fe20000000000 */
[----:B------:R-:W-:Y:S02]  /*3470*/  VIMNMX R235, R16, UR28, PT ;  /* 0x0000001c10eb7c48 */ /* 0x000fe4000bfe0100 */
[----:B------:R-:W-:Y:S02]  /*3480*/  VIADDMNMX R231, R4, UR26, RZ, !PT ;  /* 0x0000001a04e77c46 */ /* 0x000fe4000f8001ff */
[----:B------:R-:W-:Y:S02]  /*3490*/  VIADDMNMX R230, R3, UR26, RZ, !PT ;  /* 0x0000001a03e67c46 */ /* 0x000fe4000f8001ff */
[----:B------:R2:W4:Y:S01]  /*34a0*/  MUFU.TANH R7, R24 ;  /* 0x0000001800077308 */ /* 0x0005220000002400 */
[----:B-1----:R-:W-:-:S04]  /*34b0*/  IMAD.U32 R0, RZ, RZ, UR24 ;  /* 0x00000018ff007e24 */ /* 0x002fc8000f8e00ff */
[----:B------:R-:W-:-:S04]  /*34c0*/  IMAD R0, R0, 0x40, R148 ;  /* 0x0000004000007824 */ /* 0x000fc800078e0294 */
[C---:B------:R-:W-:Y:S01]  /*34d0*/  VIADD R6, R0.reuse, 0x1 ;  /* 0x0000000100067836 */ /* 0x040fe20000000000 */
[C---:B------:R-:W-:Y:S01]  /*34e0*/  ISETP.GE.AND P2, PT, R0.reuse, R237, PT ;  /* 0x000000ed0000720c */ /* 0x040fe20003f46270 */
[C---:B------:R-:W-:Y:S01]  /*34f0*/  VIADD R4, R0.reuse, 0x8 ;  /* 0x0000000800047836 */ /* 0x040fe20000000000 */
[C---:B------:R-:W-:Y:S01]  /*3500*/  ISETP.GE.AND P1, PT, R0.reuse, R235, PT ;  /* 0x000000eb0000720c */ /* 0x040fe20003f26270 */
[----:B---3--:R-:W-:Y:S01]  /*3510*/  FMUL.FTZ R5, R49, UR8 ;  /* 0x0000000831057c20 */ /* 0x008fe20008410000 */
[C---:B------:R-:W-:Y:S01]  /*3520*/  ISETP.LT.OR P2, PT, R0.reuse, R232, P2 ;  /* 0x000000e80000720c */ /* 0x040fe20001741670 */
[----:B------:R-:W-:Y:S01]  /*3530*/  VIADD R3, R0, 0x9 ;  /* 0x0000000900037836 */ /* 0x000fe20000000000 */
[----:B------:R-:W-:Y:S01]  /*3540*/  ISETP.GE.AND P3, PT, R6, R237, PT ;  /* 0x000000ed0600720c */ /* 0x000fe20003f66270 */
[----:B------:R1:W-:Y:S01]  /*3550*/  MUFU.TANH R85, R5 ;  /* 0x0000000500557308 */ /* 0x0003e20000002400 */
[----:B------:R-:W-:Y:S01]  /*3560*/  FSEL R60, R120, -INF , !P2 ;  /* 0xff800000783c7808 */ /* 0x000fe20005000000 */
[----:B--2---:R-:W-:Y:S01]  /*3570*/  HMMA.16816.F32.BF16 R24, R8, R22, R112 ;  /* 0x000000160818723c */ /* 0x004fe20000041870 */
[----:B------:R-:W-:-:S02]  /*3580*/  ISETP.GE.AND P5, PT, R6, R236, PT ;  /* 0x000000ec0600720c */ /* 0x000fc40003fa6270 */
[C---:B------:R-:W-:Y:S02]  /*3590*/  ISETP.GE.AND P4, PT, R0.reuse, R236, PT ;  /* 0x000000ec0000720c */ /* 0x040fe40003f86270 */
[C---:B------:R-:W-:Y:S02]  /*35a0*/  ISETP.GE.AND P2, PT, R0.reuse, R234, PT ;  /* 0x000000ea0000720c */ /* 0x040fe40003f46270 */
[----:B------:R-:W-:Y:S02]  /*35b0*/  ISETP.LT.OR P1, PT, R0, R233, P1 ;  /* 0x000000e90000720c */ /* 0x000fe40000f21670 */
[C---:B------:R-:W-:Y:S02]  /*35c0*/  ISETP.LT.OR P3, PT, R6.reuse, R232, P3 ;  /* 0x000000e80600720c */ /* 0x040fe40001f61670 */
[-C--:B------:R-:W-:Y:S02]  /*35d0*/  ISETP.LT.OR P5, PT, R6, R231.reuse, P5 ;  /* 0x000000e70600720c */ /* 0x080fe40002fa1670 */
[----:B------:R-:W-:-:S02]  /*35e0*/  ISETP.LT.OR P4, PT, R0, R231, P4 ;  /* 0x000000e70000720c */ /* 0x000fc40002781670 */
[----:B------:R-:W-:Y:S01]  /*35f0*/  ISETP.LT.OR P2, PT, R0, R230, P2 ;  /* 0x000000e60000720c */ /* 0x000fe20001741670 */
[----:B-1----:R-:W-:Y:S01]  /*3600*/  FMUL.FTZ R5, R50, UR8 ;  /* 0x0000000832057c20 */ /* 0x002fe20008410000 */
[----:B------:R-:W-:Y:S02]  /*3610*/  FSEL R61, R71, -INF , !P1 ;  /* 0xff800000473d7808 */ /* 0x000fe40004800000 */
[C---:B------:R-:W-:Y:S01]  /*3620*/  ISETP.GE.AND P6, PT, R6.reuse, R235, PT ;  /* 0x000000eb0600720c */ /* 0x040fe20003fc6270 */
[----:B------:R1:W-:Y:S01]  /*3630*/  MUFU.TANH R86, R5 ;  /* 0x0000000500567308 */ /* 0x0003e20000002400 */
[----:B------:R-:W-:Y:S02]  /*3640*/  ISETP.GE.AND P0, PT, R6, R234, PT ;  /* 0x000000ea0600720c */ /* 0x000fe40003f06270 */
[----:B------:R-:W-:Y:S02]  /*3650*/  FSEL R82, R82, -INF , !P4 ;  /* 0xff80000052527808 */ /* 0x000fe40006000000 */
[----:B-----5:R-:W-:-:S02]  /*3660*/  FSEL R68, R68, -INF , !P2 ;  /* 0xff80000044447808 */ /* 0x020fc40005000000 */
[----:B------:R-:W-:Y:S02]  /*3670*/  FSEL R71, R73, -INF , !P3 ;  /* 0xff80000049477808 */ /* 0x000fe40005800000 */
[----:B------:R-:W-:Y:S02]  /*3680*/  FSEL R83, R83, -INF , !P5 ;  /* 0xff80000053537808 */ /* 0x000fe40006800000 */
[C---:B------:R-:W-:Y:S02]  /*3690*/  ISETP.GE.AND P4, PT, R4.reuse, R237, PT ;  /* 0x000000ed0400720c */ /* 0x040fe40003f86270 */
[C---:B------:R-:W-:Y:S02]  /*36a0*/  ISETP.GE.AND P2, PT, R4.reuse, R236, PT ;  /* 0x000000ec0400720c */ /* 0x040fe40003f46270 */
[C---:B------:R-:W-:Y:S02]  /*36b0*/  ISETP.GE.AND P3, PT, R4.reuse, R235, PT ;  /* 0x000000eb0400720c */ /* 0x040fe40003f66270 */
[----:B------:R-:W-:Y:S01]  /*36c0*/  ISETP.GE.AND P5, PT, R4, R234, PT ;  /* 0x000000ea0400720c */ /* 0x000fe20003fa6270 */
[----:B-1----:R-:W-:Y:S01]  /*36d0*/  FMUL.FTZ R5, R44, UR8 ;  /* 0x000000082c057c20 */ /* 0x002fe20008410000 */
[----:B------:R-:W-:-:S02]  /*36e0*/  ISETP.LT.OR P6, PT, R6, R233, P6 ;  /* 0x000000e90600720c */ /* 0x000fc400037c1670 */
[----:B------:R-:W-:Y:S01]  /*36f0*/  ISETP.LT.OR P0, PT, R6, R230, P0 ;  /* 0x000000e60600720c */ /* 0x000fe20000701670 */
[----:B------:R1:W-:Y:S01]  /*3700*/  MUFU.TANH R74, R5 ;  /* 0x00000005004a7308 */ /* 0x0003e20000002400 */
[C---:B------:R-:W-:Y:S02]  /*3710*/  ISETP.LT.OR P4, PT, R4.reuse, R232, P4 ;  /* 0x000000e80400720c */ /* 0x040fe40002781670 */
[C---:B------:R-:W-:Y:S02]  /*3720*/  ISETP.LT.OR P2, PT, R4.reuse, R231, P2 ;  /* 0x000000e70400720c */ /* 0x040fe40001741670 */
[C---:B------:R-:W-:Y:S02]  /*3730*/  ISETP.LT.OR P3, PT, R4.reuse, R233, P3 ;  /* 0x000000e90400720c */ /* 0x040fe40001f61670 */
[----:B------:R-:W-:Y:S01]  /*3740*/  ISETP.LT.OR P5, PT, R4, R230, P5 ;  /* 0x000000e60400720c */ /* 0x000fe20002fa1670 */
[----:B------:R2:W3:Y:S01]  /*3750*/  MUFU.TANH R6, R19 ;  /* 0x0000001300067308 */ /* 0x0004e20000002400 */
[----:B------:R-:W-:Y:S01]  /*3760*/  FMUL.FTZ R4, R45, UR8 ;  /* 0x000000082d047c20 */ /* 0x000fe20008410000 */
[----:B------:R-:W-:-:S02]  /*3770*/  ISETP.GE.AND P1, PT, R3, R237, PT ;  /* 0x000000ed0300720c */ /* 0x000fc40003f26270 */
[----:B------:R-:W-:Y:S02]  /*3780*/  FSEL R50, R72, -INF , !P6 ;  /* 0xff80000048327808 */ /* 0x000fe40007000000 */
[----:B------:R-:W-:Y:S02]  /*3790*/  ISETP.LT.OR P1, PT, R3, R232, P1 ;  /* 0x000000e80300720c */ /* 0x000fe40000f21670 */
[----:B------:R5:W-:Y:S01]  /*37a0*/  MUFU.TANH R73, R4 ;  /* 0x0000000400497308 */ /* 0x000be20000002400 */
[----:B------:R-:W-:Y:S01]  /*37b0*/  FSEL R62, R70, -INF , !P0 ;  /* 0xff800000463e7808 */ /* 0x000fe20004000000 */
[----:B-1----:R-:W-:Y:S01]  /*37c0*/  FMUL.FTZ R5, R47, UR8 ;  /* 0x000000082f057c20 */ /* 0x002fe20008410000 */
[C---:B------:R-:W-:Y:S02]  /*37d0*/  ISETP.GE.AND P0, PT, R3.reuse, R235, PT ;  /* 0x000000eb0300720c */ /* 0x040fe40003f06270 */
[----:B------:R-:W-:Y:S02]  /*37e0*/  FSEL R80, R80, -INF , !P4 ;  /* 0xff80000050507808 */ /* 0x000fe40006000000 */
[C---:B------:R-:W-:Y:S01]  /*37f0*/  ISETP.GE.AND P6, PT, R3.reuse, R236, PT ;  /* 0x000000ec0300720c */ /* 0x040fe20003fc6270 */
[----:B------:R1:W-:Y:S01]  /*3800*/  MUFU.TANH R70, R5 ;  /* 0x0000000500467308 */ /* 0x0003e20000002400 */
[----:B--2---:R-:W2:Y:S01]  /*3810*/  LDSM.16.M88.4 R16, [R227+0x8c00] ;  /* 0x008c0000e310783b */ /* 0x004ea20000000200 */
[----:B------:R-:W-:Y:S01]  /*3820*/  ISETP.GE.AND P4, PT, R3, R234, PT ;  /* 0x000000ea0300720c */ /* 0x000fe20003f86270 */
[----:B------:R-:W-:-:S04]  /*3830*/  DEPBAR.LE SB0, 0x0 ;  /* 0x000080000000791a */ /* 0x000fc80000000000 */
[----:B------:R-:W-:Y:S01]  /*3840*/  FSEL R81, R81, -INF , !P2 ;  /* 0xff80000051517808 */ /* 0x000fe20005000000 */
[----:B-----5:R-:W-:Y:S01]  /*3850*/  FMUL.FTZ R4, R46, UR8 ;  /* 0x000000082e047c20 */ /* 0x020fe20008410000 */
[----:B------:R-:W-:Y:S02]  /*3860*/  FSEL R75, R75, -INF , !P1 ;  /* 0xff8000004b4b7808 */ /* 0x000fe40004800000 */
[C---:B------:R-:W-:Y:S01]  /*3870*/  ISETP.LT.OR P0, PT, R3.reuse, R233, P0 ;  /* 0x000000e90300720c */ /* 0x040fe20000701670 */
[----:B------:R5:W3:Y:S01]  /*3880*/  MUFU.TANH R72, R4 ;  /* 0x0000000400487308 */ /* 0x000ae20000002400 */
[C---:B------:R-:W-:Y:S02]  /*3890*/  ISETP.LT.OR P6, PT, R3.reuse, R231, P6 ;  /* 0x000000e70300720c */ /* 0x040fe400037c1670 */
[----:B------:R-:W-:Y:S01]  /*38a0*/  ISETP.LT.OR P4, PT, R3, R230, P4 ;  /* 0x000000e60300720c */ /* 0x000fe20002781670 */
[----:B-1----:R-:W-:Y:S01]  /*38b0*/  FMUL.FTZ R5, R52, UR8 ;  /* 0x0000000834057c20 */ /* 0x002fe20008410000 */
[----:B------:R-:W-:Y:S01]  /*38c0*/  VIADD R3, R0, 0x11 ;  /* 0x0000001100037836 */ /* 0x000fe20000000000 */
[----:B----4-:R-:W-:-:S02]  /*38d0*/  FSEL R49, R69, -INF , !P3 ;  /* 0xff80000045317808 */ /* 0x010fc40005800000 */
[----:B------:R-:W-:Y:S01]  /*38e0*/  FSEL R63, R40, -INF , !P5 ;  /* 0xff800000283f7808 */ /* 0x000fe20006800000 */
[----:B------:R1:W4:Y:S01]  /*38f0*/  MUFU.TANH R69, R5 ;  /* 0x0000000500457308 */ /* 0x0003220000002400 */
[----:B------:R-:W-:Y:S02]  /*3900*/  FSEL R52, R41, -INF , !P0 ;  /* 0xff80000029347808 */ /* 0x000fe40004000000 */
[----:B------:R-:W-:Y:S01]  /*3910*/  HMMA.16816.F32.BF16 R40, R12, R22, R64 ;  /* 0x000000160c28723c */ /* 0x000fe20000041840 */
[----:B------:R-:W-:Y:S01]  /*3920*/  BAR.SYNC.DEFER_BLOCKING 0x0 ;  /* 0x0000000000007b1d */ /* 0x000fe20000010000 */
[----:B------:R-:W-:Y:S01]  /*3930*/  ISETP.GE.AND P3, PT, R3, R237, PT ;  /* 0x000000ed0300720c */ /* 0x000fe20003f66270 */
[----:B-----5:R-:W-:-:S03]  /*3940*/  VIADD R4, R0, 0x10 ;  /* 0x0000001000047836 */ /* 0x020fc60000000000 */
[-C--:B------:R-:W-:Y:S02]  /*3950*/  ISETP.LT.OR P3, PT, R3, R232.reuse, P3 ;  /* 0x000000e80300720c */ /* 0x080fe40001f61670 */
[C---:B------:R-:W-:Y:S02]  /*3960*/  ISETP.GE.AND P2, PT, R4.reuse, R237, PT ;  /* 0x000000ed0400720c */ /* 0x040fe40003f46270 */
[C---:B------:R-:W-:Y:S02]  /*3970*/  ISETP.GE.AND P1, PT, R4.reuse, R235, PT ;  /* 0x000000eb0400720c */ /* 0x040fe40003f26270 */
[C---:B------:R-:W-:Y:S01]  /*3980*/  ISETP.LT.OR P2, PT, R4.reuse, R232, P2 ;  /* 0x000000e80400720c */ /* 0x040fe20001741670 */
[----:B-1----:R-:W-:Y:S01]  /*3990*/  FMUL.FTZ R5, R53, UR8 ;  /* 0x0000000835057c20 */ /* 0x002fe20008410000 */
[----:B------:R-:W-:Y:S01]  /*39a0*/  ISETP.LT.OR P1, PT, R4, R233, P1 ;  /* 0x000000e90400720c */ /* 0x000fe20000f21670 */
[----:B--2---:R-:W-:Y:S01]  /*39b0*/  HMMA.16816.F32.BF16 R32, R8, R16, R116 ;  /* 0x000000100820723c */ /* 0x004fe20000041874 */
[----:B------:R-:W-:Y:S01]  /*39c0*/  FSEL R53, R87, -INF , !P4 ;  /* 0xff80000057357808 */ /* 0x000fe20006000000 */
[----:B------:R1:W-:Y:S01]  /*39d0*/  MUFU.TANH R48, R5 ;  /* 0x0000000500307308 */ /* 0x0003e20000002400 */
[----:B------:R-:W-:-:S02]  /*39e0*/  FSEL R64, R57, -INF , !P2 ;  /* 0xff80000039407808 */ /* 0x000fc40005000000 */
[----:B------:R-:W-:Y:S01]  /*39f0*/  FSEL R101, R56, -INF , !P1 ;  /* 0xff80000038657808 */ /* 0x000fe20004800000 */
[----:B------:R-:W-:Y:S01]  /*3a00*/  HMMA.16816.F32.BF16 R36, R8, R18, R108 ;  /* 0x000000120824723c */ /* 0x000fe2000004186c */
[C---:B------:R-:W-:Y:S02]  /*3a10*/  ISETP.GE.AND P4, PT, R3.reuse, R236, PT ;  /* 0x000000ec0300720c */ /* 0x040fe40003f86270 */
[C---:B------:R-:W-:Y:S02]  /*3a20*/  ISETP.GE.AND P2, PT, R3.reuse, R235, PT ;  /* 0x000000eb0300720c */ /* 0x040fe40003f46270 */
[CC--:B------:R-:W-:Y:S01]  /*3a30*/  ISETP.GE.AND P1, PT, R3.reuse, R234.reuse, PT ;  /* 0x000000ea0300720c */ /* 0x0c0fe20003f26270 */
[----:B------:R-:W-:Y:S01]  /*3a40*/  HMMA.16816.F32.BF16 R44, R12, R16, R88 ;  /* 0x000000100c2c723c */ /* 0x000fe20000041858 */
[----:B------:R-:W-:Y:S01]  /*3a50*/  ISETP.GE.AND P0, PT, R4, R234, PT ;  /* 0x000000ea0400720c */ /* 0x000fe20003f06270 */
[----:B------:R-:W-:Y:S01]  /*3a60*/  FMUL.FTZ R11, R24, UR8 ;  /* 0x00000008180b7c20 */ /* 0x000fe20008410000 */
[----:B------:R-:W-:Y:S01]  /*3a70*/  ISETP.LT.OR P4, PT, R3, R231, P4 ;  /* 0x000000e70300720c */ /* 0x000fe20002781670 */
[----:B------:R-:W-:Y:S01]  /*3a80*/  FMUL.FTZ R8, R25, UR8 ;  /* 0x0000000819087c20 */ /* 0x000fe20008410000 */
[C---:B------:R-:W-:Y:S01]  /*3a90*/  ISETP.LT.OR P2, PT, R3.reuse, R233, P2 ;  /* 0x000000e90300720c */ /* 0x040fe20001741670 */
[----:B------:R-:W-:Y:S01]  /*3aa0*/  FMUL.FTZ R10, R26, UR8 ;  /* 0x000000081a0a7c20 */ /* 0x000fe20008410000 */
[-C--:B------:R-:W-:Y:S01]  /*3ab0*/  ISETP.LT.OR P1, PT, R3, R230.reuse, P1 ;  /* 0x000000e60300720c */ /* 0x080fe20000f21670 */
[----:B------:R-:W-:Y:S01]  /*3ac0*/  VIADD R3, R0, 0x18 ;  /* 0x0000001800037836 */ /* 0x000fe20000000000 */
[----:B------:R-:W-:Y:S01]  /*3ad0*/  ISETP.LT.OR P0, PT, R4, R230, P0 ;  /* 0x000000e60400720c */ /* 0x000fe20000701670 */
[----:B-1----:R-:W-:Y:S01]  /*3ae0*/  FMUL.FTZ R5, R30, UR8 ;  /* 0x000000081e057c20 */ /* 0x002fe20008410000 */
[----:B------:R-:W-:Y:S01]  /*3af0*/  ISETP.GE.AND P5, PT, R4, R236, PT ;  /* 0x000000ec0400720c */ /* 0x000fe20003fa6270 */
[----:B------:R-:W-:Y:S01]  /*3b00*/  FMUL.FTZ R20, R32, UR8 ;  /* 0x0000000820147c20 */ /* 0x000fe20008410000 */
[----:B------:R-:W-:Y:S01]  /*3b10*/  FSEL R107, R7, -INF , !P0 ;  /* 0xff800000076b7808 */ /* 0x000fe20004000000 */
[----:B------:R-:W-:Y:S01]  /*3b20*/  VIADD R7, R0, 0x19 ;  /* 0x0000001900077836 */ /* 0x000fe20000000000 */
[C---:B------:R-:W-:Y:S01]  /*3b30*/  ISETP.GE.AND P0, PT, R3.reuse, R237, PT ;  /* 0x000000ed0300720c */ /* 0x040fe20003f06270 */
[----:B------:R1:W2:Y:S01]  /*3b40*/  MUFU.TANH R21, R5 ;  /* 0x0000000500157308 */ /* 0x0002a20000002400 */
[----:B------:R-:W-:Y:S01]  /*3b50*/  ISETP.LT.OR P5, PT, R4, R231, P5 ;  /* 0x000000e70400720c */ /* 0x000fe20002fa1670 */
[----:B------:R-:W-:Y:S01]  /*3b60*/  FMUL.FTZ R4, R28, UR8 ;  /* 0x000000081c047c20 */ /* 0x000fe20008410000 */
[-C--:B------:R-:W-:Y:S01]  /*3b70*/  ISETP.LT.OR P0, PT, R3, R232.reuse, P0 ;  /* 0x000000e80300720c */ /* 0x080fe20000701670 */
[----:B------:R-:W-:Y:S01]  /*3b80*/  FMUL.FTZ R16, R33, UR8 ;  /* 0x0000000821107c20 */ /* 0x000fe20008410000 */
[----:B---3--:R-:W-:Y:S01]  /*3b90*/  FSEL R136, R6, -INF , !P1 ;  /* 0xff80000006887808 */ /* 0x008fe20004800000 */
[----:B------:R-:W-:Y:S01]  /*3ba0*/  VIADD R6, R0, 0x20 ;  /* 0x0000002000067836 */ /* 0x000fe20000000000 */
[----:B------:R-:W-:Y:S01]  /*3bb0*/  FSEL R30, R84, -INF , !P0 ;  /* 0xff800000541e7808 */ /* 0x000fe20004000000 */
[----:B------:R3:W-:Y:S01]  /*3bc0*/  MUFU.TANH R28, R4 ;  /* 0x00000004001c7308 */ /* 0x0007e20000002400 */
[----:B------:R-:W-:Y:S01]  /*3bd0*/  ISETP.GE.AND P0, PT, R7, R237, PT ;  /* 0x000000ed0700720c */ /* 0x000fe20003f06270 */
[----:B------:R-:W-:Y:S01]  /*3be0*/  FMUL.FTZ R9, R27, UR8 ;  /* 0x000000081b097c20 */ /* 0x000fe20008410000 */
[----:B------:R-:W-:Y:S01]  /*3bf0*/  FSEL R100, R100, -INF , !P2 ;  /* 0xff80000064647808 */ /* 0x000fe20005000000 */
[----:B------:R-:W-:Y:S01]  /*3c00*/  FMUL.FTZ R23, R35, UR8 ;  /* 0x0000000823177c20 */ /* 0x000fe20008410000 */
[----:B------:R-:W-:Y:S01]  /*3c10*/  ISETP.LT.OR P0, PT, R7, R232, P0 ;  /* 0x000000e80700720c */ /* 0x000fe20000701670 */
[----:B------:R-:W-:Y:S01]  /*3c20*/  FMUL.FTZ R25, R39, UR8 ;  /* 0x0000000827197c20 */ /* 0x000fe20008410000 */
[C---:B------:R-:W-:Y:S01]  /*3c30*/  ISETP.GE.AND P1, PT, R3.reuse, R234, PT ;  /* 0x000000ea0300720c */ /* 0x040fe20003f26270 */
[----:B------:R-:W-:Y:S01]  /*3c40*/  MUFU.TANH R11, R11 ;  /* 0x0000000b000b7308 */ /* 0x000fe20000002400 */
[C---:B------:R-:W-:Y:S01]  /*3c50*/  ISETP.GE.AND P2, PT, R3.reuse, R235, PT ;  /* 0x000000eb0300720c */ /* 0x040fe20003f46270 */
[----:B-1----:R-:W-:Y:S01]  /*3c60*/  VIADD R5, R0, 0x21 ;  /* 0x0000002100057836 */ /* 0x002fe20000000000 */
[----:B------:R-:W-:-:S02]  /*3c70*/  ISETP.LT.OR P1, PT, R3, R230, P1 ;  /* 0x000000e60300720c */ /* 0x000fc40000f21670 */
[----:B------:R-:W-:-:S03]  /*3c80*/  ISETP.LT.OR P2, PT, R3, R233, P2 ;  /* 0x000000e90300720c */ /* 0x000fc60001741670 */
[----:B------:R-:W-:Y:S01]  /*3c90*/  MUFU.TANH R10, R10 ;  /* 0x0000000a000a7308 */ /* 0x000fe20000002400 */
[----:B---3--:R-:W-:Y:S01]  /*3ca0*/  FMUL.FTZ R4, R29, UR8 ;  /* 0x000000081d047c20 */ /* 0x008fe20008410000 */
[----:B------:R-:W-:Y:S02]  /*3cb0*/  FSEL R29, R58, -INF , !P3 ;  /* 0xff8000003a1d7808 */ /* 0x000fe40005800000 */
[----:B------:R-:W-:Y:S01]  /*3cc0*/  HMMA.16816.F32.BF16 R56, R12, R18, R76 ;  /* 0x000000120c38723c */ /* 0x000fe2000004184c */
[----:B------:R-:W-:Y:S02]  /*3cd0*/  FSEL R32, R74, -INF , !P2 ;  /* 0xff8000004a207808 */ /* 0x000fe40005000000 */
[----:B------:R-:W-:Y:S01]  /*3ce0*/  ISETP.GE.AND P3, PT, R3, R236, PT ;  /* 0x000000ec0300720c */ /* 0x000fe20003f66270 */
[----:B------:R1:W3:Y:S01]  /*3cf0*/  MUFU.TANH R22, R4 ;  /* 0x0000000400167308 */ /* 0x0002e20000002400 */
[----:B------:R-:W-:Y:S02]  /*3d00*/  ISETP.GE.AND P2, PT, R7, R235, PT ;  /* 0x000000eb0700720c */ /* 0x000fe40003f46270 */
[----:B------:R-:W-:Y:S01]  /*3d10*/  FMUL.FTZ R18, R34, UR8 ;  /* 0x0000000822127c20 */ /* 0x000fe20008410000 */
[----:B------:R-:W-:-:S02]  /*3d20*/  FSEL R34, R72, -INF , !P1 ;  /* 0xff80000048227808 */ /* 0x000fc40004800000 */
[----:B------:R-:W-:Y:S02]  /*3d30*/  ISETP.GE.AND P1, PT, R6, R237, PT ;  /* 0x000000ed0600720c */ /* 0x000fe40003f26270 */
[----:B------:R-:W-:Y:S01]  /*3d40*/  ISETP.LT.OR P3, PT, R3, R231, P3 ;  /* 0x000000e70300720c */ /* 0x000fe20001f61670 */
[----:B------:R-:W-:Y:S01]  /*3d50*/  FMUL.FTZ R3, R40, UR8 ;  /* 0x0000000828037c20 */ /* 0x000fe20008410000 */
[----:B------:R-:W-:Y:S01]  /*3d60*/  ISETP.LT.OR P1, PT, R6, R232, P1 ;  /* 0x000000e80600720c */ /* 0x000fe20000f21670 */
[----:B------:R5:W-:Y:S01]  /*3d70*/  MUFU.TANH R12, R8 ;  /* 0x00000008000c7308 */ /* 0x000be20000002400 */
[----:B------:R-:W-:Y:S02]  /*3d80*/  ISETP.LT.OR P2, PT, R7, R233, P2 ;  /* 0x000000e90700720c */ /* 0x000fe40001741670 */
[----:B----4-:R-:W-:Y:S02]  /*3d90*/  FSEL R168, R69, -INF , !P1 ;  /* 0xff80000045a87808 */ /* 0x010fe40004800000 */
[----:B------:R-:W-:Y:S01]  /*3da0*/  FSEL R33, R73, -INF , !P2 ;  /* 0xff80000049217808 */ /* 0x000fe20005000000 */
[----:B-1----:R-:W-:Y:S01]  /*3db0*/  FMUL.FTZ R4, R31, UR8 ;  /* 0x000000081f047c20 */ /* 0x002fe20008410000 */
[----:B------:R-:W-:Y:S01]  /*3dc0*/  FSEL R31, R85, -INF , !P0 ;  /* 0xff800000551f7808 */ /* 0x000fe20004000000 */
[----:B------:R1:W-:Y:S01]  /*3dd0*/  MUFU.TANH R17, R3 ;  /* 0x0000000300117308 */ /* 0x0003e20000002400 */
[----:B------:R-:W-:-:S02]  /*3de0*/  ISETP.GE.AND P0, PT, R7, R234, PT ;  /* 0x000000ea0700720c */ /* 0x000fc40003f06270 */
[----:B------:R-:W-:Y:S02]  /*3df0*/  ISETP.GE.AND P1, PT, R5, R237, PT ;  /* 0x000000ed0500720c */ /* 0x000fe40003f26270 */
[----:B------:R-:W-:Y:S02]  /*3e00*/  ISETP.LT.OR P0, PT, R7, R230, P0 ;  /* 0x000000e60700720c */ /* 0x000fe40000701670 */
[----:B------:R-:W-:Y:S01]  /*3e10*/  ISETP.GE.AND P2, PT, R6, R235, PT ;  /* 0x000000eb0600720c */ /* 0x000fe20003f46270 */
[----:B------:R4:W3:Y:S01]  /*3e20*/  MUFU.TANH R19, R4 ;  /* 0x0000000400137308 */ /* 0x0008e20000002400 */
[----:B------:R-:W-:Y:S01]  /*3e30*/  FSEL R106, R70, -INF , !P0 ;  /* 0xff800000466a7808 */ /* 0x000fe20004000000 */
[----:B-----5:R-:W-:Y:S01]  /*3e40*/  VIADD R8, R0, 0x30 ;  /* 0x0000003000087836 */ /* 0x020fe20000000000 */
[----:B------:R-:W-:Y:S02]  /*3e50*/  ISETP.GE.AND P0, PT, R6, R234, PT ;  /* 0x000000ea0600720c */ /* 0x000fe40003f06270 */
[----:B------:R-:W-:-:S02]  /*3e60*/  ISETP.LT.OR P1, PT, R5, R232, P1 ;  /* 0x000000e80500720c */ /* 0x000fc40000f21670 */
[C---:B------:R-:W-:Y:S01]  /*3e70*/  ISETP.LT.OR P0, PT, R6.reuse, R230, P0 ;  /* 0x000000e60600720c */ /* 0x040fe20000701670 */
[----:B------:R5:W-:Y:S01]  /*3e80*/  MUFU.TANH R15, R9 ;  /* 0x00000009000f7308 */ /* 0x000be20000002400 */
[----:B-1----:R-:W-:Y:S01]  /*3e90*/  FMUL.FTZ R3, R41, UR8 ;  /* 0x0000000829037c20 */ /* 0x002fe20008410000 */
[----:B------:R-:W-:Y:S02]  /*3ea0*/  ISETP.LT.OR P2, PT, R6, R233, P2 ;  /* 0x000000e90600720c */ /* 0x000fe40001741670 */
[----:B--2---:R-:W-:Y:S01]  /*3eb0*/  FSEL R175, R21, -INF , !P0 ;  /* 0xff80000015af7808 */ /* 0x004fe20004000000 */
[----:B------:R-:W-:Y:S01]  /*3ec0*/  FMUL.FTZ R21, R37, UR8 ;  /* 0x0000000825157c20 */ /* 0x000fe20008410000 */
[C---:B------:R-:W-:Y:S02]  /*3ed0*/  ISETP.GE.AND P0, PT, R5.reuse, R235, PT ;  /* 0x000000eb0500720c */ /* 0x040fe40003f06270 */
[----:B------:R1:W2:Y:S01]  /*3ee0*/  MUFU.TANH R13, R3 ;  /* 0x00000003000d7308 */ /* 0x0002a20000002400 */
[----:B----4-:R-:W-:Y:S01]  /*3ef0*/  VIADD R4, R0, 0x28 ;  /* 0x0000002800047836 */ /* 0x010fe20000000000 */
[----:B------:R-:W-:-:S02]  /*3f00*/  ISETP.LT.OR P0, PT, R5, R233, P0 ;  /* 0x000000e90500720c */ /* 0x000fc40000701670 */
[----:B------:R-:W-:Y:S02]  /*3f10*/  FSEL R178, R48, -INF , !P1 ;  /* 0xff80000030b27808 */ /* 0x000fe40004800000 */
[----:B---3--:R-:W-:Y:S01]  /*3f20*/  FSEL R170, R22, -INF , !P0 ;  /* 0xff80000016aa7808 */ /* 0x008fe20004000000 */
[----:B------:R-:W-:Y:S01]  /*3f30*/  FMUL.FTZ R22, R38, UR8 ;  /* 0x0000000826167c20 */ /* 0x000fe20008410000 */
[----:B------:R-:W-:Y:S01]  /*3f40*/  ISETP.GE.AND P0, PT, R4, R235, PT ;  /* 0x000000eb0400720c */ /* 0x000fe20003f06270 */
[----:B-----5:R-:W-:Y:S01]  /*3f50*/  FMUL.FTZ R9, R44, UR8 ;  /* 0x000000082c097c20 */ /* 0x020fe20008410000 */
[----:B------:R-:W-:Y:S01]  /*3f60*/  FSEL R172, R28, -INF , !P2 ;  /* 0xff8000001cac7808 */ /* 0x000fe20005000000 */
[----:B------:R-:W3:Y:S01]  /*3f70*/  MUFU.TANH R18, R18 ;  /* 0x0000001200127308 */ /* 0x000ee20000002400 */
[----:B------:R-:W-:Y:S02]  /*3f80*/  ISETP.LT.OR P0, PT, R4, R233, P0 ;  /* 0x000000e90400720c */ /* 0x000fe40000701670 */
[----:B------:R-:W-:-:S02]  /*3f90*/  ISETP.GE.AND P1, PT, R5, R234, PT ;  /* 0x000000ea0500720c */ /* 0x000fc40003f26270 */
[----:B------:R-:W-:Y:S01]  /*3fa0*/  ISETP.GE.AND P2, PT, R4, R237, PT ;  /* 0x000000ed0400720c */ /* 0x000fe20003f46270 */
[----:B-1----:R-:W-:Y:S01]  /*3fb0*/  VIADD R3, R0, 0x29 ;  /* 0x0000002900037836 */ /* 0x002fe20000000000 */
[----:B------:R-:W-:Y:S01]  /*3fc0*/  FSEL R169, R11, -INF , !P0 ;  /* 0xff8000000ba97808 */ /* 0x000fe20004000000 */
[----:B------:R1:W4:Y:S01]  /*3fd0*/  MUFU.TANH R14, R9 ;  /* 0x00000009000e7308 */ /* 0x0003220000002400 */
[----:B------:R-:W-:Y:S02]  /*3fe0*/  ISETP.LT.OR P1, PT, R5, R230, P1 ;  /* 0x000000e60500720c */ /* 0x000fe40000f21670 */
[----:B------:R-:W-:Y:S02]  /*3ff0*/  ISETP.GE.AND P0, PT, R3, R235, PT ;  /* 0x000000eb0300720c */ /* 0x000fe40003f06270 */
[----:B------:R-:W-:Y:S02]  /*4000*/  ISETP.LT.OR P2, PT, R4, R232, P2 ;  /* 0x000000e80400720c */ /* 0x000fe40001741670 */
[----:B------:R-:W-:-:S02]  /*4010*/  FSEL R173, R19, -INF , !P1 ;  /* 0xff80000013ad7808 */ /* 0x000fc40004800000 */
[----:B------:R-:W-:Y:S02]  /*4020*/  ISETP.LT.OR P0, PT, R3, R233, P0 ;  /* 0x000000e90300720c */ /* 0x000fe40000701670 */
[----:B------:R-:W-:Y:S02]  /*4030*/  ISETP.GE.AND P1, PT, R4, R234, PT ;  /* 0x000000ea0400720c */ /* 0x000fe40003f26270 */
[----:B------:R-:W-:Y:S02]  /*4040*/  FSEL R184, R17, -INF , !P2 ;  /* 0xff80000011b87808 */ /* 0x000fe40005000000 */
[----:B------:R-:W-:Y:S01]  /*4050*/  ISETP.GE.AND P2, PT, R3, R237, PT ;  /* 0x000000ed0300720c */ /* 0x000fe20003f46270 */
[----:B------:R5:W3:Y:S01]  /*4060*/  MUFU.TANH R17, R20 ;  /* 0x0000001400117308 */ /* 0x000ae20000002400 */
[----:B-1----:R-:W-:Y:S01]  /*4070*/  FMUL.FTZ R9, R45, UR8 ;  /* 0x000000082d097c20 */ /* 0x002fe20008410000 */
[----:B------:R-:W-:Y:S02]  /*4080*/  FSEL R171, R12, -INF , !P0 ;  /* 0xff8000000cab7808 */ /* 0x000fe40004000000 */
[----:B------:R-:W-:-:S02]  /*4090*/  ISETP.LT.OR P1, PT, R4, R230, P1 ;  /* 0x000000e60400720c */ /* 0x000fc40000f21670 */
[----:B------:R-:W-:Y:S02]  /*40a0*/  PLOP3.LUT P0, PT, PT, PT, UP0, 0x80, 0x0 ;  /* 0x000000000000781c */ /* 0x000fe40003f0f008 */
[C---:B------:R-:W-:Y:S01]  /*40b0*/  ISETP.LT.OR P2, PT, R3.reuse, R232, P2 ;  /* 0x000000e80300720c */ /* 0x040fe20001741670 */
[----:B------:R1:W1:Y:S01]  /*40c0*/  MUFU.TANH R19, R9 ;  /* 0x0000000900137308 */ /* 0x0002620000002400 */
[----:B------:R-:W-:Y:S02]  /*40d0*/  FSEL R174, R10, -INF , !P1 ;  /* 0xff8000000aae7808 */ /* 0x000fe40004800000 */
[----:B------:R-:W-:Y:S02]  /*40e0*/  ISETP.GE.AND P1, PT, R3, R234, PT ;  /* 0x000000ea0300720c */ /* 0x000fe40003f26270 */
[----:B--2---:R-:W-:Y:S02]  /*40f0*/  FSEL R185, R13, -INF , !P2 ;  /* 0xff8000000db97808 */ /* 0x004fe40005000000 */
[----:B------:R-:W-:Y:S01]  /*4100*/  ISETP.GE.AND P2, PT, R8, R237, PT ;  /* 0x000000ed0800720c */ /* 0x000fe20003f46270 */
[----:B-----5:R-:W-:Y:S01]  /*4110*/  FMUL.FTZ R20, R36, UR8 ;  /* 0x0000000824147c20 */ /* 0x020fe20008410000 */
[----:B------:R-:W-:-:S02]  /*4120*/  ISETP.LT.OR P1, PT, R3, R230, P1 ;  /* 0x000000e60300720c */ /* 0x000fc40000f21670 */
[C---:B------:R-:W-:Y:S02]  /*4130*/  ISETP.LT.OR P2, PT, R8.reuse, R232, P2 ;  /* 0x000000e80800720c */ /* 0x040fe40001741670 */
[----:B------:R-:W-:Y:S02]  /*4140*/  FSEL R176, R15, -INF , !P1 ;  /* 0xff8000000fb07808 */ /* 0x000fe40004800000 */
[----:B------:R-:W-:Y:S02]  /*4150*/  P2R R15, PR, RZ, 0x4 ;  /* 0x00000004ff0f7803 */ /* 0x000fe40000000000 */
[----:B------:R-:W-:Y:S01]  /*4160*/  ISETP.GE.AND P2, PT, R8, R235, PT ;  /* 0x000000eb0800720c */ /* 0x000fe20003f46270 */
[----:B-1-34-:R-:W-:-:S12]  /*4170*/  @!P0 BRA `(.L_x_835) ;  /* 0x0000000000608947 */ /* 0x01afd80003800000 */
[----:B------:R-:W-:-:S04]  /*4180*/  UIADD3 UR7, UR25, -0x2, URZ ;  /* 0xfffffffe19077890 */ /* 0x000fc8000fffe03f */
[----:B------:R-:W-:Y:S02]  /*4190*/  USHF.R.S32.HI UR6, URZ, 0x1f, UR7 ;  /* 0x0000001f3f067899 */ /* 0x000fe40008011407 */
[----:B------:R-:W-:Y:S01]  /*41a0*/  UIMAD UR5, UR20, UR7, URZ ;  /* 0x00000007140572a4 */ /* 0x000fe2000f8e023f */
[----:B------:R-:W-:-:S03]  /*41b0*/  IMAD.U32 R9, RZ, RZ, UR7 ;  /* 0x00000007ff097e24 */ /* 0x000fc6000f8e00ff */
[----:B------:R-:W-:Y:S01]  /*41c0*/  UIMAD UR5, UR6, UR21, UR5 ;  /* 0x00000015060572a4 */ /* 0x000fe2000f8e0205 */
[----:B------:R-:W-:Y:S02]  /*41d0*/  IMAD.WIDE.U32 R12, R9, UR21, R146 ;  /* 0x00000015090c7c25 */ /* 0x000fe4000f8e0092 */
[----:B------:R-:W-:-:S03]  /*41e0*/  ULDC.64 UR6, c[0x0][0x218] ;  /* 0x0000860000067ab9 */ /* 0x000fc60000000a00 */
[----:B------:R-:W-:Y:S01]  /*41f0*/  VIADD R9, R13, UR5 ;  /* 0x000000050d097c36 */ /* 0x000fe20008000000 */
[----:B------:R-:W-:Y:S01]  /*4200*/  LEA R10, P1, R12, UR6, 0x1 ;  /* 0x000000060c0a7c11 */ /* 0x000fe2000f8208ff */
[----:B------:R-:W-:-:S03]  /*4210*/  IMAD.U32 R13, RZ, RZ, UR31 ;  /* 0x0000001fff0d7e24 */ /* 0x000fc6000f8e00ff */
[----:B------:R-:W-:Y:S02]  /*4220*/  LEA.HI.X R11, R12, UR7, R9, 0x1, P1 ;  /* 0x000000070c0b7c11 */ /* 0x000fe400088f0c09 */
[----:B------:R-:W-:-:S03]  /*4230*/  MOV R9, UR32 ;  /* 0x0000002000097c02 */ /* 0x000fc60008000f00 */
[----:B------:R-:W-:Y:S01]  /*4240*/  @!PT LDS RZ, [RZ] ;  /* 0x00000000fffff984 */ /* 0x000fe20000000800 */
[----:B------:R-:W-:Y:S01]  /*4250*/  @!PT LDS RZ, [RZ] ;  /* 0x00000000fffff984 */ /* 0x000fe20000000800 */
[----:B------:R-:W-:Y:S01]  /*4260*/  @!PT LDS RZ, [RZ] ;  /* 0x00000000fffff984 */ /* 0x000fe20000000800 */
[----:B------:R1:W-:Y:S01]  /*4270*/  LDGSTS.E.BYPASS.LTC128B.128 [R238+0x6000], desc[UR18][R10.64] ;  /* 0x060000000aee7fae */ /* 0x0003e2000b901d52 */
[----:B------:R-:W-:-:S03]  /*4280*/  LEA R12, P1, R9, R10, 0x1 ;  /* 0x0000000a090c7211 */ /* 0x000fc600078208ff */
[----:B------:R1:W-:Y:S01]  /*4290*/  LDGSTS.E.BYPASS.LTC128B.128 [R238+0x7000], desc[UR18][R10.64+0x40] ;  /* 0x070000400aee7fae */ /* 0x0003e2000b901d52 */
[----:B------:R-:W-:-:S03]  /*42a0*/  LEA.HI.X R13, R9, R11, R13, 0x1, P1 ;  /* 0x0000000b090d7211 */ /* 0x000fc600008f0c0d */
[----:B------:R1:W-:Y:S04]  /*42b0*/  LDGSTS.E.BYPASS.LTC128B.128 [R238+0x8000], desc[UR18][R10.64+0x80] ;  /* 0x080000800aee7fae */ /* 0x0003e8000b901d52 */
[----:B------:R1:W-:Y:S04]  /*42c0*/  LDGSTS.E.BYPASS.LTC128B.128 [R238+0x6800], desc[UR18][R12.64] ;  /* 0x068000000cee7fae */ /* 0x0003e8000b901d52 */
[----:B------:R1:W-:Y:S04]  /*42d0*/  LDGSTS.E.BYPASS.LTC128B.128 [R238+0x7800], desc[UR18][R12.64+0x40] ;  /* 0x078000400cee7fae */ /* 0x0003e8000b901d52 */
[----:B------:R1:W-:Y:S04]  /*42e0*/  LDGSTS.E.BYPASS.LTC128B.128 [R238+0x8800], desc[UR18][R12.64+0x80] ;  /* 0x088000800cee7fae */ /* 0x0003e8000b901d52 */
[----:B------:R-:W0:Y:S02]  /*42f0*/  LDGDEPBAR ;  /* 0x00000000000079af */ /* 0x000e240000000000 */
.L_x_835:
[----:B------:R-:W-:Y:S01]  /*4300*/  ISETP.LT.OR P2, PT, R8, R233, P2 ;  /* 0x000000e90800720c */ /* 0x000fe20001741670 */
[----:B------:R-:W-:Y:S01]  /*4310*/  FMUL.FTZ R9, R56, UR8 ;  /* 0x0000000838097c20 */ /* 0x000fe20008410000 */
[C---:B------:R-:W-:Y:S01]  /*4320*/  VIADD R24, R0.reuse, 0x31 ;  /* 0x0000003100187836 */ /* 0x040fe20000000000 */
[----:B------:R-:W-:Y:S01]  /*4330*/  ISETP.NE.AND P1, PT, R15, RZ, PT ;  /* 0x000000ff0f00720c */ /* 0x000fe20003f25270 */
[C---:B------:R-:W-:Y:S01]  /*4340*/  VIADD R26, R0.reuse, 0x38 ;  /* 0x00000038001a7836 */ /* 0x040fe20000000000 */
[----:B------:R-:W-:Y:S01]  /*4350*/  FSEL R204, R17, -INF , !P2 ;  /* 0xff80000011cc7808 */ /* 0x000fe20005000000 */
[----:B-1----:R1:W-:Y:S01]  /*4360*/  MUFU.TANH R13, R9 ;  /* 0x00000009000d7308 */ /* 0x0023e20000002400 */
[----:B------:R-:W-:Y:S01]  /*4370*/  VIADD R17, R0, 0x39 ;  /* 0x0000003900117836 */ /* 0x000fe20000000000 */
[----:B------:R-:W-:Y:S01]  /*4380*/  FMNMX.FTZ R0, R61, R50, !PT ;  /* 0x000000323d007209 */ /* 0x000fe20007810000 */
[----:B------:R-:W-:Y:S01]  /*4390*/  FMUL.FTZ R10, R57, UR8 ;  /* 0x00000008390a7c20 */ /* 0x000fe20008410000 */
[----:B------:R-:W-:Y:S01]  /*43a0*/  FSEL R179, R14, -INF , !P1 ;  /* 0xff8000000eb37808 */ /* 0x000fe20004800000 */
[----:B------:R-:W-:Y:S01]  /*43b0*/  ULDC UR26, c[0x0][0x2ec] ;  /* 0x0000bb00001a7ab9 */ /* 0x000fe20000000800 */
[----:B------:R-:W-:-:S02]  /*43c0*/  FMNMX.FTZ R0, R49, R0, !PT ;  /* 0x0000000031007209 */ /* 0x000fc40007810000 */
[----:B------:R2:W-:Y:S01]  /*43d0*/  MUFU.TANH R14, R10 ;  /* 0x0000000a000e7308 */ /* 0x0005e20000002400 */
[----:B------:R-:W-:Y:S02]  /*43e0*/  ISETP.GE.AND P1, PT, R8, R234, PT ;  /* 0x000000ea0800720c */ /* 0x000fe40003f26270 */
[----:B------:R-:W-:Y:S02]  /*43f0*/  FMNMX.FTZ R0, R52, R0, !PT ;  /* 0x0000000034007209 */ /* 0x000fe40007810000 */
[----:B------:R-:W-:Y:S02]  /*4400*/  ISETP.GE.AND P2, PT, R24, R237, PT ;  /* 0x000000ed1800720c */ /* 0x000fe40003f46270 */
[----:B------:R-:W-:Y:S01]  /*4410*/  FMNMX.FTZ R0, R101, R0, !PT ;  /* 0x0000000065007209 */ /* 0x000fe20007810000 */
[----:B------:R-:W3:Y:S01]  /*4420*/  MUFU.TANH R11, R16 ;  /* 0x00000010000b7308 */ /* 0x000ee20000002400 */
[----:B-1----:R-:W-:Y:S02]  /*4430*/  FMNMX.FTZ R9, R60, R71, !PT ;  /* 0x000000473c097209 */ /* 0x002fe40007810000 */
[----:B------:R-:W-:-:S02]  /*4440*/  FMNMX.FTZ R0, R100, R0, !PT ;  /* 0x0000000064007209 */ /* 0x000fc40007810000 */
[----:B------:R-:W-:Y:S02]  /*4450*/  FMNMX.FTZ R9, R80, R9, !PT ;  /* 0x0000000950097209 */ /* 0x000fe40007810000 */
[----:B------:R-:W-:Y:S01]  /*4460*/  FMNMX.FTZ R0, R32, R0, !PT ;  /* 0x0000000020007209 */ /* 0x000fe20007810000 */
[----:B------:R-:W1:Y:S01]  /*4470*/  MUFU.TANH R12, R20 ;  /* 0x00000014000c7308 */ /* 0x000e620000002400 */
[----:B------:R-:W-:Y:S02]  /*4480*/  FMNMX.FTZ R9, R75, R9, !PT ;  /* 0x000000094b097209 */ /* 0x000fe40007810000 */
[----:B------:R-:W-:Y:S02]  /*4490*/  FMNMX.FTZ R0, R33, R0, !PT ;  /* 0x0000000021007209 */ /* 0x000fe40007810000 */
[----:B------:R-:W-:Y:S02]  /*44a0*/  FMNMX.FTZ R9, R64, R9, !PT ;  /* 0x0000000940097209 */ /* 0x000fe40007810000 */
[----:B------:R-:W-:Y:S01]  /*44b0*/  ISETP.LT.OR P1, PT, R8, R230, P1 ;  /* 0x000000e60800720c */ /* 0x000fe20000f21670 */
[----:B------:R-:W-:Y:S01]  /*44c0*/  MUFU.TANH R16, R23 ;  /* 0x0000001700107308 */ /* 0x000fe20000002400 */
[----:B------:R-:W-:-:S02]  /*44d0*/  FMNMX.FTZ R9, R29, R9, !PT ;  /* 0x000000091d097209 */ /* 0x000fc40007810000 */
[----:B------:R-:W-:Y:S02]  /*44e0*/  ISETP.LT.OR P2, PT, R24, R232, P2 ;  /* 0x000000e81800720c */ /* 0x000fe40001741670 */
[----:B------:R-:W-:Y:S02]  /*44f0*/  FMNMX.FTZ R9, R30, R9, !PT ;  /* 0x000000091e097209 */ /* 0x000fe40007810000 */
[----:B------:R-:W-:Y:S01]  /*4500*/  FSEL R205, R18, -INF , !P1 ;  /* 0xff80000012cd7808 */ /* 0x000fe20004800000 */
[----:B------:R-:W-:Y:S01]  /*4510*/  MUFU.TANH R15, R22 ;  /* 0x00000016000f7308 */ /* 0x000fe20000002400 */
[----:B------:R-:W-:Y:S02]  /*4520*/  FMNMX.FTZ R9, R31, R9, !PT ;  /* 0x000000091f097209 */ /* 0x000fe40007810000 */
[----:B------:R-:W-:Y:S02]  /*4530*/  FSEL R177, R19, -INF , !P2 ;  /* 0xff80000013b17808 */ /* 0x000fe40005000000 */
[----:B--2---:R-:W-:-:S02]  /*4540*/  FMNMX.FTZ R10, R168, R9, !PT ;  /* 0x00000009a80a7209 */ /* 0x004fc40007810000 */
[----:B------:R-:W-:Y:S02]  /*4550*/  FMNMX.FTZ R9, R172, R0, !PT ;  /* 0x00000000ac097209 */ /* 0x000fe40007810000 */
[----:B------:R-:W-:Y:S02]  /*4560*/  FMNMX.FTZ R0, R68, R62, !PT ;  /* 0x0000003e44007209 */ /* 0x000fe40007810000 */
[----:B------:R-:W-:Y:S02]  /*4570*/  ISETP.GE.AND P1, PT, R26, R237, PT ;  /* 0x000000ed1a00720c */ /* 0x000fe40003f26270 */
[----:B------:R-:W-:Y:S02]  /*4580*/  FMNMX.FTZ R0, R63, R0, !PT ;  /* 0x000000003f007209 */ /* 0x000fe40007810000 */
[----:B------:R-:W-:Y:S02]  /*4590*/  ISETP.GE.AND P2, PT, R24, R235, PT ;  /* 0x000000eb1800720c */ /* 0x000fe40003f46270 */
[----:B------:R-:W-:-:S02]  /*45a0*/  FMNMX.FTZ R0, R53, R0, !PT ;  /* 0x0000000035007209 */ /* 0x000fc40007810000 */
[----:B------:R-:W-:Y:S02]  /*45b0*/  FMNMX.FTZ R10, R178, R10, !PT ;  /* 0x0000000ab20a7209 */ /* 0x000fe40007810000 */
[----:B------:R-:W-:Y:S02]  /*45c0*/  FMNMX.FTZ R0, R107, R0, !PT ;  /* 0x000000006b007209 */ /* 0x000fe40007810000 */
[----:B------:R-:W-:Y:S02]  /*45d0*/  ISETP.LT.OR P1, PT, R26, R232, P1 ;  /* 0x000000e81a00720c */ /* 0x000fe40000f21670 */
[----:B------:R-:W-:Y:S02]  /*45e0*/  FMNMX.FTZ R0, R136, R0, !PT ;  /* 0x0000000088007209 */ /* 0x000fe40007810000 */
[----:B------:R-:W-:Y:S02]  /*45f0*/  ISETP.LT.OR P2, PT, R24, R233, P2 ;  /* 0x000000e91800720c */ /* 0x000fe40001741670 */
[----:B------:R-:W-:-:S02]  /*4600*/  FMNMX.FTZ R10, R184, R10, !PT ;  /* 0x0000000ab80a7209 */ /* 0x000fc40007810000 */
[----:B------:R-:W-:Y:S02]  /*4610*/  FMNMX.FTZ R9, R170, R9, !PT ;  /* 0x00000009aa097209 */ /* 0x000fe40007810000 */
[----:B------:R-:W-:Y:S02]  /*4620*/  FMNMX.FTZ R0, R34, R0, !PT ;  /* 0x0000000022007209 */ /* 0x000fe40007810000 */
[----:B---3--:R-:W-:Y:S02]  /*4630*/  FSEL R218, R11, -INF , !P2 ;  /* 0xff8000000bda7808 */ /* 0x008fe40005000000 */
[----:B------:R-:W-:Y:S01]  /*4640*/  FSEL R186, R13, -INF , !P1 ;  /* 0xff8000000dba7808 */ /* 0x000fe20004800000 */
[----:B------:R-:W2:Y:S01]  /*4650*/  MUFU.TANH R11, R21 ;  /* 0x00000015000b7308 */ /* 0x000ea20000002400 */
[----:B------:R-:W-:Y:S02]  /*4660*/  ISETP.GE.AND P1, PT, R17, R237, PT ;  /* 0x000000ed1100720c */ /* 0x000fe40003f26270 */
[----:B------:R-:W-:-:S02]  /*4670*/  FMNMX.FTZ R10, R185, R10, !PT ;  /* 0x0000000ab90a7209 */ /* 0x000fc40007810000 */
[----:B------:R-:W-:Y:S02]  /*4680*/  FMNMX.FTZ R9, R169, R9, !PT ;  /* 0x00000009a9097209 */ /* 0x000fe40007810000 */
[----:B------:R-:W-:Y:S01]  /*4690*/  FMNMX.FTZ R0, R106, R0, !PT ;  /* 0x000000006a007209 */ /* 0x000fe20007810000 */
[----:B------:R-:W3:Y:S01]  /*46a0*/  MUFU.TANH R13, R25 ;  /* 0x00000019000d7308 */ /* 0x000ee20000002400 */
[----:B------:R-:W-:Y:S02]  /*46b0*/  ISETP.GE.AND P2, PT, R26, R235, PT ;  /* 0x000000eb1a00720c */ /* 0x000fe40003f46270 */
[----:B------:R-:W-:Y:S02]  /*46c0*/  ISETP.LT.OR P1, PT, R17, R232, P1 ;  /* 0x000000e81100720c */ /* 0x000fe40000f21670 */
[----:B------:R-:W-:Y:S02]  /*46d0*/  FMNMX.FTZ R10, R179, R10, !PT ;  /* 0x0000000ab30a7209 */ /* 0x000fe40007810000 */
[----:B------:R-:W-:-:S02]  /*46e0*/  FMNMX.FTZ R9, R171, R9, !PT ;  /* 0x00000009ab097209 */ /* 0x000fc40007810000 */
[----:B------:R-:W-:Y:S02]  /*46f0*/  FMNMX.FTZ R0, R175, R0, !PT ;  /* 0x00000000af007209 */ /* 0x000fe40007810000 */
[----:B------:R-:W-:Y:S02]  /*4700*/  ISETP.LT.OR P2, PT, R26, R233, P2 ;  /* 0x000000e91a00720c */ /* 0x000fe40001741670 */
[----:B------:R-:W-:Y:S02]  /*4710*/  FSEL R208, R14, -INF , !P1 ;  /* 0xff8000000ed07808 */ /* 0x000fe40004800000 */
[----:B------:R-:W-:Y:S01]  /*4720*/  FMNMX.FTZ R105, R177, R10, !PT ;  /* 0x0000000ab1697209 */ /* 0x000fe20007810000 */
[----:B------:R-:W-:Y:S01]  /*4730*/  FMUL.FTZ R10, R55, UR8 ;  /* 0x00000008370a7c20 */ /* 0x000fe20008410000 */
[----:B------:R-:W-:Y:S01]  /*4740*/  ISETP.GE.AND P1, PT, R17, R235, PT ;  /* 0x000000eb1100720c */ /* 0x000fe20003f26270 */
[----:B------:R-:W4:Y:S01]  /*4750*/  MUFU.TANH R14, R51 ;  /* 0x00000033000e7308 */ /* 0x000f220000002400 */
[----:B------:R-:W-:-:S02]  /*4760*/  FMNMX.FTZ R9, R204, R9, !PT ;  /* 0x00000009cc097209 */ /* 0x000fc40007810000 */
[----:B------:R-:W-:Y:S02]  /*4770*/  FMNMX.FTZ R0, R173, R0, !PT ;  /* 0x00000000ad007209 */ /* 0x000fe40007810000 */
[----:B-1----:R-:W-:Y:S02]  /*4780*/  FSEL R217, R12, -INF , !P2 ;  /* 0xff8000000cd97808 */ /* 0x002fe40005000000 */
[----:B------:R-:W-:Y:S02]  /*4790*/  FMNMX.FTZ R105, R186, R105, !PT ;  /* 0x00000069ba697209 */ /* 0x000fe40007810000 */
[----:B------:R-:W-:Y:S02]  /*47a0*/  ISETP.GE.AND P2, PT, R24, R234, PT ;  /* 0x000000ea1800720c */ /* 0x000fe40003f46270 */
[----:B------:R-:W-:Y:S02]  /*47b0*/  ISETP.LT.OR P1, PT, R17, R233, P1 ;  /* 0x000000e91100720c */ /* 0x000fe40000f21670 */
[----:B------:R-:W-:Y:S01]  /*47c0*/  FMNMX.FTZ R103, R218, R9, !PT ;  /* 0x00000009da677209 */ /* 0x000fe20007810000 */
[----:B------:R-:W-:Y:S01]  /*47d0*/  FMUL.FTZ R9, R54, UR8 ;  /* 0x0000000836097c20 */ /* 0x000fe20008410000 */
[----:B------:R-:W-:-:S02]  /*47e0*/  FMNMX.FTZ R0, R174, R0, !PT ;  /* 0x00000000ae007209 */ /* 0x000fc40007810000 */
[----:B------:R-:W-:Y:S02]  /*47f0*/  FMNMX.FTZ R105, R208, R105, !PT ;  /* 0x00000069d0697209 */ /* 0x000fe40007810000 */
[----:B--2---:R-:W-:Y:S02]  /*4800*/  FSEL R213, R11, -INF , !P1 ;  /* 0xff8000000bd57808 */ /* 0x004fe40004800000 */
[----:B------:R-:W-:Y:S01]  /*4810*/  FMNMX.FTZ R103, R217, R103, !PT ;  /* 0x00000067d9677209 */ /* 0x000fe20007810000 */
[----:B------:R-:W1:Y:S01]  /*4820*/  SHFL.BFLY PT, R11, R105, 0x2, 0x1f ;  /* 0x0c401f00690b7f89 */ /* 0x000e6200000e0000 */
[----:B------:R-:W-:Y:S02]  /*4830*/  ISETP.LT.OR P2, PT, R24, R230, P2 ;  /* 0x000000e61800720c */ /* 0x000fe40001741670 */
[----:B------:R-:W-:Y:S02]  /*4840*/  ISETP.GE.AND P1, PT, R26, R234, PT ;  /* 0x000000ea1a00720c */ /* 0x000fe40003f26270 */
[----:B------:R-:W-:-:S02]  /*4850*/  FMNMX.FTZ R0, R176, R0, !PT ;  /* 0x00000000b0007209 */ /* 0x000fc40007810000 */
[----:B------:R-:W-:Y:S02]  /*4860*/  FMNMX.FTZ R103, R213, R103, !PT ;  /* 0x00000067d5677209 */ /* 0x000fe40007810000 */
[----:B------:R-:W-:Y:S02]  /*4870*/  FSEL R214, R16, -INF , !P2 ;  /* 0xff80000010d67808 */ /* 0x000fe40005000000 */
[----:B------:R-:W-:Y:S01]  /*4880*/  ISETP.GE.AND P2, PT, R17, R234, PT ;  /* 0x000000ea1100720c */ /* 0x000fe20003f46270 */
[----:B------:R-:W2:Y:S01]  /*4890*/  SHFL.BFLY PT, R12, R103, 0x2, 0x1f ;  /* 0x0c401f00670c7f89 */ /* 0x000ea200000e0000 */
[----:B------:R-:W-:Y:S01]  /*48a0*/  ISETP.LT.OR P1, PT, R26, R230, P1 ;  /* 0x000000e61a00720c */ /* 0x000fe20000f21670 */
[----:B------:R5:W4:Y:S01]  /*48b0*/  MUFU.TANH R16, R9 ;  /* 0x0000000900107308 */ /* 0x000b220000002400 */
[----:B------:R-:W-:Y:S02]  /*48c0*/  FMNMX.FTZ R0, R205, R0, !PT ;  /* 0x00000000cd007209 */ /* 0x000fe40007810000 */
[----:B------:R-:W-:-:S02]  /*48d0*/  ISETP.LT.OR P2, PT, R17, R230, P2 ;  /* 0x000000e61100720c */ /* 0x000fc40001741670 */
[----:B------:R-:W-:Y:S02]  /*48e0*/  FSEL R215, R15, -INF , !P1 ;  /* 0xff8000000fd77808 */ /* 0x000fe40004800000 */
[----:B------:R-:W-:Y:S02]  /*48f0*/  FMNMX.FTZ R0, R214, R0, !PT ;  /* 0x00000000d6007209 */ /* 0x000fe40007810000 */
[----:B---3--:R-:W-:Y:S02]  /*4900*/  FSEL R216, R13, -INF , !P2 ;  /* 0xff8000000dd87808 */ /* 0x008fe40005000000 */
[----:B------:R-:W-:Y:S01]  /*4910*/  FMNMX.FTZ R0, R215, R0, !PT ;  /* 0x00000000d7007209 */ /* 0x000fe20007810000 */
[----:B------:R3:W4:Y:S01]  /*4920*/  MUFU.TANH R13, R10 ;  /* 0x0000000a000d7308 */ /* 0x0007220000002400 */
[----:B------:R-:W-:Y:S02]  /*4930*/  ISETP.GE.AND P2, PT, R6, R236, PT ;  /* 0x000000ec0600720c */ /* 0x000fe40003f46270 */
[----:B------:R-:W-:-:S02]  /*4940*/  FMNMX.FTZ R0, R216, R0, !PT ;  /* 0x00000000d8007209 */ /* 0x000fc40007810000 */
[----:B-1----:R-:W-:Y:S02]  /*4950*/  FMNMX.FTZ R105, R105, R11, !PT ;  /* 0x0000000b69697209 */ /* 0x002fe40007810000 */
[----:B------:R-:W-:Y:S01]  /*4960*/  FSEL R72, R92, -INF , !P4 ;  /* 0xff8000005c487808 */ /* 0x000fe20006000000 */
[----:B------:R-:W1:Y:S01]  /*4970*/  SHFL.BFLY PT, R102, R0, 0x2, 0x1f ;  /* 0x0c401f0000667f89 */ /* 0x000e6200000e0000 */
[----:B------:R-:W-:Y:S02]  /*4980*/  ISETP.GE.AND P4, PT, R3, R236, PT ;  /* 0x000000ec0300720c */ /* 0x000fe40003f86270 */
[-C--:B------:R-:W-:Y:S01]  /*4990*/  ISETP.LT.OR P2, PT, R6, R231.reuse, P2 ;  /* 0x000000e70600720c */ /* 0x080fe20001741670 */
[----:B------:R-:W-:Y:S01]  /*49a0*/  FMUL.FTZ R6, R42, UR8 ;  /* 0x000000082a067c20 */ /* 0x000fe20008410000 */
[----:B--2---:R-:W-:Y:S01]  /*49b0*/  FMNMX.FTZ R103, R103, R12, !PT ;  /* 0x0000000c67677209 */ /* 0x004fe20007810000 */
[----:B-----5:R-:W2:Y:S01]  /*49c0*/  SHFL.BFLY PT, R9, R105, 0x1, 0x1f ;  /* 0x0c201f0069097f89 */ /* 0x020ea200000e0000 */
[----:B------:R-:W-:Y:S01]  /*49d0*/  ISETP.LT.OR P4, PT, R3, R231, P4 ;  /* 0x000000e70300720c */ /* 0x000fe20002781670 */
[----:B------:R5:W2:Y:S01]  /*49e0*/  MUFU.TANH R15, R6 ;  /* 0x00000006000f7308 */ /* 0x000aa20000002400 */
[----:B------:R-:W-:-:S02]  /*49f0*/  FMNMX.FTZ R3, R82, R83, !PT ;  /* 0x0000005352037209 */ /* 0x000fc40007810000 */
[----:B---3--:R-:W-:Y:S02]  /*4a00*/  FSEL R10, R94, -INF , !P6 ;  /* 0xff8000005e0a7808 */ /* 0x008fe40007000000 */
[----:B------:R-:W-:Y:S02]  /*4a10*/  FMNMX.FTZ R3, R81, R3, !PT ;  /* 0x0000000351037209 */ /* 0x000fe40007810000 */
[----:B------:R-:W-:Y:S02]  /*4a20*/  FSEL R73, R93, -INF , !P5 ;  /* 0xff8000005d497808 */ /* 0x000fe40006800000 */
[----:B------:R-:W-:Y:S02]  /*4a30*/  FMNMX.FTZ R3, R10, R3, !PT ;  /* 0x000000030a037209 */ /* 0x000fe40007810000 */
[-C--:B------:R-:W-:Y:S02]  /*4a40*/  ISETP.GE.AND P1, PT, R7, R236.reuse, PT ;  /* 0x000000ec0700720c */ /* 0x080fe40003f26270 */
[----:B------:R-:W-:-:S02]  /*4a50*/  ISETP.GE.AND P6, PT, R5, R236, PT ;  /* 0x000000ec0500720c */ /* 0x000fc40003fc6270 */
[----:B------:R-:W-:Y:S01]  /*4a60*/  ISETP.LT.OR P1, PT, R7, R231, P1 ;  /* 0x000000e70700720c */ /* 0x000fe20000f21670 */
[----:B------:R-:W-:Y:S01]  /*4a70*/  FMUL.FTZ R7, R43, UR8 ;  /* 0x000000082b077c20 */ /* 0x000fe20008410000 */
[----:B-----5:R-:W3:Y:S01]  /*4a80*/  SHFL.BFLY PT, R6, R103, 0x1, 0x1f ;  /* 0x0c201f0067067f89 */ /* 0x020ee200000e0000 */
[----:B-1----:R-:W-:Y:S02]  /*4a90*/  FMNMX.FTZ R102, R0, R102, !PT ;  /* 0x0000006600667209 */ /* 0x002fe40007810000 */
[----:B------:R-:W-:Y:S01]  /*4aa0*/  FMNMX.FTZ R0, R73, R3, !PT ;  /* 0x0000000349007209 */ /* 0x000fe20007810000 */
[----:B------:R-:W1:Y:S01]  /*4ab0*/  MUFU.TANH R12, R7 ;  /* 0x00000007000c7308 */ /* 0x000e620000002400 */
[----:B------:R-:W-:Y:S02]  /*4ac0*/  FSEL R74, R86, -INF , !P3 ;  /* 0xff800000564a7808 */ /* 0x000fe40005800000 */
[----:B------:R-:W-:Y:S02]  /*4ad0*/  FMNMX.FTZ R0, R72, R0, !PT ;  /* 0x0000000048007209 */ /* 0x000fe40007810000 */
[----:B------:R-:W-:-:S02]  /*4ae0*/  ISETP.GE.AND P5, PT, R4, R236, PT ;  /* 0x000000ec0400720c */ /* 0x000fc40003fa6270 */
[-C--:B------:R-:W-:Y:S01]  /*4af0*/  ISETP.LT.OR P6, PT, R5, R231.reuse, P6 ;  /* 0x000000e70500720c */ /* 0x080fe200037c1670 */
[----:B------:R-:W-:Y:S01]  /*4b00*/  FMUL.FTZ R5, R46, UR8 ;  /* 0x000000082e057c20 */ /* 0x000fe20008410000 */
[----:B----4-:R-:W-:Y:S02]  /*4b10*/  FSEL R14, R14, -INF , !P1 ;  /* 0xff8000000e0e7808 */ /* 0x010fe40004800000 */
[----:B------:R-:W-:Y:S01]  /*4b20*/  FMNMX.FTZ R0, R74, R0, !PT ;  /* 0x000000004a007209 */ /* 0x000fe20007810000 */
[----:B------:R4:W5:Y:S01]  /*4b30*/  MUFU.TANH R11, R5 ;  /* 0x00000005000b7308 */ /* 0x0009620000002400 */
[----:B------:R-:W-:Y:S01]  /*4b40*/  ISETP.LT.OR P5, PT, R4, R231, P5 ;  /* 0x000000e70400720c */ /* 0x000fe20002fa1670 */
[----:B------:R-:W-:Y:S01]  /*4b50*/  FMUL.FTZ R4, R47, UR8 ;  /* 0x000000082f047c20 */ /* 0x000fe20008410000 */
[----:B------:R-:W-:Y:S02]  /*4b60*/  ISETP.GE.AND P3, PT, R8, R236, PT ;  /* 0x000000ec0800720c */ /* 0x000fe40003f66270 */
[----:B--2---:R-:W-:-:S02]  /*4b70*/  FMNMX.FTZ R105, R105, R9, !PT ;  /* 0x0000000969697209 */ /* 0x004fc40007810000 */
[----:B------:R-:W-:Y:S02]  /*4b80*/  FSEL R188, R16, -INF , !P2 ;  /* 0xff80000010bc7808 */ /* 0x000fe40005000000 */
[----:B------:R-:W-:Y:S01]  /*4b90*/  FMNMX.FTZ R0, R14, R0, !PT ;  /* 0x000000000e007209 */ /* 0x000fe20007810000 */
[----:B------:R-:W-:Y:S01]  /*4ba0*/  FMUL.FTZ R3, R105, UR26 ;  /* 0x0000001a69037c20 */ /* 0x000fe20008410000 */
[----:B------:R-:W-:Y:S02]  /*4bb0*/  ISETP.LT.OR P3, PT, R8, R231, P3 ;  /* 0x000000e70800720c */ /* 0x000fe40001f61670 */
[----:B------:R2:W5:Y:S01]  /*4bc0*/  MUFU.TANH R8, R4 ;  /* 0x0000000400087308 */ /* 0x0005620000002400 */
[----:B---3--:R-:W-:Y:S02]  /*4bd0*/  FMNMX.FTZ R103, R103, R6, !PT ;  /* 0x0000000667677209 */ /* 0x008fe40007810000 */
[----:B------:R-:W-:Y:S01]  /*4be0*/  FSETP.NEU.FTZ.AND P2, PT, R105, -INF , PT ;  /* 0xff8000006900780b */ /* 0x000fe20003f5d000 */
[----:B----4-:R-:W-:Y:S01]  /*4bf0*/  FMUL.FTZ R5, R59, UR8 ;  /* 0x000000083b057c20 */ /* 0x010fe20008410000 */
[----:B------:R-:W-:Y:S01]  /*4c00*/  FSEL R189, R13, -INF , !P6 ;  /* 0xff8000000dbd7808 */ /* 0x000fe20007000000 */
[----:B------:R-:W-:Y:S01]  /*4c10*/  FMUL.FTZ R13, R103, UR26 ;  /* 0x0000001a670d7c20 */ /* 0x000fe20008410000 */
[----:B------:R-:W-:Y:S01]  /*4c20*/  FMNMX.FTZ R0, R188, R0, !PT ;  /* 0x00000000bc007209 */ /* 0x000fe20007810000 */
[----:B------:R3:W-:Y:S01]  /*4c30*/  MUFU.TANH R6, R5 ;  /* 0x0000000500067308 */ /* 0x0007e20000002400 */
[----:B------:R-:W-:-:S02]  /*4c40*/  FSEL R3, R3, RZ, P2 ;  /* 0x000000ff03037208 */ /* 0x000fc40001000000 */
[----:B------:R-:W-:Y:S02]  /*4c50*/  FSEL R15, R15, -INF , !P5 ;  /* 0xff8000000f0f7808 */ /* 0x000fe40006800000 */
[----:B------:R-:W-:Y:S02]  /*4c60*/  FMNMX.FTZ R0, R189, R0, !PT ;  /* 0x00000000bd007209 */ /* 0x000fe40007810000 */
[----:B------:R-:W-:Y:S01]  /*4c70*/  FSETP.NEU.FTZ.AND P2, PT, R103, -INF , PT ;  /* 0xff8000006700780b */ /* 0x000fe20003f5d000 */
[----:B--2---:R-:W-:Y:S01]  /*4c80*/  FMUL.FTZ R4, R58, UR8 ;  /* 0x000000083a047c20 */ /* 0x004fe20008410000 */
[----:B------:R-:W-:Y:S02]  /*4c90*/  ISETP.GE.AND P1, PT, R24, R236, PT ;  /* 0x000000ec1800720c */ /* 0x000fe40003f26270 */
[----:B-1----:R-:W-:Y:S01]  /*4ca0*/  FSEL R211, R12, -INF , !P4 ;  /* 0xff8000000cd37808 */ /* 0x002fe20006000000 */
[----:B------:R1:W2:Y:S01]  /*4cb0*/  MUFU.TANH R7, R4 ;  /* 0x0000000400077308 */ /* 0x0002a20000002400 */
[----:B------:R-:W-:-:S02]  /*4cc0*/  FMNMX.FTZ R0, R15, R0, !PT ;  /* 0x000000000f007209 */ /* 0x000fc40007810000 */
[----:B------:R-:W-:Y:S01]  /*4cd0*/  FSEL R13, R13, RZ, P2 ;  /* 0x000000ff0d0d7208 */ /* 0x000fe20001000000 */
[----:B---3--:R-:W3:Y:S01]  /*4ce0*/  SHFL.BFLY PT, R5, R102, 0x1, 0x1f ;  /* 0x0c201f0066057f89 */ /* 0x008ee200000e0000 */
[-C--:B------:R-:W-:Y:S02]  /*4cf0*/  ISETP.LT.OR P1, PT, R24, R231.reuse, P1 ;  /* 0x000000e71800720c */ /* 0x080fe40000f21670 */
[C---:B------:R-:W-:Y:S02]  /*4d00*/  ISETP.GE.AND P2, PT, R26.reuse, R236, PT ;  /* 0x000000ec1a00720c */ /* 0x040fe40003f46270 */
[----:B-----5:R-:W-:Y:S02]  /*4d10*/  FSEL R212, R11, -INF , !P3 ;  /* 0xff8000000bd47808 */ /* 0x020fe40005800000 */
[----:B------:R-:W-:Y:S02]  /*4d20*/  FMNMX.FTZ R0, R211, R0, !PT ;  /* 0x00000000d3007209 */ /* 0x000fe40007810000 */
[----:B------:R-:W-:-:S02]  /*4d30*/  ISETP.LT.OR P2, PT, R26, R231, P2 ;  /* 0x000000e71a00720c */ /* 0x000fc40001741670 */
[C---:B------:R-:W-:Y:S01]  /*4d40*/  ISETP.GE.AND P3, PT, R17.reuse, R236, PT ;  /* 0x000000ec1100720c */ /* 0x040fe20003f66270 */
[----:B-1----:R-:W-:Y:S01]  /*4d50*/  FFMA.FTZ R4, R60, UR26, -R3 ;  /* 0x0000001a3c047c23 */ /* 0x002fe20008010803 */
[----:B------:R-:W-:Y:S02]  /*4d60*/  FSEL R207, R8, -INF , !P1 ;  /* 0xff80000008cf7808 */ /* 0x000fe40004800000 */
[----:B------:R-:W-:Y:S01]  /*4d70*/  FMNMX.FTZ R0, R212, R0, !PT ;  /* 0x00000000d4007209 */ /* 0x000fe20007810000 */
[----:B------:R1:W-:Y:S01]  /*4d80*/  MUFU.EX2 R197, R4 ;  /* 0x0000000400c57308 */ /* 0x0003e20000000800 */
[----:B------:R-:W-:Y:S02]  /*4d90*/  ISETP.LT.OR P3, PT, R17, R231, P3 ;  /* 0x000000e71100720c */ /* 0x000fe40001f61670 */
[----:B--2---:R-:W-:Y:S02]  /*4da0*/  FSEL R209, R7, -INF , !P2 ;  /* 0xff80000007d17808 */ /* 0x004fe40005000000 */
[----:B------:R-:W-:-:S02]  /*4db0*/  FMNMX.FTZ R0, R207, R0, !PT ;  /* 0x00000000cf007209 */ /* 0x000fc40007810000 */
[----:B------:R-:W-:Y:S02]  /*4dc0*/  FSEL R210, R6, -INF , !P3 ;  /* 0xff80000006d27808 */ /* 0x000fe40005800000 */
[----:B---3--:R-:W-:Y:S01]  /*4dd0*/  FMNMX.FTZ R102, R102, R5, !PT ;  /* 0x0000000566667209 */ /* 0x008fe20007810000 */
[----:B------:R-:W-:-:S03]  /*4de0*/  FFMA.FTZ R5, R49, UR26, -R13 ;  /* 0x0000001a31057c23 */ /* 0x000fc6000801080d */
[C---:B------:R-:W-:Y:S01]  /*4df0*/  FSETP.NEU.FTZ.AND P1, PT, R102.reuse, -INF , PT ;  /* 0xff8000006600780b */ /* 0x040fe20003f3d000 */
[----:B------:R2:W-:Y:S01]  /*4e00*/  MUFU.EX2 R196, R5 ;  /* 0x0000000500c47308 */ /* 0x0005e20000000800 */
[----:B------:R-:W-:Y:S01]  /*4e10*/  FMUL.FTZ R12, R102, UR26 ;  /* 0x0000001a660c7c20 */ /* 0x000fe20008410000 */
[----:B-1----:R-:W-:-:S04]  /*4e20*/  FFMA.FTZ R4, R61, UR26, -R13 ;  /* 0x0000001a3d047c23 */ /* 0x002fc8000801080d */
[----:B------:R-:W-:Y:S02]  /*4e30*/  FSEL R12, R12, RZ, P1 ;  /* 0x000000ff0c0c7208 */ /* 0x000fe40000800000 */
[----:B------:R1:W-:Y:S01]  /*4e40*/  MUFU.EX2 R181, R4 ;  /* 0x0000000400b57308 */ /* 0x0003e20000000800 */
[----:B--2---:R-:W-:Y:S02]  /*4e50*/  IMAD R5, R143, 0x20, R141 ;  /* 0x000000208f057824 */ /* 0x004fe400078e028d */
[----:B-1----:R-:W-:-:S05]  /*4e60*/  FFMA.FTZ R4, R50, UR26, -R13 ;  /* 0x0000001a32047c23 */ /* 0x002fca000801080d */
[----:B------:R1:W-:Y:S02]  /*4e70*/  MUFU.EX2 R180, R4 ;  /* 0x0000000400b47308 */ /* 0x0003e40000000800 */
[----:B-1----:R-:W-:Y:S01]  /*4e80*/  FMNMX.FTZ R4, R209, R0, !PT ;  /* 0x00000000d1047209 */ /* 0x002fe20007810000 */
[----:B------:R-:W-:-:S03]  /*4e90*/  FFMA.FTZ R0, R52, UR26, -R13 ;  /* 0x0000001a34007c23 */ /* 0x000fc6000801080d */
[----:B------:R-:W-:Y:S02]  /*4ea0*/  FMNMX.FTZ R4, R210, R4, !PT ;  /* 0x00000004d2047209 */ /* 0x000fe40007810000 */
[----:B------:R1:W-:Y:S03]  /*4eb0*/  MUFU.EX2 R28, R0 ;  /* 0x00000000001c7308 */ /* 0x0003e60000000800 */
[----:B------:R-:W2:Y:S01]  /*4ec0*/  SHFL.BFLY PT, R6, R4, 0x2, 0x1f ;  /* 0x0c401f0004067f89 */ /* 0x000ea200000e0000 */
        /* <DEDUP_REMOVED lines=10> */
[----:B------:R-:W5:Y:S02]  /*4f70*/  LDSM.16.MT88.4 R24, [R224+0xa000] ;  /* 0x00a00000e018783b */ /* 0x000f640000004200 */
[----:B------:R2:W-:Y:S02]  /*4f80*/  MUFU.EX2 R35, R2 ;  /* 0x0000000200237308 */ /* 0x0005e40000000800 */
[----:B------:R-:W-:Y:S04]  /*4f90*/  LDSM.16.MT88.4 R36, [R226+0xa000] ;  /* 0x00a00000e224783b */ /* 0x000fe80000004200 */
[----:B------:R-:W-:Y:S01]  /*4fa0*/  LDSM.16.MT88.4 R40, [R224+0xb000] ;  /* 0x00b00000e028783b */ /* 0x000fe20000004200 */
[----:B---3--:R-:W-:-:S03]  /*4fb0*/  FFMA.FTZ R0, R63, UR26, -R12 ;  /* 0x0000001a3f007c23 */ /* 0x008fc6000801080c */
[----:B------:R-:W-:Y:S01]  /*4fc0*/  LDSM.16.MT88.4 R48, [R226+0xb000] ;  /* 0x00b00000e230783b */ /* 0x000fe20000004200 */
[----:B----4-:R-:W-:Y:S01]  /*4fd0*/  F2FP.BF16.F32.PACK_AB R5, R183, R182 ;  /* 0x000000b6b705723e */ /* 0x010fe200000010ff */
        /* <DEDUP_REMOVED lines=8> */
[----:B--2---:R-:W-:-:S04]  /*5060*/  FFMA.FTZ R2, R80, UR26, -R3 ;  /* 0x0000001a50027c23 */ /* 0x004fc80008010803 */
[----:B------:R2:W-:Y:S02]  /*5070*/  MUFU.EX2 R198, R2 ;  /* 0x0000000200c67308 */ /* 0x0005e40000000800 */
[C---:B-1----:R-:W-:Y:S06]  /*5080*/  HMMA.16816.F32.BF16 R112, R4.reuse, R16, RZ ;  /* 0x000000100470723c */ /* 0x042fec00000418ff */
[C---:B-----5:R-:W-:Y:S06]  /*5090*/  HMMA.16816.F32.BF16 R108, R4.reuse, R20, RZ ;  /* 0x00000014046c723c */ /* 0x060fec00000418ff */
[----:B------:R-:W-:Y:S01]  /*50a0*/  HMMA.16816.F32.BF16 R96, R4, R24, RZ ;  /* 0x000000180460723c */ /* 0x000fe200000418ff */
[----:B--2---:R-:W-:Y:S01]  /*50b0*/  FFMA.FTZ R2, R75, UR26, -R3 ;  /* 0x0000001a4b027c23 */ /* 0x004fe20008010803 */
[----:B---3--:R-:W-:-:S04]  /*50c0*/  FMNMX.FTZ R104, R0, R8, !PT ;  /* 0x0000000800687209 */ /* 0x008fc80007810000 */
[C---:B------:R-:W-:Y:S01]  /*50d0*/  HMMA.16816.F32.BF16 R92, R4.reuse, R36, RZ ;  /* 0x00000024045c723c */ /* 0x040fe200000418ff */
[----:B------:R-:W-:Y:S01]  /*50e0*/  F2FP.BF16.F32.PACK_AB R8, R252, R197 ;  /* 0x000000c5fc08723e */ /* 0x000fe200000010ff */
[----:B------:R1:W-:Y:S01]  /*50f0*/  MUFU.EX2 R44, R2 ;  /* 0x00000002002c7308 */ /* 0x0003e20000000800 */
[C---:B------:R-:W-:Y:S01]  /*5100*/  FSETP.NEU.FTZ.AND P1, PT, R104.reuse, -INF , PT ;  /* 0xff8000006800780b */ /* 0x040fe20003f3d000 */
[----:B------:R-:W-:Y:S02]  /*5110*/  FMUL.FTZ R0, R104, UR26 ;  /* 0x0000001a68007c20 */ /* 0x000fe40008410000 */
[----:B------:R-:W-:Y:S03]  /*5120*/  HMMA.16816.F32.BF16 R88, R4, R40, RZ ;  /* 0x000000280458723c */ /* 0x000fe600000418ff */
[----:B------:R-:W-:-:S03]  /*5130*/  FSEL R0, R0, RZ, P1 ;  /* 0x000000ff00007208 */ /* 0x000fc60000800000 */
[C---:B------:R-:W-:Y:S06]  /*5140*/  HMMA.16816.F32.BF16 R84, R4.reuse, R48, RZ ;  /* 0x000000300454723c */ /* 0x040fec00000418ff */
[----:B------:R-:W-:Y:S01]  /*5150*/  HMMA.16816.F32.BF16 R76, R4, R22, RZ ;  /* 0x00000016044c723c */ /* 0x000fe200000418ff */
[----:B-1----:R-:W-:-:S04]  /*5160*/  FFMA.FTZ R2, R64, UR26, -R3 ;  /* 0x0000001a40027c23 */ /* 0x002fc80008010803 */
        /* <DEDUP_REMOVED lines=15> */
[----:B-1----:R-:W-:Y:S01]  /*5260*/  FFMA.FTZ R2, R10, UR26, -R0 ;  /* 0x0000001a0a027c23 */ /* 0x002fe20008010800 */
[----:B------:R-:W-:-:S05]  /*5270*/  F2FP.BF16.F32.PACK_AB R10, R44, R198 ;  /* 0x000000c62c0a723e */ /* 0x000fca00000010ff */
[----:B------:R1:W2:Y:S02]  /*5280*/  MUFU.EX2 R206, R2 ;  /* 0x0000000200ce7308 */ /* 0x0002a40000000800 */
[----:B-1----:R-:W-:Y:S01]  /*5290*/  FFMA.FTZ R2, R30, UR26, -R3 ;  /* 0x0000001a1e027c23 */ /* 0x002fe20008010803 */
[----:B--2---:R-:W-:-:S05]  /*52a0*/  F2FP.BF16.F32.PACK_AB R11, R206, R249 ;  /* 0x000000f9ce0b723e */ /* 0x004fca00000010ff */
[----:B------:R1:W-:Y:S02]  /*52b0*/  MUFU.EX2 R191, R2 ;  /* 0x0000000200bf7308 */ /* 0x0003e40000000800 */
[C---:B------:R-:W-:Y:S06]  /*52c0*/  HMMA.16816.F32.BF16 R124, R8.reuse, R20, RZ ;  /* 0x00000014087c723c */ /* 0x040fec00000418ff */
[C---:B------:R-:W-:Y:S01]  /*52d0*/  HMMA.16816.F32.BF16 R140, R8.reuse, R22, RZ ;  /* 0x00000016088c723c */ /* 0x040fe200000418ff */
[----:B------:R-:W2:Y:S05]  /*52e0*/  LDSM.16.MT88.4 R20, [R224+0x9400] ;  /* 0x00940000e014783b */ /* 0x000eaa0000004200 */
[----:B------:R-:W-:Y:S01]  /*52f0*/  HMMA.16816.F32.BF16 R120, R8, R24, RZ ;  /* 0x000000180878723c */ /* 0x000fe200000418ff */
[----:B-1----:R-:W-:-:S04]  /*5300*/  FFMA.FTZ R2, R31, UR26, -R3 ;  /* 0x0000001a1f027c23 */ /* 0x002fc80008010803 */
[----:B------:R1:W3:Y:S01]  /*5310*/  MUFU.EX2 R221, R2 ;  /* 0x0000000200dd7308 */ /* 0x0002e20000000800 */
[C---:B------:R-:W-:Y:S01]  /*5320*/  HMMA.16816.F32.BF16 R148, R8.reuse, R26, RZ ;  /* 0x0000001a0894723c */ /* 0x040fe200000418ff */
[----:B------:R-:W4:Y:S05]  /*5330*/  LDSM.16.MT88.4 R24, [R224+0xa400] ;  /* 0x00a40000e018783b */ /* 0x000f2a0000004200 */
[C---:B------:R-:W-:Y:S06]  /*5340*/  HMMA.16816.F32.BF16 R128, R8.reuse, R16, RZ ;  /* 0x000000100880723c */ /* 0x040fec00000418ff */
[----:B------:R-:W-:Y:S01]  /*5350*/  HMMA.16816.F32.BF16 R132, R8, R18, RZ ;  /* 0x000000120884723c */ /* 0x000fe200000418ff */
[----:B------:R-:W5:Y:S01]  /*5360*/  LDSM.16.MT88.4 R16, [R226+0x9400] ;  /* 0x00940000e210783b */ /* 0x000f620000004200 */
[----:B-1----:R-:W-:Y:S01]  /*5370*/  FFMA.FTZ R2, R101, UR26, -R13 ;  /* 0x0000001a65027c23 */ /* 0x002fe2000801080d */
[----:B------:R-:W-:-:S03]  /*5380*/  IMAD.MOV.U32 R101, RZ, RZ, R44 ;  /* 0x000000ffff657224 */ /* 0x000fc600078e002c */
[C---:B------:R-:W-:Y:S01]  /*5390*/  HMMA.16816.F32.BF16 R52, R8.reuse, R40, RZ ;  /* 0x000000280834723c */ /* 0x040fe200000418ff */
[----:B------:R-:W-:Y:S01]  /*53a0*/  LDSM.16.MT88.4 R44, [R226+0xb400] ;  /* 0x00b40000e22c783b */ /* 0x000fe20000004200 */
[----:B------:R1:W-:Y:S04]  /*53b0*/  MUFU.EX2 R251, R2 ;  /* 0x0000000200fb7308 */ /* 0x0003e80000000800 */
[C---:B------:R-:W-:Y:S06]  /*53c0*/  HMMA.16816.F32.BF16 R56, R8.reuse, R36, RZ ;  /* 0x000000240838723c */ /* 0x040fec00000418ff */
[C---:B------:R-:W-:Y:S06]  /*53d0*/  HMMA.16816.F32.BF16 R156, R8.reuse, R38, RZ ;  /* 0x00000026089c723c */ /* 0x040fec00000418ff */
[----:B------:R-:W-:Y:S01]  /*53e0*/  HMMA.16816.F32.BF16 R36, R8, R48, RZ ;  /* 0x000000300824723c */ /* 0x000fe200000418ff */
[----:B-1----:R-:W-:Y:S01]  /*53f0*/  FFMA.FTZ R2, R100, UR26, -R13 ;  /* 0x0000001a64027c23 */ /* 0x002fe2000801080d */
[----:B------:R-:W-:-:S03]  /*5400*/  IMAD.MOV.U32 R100, RZ, RZ, R35 ;  /* 0x000000ffff647224 */ /* 0x000fc600078e0023 */
[----:B------:R1:W-:Y:S01]  /*5410*/  MUFU.EX2 R220, R2 ;  /* 0x0000000200dc7308 */ /* 0x0003e20000000800 */
[C---:B------:R-:W-:Y:S01]  /*5420*/  HMMA.16816.F32.BF16 R160, R8.reuse, R42, RZ ;  /* 0x0000002a08a0723c */ /* 0x040fe200000418ff */
[----:B------:R-:W-:Y:S05]  /*5430*/  LDSM.16.MT88.4 R40, [R226+0x9800] ;  /* 0x00980000e228783b */ /* 0x000fea0000004200 */
[----:B------:R-:W-:Y:S01]  /*5440*/  HMMA.16816.F32.BF16 R164, R8, R50, RZ ;  /* 0x0000003208a4723c */ /* 0x000fe200000418ff */
[----:B------:R-:W-:Y:S06]  /*5450*/  LDSM.16.MT88.4 R48, [R224+0x9800] ;  /* 0x00980000e030783b */ /* 0x000fec0000004200 */
[----:B------:R-:W-:-:S02]  /*5460*/  F2FP.BF16.F32.PACK_AB R8, R219, R190 ;  /* 0x000000bedb08723e */ /* 0x000fc400000010ff */
[----:B---3--:R-:W-:Y:S01]  /*5470*/  F2FP.BF16.F32.PACK_AB R10, R221, R191 ;  /* 0x000000bfdd0a723e */ /* 0x008fe200000010ff */
[----:B-1----:R-:W-:-:S04]  /*5480*/  FFMA.FTZ R2, R32, UR26, -R13 ;  /* 0x0000001a20027c23 */ /* 0x002fc8000801080d */
[----:B------:R1:W-:Y:S02]  /*5490*/  MUFU.EX2 R4, R2 ;  /* 0x0000000200047308 */ /* 0x0003e40000000800 */
[----:B-1----:R-:W-:-:S06]  /*54a0*/  FFMA.FTZ R2, R33, UR26, -R13 ;  /* 0x0000001a21027c23 */ /* 0x002fcc000801080d */
[----:B------:R1:W-:Y:S02]  /*54b0*/  MUFU.EX2 R187, R2 ;  /* 0x0000000200bb7308 */ /* 0x0003e40000000800 */
[----:B-1----:R-:W-:Y:S01]  /*54c0*/  FFMA.FTZ R2, R107, UR26, -R12 ;  /* 0x0000001a6b027c23 */ /* 0x002fe2000801080c */
[----:B------:R-:W-:Y:S02]  /*54d0*/  IMAD.MOV.U32 R107, RZ, RZ, R28 ;  /* 0x000000ffff6b7224 */ /* 0x000fe400078e001c */
[----:B------:R-:W-:Y:S03]  /*54e0*/  LDSM.16.MT88.4 R28, [R226+0xa400] ;  /* 0x00a40000e21c783b */ /* 0x000fe60000004200 */
[----:B------:R1:W-:Y:S02]  /*54f0*/  MUFU.EX2 R244, R2 ;  /* 0x0000000200f47308 */ /* 0x0003e40000000800 */
[----:B-1----:R-:W-:-:S06]  /*5500*/  FFMA.FTZ R2, R136, UR26, -R12 ;  /* 0x0000001a88027c23 */ /* 0x002fcc000801080c */
[----:B------:R1:W3:Y:S02]  /*5510*/  MUFU.EX2 R247, R2 ;  /* 0x0000000200f77308 */ /* 0x0002e40000000800 */
[--C-:B-1----:R-:W-:Y:S01]  /*5520*/  FFMA.FTZ R2, R34, UR26, -R12.reuse ;  /* 0x0000001a22027c23 */ /* 0x102fe2000801080c */
[----:B---3--:R-:W-:Y:S01]  /*5530*/  F2FP.BF16.F32.PACK_AB R5, R247, R244 ;  /* 0x000000f4f705723e */ /* 0x008fe200000010ff */
[----:B------:R-:W1:Y:S04]  /*5540*/  LDSM.16.MT88.4 R32, [R224+0xb400] ;  /* 0x00b40000e020783b */ /* 0x000e680000004200 */
[----:B------:R3:W-:Y:S02]  /*5550*/  MUFU.EX2 R246, R2 ;  /* 0x0000000200f67308 */ /* 0x0007e40000000800 */
[----:B---3--:R-:W-:Y:S01]  /*5560*/  FFMA.FTZ R2, R106, UR26, -R12 ;  /* 0x0000001a6a027c23 */ /* 0x008fe2000801080c */
[----:B------:R-:W-:-:S02]  /*5570*/  MOV R106, R4 ;  /* 0x00000004006a7202 */ /* 0x000fc40000000f00 */
[----:B------:R-:W-:-:S03]  /*5580*/  F2FP.BF16.F32.PACK_AB R4, R220, R251 ;  /* 0x000000fbdc04723e */ /* 0x000fc600000010ff */
[----:B------:R3:W2:Y:S01]  /*5590*/  MUFU.EX2 R245, R2 ;  /* 0x0000000200f57308 */ /* 0x0006a20000000800 */
[----:B------:R-:W-:Y:S01]  /*55a0*/  F2FP.BF16.F32.PACK_AB R6, R187, R106 ;  /* 0x0000006abb06723e */ /* 0x000fe200000010ff */
[----:B---3--:R-:W-:Y:S01]  /*55b0*/  FFMA.FTZ R2, R73, UR26, -R0 ;  /* 0x0000001a49027c23 */ /* 0x008fe20008010800 */
[----:B--2---:R-:W-:-:S05]  /*55c0*/  F2FP.BF16.F32.PACK_AB R7, R245, R246 ;  /* 0x000000f6f507723e */ /* 0x004fca00000010ff */
[----:B------:R2:W-:Y:S02]  /*55d0*/  MUFU.EX2 R202, R2 ;  /* 0x0000000200ca7308 */ /* 0x0005e40000000800 */
[C---:B------:R-:W-:Y:S06]  /*55e0*/  HMMA.16816.F32.BF16 R152, R4.reuse, R20, R112 ;  /* 0x000000140498723c */ /* 0x040fec0000041870 */
[C---:B----4-:R-:W-:Y:S06]  /*55f0*/  HMMA.16816.F32.BF16 R112, R4.reuse, R24, R96 ;  /* 0x000000180470723c */ /* 0x050fec0000041860 */
[----:B-----5:R-:W-:Y:S01]  /*5600*/  HMMA.16816.F32.BF16 R144, R4, R16, R108 ;  /* 0x000000100490723c */ /* 0x020fe2000004186c */
[----:B--2---:R-:W-:-:S04]  /*5610*/  FFMA.FTZ R2, R72, UR26, -R0 ;  /* 0x0000001a48027c23 */ /* 0x004fc80008010800 */
[----:B------:R2:W3:Y:S01]  /*5620*/  MUFU.EX2 R203, R2 ;  /* 0x0000000200cb7308 */ /* 0x0004e20000000800 */
[C---:B-1----:R-:W-:Y:S06]  /*5630*/  HMMA.16816.F32.BF16 R96, R4.reuse, R32, R88 ;  /* 0x000000200460723c */ /* 0x042fec0000041858 */
[C---:B------:R-:W-:Y:S06]  /*5640*/  HMMA.16816.F32.BF16 R108, R4.reuse, R28, R92 ;  /* 0x0000001c046c723c */ /* 0x040fec000004185c */
        /* <DEDUP_REMOVED lines=8> */
[----:B-1----:R-:W-:Y:S01]  /*56d0*/  FFMA.FTZ R2, R14, UR26, -R0 ;  /* 0x0000001a0e027c23 */ /* 0x002fe20008010800 */
[----:B------:R-:W-:-:S03]  /*56e0*/  IMAD.MOV.U32 R14, RZ, RZ, R197 ;  /* 0x000000ffff0e7224 */ /* 0x000fc600078e00c5 */
[----:B------:R1:W2:Y:S01]  /*56f0*/  MUFU.EX2 R200, R2 ;  /* 0x0000000200c87308 */ /* 0x0002a20000000800 */
[C---:B------:R-:W-:Y:S06]  /*5700*/  HMMA.16816.F32.BF16 R88, R4.reuse, R22, R80 ;  /* 0x000000160458723c */ /* 0x040fec0000041850 */
[----:B------:R-:W-:Y:S01]  /*5710*/  HMMA.16816.F32.BF16 R80, R4, R30, R64 ;  /* 0x0000001e0450723c */ /* 0x000fe20000041840 */
[----:B-1----:R-:W-:Y:S01]  /*5720*/  FFMA.FTZ R2, R168, UR26, -R3 ;  /* 0x0000001aa8027c23 */ /* 0x002fe20008010803 */
[----:B--2---:R-:W-:Y:S01]  /*5730*/  F2FP.BF16.F32.PACK_AB R11, R200, R201 ;  /* 0x000000c9c80b723e */ /* 0x004fe200000010ff */
[----:B------:R-:W-:-:S02]  /*5740*/  IMAD.MOV.U32 R168, RZ, RZ, R100 ;  /* 0x000000ffffa87224 */ /* 0x000fc400078e0064 */
[----:B------:R1:W-:Y:S04]  /*5750*/  MUFU.EX2 R243, R2 ;  /* 0x0000000200f37308 */ /* 0x0003e80000000800 */
[C---:B------:R-:W-:Y:S06]  /*5760*/  HMMA.16816.F32.BF16 R192, R8.reuse, R32, R52 ;  /* 0x0000002008c0723c */ /* 0x040fec0000041834 */
[----:B------:R-:W-:Y:S01]  /*5770*/  HMMA.16816.F32.BF16 R60, R8, R22, R132 ;  /* 0x00000016083c723c */ /* 0x000fe20000041884 */
[----:B------:R-:W-:Y:S01]  /*5780*/  MOV R33, R198 ;  /* 0x000000c600217202 */ /* 0x000fe20000000f00 */
[----:B------:R-:W-:-:S04]  /*5790*/  IMAD.MOV.U32 R32, RZ, RZ, R196 ;  /* 0x000000ffff207224 */ /* 0x000fc800078e00c4 */
[C---:B------:R-:W-:Y:S01]  /*57a0*/  HMMA.16816.F32.BF16 R196, R8.reuse, R44, R36 ;  /* 0x0000002c08c4723c */ /* 0x040fe20000041824 */
[----:B-1----:R-:W-:Y:S01]  /*57b0*/  FFMA.FTZ R2, R172, UR26, -R13 ;  /* 0x0000001aac027c23 */ /* 0x002fe2000801080d */
[----:B------:R-:W-:Y:S01]  /*57c0*/  MOV R134, R219 ;  /* 0x000000db00867202 */ /* 0x000fe20000000f00 */
[----:B------:R-:W-:Y:S01]  /*57d0*/  IMAD.MOV.U32 R135, RZ, RZ, R106 ;  /* 0x000000ffff877224 */ /* 0x000fe200078e006a */
[----:B------:R-:W-:Y:S01]  /*57e0*/  MOV R106, R107 ;  /* 0x0000006b006a7202 */ /* 0x000fe20000000f00 */
[----:B------:R1:W-:Y:S01]  /*57f0*/  MUFU.EX2 R242, R2 ;  /* 0x0000000200f27308 */ /* 0x0003e20000000800 */
[C---:B------:R-:W-:Y:S01]  /*5800*/  HMMA.16816.F32.BF16 R68, R8.reuse, R20, R128 ;  /* 0x000000140844723c */ /* 0x040fe20000041880 */
[----:B------:R-:W-:Y:S01]  /*5810*/  IMAD.MOV.U32 R45, RZ, RZ, R222 ;  /* 0x000000ffff2d7224 */ /* 0x000fe200078e00de */
[----:B------:R-:W-:Y:S01]  /*5820*/  LDSM.16.MT88.4 R36, [R224+0xa800] ;  /* 0x00a80000e024783b */ /* 0x000fe20000004200 */
[----:B------:R-:W-:Y:S02]  /*5830*/  IMAD.MOV.U32 R44, RZ, RZ, R191 ;  /* 0x000000ffff2c7224 */ /* 0x000fe400078e00bf */
        /* <DEDUP_REMOVED lines=8> */
[----:B------:R-:W-:Y:S01]  /*58c0*/  LDSM.16.MT88.4 R24, [R226+0xa800] ;  /* 0x00a80000e218783b */ /* 0x000fe20000004200 */
[----:B------:R-:W-:Y:S02]  /*58d0*/  IMAD.MOV.U32 R133, RZ, RZ, R190 ;  /* 0x000000ffff857224 */ /* 0x000fe400078e00be */
[----:B-1----:R-:W-:Y:S01]  /*58e0*/  FFMA.FTZ R2, R170, UR26, -R13 ;  /* 0x0000001aaa027c23 */ /* 0x002fe2000801080d */
[----:B------:R-:W-:Y:S01]  /*58f0*/  IMAD.MOV.U32 R170, RZ, RZ, R101 ;  /* 0x000000ffffaa7224 */ /* 0x000fe200078e0065 */
[C---:B------:R-:W-:Y:S01]  /*5900*/  HMMA.16816.F32.BF16 R180, R8.reuse, R28, R56 ;  /* 0x0000001c08b4723c */ /* 0x040fe20000041838 */
[----:B------:R-:W-:Y:S01]  /*5910*/  IMAD.MOV.U32 R151, RZ, RZ, R45 ;  /* 0x000000ffff977224 */ /* 0x000fe200078e002d */
[----:B------:R1:W2:Y:S01]  /*5920*/  MUFU.EX2 R241, R2 ;  /* 0x0000000200f17308 */ /* 0x0002a20000000800 */
[----:B------:R-:W-:Y:S01]  /*5930*/  IMAD.MOV.U32 R150, RZ, RZ, R170 ;  /* 0x000000ffff967224 */ /* 0x000fe200078e00aa */
[----:B------:R-:W-:Y:S01]  /*5940*/  MOV R148, R168 ;  /* 0x000000a800947202 */ /* 0x000fe20000000f00 */
[----:B------:R-:W-:Y:S01]  /*5950*/  IMAD.MOV.U32 R149, RZ, RZ, R106 ;  /* 0x000000ffff957224 */ /* 0x000fe200078e006a */
[C---:B------:R-:W-:Y:S06]  /*5960*/  HMMA.16816.F32.BF16 R56, R8.reuse, R18, R140 ;  /* 0x000000120838723c */ /* 0x040fec000004188c */
[C---:B------:R-:W-:Y:S01]  /*5970*/  HMMA.16816.F32.BF16 R140, R8.reuse, R46, R164 ;  /* 0x0000002e088c723c */ /* 0x040fe200000418a4 */
[----:B------:R-:W-:Y:S05]  /*5980*/  LDSM.16.MT88.4 R164, [R226+0xac00] ;  /* 0x00ac0000e2a4783b */ /* 0x000fea0000004200 */
[C---:B------:R-:W-:Y:S01]  /*5990*/  HMMA.16816.F32.BF16 R64, R8.reuse, R16, R124 ;  /* 0x000000100840723c */ /* 0x040fe2000004187c */
[----:B-1----:R-:W-:Y:S01]  /*59a0*/  FFMA.FTZ R2, R169, UR26, -R13 ;  /* 0x0000001aa9027c23 */ /* 0x002fe2000801080d */
[----:B------:R-:W-:Y:S01]  /*59b0*/  IMAD.MOV.U32 R169, RZ, RZ, R221 ;  /* 0x000000ffffa97224 */ /* 0x000fe200078e00dd */
[----:B------:R-:W1:Y:S01]  /*59c0*/  LDSM.16.MT88.4 R16, [R224+0xb800] ;  /* 0x00b80000e010783b */ /* 0x000e620000004200 */
[----:B--2---:R-:W-:Y:S01]  /*59d0*/  F2FP.BF16.F32.PACK_AB R4, R241, R242 ;  /* 0x000000f2f104723e */ /* 0x004fe200000010ff */
[----:B------:R2:W-:Y:S01]  /*59e0*/  MUFU.EX2 R240, R2 ;  /* 0x0000000200f07308 */ /* 0x0005e20000000800 */
[C---:B------:R-:W-:Y:S06]  /*59f0*/  HMMA.16816.F32.BF16 R124, R8.reuse, R34, R160 ;  /* 0x00000022087c723c */ /* 0x040fec00000418a0 */
[----:B------:R-:W-:Y:S01]  /*5a00*/  HMMA.16816.F32.BF16 R28, R8, R30, R156 ;  /* 0x0000001e081c723c */ /* 0x000fe2000004189c */
[----:B------:R-:W-:Y:S01]  /*5a10*/  MOV R163, R133 ;  /* 0x0000008500a37202 */ /* 0x000fe20000000f00 */
[----:B------:R-:W-:-:S02]  /*5a20*/  IMAD.MOV.U32 R162, RZ, RZ, R134 ;  /* 0x000000ffffa27224 */ /* 0x000fc400078e0086 */
[----:B------:R-:W-:Y:S02]  /*5a30*/  IMAD.MOV.U32 R133, RZ, RZ, R130 ;  /* 0x000000ffff857224 */ /* 0x000fe400078e0082 */
[----:B------:R-:W-:Y:S02]  /*5a40*/  IMAD.MOV.U32 R134, RZ, RZ, R131 ;  /* 0x000000ffff867224 */ /* 0x000fe400078e0083 */
[----:B--2---:R-:W-:Y:S01]  /*5a50*/  FFMA.FTZ R2, R171, UR26, -R13 ;  /* 0x0000001aab027c23 */ /* 0x004fe2000801080d */
[----:B------:R-:W-:-:S03]  /*5a60*/  IMAD.MOV.U32 R171, RZ, RZ, R220 ;  /* 0x000000ffffab7224 */ /* 0x000fc600078e00dc */
[----:B------:R2:W3:Y:S01]  /*5a70*/  MUFU.EX2 R239, R2 ;  /* 0x0000000200ef7308 */ /* 0x0004e20000000800 */
[----:B------:R-:W-:Y:S02]  /*5a80*/  IMAD.MOV.U32 R161, RZ, RZ, R171 ;  /* 0x000000ffffa17224 */ /* 0x000fe400078e00ab */
        /* <DEDUP_REMOVED lines=14> */
[C---:B------:R-:W-:Y:S06]  /*5b70*/  HMMA.16816.F32.BF16 R152, R4.reuse, R48, R152 ;  /* 0x000000300498723c */ /* 0x040fec0000041898 */
[----:B------:R-:W-:Y:S01]  /*5b80*/  HMMA.16816.F32.BF16 R116, R4, R50, R88 ;  /* 0x000000320474723c */ /* 0x000fe20000041858 */
[----:B--2---:R-:W-:Y:S01]  /*5b90*/  FFMA.FTZ R2, R184, UR26, -R3 ;  /* 0x0000001ab8027c23 */ /* 0x004fe20008010803 */
[----:B---3--:R-:W-:-:S03]  /*5ba0*/  F2FP.BF16.F32.PACK_AB R8, R219, R243 ;  /* 0x000000f3db08723e */ /* 0x008fc600000010ff */
[----:B------:R2:W-:Y:S01]  /*5bb0*/  MUFU.EX2 R175, R2 ;  /* 0x0000000200af7308 */ /* 0x0005e20000000800 */
[C---:B-1----:R-:W-:Y:S06]  /*5bc0*/  HMMA.16816.F32.BF16 R96, R4.reuse, R16, R96 ;  /* 0x000000100460723c */ /* 0x042fec0000041860 */
[C---:B------:R-:W-:Y:S06]  /*5bd0*/  HMMA.16816.F32.BF16 R136, R4.reuse, R42, R136 ;  /* 0x0000002a0488723c */ /* 0x040fec0000041888 */
[----:B------:R-:W-:Y:S01]  /*5be0*/  HMMA.16816.F32.BF16 R84, R4, R38, R84 ;  /* 0x000000260454723c */ /* 0x000fe20000041854 */
[----:B--2---:R-:W-:-:S05]  /*5bf0*/  FFMA.FTZ R2, R185, UR26, -R3 ;  /* 0x0000001ab9027c23 */ /* 0x004fca0008010803 */
[----:B------:R-:W-:Y:S01]  /*5c00*/  HMMA.16816.F32.BF16 R76, R4, R18, R76 ;  /* 0x00000012044c723c */ /* 0x000fe2000004184c */
[----:B------:R1:W2:Y:S02]  /*5c10*/  MUFU.EX2 R174, R2 ;  /* 0x0000000200ae7308 */ /* 0x0002a40000000800 */
[----:B-1----:R-:W-:Y:S01]  /*5c20*/  FFMA.FTZ R2, R179, UR26, -R3 ;  /* 0x0000001ab3027c23 */ /* 0x002fe20008010803 */
[----:B--2---:R-:W-:-:S05]  /*5c30*/  F2FP.BF16.F32.PACK_AB R10, R174, R175 ;  /* 0x000000afae0a723e */ /* 0x004fca00000010ff */
[----:B------:R1:W-:Y:S02]  /*5c40*/  MUFU.EX2 R173, R2 ;  /* 0x0000000200ad7308 */ /* 0x0003e40000000800 */
[--C-:B-1----:R-:W-:Y:S02]  /*5c50*/  FFMA.FTZ R2, R177, UR26, -R3.reuse ;  /* 0x0000001ab1027c23 */ /* 0x102fe40008010803 */
[C---:B------:R-:W-:Y:S04]  /*5c60*/  HMMA.16816.F32.BF16 R176, R4.reuse, R36, R112 ;  /* 0x0000002404b0723c */ /* 0x040fe80000041870 */
[----:B------:R1:W-:Y:S02]  /*5c70*/  MUFU.EX2 R172, R2 ;  /* 0x0000000200ac7308 */ /* 0x0003e40000000800 */
[--C-:B-1----:R-:W-:Y:S01]  /*5c80*/  FFMA.FTZ R2, R186, UR26, -R3.reuse ;  /* 0x0000001aba027c23 */ /* 0x102fe20008010803 */
[----:B------:R-:W-:Y:S01]  /*5c90*/  FFMA.FTZ R3, R208, UR26, -R3 ;  /* 0x0000001ad0037c23 */ /* 0x000fe20008010803 */
[----:B------:R-:W-:Y:S01]  /*5ca0*/  IMAD.MOV.U32 R208, RZ, RZ, R169 ;  /* 0x000000ffffd07224 */ /* 0x000fe200078e00a9 */
[C---:B------:R-:W-:Y:S03]  /*5cb0*/  HMMA.16816.F32.BF16 R184, R4.reuse, R24, R108 ;  /* 0x0000001804b8723c */ /* 0x040fe6000004186c */
[----:B------:R1:W-:Y:S03]  /*5cc0*/  MUFU.EX2 R107, R2 ;  /* 0x00000002006b7308 */ /* 0x0003e60000000800 */
[----:B------:R-:W-:Y:S01]  /*5cd0*/  HMMA.16816.F32.BF16 R168, R4, R26, R80 ;  /* 0x0000001a04a8723c */ /* 0x000fe20000041850 */
[----:B------:R-:W2:Y:S04]  /*5ce0*/  LDSM.16.MT88.4 R80, [R224+0xbc00] ;  /* 0x00bc0000e050783b */ /* 0x000ea80000004200 */
[----:B------:R3:W-:Y:S01]  /*5cf0*/  MUFU.EX2 R106, R3 ;  /* 0x00000003006a7308 */ /* 0x0007e20000000800 */
[----:B-1----:R-:W-:-:S07]  /*5d00*/  FFMA.FTZ R2, R188, UR26, -R0 ;  /* 0x0000001abc027c23 */ /* 0x002fce0008010800 */
[----:B------:R1:W-:Y:S01]  /*5d10*/  MUFU.EX2 R101, R2 ;  /* 0x0000000200657308 */ /* 0x0003e20000000800 */
[----:B---3--:R-:W-:-:S04]  /*5d20*/  IMAD.MOV.U32 R3, RZ, RZ, R14 ;  /* 0x000000ffff037224 */ /* 0x008fc800078e000e */
[----:B------:R-:W-:Y:S01]  /*5d30*/  FADD.FTZ R3, R3, R252 ;  /* 0x000000fc03037221 */ /* 0x000fe20000010000 */
[--C-:B-1----:R-:W-:Y:S02]  /*5d40*/  FFMA.FTZ R2, R189, UR26, -R0.reuse ;  /* 0x0000001abd027c23 */ /* 0x102fe40008010800 */
[----:B------:R-:W-:Y:S02]  /*5d50*/  HMMA.16816.F32.BF16 R188, R4, R20, R92 ;  /* 0x0000001404bc723c */ /* 0x000fe4000004185c */
[----:B------:R1:W3:Y:S02]  /*5d60*/  MUFU.EX2 R100, R2 ;  /* 0x0000000200647308 */ /* 0x0002e40000000800 */
[----:B-1----:R-:W-:Y:S01]  /*5d70*/  FFMA.FTZ R2, R15, UR26, -R0 ;  /* 0x0000001a0f027c23 */ /* 0x002fe20008010800 */
[----:B---3--:R-:W-:-:S05]  /*5d80*/  F2FP.BF16.F32.PACK_AB R9, R100, R101 ;  /* 0x000000656409723e */ /* 0x008fca00000010ff */
[----:B------:R1:W-:Y:S02]  /*5d90*/  MUFU.EX2 R47, R2 ;  /* 0x00000002002f7308 */ /* 0x0003e40000000800 */
[----:B-1----:R-:W-:Y:S01]  /*5da0*/  FFMA.FTZ R2, R211, UR26, -R0 ;  /* 0x0000001ad3027c23 */ /* 0x002fe20008010800 */
[----:B------:R-:W-:Y:S02]  /*5db0*/  IMAD.MOV.U32 R211, RZ, RZ, R132 ;  /* 0x000000ffffd37224 */ /* 0x000fe400078e0084 */
[----:B------:R-:W-:-:S03]  /*5dc0*/  IMAD.MOV.U32 R132, RZ, RZ, R32 ;  /* 0x000000ffff847224 */ /* 0x000fc600078e0020 */
[----:B------:R1:W3:Y:S01]  /*5dd0*/  MUFU.EX2 R46, R2 ;  /* 0x00000002002e7308 */ /* 0x0002e20000000800 */
[----:B------:R-:W-:Y:S02]  /*5de0*/  IMAD.MOV.U32 R32, RZ, RZ, R129 ;  /* 0x000000ffff207224 */ /* 0x000fe400078e0081 */
[----:B-1----:R-:W-:Y:S01]  /*5df0*/  FFMA.FTZ R2, R212, UR26, -R0 ;  /* 0x0000001ad4027c23 */ /* 0x002fe20008010800 */
[----:B---3--:R-:W-:Y:S01]  /*5e00*/  F2FP.BF16.F32.PACK_AB R11, R46, R47 ;  /* 0x0000002f2e0b723e */ /* 0x008fe200000010ff */
[----:B------:R-:W-:Y:S01]  /*5e10*/  IMAD.MOV.U32 R212, RZ, RZ, R135 ;  /* 0x000000ffffd47224 */ /* 0x000fe200078e0087 */
[----:B------:R-:W-:Y:S02]  /*5e20*/  MOV R135, R128 ;  /* 0x0000008000877202 */ /* 0x000fe40000000f00 */
[----:B------:R1:W-:Y:S01]  /*5e30*/  MUFU.EX2 R45, R2 ;  /* 0x00000002002d7308 */ /* 0x0003e20000000800 */
[----:B------:R-:W-:Y:S01]  /*5e40*/  HMMA.16816.F32.BF16 R128, R4, R22, R72 ;  /* 0x000000160480723c */ /* 0x000fe20000041848 */
[----:B------:R-:W-:Y:S05]  /*5e50*/  LDSM.16.MT88.4 R4, [R226+0xbc00] ;  /* 0x00bc0000e204783b */ /* 0x000fea0000004200 */
[C---:B------:R-:W-:Y:S06]  /*5e60*/  HMMA.16816.F32.BF16 R112, R8.reuse, R48, R68 ;  /* 0x000000300870723c */ /* 0x040fec0000041844 */
[----:B------:R-:W-:Y:S01]  /*5e70*/  HMMA.16816.F32.BF16 R60, R8, R50, R60 ;  /* 0x00000032083c723c */ /* 0x000fe2000004183c */
[----:B------:R-:W-:-:S02]  /*5e80*/  IMAD.MOV.U32 R49, RZ, RZ, R161 ;  /* 0x000000ffff317224 */ /* 0x000fc400078e00a1 */
[----:B------:R-:W-:Y:S02]  /*5e90*/  IMAD.MOV.U32 R48, RZ, RZ, R162 ;  /* 0x000000ffff307224 */ /* 0x000fe400078e00a2 */
[----:B-1----:R-:W-:Y:S01]  /*5ea0*/  FFMA.FTZ R2, R204, UR26, -R13 ;  /* 0x0000001acc027c23 */ /* 0x002fe2000801080d */
[----:B------:R-:W-:Y:S01]  /*5eb0*/  MOV R204, R44 ;  /* 0x0000002c00cc7202 */ /* 0x000fe20000000f00 */
[----:B------:R-:W-:Y:S01]  /*5ec0*/  HMMA.16816.F32.BF16 R64, R8, R40, R64 ;  /* 0x000000280840723c */ /* 0x000fe20000041840 */
[----:B------:R-:W-:Y:S01]  /*5ed0*/  MOV R51, R148 ;  /* 0x0000009400337202 */ /* 0x000fe20000000f00 */
[----:B------:R1:W-:Y:S01]  /*5ee0*/  MUFU.EX2 R44, R2 ;  /* 0x00000002002c7308 */ /* 0x0003e20000000800 */
[----:B------:R-:W-:-:S03]  /*5ef0*/  IMAD.MOV.U32 R50, RZ, RZ, R149 ;  /* 0x000000ffff327224 */ /* 0x000fc600078e0095 */
[----:B------:R-:W-:Y:S01]  /*5f00*/  HMMA.16816.F32.BF16 R144, R8, R36, R120 ;  /* 0x000000240890723c */ /* 0x000fe20000041878 */
[----:B------:R-:W-:Y:S01]  /*5f10*/  IMAD.MOV.U32 R41, RZ, RZ, R151 ;  /* 0x000000ffff297224 */ /* 0x000fe200078e0097 */
[----:B------:R-:W3:Y:S01]  /*5f20*/  LDSM.16.MT88.4 R120, [R224+0x9c00] ;  /* 0x009c0000e078783b */ /* 0x000ee20000004200 */
[----:B------:R-:W-:-:S03]  /*5f30*/  MOV R40, R132 ;  /* 0x0000008400287202 */ /* 0x000fc60000000f00 */
[C---:B------:R-:W-:Y:S06]  /*5f40*/  HMMA.16816.F32.BF16 R52, R8.reuse, R38, R52 ;  /* 0x000000260834723c */ /* 0x040fec0000041834 */
[----:B------:R-:W-:Y:S01]  /*5f50*/  HMMA.16816.F32.BF16 R68, R8, R16, R192 ;  /* 0x000000100844723c */ /* 0x000fe200000418c0 */
[----:B-1----:R-:W-:Y:S01]  /*5f60*/  FFMA.FTZ R2, R218, UR26, -R13 ;  /* 0x0000001ada027c23 */ /* 0x002fe2000801080d */
[----:B------:R-:W-:-:S03]  /*5f70*/  IMAD.MOV.U32 R218, RZ, RZ, R163 ;  /* 0x000000ffffda7224 */ /* 0x000fc600078e00a3 */
[----:B------:R1:W4:Y:S01]  /*5f80*/  MUFU.EX2 R35, R2 ;  /* 0x0000000200237308 */ /* 0x0003220000000800 */
[C---:B------:R-:W-:Y:S06]  /*5f90*/  HMMA.16816.F32.BF16 R160, R8.reuse, R24, R180 ;  /* 0x0000001808a0723c */ /* 0x040fec00000418b4 */
[C---:B------:R-:W-:Y:S06]  /*5fa0*/  HMMA.16816.F32.BF16 R36, R8.reuse, R20, R196 ;  /* 0x000000140824723c */ /* 0x040fec00000418c4 */
[----:B------:R-:W-:Y:S01]  /*5fb0*/  HMMA.16816.F32.BF16 R56, R8, R42, R56 ;  /* 0x0000002a0838723c */ /* 0x000fe20000041838 */
[----:B-1----:R-:W-:Y:S01]  /*5fc0*/  FFMA.FTZ R2, R217, UR26, -R13 ;  /* 0x0000001ad9027c23 */ /* 0x002fe2000801080d */
[----:B------:R-:W-:-:S04]  /*5fd0*/  IMAD.MOV.U32 R217, RZ, RZ, R150 ;  /* 0x000000ffffd97224 */ /* 0x000fc800078e0096 */
[C---:B------:R-:W-:Y:S01]  /*5fe0*/  HMMA.16816.F32.BF16 R28, R8.reuse, R26, R28 ;  /* 0x0000001a081c723c */ /* 0x040fe2000004181c */
[----:B------:R-:W1:Y:S01]  /*5ff0*/  LDSM.16.MT88.4 R148, [R224+0xac00] ;  /* 0x00ac0000e094783b */ /* 0x000e620000004200 */
[----:B------:R5:W-:Y:S01]  /*6000*/  MUFU.EX2 R34, R2 ;  /* 0x0000000200227308 */ /* 0x000be20000000800 */
[----:B----4-:R-:W-:Y:S01]  /*6010*/  F2FP.BF16.F32.PACK_AB R92, R35, R44 ;  /* 0x0000002c235c723e */ /* 0x010fe200000010ff */
[----:B------:R-:W-:Y:S02]  /*6020*/  IMAD.MOV.U32 R43, RZ, RZ, R133 ;  /* 0x000000ffff2b7224 */ /* 0x000fe400078e0085 */
[----:B------:R-:W-:Y:S01]  /*6030*/  HMMA.16816.F32.BF16 R16, R8, R18, R124 ;  /* 0x000000120810723c */ /* 0x000fe2000004187c */
[----:B------:R-:W-:-:S05]  /*6040*/  IMAD.MOV.U32 R42, RZ, RZ, R134 ;  /* 0x000000ffff2a7224 */ /* 0x000fca00078e0086 */
[----:B------:R-:W-:Y:S01]  /*6050*/  HMMA.16816.F32.BF16 R20, R8, R22, R140 ;  /* 0x000000160814723c */ /* 0x000fe2000004188c */
[----:B-----5:R-:W-:Y:S01]  /*6060*/  FFMA.FTZ R2, R213, UR26, -R13 ;  /* 0x0000001ad5027c23 */ /* 0x020fe2000801080d */
[----:B------:R-:W-:-:S05]  /*6070*/  IMAD.MOV.U32 R213, RZ, RZ, R33 ;  /* 0x000000ffffd57224 */ /* 0x000fca00078e0021 */
[----:B------:R-:W-:Y:S01]  /*6080*/  FADD.FTZ R10, R43, R42 ;  /* 0x0000002a2b0a7221 */ /* 0x000fe20000010000 */
[----:B------:R4:W5:Y:S01]  /*6090*/  MUFU.EX2 R33, R2 ;  /* 0x0000000200217308 */ /* 0x0009620000000800 */
[----:B------:R-:W-:Y:S02]  /*60a0*/  FADD.FTZ R3, R213, R3 ;  /* 0x00000003d5037221 */ /* 0x000fe40000010000 */
[----:B------:R-:W-:Y:S02]  /*60b0*/  FADD.FTZ R10, R41, R10 ;  /* 0x0000000a290a7221 */ /* 0x000fe40000010000 */
[----:B------:R-:W-:-:S04]  /*60c0*/  FADD.FTZ R3, R217, R3 ;  /* 0x00000003d9037221 */ /* 0x000fc80000010000 */
[----:B------:R-:W-:-:S04]  /*60d0*/  FADD.FTZ R3, R218, R3 ;  /* 0x00000003da037221 */ /* 0x000fc80000010000 */
[----:B------:R-:W-:Y:S01]  /*60e0*/  FADD.FTZ R3, R48, R3 ;  /* 0x0000000330037221 */ /* 0x000fe20000010000 */
[--C-:B----4-:R-:W-:Y:S01]  /*60f0*/  FFMA.FTZ R2, R205, UR26, -R12.reuse ;  /* 0x0000001acd027c23 */ /* 0x110fe2000801080c */
[----:B------:R-:W-:Y:S02]  /*6100*/  MOV R205, R32 ;  /* 0x0000002000cd7202 */ /* 0x000fe40000000f00 */
[----:B-----5:R-:W-:Y:S01]  /*6110*/  F2FP.BF16.F32.PACK_AB R94, R33, R34 ;  /* 0x00000022215e723e */ /* 0x020fe200000010ff */
[----:B------:R4:W-:Y:S02]  /*6120*/  MUFU.EX2 R32, R2 ;  /* 0x0000000200207308 */ /* 0x0009e40000000800 */
[--C-:B----4-:R-:W-:Y:S01]  /*6130*/  FFMA.FTZ R2, R214, UR26, -R12.reuse ;  /* 0x0000001ad6027c23 */ /* 0x110fe2000801080c */
[----:B------:R-:W-:Y:S02]  /*6140*/  IMAD.MOV.U32 R214, RZ, RZ, R135 ;  /* 0x000000ffffd67224 */ /* 0x000fe400078e0087 */
[----:B------:R-:W4:Y:S03]  /*6150*/  LDSM.16.MT88.4 R132, [R226+0x9c00] ;  /* 0x009c0000e284783b */ /* 0x000f260000004200 */
[----:B------:R5:W2:Y:S02]  /*6160*/  MUFU.EX2 R15, R2 ;  /* 0x00000002000f7308 */ /* 0x000aa40000000800 */
[----:B-----5:R-:W-:Y:S01]  /*6170*/  FFMA.FTZ R2, R215, UR26, -R12 ;  /* 0x0000001ad7027c23 */ /* 0x020fe2000801080c */
[----:B--2---:R-:W-:-:S05]  /*6180*/  F2FP.BF16.F32.PACK_AB R93, R15, R32 ;  /* 0x000000200f5d723e */ /* 0x004fca00000010ff */
[----:B------:R2:W-:Y:S02]  /*6190*/  MUFU.EX2 R24, R2 ;  /* 0x0000000200187308 */ /* 0x0005e40000000800 */
[----:B--2---:R-:W-:-:S06]  /*61a0*/  FFMA.FTZ R2, R216, UR26, -R12 ;  /* 0x0000001ad8027c23 */ /* 0x004fcc000801080c */
[----:B------:R2:W5:Y:S02]  /*61b0*/  MUFU.EX2 R14, R2 ;  /* 0x00000002000e7308 */ /* 0x0005640000000800 */
[----:B--2---:R-:W-:Y:S01]  /*61c0*/  FFMA.FTZ R2, R207, UR26, -R0 ;  /* 0x0000001acf027c23 */ /* 0x004fe20008010800 */
[----:B-----5:R-:W-:-:S05]  /*61d0*/  F2FP.BF16.F32.PACK_AB R95, R14, R24 ;  /* 0x000000180e5f723e */ /* 0x020fca00000010ff */
[----:B------:R2:W5:Y:S02]  /*61e0*/  MUFU.EX2 R13, R2 ;  /* 0x00000002000d7308 */ /* 0x0005640000000800 */
[C---:B------:R-:W-:Y:S06]  /*61f0*/  HMMA.16816.F32.BF16 R72, R92.reuse, R80, R96 ;  /* 0x000000505c48723c */ /* 0x040fec0000041860 */
[----:B---3--:R-:W-:Y:S01]  /*6200*/  HMMA.16816.F32.BF16 R108, R92, R120, R152 ;  /* 0x000000785c6c723c */ /* 0x008fe20000041898 */
[----:B------:R-:W-:Y:S02]  /*6210*/  F2FP.BF16.F32.PACK_AB R96, R172, R173 ;  /* 0x000000adac60723e */ /* 0x000fe400000010ff */
[----:B------:R-:W-:-:S03]  /*6220*/  F2FP.BF16.F32.PACK_AB R98, R106, R107 ;  /* 0x0000006b6a62723e */ /* 0x000fc600000010ff */
[C---:B-1----:R-:W-:Y:S01]  /*6230*/  HMMA.16816.F32.BF16 R152, R92.reuse, R150, R84 ;  /* 0x000000965c98723c */ /* 0x042fe20000041854 */
[--C-:B--2---:R-:W-:Y:S01]  /*6240*/  FFMA.FTZ R2, R209, UR26, -R0.reuse ;  /* 0x0000001ad1027c23 */ /* 0x104fe20008010800 */
[----:B------:R-:W-:Y:S01]  /*6250*/  FFMA.FTZ R0, R210, UR26, -R0 ;  /* 0x0000001ad2007c23 */ /* 0x000fe20008010800 */
[----:B-----5:R-:W-:Y:S02]  /*6260*/  F2FP.BF16.F32.PACK_AB R97, R13, R45 ;  /* 0x0000002d0d61723e */ /* 0x020fe400000010ff */
[----:B------:R1:W-:Y:S01]  /*6270*/  MUFU.EX2 R12, R2 ;  /* 0x00000002000c7308 */ /* 0x0003e20000000800 */
[C---:B------:R-:W-:Y:S06]  /*6280*/  HMMA.16816.F32.BF16 R88, R92.reuse, R4, R188 ;  /* 0x000000045c58723c */ /* 0x040fec00000418bc */
[C---:B----4-:R-:W-:Y:S01]  /*6290*/  HMMA.16816.F32.BF16 R124, R92.reuse, R132, R156 ;  /* 0x000000845c7c723c */ /* 0x050fe2000004189c */
        /* <DEDUP_REMOVED lines=60> */
[C---:B------:R-:W-:Y:S02]  /*6660*/  HMMA.16816.F32.BF16 R168, R92.reuse, R166, R168 ;  /* 0x000000a65ca8723c */ /* 0x040fe400000418a8 */
[----:B------:R1:W-:Y:S04]  /*6670*/  STL [R1+0x4], R3 ;  /* 0x0000040301007387 */ /* 0x0003e80000100800 */
[----:B------:R1:W-:Y:S01]  /*6680*/  STL [R1+0xc], R239 ;  /* 0x00000cef01007387 */ /* 0x0003e20000100800 */
[C---:B------:R-:W-:Y:S03]  /*6690*/  HMMA.16816.F32.BF16 R76, R92.reuse, R82, R76 ;  /* 0x000000525c4c723c */ /* 0x040fe6000004184c */
[----:B------:R1:W-:Y:S03]  /*66a0*/  STL [R1], R252 ;  /* 0x000000fc01007387 */ /* 0x0003e60000100800 */
[----:B------:R-:W-:Y:S01]  /*66b0*/  HMMA.16816.F32.BF16 R92, R92, R6, R128 ;  /* 0x000000065c5c723c */ /* 0x000fe20000041880 */
        /* <DEDUP_REMOVED lines=14> */
[----:B------:R-:W2:Y:S01]  /*67a0*/  LDL.64 R48, [R1+0x28] ;  /* 0x0000280001307983 */ /* 0x000ea20000100a00 */
[----:B------:R-:W-:Y:S01]  /*67b0*/  UIADD3 UR24, UR25, -0x2, URZ ;  /* 0xfffffffe19187890 */ /* 0x000fe2000fffe03f */
[----:B------:R-:W-:-:S04]  /*67c0*/  DEPBAR.LE SB0, 0x0 ;  /* 0x000080000000791a */ /* 0x000fc80000000000 */
[----:B------:R-:W-:Y:S01]  /*67d0*/  USHF.R.S32.HI UR4, URZ, 0x1f, UR24 ;  /* 0x0000001f3f047899 */ /* 0x000fe20008011418 */
[----:B------:R-:W-:Y:S01]  /*67e0*/  IMAD.U32 R4, RZ, RZ, UR24 ;  /* 0x00000018ff047e24 */ /* 0x000fe2000f8e00ff */
[----:B------:R-:W-:Y:S01]  /*67f0*/  UIMAD UR5, UR22, UR24, URZ ;  /* 0x00000018160572a4 */ /* 0x000fe2000f8e023f */
[----:B------:R-:W-:Y:S01]  /*6800*/  IMAD.U32 R6, RZ, RZ, UR30 ;  /* 0x0000001eff067e24 */ /* 0x000fe2000f8e00ff */
[----:B------:R-:W-:Y:S02]  /*6810*/  ULDC.64 UR6, c[0x0][0x220] ;  /* 0x0000880000067ab9 */ /* 0x000fe40000000a00 */
[----:B------:R-:W-:Y:S01]  /*6820*/  UIMAD UR4, UR4, UR23, UR5 ;  /* 0x00000017040472a4 */ /* 0x000fe2000f8e0205 */
        /* <DEDUP_REMOVED lines=24> */
[----:B------:R-:W5:Y:S04]  /*69b0*/  LDSM.16.M88.4 R12, [R228] ;  /* 0x00000000e40c783b */ /* 0x000f680000000200 */
[----:B------:R-:W5:Y:S04]  /*69c0*/  LDSM.16.M88.4 R16, [R225+0x6c00] ;  /* 0x006c0000e110783b */ /* 0x000f680000000200 */
        /* <DEDUP_REMOVED lines=8> */
[C---:B---3--:R-:W-:Y:S06]  /*6a50*/  HMMA.16816.F32.BF16 R180, R8.reuse, R28, RZ ;  /* 0x0000001c08b4723c */ /* 0x048fec00000418ff */
[----:B----4-:R-:W-:Y:S06]  /*6a60*/  HMMA.16816.F32.BF16 R172, R8, R24, RZ ;  /* 0x0000001808ac723c */ /* 0x010fec00000418ff */
[----:B-----5:R-:W-:Y:S06]  /*6a70*/  HMMA.16816.F32.BF16 R188, R12, R32, RZ ;  /* 0x000000200cbc723c */ /* 0x020fec00000418ff */
[-C--:B------:R-:W-:Y:S06]  /*6a80*/  HMMA.16816.F32.BF16 R184, R8, R34.reuse, RZ ;  /* 0x0000002208b8723c */ /* 0x080fec00000418ff */
[----:B------:R-:W-:Y:S01]  /*6a90*/  HMMA.16816.F32.BF16 R248, R12, R34, RZ ;  /* 0x000000220cf8723c */ /* 0x000fe200000418ff */
[----:B------:R-:W-:Y:S05]  /*6aa0*/  LDSM.16.M88.4 R32, [R225+0x7000] ;  /* 0x00700000e120783b */ /* 0x000fea0000000200 */
        /* <DEDUP_REMOVED lines=8> */
[----:B------:R-:W3:Y:S05]  /*6b30*/  LDSM.16.M88.4 R24, [R228+0x2000] ;  /* 0x00200000e418783b */ /* 0x000eea0000000200 */
[C---:B------:R-:W-:Y:S06]  /*6b40*/  HMMA.16816.F32.BF16 R200, R12.reuse, R16, RZ ;  /* 0x000000100cc8723c */ /* 0x040fec00000418ff */
[----:B------:R-:W-:Y:S06]  /*6b50*/  HMMA.16816.F32.BF16 R216, R12, R18, RZ ;  /* 0x000000120cd8723c */ /* 0x000fec00000418ff */
[----:B-1----:R-:W-:Y:S01]  /*6b60*/  HMMA.16816.F32.BF16 R192, R4, R48, R44 ;  /* 0x0000003004c0723c */ /* 0x002fe2000004182c */
[----:B------:R-:W-:Y:S05]  /*6b70*/  LDSM.16.M88.4 R44, [R225+0x7c00] ;  /* 0x007c0000e12c783b */ /* 0x000fea0000000200 */
[----:B------:R-:W-:Y:S06]  /*6b80*/  HMMA.16816.F32.BF16 R8, R8, R18, RZ ;  /* 0x000000120808723c */ /* 0x000fec00000418ff */
[C---:B------:R-:W-:Y:S06]  /*6b90*/  HMMA.16816.F32.BF16 R12, R4.reuse, R40, R180 ;  /* 0x00000028040c723c */ /* 0x040fec00000418b4 */
[C---:B------:R-:W-:Y:S06]  /*6ba0*/  HMMA.16816.F32.BF16 R16, R4.reuse, R52, R172 ;  /* 0x000000340410723c */ /* 0x040fec00000418ac */
[----:B------:R-:W-:Y:S01]  /*6bb0*/  IMAD.MOV.U32 R100, RZ, RZ, R192 ;  /* 0x000000ffff647224 */ /* 0x000fe200078e00c0 */
[----:B------:R-:W-:Y:S01]  /*6bc0*/  HMMA.16816.F32.BF16 R244, R4, R60, R56 ;  /* 0x0000003c04f4723c */ /* 0x000fe20000041838 */
[----:B------:R-:W-:Y:S01]  /*6bd0*/  IMAD.MOV.U32 R3, RZ, RZ, R193 ;  /* 0x000000ffff037224 */ /* 0x000fe200078e00c1 */
[----:B------:R-:W-:Y:S01]  /*6be0*/  LDSM.16.M88.4 R56, [R227+0x7000] ;  /* 0x00700000e338783b */ /* 0x000fe20000000200 */
[----:B------:R-:W-:-:S02]  /*6bf0*/  IMAD.MOV.U32 R2, RZ, RZ, R194 ;  /* 0x000000ffff027224 */ /* 0x000fc400078e00c2 */
[----:B------:R-:W-:Y:S01]  /*6c00*/  IMAD.MOV.U32 R0, RZ, RZ, R195 ;  /* 0x000000ffff007224 */ /* 0x000fe200078e00c3 */
[C---:B------:R-:W-:Y:S05]  /*6c10*/  HMMA.16816.F32.BF16 R212, R4.reuse, R50, R184 ;  /* 0x0000003204d4723c */ /* 0x040fea00000418b8 */
[----:B------:R-:W-:Y:S01]  /*6c20*/  IMAD.MOV.U32 R180, RZ, RZ, R12 ;  /* 0x000000ffffb47224 */ /* 0x000fe200078e000c */
[----:B------:R-:W-:Y:S01]  /*6c30*/  HMMA.16816.F32.BF16 R208, R4, R42, R176 ;  /* 0x0000002a04d0723c */ /* 0x000fe200000418b0 */
[----:B------:R-:W-:Y:S02]  /*6c40*/  IMAD.MOV.U32 R107, RZ, RZ, R13 ;  /* 0x000000ffff6b7224 */ /* 0x000fe400078e000d */
[----:B------:R-:W-:-:S02]  /*6c50*/  IMAD.MOV.U32 R106, RZ, RZ, R14 ;  /* 0x000000ffff6a7224 */ /* 0x000fc400078e000e */
[----:B------:R-:W-:Y:S01]  /*6c60*/  IMAD.MOV.U32 R101, RZ, RZ, R15 ;  /* 0x000000ffff657224 */ /* 0x000fe200078e000f */
[C---:B------:R-:W-:Y:S01]  /*6c70*/  HMMA.16816.F32.BF16 R204, R4.reuse, R54, R64 ;  /* 0x0000003604cc723c */ /* 0x040fe20000041840 */
[----:B------:R-:W-:Y:S02]  /*6c80*/  IMAD.MOV.U32 R15, RZ, RZ, R16 ;  /* 0x000000ffff0f7224 */ /* 0x000fe400078e0010 */
[----:B------:R-:W-:Y:S02]  /*6c90*/  IMAD.MOV.U32 R14, RZ, RZ, R17 ;  /* 0x000000ffff0e7224 */ /* 0x000fe400078e0011 */
[----:B------:R-:W-:Y:S01]  /*6ca0*/  IMAD.MOV.U32 R13, RZ, RZ, R18 ;  /* 0x000000ffff0d7224 */ /* 0x000fe200078e0012 */
[----:B------:R-:W-:Y:S01]  /*6cb0*/  HMMA.16816.F32.BF16 R192, R4, R62, R8 ;  /* 0x0000003e04c0723c */ /* 0x000fe20000041808 */
[----:B------:R-:W-:Y:S01]  /*6cc0*/  IMAD.MOV.U32 R12, RZ, RZ, R19 ;  /* 0x000000ffff0c7224 */ /* 0x000fe200078e0013 */
[----:B------:R-:W-:Y:S04]  /*6cd0*/  LDSM.16.M88.4 R8, [R229+0x3000] ;  /* 0x00300000e508783b */ /* 0x000fe80000000200 */
[C---:B--2---:R-:W-:Y:S01]  /*6ce0*/  HMMA.16816.F32.BF16 R4, R20.reuse, R48, R188 ;  /* 0x000000301404723c */ /* 0x044fe200000418bc */
[----:B------:R-:W1:Y:S05]  /*6cf0*/  LDSM.16.M88.4 R16, [R228+0x3000] ;  /* 0x00300000e410783b */ /* 0x000e6a0000000200 */
[C---:B------:R-:W-:Y:S06]  /*6d00*/  HMMA.16816.F32.BF16 R188, R20.reuse, R52, R196 ;  /* 0x0000003414bc723c */ /* 0x040fec00000418c4 */
[----:B------:R-:W-:Y:S01]  /*6d10*/  HMMA.16816.F32.BF16 R176, R20, R40, R36 ;  /* 0x0000002814b0723c */ /* 0x000fe20000041824 */
[----:B------:R-:W-:Y:S01]  /*6d20*/  IMAD.MOV.U32 R196, RZ, RZ, R15 ;  /* 0x000000ffffc47224 */ /* 0x000fe200078e000f */
[----:B------:R-:W2:Y:S01]  /*6d30*/  LDSM.16.M88.4 R36, [R225+0x7800] ;  /* 0x00780000e124783b */ /* 0x000ea20000000200 */
[----:B------:R-:W-:-:S02]  /*6d40*/  IMAD.MOV.U32 R197, RZ, RZ, R14 ;  /* 0x000000ffffc57224 */ /* 0x000fc400078e000e */
[----:B------:R-:W-:Y:S01]  /*6d50*/  IMAD.MOV.U32 R198, RZ, RZ, R13 ;  /* 0x000000ffffc67224 */ /* 0x000fe200078e000d */
[C---:B------:R-:W-:Y:S01]  /*6d60*/  HMMA.16816.F32.BF16 R64, R20.reuse, R50, R248 ;  /* 0x000000321440723c */ /* 0x040fe200000418f8 */
[----:B------:R-:W-:Y:S01]  /*6d70*/  IMAD.MOV.U32 R199, RZ, RZ, R12 ;  /* 0x000000ffffc77224 */ /* 0x000fe200078e000c */
[----:B------:R-:W-:Y:S04]  /*6d80*/  LDSM.16.M88.4 R48, [R225+0x8000] ;  /* 0x00800000e130783b */ /* 0x000fe80000000200 */
[----:B------:R-:W4:Y:S01]  /*6d90*/  LDSM.16.M88.4 R12, [R229+0x2000] ;  /* 0x00200000e50c783b */ /* 0x000f220000000200 */
[----:B------:R-:W-:Y:S01]  /*6da0*/  HMMA.16816.F32.BF16 R172, R20, R42, R240 ;  /* 0x0000002a14ac723c */ /* 0x000fe200000418f0 */
[----:B------:R-:W-:Y:S02]  /*6db0*/  IMAD.MOV.U32 R248, RZ, RZ, R180 ;  /* 0x000000fffff87224 */ /* 0x000fe400078e00b4 */
[----:B------:R-:W-:-:S02]  /*6dc0*/  IMAD.MOV.U32 R249, RZ, RZ, R107 ;  /* 0x000000fffff97224 */ /* 0x000fc400078e006b */
[----:B------:R-:W-:Y:S01]  /*6dd0*/  IMAD.MOV.U32 R250, RZ, RZ, R106 ;  /* 0x000000fffffa7224 */ /* 0x000fe200078e006a */
[----:B---3--:R-:W-:Y:S01]  /*6de0*/  HMMA.16816.F32.BF16 R40, R24, R32, R4 ;  /* 0x000000201828723c */ /* 0x008fe20000041804 */
[----:B------:R-:W3:Y:S01]  /*6df0*/  LDSM.16.M88.4 R4, [R228+0x4000] ;  /* 0x00400000e404783b */ /* 0x000ee20000000200 */
[----:B------:R-:W-:Y:S02]  /*6e00*/  IMAD.MOV.U32 R240, RZ, RZ, R100 ;  /* 0x000000fffff07224 */ /* 0x000fe400078e0064 */
[----:B------:R-:W-:Y:S02]  /*6e10*/  IMAD.MOV.U32 R241, RZ, RZ, R3 ;  /* 0x000000fffff17224 */ /* 0x000fe400078e0003 */
[----:B------:R-:W-:Y:S01]  /*6e20*/  IMAD.MOV.U32 R242, RZ, RZ, R2 ;  /* 0x000000fffff27224 */ /* 0x000fe200078e0002 */
[----:B------:R-:W-:Y:S01]  /*6e30*/  HMMA.16816.F32.BF16 R180, R20, R54, R220 ;  /* 0x0000003614b4723c */ /* 0x000fe200000418dc */
[----:B------:R-:W-:Y:S01]  /*6e40*/  IMAD.MOV.U32 R243, RZ, RZ, R0 ;  /* 0x000000fffff37224 */ /* 0x000fe200078e0000 */
[----:B------:R-:W5:Y:S01]  /*6e50*/  S2R R3, SR_TID.X ;  /* 0x0000000000037919 */ /* 0x000f620000002100 */
[----:B------:R-:W-:-:S03]  /*6e60*/  IMAD.MOV.U32 R251, RZ, RZ, R101 ;  /* 0x000000fffffb7224 */ /* 0x000fc600078e0065 */
[----:B------:R-:W-:Y:S06]  /*6e70*/  HMMA.16816.F32.BF16 R200, R20, R60, R200 ;  /* 0x0000003c14c8723c */ /* 0x000fec00000418c8 */
[----:B-1----:R-:W-:Y:S06]  /*6e80*/  HMMA.16816.F32.BF16 R52, R16, R32, R240 ;  /* 0x000000201034723c */ /* 0x002fec00000418f0 */
[----:B------:R-:W-:Y:S01]  /*6e90*/  HMMA.16816.F32.BF16 R184, R20, R62, R216 ;  /* 0x0000003e14b8723c */ /* 0x000fe200000418d8 */
[----:B------:R-:W-:Y:S05]  /*6ea0*/  LDSM.16.M88.4 R20, [R229+0x4000] ;  /* 0x00400000e514783b */ /* 0x000fea0000000200 */
[-C--:B------:R-:W-:Y:S06]  /*6eb0*/  HMMA.16816.F32.BF16 R212, R16, R34.reuse, R212 ;  /* 0x0000002210d4723c */ /* 0x080fec00000418d4 */
[----:B------:R-:W-:Y:S01]  /*6ec0*/  HMMA.16816.F32.BF16 R64, R24, R34, R64 ;  /* 0x000000221840723c */ /* 0x000fe20000041840 */
[----:B-----5:R-:W-:-:S05]  /*6ed0*/  IMAD.SHL.U32 R3, R3, 0x2, RZ ;  /* 0x0000000203037824 */ /* 0x020fca00078e00ff */
[----:B------:R-:W-:Y:S01]  /*6ee0*/  HMMA.16816.F32.BF16 R220, R16, R28, R248 ;  /* 0x0000001c10dc723c */ /* 0x000fe200000418f8 */
[----:B------:R-:W-:-:S05]  /*6ef0*/  LOP3.LUT R3, R3, 0x6, RZ, 0xc0, !PT ;  /* 0x0000000603037812 */ /* 0x000fca00078ec0ff */
[C---:B--2---:R-:W-:Y:S06]  /*6f00*/  HMMA.16816.F32.BF16 R216, R16.reuse, R36, R196 ;  /* 0x0000002410d8723c */ /* 0x044fec00000418c4 */
[C---:B------:R-:W-:Y:S06]  /*6f10*/  HMMA.16816.F32.BF16 R244, R16.reuse, R44, R244 ;  /* 0x0000002c10f4723c */ /* 0x040fec00000418f4 */
[C---:B------:R-:W-:Y:S06]  /*6f20*/  HMMA.16816.F32.BF16 R208, R16.reuse, R30, R208 ;  /* 0x0000001e10d0723c */ /* 0x040fec00000418d0 */
[C---:B------:R-:W-:Y:S06]  /*6f30*/  HMMA.16816.F32.BF16 R204, R16.reuse, R38, R204 ;  /* 0x0000002610cc723c */ /* 0x040fec00000418cc */
[----:B------:R-:W-:Y:S01]  /*6f40*/  HMMA.16816.F32.BF16 R192, R16, R46, R192 ;  /* 0x0000002e10c0723c */ /* 0x000fe200000418c0 */
[----:B------:R-:W1:Y:S05]  /*6f50*/  LDSM.16.M88.4 R16, [R228+0x5000] ;  /* 0x00500000e410783b */ /* 0x000e6a0000000200 */
[----:B----4-:R-:W-:Y:S01]  /*6f60*/  HMMA.16816.F32.BF16 R32, R12, R56, R40 ;  /* 0x000000380c20723c */ /* 0x010fe20000041828 */
[----:B------:R-:W2:Y:S05]  /*6f70*/  LDSM.16.M88.4 R40, [R227+0x8000] ;  /* 0x00800000e328783b */ /* 0x000eaa0000000200 */
[C---:B------:R-:W-:Y:S06]  /*6f80*/  HMMA.16816.F32.BF16 R188, R24.reuse, R36, R188 ;  /* 0x0000002418bc723c */ /* 0x040fec00000418bc */
[----:B------:R-:W-:Y:S06]  /*6f90*/  HMMA.16816.F32.BF16 R196, R24, R38, R180 ;  /* 0x0000002618c4723c */ /* 0x000fec00000418b4 */
[----:B------:R-:W-:Y:S06]  /*6fa0*/  HMMA.16816.F32.BF16 R36, R8, R56, R52 ;  /* 0x000000380824723c */ /* 0x000fec0000041834 */
[C---:B------:R-:W-:Y:S06]  /*6fb0*/  HMMA.16816.F32.BF16 R240, R24.reuse, R44, R200 ;  /* 0x0000002c18f0723c */ /* 0x040fec00000418c8 */
[C---:B------:R-:W-:Y:S06]  /*6fc0*/  HMMA.16816.F32.BF16 R176, R24.reuse, R28, R176 ;  /* 0x0000001c18b0723c */ /* 0x040fec00000418b0 */
[----:B------:R-:W-:Y:S01]  /*6fd0*/  HMMA.16816.F32.BF16 R172, R24, R30, R172 ;  /* 0x0000001e18ac723c */ /* 0x000fe200000418ac */
[----:B------:R-:W4:Y:S05]  /*6fe0*/  LDSM.16.M88.4 R28, [R227+0x7800] ;  /* 0x00780000e31c783b */ /* 0x000f2a0000000200 */
[----:B---3--:R-:W-:Y:S01]  /*6ff0*/  HMMA.16816.F32.BF16 R60, R4, R48, R32 ;  /* 0x00000030043c723c */ /* 0x008fe20000041820 */
[----:B------:R-:W3:Y:S05]  /*7000*/  LDSM.16.M88.4 R32, [R227+0x7400] ;  /* 0x00740000e320783b */ /* 0x000eea0000000200 */
[----:B------:R-:W-:Y:S01]  /*7010*/  HMMA.16816.F32.BF16 R200, R24, R46, R184 ;  /* 0x0000002e18c8723c */ /* 0x000fe200000418b8 */
[----:B------:R-:W5:Y:S04]  /*7020*/  LDSM.16.M88.4 R44, [R227+0x7c00] ;  /* 0x007c0000e32c783b */ /* 0x000f680000000200 */
[----:B------:R-:W5:Y:S01]  /*7030*/  LDSM.16.M88.4 R24, [R229+0x5000] ;  /* 0x00500000e518783b */ /* 0x000f620000000200 */
[----:B-1----:R-:W-:Y:S06]  /*7040*/  HMMA.16816.F32.BF16 R36, R16, R48, R36 ;  /* 0x000000301024723c */ /* 0x002fec0000041824 */
[----:B------:R-:W-:Y:S06]  /*7050*/  HMMA.16816.F32.BF16 R52, R12, R58, R64 ;  /* 0x0000003a0c34723c */ /* 0x000fec0000041840 */
[----:B--2---:R-:W-:Y:S06]  /*7060*/  HMMA.16816.F32.BF16 R60, R20, R40, R60 ;  /* 0x00000028143c723c */ /* 0x004fec000004183c */
[C---:B------:R-:W-:Y:S06]  /*7070*/  HMMA.16816.F32.BF16 R64, R8.reuse, R58, R212 ;  /* 0x0000003a0840723c */ /* 0x040fec00000418d4 */
[C---:B----4-:R-:W-:Y:S06]  /*7080*/  HMMA.16816.F32.BF16 R216, R8.reuse, R28, R216 ;  /* 0x0000001c08d8723c */ /* 0x050fec00000418d8 */
[C---:B---3--:R-:W-:Y:S06]  /*7090*/  HMMA.16816.F32.BF16 R180, R8.reuse, R32, R220 ;  /* 0x0000002008b4723c */ /* 0x048fec00000418dc */
[----:B------:R-:W-:Y:S01]  /*70a0*/  HMMA.16816.F32.BF16 R208, R8, R34, R208 ;  /* 0x0000002208d0723c */ /* 0x000fe200000418d0 */
[----:B------:R-:W-:-:S04]  /*70b0*/  FMUL.FTZ R0, R60, UR8 ;  /* 0x000000083c007c20 */ /* 0x000fc80008410000 */
[----:B------:R1:W2:Y:S01]  /*70c0*/  MUFU.TANH R221, R0 ;  /* 0x0000000000dd7308 */ /* 0x0002a20000002400 */
[C---:B------:R-:W-:Y:S06]  /*70d0*/  HMMA.16816.F32.BF16 R204, R8.reuse, R30, R204 ;  /* 0x0000001e08cc723c */ /* 0x040fec00000418cc */
[C---:B-----5:R-:W-:Y:S06]  /*70e0*/  HMMA.16816.F32.BF16 R244, R8.reuse, R44, R244 ;  /* 0x0000002c08f4723c */ /* 0x060fec00000418f4 */
[----:B------:R-:W-:Y:S01]  /*70f0*/  HMMA.16816.F32.BF16 R212, R8, R46, R192 ;  /* 0x0000002e08d4723c */ /* 0x000fe200000418c0 */
[----:B-1----:R-:W-:-:S05]  /*7100*/  FMUL.FTZ R0, R61, UR8 ;  /* 0x000000083d007c20 */ /* 0x002fca0008410000 */
[----:B------:R-:W-:Y:S01]  /*7110*/  HMMA.16816.F32.BF16 R56, R24, R40, R36 ;  /* 0x000000281838723c */ /* 0x000fe20000041824 */
[----:B------:R-:W1:Y:S01]  /*7120*/  LDSM.16.M88.4 R36, [R225+0x8400] ;  /* 0x00840000e124783b */ /* 0x000e620000000200 */
[----:B------:R3:W-:Y:S04]  /*7130*/  MUFU.TANH R222, R0 ;  /* 0x0000000000de7308 */ /* 0x0007e80000002400 */
[-C--:B------:R-:W-:Y:S06]  /*7140*/  HMMA.16816.F32.BF16 R8, R4, R50.reuse, R52 ;  /* 0x000000320408723c */ /* 0x080fec0000041834 */
[----:B------:R-:W-:Y:S06]  /*7150*/  HMMA.16816.F32.BF16 R48, R16, R50, R64 ;  /* 0x000000321030723c */ /* 0x000fec0000041840 */
[----:B------:R-:W-:Y:S01]  /*7160*/  HMMA.16816.F32.BF16 R52, R12, R32, R176 ;  /* 0x000000200c34723c */ /* 0x000fe200000418b0 */
[----:B---3--:R-:W-:-:S04]  /*7170*/  FMUL.FTZ R0, R62, UR8 ;  /* 0x000000083e007c20 */ /* 0x008fc80008410000 */
[----:B------:R3:W4:Y:S01]  /*7180*/  MUFU.TANH R100, R0 ;  /* 0x0000000000647308 */ /* 0x0007220000002400 */
[C---:B------:R-:W-:Y:S01]  /*7190*/  HMMA.16816.F32.BF16 R184, R12.reuse, R34, R172 ;  /* 0x000000220cb8723c */ /* 0x040fe200000418ac */
[----:B------:R-:W-:Y:S05]  /*71a0*/  LDSM.16.M88.4 R32, [R227+0x8400] ;  /* 0x00840000e320783b */ /* 0x000fea0000000200 */
[----:B------:R-:W-:Y:S06]  /*71b0*/  HMMA.16816.F32.BF16 R176, R12, R30, R196 ;  /* 0x0000001e0cb0723c */ /* 0x000fec00000418c4 */
[----:B------:R-:W-:Y:S01]  /*71c0*/  HMMA.16816.F32.BF16 R64, R24, R42, R48 ;  /* 0x0000002a1840723c */ /* 0x000fe20000041830 */
[----:B---3--:R-:W-:-:S05]  /*71d0*/  FMUL.FTZ R0, R63, UR8 ;  /* 0x000000083f007c20 */ /* 0x008fca0008410000 */
[----:B------:R-:W-:Y:S01]  /*71e0*/  HMMA.16816.F32.BF16 R60, R20, R42, R8 ;  /* 0x0000002a143c723c */ /* 0x000fe20000041808 */
[----:B------:R-:W3:Y:S01]  /*71f0*/  LDSM.16.M88.4 R8, [R225+0x8800] ;  /* 0x00880000e108783b */ /* 0x000ee20000000200 */
[----:B------:R5:W-:Y:S04]  /*7200*/  MUFU.TANH R195, R0 ;  /* 0x0000000000c37308 */ /* 0x000be80000002400 */
[----:B-1----:R-:W-:Y:S06]  /*7210*/  HMMA.16816.F32.BF16 R40, R4, R36, R52 ;  /* 0x000000240428723c */ /* 0x002fec0000041834 */
[C---:B------:R-:W-:Y:S01]  /*7220*/  HMMA.16816.F32.BF16 R172, R12.reuse, R28, R188 ;  /* 0x0000001c0cac723c */ /* 0x040fe200000418bc */
[----:B------:R-:W1:Y:S05]  /*7230*/  LDSM.16.M88.4 R28, [R225+0x8c00] ;  /* 0x008c0000e11c783b */ /* 0x000e6a0000000200 */
[----:B------:R-:W-:Y:S01]  /*7240*/  HMMA.16816.F32.BF16 R52, R12, R46, R200 ;  /* 0x0000002e0c34723c */ /* 0x000fe200000418c8 */
[----:B-----5:R-:W-:-:S04]  /*7250*/  FMUL.FTZ R0, R56, UR8 ;  /* 0x0000000838007c20 */ /* 0x020fc80008410000 */
[----:B------:R5:W4:Y:S01]  /*7260*/  MUFU.TANH R106, R0 ;  /* 0x00000000006a7308 */ /* 0x000b220000002400 */
[----:B------:R-:W-:Y:S01]  /*7270*/  HMMA.16816.F32.BF16 R48, R16, R36, R180 ;  /* 0x000000241030723c */ /* 0x000fe200000418b4 */
[----:B-----5:R-:W-:-:S05]  /*7280*/  FMUL.FTZ R0, R57, UR8 ;  /* 0x0000000839007c20 */ /* 0x020fca0008410000 */
[----:B---3--:R-:W-:Y:S01]  /*7290*/  HMMA.16816.F32.BF16 R176, R4, R10, R176 ;  /* 0x0000000a04b0723c */ /* 0x008fe200000418b0 */
[----:B------:R3:W-:Y:S02]  /*72a0*/  MUFU.TANH R107, R0 ;  /* 0x00000000006b7308 */ /* 0x0007e40000002400 */
[----:B---3--:R-:W-:-:S06]  /*72b0*/  FMUL.FTZ R0, R58, UR8 ;  /* 0x000000083a007c20 */ /* 0x008fcc0008410000 */
[----:B------:R3:W5:Y:S02]  /*72c0*/  MUFU.TANH R101, R0 ;  /* 0x0000000000657308 */ /* 0x0007640000002400 */
[----:B---3--:R-:W-:Y:S02]  /*72d0*/  FMUL.FTZ R0, R59, UR8 ;  /* 0x000000083b007c20 */ /* 0x008fe40008410000 */
[----:B------:R-:W-:Y:S04]  /*72e0*/  HMMA.16816.F32.BF16 R56, R12, R44, R240 ;  /* 0x0000002c0c38723c */ /* 0x000fe800000418f0 */
[----:B------:R3:W5:Y:S02]  /*72f0*/  MUFU.TANH R199, R0 ;  /* 0x0000000000c77308 */ /* 0x0007640000002400 */
[----:B------:R-:W-:Y:S06]  /*7300*/  HMMA.16816.F32.BF16 R12, R20, R32, R40 ;  /* 0x00000020140c723c */ /* 0x000fec0000041828 */
[----:B------:R-:W-:Y:S06]  /*7310*/  HMMA.16816.F32.BF16 R40, R4, R38, R184 ;  /* 0x000000260428723c */ /* 0x000fec00000418b8 */
[----:B------:R-:W-:Y:S01]  /*7320*/  HMMA.16816.F32.BF16 R44, R24, R32, R48 ;  /* 0x00000020182c723c */ /* 0x000fe20000041830 */
[----:B---3--:R-:W-:-:S04]  /*7330*/  FMUL.FTZ R0, R60, UR8 ;  /* 0x000000083c007c20 */ /* 0x008fc80008410000 */
[----:B------:R3:W5:Y:S01]  /*7340*/  MUFU.TANH R189, R0 ;  /* 0x0000000000bd7308 */ /* 0x0007620000002400 */
[----:B-1----:R-:W-:Y:S06]  /*7350*/  HMMA.16816.F32.BF16 R180, R4, R28, R56 ;  /* 0x0000001c04b4723c */ /* 0x002fec0000041838 */
[----:B------:R-:W-:Y:S01]  /*7360*/  FMUL.FTZ R2, R14, UR8 ;  /* 0x000000080e027c20 */ /* 0x000fe20008410000 */
[C---:B------:R-:W-:Y:S03]  /*7370*/  HMMA.16816.F32.BF16 R36, R16.reuse, R38, R208 ;  /* 0x000000261024723c */ /* 0x040fe600000418d0 */
[----:B------:R-:W-:Y:S03]  /*7380*/  MUFU.TANH R190, R2 ;  /* 0x0000000200be7308 */ /* 0x000fe60000002400 */
[----:B------:R-:W-:Y:S01]  /*7390*/  HMMA.16816.F32.BF16 R48, R16, R8, R216 ;  /* 0x000000081030723c */ /* 0x000fe200000418d8 */
[----:B---3--:R-:W-:-:S04]  /*73a0*/  FMUL.FTZ R0, R61, UR8 ;  /* 0x000000083d007c20 */ /* 0x008fc80008410000 */
[----:B------:R1:W-:Y:S02]  /*73b0*/  MUFU.TANH R220, R0 ;  /* 0x0000000000dc7308 */ /* 0x0003e40000002400 */
[----:B-1----:R-:W-:-:S06]  /*73c0*/  FMUL.FTZ R0, R62, UR8 ;  /* 0x000000083e007c20 */ /* 0x002fcc0008410000 */
[----:B------:R1:W3:Y:S02]  /*73d0*/  MUFU.TANH R193, R0 ;  /* 0x0000000000c17308 */ /* 0x0002e40000002400 */
[----:B-1----:R-:W-:Y:S02]  /*73e0*/  FMUL.FTZ R0, R63, UR8 ;  /* 0x000000083f007c20 */ /* 0x002fe40008410000 */
[----:B------:R-:W-:Y:S04]  /*73f0*/  HMMA.16816.F32.BF16 R60, R4, R8, R172 ;  /* 0x00000008043c723c */ /* 0x000fe800000418ac */
[----:B------:R1:W-:Y:S03]  /*7400*/  MUFU.TANH R198, R0 ;  /* 0x0000000000c67308 */ /* 0x0003e60000002400 */
[----:B------:R-:W-:-:S05]  /*7410*/  FMUL.FTZ R8, R47, UR8 ;  /* 0x000000082f087c20 */ /* 0x000fca0008410000 */
[----:B------:R-:W-:Y:S01]  /*7420*/  MUFU.TANH R47, R8 ;  /* 0x00000008002f7308 */ /* 0x000fe20000002400 */
[----:B-1----:R-:W-:-:S07]  /*7430*/  FMUL.FTZ R0, R64, UR8 ;  /* 0x0000000840007c20 */ /* 0x002fce0008410000 */
[----:B------:R1:W3:Y:S02]  /*7440*/  MUFU.TANH R194, R0 ;  /* 0x0000000000c27308 */ /* 0x0002e40000002400 */
[----:B-1----:R-:W-:-:S06]  /*7450*/  FMUL.FTZ R0, R65, UR8 ;  /* 0x0000000841007c20 */ /* 0x002fcc0008410000 */
[----:B------:R1:W-:Y:S02]  /*7460*/  MUFU.TANH R197, R0 ;  /* 0x0000000000c57308 */ /* 0x0003e40000002400 */
[----:B-1----:R-:W-:-:S06]  /*7470*/  FMUL.FTZ R0, R66, UR8 ;  /* 0x0000000842007c20 */ /* 0x002fcc0008410000 */
[----:B------:R1:W3:Y:S02]  /*7480*/  MUFU.TANH R184, R0 ;  /* 0x0000000000b87308 */ /* 0x0002e40000002400 */
[----:B-1----:R-:W-:Y:S02]  /*7490*/  FMUL.FTZ R0, R67, UR8 ;  /* 0x0000000843007c20 */ /* 0x002fe40008410000 */
[----:B------:R-:W-:Y:S01]  /*74a0*/  HMMA.16816.F32.BF16 R64, R4, R30, R52 ;  /* 0x0000001e0440723c */ /* 0x000fe20000041834 */
[----:B------:R-:W1:Y:S03]  /*74b0*/  LDSM.16.M88.4 R4, [R227+0x8800] ;  /* 0x00880000e304783b */ /* 0x000e660000000200 */
[----:B------:R2:W3:Y:S02]  /*74c0*/  MUFU.TANH R196, R0 ;  /* 0x0000000000c47308 */ /* 0x0004e40000002400 */
[----:B--2---:R-:W-:-:S06]  /*74d0*/  FMUL.FTZ R0, R12, UR8 ;  /* 0x000000080c007c20 */ /* 0x004fcc0008410000 */
[----:B------:R2:W3:Y:S02]  /*74e0*/  MUFU.TANH R185, R0 ;  /* 0x0000000000b97308 */ /* 0x0004e40000002400 */
[----:B--2---:R-:W-:-:S06]  /*74f0*/  FMUL.FTZ R0, R13, UR8 ;  /* 0x000000080d007c20 */ /* 0x004fcc0008410000 */
[----:B------:R2:W-:Y:S02]  /*7500*/  MUFU.TANH R192, R0 ;  /* 0x0000000000c07308 */ /* 0x0005e40000002400 */
[----:B--2---:R-:W-:-:S04]  /*7510*/  IMAD.U32 R0, RZ, RZ, UR4 ;  /* 0x00000004ff007e24 */ /* 0x004fc8000f8e00ff */
[----:B------:R-:W-:Y:S02]  /*7520*/  IMAD R0, R0, 0x40, R3 ;  /* 0x0000004000007824 */ /* 0x000fe400078e0203 */
[----:B------:R-:W-:Y:S02]  /*7530*/  FMUL.FTZ R3, R15, UR8 ;  /* 0x000000080f037c20 */ /* 0x000fe40008410000 */
[-C--:B------:R-:W-:Y:S01]  /*7540*/  HMMA.16816.F32.BF16 R12, R20, R34.reuse, R40 ;  /* 0x00000022140c723c */ /* 0x080fe20000041828 */
[C---:B------:R-:W-:Y:S01]  /*7550*/  VIADD R2, R0.reuse, 0x1 ;  /* 0x0000000100027836 */ /* 0x040fe20000000000 */
[CC--:B------:R-:W-:Y:S01]  /*7560*/  ISETP.GE.AND P4, PT, R0.reuse, R237.reuse, PT ;  /* 0x000000ed0000720c */ /* 0x0c0fe20003f86270 */
[----:B------:R2:W-:Y:S01]  /*7570*/  MUFU.TANH R191, R3 ;  /* 0x0000000300bf7308 */ /* 0x0005e20000002400 */
[-C--:B------:R-:W-:Y:S02]  /*7580*/  ISETP.GE.AND P1, PT, R0, R236.reuse, PT ;  /* 0x000000ec0000720c */ /* 0x080fe40003f26270 */
[C---:B------:R-:W-:Y:S01]  /*7590*/  ISETP.GE.AND P2, PT, R2.reuse, R237, PT ;  /* 0x000000ed0200720c */ /* 0x040fe20003f46270 */
[----:B------:R-:W-:Y:S01]  /*75a0*/  HMMA.16816.F32.BF16 R32, R24, R34, R36 ;  /* 0x000000221820723c */ /* 0x000fe20000041824 */
[----:B------:R-:W-:-:S02]  /*75b0*/  ISETP.GE.AND P0, PT, R2, R236, PT ;  /* 0x000000ec0200720c */ /* 0x000fc40003f06270 */
[C---:B------:R-:W-:Y:S02]  /*75c0*/  ISETP.GE.AND P5, PT, R2.reuse, R235, PT ;  /* 0x000000eb0200720c */ /* 0x040fe40003fa6270 */
[----:B------:R-:W-:Y:S01]  /*75d0*/  ISETP.GE.AND P3, PT, R2, R234, PT ;  /* 0x000000ea0200720c */ /* 0x000fe20003f66270 */
[----:B------:R-:W-:Y:S01]  /*75e0*/  HMMA.16816.F32.BF16 R40, R16, R10, R204 ;  /* 0x0000000a1028723c */ /* 0x000fe200000418cc */
[-C--:B------:R-:W-:Y:S01]  /*75f0*/  ISETP.LT.OR P4, PT, R0, R232.reuse, P4 ;  /* 0x000000e80000720c */ /* 0x080fe20002781670 */
[----:B------:R-:W3:Y:S01]  /*7600*/  LDSM.16.M88.4 R8, [R227+0x8c00] ;  /* 0x008c0000e308783b */ /* 0x000ee20000000200 */
[----:B------:R-:W-:Y:S01]  /*7610*/  ISETP.LT.OR P2, PT, R2, R232, P2 ;  /* 0x000000e80200720c */ /* 0x000fe20001741670 */
[----:B------:R-:W-:-:S04]  /*7620*/  DEPBAR.LE SB0, 0x0 ;  /* 0x000080000000791a */ /* 0x000fc80000000000 */
[----:B------:R-:W-:Y:S01]  /*7630*/  ISETP.LT.OR P0, PT, R2, R231, P0 ;  /* 0x000000e70200720c */ /* 0x000fe20000701670 */
[----:B--2---:R-:W-:Y:S01]  /*7640*/  FMUL.FTZ R3, R44, UR8 ;  /* 0x000000082c037c20 */ /* 0x004fe20008410000 */
[C---:B------:R-:W-:Y:S01]  /*7650*/  ISETP.LT.OR P5, PT, R2.reuse, R233, P5 ;  /* 0x000000e90200720c */ /* 0x040fe20002fa1670 */
[----:B------:R-:W-:Y:S01]  /*7660*/  HMMA.16816.F32.BF16 R36, R16, R28, R244 ;  /* 0x0000001c1024723c */ /* 0x000fe200000418f4 */
[----:B------:R-:W-:Y:S01]  /*7670*/  ISETP.LT.OR P3, PT, R2, R230, P3 ;  /* 0x000000e60200720c */ /* 0x000fe20001f61670 */
[----:B------:R-:W-:Y:S01]  /*7680*/  FMUL.FTZ R2, R45, UR8 ;  /* 0x000000082d027c20 */ /* 0x000fe20008410000 */
[----:B------:R-:W-:Y:S01]  /*7690*/  FSEL R53, R221, -INF , !P4 ;  /* 0xff800000dd357808 */ /* 0x000fe20006000000 */
[----:B------:R2:W3:Y:S01]  /*76a0*/  MUFU.TANH R188, R3 ;  /* 0x0000000300bc7308 */ /* 0x0004e20000002400 */
[C---:B------:R-:W-:Y:S02]  /*76b0*/  ISETP.GE.AND P6, PT, R0.reuse, R235, PT ;  /* 0x000000eb0000720c */ /* 0x040fe40003fc6270 */
[C---:B------:R-:W-:Y:S01]  /*76c0*/  ISETP.GE.AND P4, PT, R0.reuse, R234, PT ;  /* 0x000000ea0000720c */ /* 0x040fe20003f86270 */
[----:B------:R-:W-:Y:S01]  /*76d0*/  FMUL.FTZ R28, R35, UR8 ;  /* 0x00000008231c7c20 */ /* 0x000fe20008410000 */
[----:B------:R-:W-:-:S02]  /*76e0*/  ISETP.LT.OR P1, PT, R0, R231, P1 ;  /* 0x000000e70000720c */ /* 0x000fc40000f21670 */
[C---:B------:R-:W-:Y:S01]  /*76f0*/  ISETP.LT.OR P6, PT, R0.reuse, R233, P6 ;  /* 0x000000e90000720c */ /* 0x040fe200037c1670 */
[----:B------:R3:W-:Y:S01]  /*7700*/  MUFU.TANH R45, R2 ;  /* 0x00000002002d7308 */ /* 0x0007e20000002400 */
[----:B------:R-:W-:Y:S01]  /*7710*/  ISETP.LT.OR P4, PT, R0, R230, P4 ;  /* 0x000000e60000720c */ /* 0x000fe20002781670 */
[----:B-1----:R-:W-:Y:S01]  /*7720*/  HMMA.16816.F32.BF16 R40, R24, R6, R40 ;  /* 0x000000061828723c */ /* 0x002fe20000041828 */
[----:B----4-:R-:W-:Y:S02]  /*7730*/  FSEL R100, R100, -INF , !P1 ;  /* 0xff80000064647808 */ /* 0x010fe40004800000 */
[----:B------:R-:W-:Y:S02]  /*7740*/  FSEL R106, R106, -INF , !P6 ;  /* 0xff8000006a6a7808 */ /* 0x000fe40007000000 */
[----:B-----5:R-:W-:Y:S01]  /*7750*/  FSEL R173, R101, -INF , !P4 ;  /* 0xff80000065ad7808 */ /* 0x020fe20006000000 */
[----:B--2---:R-:W-:Y:S01]  /*7760*/  FMUL.FTZ R3, R46, UR8 ;  /* 0x000000082e037c20 */ /* 0x004fe20008410000 */
[----:B------:R-:W-:-:S02]  /*7770*/  FSEL R57, R222, -INF , !P2 ;  /* 0xff800000de397808 */ /* 0x000fc40005000000 */
[----:B------:R-:W-:Y:S01]  /*7780*/  FSEL R101, R195, -INF , !P0 ;  /* 0xff800000c3657808 */ /* 0x000fe20004000000 */
[----:B------:R1:W2:Y:S01]  /*7790*/  MUFU.TANH R44, R3 ;  /* 0x00000003002c7308 */ /* 0x0002a20000002400 */
[----:B------:R-:W-:Y:S02]  /*77a0*/  FSEL R107, R107, -INF , !P5 ;  /* 0xff8000006b6b7808 */ /* 0x000fe40006800000 */
[----:B------:R-:W-:Y:S01]  /*77b0*/  FSEL R174, R199, -INF , !P3 ;  /* 0xff800000c7ae7808 */ /* 0x000fe20005800000 */
[----:B---3--:R-:W-:Y:S01]  /*77c0*/  VIADD R2, R0, 0x8 ;  /* 0x0000000800027836 */ /* 0x008fe20000000000 */
[----:B------:R-:W-:Y:S01]  /*77d0*/  HMMA.16816.F32.BF16 R36, R24, R8, R36 ;  /* 0x000000081824723c */ /* 0x000fe20000041824 */
[----:B------:R-:W-:Y:S03]  /*77e0*/  BAR.SYNC.DEFER_BLOCKING 0x0 ;  /* 0x0000000000007b1d */ /* 0x000fe60000010000 */
[----:B------:R-:W-:-:S02]  /*77f0*/  ISETP.GE.AND P1, PT, R2, R237, PT ;  /* 0x000000ed0200720c */ /* 0x000fc40003f26270 */
[C---:B------:R-:W-:Y:S02]  /*7800*/  ISETP.GE.AND P6, PT, R2.reuse, R236, PT ;  /* 0x000000ec0200720c */ /* 0x040fe40003fc6270 */
[C---:B------:R-:W-:Y:S02]  /*7810*/  ISETP.GE.AND P4, PT, R2.reuse, R235, PT ;  /* 0x000000eb0200720c */ /* 0x040fe40003f86270 */
[----:B------:R-:W-:Y:S01]  /*7820*/  ISETP.GE.AND P2, PT, R2, R234, PT ;  /* 0x000000ea0200720c */ /* 0x000fe20003f46270 */
[----:B-1----:R-:W-:Y:S01]  /*7830*/  FMUL.FTZ R3, R12, UR8 ;  /* 0x000000080c037c20 */ /* 0x002fe20008410000 */
[C---:B------:R-:W-:Y:S02]  /*7840*/  ISETP.LT.OR P1, PT, R2.reuse, R232, P1 ;  /* 0x000000e80200720c */ /* 0x040fe40000f21670 */
[C---:B------:R-:W-:Y:S01]  /*7850*/  ISETP.LT.OR P6, PT, R2.reuse, R231, P6 ;  /* 0x000000e70200720c */ /* 0x040fe200037c1670 */
[----:B------:R1:W3:Y:S01]  /*7860*/  MUFU.TANH R46, R3 ;  /* 0x00000003002e7308 */ /* 0x0002e20000002400 */
[----:B------:R-:W-:-:S02]  /*7870*/  ISETP.LT.OR P4, PT, R2, R233, P4 ;  /* 0x000000e90200720c */ /* 0x000fc40002781670 */
[----:B------:R-:W-:Y:S01]  /*7880*/  ISETP.LT.OR P2, PT, R2, R230, P2 ;  /* 0x000000e60200720c */ /* 0x000fe20001741670 */
[----:B------:R-:W-:Y:S01]  /*7890*/  VIADD R2, R0, 0x9 ;  /* 0x0000000900027836 */ /* 0x000fe20000000000 */
[----:B------:R-:W-:Y:S02]  /*78a0*/  FSEL R55, R189, -INF , !P1 ;  /* 0xff800000bd377808 */ /* 0x000fe40004800000 */
[----:B------:R-:W-:Y:S02]  /*78b0*/  FSEL R175, R193, -INF , !P6 ;  /* 0xff800000c1af7808 */ /* 0x000fe40007000000 */
[C---:B------:R-:W-:Y:S02]  /*78c0*/  ISETP.GE.AND P0, PT, R2.reuse, R237, PT ;  /* 0x000000ed0200720c */ /* 0x040fe40003f06270 */
[C---:B------:R-:W-:Y:S02]  /*78d0*/  ISETP.GE.AND P5, PT, R2.reuse, R236, PT ;  /* 0x000000ec0200720c */ /* 0x040fe40003fa6270 */
[----:B------:R-:W-:-:S02]  /*78e0*/  ISETP.GE.AND P3, PT, R2, R235, PT ;  /* 0x000000eb0200720c */ /* 0x000fc40003f66270 */
[C---:B------:R-:W-:Y:S01]  /*78f0*/  ISETP.GE.AND P1, PT, R2.reuse, R234, PT ;  /* 0x000000ea0200720c */ /* 0x040fe20003f26270 */
[----:B-1----:R-:W-:Y:S01]  /*7900*/  FMUL.FTZ R3, R13, UR8 ;  /* 0x000000080d037c20 */ /* 0x002fe20008410000 */
[C---:B------:R-:W-:Y:S02]  /*7910*/  ISETP.LT.OR P0, PT, R2.reuse, R232, P0 ;  /* 0x000000e80200720c */ /* 0x040fe40000701670 */
[C---:B------:R-:W-:Y:S01]  /*7920*/  ISETP.LT.OR P5, PT, R2.reuse, R231, P5 ;  /* 0x000000e70200720c */ /* 0x040fe20002fa1670 */
[----:B------:R1:W-:Y:S01]  /*7930*/  MUFU.TANH R195, R3 ;  /* 0x0000000300c37308 */ /* 0x0003e20000002400 */
[C---:B------:R-:W-:Y:S02]  /*7940*/  ISETP.LT.OR P3, PT, R2.reuse, R233, P3 ;  /* 0x000000e90200720c */ /* 0x040fe40001f61670 */
[----:B------:R-:W-:Y:S01]  /*7950*/  ISETP.LT.OR P1, PT, R2, R230, P1 ;  /* 0x000000e60200720c */ /* 0x000fe20000f21670 */
[----:B------:R-:W-:Y:S01]  /*7960*/  VIADD R2, R0, 0x10 ;  /* 0x0000001000027836 */ /* 0x000fe20000000000 */
[----:B------:R-:W-:-:S02]  /*7970*/  FSEL R59, R194, -INF , !P4 ;  /* 0xff800000c23b7808 */ /* 0x000fc40006000000 */
[----:B------:R-:W-:Y:S02]  /*7980*/  FSEL R172, R184, -INF , !P2 ;  /* 0xff800000b8ac7808 */ /* 0x000fe40005000000 */
[----:B------:R-:W-:Y:S02]  /*7990*/  FSEL R54, R220, -INF , !P0 ;  /* 0xff800000dc367808 */ /* 0x000fe40004000000 */
[C---:B------:R-:W-:Y:S02]  /*79a0*/  ISETP.GE.AND P6, PT, R2.reuse, R237, PT ;  /* 0x000000ed0200720c */ /* 0x040fe40003fc6270 */
[C---:B------:R-:W-:Y:S02]  /*79b0*/  ISETP.GE.AND P4, PT, R2.reuse, R236, PT ;  /* 0x000000ec0200720c */ /* 0x040fe40003f86270 */
[----:B------:R-:W-:Y:S01]  /*79c0*/  ISETP.GE.AND P2, PT, R2, R235, PT ;  /* 0x000000eb0200720c */ /* 0x000fe20003f46270 */
[----:B-1----:R-:W-:Y:S01]  /*79d0*/  FMUL.FTZ R3, R14, UR8 ;  /* 0x000000080e037c20 */ /* 0x002fe20008410000 */
[----:B------:R-:W-:-:S02]  /*79e0*/  ISETP.GE.AND P0, PT, R2, R234, PT ;  /* 0x000000ea0200720c */ /* 0x000fc40003f06270 */
[C---:B------:R-:W-:Y:S01]  /*79f0*/  ISETP.LT.OR P6, PT, R2.reuse, R232, P6 ;  /* 0x000000e80200720c */ /* 0x040fe200037c1670 */
[----:B------:R1:W4:Y:S01]  /*7a00*/  MUFU.TANH R189, R3 ;  /* 0x0000000300bd7308 */ /* 0x0003220000002400 */
[C---:B------:R-:W-:Y:S02]  /*7a10*/  ISETP.LT.OR P4, PT, R2.reuse, R231, P4 ;  /* 0x000000e70200720c */ /* 0x040fe40002781670 */
[C---:B------:R-:W-:Y:S02]  /*7a20*/  ISETP.LT.OR P2, PT, R2.reuse, R233, P2 ;  /* 0x000000e90200720c */ /* 0x040fe40001741670 */
[----:B------:R-:W-:Y:S01]  /*7a30*/  ISETP.LT.OR P0, PT, R2, R230, P0 ;  /* 0x000000e60200720c */ /* 0x000fe20000701670 */
[----:B------:R-:W-:Y:S01]  /*7a40*/  VIADD R2, R0, 0x11 ;  /* 0x0000001100027836 */ /* 0x000fe20000000000 */
[----:B------:R-:W-:Y:S02]  /*7a50*/  FSEL R56, R197, -INF , !P3 ;  /* 0xff800000c5387808 */ /* 0x000fe40005800000 */
[----:B------:R-:W-:-:S02]  /*7a60*/  FSEL R58, R196, -INF , !P1 ;  /* 0xff800000c43a7808 */ /* 0x000fc40004800000 */
[----:B------:R-:W-:Y:S02]  /*7a70*/  FSEL R52, R185, -INF , !P6 ;  /* 0xff800000b9347808 */ /* 0x000fe40007000000 */
[C---:B------:R-:W-:Y:S01]  /*7a80*/  ISETP.GE.AND P3, PT, R2.reuse, R236, PT ;  /* 0x000000ec0200720c */ /* 0x040fe20003f66270 */
[----:B------:R5:W-:Y:S01]  /*7a90*/  MUFU.TANH R185, R28 ;  /* 0x0000001c00b97308 */ /* 0x000be20000002400 */
[C---:B------:R-:W-:Y:S01]  /*7aa0*/  ISETP.GE.AND P1, PT, R2.reuse, R235, PT ;  /* 0x000000eb0200720c */ /* 0x040fe20003f26270 */
[----:B-1----:R-:W-:Y:S01]  /*7ab0*/  FMUL.FTZ R3, R15, UR8 ;  /* 0x000000080f037c20 */ /* 0x002fe20008410000 */
[C---:B------:R-:W-:Y:S01]  /*7ac0*/  ISETP.GE.AND P6, PT, R2.reuse, R234, PT ;  /* 0x000000ea0200720c */ /* 0x040fe20003fc6270 */
[----:B------:R-:W-:Y:S01]  /*7ad0*/  HMMA.16816.F32.BF16 R12, R20, R4, R60 ;  /* 0x00000004140c723c */ /* 0x000fe2000004183c */
[----:B------:R-:W-:-:S03]  /*7ae0*/  ISETP.LT.OR P3, PT, R2, R231, P3 ;  /* 0x000000e70200720c */ /* 0x000fc60001f61670 */
[----:B------:R1:W-:Y:S01]  /*7af0*/  MUFU.TANH R193, R3 ;  /* 0x0000000300c17308 */ /* 0x0003e20000002400 */
[C---:B------:R-:W-:Y:S02]  /*7b00*/  ISETP.LT.OR P1, PT, R2.reuse, R233, P1 ;  /* 0x000000e90200720c */ /* 0x040fe40000f21670 */
[----:B------:R-:W-:Y:S02]  /*7b10*/  ISETP.LT.OR P6, PT, R2, R230, P6 ;  /* 0x000000e60200720c */ /* 0x000fe400037c1670 */
[----:B------:R-:W-:Y:S02]  /*7b20*/  FSEL R60, R198, -INF , !P5 ;  /* 0xff800000c63c7808 */ /* 0x000fe40006800000 */
[----:B------:R-:W-:Y:S02]  /*7b30*/  ISETP.GE.AND P5, PT, R2, R237, PT ;  /* 0x000000ed0200720c */ /* 0x000fe40003fa6270 */
[----:B------:R-:W-:Y:S01]  /*7b40*/  FSEL R199, R190, -INF , !P4 ;  /* 0xff800000bec77808 */ /* 0x000fe20006000000 */
[----:B-----5:R-:W-:Y:S01]  /*7b50*/  HMMA.16816.F32.BF16 R28, R16, R30, R212 ;  /* 0x0000001e101c723c */ /* 0x020fe200000418d4 */
[----:B------:R-:W-:Y:S01]  /*7b60*/  ISETP.LT.OR P5, PT, R2, R232, P5 ;  /* 0x000000e80200720c */ /* 0x000fe20002fa1670 */
[----:B------:R-:W-:Y:S01]  /*7b70*/  VIADD R2, R0, 0x18 ;  /* 0x0000001800027836 */ /* 0x000fe20000000000 */
[----:B------:R-:W-:-:S02]  /*7b80*/  FSEL R62, R188, -INF , !P2 ;  /* 0xff800000bc3e7808 */ /* 0x000fc40005000000 */
[----:B--2---:R-:W-:Y:S01]  /*7b90*/  FSEL R190, R44, -INF , !P0 ;  /* 0xff8000002cbe7808 */ /* 0x004fe20004000000 */
[----:B-1----:R-:W-:Y:S01]  /*7ba0*/  FMUL.FTZ R3, R32, UR8 ;  /* 0x0000000820037c20 */ /* 0x002fe20008410000 */
[C---:B------:R-:W-:Y:S02]  /*7bb0*/  ISETP.GE.AND P4, PT, R2.reuse, R237, PT ;  /* 0x000000ed0200720c */ /* 0x040fe40003f86270 */
[C---:B------:R-:W-:Y:S01]  /*7bc0*/  ISETP.GE.AND P2, PT, R2.reuse, R236, PT ;  /* 0x000000ec0200720c */ /* 0x040fe20003f46270 */
[----:B------:R1:W2:Y:S01]  /*7bd0*/  MUFU.TANH R186, R3 ;  /* 0x0000000300ba7308 */ /* 0x0002a20000002400 */
[C---:B------:R-:W-:Y:S02]  /*7be0*/  ISETP.GE.AND P0, PT, R2.reuse, R235, PT ;  /* 0x000000eb0200720c */ /* 0x040fe40003f06270 */
[C---:B------:R-:W-:Y:S02]  /*7bf0*/  ISETP.LT.OR P4, PT, R2.reuse, R232, P4 ;  /* 0x000000e80200720c */ /* 0x040fe40002781670 */
[----:B------:R-:W-:-:S02]  /*7c00*/  ISETP.LT.OR P2, PT, R2, R231, P2 ;  /* 0x000000e70200720c */ /* 0x000fc40001741670 */
[----:B------:R-:W-:Y:S02]  /*7c10*/  ISETP.LT.OR P0, PT, R2, R233, P0 ;  /* 0x000000e90200720c */ /* 0x000fe40000701670 */
[----:B------:R-:W-:Y:S02]  /*7c20*/  FSEL R198, R191, -INF , !P3 ;  /* 0xff800000bfc67808 */ /* 0x000fe40005800000 */
[----:B------:R-:W-:Y:S02]  /*7c30*/  FSEL R61, R45, -INF , !P1 ;  /* 0xff8000002d3d7808 */ /* 0x000fe40004800000 */
[----:B------:R-:W-:Y:S02]  /*7c40*/  FSEL R191, R47, -INF , !P6 ;  /* 0xff8000002fbf7808 */ /* 0x000fe40007000000 */
[----:B---3--:R-:W-:Y:S01]  /*7c50*/  FSEL R17, R46, -INF , !P4 ;  /* 0xff8000002e117808 */ /* 0x008fe20006000000 */
[----:B-1----:R-:W-:Y:S01]  /*7c60*/  FMUL.FTZ R3, R33, UR8 ;  /* 0x0000000821037c20 */ /* 0x002fe20008410000 */
[----:B----4-:R-:W-:Y:S01]  /*7c70*/  FSEL R194, R189, -INF , !P2 ;  /* 0xff800000bdc27808 */ /* 0x010fe20005000000 */
[----:B------:R-:W-:Y:S01]  /*7c80*/  HMMA.16816.F32.BF16 R44, R20, R8, R180 ;  /* 0x00000008142c723c */ /* 0x000fe200000418b4 */
[----:B--2---:R-:W-:Y:S01]  /*7c90*/  FSEL R63, R186, -INF , !P0 ;  /* 0xff800000ba3f7808 */ /* 0x004fe20004000000 */
[----:B------:R1:W-:Y:S02]  /*7ca0*/  MUFU.TANH R187, R3 ;  /* 0x0000000300bb7308 */ /* 0x0003e40000002400 */
[----:B-1----:R-:W-:-:S02]  /*7cb0*/  FMUL.FTZ R3, R34, UR8 ;  /* 0x0000000822037c20 */ /* 0x002fc40008410000 */
[----:B------:R-:W-:Y:S04]  /*7cc0*/  HMMA.16816.F32.BF16 R32, R24, R4, R48 ;  /* 0x000000041820723c */ /* 0x000fe80000041830 */
[----:B------:R1:W2:-:S14]  /*7cd0*/  MUFU.TANH R184, R3 ;  /* 0x0000000300b87308 */ /* 0x00029c0000002400 */
[----:B------:R-:W-:Y:S01]  /*7ce0*/  FMUL.FTZ R44, R44, UR8 ;  /* 0x000000082c2c7c20 */ /* 0x000fe20008410000 */
[----:B------:R-:W-:Y:S01]  /*7cf0*/  FMUL.FTZ R45, R45, UR8 ;  /* 0x000000082d2d7c20 */ /* 0x000fe20008410000 */
[----:B------:R-:W-:Y:S01]  /*7d00*/  HMMA.16816.F32.BF16 R24, R24, R10, R28 ;  /* 0x0000000a1818723c */ /* 0x000fe2000004181c */
[----:B------:R-:W-:Y:S01]  /*7d10*/  FSEL R48, R192, -INF , !P5 ;  /* 0xff800000c0307808 */ /* 0x000fe20006800000 */
[----:B------:R-:W-:Y:S01]  /*7d20*/  FMUL.FTZ R50, R15, UR8 ;  /* 0x000000080f327c20 */ /* 0x000fe20008410000 */
[----:B------:R-:W-:Y:S01]  /*7d30*/  ISETP.GE.AND P5, PT, R2, R234, PT ;  /* 0x000000ea0200720c */ /* 0x000fe20003fa6270 */
[----:B------:R-:W-:Y:S01]  /*7d40*/  MUFU.TANH R44, R44 ;  /* 0x0000002c002c7308 */ /* 0x000fe20000002400 */
[----:B------:R-:W-:Y:S02]  /*7d50*/  VIADD R5, R0, 0x29 ;  /* 0x0000002900057836 */ /* 0x000fe40000000000 */
[----:B------:R-:W-:Y:S01]  /*7d60*/  ISETP.LT.OR P5, PT, R2, R230, P5 ;  /* 0x000000e60200720c */ /* 0x000fe20002fa1670 */
[----:B------:R-:W-:-:S04]  /*7d70*/  VIADD R2, R0, 0x19 ;  /* 0x0000001900027836 */ /* 0x000fc80000000000 */
[----:B------:R-:W-:Y:S01]  /*7d80*/  MUFU.TANH R45, R45 ;  /* 0x0000002d002d7308 */ /* 0x000fe20000002400 */
[----:B-1----:R-:W-:Y:S01]  /*7d90*/  FMUL.FTZ R3, R12, UR8 ;  /* 0x000000080c037c20 */ /* 0x002fe20008410000 */
[C---:B------:R-:W-:Y:S02]  /*7da0*/  ISETP.GE.AND P3, PT, R2.reuse, R237, PT ;  /* 0x000000ed0200720c */ /* 0x040fe40003f66270 */
[C---:B------:R-:W-:Y:S02]  /*7db0*/  ISETP.GE.AND P1, PT, R2.reuse, R236, PT ;  /* 0x000000ec0200720c */ /* 0x040fe40003f26270 */
[----:B------:R-:W-:Y:S01]  /*7dc0*/  ISETP.GE.AND P6, PT, R2, R235, PT ;  /* 0x000000eb0200720c */ /* 0x000fe20003fc6270 */
[----:B------:R-:W-:Y:S01]  /*7dd0*/  FMUL.FTZ R32, R32, UR8 ;  /* 0x0000000820207c20 */ /* 0x000fe20008410000 */
[----:B------:R1:W3:Y:S01]  /*7de0*/  MUFU.TANH R4, R3 ;  /* 0x0000000300047308 */ /* 0x0002e20000002400 */
[----:B------:R-:W-:Y:S01]  /*7df0*/  ISETP.GE.AND P4, PT, R2, R234, PT ;  /* 0x000000ea0200720c */ /* 0x000fe20003f86270 */
[----:B------:R-:W-:Y:S01]  /*7e00*/  FMUL.FTZ R19, R34, UR8 ;  /* 0x0000000822137c20 */ /* 0x000fe20008410000 */
[C---:B------:R-:W-:Y:S01]  /*7e10*/  ISETP.LT.OR P3, PT, R2.reuse, R232, P3 ;  /* 0x000000e80200720c */ /* 0x040fe20001f61670 */
[----:B------:R-:W-:Y:S01]  /*7e20*/  FMUL.FTZ R18, R35, UR8 ;  /* 0x0000000823127c20 */ /* 0x000fe20008410000 */
[----:B------:R-:W-:-:S02]  /*7e30*/  ISETP.LT.OR P1, PT, R2, R231, P1 ;  /* 0x000000e70200720c */ /* 0x000fc40000f21670 */
[C---:B------:R-:W-:Y:S01]  /*7e40*/  ISETP.LT.OR P6, PT, R2.reuse, R233, P6 ;  /* 0x000000e90200720c */ /* 0x040fe200037c1670 */
[----:B------:R4:W-:Y:S01]  /*7e50*/  MUFU.TANH R49, R32 ;  /* 0x0000002000317308 */ /* 0x0009e20000002400 */
[----:B------:R-:W-:Y:S01]  /*7e60*/  ISETP.LT.OR P4, PT, R2, R230, P4 ;  /* 0x000000e60200720c */ /* 0x000fe20002781670 */
[----:B------:R-:W-:Y:S01]  /*7e70*/  VIADD R2, R0, 0x20 ;  /* 0x0000002000027836 */ /* 0x000fe20000000000 */
[----:B--2---:R-:W-:Y:S02]  /*7e80*/  FSEL R189, R184, -INF , !P5 ;  /* 0xff800000b8bd7808 */ /* 0x004fe40006800000 */
[----:B------:R-:W-:Y:S02]  /*7e90*/  FSEL R16, R195, -INF , !P3 ;  /* 0xff800000c3107808 */ /* 0x000fe40005800000 */
[C---:B------:R-:W-:Y:S01]  /*7ea0*/  ISETP.GE.AND P2, PT, R2.reuse, R237, PT ;  /* 0x000000ed0200720c */ /* 0x040fe20003f46270 */
[----:B------:R-:W-:Y:S01]  /*7eb0*/  MUFU.TANH R50, R50 ;  /* 0x0000003200327308 */ /* 0x000fe20000002400 */
[----:B-1----:R-:W-:Y:S01]  /*7ec0*/  FMUL.FTZ R3, R13, UR8 ;  /* 0x000000080d037c20 */ /* 0x002fe20008410000 */
[----:B------:R-:W-:-:S02]  /*7ed0*/  ISETP.GE.AND P0, PT, R2, R236, PT ;  /* 0x000000ec0200720c */ /* 0x000fc40003f06270 */
[C---:B------:R-:W-:Y:S02]  /*7ee0*/  ISETP.GE.AND P5, PT, R2.reuse, R235, PT ;  /* 0x000000eb0200720c */ /* 0x040fe40003fa6270 */
[C---:B------:R-:W-:Y:S02]  /*7ef0*/  ISETP.GE.AND P3, PT, R2.reuse, R234, PT ;  /* 0x000000ea0200720c */ /* 0x040fe40003f66270 */
[----:B------:R1:W2:Y:S01]  /*7f00*/  MUFU.TANH R192, R3 ;  /* 0x0000000300c07308 */ /* 0x0002a20000002400 */
[C---:B------:R-:W-:Y:S01]  /*7f10*/  ISETP.LT.OR P2, PT, R2.reuse, R232, P2 ;  /* 0x000000e80200720c */ /* 0x040fe20001741670 */
[----:B----4-:R-:W-:Y:S01]  /*7f20*/  FMUL.FTZ R32, R33, UR8 ;  /* 0x0000000821207c20 */ /* 0x010fe20008410000 */
[C---:B------:R-:W-:Y:S02]  /*7f30*/  ISETP.LT.OR P0, PT, R2.reuse, R231, P0 ;  /* 0x000000e70200720c */ /* 0x040fe40000701670 */
[C---:B------:R-:W-:Y:S02]  /*7f40*/  ISETP.LT.OR P5, PT, R2.reuse, R233, P5 ;  /* 0x000000e90200720c */ /* 0x040fe40002fa1670 */
[----:B------:R-:W-:Y:S01]  /*7f50*/  ISETP.LT.OR P3, PT, R2, R230, P3 ;  /* 0x000000e60200720c */ /* 0x000fe20001f61670 */
[----:B------:R-:W-:Y:S01]  /*7f60*/  VIADD R2, R0, 0x21 ;  /* 0x0000002100027836 */ /* 0x000fe20000000000 */
[----:B------:R-:W-:Y:S01]  /*7f70*/  FSEL R193, R193, -INF , !P1 ;  /* 0xff800000c1c17808 */ /* 0x000fe20004800000 */
[----:B------:R-:W-:Y:S01]  /*7f80*/  MUFU.TANH R32, R32 ;  /* 0x0000002000207308 */ /* 0x000fe20000002400 */
[----:B------:R-:W-:-:S02]  /*7f90*/  FSEL R188, R185, -INF , !P4 ;  /* 0xff800000b9bc7808 */ /* 0x000fc40006000000 */
[----:B---3--:R-:W-:Y:S01]  /*7fa0*/  FSEL R200, R4, -INF , !P2 ;  /* 0xff80000004c87808 */ /* 0x008fe20005000000 */
[----:B------:R-:W-:Y:S01]  /*7fb0*/  VIADD R4, R0, 0x30 ;  /* 0x0000003000047836 */ /* 0x000fe20000000000 */
[----:B------:R-:W-:Y:S01]  /*7fc0*/  ISETP.GE.AND P1, PT, R2, R237, PT ;  /* 0x000000ed0200720c */ /* 0x000fe20003f26270 */
[----:B-1----:R-:W-:Y:S01]  /*7fd0*/  FMUL.FTZ R3, R14, UR8 ;  /* 0x000000080e037c20 */ /* 0x002fe20008410000 */
[C---:B------:R-:W-:Y:S01]  /*7fe0*/  ISETP.GE.AND P4, PT, R2.reuse, R235, PT ;  /* 0x000000eb0200720c */ /* 0x040fe20003f86270 */
[C---:B------:R-:W-:Y:S01]  /*7ff0*/  HMMA.16816.F32.BF16 R12, R20.reuse, R6, R176 ;  /* 0x00000006140c723c */ /* 0x040fe200000418b0 */
[C---:B------:R-:W-:Y:S01]  /*8000*/  ISETP.GE.AND P2, PT, R2.reuse, R234, PT ;  /* 0x000000ea0200720c */ /* 0x040fe20003f46270 */
[----:B------:R1:W3:Y:S01]  /*8010*/  MUFU.TANH R51, R3 ;  /* 0x0000000300337308 */ /* 0x0002e20000002400 */
[C---:B------:R-:W-:Y:S02]  /*8020*/  ISETP.LT.OR P1, PT, R2.reuse, R232, P1 ;  /* 0x000000e80200720c */ /* 0x040fe40000f21670 */
[C---:B------:R-:W-:Y:S01]  /*8030*/  ISETP.LT.OR P4, PT, R2.reuse, R233, P4 ;  /* 0x000000e90200720c */ /* 0x040fe20002781670 */
[----:B------:R-:W-:Y:S01]  /*8040*/  HMMA.16816.F32.BF16 R20, R20, R10, R64 ;  /* 0x0000000a1414723c */ /* 0x000fe20000041840 */
[----:B------:R-:W-:Y:S01]  /*8050*/  ISETP.LT.OR P2, PT, R2, R230, P2 ;  /* 0x000000e60200720c */ /* 0x000fe20001741670 */
[----:B------:R-:W-:Y:S01]  /*8060*/  VIADD R6, R0, 0x28 ;  /* 0x0000002800067836 */ /* 0x000fe20000000000 */
[----:B--2---:R-:W-:Y:S01]  /*8070*/  FSEL R195, R192, -INF , !P1 ;  /* 0xff800000c0c37808 */ /* 0x004fe20004800000 */
[----:B------:R-:W-:Y:S01]  /*8080*/  VIADD R7, R0, 0x38 ;  /* 0x0000003800077836 */ /* 0x000fe20000000000 */
[----:B------:R-:W-:Y:S01]  /*8090*/  ISETP.GE.AND P1, PT, R5, R237, PT ;  /* 0x000000ed0500720c */ /* 0x000fe20003f26270 */
[----:B------:R-:W-:Y:S01]  /*80a0*/  MUFU.TANH R19, R19 ;  /* 0x0000001300137308 */ /* 0x000fe20000002400 */
[----:B------:R-:W-:-:S02]  /*80b0*/  FSEL R64, R187, -INF , !P6 ;  /* 0xff800000bb407808 */ /* 0x000fc40007000000 */
[C---:B------:R-:W-:Y:S02]  /*80c0*/  ISETP.GE.AND P6, PT, R2.reuse, R236, PT ;  /* 0x000000ec0200720c */ /* 0x040fe40003fc6270 */
[----:B------:R-:W-:Y:S02]  /*80d0*/  ISETP.LT.OR P1, PT, R5, R232, P1 ;  /* 0x000000e80500720c */ /* 0x000fe40000f21670 */
[----:B------:R-:W-:Y:S01]  /*80e0*/  ISETP.LT.OR P6, PT, R2, R231, P6 ;  /* 0x000000e70200720c */ /* 0x000fe200037c1670 */
[----:B-1----:R-:W-:Y:S01]  /*80f0*/  VIADD R3, R0, 0x31 ;  /* 0x0000003100037836 */ /* 0x002fe20000000000 */
[----:B------:R-:W-:Y:S01]  /*8100*/  FMNMX.FTZ R2, R105, R53, !PT ;  /* 0x0000003569027209 */ /* 0x000fe20007810000 */
[----:B------:R-:W-:Y:S01]  /*8110*/  MUFU.TANH R18, R18 ;  /* 0x0000001200127308 */ /* 0x000fe20000002400 */
[----:B---3--:R-:W-:Y:S01]  /*8120*/  FSEL R210, R51, -INF , !P0 ;  /* 0xff80000033d27808 */ /* 0x008fe20004000000 */
[----:B------:R-:W-:Y:S01]  /*8130*/  FMUL.FTZ R12, R12, UR8 ;  /* 0x000000080c0c7c20 */ /* 0x000fe20008410000 */
[----:B------:R-:W-:Y:S01]  /*8140*/  FMNMX.FTZ R2, R57, R2, !PT ;  /* 0x0000000239027209 */ /* 0x000fe20007810000 */
[----:B------:R-:W-:Y:S01]  /*8150*/  FMUL.FTZ R13, R13, UR8 ;  /* 0x000000080d0d7c20 */ /* 0x000fe20008410000 */
[----:B------:R-:W-:Y:S01]  /*8160*/  ISETP.GE.AND P0, PT, R6, R237, PT ;  /* 0x000000ed0600720c */ /* 0x000fe20003f06270 */
[----:B------:R-:W-:Y:S01]  /*8170*/  FMUL.FTZ R14, R14, UR8 ;  /* 0x000000080e0e7c20 */ /* 0x000fe20008410000 */
[----:B------:R-:W-:Y:S01]  /*8180*/  FMNMX.FTZ R2, R55, R2, !PT ;  /* 0x0000000237027209 */ /* 0x000fe20007810000 */
[----:B------:R-:W1:Y:S01]  /*8190*/  MUFU.TANH R12, R12 ;  /* 0x0000000c000c7308 */ /* 0x000e620000002400 */
[----:B------:R-:W-:Y:S01]  /*81a0*/  FMUL.FTZ R9, R20, UR8 ;  /* 0x0000000814097c20 */ /* 0x000fe20008410000 */
[----:B------:R-:W-:Y:S01]  /*81b0*/  ISETP.LT.OR P0, PT, R6, R232, P0 ;  /* 0x000000e80600720c */ /* 0x000fe20000701670 */
[----:B------:R-:W-:Y:S01]  /*81c0*/  FMUL.FTZ R21, R21, UR8 ;  /* 0x0000000815157c20 */ /* 0x000fe20008410000 */
[----:B------:R-:W-:Y:S01]  /*81d0*/  FMNMX.FTZ R2, R54, R2, !PT ;  /* 0x0000000236027209 */ /* 0x000fe20007810000 */
[----:B------:R-:W-:-:S03]  /*81e0*/  FMUL.FTZ R33, R15, UR8 ;  /* 0x000000080f217c20 */ /* 0x000fc60008410000 */
[----:B------:R-:W-:Y:S01]  /*81f0*/  FMNMX.FTZ R2, R52, R2, !PT ;  /* 0x0000000234027209 */ /* 0x000fe20007810000 */
[----:B------:R-:W2:Y:S03]  /*8200*/  MUFU.TANH R13, R13 ;  /* 0x0000000d000d7308 */ /* 0x000ea60000002400 */
[----:B------:R-:W-:-:S04]  /*8210*/  FMNMX.FTZ R2, R48, R2, !PT ;  /* 0x0000000230027209 */ /* 0x000fc80007810000 */
[----:B------:R-:W-:Y:S01]  /*8220*/  FMNMX.FTZ R2, R17, R2, !PT ;  /* 0x0000000211027209 */ /* 0x000fe20007810000 */
[----:B------:R-:W3:Y:S01]  /*8230*/  MUFU.TANH R9, R9 ;  /* 0x0000000900097308 */ /* 0x000ee20000002400 */
[----:B-1----:R-:W-:Y:S02]  /*8240*/  FSEL R202, R12, -INF , !P0 ;  /* 0xff8000000cca7808 */ /* 0x002fe40004000000 */
[----:B------:R-:W-:Y:S02]  /*8250*/  ISETP.GE.AND P0, PT, R4, R237, PT ;  /* 0x000000ed0400720c */ /* 0x000fe40003f06270 */
[----:B------:R-:W-:Y:S02]  /*8260*/  FMNMX.FTZ R2, R16, R2, !PT ;  /* 0x0000000210027209 */ /* 0x000fe40007810000 */
[----:B------:R-:W-:Y:S01]  /*8270*/  ISETP.LT.OR P0, PT, R4, R232, P0 ;  /* 0x000000e80400720c */ /* 0x000fe20000701670 */
[----:B------:R-:W1:Y:S01]  /*8280*/  MUFU.TANH R21, R21 ;  /* 0x0000001500157308 */ /* 0x000e620000002400 */
[----:B------:R-:W-:-:S02]  /*8290*/  FMNMX.FTZ R2, R200, R2, !PT ;  /* 0x00000002c8027209 */ /* 0x000fc40007810000 */
[----:B------:R-:W-:Y:S02]  /*82a0*/  FSEL R204, R44, -INF , !P0 ;  /* 0xff8000002ccc7808 */ /* 0x000fe40004000000 */
[----:B------:R-:W-:Y:S01]  /*82b0*/  FMNMX.FTZ R8, R195, R2, !PT ;  /* 0x00000002c3087209 */ /* 0x000fe20007810000 */
[----:B------:R-:W-:Y:S01]  /*82c0*/  VIADD R2, R0, 0x39 ;  /* 0x0000003900027836 */ /* 0x000fe20000000000 */
[-C--:B------:R-:W-:Y:S01]  /*82d0*/  ISETP.GE.AND P0, PT, R7, R237.reuse, PT ;  /* 0x000000ed0700720c */ /* 0x080fe20003f06270 */
[----:B------:R4:W1:Y:S01]  /*82e0*/  MUFU.TANH R15, R14 ;  /* 0x0000000e000f7308 */ /* 0x0008620000002400 */
[----:B--2---:R-:W-:Y:S01]  /*82f0*/  FSEL R201, R13, -INF , !P1 ;  /* 0xff8000000dc97808 */ /* 0x004fe20004800000 */
[----:B------:R-:W-:Y:S01]  /*8300*/  FMUL.FTZ R13, R40, UR8 ;  /* 0x00000008280d7c20 */ /* 0x000fe20008410000 */
[----:B------:R-:W-:Y:S02]  /*8310*/  ISETP.GE.AND P1, PT, R3, R237, PT ;  /* 0x000000ed0300720c */ /* 0x000fe40003f26270 */
[----:B------:R-:W-:-:S02]  /*8320*/  FMNMX.FTZ R0, R202, R8, !PT ;  /* 0x00000008ca007209 */ /* 0x000fc40007810000 */
[-C--:B------:R-:W-:Y:S01]  /*8330*/  ISETP.LT.OR P0, PT, R7, R232.reuse, P0 ;  /* 0x000000e80700720c */ /* 0x080fe20000701670 */
[----:B------:R4:W2:Y:S01]  /*8340*/  MUFU.TANH R14, R33 ;  /* 0x00000021000e7308 */ /* 0x0008a20000002400 */
[----:B------:R-:W-:Y:S02]  /*8350*/  ISETP.LT.OR P1, PT, R3, R232, P1 ;  /* 0x000000e80300720c */ /* 0x000fe40000f21670 */
[----:B------:R-:W-:Y:S02]  /*8360*/  FMNMX.FTZ R0, R201, R0, !PT ;  /* 0x00000000c9007209 */ /* 0x000fe40007810000 */
[----:B---3--:R-:W-:Y:S02]  /*8370*/  FSEL R208, R9, -INF , !P0 ;  /* 0xff80000009d07808 */ /* 0x008fe40004000000 */
[----:B------:R-:W-:Y:S02]  /*8380*/  PLOP3.LUT P0, PT, PT, PT, UP0, 0x80, 0x0 ;  /* 0x000000000000781c */ /* 0x000fe40003f0f008 */
[----:B------:R-:W-:-:S02]  /*8390*/  FSEL R207, R45, -INF , !P1 ;  /* 0xff8000002dcf7808 */ /* 0x000fc40004800000 */
[----:B------:R-:W-:Y:S02]  /*83a0*/  ISETP.GE.AND P1, PT, R2, R237, PT ;  /* 0x000000ed0200720c */ /* 0x000fe40003f26270 */
[----:B------:R-:W-:Y:S02]  /*83b0*/  FMNMX.FTZ R0, R204, R0, !PT ;  /* 0x00000000cc007209 */ /* 0x000fe40007810000 */
[----:B------:R-:W-:Y:S02]  /*83c0*/  ISETP.LT.OR P1, PT, R2, R232, P1 ;  /* 0x000000e80200720c */ /* 0x000fe40000f21670 */
[----:B------:R-:W-:Y:S02]  /*83d0*/  FMNMX.FTZ R0, R207, R0, !PT ;  /* 0x00000000cf007209 */ /* 0x000fe40007810000 */
[----:B-1----:R-:W-:Y:S02]  /*83e0*/  FSEL R209, R21, -INF , !P1 ;  /* 0xff80000015d17808 */ /* 0x002fe40004800000 */
[----:B------:R-:W-:-:S04]  /*83f0*/  FMNMX.FTZ R0, R208, R0, !PT ;  /* 0x00000000d0007209 */ /* 0x000fc80007810000 */
[----:B------:R-:W-:Y:S01]  /*8400*/  FMNMX.FTZ R12, R209, R0, !PT ;  /* 0x00000000d10c7209 */ /* 0x000fe20007810000 */
[----:B--2-4-:R-:W-:Y:S06]  /*8410*/  @!P0 BRA `(.L_x_837) ;  /* 0x0000000000708947 */ /* 0x014fec0003800000 */
        /* <DEDUP_REMOVED lines=28> */
.L_x_837:
[----:B------:R-:W2:Y:S04]  /*85e0*/  LDL.LU R28, [R1+0x4] ;  /* 0x00000400011c7983 */ /* 0x000ea80000300800 */
[----:B------:R-:W3:Y:S01]  /*85f0*/  LDL.LU R29, [R1+0x8] ;  /* 0x00000800011d7983 */ /* 0x000ee20000300800 */
[----:B------:R-:W-:Y:S01]  /*8600*/  FMUL.FTZ R0, R41, UR8 ;  /* 0x0000000829007c20 */ /* 0x000fe20008410000 */
[----:B------:R-:W-:Y:S01]  /*8610*/  FSEL R206, R50, -INF , !P6 ;  /* 0xff80000032ce7808 */ /* 0x000fe20007000000 */
[----:B-1----:R-:W1:Y:S01]  /*8620*/  MUFU.TANH R9, R13 ;  /* 0x0000000d00097308 */ /* 0x002e620000002400 */
[----:B------:R-:W4:Y:S01]  /*8630*/  SHFL.BFLY PT, R8, R12, 0x2, 0x1f ;  /* 0x0c401f000c087f89 */ /* 0x000f2200000e0000 */
[----:B------:R-:W-:Y:S01]  /*8640*/  FSEL R197, R18, -INF , !P2 ;  /* 0xff80000012c57808 */ /* 0x000fe20005000000 */
[----:B------:R-:W-:Y:S01]  /*8650*/  FMUL.FTZ R26, R26, UR8 ;  /* 0x000000081a1a7c20 */ /* 0x000fe20008410000 */
[----:B------:R-:W-:Y:S01]  /*8660*/  ISETP.GE.AND P6, PT, R5, R236, PT ;  /* 0x000000ec0500720c */ /* 0x000fe20003fc6270 */
[----:B------:R-:W-:Y:S01]  /*8670*/  FMUL.FTZ R27, R27, UR8 ;  /* 0x000000081b1b7c20 */ /* 0x000fe20008410000 */
[----:B------:R-:W-:-:S02]  /*8680*/  ISETP.GE.AND P2, PT, R5, R234, PT ;  /* 0x000000ea0500720c */ /* 0x000fc40003f46270 */
[----:B------:R5:W4:Y:S01]  /*8690*/  MUFU.TANH R11, R0 ;  /* 0x00000000000b7308 */ /* 0x000b220000002400 */
[----:B------:R-:W-:Y:S02]  /*86a0*/  FSEL R192, R49, -INF , !P5 ;  /* 0xff80000031c07808 */ /* 0x000fe40006800000 */
[----:B------:R-:W-:Y:S02]  /*86b0*/  FSEL R196, R19, -INF , !P3 ;  /* 0xff80000013c47808 */ /* 0x000fe40005800000 */
[C---:B------:R-:W-:Y:S02]  /*86c0*/  ISETP.GE.AND P1, PT, R6.reuse, R236, PT ;  /* 0x000000ec0600720c */ /* 0x040fe40003f26270 */
[C---:B------:R-:W-:Y:S01]  /*86d0*/  ISETP.GE.AND P5, PT, R6.reuse, R235, PT ;  /* 0x000000eb0600720c */ /* 0x040fe20003fa6270 */
[----:B------:R-:W-:Y:S01]  /*86e0*/  MUFU.TANH R26, R26 ;  /* 0x0000001a001a7308 */ /* 0x000fe20000002400 */
[----:B------:R-:W-:Y:S02]  /*86f0*/  ISETP.GE.AND P3, PT, R6, R234, PT ;  /* 0x000000ea0600720c */ /* 0x000fe40003f66270 */
[----:B------:R-:W-:-:S02]  /*8700*/  ISETP.LT.OR P6, PT, R5, R231, P6 ;  /* 0x000000e70500720c */ /* 0x000fc400037c1670 */
[CC--:B------:R-:W-:Y:S02]  /*8710*/  ISETP.LT.OR P2, PT, R5.reuse, R230.reuse, P2 ;  /* 0x000000e60500720c */ /* 0x0c0fe40001741670 */
[----:B------:R-:W-:Y:S01]  /*8720*/  ISETP.LT.OR P1, PT, R6, R231, P1 ;  /* 0x000000e70600720c */ /* 0x000fe20000f21670 */
[----:B------:R-:W-:Y:S01]  /*8730*/  MUFU.TANH R27, R27 ;  /* 0x0000001b001b7308 */ /* 0x000fe20000002400 */
[----:B-----5:R-:W-:Y:S01]  /*8740*/  FMUL.FTZ R0, R46, UR8 ;  /* 0x000000082e007c20 */ /* 0x020fe20008410000 */
[----:B------:R-:W-:Y:S02]  /*8750*/  FSEL R46, R32, -INF , !P4 ;  /* 0xff800000202e7808 */ /* 0x000fe40006000000 */
[C---:B------:R-:W-:Y:S02]  /*8760*/  ISETP.GE.AND P4, PT, R5.reuse, R235, PT ;  /* 0x000000eb0500720c */ /* 0x040fe40003f86270 */
[-C--:B------:R-:W-:Y:S02]  /*8770*/  ISETP.LT.OR P5, PT, R6, R233.reuse, P5 ;  /* 0x000000e90600720c */ /* 0x080fe40002fa1670 */
[----:B------:R-:W-:Y:S01]  /*8780*/  ISETP.LT.OR P4, PT, R5, R233, P4 ;  /* 0x000000e90500720c */ /* 0x000fe20002781670 */
[----:B------:R-:W-:Y:S01]  /*8790*/  FMUL.FTZ R5, R36, UR8 ;  /* 0x0000000824057c20 */ /* 0x000fe20008410000 */
[----:B------:R-:W-:Y:S01]  /*87a0*/  ISETP.LT.OR P3, PT, R6, R230, P3 ;  /* 0x000000e60600720c */ /* 0x000fe20001f61670 */
[----:B------:R5:W5:Y:S01]  /*87b0*/  MUFU.TANH R10, R0 ;  /* 0x00000000000a7308 */ /* 0x000b620000002400 */
[----:B------:R-:W-:-:S02]  /*87c0*/  FSEL R203, R15, -INF , !P1 ;  /* 0xff8000000fcb7808 */ /* 0x000fc40004800000 */
[----:B-1----:R-:W-:Y:S01]  /*87d0*/  FSEL R213, R9, -INF , !P5 ;  /* 0xff80000009d57808 */ /* 0x002fe20006800000 */
[----:B------:R-:W-:Y:S01]  /*87e0*/  FMUL.FTZ R9, R23, UR8 ;  /* 0x0000000817097c20 */ /* 0x000fe20008410000 */
[CC--:B------:R-:W-:Y:S02]  /*87f0*/  ISETP.GE.AND P1, PT, R4.reuse, R236.reuse, PT ;  /* 0x000000ec0400720c */ /* 0x0c0fe40003f26270 */
[C---:B------:R-:W-:Y:S01]  /*8800*/  ISETP.GE.AND P5, PT, R4.reuse, R235, PT ;  /* 0x000000eb0400720c */ /* 0x040fe20003fa6270 */
[----:B------:R1:W1:Y:S01]  /*8810*/  MUFU.TANH R6, R5 ;  /* 0x0000000500067308 */ /* 0x0002620000002400 */
[C---:B------:R-:W-:Y:S02]  /*8820*/  ISETP.LT.OR P1, PT, R4.reuse, R231, P1 ;  /* 0x000000e70400720c */ /* 0x040fe40000f21670 */
[----:B------:R-:W-:Y:S02]  /*8830*/  ISETP.LT.OR P5, PT, R4, R233, P5 ;  /* 0x000000e90400720c */ /* 0x000fe40002fa1670 */
[----:B----4-:R-:W-:Y:S01]  /*8840*/  FSEL R211, R11, -INF , !P4 ;  /* 0xff8000000bd37808 */ /* 0x010fe20006000000 */
[----:B------:R-:W-:Y:S01]  /*8850*/  FMUL.FTZ R11, R39, UR8 ;  /* 0x00000008270b7c20 */ /* 0x000fe20008410000 */
[----:B------:R-:W-:Y:S01]  /*8860*/  ISETP.GE.AND P4, PT, R3, R236, PT ;  /* 0x000000ec0300720c */ /* 0x000fe20003f86270 */
[----:B------:R-:W-:Y:S01]  /*8870*/  MUFU.TANH R9, R9 ;  /* 0x0000000900097308 */ /* 0x000fe20000002400 */
[----:B-----5:R-:W-:Y:S01]  /*8880*/  FMNMX.FTZ R0, R12, R8, !PT ;  /* 0x000000080c007209 */ /* 0x020fe20007810000 */
[----:B------:R-:W-:Y:S01]  /*8890*/  FMUL.FTZ R8, R38, UR8 ;  /* 0x0000000826087c20 */ /* 0x000fe20008410000 */
[----:B------:R-:W-:Y:S01]  /*88a0*/  FSEL R241, R10, -INF , !P1 ;  /* 0xff8000000af17808 */ /* 0x000fe20004800000 */
[----:B------:R-:W-:Y:S01]  /*88b0*/  FMUL.FTZ R10, R25, UR8 ;  /* 0x00000008190a7c20 */ /* 0x000fe20008410000 */
[----:B------:R-:W-:-:S02]  /*88c0*/  ISETP.GE.AND P1, PT, R3, R235, PT ;  /* 0x000000eb0300720c */ /* 0x000fc40003f26270 */
[----:B------:R-:W-:Y:S01]  /*88d0*/  FSEL R205, R14, -INF , !P6 ;  /* 0xff8000000ecd7808 */ /* 0x000fe20007000000 */
[----:B------:R-:W4:Y:S01]  /*88e0*/  MUFU.TANH R11, R11 ;  /* 0x0000000b000b7308 */ /* 0x000f220000002400 */
[----:B-1----:R-:W-:Y:S01]  /*88f0*/  FMUL.FTZ R5, R42, UR8 ;  /* 0x000000082a057c20 */ /* 0x002fe20008410000 */
[----:B------:R-:W-:Y:S01]  /*8900*/  FSEL R243, R6, -INF , !P5 ;  /* 0xff80000006f37808 */ /* 0x000fe20006800000 */
[----:B------:R-:W-:Y:S01]  /*8910*/  FMUL.FTZ R6, R43, UR8 ;  /* 0x000000082b067c20 */ /* 0x000fe20008410000 */
[C---:B------:R-:W-:Y:S02]  /*8920*/  ISETP.GE.AND P5, PT, R3.reuse, R234, PT ;  /* 0x000000ea0300720c */ /* 0x040fe40003fa6270 */
[C---:B------:R-:W-:Y:S02]  /*8930*/  ISETP.LT.OR P4, PT, R3.reuse, R231, P4 ;  /* 0x000000e70300720c */ /* 0x040fe40002781670 */
[----:B------:R1:W5:Y:S01]  /*8940*/  MUFU.TANH R15, R5 ;  /* 0x00000005000f7308 */ /* 0x0003620000002400 */
[----:B------:R-:W-:-:S02]  /*8950*/  ISETP.LT.OR P1, PT, R3, R233, P1 ;  /* 0x000000e90300720c */ /* 0x000fc40000f21670 */
[----:B------:R-:W-:Y:S01]  /*8960*/  ISETP.LT.OR P5, PT, R3, R230, P5 ;  /* 0x000000e60300720c */ /* 0x000fe20002fa1670 */
[----:B------:R-:W-:Y:S01]  /*8970*/  FMUL.FTZ R3, R22, UR8 ;  /* 0x0000000816037c20 */ /* 0x000fe20008410000 */
[C---:B------:R-:W-:Y:S01]  /*8980*/  ISETP.GE.AND P6, PT, R4.reuse, R234, PT ;  /* 0x000000ea0400720c */ /* 0x040fe20003fc6270 */
[----:B------:R-:W-:Y:S01]  /*8990*/  LDSM.16.MT88.4 R20, [R226+0x9000] ;  /* 0x00900000e214783b */ /* 0x000fe20000004200 */
[----:B------:R-:W-:Y:S01]  /*89a0*/  MOV R31, R252 ;  /* 0x000000fc001f7202 */ /* 0x000fe20000000f00 */
[----:B------:R5:W-:Y:S01]  /*89b0*/  MUFU.TANH R12, R3 ;  /* 0x00000003000c7308 */ /* 0x000be20000002400 */
[----:B------:R-:W-:Y:S01]  /*89c0*/  ISETP.LT.OR P6, PT, R4, R230, P6 ;  /* 0x000000e60400720c */ /* 0x000fe200037c1670 */
[----:B------:R-:W-:Y:S01]  /*89d0*/  FMUL.FTZ R4, R47, UR8 ;  /* 0x000000082f047c20 */ /* 0x000fe20008410000 */
[----:B----4-:R-:W-:Y:S02]  /*89e0*/  FSEL R216, R11, -INF , !P5 ;  /* 0xff8000000bd87808 */ /* 0x010fe40006800000 */
[----:B------:R-:W-:-:S02]  /*89f0*/  MOV R30, R239 ;  /* 0x000000ef001e7202 */ /* 0x000fc40000000f00 */
[----:B------:R-:W-:Y:S01]  /*8a00*/  MOV R66, R31 ;  /* 0x0000001f00427202 */ /* 0x000fe20000000f00 */
[----:B------:R4:W4:Y:S01]  /*8a10*/  MUFU.TANH R14, R4 ;  /* 0x00000004000e7308 */ /* 0x0009220000002400 */
[----:B-1----:R-:W1:Y:S01]  /*8a20*/  SHFL.BFLY PT, R5, R0, 0x1, 0x1f ;  /* 0x0c201f0000057f89 */ /* 0x002e6200000e0000 */
[----:B-----5:R-:W-:Y:S02]  /*8a30*/  FSEL R47, R15, -INF , !P3 ;  /* 0xff8000000f2f7808 */ /* 0x020fe40005800000 */
[----:B------:R-:W-:Y:S02]  /*8a40*/  ISETP.GE.AND P3, PT, R2, R234, PT ;  /* 0x000000ea0200720c */ /* 0x000fe40003f66270 */
[----:B------:R-:W-:Y:S02]  /*8a50*/  MOV R67, R30 ;  /* 0x0000001e00437202 */ /* 0x000fe40000000f00 */
[----:B------:R-:W-:Y:S01]  /*8a60*/  MUFU.TANH R10, R10 ;  /* 0x0000000a000a7308 */ /* 0x000fe20000002400 */
[----:B------:R-:W-:-:S02]  /*8a70*/  FMNMX.FTZ R3, R104, R100, !PT ;  /* 0x0000006468037209 */ /* 0x000fc40007810000 */
[----:B------:R-:W-:Y:S02]  /*8a80*/  ISETP.LT.OR P3, PT, R2, R230, P3 ;  /* 0x000000e60200720c */ /* 0x000fe40001f61670 */
[----:B------:R-:W-:Y:S02]  /*8a90*/  FMNMX.FTZ R3, R101, R3, !PT ;  /* 0x0000000365037209 */ /* 0x000fe40007810000 */
[----:B------:R-:W-:Y:S01]  /*8aa0*/  FSEL R221, R27, -INF , !P3 ;  /* 0xff8000001bdd7808 */ /* 0x000fe20005800000 */
[----:B----4-:R-:W-:Y:S01]  /*8ab0*/  FMUL.FTZ R4, R37, UR8 ;  /* 0x0000000825047c20 */ /* 0x010fe20008410000 */
[----:B------:R-:W-:Y:S02]  /*8ac0*/  FMNMX.FTZ R3, R175, R3, !PT ;  /* 0x00000003af037209 */ /* 0x000fe40007810000 */
[----:B------:R-:W-:Y:S01]  /*8ad0*/  FSEL R244, R14, -INF , !P4 ;  /* 0xff8000000ef47808 */ /* 0x000fe20006000000 */
[----:B------:R4:W5:Y:S01]  /*8ae0*/  MUFU.TANH R13, R4 ;  /* 0x00000004000d7308 */ /* 0x0009620000002400 */
[----:B------:R-:W-:-:S02]  /*8af0*/  FMNMX.FTZ R3, R60, R3, !PT ;  /* 0x000000033c037209 */ /* 0x000fc40007810000 */
[----:B------:R-:W-:Y:S02]  /*8b00*/  ISETP.GE.AND P4, PT, R7, R236, PT ;  /* 0x000000ec0700720c */ /* 0x000fe40003f86270 */
[----:B-1----:R-:W-:Y:S02]  /*8b10*/  FMNMX.FTZ R250, R0, R5, !PT ;  /* 0x0000000500fa7209 */ /* 0x002fe40007810000 */
[----:B------:R-:W-:Y:S02]  /*8b20*/  FMNMX.FTZ R0, R103, R106, !PT ;  /* 0x0000006a67007209 */ /* 0x000fe40007810000 */
[----:B------:R-:W-:Y:S02]  /*8b30*/  FMNMX.FTZ R3, R199, R3, !PT ;  /* 0x00000003c7037209 */ /* 0x000fe40007810000 */
[----:B------:R-:W-:Y:S02]  /*8b40*/  FMNMX.FTZ R0, R107, R0, !PT ;  /* 0x000000006b007209 */ /* 0x000fe40007810000 */
[----:B------:R-:W-:-:S02]  /*8b50*/  FMNMX.FTZ R3, R198, R3, !PT ;  /* 0x00000003c6037209 */ /* 0x000fc40007810000 */
[----:B------:R-:W-:Y:S01]  /*8b60*/  FMNMX.FTZ R0, R59, R0, !PT ;  /* 0x000000003b007209 */ /* 0x000fe20007810000 */
[----:B----4-:R-:W-:Y:S01]  /*8b70*/  FMUL.FTZ R4, R24, UR8 ;  /* 0x0000000818047c20 */ /* 0x010fe20008410000 */
[----:B-----5:R-:W-:Y:S02]  /*8b80*/  FSEL R240, R13, -INF , !P1 ;  /* 0xff8000000df07808 */ /* 0x020fe40004800000 */
[----:B------:R-:W-:Y:S01]  /*8b90*/  FMNMX.FTZ R0, R56, R0, !PT ;  /* 0x0000000038007209 */ /* 0x000fe20007810000 */
[----:B------:R1:W4:Y:S01]  /*8ba0*/  MUFU.TANH R5, R4 ;  /* 0x0000000400057308 */ /* 0x0003220000002400 */
[C---:B------:R-:W-:Y:S02]  /*8bb0*/  ISETP.GE.AND P1, PT, R7.reuse, R235, PT ;  /* 0x000000eb0700720c */ /* 0x040fe40003f26270 */
[----:B------:R-:W-:Y:S02]  /*8bc0*/  FMNMX.FTZ R0, R62, R0, !PT ;  /* 0x000000003e007209 */ /* 0x000fe40007810000 */
[----:B------:R-:W-:-:S02]  /*8bd0*/  ISETP.LT.OR P1, PT, R7, R233, P1 ;  /* 0x000000e90700720c */ /* 0x000fc40000f21670 */
[----:B------:R-:W-:Y:S01]  /*8be0*/  ISETP.LT.OR P4, PT, R7, R231, P4 ;  /* 0x000000e70700720c */ /* 0x000fe20002781670 */
[----:B------:R-:W5:Y:S03]  /*8bf0*/  MUFU.TANH R13, R6 ;  /* 0x00000006000d7308 */ /* 0x000f660000002400 */
[----:B------:R-:W-:Y:S02]  /*8c00*/  FSEL R252, R12, -INF , !P4 ;  /* 0xff8000000cfc7808 */ /* 0x000fe40006000000 */
[----:B------:R-:W-:-:S03]  /*8c10*/  ISETP.GE.AND P4, PT, R2, R236, PT ;  /* 0x000000ec0200720c */ /* 0x000fc60003f86270 */
[----:B------:R5:W5:Y:S01]  /*8c20*/  MUFU.TANH R6, R8 ;  /* 0x0000000800067308 */ /* 0x000b620000002400 */
[----:B-1----:R-:W-:Y:S02]  /*8c30*/  FMNMX.FTZ R4, R194, R3, !PT ;  /* 0x00000003c2047209 */ /* 0x002fe40007810000 */
[----:B------:R-:W-:Y:S02]  /*8c40*/  FMNMX.FTZ R3, R61, R0, !PT ;  /* 0x000000003d037209 */ /* 0x000fe40007810000 */
[----:B------:R-:W-:Y:S02]  /*8c50*/  FMNMX.FTZ R4, R193, R4, !PT ;  /* 0x00000004c1047209 */ /* 0x000fe40007810000 */
[----:B------:R-:W-:Y:S02]  /*8c60*/  FMNMX.FTZ R0, R102, R173, !PT ;  /* 0x000000ad66007209 */ /* 0x000fe40007810000 */
[----:B------:R-:W-:Y:S02]  /*8c70*/  FMNMX.FTZ R3, R63, R3, !PT ;  /* 0x000000033f037209 */ /* 0x000fe40007810000 */
[----:B------:R-:W-:-:S02]  /*8c80*/  FMNMX.FTZ R4, R210, R4, !PT ;  /* 0x00000004d2047209 */ /* 0x000fc40007810000 */
[----:B------:R-:W-:Y:S02]  /*8c90*/  FMNMX.FTZ R0, R174, R0, !PT ;  /* 0x00000000ae007209 */ /* 0x000fe40007810000 */
[----:B----4-:R-:W-:Y:S02]  /*8ca0*/  FSEL R223, R5, -INF , !P1 ;  /* 0xff80000005df7808 */ /* 0x010fe40004800000 */
        /* <DEDUP_REMOVED lines=14> */
[----:B------:R-:W-:Y:S02]  /*8d90*/  FMNMX.FTZ R4, R213, R4, !PT ;  /* 0x00000004d5047209 */ /* 0x000fe40007810000 */
[----:B------:R-:W-:-:S02]  /*8da0*/  FSEL R247, R9, -INF , !P4 ;  /* 0xff80000009f77808 */ /* 0x000fc40006000000 */
[----:B------:R-:W-:Y:S02]  /*8db0*/  FMNMX.FTZ R3, R252, R3, !PT ;  /* 0x00000003fc037209 */ /* 0x000fe40007810000 */
[----:B------:R-:W-:Y:S02]  /*8dc0*/  FMNMX.FTZ R0, R188, R0, !PT ;  /* 0x00000000bc007209 */ /* 0x000fe40007810000 */
[----:B------:R-:W-:Y:S02]  /*8dd0*/  FMNMX.FTZ R4, R211, R4, !PT ;  /* 0x00000004d3047209 */ /* 0x000fe40007810000 */
[----:B------:R-:W-:Y:S02]  /*8de0*/  FMNMX.FTZ R3, R247, R3, !PT ;  /* 0x00000003f7037209 */ /* 0x000fe40007810000 */
[----:B------:R-:W-:Y:S02]  /*8df0*/  FMNMX.FTZ R0, R196, R0, !PT ;  /* 0x00000000c4007209 */ /* 0x000fe40007810000 */
[----:B------:R-:W-:Y:S01]  /*8e00*/  ISETP.GE.AND P1, PT, R2, R235, PT ;  /* 0x000000eb0200720c */ /* 0x000fe20003f26270 */
[----:B-----5:R-:W-:Y:S01]  /*8e10*/  SHFL.BFLY PT, R8, R3, 0x2, 0x1f ;  /* 0x0c401f0003087f89 */ /* 0x020fe200000e0000 */
[----:B------:R-:W-:-:S02]  /*8e20*/  FMNMX.FTZ R4, R243, R4, !PT ;  /* 0x00000004f3047209 */ /* 0x000fc40007810000 */
[----:B------:R-:W-:Y:S01]  /*8e30*/  FMNMX.FTZ R5, R197, R0, !PT ;  /* 0x00000000c5057209 */ /* 0x000fe20007810000 */
[----:B------:R-:W-:Y:S01]  /*8e40*/  FMUL.FTZ R0, R250, UR26 ;  /* 0x0000001afa007c20 */ /* 0x000fe20008410000 */
[----:B------:R-:W-:Y:S02]  /*8e50*/  ISETP.LT.OR P1, PT, R2, R233, P1 ;  /* 0x000000e90200720c */ /* 0x000fe40000f21670 */
[----:B------:R-:W-:Y:S02]  /*8e60*/  FMNMX.FTZ R4, R240, R4, !PT ;  /* 0x00000004f0047209 */ /* 0x000fe40007810000 */
[----:B------:R-:W-:Y:S02]  /*8e70*/  FSEL R13, R13, -INF , !P2 ;  /* 0xff8000000d0d7808 */ /* 0x000fe40005000000 */
[----:B------:R-:W-:Y:S02]  /*8e80*/  FMNMX.FTZ R5, R47, R5, !PT ;  /* 0x000000052f057209 */ /* 0x000fe40007810000 */
[----:B------:R-:W-:-:S02]  /*8e90*/  FSEL R217, R10, -INF , !P1 ;  /* 0xff8000000ad97808 */ /* 0x000fc40004800000 */
[----:B------:R-:W-:Y:S02]  /*8ea0*/  FMNMX.FTZ R4, R223, R4, !PT ;  /* 0x00000004df047209 */ /* 0x000fe40007810000 */
[----:B------:R-:W-:Y:S02]  /*8eb0*/  ISETP.GE.AND P1, PT, R7, R234, PT ;  /* 0x000000ea0700720c */ /* 0x000fe40003f26270 */
[----:B------:R-:W-:Y:S02]  /*8ec0*/  FSEL R215, R6, -INF , !P6 ;  /* 0xff80000006d77808 */ /* 0x000fe40007000000 */
[----:B------:R-:W-:Y:S02]  /*8ed0*/  FMNMX.FTZ R5, R13, R5, !PT ;  /* 0x000000050d057209 */ /* 0x000fe40007810000 */
[----:B------:R-:W-:Y:S02]  /*8ee0*/  FSETP.NEU.FTZ.AND P2, PT, R250, -INF , PT ;  /* 0xff800000fa00780b */ /* 0x000fe40003f5d000 */
[----:B------:R-:W-:-:S02]  /*8ef0*/  FMNMX.FTZ R4, R217, R4, !PT ;  /* 0x00000004d9047209 */ /* 0x000fc40007810000 */
[----:B------:R-:W-:Y:S02]  /*8f00*/  ISETP.LT.OR P1, PT, R7, R230, P1 ;  /* 0x000000e60700720c */ /* 0x000fe40000f21670 */
[----:B------:R-:W-:Y:S01]  /*8f10*/  FMNMX.FTZ R5, R215, R5, !PT ;  /* 0x00000005d7057209 */ /* 0x000fe20007810000 */
[----:B------:R-:W1:Y:S01]  /*8f20*/  SHFL.BFLY PT, R9, R4, 0x2, 0x1f ;  /* 0x0c401f0004097f89 */ /* 0x000e6200000e0000 */
[----:B------:R-:W-:Y:S02]  /*8f30*/  FSEL R0, R0, RZ, P2 ;  /* 0x000000ff00007208 */ /* 0x000fe40001000000 */
[----:B------:R-:W-:Y:S02]  /*8f40*/  FSEL R219, R26, -INF , !P1 ;  /* 0xff8000001adb7808 */ /* 0x000fe40004800000 */
[----:B------:R-:W-:Y:S01]  /*8f50*/  FMNMX.FTZ R5, R216, R5, !PT ;  /* 0x00000005d8057209 */ /* 0x000fe20007810000 */
[--C-:B------:R-:W-:Y:S01]  /*8f60*/  FFMA.FTZ R2, R53, UR26, -R0.reuse ;  /* 0x0000001a35027c23 */ /* 0x100fe20008010800 */
[----:B------:R-:W-:Y:S02]  /*8f70*/  LDSM.16.MT88.4 R24, [R224+0xa000] ;  /* 0x00a00000e018783b */ /* 0x000fe40000004200 */
[----:B------:R-:W-:Y:S01]  /*8f80*/  FMNMX.FTZ R6, R219, R5, !PT ;  /* 0x00000005db067209 */ /* 0x000fe20007810000 */
[----:B------:R4:W-:Y:S01]  /*8f90*/  MUFU.EX2 R212, R2 ;  /* 0x0000000200d47308 */ /* 0x0009e20000000800 */
[----:B------:R-:W-:-:S07]  /*8fa0*/  FFMA.FTZ R5, R57, UR26, -R0 ;  /* 0x0000001a39057c23 */ /* 0x000fce0008010800 */
[----:B------:R5:W-:Y:S01]  /*8fb0*/  MUFU.EX2 R33, R5 ;  /* 0x0000000500217308 */ /* 0x000be20000000800 */
[----:B-1----:R-:W-:Y:S02]  /*8fc0*/  FMNMX.FTZ R4, R4, R9, !PT ;  /* 0x0000000904047209 */ /* 0x002fe40007810000 */
[----:B----4-:R-:W-:Y:S02]  /*8fd0*/  FMNMX.FTZ R2, R3, R8, !PT ;  /* 0x0000000803027209 */ /* 0x010fe40007810000 */
[----:B------:R-:W-:Y:S01]  /*8fe0*/  FMNMX.FTZ R3, R221, R6, !PT ;  /* 0x00000006dd037209 */ /* 0x000fe20007810000 */
[----:B------:R-:W1:Y:S04]  /*8ff0*/  SHFL.BFLY PT, R8, R4, 0x1, 0x1f ;  /* 0x0c201f0004087f89 */ /* 0x000e6800000e0000 */
[----:B------:R-:W4:Y:S01]  /*9000*/  SHFL.BFLY PT, R7, R2, 0x1, 0x1f ;  /* 0x0c201f0002077f89 */ /* 0x000f2200000e0000 */
[----:B-----5:R-:W-:-:S03]  /*9010*/  FFMA.FTZ R5, R55, UR26, -R0 ;  /* 0x0000001a37057c23 */ /* 0x020fc60008010800 */
[----:B------:R-:W5:Y:S01]  /*9020*/  SHFL.BFLY PT, R6, R3, 0x2, 0x1f ;  /* 0x0c401f0003067f89 */ /* 0x000f6200000e0000 */
[----:B------:R1:W-:Y:S02]  /*9030*/  MUFU.EX2 R41, R5 ;  /* 0x0000000500297308 */ /* 0x0003e40000000800 */
[----:B-1----:R-:W-:Y:S01]  /*9040*/  FMNMX.FTZ R248, R4, R8, !PT ;  /* 0x0000000804f87209 */ /* 0x002fe20007810000 */
[----:B------:R-:W-:Y:S01]  /*9050*/  FFMA.FTZ R5, R54, UR26, -R0 ;  /* 0x0000001a36057c23 */ /* 0x000fe20008010800 */
[----:B----4-:R-:W-:-:S04]  /*9060*/  FMNMX.FTZ R249, R2, R7, !PT ;  /* 0x0000000702f97209 */ /* 0x010fc80007810000 */
[----:B------:R1:W-:Y:S01]  /*9070*/  MUFU.EX2 R39, R5 ;  /* 0x0000000500277308 */ /* 0x0003e20000000800 */
[----:B------:R-:W-:Y:S01]  /*9080*/  FSETP.NEU.FTZ.AND P3, PT, R248, -INF , PT ;  /* 0xff800000f800780b */ /* 0x000fe20003f7d000 */
[----:B--2---:R-:W-:Y:S01]  /*9090*/  IMAD.MOV.U32 R245, RZ, RZ, R28 ;  /* 0x000000fffff57224 */ /* 0x004fe200078e001c */
[----:B-----5:R-:W-:Y:S01]  /*90a0*/  FMNMX.FTZ R2, R3, R6, !PT ;  /* 0x0000000603027209 */ /* 0x020fe20007810000 */
[C---:B------:R-:W-:Y:S01]  /*90b0*/  FMUL.FTZ R12, R249.reuse, UR26 ;  /* 0x0000001af90c7c20 */ /* 0x040fe20008410000 */
[----:B------:R-:W-:Y:S01]  /*90c0*/  FSETP.NEU.FTZ.AND P4, PT, R249, -INF , PT ;  /* 0xff800000f900780b */ /* 0x000fe20003f9d000 */
[----:B------:R-:W-:Y:S01]  /*90d0*/  FFMA.FTZ R3, R16, UR26, -R0 ;  /* 0x0000001a10037c23 */ /* 0x000fe20008010800 */
[----:B---3--:R-:W-:Y:S02]  /*90e0*/  MOV R251, R29 ;  /* 0x0000001d00fb7202 */ /* 0x008fe40000000f00 */
[----:B------:R-:W-:Y:S01]  /*90f0*/  FSEL R12, R12, RZ, P4 ;  /* 0x000000ff0c0c7208 */ /* 0x000fe20002000000 */
[----:B------:R2:W-:Y:S01]  /*9100*/  MUFU.EX2 R38, R3 ;  /* 0x0000000300267308 */ /* 0x0005e20000000800 */
[----:B------:R-:W-:Y:S03]  /*9110*/  LDSM.16.MT88.4 R28, [R226+0xa000] ;  /* 0x00a00000e21c783b */ /* 0x000fe60000004200 */
[----:B------:R-:W-:Y:S01]  /*9120*/  FFMA.FTZ R4, R100, UR26, -R12 ;  /* 0x0000001a64047c23 */ /* 0x000fe2000801080c */
[----:B-1----:R-:W-:-:S03]  /*9130*/  FFMA.FTZ R5, R52, UR26, -R0 ;  /* 0x0000001a34057c23 */ /* 0x002fc60008010800 */
[----:B------:R1:W-:Y:S08]  /*9140*/  MUFU.EX2 R37, R4 ;  /* 0x0000000400257308 */ /* 0x0003f00000000800 */
[----:B------:R3:W-:Y:S01]  /*9150*/  MUFU.EX2 R43, R5 ;  /* 0x00000005002b7308 */ /* 0x0007e20000000800 */
[----:B--2---:R-:W-:-:S05]  /*9160*/  FMUL.FTZ R3, R248, UR26 ;  /* 0x0000001af8037c20 */ /* 0x004fca0008410000 */
[----:B------:R-:W-:Y:S01]  /*9170*/  FSEL R3, R3, RZ, P3 ;  /* 0x000000ff03037208 */ /* 0x000fe20001800000 */
[----:B-1----:R-:W-:-:S04]  /*9180*/  FFMA.FTZ R4, R101, UR26, -R12 ;  /* 0x0000001a65047c23 */ /* 0x002fc8000801080c */
[--C-:B------:R-:W-:Y:S01]  /*9190*/  FFMA.FTZ R8, R62, UR26, -R3.reuse ;  /* 0x0000001a3e087c23 */ /* 0x100fe20008010803 */
[----:B------:R1:W-:Y:S01]  /*91a0*/  MUFU.EX2 R42, R4 ;  /* 0x00000004002a7308 */ /* 0x0003e20000000800 */
[----:B---3--:R-:W-:Y:S02]  /*91b0*/  FFMA.FTZ R5, R48, UR26, -R0 ;  /* 0x0000001a30057c23 */ /* 0x008fe40008010800 */
[----:B------:R-:W-:Y:S05]  /*91c0*/  LDSM.16.MT88.4 R48, [R226+0xb000] ;  /* 0x00b00000e230783b */ /* 0x000fea0000004200 */
[----:B------:R2:W-:Y:S01]  /*91d0*/  MUFU.EX2 R246, R5 ;  /* 0x0000000500f67308 */ /* 0x0005e20000000800 */
[----:B-1----:R-:W-:-:S07]  /*91e0*/  FFMA.FTZ R4, R106, UR26, -R3 ;  /* 0x0000001a6a047c23 */ /* 0x002fce0008010803 */
[----:B------:R1:W3:Y:S01]  /*91f0*/  MUFU.EX2 R65, R4 ;  /* 0x0000000400417308 */ /* 0x0002e20000000800 */
[----:B--2---:R-:W-:Y:S02]  /*9200*/  FFMA.FTZ R5, R17, UR26, -R0 ;  /* 0x0000001a11057c23 */ /* 0x004fe40008010800 */
[----:B------:R-:W-:Y:S05]  /*9210*/  LDSM.16.MT88.4 R16, [R224+0x9000] ;  /* 0x00900000e010783b */ /* 0x000fea0000004200 */
[----:B------:R2:W-:Y:S01]  /*9220*/  MUFU.EX2 R214, R5 ;  /* 0x0000000500d67308 */ /* 0x0005e20000000800 */
[----:B-1----:R-:W-:Y:S01]  /*9230*/  FFMA.FTZ R4, R59, UR26, -R3 ;  /* 0x0000001a3b047c23 */ /* 0x002fe20008010803 */
[----:B---3--:R-:W-:Y:S01]  /*9240*/  MOV R62, R65 ;  /* 0x00000041003e7202 */ /* 0x008fe20000000f00 */
[----:B------:R-:W-:-:S05]  /*9250*/  IMAD.MOV.U32 R59, RZ, RZ, R251 ;  /* 0x000000ffff3b7224 */ /* 0x000fca00078e00fb */
[----:B------:R1:W-:Y:S01]  /*9260*/  MUFU.EX2 R34, R4 ;  /* 0x0000000400227308 */ /* 0x0003e20000000800 */
[----:B--2---:R-:W2:Y:S01]  /*9270*/  SHFL.BFLY PT, R5, R2, 0x1, 0x1f ;  /* 0x0c201f0002057f89 */ /* 0x004ea200000e0000 */
[----:B-1----:R-:W-:-:S06]  /*9280*/  FFMA.FTZ R4, R56, UR26, -R3 ;  /* 0x0000001a38047c23 */ /* 0x002fcc0008010803 */
[----:B------:R1:W-:Y:S08]  /*9290*/  MUFU.EX2 R56, R8 ;  /* 0x0000000800387308 */ /* 0x0003f00000000800 */
[----:B------:R-:W-:Y:S01]  /*92a0*/  MUFU.EX2 R222, R4 ;  /* 0x0000000400de7308 */ /* 0x000fe20000000800 */
[----:B--2---:R-:W-:Y:S01]  /*92b0*/  FMNMX.FTZ R239, R2, R5, !PT ;  /* 0x0000000502ef7209 */ /* 0x004fe20007810000 */
[----:B------:R-:W-:Y:S01]  /*92c0*/  FFMA.FTZ R2, R107, UR26, -R3 ;  /* 0x0000001a6b027c23 */ /* 0x000fe20008010803 */
[----:B------:R-:W-:-:S02]  /*92d0*/  FSEL R5, R248, RZ, P3 ;  /* 0x000000fff8057208 */ /* 0x000fc40001800000 */
[----:B------:R-:W-:-:S03]  /*92e0*/  FSETP.NEU.FTZ.AND P1, PT, R239, -INF , PT ;  /* 0xff800000ef00780b */ /* 0x000fc60003f3d000 */
[----:B------:R2:W-:Y:S01]  /*92f0*/  MUFU.EX2 R36, R2 ;  /* 0x0000000200247308 */ /* 0x0005e20000000800 */
[----:B------:R-:W-:Y:S01]  /*9300*/  FADD.FTZ R5, R103, -R5 ;  /* 0x8000000567057221 */ /* 0x000fe20000010000 */
[----:B-1----:R-:W-:-:S03]  /*9310*/  FFMA.FTZ R8, R61, UR26, -R3 ;  /* 0x0000001a3d087c23 */ /* 0x002fc60008010803 */
[----:B------:R-:W-:-:S03]  /*9320*/  FMUL.FTZ R5, R5, UR26 ;  /* 0x0000001a05057c20 */ /* 0x000fc60008410000 */
[----:B------:R-:W-:Y:S08]  /*9330*/  MUFU.EX2 R61, R8 ;  /* 0x00000008003d7308 */ /* 0x000ff00000000800 */
[----:B------:R1:W3:Y:S01]  /*9340*/  MUFU.EX2 R45, R5 ;  /* 0x00000005002d7308 */ /* 0x0002e20000000800 */
[----:B--2---:R-:W-:-:S05]  /*9350*/  FMUL.FTZ R2, R239, UR26 ;  /* 0x0000001aef027c20 */ /* 0x004fca0008410000 */
[----:B------:R-:W-:-:S05]  /*9360*/  FSEL R2, R2, RZ, P1 ;  /* 0x000000ff02027208 */ /* 0x000fca0000800000 */
[--C-:B------:R-:W-:Y:S01]  /*9370*/  FFMA.FTZ R4, R173, UR26, -R2.reuse ;  /* 0x0000001aad047c23 */ /* 0x100fe20008010802 */
[----:B------:R-:W-:Y:S01]  /*9380*/  FFMA.FTZ R6, R58, UR26, -R2 ;  /* 0x0000001a3a067c23 */ /* 0x000fe20008010802 */
[----:B------:R-:W-:Y:S02]  /*9390*/  IMAD.MOV.U32 R58, RZ, RZ, R33 ;  /* 0x000000ffff3a7224 */ /* 0x000fe400078e0021 */
[----:B------:R2:W-:Y:S01]  /*93a0*/  MUFU.EX2 R57, R4 ;  /* 0x0000000400397308 */ /* 0x0005e20000000800 */
[----:B-1----:R-:W-:Y:S01]  /*93b0*/  FSEL R5, R249, RZ, P4 ;  /* 0x000000fff9057208 */ /* 0x002fe20002000000 */
[-C--:B---3--:R-:W-:Y:S01]  /*93c0*/  FMUL.FTZ R108, R108, R45.reuse ;  /* 0x0000002d6c6c7220 */ /* 0x088fe20000410000 */
[-C--:B------:R-:W-:Y:S01]  /*93d0*/  FMUL.FTZ R109, R109, R45.reuse ;  /* 0x0000002d6d6d7220 */ /* 0x080fe20000410000 */
[-C--:B------:R-:W-:Y:S01]  /*93e0*/  FMUL.FTZ R124, R124, R45.reuse ;  /* 0x0000002d7c7c7220 */ /* 0x080fe20000410000 */
[----:B------:R-:W-:Y:S01]  /*93f0*/  FMUL.FTZ R125, R125, R45 ;  /* 0x0000002d7d7d7220 */ /* 0x000fe20000410000 */
[----:B------:R-:W-:-:S02]  /*9400*/  FADD.FTZ R10, R104, -R5 ;  /* 0x80000005680a7221 */ /* 0x000fc40000010000 */
        /* <DEDUP_REMOVED lines=11> */
[-C--:B------:R-:W-:Y:S01]  /*94c0*/  FMUL.FTZ R157, R157, R45.reuse ;  /* 0x0000002d9d9d7220 */ /* 0x080fe20000410000 */
[-C--:B------:R-:W-:Y:S01]  /*94d0*/  FMUL.FTZ R168, R168, R45.reuse ;  /* 0x0000002da8a87220 */ /* 0x080fe20000410000 */
[----:B------:R2:W3:Y:S01]  /*94e0*/  MUFU.EX2 R242, R4 ;  /* 0x0000000400f27308 */ /* 0x0004e20000000800 */
[-C--:B------:R-:W-:Y:S01]  /*94f0*/  FMUL.FTZ R169, R169, R45.reuse ;  /* 0x0000002da9a97220 */ /* 0x080fe20000410000 */
[-C--:B------:R-:W-:Y:S01]  /*9500*/  FMUL.FTZ R72, R72, R45.reuse ;  /* 0x0000002d48487220 */ /* 0x080fe20000410000 */
[-C--:B------:R-:W-:Y:S01]  /*9510*/  FMUL.FTZ R73, R73, R45.reuse ;  /* 0x0000002d49497220 */ /* 0x080fe20000410000 */
[----:B-1----:R-:W-:Y:S01]  /*9520*/  FSEL R6, R250, RZ, P2 ;  /* 0x000000fffa067208 */ /* 0x002fe20001000000 */
[-C--:B------:R-:W-:Y:S01]  /*9530*/  FMUL.FTZ R76, R76, R45.reuse ;  /* 0x0000002d4c4c7220 */ /* 0x080fe20000410000 */
[-C--:B------:R-:W-:Y:S01]  /*9540*/  FMUL.FTZ R77, R77, R45.reuse ;  /* 0x0000002d4d4d7220 */ /* 0x080fe20000410000 */
[-C--:B------:R-:W-:Y:S01]  /*9550*/  FMUL.FTZ R88, R88, R45.reuse ;  /* 0x0000002d58587220 */ /* 0x080fe20000410000 */
[-C--:B------:R-:W-:Y:S01]  /*9560*/  FMUL.FTZ R89, R89, R45.reuse ;  /* 0x0000002d59597220 */ /* 0x080fe20000410000 */
[----:B------:R-:W-:Y:S01]  /*9570*/  FADD.FTZ R9, R105, -R6 ;  /* 0x8000000669097221 */ /* 0x000fe20000010000 */
[-C--:B------:R-:W-:Y:S01]  /*9580*/  FMUL.FTZ R92, R92, R45.reuse ;  /* 0x0000002d5c5c7220 */ /* 0x080fe20000410000 */
[----:B------:R-:W-:Y:S01]  /*9590*/  FMUL.FTZ R93, R93, R45 ;  /* 0x0000002d5d5d7220 */ /* 0x000fe20000410000 */
[----:B------:R-:W-:Y:S01]  /*95a0*/  FMUL.FTZ R10, R10, UR26 ;  /* 0x0000001a0a0a7c20 */ /* 0x000fe20008410000 */
[----:B------:R-:W-:Y:S01]  /*95b0*/  FMUL.FTZ R9, R9, UR26 ;  /* 0x0000001a09097c20 */ /* 0x000fe20008410000 */
[----:B------:R-:W-:-:S02]  /*95c0*/  F2FP.BF16.F32.PACK_AB R8, R58, R212 ;  /* 0x000000d43a08723e */ /* 0x000fc400000010ff */
[----:B------:R-:W1:Y:S01]  /*95d0*/  MUFU.EX2 R14, R10 ;  /* 0x0000000a000e7308 */ /* 0x000e620000000800 */
[----:B--2---:R-:W-:Y:S01]  /*95e0*/  FFMA.FTZ R4, R172, UR26, -R2 ;  /* 0x0000001aac047c23 */ /* 0x004fe20008010802 */
[----:B---3--:R-:W-:-:S06]  /*95f0*/  F2FP.BF16.F32.PACK_AB R5, R242, R57 ;  /* 0x00000039f205723e */ /* 0x008fcc00000010ff */
[----:B------:R2:W3:Y:S08]  /*9600*/  MUFU.EX2 R218, R4 ;  /* 0x0000000400da7308 */ /* 0x0004f00000000800 */
        /* <DEDUP_REMOVED lines=10> */
[----:B------:R-:W-:Y:S01]  /*96b0*/  FMUL.FTZ R70, R70, R14 ;  /* 0x0000000e46467220 */ /* 0x000fe20000410000 */
[----:B---3--:R-:W-:Y:S01]  /*96c0*/  F2FP.BF16.F32.PACK_AB R7, R40, R218 ;  /* 0x000000da2807723e */ /* 0x008fe200000010ff */
[-C--:B------:R-:W-:Y:S01]  /*96d0*/  FMUL.FTZ R71, R71, R14.reuse ;  /* 0x0000000e47477220 */ /* 0x080fe20000410000 */
[-C--:B------:R-:W-:Y:S01]  /*96e0*/  FMUL.FTZ R114, R114, R14.reuse ;  /* 0x0000000e72727220 */ /* 0x080fe20000410000 */
[----:B------:R-:W-:Y:S01]  /*96f0*/  FADD.FTZ R4, R102, -R4 ;  /* 0x8000000466047221 */ /* 0x000fe20000010000 */
[-C--:B------:R-:W-:Y:S01]  /*9700*/  FMUL.FTZ R115, R115, R14.reuse ;  /* 0x0000000e73737220 */ /* 0x080fe20000410000 */
[-C--:B------:R-:W-:Y:S01]  /*9710*/  FMUL.FTZ R150, R150, R14.reuse ;  /* 0x0000000e96967220 */ /* 0x080fe20000410000 */
[-C--:B----4-:R-:W-:Y:S01]  /*9720*/  FMUL.FTZ R144, R144, R15.reuse ;  /* 0x0000000f90907220 */ /* 0x090fe20000410000 */
[----:B------:R-:W-:Y:S01]  /*9730*/  FMUL.FTZ R4, R4, UR26 ;  /* 0x0000001a04047c20 */ /* 0x000fe20008410000 */
        /* <DEDUP_REMOVED lines=19> */
[-C--:B------:R-:W-:Y:S01]  /*9870*/  FMUL.FTZ R164, R164, R15.reuse ;  /* 0x0000000fa4a47220 */ /* 0x080fe20000410000 */
[--C-:B-1----:R-:W-:Y:S01]  /*9880*/  FFMA.FTZ R4, R175, UR26, -R12.reuse ;  /* 0x0000001aaf047c23 */ /* 0x102fe2000801080c */
[-C--:B--2---:R-:W-:Y:S01]  /*9890*/  FMUL.FTZ R110, R110, R44.reuse ;  /* 0x0000002c6e6e7220 */ /* 0x084fe20000410000 */
        /* <DEDUP_REMOVED lines=20> */
[----:B------:R-:W-:Y:S01]  /*99e0*/  MOV R60, R34 ;  /* 0x00000022003c7202 */ /* 0x000fe20000000f00 */
[----:B------:R-:W-:Y:S01]  /*99f0*/  FMUL.FTZ R79, R79, R44 ;  /* 0x0000002c4f4f7220 */ /* 0x000fe20000410000 */
[----:B------:R-:W1:Y:S01]  /*9a00*/  LDSM.16.MT88.4 R32, [R224+0xb000] ;  /* 0x00b00000e020783b */ /* 0x000e620000004200 */
[----:B------:R2:W3:Y:S01]  /*9a10*/  MUFU.EX2 R11, R4 ;  /* 0x00000004000b7308 */ /* 0x0004e20000000800 */
[----:B------:R-:W-:Y:S01]  /*9a20*/  F2FP.BF16.F32.PACK_AB R6, R222, R60 ;  /* 0x0000003cde06723e */ /* 0x000fe200000010ff */
[-C--:B------:R-:W-:Y:S01]  /*9a30*/  FMUL.FTZ R90, R90, R44.reuse ;  /* 0x0000002c5a5a7220 */ /* 0x080fe20000410000 */
[-C--:B------:R-:W-:Y:S01]  /*9a40*/  FMUL.FTZ R91, R91, R44.reuse ;  /* 0x0000002c5b5b7220 */ /* 0x080fe20000410000 */
[-C--:B------:R-:W-:Y:S01]  /*9a50*/  FMUL.FTZ R94, R94, R44.reuse ;  /* 0x0000002c5e5e7220 */ /* 0x080fe20000410000 */
[----:B------:R-:W-:Y:S01]  /*9a60*/  FMUL.FTZ R95, R95, R44 ;  /* 0x0000002c5f5f7220 */ /* 0x000fe20000410000 */
        /* <DEDUP_REMOVED lines=10> */
[-C--:B------:R-:W-:Y:S01]  /*9b10*/  FMUL.FTZ R87, R87, R14.reuse ;  /* 0x0000000e57577220 */ /* 0x080fe20000410000 */
[----:B--2---:R-:W-:Y:S01]  /*9b20*/  F2FP.BF16.F32.PACK_AB R4, R36, R65 ;  /* 0x000000412404723e */ /* 0x004fe200000010ff */
[-C--:B------:R-:W-:Y:S01]  /*9b30*/  FMUL.FTZ R96, R96, R15.reuse ;  /* 0x0000000f60607220 */ /* 0x080fe20000410000 */
[----:B------:R-:W-:Y:S01]  /*9b40*/  FMUL.FTZ R97, R97, R15 ;  /* 0x0000000f61617220 */ /* 0x000fe20000410000 */
[-C--:B------:R-:W-:Y:S01]  /*9b50*/  FMUL.FTZ R98, R98, R14.reuse ;  /* 0x0000000e62627220 */ /* 0x080fe20000410000 */
[----:B------:R-:W-:-:S03]  /*9b60*/  FMUL.FTZ R99, R99, R14 ;  /* 0x0000000e63637220 */ /* 0x000fc60000410000 */
        /* <DEDUP_REMOVED lines=9> */
[----:B---3--:R-:W-:Y:S02]  /*9c00*/  MOV R157, R11 ;  /* 0x0000000b009d7202 */ /* 0x008fe40000000f00 */
[----:B------:R-:W-:Y:S01]  /*9c10*/  F2FP.BF16.F32.PACK_AB R10, R156, R41 ;  /* 0x000000299c0a723e */ /* 0x000fe200000010ff */
[C---:B-1----:R-:W-:Y:S01]  /*9c20*/  HMMA.16816.F32.BF16 R108, R4.reuse, R32, R72 ;  /* 0x00000020046c723c */ /* 0x042fe20000041848 */
[----:B------:R-:W-:Y:S02]  /*9c30*/  F2FP.BF16.F32.PACK_AB R11, R157, R220 ;  /* 0x000000dc9d0b723e */ /* 0x000fe400000010ff */
[----:B------:R-:W-:Y:S02]  /*9c40*/  MOV R159, R56 ;  /* 0x00000038009f7202 */ /* 0x000fe40000000f00 */
[----:B------:R-:W-:Y:S01]  /*9c50*/  MOV R39, R67 ;  /* 0x0000004300277202 */ /* 0x000fe20000000f00 */
        /* <DEDUP_REMOVED lines=8> */
[----:B------:R-:W-:Y:S06]  /*9ce0*/  HMMA.16816.F32.BF16 R124, R4, R50, R92 ;  /* 0x00000032047c723c */ /* 0x000fec000004185c */
[----:B------:R-:W-:Y:S01]  /*9cf0*/  HMMA.16816.F32.BF16 R56, R8, R24, R144 ;  /* 0x000000180838723c */ /* 0x000fe20000041890 */
[----:B------:R-:W-:-:S04]  /*9d00*/  FFMA.FTZ R4, R63, UR26, -R3 ;  /* 0x0000001a3f047c23 */ /* 0x000fc80008010803 */
[----:B------:R1:W2:Y:S01]  /*9d10*/  MUFU.EX2 R158, R4 ;  /* 0x00000004009e7308 */ /* 0x0002a20000000800 */
[C---:B------:R-:W-:Y:S01]  /*9d20*/  HMMA.16816.F32.BF16 R100, R8.reuse, R18, R120 ;  /* 0x000000120864723c */ /* 0x040fe20000041878 */
[----:B------:R-:W-:Y:S01]  /*9d30*/  MOV R144, R244 ;  /* 0x000000f400907202 */ /* 0x000fe20000000f00 */
[----:B------:R-:W-:Y:S01]  /*9d40*/  IMAD.MOV.U32 R147, RZ, RZ, R73 ;  /* 0x000000ffff937224 */ /* 0x000fe200078e0049 */
[----:B------:R-:W-:Y:S02]  /*9d50*/  MOV R146, R74 ;  /* 0x0000004a00927202 */ /* 0x000fe40000000f00 */
[----:B------:R-:W-:Y:S01]  /*9d60*/  MOV R145, R75 ;  /* 0x0000004b00917202 */ /* 0x000fe20000000f00 */
[----:B------:R-:W-:Y:S01]  /*9d70*/  HMMA.16816.F32.BF16 R76, R8, R20, R128 ;  /* 0x00000014084c723c */ /* 0x000fe20000041880 */
[----:B------:R-:W-:Y:S01]  /*9d80*/  MOV R120, R242 ;  /* 0x000000f200787202 */ /* 0x000fe20000000f00 */
[----:B------:R-:W-:Y:S01]  /*9d90*/  IMAD.MOV.U32 R122, RZ, RZ, R42 ;  /* 0x000000ffff7a7224 */ /* 0x000fe200078e002a */
[----:B------:R-:W-:-:S02]  /*9da0*/  MOV R123, R37 ;  /* 0x00000025007b7202 */ /* 0x000fc40000000f00 */
[----:B------:R-:W-:Y:S01]  /*9db0*/  MOV R121, R36 ;  /* 0x0000002400797202 */ /* 0x000fe20000000f00 */
[C---:B------:R-:W-:Y:S01]  /*9dc0*/  HMMA.16816.F32.BF16 R116, R8.reuse, R16, R112 ;  /* 0x000000100874723c */ /* 0x040fe20000041870 */
[----:B------:R-:W-:Y:S01]  /*9dd0*/  IMAD.MOV.U32 R131, RZ, RZ, R39 ;  /* 0x000000ffff837224 */ /* 0x000fe200078e0027 */
[----:B------:R-:W-:Y:S01]  /*9de0*/  MOV R129, R38 ;  /* 0x0000002600817202 */ /* 0x000fe20000000f00 */
[----:B------:R-:W-:Y:S01]  /*9df0*/  LDSM.16.MT88.4 R16, [R226+0x9400] ;  /* 0x00940000e210783b */ /* 0x000fe20000004200 */
[----:B-1----:R-:W-:Y:S01]  /*9e00*/  FFMA.FTZ R4, R64, UR26, -R3 ;  /* 0x0000001a40047c23 */ /* 0x002fe20008010803 */
[----:B------:R-:W-:Y:S01]  /*9e10*/  MOV R128, R43 ;  /* 0x0000002b00807202 */ /* 0x000fe20000000f00 */
[C---:B------:R-:W-:Y:S01]  /*9e20*/  HMMA.16816.F32.BF16 R64, R8.reuse, R22, R132 ;  /* 0x000000160840723c */ /* 0x040fe20000041884 */
[----:B------:R-:W1:Y:S01]  /*9e30*/  LDSM.16.MT88.4 R20, [R224+0xa400] ;  /* 0x00a40000e014783b */ /* 0x000e620000004200 */
[----:B------:R3:W4:Y:S01]  /*9e40*/  MUFU.EX2 R251, R4 ;  /* 0x0000000400fb7308 */ /* 0x0007220000000800 */
[----:B--2---:R-:W-:Y:S01]  /*9e50*/  MOV R130, R158 ;  /* 0x0000009e00827202 */ /* 0x004fe20000000f00 */
[----:B------:R-:W-:Y:S01]  /*9e60*/  IMAD.MOV.U32 R158, RZ, RZ, R222 ;  /* 0x000000ffff9e7224 */ /* 0x000fe200078e00de */
[----:B------:R-:W-:Y:S01]  /*9e70*/  LDSM.16.MT88.4 R36, [R224+0xb400] ;  /* 0x00b40000e024783b */ /* 0x000fe20000004200 */
[C---:B------:R-:W-:Y:S06]  /*9e80*/  HMMA.16816.F32.BF16 R132, R8.reuse, R32, R68 ;  /* 0x000000200884723c */ /* 0x040fec0000041844 */
[----:B------:R-:W-:Y:S01]  /*9e90*/  HMMA.16816.F32.BF16 R148, R8, R26, R148 ;  /* 0x0000001a0894723c */ /* 0x000fe20000041894 */
[----:B------:R-:W-:Y:S01]  /*9ea0*/  IMAD.MOV.U32 R32, RZ, RZ, R159 ;  /* 0x000000ffff207224 */ /* 0x000fe200078e009f */
[----:B------:R-:W-:Y:S01]  /*9eb0*/  MOV R159, R40 ;  /* 0x00000028009f7202 */ /* 0x000fe20000000f00 */
[----:B------:R-:W2:Y:S01]  /*9ec0*/  LDSM.16.MT88.4 R24, [R224+0x9400] ;  /* 0x00940000e018783b */ /* 0x000ea20000004200 */
[----:B------:R-:W-:-:S02]  /*9ed0*/  MOV R33, R61 ;  /* 0x0000003d00217202 */ /* 0x000fc40000000f00 */
[C---:B------:R-:W-:Y:S01]  /*9ee0*/  HMMA.16816.F32.BF16 R160, R8.reuse, R28, R160 ;  /* 0x0000001c08a0723c */ /* 0x040fe200000418a0 */
[----:B---3--:R-:W-:Y:S01]  /*9ef0*/  FFMA.FTZ R4, R190, UR26, -R2 ;  /* 0x0000001abe047c23 */ /* 0x008fe20008010802 */
[----:B------:R-:W-:Y:S01]  /*9f00*/  IMAD.MOV.U32 R190, RZ, RZ, R62 ;  /* 0x000000ffffbe7224 */ /* 0x000fe200078e003e */
[----:B----4-:R-:W-:Y:S01]  /*9f10*/  F2FP.BF16.F32.PACK_AB R6, R251, R130 ;  /* 0x00000082fb06723e */ /* 0x010fe200000010ff */
[----:B------:R-:W-:Y:S02]  /*9f20*/  IMAD.MOV.U32 R62, RZ, RZ, R246 ;  /* 0x000000ffff3e7224 */ /* 0x000fe400078e00f6 */
[----:B------:R3:W-:Y:S01]  /*9f30*/  MUFU.EX2 R246, R4 ;  /* 0x0000000400f67308 */ /* 0x0007e20000000800 */
[C---:B------:R-:W-:Y:S01]  /*9f40*/  HMMA.16816.F32.BF16 R164, R8.reuse, R30, R164 ;  /* 0x0000001e08a4723c */ /* 0x040fe200000418a4 */
[----:B------:R-:W4:Y:S05]  /*9f50*/  LDSM.16.MT88.4 R28, [R226+0xa400] ;  /* 0x00a40000e21c783b */ /* 0x000f2a0000004200 */
[C---:B------:R-:W-:Y:S06]  /*9f60*/  HMMA.16816.F32.BF16 R80, R8.reuse, R34, R80 ;  /* 0x000000220850723c */ /* 0x040fec0000041850 */
[----:B------:R-:W-:Y:S01]  /*9f70*/  HMMA.16816.F32.BF16 R84, R8, R48, R84 ;  /* 0x000000300854723c */ /* 0x000fe20000041854 */
[----:B------:R-:W-:-:S02]  /*9f80*/  MOV R35, R220 ;  /* 0x000000dc00237202 */ /* 0x000fc40000000f00 */
[----:B------:R-:W-:Y:S01]  /*9f90*/  MOV R34, R60 ;  /* 0x0000003c00227202 */ /* 0x000fe20000000f00 */
[----:B---3--:R-:W-:Y:S01]  /*9fa0*/  FFMA.FTZ R4, R191, UR26, -R2 ;  /* 0x0000001abf047c23 */ /* 0x008fe20008010802 */
[----:B------:R-:W-:Y:S01]  /*9fb0*/  MOV R191, R245 ;  /* 0x000000f500bf7202 */ /* 0x000fe20000000f00 */
[----:B------:R-:W-:Y:S01]  /*9fc0*/  HMMA.16816.F32.BF16 R96, R8, R50, R96 ;  /* 0x000000320860723c */ /* 0x000fe20000041860 */
[----:B------:R-:W-:Y:S01]  /*9fd0*/  MOV R49, R214 ;  /* 0x000000d600317202 */ /* 0x000fe20000000f00 */
[----:B------:R3:W5:Y:S05]  /*9fe0*/  MUFU.EX2 R245, R4 ;  /* 0x0000000400f57308 */ /* 0x00076a0000000800 */
[----:B------:R-:W-:Y:S01]  /*9ff0*/  FFMA.FTZ R8, R194, UR26, -R12 ;  /* 0x0000001ac2087c23 */ /* 0x000fe2000801080c */
[----:B---3--:R-:W-:Y:S01]  /*a000*/  FFMA.FTZ R4, R189, UR26, -R2 ;  /* 0x0000001abd047c23 */ /* 0x008fe20008010802 */
[----:B-----5:R-:W-:-:S02]  /*a010*/  F2FP.BF16.F32.PACK_AB R5, R245, R246 ;  /* 0x000000f6f505723e */ /* 0x020fc400000010ff */
[----:B------:R-:W-:Y:S01]  /*a020*/  MOV R189, R72 ;  /* 0x0000004800bd7202 */ /* 0x000fe20000000f00 */
[----:B------:R3:W-:Y:S02]  /*a030*/  MUFU.EX2 R244, R4 ;  /* 0x0000000400f47308 */ /* 0x0007e40000000800 */
[----:B---3--:R-:W-:Y:S01]  /*a040*/  FFMA.FTZ R4, R188, UR26, -R2 ;  /* 0x0000001abc047c23 */ /* 0x008fe20008010802 */
[----:B------:R-:W-:-:S05]  /*a050*/  MOV R188, R62 ;  /* 0x0000003e00bc7202 */ /* 0x000fca0000000f00 */
[----:B------:R3:W5:Y:S02]  /*a060*/  MUFU.EX2 R242, R4 ;  /* 0x0000000400f27308 */ /* 0x0007640000000800 */
[--C-:B---3--:R-:W-:Y:S01]  /*a070*/  FFMA.FTZ R4, R199, UR26, -R12.reuse ;  /* 0x0000001ac7047c23 */ /* 0x108fe2000801080c */
[----:B------:R-:W-:Y:S02]  /*a080*/  MOV R199, R41 ;  /* 0x0000002900c77202 */ /* 0x000fe40000000f00 */
[----:B------:R-:W3:Y:S03]  /*a090*/  LDSM.16.MT88.4 R40, [R226+0xb400] ;  /* 0x00b40000e228783b */ /* 0x000ee60000004200 */
[----:B------:R1:W-:Y:S01]  /*a0a0*/  MUFU.EX2 R222, R4 ;  /* 0x0000000400de7308 */ /* 0x0003e20000000800 */
[----:B-----5:R-:W-:Y:S01]  /*a0b0*/  F2FP.BF16.F32.PACK_AB R7, R242, R244 ;  /* 0x000000f4f207723e */ /* 0x020fe200000010ff */
[----:B-1----:R-:W-:Y:S01]  /*a0c0*/  FFMA.FTZ R4, R198, UR26, -R12 ;  /* 0x0000001ac6047c23 */ /* 0x002fe2000801080c */
[----:B------:R-:W-:-:S05]  /*a0d0*/  IMAD.MOV.U32 R198, RZ, RZ, R218 ;  /* 0x000000ffffc67224 */ /* 0x000fca00078e00da */
[----:B------:R1:W-:Y:S08]  /*a0e0*/  MUFU.EX2 R218, R8 ;  /* 0x0000000800da7308 */ /* 0x0003f00000000800 */
[----:B------:R5:W2:Y:S01]  /*a0f0*/  MUFU.EX2 R220, R4 ;  /* 0x0000000400dc7308 */ /* 0x000aa20000000800 */
[----:B-1----:R-:W-:-:S07]  /*a100*/  FFMA.FTZ R8, R193, UR26, -R12 ;  /* 0x0000001ac1087c23 */ /* 0x002fce000801080c */
[----:B------:R-:W1:Y:S01]  /*a110*/  MUFU.EX2 R214, R8 ;  /* 0x0000000800d67308 */ /* 0x000e620000000800 */
[----:B-----5:R-:W-:Y:S02]  /*a120*/  F2FP.BF16.F32.PACK_AB R4, R33, R32 ;  /* 0x000000202104723e */ /* 0x020fe400000010ff */
[----:B--2---:R-:W-:-:S05]  /*a130*/  F2FP.BF16.F32.PACK_AB R9, R220, R222 ;  /* 0x000000dedc09723e */ /* 0x004fca00000010ff */
[C---:B------:R-:W-:Y:S06]  /*a140*/  HMMA.16816.F32.BF16 R92, R4.reuse, R22, R152 ;  /* 0x00000016045c723c */ /* 0x040fec0000041898 */
[C---:B------:R-:W-:Y:S01]  /*a150*/  HMMA.16816.F32.BF16 R52, R4.reuse, R24, R52 ;  /* 0x000000180434723c */ /* 0x040fe20000041834 */
[----:B------:R-:W-:Y:S01]  /*a160*/  MOV R155, R120 ;  /* 0x00000078009b7202 */ /* 0x000fe20000000f00 */
[----:B------:R-:W-:Y:S01]  /*a170*/  IMAD.MOV.U32 R154, RZ, RZ, R121 ;  /* 0x000000ffff9a7224 */ /* 0x000fe200078e0079 */
[----:B------:R-:W-:Y:S02]  /*a180*/  MOV R153, R122 ;  /* 0x0000007a00997202 */ /* 0x000fe40000000f00 */
[----:B------:R-:W-:Y:S01]  /*a190*/  MOV R152, R123 ;  /* 0x0000007b00987202 */ /* 0x000fe20000000f00 */
[----:B------:R-:W-:Y:S01]  /*a1a0*/  HMMA.16816.F32.BF16 R60, R4, R26, R184 ;  /* 0x0000001a043c723c */ /* 0x000fe200000418b8 */
[----:B-1----:R-:W-:-:S05]  /*a1b0*/  F2FP.BF16.F32.PACK_AB R11, R214, R218 ;  /* 0x000000dad60b723e */ /* 0x002fca00000010ff */
[C---:B------:R-:W-:Y:S06]  /*a1c0*/  HMMA.16816.F32.BF16 R120, R4.reuse, R38, R140 ;  /* 0x000000260478723c */ /* 0x040fec000004188c */
[C---:B------:R-:W-:Y:S01]  /*a1d0*/  HMMA.16816.F32.BF16 R68, R4.reuse, R16, R180 ;  /* 0x000000100444723c */ /* 0x040fe200000418b4 */
[----:B------:R-:W-:Y:S01]  /*a1e0*/  MOV R140, R128 ;  /* 0x00000080008c7202 */ /* 0x000fe20000000f00 */
[----:B------:R-:W-:Y:S01]  /*a1f0*/  IMAD.MOV.U32 R143, RZ, RZ, R129 ;  /* 0x000000ffff8f7224 */ /* 0x000fe200078e0081 */
[----:B------:R-:W-:Y:S02]  /*a200*/  MOV R142, R130 ;  /* 0x00000082008e7202 */ /* 0x000fe40000000f00 */
[----:B------:R-:W-:Y:S01]  /*a210*/  MOV R141, R131 ;  /* 0x00000083008d7202 */ /* 0x000fe20000000f00 */
[----:B------:R-:W-:Y:S01]  /*a220*/  HMMA.16816.F32.BF16 R72, R4, R18, R176 ;  /* 0x000000120448723c */ /* 0x000fe200000418b0 */
[----:B------:R-:W-:Y:S01]  /*a230*/  IMAD.MOV.U32 R182, RZ, RZ, R34 ;  /* 0x000000ffffb67224 */ /* 0x000fe200078e0022 */
[----:B------:R-:W-:-:S02]  /*a240*/  MOV R181, R35 ;  /* 0x0000002300b57202 */ /* 0x000fc40000000f00 */
[----:B------:R-:W-:Y:S02]  /*a250*/  MOV R180, R199 ;  /* 0x000000c700b47202 */ /* 0x000fe40000000f00 */
[----:B------:R-:W-:Y:S01]  /*a260*/  HMMA.16816.F32.BF16 R88, R4, R20, R172 ;  /* 0x000000140458723c */ /* 0x000fe200000418ac */
[----:B------:R-:W-:-:S05]  /*a270*/  MOV R183, R198 ;  /* 0x000000c600b77202 */ /* 0x000fca0000000f00 */
[C---:B----4-:R-:W-:Y:S06]  /*a280*/  HMMA.16816.F32.BF16 R104, R4.reuse, R28, R104 ;  /* 0x0000001c0468723c */ /* 0x050fec0000041868 */
[C---:B------:R-:W-:Y:S06]  /*a290*/  HMMA.16816.F32.BF16 R112, R4.reuse, R30, R168 ;  /* 0x0000001e0470723c */ /* 0x040fec00000418a8 */
[----:B------:R-:W-:Y:S01]  /*a2a0*/  HMMA.16816.F32.BF16 R108, R4, R36, R108 ;  /* 0x00000024046c723c */ /* 0x000fe2000004186c */
[----:B------:R-:W-:Y:S01]  /*a2b0*/  MOV R168, R49 ;  /* 0x0000003100a87202 */ /* 0x000fe20000000f00 */
[----:B------:R-:W-:Y:S01]  /*a2c0*/  IMAD.MOV.U32 R171, RZ, RZ, R190 ;  /* 0x000000ffffab7224 */ /* 0x000fe200078e00be */
[----:B------:R-:W-:-:S02]  /*a2d0*/  MOV R170, R191 ;  /* 0x000000bf00aa7202 */ /* 0x000fc40000000f00 */
[----:B------:R-:W-:Y:S01]  /*a2e0*/  F2FP.BF16.F32.PACK_AB R10, R143, R168 ;  /* 0x000000a88f0a723e */ /* 0x000fe200000010ff */
[----:B---3--:R-:W-:Y:S01]  /*a2f0*/  HMMA.16816.F32.BF16 R128, R4, R40, R136 ;  /* 0x000000280480723c */ /* 0x008fe20000041888 */
[----:B------:R-:W-:-:S05]  /*a300*/  MOV R169, R189 ;  /* 0x000000bd00a97202 */ /* 0x000fca0000000f00 */
[----:B------:R-:W-:Y:S01]  /*a310*/  HMMA.16816.F32.BF16 R124, R4, R42, R124 ;  /* 0x0000002a047c723c */ /* 0x000fe2000004187c */
[----:B------:R-:W-:Y:S01]  /*a320*/  MOV R136, R212 ;  /* 0x000000d400887202 */ /* 0x000fe20000000f00 */
[----:B------:R-:W-:Y:S01]  /*a330*/  IMAD.MOV.U32 R139, RZ, RZ, R32 ;  /* 0x000000ffff8b7224 */ /* 0x000fe200078e0020 */
[----:B------:R-:W-:Y:S02]  /*a340*/  MOV R138, R188 ;  /* 0x000000bc008a7202 */ /* 0x000fe40000000f00 */
[----:B------:R-:W-:Y:S02]  /*a350*/  MOV R137, R33 ;  /* 0x0000002100897202 */ /* 0x000fe40000000f00 */
[--C-:B------:R-:W-:Y:S01]  /*a360*/  FFMA.FTZ R4, R200, UR26, -R0.reuse ;  /* 0x0000001ac8047c23 */ /* 0x100fe20008010800 */
[----:B------:R-:W-:Y:S01]  /*a370*/  F2FP.BF16.F32.PACK_AB R8, R138, R140 ;  /* 0x0000008c8a08723e */ /* 0x000fe200000010ff */
[----:B------:R-:W-:Y:S02]  /*a380*/  LDSM.16.MT88.4 R32, [R226+0x9800] ;  /* 0x00980000e220783b */ /* 0x000fe40000004200 */
[----:B------:R1:W-:Y:S04]  /*a390*/  MUFU.EX2 R212, R4 ;  /* 0x0000000400d47308 */ /* 0x0003e80000000800 */
[C---:B------:R-:W-:Y:S06]  /*a3a0*/  HMMA.16816.F32.BF16 R116, R8.reuse, R24, R116 ;  /* 0x000000180874723c */ /* 0x040fec0000041874 */
[C---:B------:R-:W-:Y:S01]  /*a3b0*/  HMMA.16816.F32.BF16 R100, R8.reuse, R26, R100 ;  /* 0x0000001a0864723c */ /* 0x040fe20000041864 */
[----:B------:R-:W2:Y:S05]  /*a3c0*/  LDSM.16.MT88.4 R24, [R224+0x9800] ;  /* 0x00980000e018783b */ /* 0x000eaa0000004200 */
[----:B------:R-:W-:Y:S01]  /*a3d0*/  HMMA.16816.F32.BF16 R160, R8, R28, R160 ;  /* 0x0000001c08a0723c */ /* 0x000fe200000418a0 */
[----:B-1----:R-:W-:-:S04]  /*a3e0*/  FFMA.FTZ R4, R195, UR26, -R0 ;  /* 0x0000001ac3047c23 */ /* 0x002fc80008010800 */
[----:B------:R1:W-:Y:S01]  /*a3f0*/  MUFU.EX2 R200, R4 ;  /* 0x0000000400c87308 */ /* 0x0003e20000000800 */
[C---:B------:R-:W-:Y:S01]  /*a400*/  HMMA.16816.F32.BF16 R164, R8.reuse, R30, R164 ;  /* 0x0000001e08a4723c */ /* 0x040fe200000418a4 */
[----:B------:R-:W3:Y:S05]  /*a410*/  LDSM.16.MT88.4 R28, [R224+0xa800] ;  /* 0x00a80000e01c783b */ /* 0x000eea0000004200 */
[C---:B------:R-:W-:Y:S06]  /*a420*/  HMMA.16816.F32.BF16 R76, R8.reuse, R16, R76 ;  /* 0x00000010084c723c */ /* 0x040fec000004184c */
[----:B------:R-:W-:Y:S01]  /*a430*/  HMMA.16816.F32.BF16 R64, R8, R18, R64 ;  /* 0x000000120840723c */ /* 0x000fe20000041840 */
[----:B------:R-:W4:Y:S01]  /*a440*/  LDSM.16.MT88.4 R16, [R224+0xb800] ;  /* 0x00b80000e010783b */ /* 0x000f220000004200 */
[----:B-1----:R-:W-:-:S04]  /*a450*/  FFMA.FTZ R4, R192, UR26, -R3 ;  /* 0x0000001ac0047c23 */ /* 0x002fc80008010803 */
[C---:B------:R-:W-:Y:S01]  /*a460*/  HMMA.16816.F32.BF16 R56, R8.reuse, R20, R56 ;  /* 0x000000140838723c */ /* 0x040fe20000041838 */
[----:B------:R1:W-:Y:S05]  /*a470*/  MUFU.EX2 R195, R4 ;  /* 0x0000000400c37308 */ /* 0x0003ea0000000800 */
[C---:B------:R-:W-:Y:S01]  /*a480*/  HMMA.16816.F32.BF16 R48, R8.reuse, R22, R148 ;  /* 0x000000160830723c */ /* 0x040fe20000041894 */
[----:B------:R-:W5:Y:S05]  /*a490*/  LDSM.16.MT88.4 R20, [R226+0xb800] ;  /* 0x00b80000e214783b */ /* 0x000f6a0000004200 */
[----:B------:R-:W-:Y:S01]  /*a4a0*/  HMMA.16816.F32.BF16 R184, R8, R36, R132 ;  /* 0x0000002408b8723c */ /* 0x000fe20000041884 */
[----:B------:R-:W-:Y:S01]  /*a4b0*/  MOV R148, R159 ;  /* 0x0000009f00947202 */ /* 0x000fe20000000f00 */
[----:B------:R-:W-:Y:S01]  /*a4c0*/  IMAD.MOV.U32 R151, RZ, RZ, R138 ;  /* 0x000000ffff977224 */ /* 0x000fe200078e008a */
[----:B------:R-:W-:-:S02]  /*a4d0*/  MOV R150, R139 ;  /* 0x0000008b00967202 */ /* 0x000fc40000000f00 */
[----:B------:R-:W-:Y:S01]  /*a4e0*/  MOV R149, R140 ;  /* 0x0000008c00957202 */ /* 0x000fe20000000f00 */
[C---:B------:R-:W-:Y:S01]  /*a4f0*/  HMMA.16816.F32.BF16 R176, R8.reuse, R38, R80 ;  /* 0x0000002608b0723c */ /* 0x040fe20000041850 */
[----:B-1----:R-:W-:Y:S01]  /*a500*/  FFMA.FTZ R4, R46, UR26, -R3 ;  /* 0x0000001a2e047c23 */ /* 0x002fe20008010803 */
[----:B------:R-:W-:Y:S01]  /*a510*/  MOV R132, R182 ;  /* 0x000000b600847202 */ /* 0x000fe20000000f00 */
[----:B------:R-:W1:Y:S01]  /*a520*/  LDSM.16.MT88.4 R36, [R226+0xa800] ;  /* 0x00a80000e224783b */ /* 0x000e620000004200 */
[----:B------:R-:W-:Y:S01]  /*a530*/  MOV R133, R183 ;  /* 0x000000b700857202 */ /* 0x000fe20000000f00 */
[----:B------:R2:W-:Y:S01]  /*a540*/  MUFU.EX2 R194, R4 ;  /* 0x0000000400c27308 */ /* 0x0005e20000000800 */
[----:B------:R-:W-:Y:S01]  /*a550*/  HMMA.16816.F32.BF16 R84, R8, R40, R84 ;  /* 0x000000280854723c */ /* 0x000fe20000041854 */
[----:B------:R-:W-:Y:S01]  /*a560*/  IMAD.MOV.U32 R82, RZ, RZ, R180 ;  /* 0x000000ffff527224 */ /* 0x000fe200078e00b4 */
[----:B------:R-:W-:Y:S01]  /*a570*/  MOV R83, R181 ;  /* 0x000000b500537202 */ /* 0x000fe20000000f00 */
[----:B------:R-:W-:Y:S01]  /*a580*/  IMAD.MOV.U32 R135, RZ, RZ, R157 ;  /* 0x000000ffff877224 */ /* 0x000fe200078e009d */
[----:B------:R-:W-:-:S02]  /*a590*/  MOV R80, R154 ;  /* 0x0000009a00507202 */ /* 0x000fc40000000f00 */
[----:B------:R-:W-:Y:S01]  /*a5a0*/  HMMA.16816.F32.BF16 R172, R8, R42, R96 ;  /* 0x0000002a08ac723c */ /* 0x000fe20000041860 */
[----:B------:R-:W-:Y:S02]  /*a5b0*/  MOV R41, R141 ;  /* 0x0000008d00297202 */ /* 0x000fe40000000f00 */
[----:B------:R-:W-:Y:S02]  /*a5c0*/  MOV R81, R155 ;  /* 0x0000009b00517202 */ /* 0x000fe40000000f00 */
[----:B------:R-:W-:Y:S02]  /*a5d0*/  MOV R134, R156 ;  /* 0x0000009c00867202 */ /* 0x000fe40000000f00 */
[----:B------:R-:W-:Y:S01]  /*a5e0*/  FFMA.FTZ R8, R207, UR26, -R0 ;  /* 0x0000001acf087c23 */ /* 0x000fe20008010800 */
[----:B------:R-:W-:Y:S01]  /*a5f0*/  MOV R46, R137 ;  /* 0x00000089002e7202 */ /* 0x000fe20000000f00 */
[----:B--2---:R-:W-:Y:S01]  /*a600*/  FFMA.FTZ R4, R213, UR26, -R3 ;  /* 0x0000001ad5047c23 */ /* 0x004fe20008010803 */
[----:B------:R-:W-:-:S03]  /*a610*/  IMAD.MOV.U32 R213, RZ, RZ, R143 ;  /* 0x000000ffffd57224 */ /* 0x000fc600078e008f */
[----:B------:R2:W-:Y:S02]  /*a620*/  MUFU.EX2 R193, R4 ;  /* 0x0000000400c17308 */ /* 0x0005e40000000800 */
[----:B--2---:R-:W-:Y:S01]  /*a630*/  FFMA.FTZ R4, R211, UR26, -R3 ;  /* 0x0000001ad3047c23 */ /* 0x004fe20008010803 */
[----:B------:R-:W-:-:S05]  /*a640*/  MOV R211, R142 ;  /* 0x0000008e00d37202 */ /* 0x000fca0000000f00 */
[----:B------:R2:W3:Y:S02]  /*a650*/  MUFU.EX2 R192, R4 ;  /* 0x0000000400c07308 */ /* 0x0004e40000000800 */
[----:B--2---:R-:W-:Y:S01]  /*a660*/  FFMA.FTZ R4, R196, UR26, -R2 ;  /* 0x0000001ac4047c23 */ /* 0x004fe20008010802 */
[----:B---3--:R-:W-:-:S05]  /*a670*/  F2FP.BF16.F32.PACK_AB R6, R192, R193 ;  /* 0x000000c1c006723e */ /* 0x008fca00000010ff */
[----:B------:R2:W-:Y:S08]  /*a680*/  MUFU.EX2 R196, R8 ;  /* 0x0000000800c47308 */ /* 0x0005f00000000800 */
[----:B------:R3:W-:Y:S01]  /*a690*/  MUFU.EX2 R191, R4 ;  /* 0x0000000400bf7308 */ /* 0x0007e20000000800 */
[----:B--2---:R-:W-:Y:S01]  /*a6a0*/  FFMA.FTZ R8, R208, UR26, -R0 ;  /* 0x0000001ad0087c23 */ /* 0x004fe20008010800 */
[----:B---3--:R-:W-:-:S06]  /*a6b0*/  FFMA.FTZ R4, R197, UR26, -R2 ;  /* 0x0000001ac5047c23 */ /* 0x008fcc0008010802 */
[----:B------:R2:W3:Y:S02]  /*a6c0*/  MUFU.EX2 R190, R4 ;  /* 0x0000000400be7308 */ /* 0x0004e40000000800 */
[----:B--2---:R-:W-:Y:S01]  /*a6d0*/  FFMA.FTZ R4, R47, UR26, -R2 ;  /* 0x0000001a2f047c23 */ /* 0x004fe20008010802 */
[----:B---3--:R-:W-:Y:S02]  /*a6e0*/  F2FP.BF16.F32.PACK_AB R5, R190, R191 ;  /* 0x000000bfbe05723e */ /* 0x008fe400000010ff */
[----:B------:R-:W-:-:S03]  /*a6f0*/  MOV R47, R158 ;  /* 0x0000009e002f7202 */ /* 0x000fc60000000f00 */
[----:B------:R2:W-:Y:S02]  /*a700*/  MUFU.EX2 R189, R4 ;  /* 0x0000000400bd7308 */ /* 0x0005e40000000800 */
[----:B--2---:R-:W-:Y:S01]  /*a710*/  FFMA.FTZ R4, R13, UR26, -R2 ;  /* 0x0000001a0d047c23 */ /* 0x004fe20008010802 */
[----:B------:R-:W-:-:S05]  /*a720*/  FFMA.FTZ R13, R204, UR26, -R0 ;  /* 0x0000001acc0d7c23 */ /* 0x000fca0008010800 */
[----:B------:R2:W3:Y:S08]  /*a730*/  MUFU.EX2 R188, R4 ;  /* 0x0000000400bc7308 */ /* 0x0004f00000000800 */
[----:B------:R4:W-:Y:S01]  /*a740*/  MUFU.EX2 R197, R13 ;  /* 0x0000000d00c57308 */ /* 0x0009e20000000800 */
[----:B--2---:R-:W-:Y:S01]  /*a750*/  FFMA.FTZ R4, R202, UR26, -R0 ;  /* 0x0000001aca047c23 */ /* 0x004fe20008010800 */
[----:B---3--:R-:W-:-:S02]  /*a760*/  F2FP.BF16.F32.PACK_AB R7, R188, R189 ;  /* 0x000000bdbc07723e */ /* 0x008fc400000010ff */
[----:B------:R-:W-:-:S04]  /*a770*/  MOV R202, R153 ;  /* 0x0000009900ca7202 */ /* 0x000fc80000000f00 */
[----:B------:R2:W-:Y:S01]  /*a780*/  MUFU.EX2 R199, R4 ;  /* 0x0000000400c77308 */ /* 0x0005e20000000800 */
[----:B------:R-:W-:Y:S01]  /*a790*/  IMAD.MOV.U32 R40, RZ, RZ, R202 ;  /* 0x000000ffff287224 */ /* 0x000fe200078e00ca */
[----:B------:R-:W-:Y:S02]  /*a7a0*/  MOV R202, R82 ;  /* 0x0000005200ca7202 */ /* 0x000fe40000000f00 */
[----:B------:R-:W-:Y:S02]  /*a7b0*/  MOV R82, R133 ;  /* 0x0000008500527202 */ /* 0x000fe40000000f00 */
[----:B------:R-:W-:Y:S02]  /*a7c0*/  MOV R133, R47 ;  /* 0x0000002f00857202 */ /* 0x000fe40000000f00 */
[----:B----4-:R-:W-:Y:S01]  /*a7d0*/  MOV R13, R136 ;  /* 0x00000088000d7202 */ /* 0x010fe20000000f00 */
[--C-:B--2---:R-:W-:Y:S01]  /*a7e0*/  FFMA.FTZ R4, R201, UR26, -R0.reuse ;  /* 0x0000001ac9047c23 */ /* 0x104fe20008010800 */
[----:B------:R-:W-:Y:S01]  /*a7f0*/  MOV R201, R152 ;  /* 0x0000009800c97202 */ /* 0x000fe20000000f00 */
[----:B------:R-:W-:-:S02]  /*a800*/  FFMA.FTZ R0, R209, UR26, -R0 ;  /* 0x0000001ad1007c23 */ /* 0x000fc40008010800 */
[----:B------:R2:W3:Y:S01]  /*a810*/  MUFU.EX2 R198, R4 ;  /* 0x0000000400c67308 */ /* 0x0004e20000000800 */
[----:B------:R-:W-:Y:S02]  /*a820*/  MOV R204, R201 ;  /* 0x000000c900cc7202 */ /* 0x000fe40000000f00 */
[----:B------:R-:W-:Y:S01]  /*a830*/  MOV R201, R81 ;  /* 0x0000005100c97202 */ /* 0x000fe20000000f00 */
[----:B------:R-:W-:Y:S01]  /*a840*/  IMAD.MOV.U32 R81, RZ, RZ, R132 ;  /* 0x000000ffff517224 */ /* 0x000fe200078e0084 */
[----:B------:R-:W-:Y:S02]  /*a850*/  MOV R132, R135 ;  /* 0x0000008700847202 */ /* 0x000fe40000000f00 */
[----:B------:R-:W-:Y:S02]  /*a860*/  MOV R135, R149 ;  /* 0x0000009500877202 */ /* 0x000fe40000000f00 */
[----:B------:R-:W-:Y:S01]  /*a870*/  MOV R149, R151 ;  /* 0x0000009700957202 */ /* 0x000fe20000000f00 */
[----:B------:R-:W-:Y:S01]  /*a880*/  IMAD.MOV.U32 R151, RZ, RZ, R168 ;  /* 0x000000ffff977224 */ /* 0x000fe200078e00a8 */
[----:B--2---:R-:W-:-:S02]  /*a890*/  F2FP.BF16.F32.PACK_AB R4, R194, R195 ;  /* 0x000000c3c204723e */ /* 0x004fc400000010ff */
[----:B---3--:R-:W-:-:S05]  /*a8a0*/  F2FP.BF16.F32.PACK_AB R10, R198, R199 ;  /* 0x000000c7c60a723e */ /* 0x008fca00000010ff */
[C---:B------:R-:W-:Y:S01]  /*a8b0*/  HMMA.16816.F32.BF16 R180, R4.reuse, R26, R60 ;  /* 0x0000001a04b4723c */ /* 0x040fe2000004183c */
[----:B------:R2:W-:Y:S05]  /*a8c0*/  MUFU.EX2 R63, R8 ;  /* 0x00000008003f7308 */ /* 0x0005ea0000000800 */
[C---:B------:R-:W-:Y:S03]  /*a8d0*/  HMMA.16816.F32.BF16 R152, R4.reuse, R30, R92 ;  /* 0x0000001e0498723c */ /* 0x040fe6000004185c */
[----:B------:R3:W-:Y:S03]  /*a8e0*/  MUFU.EX2 R61, R0 ;  /* 0x00000000003d7308 */ /* 0x0007e60000000800 */
[----:B------:R-:W-:Y:S01]  /*a8f0*/  HMMA.16816.F32.BF16 R136, R4, R34, R72 ;  /* 0x000000220488723c */ /* 0x000fe20000041848 */
[----:B------:R-:W-:-:S02]  /*a900*/  MOV R95, R41 ;  /* 0x00000029005f7202 */ /* 0x000fc40000000f00 */
[----:B------:R-:W-:Y:S02]  /*a910*/  MOV R41, R80 ;  /* 0x0000005000297202 */ /* 0x000fe40000000f00 */
[----:B------:R-:W-:Y:S01]  /*a920*/  MOV R80, R83 ;  /* 0x0000005300507202 */ /* 0x000fe20000000f00 */
[----:B--2---:R-:W-:Y:S01]  /*a930*/  FFMA.FTZ R8, R210, UR26, -R12 ;  /* 0x0000001ad2087c23 */ /* 0x004fe2000801080c */
[----:B------:R-:W-:Y:S01]  /*a940*/  MOV R83, R134 ;  /* 0x0000008600537202 */ /* 0x000fe20000000f00 */
[----:B------:R-:W-:Y:S01]  /*a950*/  IMAD.MOV.U32 R134, RZ, RZ, R148 ;  /* 0x000000ffff867224 */ /* 0x000fe200078e0094 */
[----:B------:R-:W-:Y:S01]  /*a960*/  MOV R148, R150 ;  /* 0x0000009600947202 */ /* 0x000fe20000000f00 */
[----:B------:R2:W-:Y:S01]  /*a970*/  MUFU.EX2 R62, R8 ;  /* 0x00000008003e7308 */ /* 0x0005e20000000800 */
[----:B------:R-:W-:Y:S01]  /*a980*/  MOV R150, R46 ;  /* 0x0000002e00967202 */ /* 0x000fe20000000f00 */
[----:B------:R-:W-:Y:S01]  /*a990*/  HMMA.16816.F32.BF16 R72, R4, R16, R108 ;  /* 0x000000100448723c */ /* 0x000fe2000004186c */
[----:B------:R-:W-:Y:S01]  /*a9a0*/  MOV R94, R169 ;  /* 0x000000a9005e7202 */ /* 0x000fe20000000f00 */
[----:B---3--:R-:W-:Y:S01]  /*a9b0*/  FFMA.FTZ R0, R241, UR26, -R12 ;  /* 0x0000001af1007c23 */ /* 0x008fe2000801080c */
[----:B------:R-:W-:-:S02]  /*a9c0*/  MOV R93, R170 ;  /* 0x000000aa005d7202 */ /* 0x000fc40000000f00 */
[----:B------:R-:W-:Y:S01]  /*a9d0*/  MOV R92, R171 ;  /* 0x000000ab005c7202 */ /* 0x000fe20000000f00 */
[----:B------:R3:W-:Y:S01]  /*a9e0*/  MUFU.EX2 R43, R0 ;  /* 0x00000000002b7308 */ /* 0x0007e20000000800 */
[----:B------:R-:W-:Y:S01]  /*a9f0*/  MOV R111, R204 ;  /* 0x000000cc006f7202 */ /* 0x000fe20000000f00 */
[----:B------:R-:W-:Y:S01]  /*aa00*/  IMAD.MOV.U32 R204, RZ, RZ, R40 ;  /* 0x000000ffffcc7224 */ /* 0x000fe200078e0028 */
[----:B------:R-:W-:Y:S01]  /*aa10*/  MOV R40, R41 ;  /* 0x0000002900287202 */ /* 0x000fe20000000f00 */
[C---:B------:R-:W-:Y:S01]  /*aa20*/  HMMA.16816.F32.BF16 R156, R4.reuse, R24, R52 ;  /* 0x00000018049c723c */ /* 0x040fe20000041834 */
[----:B------:R-:W-:Y:S02]  /*aa30*/  MOV R41, R201 ;  /* 0x000000c900297202 */ /* 0x000fe40000000f00 */
[----:B------:R-:W-:Y:S01]  /*aa40*/  MOV R201, R202 ;  /* 0x000000ca00c97202 */ /* 0x000fe20000000f00 */
[----:B--2---:R-:W-:Y:S02]  /*aa50*/  FFMA.FTZ R8, R206, UR26, -R12 ;  /* 0x0000001ace087c23 */ /* 0x004fe4000801080c */
[----:B-----5:R-:W-:Y:S01]  /*aa60*/  HMMA.16816.F32.BF16 R52, R4, R22, R124 ;  /* 0x000000160434723c */ /* 0x020fe2000004187c */
[----:B------:R-:W-:Y:S01]  /*aa70*/  MOV R202, R80 ;  /* 0x0000005000ca7202 */ /* 0x000fe20000000f00 */
[----:B------:R-:W-:Y:S01]  /*aa80*/  IMAD.MOV.U32 R80, RZ, RZ, R81 ;  /* 0x000000ffff507224 */ /* 0x000fe200078e0051 */
[----:B------:R2:W4:Y:S01]  /*aa90*/  MUFU.EX2 R60, R8 ;  /* 0x00000008003c7308 */ /* 0x0005220000000800 */
[----:B------:R-:W-:-:S02]  /*aaa0*/  MOV R81, R82 ;  /* 0x0000005200517202 */ /* 0x000fc40000000f00 */
[----:B------:R-:W-:Y:S01]  /*aab0*/  MOV R82, R83 ;  /* 0x0000005300527202 */ /* 0x000fe20000000f00 */
[----:B---3--:R-:W-:Y:S01]  /*aac0*/  FFMA.FTZ R0, R243, UR26, -R3 ;  /* 0x0000001af3007c23 */ /* 0x008fe20008010803 */
[----:B------:R-:W-:Y:S01]  /*aad0*/  MOV R125, R41 ;  /* 0x00000029007d7202 */ /* 0x000fe20000000f00 */
[C---:B-1----:R-:W-:Y:S01]  /*aae0*/  HMMA.16816.F32.BF16 R168, R4.reuse, R38, R112 ;  /* 0x0000002604a8723c */ /* 0x042fe20000041870 */
[----:B------:R-:W-:Y:S01]  /*aaf0*/  MOV R83, R132 ;  /* 0x0000008400537202 */ /* 0x000fe20000000f00 */
[----:B------:R1:W-:Y:S01]  /*ab00*/  MUFU.EX2 R42, R0 ;  /* 0x00000000002a7308 */ /* 0x0003e20000000800 */
[----:B------:R-:W-:Y:S01]  /*ab10*/  MOV R126, R40 ;  /* 0x00000028007e7202 */ /* 0x000fe20000000f00 */
[----:B------:R-:W-:Y:S01]  /*ab20*/  IMAD.MOV.U32 R241, RZ, RZ, R80 ;  /* 0x000000fffff17224 */ /* 0x000fe200078e0050 */
[----:B------:R-:W-:Y:S01]  /*ab30*/  MOV R132, R133 ;  /* 0x0000008500847202 */ /* 0x000fe20000000f00 */
[----:B------:R-:W-:Y:S01]  /*ab40*/  IMAD.MOV.U32 R133, RZ, RZ, R134 ;  /* 0x000000ffff857224 */ /* 0x000fe200078e0086 */
[----:B------:R-:W-:Y:S01]  /*ab50*/  MOV R134, R135 ;  /* 0x0000008700867202 */ /* 0x000fe20000000f00 */
[----:B------:R-:W-:Y:S01]  /*ab60*/  HMMA.16816.F32.BF16 R140, R4, R28, R88 ;  /* 0x0000001c048c723c */ /* 0x000fe20000041858 */
[----:B------:R-:W-:Y:S01]  /*ab70*/  MOV R135, R148 ;  /* 0x0000009400877202 */ /* 0x000fe20000000f00 */
[----:B------:R-:W-:-:S02]  /*ab80*/  IMAD.MOV.U32 R210, RZ, RZ, R133 ;  /* 0x000000ffffd27224 */ /* 0x000fc400078e0085 */
[----:B--2---:R-:W-:Y:S01]  /*ab90*/  FFMA.FTZ R8, R203, UR26, -R12 ;  /* 0x0000001acb087c23 */ /* 0x004fe2000801080c */
[----:B----4-:R-:W-:Y:S01]  /*aba0*/  F2FP.BF16.F32.PACK_AB R9, R60, R62 ;  /* 0x0000003e3c09723e */ /* 0x010fe200000010ff */
[----:B------:R-:W-:Y:S01]  /*abb0*/  IMAD.MOV.U32 R127, RZ, RZ, R204 ;  /* 0x000000ffff7f7224 */ /* 0x000fe200078e00cc */
[----:B------:R-:W-:Y:S01]  /*abc0*/  MOV R148, R149 ;  /* 0x0000009500947202 */ /* 0x000fe20000000f00 */
[----:B------:R2:W-:Y:S01]  /*abd0*/  MUFU.EX2 R47, R8 ;  /* 0x00000008002f7308 */ /* 0x0005e20000000800 */
[----:B------:R-:W-:Y:S01]  /*abe0*/  MOV R149, R150 ;  /* 0x0000009600957202 */ /* 0x000fe20000000f00 */
[----:B------:R-:W-:Y:S01]  /*abf0*/  IMAD.MOV.U32 R150, RZ, RZ, R151 ;  /* 0x000000ffff967224 */ /* 0x000fe200078e0097 */
[----:B------:R-:W-:Y:S01]  /*ac00*/  MOV R151, R144 ;  /* 0x0000009000977202 */ /* 0x000fe20000000f00 */
[----:B-1----:R-:W-:Y:S01]  /*ac10*/  FFMA.FTZ R0, R240, UR26, -R3 ;  /* 0x0000001af0007c23 */ /* 0x002fe20008010803 */
[----:B------:R-:W-:Y:S01]  /*ac20*/  MOV R206, R132 ;  /* 0x0000008400ce7202 */ /* 0x000fe20000000f00 */
[----:B------:R-:W-:Y:S01]  /*ac30*/  HMMA.16816.F32.BF16 R96, R4, R32, R68 ;  /* 0x000000200460723c */ /* 0x000fe20000041844 */
[----:B------:R-:W-:Y:S01]  /*ac40*/  MOV R208, R134 ;  /* 0x0000008600d07202 */ /* 0x000fe20000000f00 */
[----:B------:R1:W-:Y:S01]  /*ac50*/  MUFU.EX2 R41, R0 ;  /* 0x0000000000297308 */ /* 0x0003e20000000800 */
[----:B------:R-:W-:-:S02]  /*ac60*/  MOV R207, R135 ;  /* 0x0000008700cf7202 */ /* 0x000fc40000000f00 */
[----:B------:R-:W-:Y:S01]  /*ac70*/  MOV R110, R145 ;  /* 0x00000091006e7202 */ /* 0x000fe20000000f00 */
[----:B------:R-:W3:Y:S01]  /*ac80*/  LDSM.16.MT88.4 R132, [R226+0x9c00] ;  /* 0x009c0000e284783b */ /* 0x000ee20000004200 */
[----:B------:R-:W-:Y:S01]  /*ac90*/  MOV R109, R146 ;  /* 0x00000092006d7202 */ /* 0x000fe20000000f00 */
[----:B------:R-:W-:Y:S01]  /*aca0*/  HMMA.16816.F32.BF16 R104, R4, R36, R104 ;  /* 0x000000240468723c */ /* 0x000fe20000041868 */
[----:B------:R-:W-:Y:S01]  /*acb0*/  MOV R108, R147 ;  /* 0x00000093006c7202 */ /* 0x000fe20000000f00 */
[----:B--2---:R-:W-:Y:S01]  /*acc0*/  FFMA.FTZ R8, R205, UR26, -R12 ;  /* 0x0000001acd087c23 */ /* 0x004fe2000801080c */
[----:B------:R-:W-:-:S03]  /*acd0*/  MOV R209, R81 ;  /* 0x0000005100d17202 */ /* 0x000fc60000000f00 */
[C---:B------:R-:W-:Y:S01]  /*ace0*/  HMMA.16816.F32.BF16 R88, R4.reuse, R18, R120 ;  /* 0x000000120458723c */ /* 0x040fe20000041878 */
[----:B------:R2:W4:Y:S01]  /*acf0*/  MUFU.EX2 R46, R8 ;  /* 0x00000008002e7308 */ /* 0x0005220000000800 */
[----:B------:R-:W-:Y:S01]  /*ad00*/  MOV R205, R82 ;  /* 0x0000005200cd7202 */ /* 0x000fe20000000f00 */
[----:B------:R-:W-:Y:S01]  /*ad10*/  LDSM.16.MT88.4 R120, [R224+0x9c00] ;  /* 0x009c0000e078783b */ /* 0x000fe20000004200 */
[----:B------:R-:W-:Y:S01]  /*ad20*/  MOV R203, R83 ;  /* 0x0000005300cb7202 */ /* 0x000fe20000000f00 */
[--C-:B-1----:R-:W-:Y:S01]  /*ad30*/  FFMA.FTZ R0, R223, UR26, -R3.reuse ;  /* 0x0000001adf007c23 */ /* 0x102fe20008010803 */
[----:B------:R-:W-:Y:S01]  /*ad40*/  HMMA.16816.F32.BF16 R144, R4, R20, R128 ;  /* 0x000000140490723c */ /* 0x000fe20000041880 */
[----:B------:R-:W1:Y:S01]  /*ad50*/  LDSM.16.MT88.4 R80, [R224+0xbc00] ;  /* 0x00bc0000e050783b */ /* 0x000e620000004200 */
[----:B------:R-:W-:Y:S01]  /*ad60*/  FFMA.FTZ R3, R217, UR26, -R3 ;  /* 0x0000001ad9037c23 */ /* 0x000fe20008010803 */
[----:B------:R5:W-:Y:S01]  /*ad70*/  MUFU.EX2 R40, R0 ;  /* 0x0000000000287308 */ /* 0x000be20000000800 */
[----:B------:R-:W-:-:S02]  /*ad80*/  MOV R124, R201 ;  /* 0x000000c9007c7202 */ /* 0x000fc40000000f00 */
[----:B------:R-:W-:Y:S02]  /*ad90*/  MOV R217, R127 ;  /* 0x0000007f00d97202 */ /* 0x000fe40000000f00 */
[----:B------:R-:W-:Y:S01]  /*ada0*/  MOV R7, R202 ;  /* 0x000000ca00077202 */ /* 0x000fe20000000f00 */
[----:B------:R-:W-:Y:S01]  /*adb0*/  IMAD.MOV.U32 R202, RZ, RZ, R150 ;  /* 0x000000ffffca7224 */ /* 0x000fe200078e0096 */
[----:B------:R-:W-:Y:S02]  /*adc0*/  MOV R6, R151 ;  /* 0x0000009700067202 */ /* 0x000fe40000000f00 */
[----:B--2---:R-:W-:Y:S02]  /*add0*/  F2FP.BF16.F32.PACK_AB R8, R200, R212 ;  /* 0x000000d4c808723e */ /* 0x004fe400000010ff */
[----:B----4-:R-:W-:Y:S02]  /*ade0*/  F2FP.BF16.F32.PACK_AB R11, R46, R47 ;  /* 0x0000002f2e0b723e */ /* 0x010fe400000010ff */
[----:B------:R-:W-:-:S02]  /*adf0*/  MOV R243, R7 ;  /* 0x0000000700f37202 */ /* 0x000fc40000000f00 */
[----:B------:R-:W-:Y:S01]  /*ae00*/  MOV R240, R124 ;  /* 0x0000007c00f07202 */ /* 0x000fe20000000f00 */
[----:B-----5:R-:W-:Y:S02]  /*ae10*/  FFMA.FTZ R0, R215, UR26, -R2 ;  /* 0x0000001ad7007c23 */ /* 0x020fe40008010802 */
[----:B------:R-:W-:Y:S01]  /*ae20*/  HMMA.16816.F32.BF16 R100, R8, R26, R100 ;  /* 0x0000001a0864723c */ /* 0x000fe20000041864 */
[----:B------:R-:W-:Y:S01]  /*ae30*/  MOV R215, R110 ;  /* 0x0000006e00d77202 */ /* 0x000fe20000000f00 */
[----:B------:R2:W-:Y:S01]  /*ae40*/  MUFU.EX2 R27, R0 ;  /* 0x00000000001b7308 */ /* 0x0005e20000000800 */
[----:B------:R-:W-:-:S03]  /*ae50*/  MOV R223, R125 ;  /* 0x0000007d00df7202 */ /* 0x000fc60000000f00 */
[C---:B------:R-:W-:Y:S01]  /*ae60*/  HMMA.16816.F32.BF16 R112, R8.reuse, R24, R116 ;  /* 0x000000180870723c */ /* 0x040fe20000041874 */
[----:B------:R-:W-:Y:S02]  /*ae70*/  MOV R204, R148 ;  /* 0x0000009400cc7202 */ /* 0x000fe40000000f00 */
[----:B------:R-:W-:Y:S02]  /*ae80*/  MOV R201, R149 ;  /* 0x0000009500c97202 */ /* 0x000fe40000000f00 */
[----:B------:R-:W-:Y:S01]  /*ae90*/  LDSM.16.MT88.4 R148, [R224+0xac00] ;  /* 0x00ac0000e094783b */ /* 0x000fe20000004200 */
[C---:B------:R-:W-:Y:S06]  /*aea0*/  HMMA.16816.F32.BF16 R68, R8.reuse, R16, R184 ;  /* 0x000000100844723c */ /* 0x040fec00000418b8 */
[----:B------:R-:W-:Y:S01]  /*aeb0*/  HMMA.16816.F32.BF16 R128, R8, R32, R76 ;  /* 0x000000200880723c */ /* 0x000fe2000004184c */
[----:B------:R4:W-:Y:S01]  /*aec0*/  MUFU.EX2 R32, R3 ;  /* 0x0000000300207308 */ /* 0x0009e20000000800 */
[----:B--2---:R-:W-:Y:S01]  /*aed0*/  FFMA.FTZ R0, R216, UR26, -R2 ;  /* 0x0000001ad8007c23 */ /* 0x004fe20008010802 */
[----:B------:R-:W-:Y:S01]  /*aee0*/  IMAD.MOV.U32 R187, RZ, RZ, R13 ;  /* 0x000000ffffbb7224 */ /* 0x000fe200078e000d */
[----:B------:R-:W-:-:S02]  /*aef0*/  MOV R216, R92 ;  /* 0x0000005c00d87202 */ /* 0x000fc40000000f00 */
[C---:B------:R-:W-:Y:S01]  /*af00*/  HMMA.16816.F32.BF16 R56, R8.reuse, R28, R56 ;  /* 0x0000001c0838723c */ /* 0x040fe20000041838 */
[----:B------:R-:W-:Y:S01]  /*af10*/  F2FP.BF16.F32.PACK_AB R92, R41, R42 ;  /* 0x0000002a295c723e */ /* 0x000fe200000010ff */
[----:B------:R-:W-:Y:S01]  /*af20*/  IMAD.MOV.U32 R33, RZ, RZ, R126 ;  /* 0x000000ffff217224 */ /* 0x000fe200078e007e */
[----:B------:R2:W5:Y:S03]  /*af30*/  MUFU.EX2 R25, R0 ;  /* 0x0000000000197308 */ /* 0x0005660000000800 */
[C---:B------:R-:W-:Y:S06]  /*af40*/  HMMA.16816.F32.BF16 R48, R8.reuse, R30, R48 ;  /* 0x0000001e0830723c */ /* 0x040fec0000041830 */
[----:B------:R-:W-:Y:S01]  /*af50*/  HMMA.16816.F32.BF16 R160, R8, R36, R160 ;  /* 0x0000002408a0723c */ /* 0x000fe200000418a0 */
[----:B----4-:R-:W-:-:S04]  /*af60*/  IMAD.MOV.U32 R3, RZ, RZ, R111 ;  /* 0x000000ffff037224 */ /* 0x010fc800078e006f */
[----:B------:R-:W-:Y:S01]  /*af70*/  FFMA.FTZ R3, R3, R45, R216 ;  /* 0x0000002d03037223 */ /* 0x000fe200000100d8 */
[C---:B------:R-:W-:Y:S01]  /*af80*/  HMMA.16816.F32.BF16 R84, R8.reuse, R20, R84 ;  /* 0x000000140854723c */ /* 0x040fe20000041854 */
[--C-:B--2---:R-:W-:Y:S01]  /*af90*/  FFMA.FTZ R0, R219, UR26, -R2.reuse ;  /* 0x0000001adb007c23 */ /* 0x104fe20008010802 */
[----:B------:R-:W-:Y:S01]  /*afa0*/  FFMA.FTZ R2, R221, UR26, -R2 ;  /* 0x0000001add027c23 */ /* 0x000fe20008010802 */
[----:B------:R-:W-:Y:S02]  /*afb0*/  MOV R219, R93 ;  /* 0x0000005d00db7202 */ /* 0x000fe40000000f00 */
[----:B------:R2:W-:Y:S01]  /*afc0*/  MUFU.EX2 R26, R0 ;  /* 0x00000000001a7308 */ /* 0x0005e20000000800 */
[----:B------:R-:W-:Y:S01]  /*afd0*/  HMMA.16816.F32.BF16 R64, R8, R34, R64 ;  /* 0x000000220840723c */ /* 0x000fe20000041840 */
[----:B------:R-:W-:Y:S02]  /*afe0*/  MOV R221, R94 ;  /* 0x0000005e00dd7202 */ /* 0x000fe40000000f00 */
[----:B-----5:R-:W-:-:S02]  /*aff0*/  F2FP.BF16.F32.PACK_AB R93, R25, R27 ;  /* 0x0000001b195d723e */ /* 0x020fc400000010ff */
[----:B------:R-:W-:Y:S01]  /*b000*/  F2FP.BF16.F32.PACK_AB R94, R32, R40 ;  /* 0x00000028205e723e */ /* 0x000fe200000010ff */
[C---:B------:R-:W-:Y:S01]  /*b010*/  HMMA.16816.F32.BF16 R36, R8.reuse, R38, R164 ;  /* 0x000000260824723c */ /* 0x040fe200000418a4 */
[----:B------:R4:W5:Y:S01]  /*b020*/  MUFU.EX2 R24, R2 ;  /* 0x0000000200187308 */ /* 0x0009620000000800 */
[----:B------:R-:W-:Y:S01]  /*b030*/  MOV R34, R109 ;  /* 0x0000006d00227202 */ /* 0x000fe20000000f00 */
[----:B------:R-:W-:Y:S01]  /*b040*/  LDSM.16.MT88.4 R164, [R226+0xac00] ;  /* 0x00ac0000e2a4783b */ /* 0x000fe20000004200 */
[----:B------:R-:W-:Y:S02]  /*b050*/  MOV R35, R108 ;  /* 0x0000006c00237202 */ /* 0x000fe40000000f00 */
[C---:B------:R-:W-:Y:S01]  /*b060*/  HMMA.16816.F32.BF16 R28, R8.reuse, R18, R176 ;  /* 0x00000012081c723c */ /* 0x040fe200000418b0 */
[----:B--2---:R-:W-:Y:S02]  /*b070*/  FFMA.FTZ R0, R6, UR26, -R12 ;  /* 0x0000001a06007c23 */ /* 0x004fe4000801080c */
[----:B------:R-:W2:Y:S03]  /*b080*/  LDSM.16.MT88.4 R4, [R226+0xbc00] ;  /* 0x00bc0000e204783b */ /* 0x000ea60000004200 */
[----:B------:R-:W-:Y:S01]  /*b090*/  HMMA.16816.F32.BF16 R20, R8, R22, R172 ;  /* 0x000000160814723c */ /* 0x000fe200000418ac */
[----:B------:R1:W1:Y:S01]  /*b0a0*/  MUFU.EX2 R16, R0 ;  /* 0x0000000000107308 */ /* 0x0002620000000800 */
[----:B----4-:R-:W-:-:S02]  /*b0b0*/  MOV R2, R95 ;  /* 0x0000005f00027202 */ /* 0x010fc40000000f00 */
[----:B-----5:R-:W-:-:S03]  /*b0c0*/  F2FP.BF16.F32.PACK_AB R95, R24, R26 ;  /* 0x0000001a185f723e */ /* 0x020fc600000010ff */
[----:B------:R-:W-:Y:S01]  /*b0d0*/  FFMA.FTZ R8, R2, R15, R187 ;  /* 0x0000000f02087223 */ /* 0x000fe200000100bb */
[----:B------:R-:W-:-:S03]  /*b0e0*/  FFMA.FTZ R2, R34, R44, R215 ;  /* 0x0000002c22027223 */ /* 0x000fc600000100d7 */
[----:B---3--:R-:W-:Y:S01]  /*b0f0*/  HMMA.16816.F32.BF16 R124, R92, R132, R96 ;  /* 0x000000845c7c723c */ /* 0x008fe20000041860 */
[----:B------:R-:W-:Y:S01]  /*b100*/  FADD.FTZ R11, R35, R8 ;  /* 0x00000008230b7221 */ /* 0x000fe20000010000 */
[----:B------:R-:W-:Y:S01]  /*b110*/  FADD.FTZ R8, R223, R2 ;  /* 0x00000002df087221 */ /* 0x000fe20000010000 */
[----:B-1----:R-:W-:-:S03]  /*b120*/  FFMA.FTZ R0, R252, UR26, -R12 ;  /* 0x0000001afc007c23 */ /* 0x002fc6000801080c */
[C---:B------:R-:W-:Y:S01]  /*b130*/  HMMA.16816.F32.BF16 R76, R92.reuse, R82, R88 ;  /* 0x000000525c4c723c */ /* 0x040fe20000041858 */
[----:B------:R-:W-:Y:S01]  /*b140*/  F2FP.BF16.F32.PACK_AB R96, R196, R197 ;  /* 0x000000c5c460723e */ /* 0x000fe200000010ff */
[----:B------:R1:W-:Y:S01]  /*b150*/  MUFU.EX2 R13, R0 ;  /* 0x00000000000d7308 */ /* 0x0003e20000000800 */
[----:B------:R-:W-:Y:S02]  /*b160*/  F2FP.BF16.F32.PACK_AB R97, R16, R43 ;  /* 0x0000002b1061723e */ /* 0x000fe400000010ff */
[----:B------:R-:W-:Y:S01]  /*b170*/  F2FP.BF16.F32.PACK_AB R98, R61, R63 ;  /* 0x0000003f3d62723e */ /* 0x000fe200000010ff */
[C---:B------:R-:W-:Y:S06]  /*b180*/  HMMA.16816.F32.BF16 R108, R92.reuse, R120, R156 ;  /* 0x000000785c6c723c */ /* 0x040fec000004189c */
[C---:B------:R-:W-:Y:S06]  /*b190*/  HMMA.16816.F32.BF16 R116, R92.reuse, R122, R180 ;  /* 0x0000007a5c74723c */ /* 0x040fec00000418b4 */
[----:B------:R-:W-:Y:S01]  /*b1a0*/  HMMA.16816.F32.BF16 R136, R92, R134, R136 ;  /* 0x000000865c88723c */ /* 0x000fe20000041888 */
[----:B-1----:R-:W-:-:S04]  /*b1b0*/  FFMA.FTZ R0, R247, UR26, -R12 ;  /* 0x0000001af7007c23 */ /* 0x002fc8000801080c */
[----:B------:R1:W3:Y:S01]  /*b1c0*/  MUFU.EX2 R9, R0 ;  /* 0x0000000000097308 */ /* 0x0002e20000000800 */
[C---:B--2---:R-:W-:Y:S06]  /*b1d0*/  HMMA.16816.F32.BF16 R88, R92.reuse, R4, R144 ;  /* 0x000000045c58723c */ /* 0x044fec0000041890 */
[C---:B------:R-:W-:Y:S06]  /*b1e0*/  HMMA.16816.F32.BF16 R140, R92.reuse, R148, R140 ;  /* 0x000000945c8c723c */ /* 0x040fec000004188c */
[----:B------:R-:W-:Y:S01]  /*b1f0*/  HMMA.16816.F32.BF16 R152, R92, R150, R152 ;  /* 0x000000965c98723c */ /* 0x000fe20000041898 */
[----:B-1----:R-:W-:Y:S01]  /*b200*/  FFMA.FTZ R0, R219, R14, R221 ;  /* 0x0000000edb007223 */ /* 0x002fe200000100dd */
        /* <DEDUP_REMOVED lines=67> */
[----:B------:R1:W-:Y:S01]  /*b640*/  STL [R1], R2 ;  /* 0x0000000201007387 */ /* 0x0003e20000100800 */
[C---:B------:R-:W-:Y:S03]  /*b650*/  HMMA.16816.F32.BF16 R128, R96.reuse, R132, R128 ;  /* 0x000000846080723c */ /* 0x040fe60000041880 */
[----:B------:R1:W-:Y:S03]  /*b660*/  STL [R1+0x8], R0 ;  /* 0x0000080001007387 */ /* 0x0003e60000100800 */
[C---:B------:R-:W-:Y:S01]  /*b670*/  HMMA.16816.F32.BF16 R144, R96.reuse, R148, R56 ;  /* 0x000000946090723c */ /* 0x040fe20000041838 */
[----:B------:R1:W-:Y:S05]  /*b680*/  STL [R1+0x4], R252 ;  /* 0x000004fc01007387 */ /* 0x0003ea0000100800 */
[C---:B------:R-:W-:Y:S06]  /*b690*/  HMMA.16816.F32.BF16 R160, R96.reuse, R164, R160 ;  /* 0x000000a460a0723c */ /* 0x040fec00000418a0 */
[C---:B------:R-:W-:Y:S06]  /*b6a0*/  HMMA.16816.F32.BF16 R68, R96.reuse, R80, R68 ;  /* 0x000000506044723c */ /* 0x040fec0000041844 */
[C---:B------:R-:W-:Y:S06]  /*b6b0*/  HMMA.16816.F32.BF16 R120, R96.reuse, R122, R100 ;  /* 0x0000007a6078723c */ /* 0x040fec0000041864 */
[----:B------:R-:W-:Y:S01]  /*b6c0*/  HMMA.16816.F32.BF16 R132, R96, R134, R64 ;  /* 0x000000866084723c */ /* 0x000fe20000041840 */
[----:B------:R-:W-:-:S02]  /*b6d0*/  MOV R102, R239 ;  /* 0x000000ef00667202 */ /* 0x000fc40000000f00 */
[----:B------:R-:W-:-:S03]  /*b6e0*/  MOV R103, R248 ;  /* 0x000000f800677202 */ /* 0x000fc60000000f00 */
[C---:B------:R-:W-:Y:S06]  /*b6f0*/  HMMA.16816.F32.BF16 R148, R96.reuse, R150, R48 ;  /* 0x000000966094723c */ /* 0x040fec0000041830 */
[C---:B------:R-:W-:Y:S06]  /*b700*/  HMMA.16816.F32.BF16 R164, R96.reuse, R166, R36 ;  /* 0x000000a660a4723c */ /* 0x040fec0000041824 */
[----:B------:R-:W-:Y:S06]  /*b710*/  HMMA.16816.F32.BF16 R80, R96, R82, R28 ;  /* 0x000000526050723c */ /* 0x000fec000004181c */
[-C--:B------:R-:W-:Y:S06]  /*b720*/  HMMA.16816.F32.BF16 R92, R92, R6.reuse, R52 ;  /* 0x000000065c5c723c */ /* 0x080fec0000041834 */
[----:B------:R-:W-:Y:S01]  /*b730*/  HMMA.16816.F32.BF16 R96, R96, R6, R20 ;  /* 0x000000066060723c */ /* 0x000fe20000041814 */
[----:B------:R-:W-:-:S08]  /*b740*/  NOP ;  /* 0x0000000000007918 */ /* 0x000fd00000000000 */
[----:B-1----:R-:W-:-:S15]  /*b750*/  @!P0 BRA `(.L_x_836) ;  /* 0x0000005400908947 */ /* 0x002fde0003800000 */
[----:B------:R-:W2:Y:S04]  /*b760*/  LDL.64 R206, [R1+0x30] ;  /* 0x0000300001ce7983 */ /* 0x000ea80000100a00 */
[----:B------:R-:W3:Y:S01]  /*b770*/  LDL.64 R210, [R1+0x28] ;  /* 0x0000280001d27983 */ /* 0x000ee20000100a00 */
[----:B------:R-:W-:Y:S01]  /*b780*/  UIADD3 UR24, UR25, -0x3, URZ ;  /* 0xfffffffd19187890 */ /* 0x000fe2000fffe03f */
[----:B------:R-:W-:-:S04]  /*b790*/  DEPBAR.LE SB0, 0x0 ;  /* 0x000080000000791a */ /* 0x000fc80000000000 */
[----:B------:R-:W-:Y:S02]  /*b7a0*/  USHF.R.S32.HI UR4, URZ, 0x1f, UR24 ;  /* 0x0000001f3f047899 */ /* 0x000fe40008011418 */
[----:B------:R-:W-:Y:S02]  /*b7b0*/  UIMAD.WIDE.U32 UR28, UR24, UR10, URZ ;  /* 0x0000000a181c72a5 */ /* 0x000fe4000f8e003f */
[----:B------:R-:W-:-:S04]  /*b7c0*/  UIMAD UR4, UR4, UR10, URZ ;  /* 0x0000000a040472a4 */ /* 0x000fc8000f8e023f */
[----:B------:R-:W-:Y:S01]  /*b7d0*/  UIMAD UR4, UR24, UR11, UR4 ;  /* 0x0000000b180472a4 */ /* 0x000fe2000f8e0204 */
[----:B------:R-:W-:Y:S02]  /*b7e0*/  MOV R4, UR28 ;  /* 0x0000001c00047c02 */ /* 0x000fe40008000f00 */
[----:B------:R-:W-:Y:S01]  /*b7f0*/  MOV R5, UR29 ;  /* 0x0000001d00057c02 */ /* 0x000fe20008000f00 */
[----:B------:R-:W-:-:S06]  /*b800*/  UIADD3 UR4, UR29, UR4, URZ ;  /* 0x000000041d047290 */ /* 0x000fcc000fffe03f */
[----:B------:R-:W-:Y:S01]  /*b810*/  MOV R3, UR4 ;  /* 0x0000000400037c02 */ /* 0x000fe20008000f00 */
[----:B------:R-:W-:-:S04]  /*b820*/  UIADD3 UR4, UR25, -0x3, URZ ;  /* 0xfffffffd19047890 */ /* 0x000fc8000fffe03f */
[----:B------:R-:W-:Y:S01]  /*b830*/  UISETP.GT.AND UP0, UPT, UR4, UR15, UPT ;  /* 0x0000000f0400728c */ /* 0x000fe2000bf04270 */
        /* <DEDUP_REMOVED lines=10> */
[----:B------:R-:W-:Y:S01]  /*b8e0*/  LDGSTS.E.BYPASS.LTC128B.128 [R238+0x9000], desc[UR18][R2.64] ;  /* 0x0900000002ee7fae */ /* 0x000fe2000b901d52 */
[----:B------:R-:W-:-:S03]  /*b8f0*/  PLOP3.LUT P0, PT, PT, PT, UP0, 0x80, 0x0 ;  /* 0x000000000000781c */ /* 0x000fc60003f0f008 */
        /* <DEDUP_REMOVED lines=9> */
[----:B------:R-:W5:Y:S04]  /*b990*/  LDSM.16.M88.4 R28, [R225+0x6c00] ;  /* 0x006c0000e11c783b */ /* 0x000f680000000200 */
[----:B------:R-:W-:Y:S04]  /*b9a0*/  LDSM.16.M88.4 R44, [R227+0x6400] ;  /* 0x00640000e32c783b */ /* 0x000fe80000000200 */
[----:B-1----:R-:W1:Y:S04]  /*b9b0*/  LDSM.16.M88.4 R4, [R229+0x1000] ;  /* 0x00100000e504783b */ /* 0x002e680000000200 */
[----:B------:R-:W1:Y:S04]  /*b9c0*/  LDSM.16.M88.4 R12, [R228] ;  /* 0x00000000e40c783b */ /* 0x000e680000000200 */
[----:B------:R-:W1:Y:S04]  /*b9d0*/  LDSM.16.M88.4 R48, [R227+0x6000] ;  /* 0x00600000e330783b */ /* 0x000e680000000200 */
[----:B------:R-:W1:Y:S04]  /*b9e0*/  LDSM.16.M88.4 R40, [R227+0x6800] ;  /* 0x00680000e328783b */ /* 0x000e680000000200 */
[----:B------:R-:W1:Y:S01]  /*b9f0*/  LDSM.16.M88.4 R36, [R227+0x6c00] ;  /* 0x006c0000e324783b */ /* 0x000e620000000200 */
[C---:B--2---:R-:W-:Y:S01]  /*ba00*/  HMMA.16816.F32.BF16 R104, R8.reuse, R18, RZ ;  /* 0x000000120868723c */ /* 0x044fe200000418ff */
[----:B------:R-:W2:Y:S02]  /*ba10*/  S2R R3, SR_TID.X ;  /* 0x0000000000037919 */ /* 0x000ea40000002100 */
[----:B------:R-:W0:Y:S03]  /*ba20*/  LDGDEPBAR ;  /* 0x00000000000079af */ /* 0x000e260000000000 */
[C---:B---3--:R-:W-:Y:S06]  /*ba30*/  HMMA.16816.F32.BF16 R56, R8.reuse, R20, RZ ;  /* 0x000000140838723c */ /* 0x048fec00000418ff */
[C---:B------:R-:W-:Y:S06]  /*ba40*/  HMMA.16816.F32.BF16 R52, R8.reuse, R16, RZ ;  /* 0x000000100834723c */ /* 0x040fec00000418ff */
[C---:B----4-:R-:W-:Y:S06]  /*ba50*/  HMMA.16816.F32.BF16 R100, R8.reuse, R32, RZ ;  /* 0x000000200864723c */ /* 0x050fec00000418ff */
[C---:B-----5:R-:W-:Y:S06]  /*ba60*/  HMMA.16816.F32.BF16 R60, R8.reuse, R28, RZ ;  /* 0x0000001c083c723c */ /* 0x060fec00000418ff */
[----:B------:R-:W-:Y:S01]  /*ba70*/  HMMA.16816.F32.BF16 R172, R8, R22, RZ ;  /* 0x0000001608ac723c */ /* 0x000fe200000418ff */
[----:B--2---:R-:W-:-:S05]  /*ba80*/  SHF.L.U32 R3, R3, 0x1, RZ ;  /* 0x0000000103037819 */ /* 0x004fca00000006ff */
[----:B------:R-:W-:Y:S01]  /*ba90*/  HMMA.16816.F32.BF16 R64, R8, R34, RZ ;  /* 0x000000220840723c */ /* 0x000fe200000418ff */
[----:B------:R-:W-:-:S05]  /*baa0*/  LOP3.LUT R3, R3, 0x6, RZ, 0xc0, !PT ;  /* 0x0000000603037812 */ /* 0x000fca00078ec0ff */
[----:B------:R-:W-:Y:S01]  /*bab0*/  HMMA.16816.F32.BF16 R24, R8, R30, RZ ;  /* 0x0000001e0818723c */ /* 0x000fe200000418ff */
[----:B------:R-:W2:Y:S05]  /*bac0*/  LDSM.16.M88.4 R8, [R229] ;  /* 0x00000000e508783b */ /* 0x000eaa0000000200 */
[----:B-1----:R-:W-:Y:S06]  /*bad0*/  HMMA.16816.F32.BF16 R196, R4, R46, R104 ;  /* 0x0000002e04c4723c */ /* 0x002fec0000041868 */
[----:B------:R-:W-:Y:S06]  /*bae0*/  HMMA.16816.F32.BF16 R104, R12, R20, RZ ;  /* 0x000000140c68723c */ /* 0x000fec00000418ff */
        /* <DEDUP_REMOVED lines=8> */
[C---:B------:R-:W-:Y:S06]  /*bb70*/  HMMA.16816.F32.BF16 R208, R4.reuse, R42, R64 ;  /* 0x0000002a04d0723c */ /* 0x040fec0000041840 */
[----:B------:R-:W-:Y:S01]  /*bb80*/  HMMA.16816.F32.BF16 R200, R4, R38, R24 ;  /* 0x0000002604c8723c */ /* 0x000fe20000041818 */
[----:B------:R-:W-:Y:S04]  /*bb90*/  LDSM.16.M88.4 R4, [R228+0x3000] ;  /* 0x00300000e404783b */ /* 0x000fe80000000200 */
[----:B------:R-:W1:Y:S01]  /*bba0*/  LDSM.16.M88.4 R24, [R225+0x7000] ;  /* 0x00700000e118783b */ /* 0x000e620000000200 */
[C---:B------:R-:W-:Y:S06]  /*bbb0*/  HMMA.16816.F32.BF16 R176, R12.reuse, R22, RZ ;  /* 0x000000160cb0723c */ /* 0x040fec00000418ff */
[C---:B------:R-:W-:Y:S06]  /*bbc0*/  HMMA.16816.F32.BF16 R100, R12.reuse, R16, RZ ;  /* 0x000000100c64723c */ /* 0x040fec00000418ff */
[C---:B------:R-:W-:Y:S01]  /*bbd0*/  HMMA.16816.F32.BF16 R172, R12.reuse, R18, RZ ;  /* 0x000000120cac723c */ /* 0x040fe200000418ff */
[----:B------:R-:W3:Y:S05]  /*bbe0*/  LDSM.16.M88.4 R16, [R228+0x2000] ;  /* 0x00200000e410783b */ /* 0x000eea0000000200 */
[C---:B------:R-:W-:Y:S06]  /*bbf0*/  HMMA.16816.F32.BF16 R20, R12.reuse, R28, RZ ;  /* 0x0000001c0c14723c */ /* 0x040fec00000418ff */
[C---:B------:R-:W-:Y:S06]  /*bc00*/  HMMA.16816.F32.BF16 R64, R12.reuse, R32, RZ ;  /* 0x000000200c40723c */ /* 0x040fec00000418ff */
[C---:B------:R-:W-:Y:S06]  /*bc10*/  HMMA.16816.F32.BF16 R32, R12.reuse, R34, RZ ;  /* 0x000000220c20723c */ /* 0x040fec00000418ff */
[----:B------:R-:W-:Y:S01]  /*bc20*/  HMMA.16816.F32.BF16 R12, R12, R30, RZ ;  /* 0x0000001e0c0c723c */ /* 0x000fe200000418ff */
[----:B------:R-:W-:Y:S05]  /*bc30*/  LDSM.16.M88.4 R28, [R227+0x7000] ;  /* 0x00700000e31c783b */ /* 0x000fea0000000200 */
[C---:B--2---:R-:W-:Y:S06]  /*bc40*/  HMMA.16816.F32.BF16 R104, R8.reuse, R48, R104 ;  /* 0x000000300868723c */ /* 0x044fec0000041868 */
[C---:B------:R-:W-:Y:S01]  /*bc50*/  HMMA.16816.F32.BF16 R188, R8.reuse, R36, R20 ;  /* 0x0000002408bc723c */ /* 0x040fe20000041814 */
[----:B------:R-:W2:Y:S05]  /*bc60*/  LDSM.16.M88.4 R20, [R229+0x2000] ;  /* 0x00200000e514783b */ /* 0x000eaa0000000200 */
        /* <DEDUP_REMOVED lines=9> */
[C---:B-1----:R-:W-:Y:S01]  /*bd00*/  HMMA.16816.F32.BF16 R176, R4.reuse, R24, R220 ;  /* 0x0000001804b0723c */ /* 0x042fe200000418dc */
[----:B------:R-:W-:Y:S05]  /*bd10*/  LDSM.16.M88.4 R12, [R228+0x4000] ;  /* 0x00400000e40c783b */ /* 0x000fea0000000200 */
        /* <DEDUP_REMOVED lines=8> */
[C---:B---3--:R-:W-:Y:S06]  /*bda0*/  HMMA.16816.F32.BF16 R8, R16.reuse, R24, R104 ;  /* 0x000000181008723c */ /* 0x048fec0000041868 */
[C---:B------:R-:W-:Y:S01]  /*bdb0*/  HMMA.16816.F32.BF16 R172, R16.reuse, R26, R48 ;  /* 0x0000001a10ac723c */ /* 0x040fe20000041830 */
[----:B------:R-:W3:Y:S05]  /*bdc0*/  LDSM.16.M88.4 R48, [R227+0x7c00] ;  /* 0x007c0000e330783b */ /* 0x000eea0000000200 */
[C---:B------:R-:W-:Y:S06]  /*bdd0*/  HMMA.16816.F32.BF16 R192, R16.reuse, R52, R192 ;  /* 0x0000003410c0723c */ /* 0x040fec00000418c0 */
[----:B------:R-:W-:Y:S06]  /*bde0*/  HMMA.16816.F32.BF16 R244, R16, R54, R100 ;  /* 0x0000003610f4723c */ /* 0x000fec0000041864 */
[----:B--2---:R-:W-:Y:S01]  /*bdf0*/  HMMA.16816.F32.BF16 R52, R20, R28, R8 ;  /* 0x0000001c1434723c */ /* 0x004fe20000041808 */
[----:B------:R-:W2:Y:S05]  /*be00*/  LDSM.16.M88.4 R8, [R228+0x5000] ;  /* 0x00500000e408783b */ /* 0x000eaa0000000200 */
[----:B------:R-:W-:Y:S06]  /*be10*/  HMMA.16816.F32.BF16 R216, R16, R56, R204 ;  /* 0x0000003810d8723c */ /* 0x000fec00000418cc */
[----:B-1----:R-:W-:Y:S06]  /*be20*/  HMMA.16816.F32.BF16 R24, R4, R28, R176 ;  /* 0x0000001c0418723c */ /* 0x002fec00000418b0 */
[C---:B------:R-:W-:Y:S06]  /*be30*/  HMMA.16816.F32.BF16 R208, R16.reuse, R58, R64 ;  /* 0x0000003a10d0723c */ /* 0x040fec0000041840 */
[C---:B------:R-:W-:Y:S06]  /*be40*/  HMMA.16816.F32.BF16 R204, R16.reuse, R60, R188 ;  /* 0x0000003c10cc723c */ /* 0x040fec00000418bc */
[----:B------:R-:W-:Y:S01]  /*be50*/  HMMA.16816.F32.BF16 R104, R16, R62, R44 ;  /* 0x0000003e1068723c */ /* 0x000fe2000004182c */
[----:B------:R-:W-:Y:S04]  /*be60*/  LDSM.16.M88.4 R44, [R227+0x8000] ;  /* 0x00800000e32c783b */ /* 0x000fe80000000200 */
[----:B------:R-:W1:Y:S01]  /*be70*/  LDSM.16.M88.4 R16, [R229+0x4000] ;  /* 0x00400000e510783b */ /* 0x000e620000000200 */
[C---:B------:R-:W-:Y:S06]  /*be80*/  HMMA.16816.F32.BF16 R176, R4.reuse, R32, R184 ;  /* 0x0000002004b0723c */ /* 0x040fec00000418b8 */
[C---:B------:R-:W-:Y:S06]  /*be90*/  HMMA.16816.F32.BF16 R100, R4.reuse, R30, R180 ;  /* 0x0000001e0464723c */ /* 0x040fec00000418b4 */
[C---:B------:R-:W-:Y:S06]  /*bea0*/  HMMA.16816.F32.BF16 R184, R4.reuse, R36, R220 ;  /* 0x0000002404b8723c */ /* 0x040fec00000418dc */
[C---:B------:R-:W-:Y:S06]  /*beb0*/  HMMA.16816.F32.BF16 R180, R4.reuse, R34, R196 ;  /* 0x0000002204b4723c */ /* 0x040fec00000418c4 */
[C---:B------:R-:W-:Y:S06]  /*bec0*/  HMMA.16816.F32.BF16 R212, R4.reuse, R38, R212 ;  /* 0x0000002604d4723c */ /* 0x040fec00000418d4 */
[C---:B---3--:R-:W-:Y:S06]  /*bed0*/  HMMA.16816.F32.BF16 R240, R4.reuse, R48, R240 ;  /* 0x0000003004f0723c */ /* 0x048fec00000418f0 */
[----:B------:R-:W-:Y:S01]  /*bee0*/  HMMA.16816.F32.BF16 R220, R4, R50, R200 ;  /* 0x0000003204dc723c */ /* 0x000fe200000418c8 */
[----:B------:R-:W3:Y:S05]  /*bef0*/  LDSM.16.M88.4 R4, [R229+0x5000] ;  /* 0x00500000e504783b */ /* 0x000eea0000000200 */
[----:B------:R-:W-:Y:S01]  /*bf00*/  HMMA.16816.F32.BF16 R64, R20, R30, R172 ;  /* 0x0000001e1440723c */ /* 0x000fe200000418ac */
[----:B------:R-:W4:Y:S05]  /*bf10*/  LDSM.16.M88.4 R28, [R225+0x8400] ;  /* 0x00840000e11c783b */ /* 0x000f2a0000000200 */
[-C--:B------:R-:W-:Y:S06]  /*bf20*/  HMMA.16816.F32.BF16 R52, R12, R40.reuse, R52 ;  /* 0x000000280c34723c */ /* 0x080fec0000041834 */
[----:B--2---:R-:W-:Y:S01]  /*bf30*/  HMMA.16816.F32.BF16 R60, R8, R40, R24 ;  /* 0x00000028083c723c */ /* 0x004fe20000041818 */
[----:B------:R-:W2:Y:S05]  /*bf40*/  LDSM.16.M88.4 R24, [R225+0x8800] ;  /* 0x00880000e118783b */ /* 0x000eaa0000000200 */
[C---:B------:R-:W-:Y:S06]  /*bf50*/  HMMA.16816.F32.BF16 R200, R20.reuse, R32, R192 ;  /* 0x0000002014c8723c */ /* 0x040fec00000418c0 */
[C---:B------:R-:W-:Y:S01]  /*bf60*/  HMMA.16816.F32.BF16 R188, R20.reuse, R34, R244 ;  /* 0x0000002214bc723c */ /* 0x040fe200000418f4 */
[----:B------:R-:W5:Y:S05]  /*bf70*/  LDSM.16.M88.4 R32, [R227+0x8400] ;  /* 0x00840000e320783b */ /* 0x000f6a0000000200 */
[C---:B------:R-:W-:Y:S06]  /*bf80*/  HMMA.16816.F32.BF16 R192, R20.reuse, R36, R216 ;  /* 0x0000002414c0723c */ /* 0x040fec00000418d8 */
[----:B------:R-:W-:Y:S01]  /*bf90*/  HMMA.16816.F32.BF16 R196, R20, R38, R208 ;  /* 0x0000002614c4723c */ /* 0x000fe200000418d0 */
[----:B------:R-:W5:Y:S05]  /*bfa0*/  LDSM.16.M88.4 R36, [R225+0x8c00] ;  /* 0x008c0000e124783b */ /* 0x000f6a0000000200 */
[----:B-1----:R-:W-:Y:S06]  /*bfb0*/  HMMA.16816.F32.BF16 R56, R16, R44, R52 ;  /* 0x0000002c1038723c */ /* 0x002fec0000041834 */
[----:B------:R-:W-:Y:S06]  /*bfc0*/  HMMA.16816.F32.BF16 R208, R20, R48, R204 ;  /* 0x0000003014d0723c */ /* 0x000fec00000418cc */
[----:B------:R-:W-:Y:S06]  /*bfd0*/  HMMA.16816.F32.BF16 R52, R8, R42, R100 ;  /* 0x0000002a0834723c */ /* 0x000fec0000041864 */
[----:B------:R-:W-:Y:S06]  /*bfe0*/  HMMA.16816.F32.BF16 R204, R20, R50, R104 ;  /* 0x0000003214cc723c */ /* 0x000fec0000041868 */
[----:B------:R-:W-:Y:S01]  /*bff0*/  HMMA.16816.F32.BF16 R40, R12, R42, R64 ;  /* 0x0000002a0c28723c */ /* 0x000fe20000041840 */
[----:B------:R-:W-:Y:S01]  /*c000*/  FMUL.FTZ R56, R56, UR8 ;  /* 0x0000000838387c20 */ /* 0x000fe20008410000 */
[----:B------:R-:W-:Y:S01]  /*c010*/  FMUL.FTZ R57, R57, UR8 ;  /* 0x0000000839397c20 */ /* 0x000fe20008410000 */
[----:B------:R-:W-:Y:S01]  /*c020*/  FMUL.FTZ R58, R58, UR8 ;  /* 0x000000083a3a7c20 */ /* 0x000fe20008410000 */
[----:B------:R-:W-:Y:S01]  /*c030*/  FMUL.FTZ R59, R59, UR8 ;  /* 0x000000083b3b7c20 */ /* 0x000fe20008410000 */
[----:B------:R-:W1:Y:S01]  /*c040*/  MUFU.TANH R217, R56 ;  /* 0x0000003800d97308 */ /* 0x000e620000002400 */
[----:B---3--:R-:W-:Y:S06]  /*c050*/  HMMA.16816.F32.BF16 R48, R4, R44, R60 ;  /* 0x0000002c0430723c */ /* 0x008fec000004183c */
[-C--:B----4-:R-:W-:Y:S01]  /*c060*/  HMMA.16816.F32.BF16 R20, R12, R28.reuse, R200 ;  /* 0x0000001c0c14723c */ /* 0x090fe200000418c8 */
[----:B------:R-:W3:Y:S05]  /*c070*/  MUFU.TANH R218, R57 ;  /* 0x0000003900da7308 */ /* 0x000eea0000002400 */
[----:B------:R-:W-:Y:S03]  /*c080*/  HMMA.16816.F32.BF16 R64, R8, R28, R176 ;  /* 0x0000001c0840723c */ /* 0x000fe600000418b0 */
[----:B------:R-:W4:Y:S03]  /*c090*/  MUFU.TANH R216, R58 ;  /* 0x0000003a00d87308 */ /* 0x000f260000002400 */
[----:B------:R-:W-:Y:S06]  /*c0a0*/  HMMA.16816.F32.BF16 R40, R16, R46, R40 ;  /* 0x0000002e1028723c */ /* 0x000fec0000041828 */
[----:B------:R-:W-:Y:S01]  /*c0b0*/  HMMA.16816.F32.BF16 R104, R8, R30, R180 ;  /* 0x0000001e0868723c */ /* 0x000fe200000418b4 */
[----:B------:R-:W-:Y:S01]  /*c0c0*/  FMUL.FTZ R48, R48, UR8 ;  /* 0x0000000830307c20 */ /* 0x000fe20008410000 */
[----:B------:R-:W-:Y:S01]  /*c0d0*/  FMUL.FTZ R49, R49, UR8 ;  /* 0x0000000831317c20 */ /* 0x000fe20008410000 */
[----:B------:R-:W-:Y:S01]  /*c0e0*/  FMUL.FTZ R50, R50, UR8 ;  /* 0x0000000832327c20 */ /* 0x000fe20008410000 */
[----:B------:R-:W-:-:S02]  /*c0f0*/  FMUL.FTZ R51, R51, UR8 ;  /* 0x0000000833337c20 */ /* 0x000fc40008410000 */
[----:B--2---:R-:W-:Y:S01]  /*c100*/  HMMA.16816.F32.BF16 R180, R8, R26, R212 ;  /* 0x0000001a08b4723c */ /* 0x004fe200000418d4 */
[----:B------:R2:W1:Y:S05]  /*c110*/  MUFU.TANH R214, R59 ;  /* 0x0000003b00d67308 */ /* 0x00046a0000002400 */
[----:B------:R-:W-:Y:S03]  /*c120*/  HMMA.16816.F32.BF16 R44, R4, R46, R52 ;  /* 0x0000002e042c723c */ /* 0x000fe60000041834 */
[----:B------:R-:W1:Y:S03]  /*c130*/  MUFU.TANH R212, R48 ;  /* 0x0000003000d47308 */ /* 0x000e660000002400 */
[-C--:B------:R-:W-:Y:S01]  /*c140*/  HMMA.16816.F32.BF16 R172, R8, R24.reuse, R184 ;  /* 0x0000001808ac723c */ /* 0x080fe200000418b8 */
[----:B------:R-:W-:Y:S01]  /*c150*/  FMUL.FTZ R40, R40, UR8 ;  /* 0x0000000828287c20 */ /* 0x000fe20008410000 */
[----:B------:R-:W-:Y:S01]  /*c160*/  FMUL.FTZ R41, R41, UR8 ;  /* 0x0000000829297c20 */ /* 0x000fe20008410000 */
[----:B------:R-:W-:Y:S01]  /*c170*/  FMUL.FTZ R42, R42, UR8 ;  /* 0x000000082a2a7c20 */ /* 0x000fe20008410000 */
[----:B------:R-:W-:Y:S01]  /*c180*/  FMUL.FTZ R43, R43, UR8 ;  /* 0x000000082b2b7c20 */ /* 0x000fe20008410000 */
[----:B------:R-:W1:Y:S01]  /*c190*/  MUFU.TANH R213, R49 ;  /* 0x0000003100d57308 */ /* 0x000e620000002400 */
[C---:B------:R-:W-:Y:S06]  /*c1a0*/  HMMA.16816.F32.BF16 R52, R12.reuse, R24, R192 ;  /* 0x000000180c34723c */ /* 0x040fec00000418c0 */
[----:B--2---:R-:W-:Y:S01]  /*c1b0*/  HMMA.16816.F32.BF16 R56, R12, R26, R196 ;  /* 0x0000001a0c38723c */ /* 0x004fe200000418c4 */
[----:B------:R-:W2:Y:S05]  /*c1c0*/  MUFU.TANH R187, R50 ;  /* 0x0000003200bb7308 */ /* 0x000eaa0000002400 */
[----:B-----5:R-:W-:Y:S01]  /*c1d0*/  HMMA.16816.F32.BF16 R24, R16, R32, R20 ;  /* 0x000000201018723c */ /* 0x020fe20000041814 */
[----:B------:R-:W-:Y:S01]  /*c1e0*/  FMUL.FTZ R47, R47, UR8 ;  /* 0x000000082f2f7c20 */ /* 0x000fe20008410000 */
[----:B------:R-:W5:Y:S01]  /*c1f0*/  LDSM.16.M88.4 R20, [R227+0x8c00] ;  /* 0x008c0000e314783b */ /* 0x000f620000000200 */
[----:B------:R3:W1:Y:S01]  /*c200*/  MUFU.TANH R200, R51 ;  /* 0x0000003300c87308 */ /* 0x0006620000002400 */
[----:B------:R-:W-:Y:S01]  /*c210*/  FMUL.FTZ R45, R45, UR8 ;  /* 0x000000082d2d7c20 */ /* 0x000fe20008410000 */
[----:B------:R-:W-:Y:S01]  /*c220*/  FMUL.FTZ R44, R44, UR8 ;  /* 0x000000082c2c7c20 */ /* 0x000fe20008410000 */
[----:B------:R-:W-:Y:S01]  /*c230*/  HMMA.16816.F32.BF16 R100, R8, R36, R240 ;  /* 0x000000240864723c */ /* 0x000fe200000418f0 */
[----:B------:R-:W-:-:S04]  /*c240*/  FMUL.FTZ R46, R46, UR8 ;  /* 0x000000082e2e7c20 */ /* 0x000fc80008410000 */
[----:B------:R-:W1:Y:S01]  /*c250*/  MUFU.TANH R186, R40 ;  /* 0x0000002800ba7308 */ /* 0x000e620000002400 */
[----:B------:R-:W-:Y:S01]  /*c260*/  HMMA.16816.F32.BF16 R60, R8, R38, R220 ;  /* 0x00000026083c723c */ /* 0x000fe200000418dc */
[----:B------:R-:W4:Y:S01]  /*c270*/  LDSM.16.M88.4 R8, [R227+0x8800] ;  /* 0x00880000e308783b */ /* 0x000f220000000200 */
[----:B------:R-:W-:-:S05]  /*c280*/  DEPBAR.LE SB0, 0x0 ;  /* 0x000080000000791a */ /* 0x000fca0000000000 */
[----:B------:R-:W1:Y:S01]  /*c290*/  MUFU.TANH R185, R41 ;  /* 0x0000002900b97308 */ /* 0x000e620000002400 */
[C---:B---3--:R-:W-:Y:S04]  /*c2a0*/  HMMA.16816.F32.BF16 R48, R12.reuse, R30, R188 ;  /* 0x0000001e0c30723c */ /* 0x048fe800000418bc */
[----:B------:R-:W-:Y:S01]  /*c2b0*/  FMUL.FTZ R0, R27, UR8 ;  /* 0x000000081b007c20 */ /* 0x000fe20008410000 */
[----:B------:R-:W-:Y:S01]  /*c2c0*/  FMUL.FTZ R24, R24, UR8 ;  /* 0x0000000818187c20 */ /* 0x000fe20008410000 */
[----:B------:R-:W-:Y:S01]  /*c2d0*/  HMMA.16816.F32.BF16 R28, R12, R36, R208 ;  /* 0x000000240c1c723c */ /* 0x000fe200000418d0 */
[----:B------:R-:W3:Y:S01]  /*c2e0*/  MUFU.TANH R179, R42 ;  /* 0x0000002a00b37308 */ /* 0x000ee20000002400 */
[----:B------:R-:W-:Y:S01]  /*c2f0*/  FMUL.FTZ R25, R25, UR8 ;  /* 0x0000000819197c20 */ /* 0x000fe20008410000 */
[----:B------:R-:W-:-:S03]  /*c300*/  FMUL.FTZ R26, R26, UR8 ;  /* 0x000000081a1a7c20 */ /* 0x000fc60008410000 */
[----:B------:R-:W-:Y:S03]  /*c310*/  HMMA.16816.F32.BF16 R36, R12, R38, R204 ;  /* 0x000000260c24723c */ /* 0x000fe600000418cc */
[----:B------:R2:W1:Y:S03]  /*c320*/  MUFU.TANH R184, R43 ;  /* 0x0000002b00b87308 */ /* 0x0004660000002400 */
[C---:B------:R-:W-:Y:S05]  /*c330*/  HMMA.16816.F32.BF16 R12, R4.reuse, R32, R64 ;  /* 0x00000020040c723c */ /* 0x040fea0000041840 */
[----:B------:R-:W1:Y:S01]  /*c340*/  MUFU.TANH R66, R47 ;  /* 0x0000002f00427308 */ /* 0x000e620000002400 */
[C---:B-----5:R-:W-:Y:S06]  /*c350*/  HMMA.16816.F32.BF16 R100, R4.reuse, R20, R100 ;  /* 0x000000140464723c */ /* 0x060fec0000041864 */
[C---:B------:R-:W-:Y:S01]  /*c360*/  HMMA.16816.F32.BF16 R60, R4.reuse, R22, R60 ;  /* 0x00000016043c723c */ /* 0x040fe2000004183c */
[----:B------:R5:W1:Y:S05]  /*c370*/  MUFU.TANH R47, R0 ;  /* 0x00000000002f7308 */ /* 0x000a6a0000002400 */
[-C--:B--2---:R-:W-:Y:S03]  /*c380*/  HMMA.16816.F32.BF16 R40, R4, R34.reuse, R104 ;  /* 0x000000220428723c */ /* 0x084fe60000041868 */
[----:B------:R-:W2:Y:S03]  /*c390*/  MUFU.TANH R178, R45 ;  /* 0x0000002d00b27308 */ /* 0x000ea60000002400 */
[----:B------:R-:W-:Y:S01]  /*c3a0*/  HMMA.16816.F32.BF16 R32, R16, R34, R48 ;  /* 0x000000221020723c */ /* 0x000fe20000041830 */
[----:B------:R-:W-:-:S04]  /*c3b0*/  FMUL.FTZ R2, R15, UR8 ;  /* 0x000000080f027c20 */ /* 0x000fc80008410000 */
[----:B------:R-:W1:Y:S01]  /*c3c0*/  MUFU.TANH R177, R44 ;  /* 0x0000002c00b17308 */ /* 0x000e620000002400 */
[----:B-----5:R-:W-:Y:S01]  /*c3d0*/  FMUL.FTZ R0, R12, UR8 ;  /* 0x000000080c007c20 */ /* 0x020fe20008410000 */
[C---:B----4-:R-:W-:Y:S06]  /*c3e0*/  HMMA.16816.F32.BF16 R172, R4.reuse, R8, R172 ;  /* 0x0000000804ac723c */ /* 0x050fec00000418ac */
[----:B------:R4:W1:Y:S01]  /*c3f0*/  MUFU.TANH R45, R0 ;  /* 0x00000000002d7308 */ /* 0x0008620000002400 */
[-C--:B------:R-:W-:Y:S06]  /*c400*/  HMMA.16816.F32.BF16 R180, R4, R10.reuse, R180 ;  /* 0x0000000a04b4723c */ /* 0x080fec00000418b4 */
[C---:B------:R-:W-:Y:S01]  /*c410*/  HMMA.16816.F32.BF16 R56, R16.reuse, R10, R56 ;  /* 0x0000000a1038723c */ /* 0x040fe20000041838 */
[----:B------:R-:W1:Y:S03]  /*c420*/  MUFU.TANH R176, R46 ;  /* 0x0000002e00b07308 */ /* 0x000e660000002400 */
[----:B------:R-:W-:Y:S01]  /*c430*/  FMUL.FTZ R6, R34, UR8 ;  /* 0x0000000822067c20 */ /* 0x000fe20008410000 */
[----:B------:R-:W-:Y:S01]  /*c440*/  FMUL.FTZ R7, R35, UR8 ;  /* 0x0000000823077c20 */ /* 0x000fe20008410000 */
[----:B------:R-:W-:Y:S03]  /*c450*/  HMMA.16816.F32.BF16 R48, R16, R20, R28 ;  /* 0x000000141030723c */ /* 0x000fe6000004181c */
[----:B------:R-:W1:Y:S01]  /*c460*/  MUFU.TANH R65, R24 ;  /* 0x0000001800417308 */ /* 0x000e620000002400 */
[----:B----4-:R-:W-:-:S02]  /*c470*/  FMUL.FTZ R0, R13, UR8 ;  /* 0x000000080d007c20 */ /* 0x010fc40008410000 */
[----:B------:R-:W-:Y:S05]  /*c480*/  HMMA.16816.F32.BF16 R36, R16, R22, R36 ;  /* 0x000000161024723c */ /* 0x000fea0000041824 */
[----:B------:R4:W1:Y:S08]  /*c490*/  MUFU.TANH R44, R0 ;  /* 0x00000000002c7308 */ /* 0x0008700000002400 */
[----:B------:R-:W1:Y:S08]  /*c4a0*/  MUFU.TANH R64, R25 ;  /* 0x0000001900407308 */ /* 0x000e700000002400 */
[----:B------:R5:W1:Y:S01]  /*c4b0*/  MUFU.TANH R46, R26 ;  /* 0x0000001a002e7308 */ /* 0x000a620000002400 */
[----:B----4-:R-:W-:-:S07]  /*c4c0*/  FMUL.FTZ R0, R14, UR8 ;  /* 0x000000080e007c20 */ /* 0x010fce0008410000 */
[----:B------:R4:W1:Y:S08]  /*c4d0*/  MUFU.TANH R13, R0 ;  /* 0x00000000000d7308 */ /* 0x0008700000002400 */
[----:B------:R3:W1:Y:S01]  /*c4e0*/  MUFU.TANH R10, R2 ;  /* 0x00000002000a7308 */ /* 0x0006620000002400 */
[----:B-----5:R-:W-:Y:S01]  /*c4f0*/  HMMA.16816.F32.BF16 R24, R16, R8, R52 ;  /* 0x000000081018723c */ /* 0x020fe20000041834 */
[----:B----4-:R-:W-:-:S04]  /*c500*/  MOV R0, UR24 ;  /* 0x0000001800007c02 */ /* 0x010fc80008000f00 */
[----:B------:R-:W-:Y:S01]  /*c510*/  LEA R0, R0, R3, 0x6 ;  /* 0x0000000300007211 */ /* 0x000fe200078e30ff */
[----:B------:R-:W-:-:S03]  /*c520*/  FMUL.FTZ R3, R32, UR8 ;  /* 0x0000000820037c20 */ /* 0x000fc60008410000 */
[C---:B---3--:R-:W-:Y:S01]  /*c530*/  IADD3 R2, R0.reuse, 0x1, RZ ;  /* 0x0000000100027810 */ /* 0x048fe20007ffe0ff */
[----:B------:R3:W4:Y:S01]  /*c540*/  MUFU.TANH R9, R3 ;  /* 0x0000000300097308 */ /* 0x0007220000002400 */
[----:B------:R-:W-:Y:S01]  /*c550*/  BAR.SYNC.DEFER_BLOCKING 0x0 ;  /* 0x0000000000007b1d */ /* 0x000fe20000010000 */
[-C--:B------:R-:W-:Y:S02]  /*c560*/  ISETP.GE.AND P6, PT, R0, R237.reuse, PT ;  /* 0x000000ed0000720c */ /* 0x080fe40003fc6270 */
[C---:B------:R-:W-:Y:S02]  /*c570*/  ISETP.GE.AND P5, PT, R2.reuse, R237, PT ;  /* 0x000000ed0200720c */ /* 0x040fe40003fa6270 */
[C---:B------:R-:W-:Y:S02]  /*c580*/  ISETP.GE.AND P3, PT, R2.reuse, R236, PT ;  /* 0x000000ec0200720c */ /* 0x040fe40003f66270 */
[C---:B------:R-:W-:Y:S02]  /*c590*/  ISETP.GE.AND P2, PT, R2.reuse, R235, PT ;  /* 0x000000eb0200720c */ /* 0x040fe40003f46270 */
[----:B------:R-:W-:-:S02]  /*c5a0*/  ISETP.GE.AND P1, PT, R2, R234, PT ;  /* 0x000000ea0200720c */ /* 0x000fc40003f26270 */
[C---:B------:R-:W-:Y:S02]  /*c5b0*/  ISETP.LT.OR P5, PT, R2.reuse, R232, P5 ;  /* 0x000000e80200720c */ /* 0x040fe40002fa1670 */
[C---:B------:R-:W-:Y:S02]  /*c5c0*/  ISETP.LT.OR P3, PT, R2.reuse, R231, P3 ;  /* 0x000000e70200720c */ /* 0x040fe40001f61670 */
[C---:B------:R-:W-:Y:S01]  /*c5d0*/  ISETP.LT.OR P2, PT, R2.reuse, R233, P2 ;  /* 0x000000e90200720c */ /* 0x040fe20001741670 */
[----:B---3--:R-:W-:Y:S01]  /*c5e0*/  FMUL.FTZ R3, R33, UR8 ;  /* 0x0000000821037c20 */ /* 0x008fe20008410000 */
[----:B------:R-:W-:Y:S02]  /*c5f0*/  ISETP.LT.OR P1, PT, R2, R230, P1 ;  /* 0x000000e60200720c */ /* 0x000fe40000f21670 */
[C---:B------:R-:W-:Y:S01]  /*c600*/  ISETP.GE.AND P4, PT, R0.reuse, R236, PT ;  /* 0x000000ec0000720c */ /* 0x040fe20003f86270 */
[----:B------:R3:W1:Y:S01]  /*c610*/  MUFU.TANH R8, R3 ;  /* 0x0000000300087308 */ /* 0x0006620000002400 */
[----:B------:R-:W-:Y:S01]  /*c620*/  ISETP.LT.OR P6, PT, R0, R232, P6 ;  /* 0x000000e80000720c */ /* 0x000fe200037c1670 */
[----:B--2-4-:R-:W-:-:S12]  /*c630*/  @!P0 BRA `(.L_x_838) ;  /* 0x0000000000708947 */ /* 0x014fd80003800000 */
[----:B------:R-:W2:Y:S04]  /*c640*/  LDL.64 R244, [R1+0x20] ;  /* 0x0000200001f47983 */ /* 0x000ea80000100a00 */
[----:B------:R-:W4:Y:S01]  /*c650*/  LDL.64 R246, [R1+0x18] ;  /* 0x0000180001f67983 */ /* 0x000f220000100a00 */
[----:B------:R-:W-:-:S04]  /*c660*/  UIADD3 UR25, UR25, -0x4, URZ ;  /* 0xfffffffc19197890 */ /* 0x000fc8000fffe03f */
[----:B------:R-:W-:Y:S02]  /*c670*/  USHF.R.S32.HI UR4, URZ, 0x1f, UR25 ;  /* 0x0000001f3f047899 */ /* 0x000fe40008011419 */
[----:B------:R-:W-:Y:S02]  /*c680*/  UIMAD.WIDE.U32 UR6, UR25, UR12, URZ ;  /* 0x0000000c190672a5 */ /* 0x000fe4000f8e003f */
[----:B------:R-:W-:-:S04]  /*c690*/  UIMAD UR4, UR4, UR12, URZ ;  /* 0x0000000c040472a4 */ /* 0x000fc8000f8e023f */
[----:B------:R-:W-:Y:S01]  /*c6a0*/  UIMAD UR4, UR25, UR13, UR4 ;  /* 0x0000000d190472a4 */ /* 0x000fe2000f8e0204 */
[----:B---3--:R-:W-:Y:S02]  /*c6b0*/  IMAD.U32 R3, RZ, RZ, UR6 ;  /* 0x00000006ff037e24 */ /* 0x008fe4000f8e00ff */
[----:B------:R-:W-:Y:S01]  /*c6c0*/  IMAD.U32 R4, RZ, RZ, UR6 ;  /* 0x00000006ff047e24 */ /* 0x000fe2000f8e00ff */
[----:B------:R-:W-:-:S06]  /*c6d0*/  UIADD3 UR4, UR7, UR4, URZ ;  /* 0x0000000407047290 */ /* 0x000fcc000fffe03f */
[----:B------:R-:W-:Y:S01]  /*c6e0*/  IMAD.U32 R2, RZ, RZ, UR4 ;  /* 0x00000004ff027e24 */ /* 0x000fe2000f8e00ff */
[----:B------:R-:W-:Y:S01]  /*c6f0*/  ULDC.64 UR4, c[0x0][0x218] ;  /* 0x0000860000047ab9 */ /* 0x000fe20000000a00 */
[----:B--2---:R-:W-:-:S04]  /*c700*/  LEA R3, P0, R3, R244, 0x6 ;  /* 0x000000f403037211 */ /* 0x004fc800078030ff */
[----:B----4-:R-:W-:Y:S02]  /*c710*/  LEA.HI.X R4, R4, R247, R2, 0x6, P0 ;  /* 0x000000f704047211 */ /* 0x010fe400000f3402 */
        /* <DEDUP_REMOVED lines=14> */
.L_x_838:
[----:B-1----:R-:W-:Y:S01]  /*c800*/  FSEL R12, R217, -INF , !P6 ;  /* 0xff800000d90c7808 */ /* 0x002fe20007000000 */
[----:B------:R-:W4:Y:S01]  /*c810*/  LDL.LU R247, [R1+0x8] ;  /* 0x0000080001f77983 */ /* 0x000f220000300800 */
[C---:B------:R-:W-:Y:S01]  /*c820*/  ISETP.GE.AND P0, PT, R0.reuse, R235, PT ;  /* 0x000000eb0000720c */ /* 0x040fe20003f06270 */
[C---:B--2---:R-:W-:Y:S01]  /*c830*/  VIADD R2, R0.reuse, 0x8 ;  /* 0x0000000800027836 */ /* 0x044fe20000000000 */
[----:B------:R-:W-:Y:S01]  /*c840*/  ISETP.GE.AND P6, PT, R0, R234, PT ;  /* 0x000000ea0000720c */ /* 0x000fe20003fc6270 */
[----:B---3--:R-:W-:Y:S01]  /*c850*/  FMUL.FTZ R3, R40, UR8 ;  /* 0x0000000828037c20 */ /* 0x008fe20008410000 */
[----:B------:R-:W-:Y:S01]  /*c860*/  ISETP.LT.OR P4, PT, R0, R231, P4 ;  /* 0x000000e70000720c */ /* 0x000fe20002781670 */
[----:B------:R-:W-:Y:S01]  /*c870*/  FMUL.FTZ R5, R42, UR8 ;  /* 0x000000082a057c20 */ /* 0x000fe20008410000 */
[C---:B------:R-:W-:Y:S01]  /*c880*/  ISETP.LT.OR P0, PT, R0.reuse, R233, P0 ;  /* 0x000000e90000720c */ /* 0x040fe20000701670 */
[----:B------:R1:W-:Y:S01]  /*c890*/  MUFU.TANH R14, R3 ;  /* 0x00000003000e7308 */ /* 0x0003e20000002400 */
[----:B------:R-:W-:Y:S01]  /*c8a0*/  ISETP.LT.OR P6, PT, R0, R230, P6 ;  /* 0x000000e60000720c */ /* 0x000fe200037c1670 */
[----:B------:R-:W-:Y:S01]  /*c8b0*/  FMUL.FTZ R4, R43, UR8 ;  /* 0x000000082b047c20 */ /* 0x000fe20008410000 */
[----:B------:R-:W-:Y:S01]  /*c8c0*/  FSEL R22, R216, -INF , !P4 ;  /* 0xff800000d8167808 */ /* 0x000fe20006000000 */
[----:B------:R-:W-:Y:S01]  /*c8d0*/  VIADD R20, R0, 0x39 ;  /* 0x0000003900147836 */ /* 0x000fe20000000000 */
[----:B------:R-:W-:Y:S01]  /*c8e0*/  FSEL R28, R212, -INF , !P0 ;  /* 0xff800000d41c7808 */ /* 0x000fe20004000000 */
[----:B------:R-:W-:Y:S01]  /*c8f0*/  STL [R1+0x3c], R227 ;  /* 0x00003ce301007387 */ /* 0x000fe20000100800 */
[----:B------:R-:W-:Y:S01]  /*c900*/  FSEL R32, R187, -INF , !P6 ;  /* 0xff800000bb207808 */ /* 0x000fe20007000000 */
[----:B------:R-:W-:Y:S01]  /*c910*/  MUFU.TANH R11, R7 ;  /* 0x00000007000b7308 */ /* 0x000fe20000002400 */
[----:B------:R-:W-:Y:S01]  /*c920*/  FSEL R17, R218, -INF , !P5 ;  /* 0xff800000da117808 */ /* 0x000fe20006800000 */
[----:B------:R-:W-:Y:S01]  /*c930*/  IMAD.MOV.U32 R187, RZ, RZ, R251 ;  /* 0x000000ffffbb7224 */ /* 0x000fe200078e00fb */
[C---:B------:R-:W-:Y:S01]  /*c940*/  ISETP.GE.AND P4, PT, R2.reuse, R237, PT ;  /* 0x000000ed0200720c */ /* 0x040fe20003f86270 */
[----:B------:R-:W-:Y:S01]  /*c950*/  STL [R1+0x38], R225 ;  /* 0x000038e101007387 */ /* 0x000fe20000100800 */
[----:B------:R-:W-:-:S02]  /*c960*/  ISETP.GE.AND P0, PT, R2, R236, PT ;  /* 0x000000ec0200720c */ /* 0x000fc40003f06270 */
[C---:B------:R-:W-:Y:S01]  /*c970*/  ISETP.GE.AND P6, PT, R2.reuse, R235, PT ;  /* 0x000000eb0200720c */ /* 0x040fe20003fc6270 */
[----:B------:R2:W3:Y:S01]  /*c980*/  MUFU.TANH R7, R5 ;  /* 0x0000000500077308 */ /* 0x0004e20000002400 */
[----:B------:R-:W-:Y:S01]  /*c990*/  ISETP.GE.AND P5, PT, R2, R234, PT ;  /* 0x000000ea0200720c */ /* 0x000fe20003fa6270 */
[----:B-1----:R-:W-:Y:S01]  /*c9a0*/  VIADD R3, R0, 0x9 ;  /* 0x0000000900037836 */ /* 0x002fe20000000000 */
[C---:B------:R-:W-:Y:S02]  /*c9b0*/  ISETP.LT.OR P4, PT, R2.reuse, R232, P4 ;  /* 0x000000e80200720c */ /* 0x040fe40002781670 */
[C---:B------:R-:W-:Y:S02]  /*c9c0*/  ISETP.LT.OR P0, PT, R2.reuse, R231, P0 ;  /* 0x000000e70200720c */ /* 0x040fe40000701670 */
[C---:B------:R-:W-:Y:S01]  /*c9d0*/  ISETP.LT.OR P6, PT, R2.reuse, R233, P6 ;  /* 0x000000e90200720c */ /* 0x040fe200037c1670 */
[----:B------:R-:W1:Y:S01]  /*c9e0*/  MUFU.TANH R6, R6 ;  /* 0x0000000600067308 */ /* 0x000e620000002400 */
[----:B------:R-:W-:Y:S01]  /*c9f0*/  ISETP.LT.OR P5, PT, R2, R230, P5 ;  /* 0x000000e60200720c */ /* 0x000fe20002fa1670 */
[----:B------:R-:W-:Y:S01]  /*ca00*/  FMUL.FTZ R2, R41, UR8 ;  /* 0x0000000829027c20 */ /* 0x000fe20008410000 */
[----:B------:R-:W-:-:S02]  /*ca10*/  FSEL R29, R214, -INF , !P3 ;  /* 0xff800000d61d7808 */ /* 0x000fc40005800000 */
[----:B------:R-:W-:Y:S02]  /*ca20*/  ISETP.GE.AND P3, PT, R3, R237, PT ;  /* 0x000000ed0300720c */ /* 0x000fe40003f66270 */
[----:B------:R-:W-:Y:S01]  /*ca30*/  FSEL R31, R213, -INF , !P2 ;  /* 0xff800000d51f7808 */ /* 0x000fe20005000000 */
[----:B------:R3:W1:Y:S01]  /*ca40*/  MUFU.TANH R67, R2 ;  /* 0x0000000200437308 */ /* 0x0006620000002400 */
[----:B------:R-:W-:Y:S01]  /*ca50*/  FSEL R34, R200, -INF , !P1 ;  /* 0xff800000c8227808 */ /* 0x000fe20004800000 */
[----:B--2---:R-:W-:Y:S01]  /*ca60*/  FMUL.FTZ R5, R26, UR8 ;  /* 0x000000081a057c20 */ /* 0x004fe20008410000 */
[----:B------:R-:W-:Y:S02]  /*ca70*/  FSEL R19, R186, -INF , !P4 ;  /* 0xff800000ba137808 */ /* 0x000fe40006000000 */
[C---:B------:R-:W-:Y:S02]  /*ca80*/  ISETP.GE.AND P2, PT, R3.reuse, R236, PT ;  /* 0x000000ec0300720c */ /* 0x040fe40003f46270 */
[C---:B------:R-:W-:Y:S01]  /*ca90*/  ISETP.GE.AND P1, PT, R3.reuse, R235, PT ;  /* 0x000000eb0300720c */ /* 0x040fe20003f26270 */
[----:B------:R2:W-:Y:S01]  /*caa0*/  MUFU.TANH R104, R4 ;  /* 0x0000000400687308 */ /* 0x0005e20000002400 */
[----:B------:R-:W-:-:S02]  /*cab0*/  ISETP.GE.AND P4, PT, R3, R234, PT ;  /* 0x000000ea0300720c */ /* 0x000fc40003f86270 */
[C---:B------:R-:W-:Y:S02]  /*cac0*/  ISETP.LT.OR P3, PT, R3.reuse, R232, P3 ;  /* 0x000000e80300720c */ /* 0x040fe40001f61670 */
[C---:B------:R-:W-:Y:S02]  /*cad0*/  ISETP.LT.OR P2, PT, R3.reuse, R231, P2 ;  /* 0x000000e70300720c */ /* 0x040fe40001741670 */
[C---:B------:R-:W-:Y:S01]  /*cae0*/  ISETP.LT.OR P1, PT, R3.reuse, R233, P1 ;  /* 0x000000e90300720c */ /* 0x040fe20000f21670 */
[----:B---3--:R-:W-:Y:S01]  /*caf0*/  VIADD R2, R0, 0x10 ;  /* 0x0000001000027836 */ /* 0x008fe20000000000 */
[----:B------:R-:W-:Y:S01]  /*cb00*/  ISETP.LT.OR P4, PT, R3, R230, P4 ;  /* 0x000000e60300720c */ /* 0x000fe20002781670 */
[----:B------:R-:W-:Y:S01]  /*cb10*/  FMUL.FTZ R3, R24, UR8 ;  /* 0x0000000818037c20 */ /* 0x000fe20008410000 */
[----:B------:R-:W-:Y:S02]  /*cb20*/  FSEL R35, R179, -INF , !P0 ;  /* 0xff800000b3237808 */ /* 0x000fe40004000000 */
[----:B------:R-:W-:Y:S01]  /*cb30*/  FSEL R30, R177, -INF , !P6 ;  /* 0xff800000b11e7808 */ /* 0x000fe20007000000 */
[----:B------:R3:W1:Y:S01]  /*cb40*/  MUFU.TANH R54, R3 ;  /* 0x0000000300367308 */ /* 0x0006620000002400 */
[----:B------:R-:W-:Y:S01]  /*cb50*/  FSEL R33, R176, -INF , !P5 ;  /* 0xff800000b0217808 */ /* 0x000fe20006800000 */
[----:B--2---:R-:W-:Y:S01]  /*cb60*/  FMUL.FTZ R4, R27, UR8 ;  /* 0x000000081b047c20 */ /* 0x004fe20008410000 */
        /* <DEDUP_REMOVED lines=9> */
[----:B------:R-:W-:Y:S01]  /*cc00*/  FMUL.FTZ R2, R25, UR8 ;  /* 0x0000000819027c20 */ /* 0x000fe20008410000 */
[----:B---3--:R-:W-:Y:S02]  /*cc10*/  IADD3 R3, R0, 0x11, RZ ;  /* 0x0000001100037810 */ /* 0x008fe40007ffe0ff */
[----:B------:R-:W-:Y:S01]  /*cc20*/  FSEL R25, R184, -INF , !P2 ;  /* 0xff800000b8197808 */ /* 0x000fe20005000000 */
[----:B------:R2:W3:Y:S01]  /*cc30*/  MUFU.TANH R52, R2 ;  /* 0x0000000200347308 */ /* 0x0004e20000002400 */
[----:B------:R-:W-:Y:S02]  /*cc40*/  FSEL R23, R178, -INF , !P1 ;  /* 0xff800000b2177808 */ /* 0x000fe40004800000 */
[----:B------:R-:W-:-:S02]  /*cc50*/  FSEL R24, R66, -INF , !P4 ;  /* 0xff80000042187808 */ /* 0x000fc40006000000 */
[----:B------:R-:W-:Y:S02]  /*cc60*/  FSEL R16, R65, -INF , !P0 ;  /* 0xff80000041107808 */ /* 0x000fe40004000000 */
[C---:B------:R-:W-:Y:S01]  /*cc70*/  ISETP.GE.AND P2, PT, R3.reuse, R237, PT ;  /* 0x000000ed0300720c */ /* 0x040fe20003f46270 */
[----:B------:R1:W-:Y:S01]  /*cc80*/  MUFU.TANH R66, R5 ;  /* 0x0000000500427308 */ /* 0x0003e20000002400 */
[C---:B------:R-:W-:Y:S02]  /*cc90*/  ISETP.GE.AND P1, PT, R3.reuse, R236, PT ;  /* 0x000000ec0300720c */ /* 0x040fe40003f26270 */
[C---:B------:R-:W-:Y:S02]  /*cca0*/  ISETP.GE.AND P4, PT, R3.reuse, R235, PT ;  /* 0x000000eb0300720c */ /* 0x040fe40003f86270 */
[C---:B------:R-:W-:Y:S02]  /*ccb0*/  ISETP.GE.AND P0, PT, R3.reuse, R234, PT ;  /* 0x000000ea0300720c */ /* 0x040fe40003f06270 */
[C---:B------:R-:W-:Y:S01]  /*ccc0*/  ISETP.LT.OR P2, PT, R3.reuse, R232, P2 ;  /* 0x000000e80300720c */ /* 0x040fe20001741670 */
[----:B------:R3:W-:Y:S01]  /*ccd0*/  MUFU.TANH R65, R4 ;  /* 0x0000000400417308 */ /* 0x0007e20000002400 */
[----:B--2---:R-:W-:Y:S01]  /*cce0*/  VIADD R2, R0, 0x18 ;  /* 0x0000001800027836 */ /* 0x004fe20000000000 */
[----:B------:R-:W-:-:S02]  /*ccf0*/  ISETP.LT.OR P1, PT, R3, R231, P1 ;  /* 0x000000e70300720c */ /* 0x000fc40000f21670 */
[C---:B------:R-:W-:Y:S02]  /*cd00*/  ISETP.LT.OR P4, PT, R3.reuse, R233, P4 ;  /* 0x000000e90300720c */ /* 0x040fe40002781670 */
[----:B------:R-:W-:Y:S01]  /*cd10*/  ISETP.LT.OR P0, PT, R3, R230, P0 ;  /* 0x000000e60300720c */ /* 0x000fe20000701670 */
[----:B------:R-:W-:Y:S01]  /*cd20*/  FMUL.FTZ R3, R172, UR8 ;  /* 0x00000008ac037c20 */ /* 0x000fe20008410000 */
[----:B------:R-:W-:Y:S01]  /*cd30*/  FSEL R106, R46, -INF , !P6 ;  /* 0xff8000002e6a7808 */ /* 0x000fe20007000000 */
[----:B-1----:R-:W-:Y:S01]  /*cd40*/  FMUL.FTZ R5, R174, UR8 ;  /* 0x00000008ae057c20 */ /* 0x002fe20008410000 */
[----:B------:R-:W-:Y:S01]  /*cd50*/  ISETP.GE.AND P6, PT, R2, R237, PT ;  /* 0x000000ed0200720c */ /* 0x000fe20003fc6270 */
[----:B------:R1:W-:Y:S01]  /*cd60*/  MUFU.TANH R55, R3 ;  /* 0x0000000300377308 */ /* 0x0003e20000002400 */
[----:B------:R-:W-:Y:S02]  /*cd70*/  FSEL R40, R45, -INF , !P5 ;  /* 0xff8000002d287808 */ /* 0x000fe40006800000 */
[----:B------:R-:W-:-:S02]  /*cd80*/  FSEL R43, R13, -INF , !P3 ;  /* 0xff8000000d2b7808 */ /* 0x000fc40005800000 */
[----:B------:R-:W-:Y:S01]  /*cd90*/  FSEL R15, R64, -INF , !P2 ;  /* 0xff800000400f7808 */ /* 0x000fe20005000000 */
[----:B---3--:R-:W-:Y:S01]  /*cda0*/  FMUL.FTZ R4, R175, UR8 ;  /* 0x00000008af047c20 */ /* 0x008fe20008410000 */
[C---:B------:R-:W-:Y:S02]  /*cdb0*/  ISETP.LT.OR P6, PT, R2.reuse, R232, P6 ;  /* 0x000000e80200720c */ /* 0x040fe400037c1670 */
[C---:B------:R-:W-:Y:S01]  /*cdc0*/  ISETP.GE.AND P5, PT, R2.reuse, R236, PT ;  /* 0x000000ec0200720c */ /* 0x040fe20003fa6270 */
[----:B------:R2:W-:Y:S01]  /*cdd0*/  MUFU.TANH R45, R4 ;  /* 0x00000004002d7308 */ /* 0x0005e20000002400 */
[C---:B------:R-:W-:Y:S02]  /*cde0*/  ISETP.GE.AND P3, PT, R2.reuse, R235, PT ;  /* 0x000000eb0200720c */ /* 0x040fe40003f66270 */
[----:B------:R-:W-:Y:S02]  /*cdf0*/  ISETP.GE.AND P2, PT, R2, R234, PT ;  /* 0x000000ea0200720c */ /* 0x000fe40003f46270 */
[----:B------:R-:W-:Y:S01]  /*ce00*/  FSEL R107, R47, -INF , !P1 ;  /* 0xff8000002f6b7808 */ /* 0x000fe20004800000 */
[----:B-1----:R-:W-:Y:S01]  /*ce10*/  VIADD R3, R0, 0x19 ;  /* 0x0000001900037836 */ /* 0x002fe20000000000 */
[----:B------:R-:W-:Y:S01]  /*ce20*/  FSEL R41, R44, -INF , !P4 ;  /* 0xff8000002c297808 */ /* 0x000fe20006000000 */
[----:B------:R1:W-:Y:S01]  /*ce30*/  MUFU.TANH R47, R5 ;  /* 0x00000005002f7308 */ /* 0x0003e20000002400 */
[----:B------:R-:W-:Y:S01]  /*ce40*/  FSEL R46, R10, -INF , !P0 ;  /* 0xff8000000a2e7808 */ /* 0x000fe20004000000 */
[----:B------:R-:W-:Y:S01]  /*ce50*/  FMUL.FTZ R10, R59, UR8 ;  /* 0x000000083b0a7c20 */ /* 0x000fe20008410000 */
[----:B------:R-:W-:Y:S01]  /*ce60*/  FSEL R13, R9, -INF , !P6 ;  /* 0xff800000090d7808 */ /* 0x000fe20007000000 */
[----:B------:R-:W-:Y:S01]  /*ce70*/  FMUL.FTZ R9, R58, UR8 ;  /* 0x000000083a097c20 */ /* 0x000fe20008410000 */
[----:B------:R-:W-:-:S02]  /*ce80*/  ISETP.LT.OR P5, PT, R2, R231, P5 ;  /* 0x000000e70200720c */ /* 0x000fc40002fa1670 */
[----:B------:R-:W-:Y:S01]  /*ce90*/  ISETP.LT.OR P3, PT, R2, R233, P3 ;  /* 0x000000e90200720c */ /* 0x000fe20001f61670 */
[----:B--2---:R-:W-:Y:S01]  /*cea0*/  VIADD R4, R0, 0x21 ;  /* 0x0000002100047836 */ /* 0x004fe20000000000 */
[----:B------:R-:W-:Y:S01]  /*ceb0*/  ISETP.LT.OR P2, PT, R2, R230, P2 ;  /* 0x000000e60200720c */ /* 0x000fe20001741670 */
[----:B------:R-:W-:Y:S01]  /*cec0*/  FMUL.FTZ R2, R173, UR8 ;  /* 0x00000008ad027c20 */ /* 0x000fe20008410000 */
[C---:B------:R-:W-:Y:S01]  /*ced0*/  ISETP.GE.AND P1, PT, R3.reuse, R237, PT ;  /* 0x000000ed0300720c */ /* 0x040fe20003f26270 */
[----:B------:R-:W-:Y:S01]  /*cee0*/  MUFU.TANH R10, R10 ;  /* 0x0000000a000a7308 */ /* 0x000fe20000002400 */
[C---:B------:R-:W-:Y:S02]  /*cef0*/  ISETP.GE.AND P4, PT, R3.reuse, R236, PT ;  /* 0x000000ec0300720c */ /* 0x040fe40003f86270 */
[C---:B------:R-:W-:Y:S02]  /*cf00*/  ISETP.GE.AND P0, PT, R3.reuse, R235, PT ;  /* 0x000000eb0300720c */ /* 0x040fe40003f06270 */
[C---:B------:R-:W-:Y:S01]  /*cf10*/  ISETP.GE.AND P6, PT, R3.reuse, R234, PT ;  /* 0x000000ea0300720c */ /* 0x040fe20003fc6270 */
[----:B-1----:R-:W-:Y:S01]  /*cf20*/  VIADD R5, R0, 0x31 ;  /* 0x0000003100057836 */ /* 0x002fe20000000000 */
[C---:B------:R-:W-:Y:S01]  /*cf30*/  ISETP.LT.OR P1, PT, R3.reuse, R232, P1 ;  /* 0x000000e80300720c */ /* 0x040fe20000f21670 */
[----:B------:R1:W-:Y:S01]  /*cf40*/  MUFU.TANH R53, R2 ;  /* 0x0000000200357308 */ /* 0x0003e20000002400 */
[----:B------:R-:W-:-:S02]  /*cf50*/  ISETP.LT.OR P4, PT, R3, R231, P4 ;  /* 0x000000e70300720c */ /* 0x000fc40002781670 */
[C---:B------:R-:W-:Y:S02]  /*cf60*/  ISETP.LT.OR P0, PT, R3.reuse, R233, P0 ;  /* 0x000000e90300720c */ /* 0x040fe40000701670 */
[----:B------:R-:W-:Y:S01]  /*cf70*/  ISETP.LT.OR P6, PT, R3, R230, P6 ;  /* 0x000000e60300720c */ /* 0x000fe200037c1670 */
[----:B------:R-:W-:Y:S01]  /*cf80*/  FMUL.FTZ R3, R56, UR8 ;  /* 0x0000000838037c20 */ /* 0x000fe20008410000 */
[----:B------:R-:W-:Y:S02]  /*cf90*/  FSEL R189, R7, -INF , !P2 ;  /* 0xff80000007bd7808 */ /* 0x000fe40005000000 */
[----:B------:R-:W-:Y:S01]  /*cfa0*/  FSEL R188, R14, -INF , !P3 ;  /* 0xff8000000ebc7808 */ /* 0x000fe20005800000 */
[----:B------:R2:W3:Y:S01]  /*cfb0*/  MUFU.TANH R44, R3 ;  /* 0x00000003002c7308 */ /* 0x0004e20000002400 */
[----:B------:R-:W-:Y:S02]  /*cfc0*/  FMNMX.FTZ R7, R250, R12, !PT ;  /* 0x0000000cfa077209 */ /* 0x000fe40007810000 */
[----:B------:R-:W-:Y:S01]  /*cfd0*/  FSEL R199, R6, -INF , !P5 ;  /* 0xff80000006c77808 */ /* 0x000fe20006800000 */
[----:B------:R-:W-:Y:S01]  /*cfe0*/  VIADD R6, R0, 0x30 ;  /* 0x0000003000067836 */ /* 0x000fe20000000000 */
[----:B------:R-:W-:Y:S01]  /*cff0*/  FSEL R14, R8, -INF , !P1 ;  /* 0xff800000080e7808 */ /* 0x000fe20004800000 */
[----:B------:R-:W-:Y:S01]  /*d000*/  FMUL.FTZ R8, R48, UR8 ;  /* 0x0000000830087c20 */ /* 0x000fe20008410000 */
[----:B-1----:R-:W-:-:S02]  /*d010*/  IADD3 R2, R0, 0x20, RZ ;  /* 0x0000002000027810 */ /* 0x002fc40007ffe0ff */
[----:B------:R-:W-:Y:S01]  /*d020*/  FMNMX.FTZ R7, R17, R7, !PT ;  /* 0x0000000711077209 */ /* 0x000fe20007810000 */
[----:B------:R1:W-:Y:S01]  /*d030*/  MUFU.TANH R27, R8 ;  /* 0x00000008001b7308 */ /* 0x0003e20000002400 */
[C---:B------:R-:W-:Y:S02]  /*d040*/  ISETP.GE.AND P5, PT, R2.reuse, R237, PT ;  /* 0x000000ed0200720c */ /* 0x040fe40003fa6270 */
[C---:B------:R-:W-:Y:S02]  /*d050*/  ISETP.GE.AND P3, PT, R2.reuse, R236, PT ;  /* 0x000000ec0200720c */ /* 0x040fe40003f66270 */
[C---:B------:R-:W-:Y:S02]  /*d060*/  ISETP.GE.AND P2, PT, R2.reuse, R235, PT ;  /* 0x000000eb0200720c */ /* 0x040fe40003f46270 */
[C---:B------:R-:W-:Y:S01]  /*d070*/  ISETP.GE.AND P1, PT, R2.reuse, R234, PT ;  /* 0x000000ea0200720c */ /* 0x040fe20003f26270 */
[----:B--2---:R-:W-:Y:S01]  /*d080*/  FMUL.FTZ R3, R57, UR8 ;  /* 0x0000000839037c20 */ /* 0x004fe20008410000 */
[----:B------:R-:W-:-:S02]  /*d090*/  ISETP.LT.OR P5, PT, R2, R232, P5 ;  /* 0x000000e80200720c */ /* 0x000fc40002fa1670 */
[C---:B------:R-:W-:Y:S01]  /*d0a0*/  ISETP.LT.OR P3, PT, R2.reuse, R231, P3 ;  /* 0x000000e70200720c */ /* 0x040fe20001f61670 */
[----:B------:R2:W3:Y:S01]  /*d0b0*/  MUFU.TANH R42, R3 ;  /* 0x00000003002a7308 */ /* 0x0004e20000002400 */
[C---:B------:R-:W-:Y:S02]  /*d0c0*/  ISETP.LT.OR P2, PT, R2.reuse, R233, P2 ;  /* 0x000000e90200720c */ /* 0x040fe40001741670 */
[----:B------:R-:W-:Y:S02]  /*d0d0*/  ISETP.LT.OR P1, PT, R2, R230, P1 ;  /* 0x000000e60200720c */ /* 0x000fe40000f21670 */
[C---:B------:R-:W-:Y:S01]  /*d0e0*/  IADD3 R2, R0.reuse, 0x29, RZ ;  /* 0x0000002900027810 */ /* 0x040fe20007ffe0ff */
[----:B-1----:R-:W-:Y:S01]  /*d0f0*/  FMUL.FTZ R8, R49, UR8 ;  /* 0x0000000831087c20 */ /* 0x002fe20008410000 */
[----:B------:R-:W-:Y:S02]  /*d100*/  IADD3 R21, R0, 0x38, RZ ;  /* 0x0000003800157810 */ /* 0x000fe40007ffe0ff */
[----:B------:R-:W-:Y:S01]  /*d110*/  FSEL R198, R11, -INF , !P4 ;  /* 0xff8000000bc67808 */ /* 0x000fe20006000000 */
[----:B------:R-:W1:Y:S01]  /*d120*/  MUFU.TANH R26, R8 ;  /* 0x00000008001a7308 */ /* 0x000e620000002400 */
[----:B------:R-:W-:-:S02]  /*d130*/  ISETP.GE.AND P4, PT, R4, R237, PT ;  /* 0x000000ed0400720c */ /* 0x000fc40003f86270 */
[----:B------:R-:W-:Y:S02]  /*d140*/  FSEL R48, R67, -INF , !P0 ;  /* 0xff80000043307808 */ /* 0x000fe40004000000 */
[----:B------:R-:W-:Y:S01]  /*d150*/  ISETP.LT.OR P4, PT, R4, R232, P4 ;  /* 0x000000e80400720c */ /* 0x000fe20002781670 */
[----:B--2---:R-:W-:Y:S01]  /*d160*/  VIADD R3, R0, 0x28 ;  /* 0x0000002800037836 */ /* 0x004fe20000000000 */
[----:B------:R-:W-:Y:S01]  /*d170*/  FMNMX.FTZ R0, R19, R7, !PT ;  /* 0x0000000713007209 */ /* 0x000fe20007810000 */
[----:B------:R-:W-:Y:S01]  /*d180*/  FMUL.FTZ R7, R36, UR8 ;  /* 0x0000000824077c20 */ /* 0x000fe20008410000 */
[----:B------:R-:W-:Y:S01]  /*d190*/  FSEL R196, R54, -INF , !P5 ;  /* 0xff80000036c47808 */ /* 0x000fe20006800000 */
[----:B------:R-:W-:Y:S01]  /*d1a0*/  MUFU.TANH R36, R9 ;  /* 0x0000000900247308 */ /* 0x000fe20000002400 */
[----:B------:R-:W-:Y:S02]  /*d1b0*/  FMNMX.FTZ R0, R18, R0, !PT ;  /* 0x0000000012007209 */ /* 0x000fe40007810000 */
[----:B------:R-:W-:-:S02]  /*d1c0*/  ISETP.GE.AND P0, PT, R3, R237, PT ;  /* 0x000000ed0300720c */ /* 0x000fc40003f06270 */
[----:B------:R-:W-:Y:S02]  /*d1d0*/  FMNMX.FTZ R0, R16, R0, !PT ;  /* 0x0000000010007209 */ /* 0x000fe40007810000 */
[----:B------:R-:W-:Y:S01]  /*d1e0*/  ISETP.GE.AND P5, PT, R2, R237, PT ;  /* 0x000000ed0200720c */ /* 0x000fe20003fa6270 */
[----:B------:R2:W1:Y:S01]  /*d1f0*/  MUFU.TANH R11, R7 ;  /* 0x00000007000b7308 */ /* 0x0004620000002400 */
[----:B------:R-:W-:Y:S02]  /*d200*/  FMNMX.FTZ R0, R15, R0, !PT ;  /* 0x000000000f007209 */ /* 0x000fe40007810000 */
[----:B------:R-:W-:Y:S02]  /*d210*/  FSEL R197, R52, -INF , !P4 ;  /* 0xff80000034c57808 */ /* 0x000fe40006000000 */
[----:B------:R-:W-:Y:S02]  /*d220*/  FMNMX.FTZ R0, R13, R0, !PT ;  /* 0x000000000d007209 */ /* 0x000fe40007810000 */
[----:B------:R-:W-:-:S02]  /*d230*/  ISETP.LT.OR P0, PT, R3, R232, P0 ;  /* 0x000000e80300720c */ /* 0x000fc40000701670 */
[----:B------:R-:W-:Y:S02]  /*d240*/  FMNMX.FTZ R0, R14, R0, !PT ;  /* 0x000000000e007209 */ /* 0x000fe40007810000 */
[-C--:B------:R-:W-:Y:S02]  /*d250*/  ISETP.GE.AND P4, PT, R6, R237.reuse, PT ;  /* 0x000000ed0600720c */ /* 0x080fe40003f86270 */
[----:B------:R-:W-:Y:S02]  /*d260*/  FMNMX.FTZ R0, R196, R0, !PT ;  /* 0x00000000c4007209 */ /* 0x000fe40007810000 */
[----:B------:R-:W-:Y:S01]  /*d270*/  ISETP.LT.OR P5, PT, R2, R232, P5 ;  /* 0x000000e80200720c */ /* 0x000fe20002fa1670 */
[----:B--2---:R-:W-:Y:S01]  /*d280*/  FMUL.FTZ R7, R37, UR8 ;  /* 0x0000000825077c20 */ /* 0x004fe20008410000 */
[----:B---3--:R-:W-:Y:S02]  /*d290*/  FSEL R201, R44, -INF , !P0 ;  /* 0xff8000002cc97808 */ /* 0x008fe40004000000 */
[----:B------:R-:W-:Y:S01]  /*d2a0*/  FMNMX.FTZ R0, R197, R0, !PT ;  /* 0x00000000c5007209 */ /* 0x000fe20007810000 */
[----:B------:R2:W3:Y:S01]  /*d2b0*/  MUFU.TANH R8, R7 ;  /* 0x0000000700087308 */ /* 0x0004e20000002400 */
[----:B------:R-:W-:-:S02]  /*d2c0*/  ISETP.GE.AND P0, PT, R5, R237, PT ;  /* 0x000000ed0500720c */ /* 0x000fc40003f06270 */
[----:B------:R-:W-:Y:S02]  /*d2d0*/  FSEL R200, R42, -INF , !P5 ;  /* 0xff8000002ac87808 */ /* 0x000fe40006800000 */
[----:B------:R-:W-:Y:S02]  /*d2e0*/  ISETP.LT.OR P4, PT, R6, R232, P4 ;  /* 0x000000e80600720c */ /* 0x000fe40002781670 */
[----:B------:R-:W-:Y:S02]  /*d2f0*/  FMNMX.FTZ R0, R201, R0, !PT ;  /* 0x00000000c9007209 */ /* 0x000fe40007810000 */
[----:B------:R-:W-:Y:S02]  /*d300*/  ISETP.GE.AND P5, PT, R21, R237, PT ;  /* 0x000000ed1500720c */ /* 0x000fe40003fa6270 */
[----:B------:R-:W-:Y:S02]  /*d310*/  ISETP.LT.OR P0, PT, R5, R232, P0 ;  /* 0x000000e80500720c */ /* 0x000fe40000701670 */
[----:B------:R-:W-:-:S02]  /*d320*/  FSEL R204, R27, -INF , !P4 ;  /* 0xff8000001bcc7808 */ /* 0x000fc40006000000 */
[----:B------:R-:W-:Y:S02]  /*d330*/  FMNMX.FTZ R0, R200, R0, !PT ;  /* 0x00000000c8007209 */ /* 0x000fe40007810000 */
[----:B------:R-:W-:Y:S01]  /*d340*/  ISETP.GE.AND P4, PT, R20, R237, PT ;  /* 0x000000ed1400720c */ /* 0x000fe20003f86270 */
[----:B--2---:R-:W-:Y:S01]  /*d350*/  FMUL.FTZ R7, R180, UR8 ;  /* 0x00000008b4077c20 */ /* 0x004fe20008410000 */
[----:B-1----:R-:W-:Y:S02]  /*d360*/  FSEL R205, R26, -INF , !P0 ;  /* 0xff8000001acd7808 */ /* 0x002fe40004000000 */
[----:B------:R-:W-:Y:S01]  /*d370*/  ISETP.LT.OR P5, PT, R21, R232, P5 ;  /* 0x000000e81500720c */ /* 0x000fe20002fa1670 */
[----:B------:R1:W2:Y:S01]  /*d380*/  MUFU.TANH R9, R7 ;  /* 0x0000000700097308 */ /* 0x0002a20000002400 */
[----:B------:R-:W-:Y:S02]  /*d390*/  FMNMX.FTZ R0, R204, R0, !PT ;  /* 0x00000000cc007209 */ /* 0x000fe40007810000 */
[----:B------:R-:W-:-:S02]  /*d3a0*/  ISETP.LT.OR P4, PT, R20, R232, P4 ;  /* 0x000000e81400720c */ /* 0x000fc40002781670 */
[----:B------:R-:W-:Y:S02]  /*d3b0*/  FSEL R203, R11, -INF , !P5 ;  /* 0xff8000000bcb7808 */ /* 0x000fe40006800000 */
[----:B------:R-:W-:Y:S02]  /*d3c0*/  FMNMX.FTZ R0, R205, R0, !PT ;  /* 0x00000000cd007209 */ /* 0x000fe40007810000 */
[----:B---3--:R-:W-:Y:S02]  /*d3d0*/  FSEL R213, R8, -INF , !P4 ;  /* 0xff80000008d57808 */ /* 0x008fe40006000000 */
[----:B------:R-:W-:Y:S02]  /*d3e0*/  FMNMX.FTZ R0, R203, R0, !PT ;  /* 0x00000000cb007209 */ /* 0x000fe40007810000 */
[C---:B------:R-:W-:Y:S02]  /*d3f0*/  ISETP.GE.AND P0, PT, R4.reuse, R236, PT ;  /* 0x000000ec0400720c */ /* 0x040fe40003f06270 */
[----:B------:R-:W-:Y:S01]  /*d400*/  FMNMX.FTZ R0, R213, R0, !PT ;  /* 0x00000000d5007209 */ /* 0x000fe20007810000 */
[----:B-1----:R-:W-:Y:S01]  /*d410*/  FMUL.FTZ R7, R181, UR8 ;  /* 0x00000008b5077c20 */ /* 0x002fe20008410000 */
[----:B------:R-:W-:-:S02]  /*d420*/  ISETP.GE.AND P5, PT, R4, R235, PT ;  /* 0x000000eb0400720c */ /* 0x000fc40003fa6270 */
[C---:B------:R-:W-:Y:S01]  /*d430*/  ISETP.GE.AND P4, PT, R4.reuse, R234, PT ;  /* 0x000000ea0400720c */ /* 0x040fe20003f86270 */
[----:B------:R1:W3:Y:S01]  /*d440*/  MUFU.TANH R8, R7 ;  /* 0x0000000700087308 */ /* 0x0002e20000002400 */
[C---:B------:R-:W-:Y:S02]  /*d450*/  ISETP.LT.OR P0, PT, R4.reuse, R231, P0 ;  /* 0x000000e70400720c */ /* 0x040fe40000701670 */
[C---:B------:R-:W-:Y:S02]  /*d460*/  ISETP.LT.OR P5, PT, R4.reuse, R233, P5 ;  /* 0x000000e90400720c */ /* 0x040fe40002fa1670 */
[----:B------:R-:W-:Y:S01]  /*d470*/  ISETP.LT.OR P4, PT, R4, R230, P4 ;  /* 0x000000e60400720c */ /* 0x000fe20002781670 */
[----:B------:R-:W-:Y:S01]  /*d480*/  FMUL.FTZ R4, R182, UR8 ;  /* 0x00000008b6047c20 */ /* 0x000fe20008410000 */
[----:B------:R-:W-:Y:S02]  /*d490*/  FSEL R49, R104, -INF , !P6 ;  /* 0xff80000068317808 */ /* 0x000fe40007000000 */
[----:B------:R-:W-:Y:S01]  /*d4a0*/  FSEL R195, R47, -INF , !P1 ;  /* 0xff8000002fc37808 */ /* 0x000fe20004800000 */
[----:B------:R2:W-:Y:S01]  /*d4b0*/  MUFU.TANH R44, R4 ;  /* 0x00000004002c7308 */ /* 0x0005e20000002400 */
[----:B------:R-:W-:-:S02]  /*d4c0*/  FSEL R210, R65, -INF , !P0 ;  /* 0xff80000041d27808 */ /* 0x000fc40004000000 */
[----:B------:R-:W-:Y:S02]  /*d4d0*/  FSEL R192, R53, -INF , !P5 ;  /* 0xff80000035c07808 */ /* 0x000fe40006800000 */
[CC--:B------:R-:W-:Y:S01]  /*d4e0*/  ISETP.GE.AND P6, PT, R3.reuse, R236.reuse, PT ;  /* 0x000000ec0300720c */ /* 0x0c0fe20003fc6270 */
[----:B-1----:R-:W1:Y:S01]  /*d4f0*/  SHFL.BFLY PT, R7, R0, 0x2, 0x1f ;  /* 0x0c401f0000077f89 */ /* 0x002e6200000e0000 */
[C---:B------:R-:W-:Y:S02]  /*d500*/  ISETP.GE.AND P1, PT, R2.reuse, R236, PT ;  /* 0x000000ec0200720c */ /* 0x040fe40003f26270 */
[C---:B------:R-:W-:Y:S02]  /*d510*/  ISETP.GE.AND P0, PT, R2.reuse, R235, PT ;  /* 0x000000eb0200720c */ /* 0x040fe40003f06270 */
[----:B------:R-:W-:Y:S02]  /*d520*/  ISETP.GE.AND P5, PT, R2, R234, PT ;  /* 0x000000ea0200720c */ /* 0x000fe40003fa6270 */
[----:B------:R-:W-:-:S02]  /*d530*/  ISETP.LT.OR P6, PT, R3, R231, P6 ;  /* 0x000000e70300720c */ /* 0x000fc400037c1670 */
        /* <DEDUP_REMOVED lines=8> */
[C---:B------:R-:W-:Y:S02]  /*d5c0*/  ISETP.GE.AND P3, PT, R3.reuse, R235, PT ;  /* 0x000000eb0300720c */ /* 0x040fe40003f66270 */
[C---:B------:R-:W-:Y:S02]  /*d5d0*/  ISETP.GE.AND P2, PT, R3.reuse, R234, PT ;  /* 0x000000ea0300720c */ /* 0x040fe40003f46270 */
[----:B-1----:R-:W-:Y:S01]  /*d5e0*/  FMNMX.FTZ R0, R0, R7, !PT ;  /* 0x0000000700007209 */ /* 0x002fe20007810000 */
[----:B------:R-:W-:Y:S01]  /*d5f0*/  FMUL.FTZ R7, R60, UR8 ;  /* 0x000000083c077c20 */ /* 0x000fe20008410000 */
[C---:B------:R-:W-:Y:S02]  /*d600*/  ISETP.LT.OR P3, PT, R3.reuse, R233, P3 ;  /* 0x000000e90300720c */ /* 0x040fe40001f61670 */
[----:B------:R-:W-:Y:S01]  /*d610*/  ISETP.LT.OR P2, PT, R3, R230, P2 ;  /* 0x000000e60300720c */ /* 0x000fe20001741670 */
[----:B--2---:R-:W1:Y:S01]  /*d620*/  SHFL.BFLY PT, R4, R0, 0x1, 0x1f ;  /* 0x0c201f0000047f89 */ /* 0x004e6200000e0000 */
[----:B------:R-:W-:Y:S01]  /*d630*/  FMUL.FTZ R3, R183, UR8 ;  /* 0x00000008b7037c20 */ /* 0x000fe20008410000 */
[----:B------:R-:W-:Y:S01]  /*d640*/  FSEL R194, R45, -INF , !P4 ;  /* 0xff8000002dc27808 */ /* 0x000fe20006000000 */
[----:B------:R-:W-:Y:S01]  /*d650*/  MUFU.TANH R7, R7 ;  /* 0x0000000700077308 */ /* 0x000fe20000002400 */
[----:B------:R-:W-:Y:S01]  /*d660*/  ISETP.GE.AND P4, PT, R6, R236, PT ;  /* 0x000000ec0600720c */ /* 0x000fe20003f86270 */
[----:B---3--:R-:W-:Y:S01]  /*d670*/  FMUL.FTZ R2, R100, UR8 ;  /* 0x0000000864027c20 */ /* 0x008fe20008410000 */
[----:B------:R-:W-:Y:S01]  /*d680*/  FSEL R191, R9, -INF , !P3 ;  /* 0xff80000009bf7808 */ /* 0x000fe20005800000 */
[----:B------:R-:W-:Y:S01]  /*d690*/  FMUL.FTZ R9, R62, UR8 ;  /* 0x000000083e097c20 */ /* 0x000fe20008410000 */
[----:B------:R-:W-:-:S02]  /*d6a0*/  ISETP.LT.OR P4, PT, R6, R231, P4 ;  /* 0x000000e70600720c */ /* 0x000fc40002781670 */
[C---:B------:R-:W-:Y:S01]  /*d6b0*/  ISETP.GE.AND P6, PT, R6.reuse, R235, PT ;  /* 0x000000eb0600720c */ /* 0x040fe20003fc6270 */
[----:B------:R2:W3:Y:S01]  /*d6c0*/  MUFU.TANH R11, R2 ;  /* 0x00000002000b7308 */ /* 0x0004e20000002400 */
[----:B------:R-:W-:Y:S02]  /*d6d0*/  ISETP.GE.AND P3, PT, R6, R234, PT ;  /* 0x000000ea0600720c */ /* 0x000fe40003f66270 */
[----:B------:R-:W-:Y:S01]  /*d6e0*/  FSEL R190, R8, -INF , !P0 ;  /* 0xff80000008be7808 */ /* 0x000fe20004000000 */
[----:B------:R-:W-:Y:S01]  /*d6f0*/  FMUL.FTZ R8, R61, UR8 ;  /* 0x000000083d087c20 */ /* 0x000fe20008410000 */
[C---:B------:R-:W-:Y:S02]  /*d700*/  ISETP.LT.OR P6, PT, R6.reuse, R233, P6 ;  /* 0x000000e90600720c */ /* 0x040fe400037c1670 */
[----:B------:R-:W-:Y:S01]  /*d710*/  ISETP.LT.OR P3, PT, R6, R230, P3 ;  /* 0x000000e60600720c */ /* 0x000fe20001f61670 */
[----:B------:R4:W-:Y:S01]  /*d720*/  MUFU.TANH R42, R3 ;  /* 0x00000003002a7308 */ /* 0x0009e20000002400 */
[----:B------:R-:W-:Y:S01]  /*d730*/  FSEL R216, R10, -INF , !P1 ;  /* 0xff8000000ad87808 */ /* 0x000fe20004800000 */
[----:B------:R-:W-:Y:S01]  /*d740*/  FMUL.FTZ R6, R39, UR8 ;  /* 0x0000000827067c20 */ /* 0x000fe20008410000 */
[----:B------:R-:W-:Y:S01]  /*d750*/  ISETP.GE.AND P1, PT, R5, R236, PT ;  /* 0x000000ec0500720c */ /* 0x000fe20003f26270 */
[----:B------:R-:W-:Y:S01]  /*d760*/  FMUL.FTZ R10, R63, UR8 ;  /* 0x000000083f0a7c20 */ /* 0x000fe20008410000 */
[----:B-1----:R-:W-:-:S02]  /*d770*/  FMNMX.FTZ R105, R0, R4, !PT ;  /* 0x0000000400697209 */ /* 0x002fc40007810000 */
[----:B------:R-:W-:Y:S01]  /*d780*/  FMNMX.FTZ R0, R248, R28, !PT ;  /* 0x0000001cf8007209 */ /* 0x000fe20007810000 */
[----:B------:R-:W-:Y:S01]  /*d790*/  MUFU.TANH R8, R8 ;  /* 0x0000000800087308 */ /* 0x000fe20000002400 */
[----:B--2---:R-:W-:Y:S01]  /*d7a0*/  FMUL.FTZ R2, R101, UR8 ;  /* 0x0000000865027c20 */ /* 0x004fe20008410000 */
[----:B---3--:R-:W-:Y:S02]  /*d7b0*/  FSEL R244, R11, -INF , !P6 ;  /* 0xff8000000bf47808 */ /* 0x008fe40007000000 */
[----:B------:R-:W-:Y:S02]  /*d7c0*/  FMNMX.FTZ R0, R31, R0, !PT ;  /* 0x000000001f007209 */ /* 0x000fe40007810000 */
[----:B------:R-:W-:Y:S02]  /*d7d0*/  ISETP.LT.OR P1, PT, R5, R231, P1 ;  /* 0x000000e70500720c */ /* 0x000fe40000f21670 */
[----:B------:R1:W2:Y:S01]  /*d7e0*/  MUFU.TANH R27, R2 ;  /* 0x00000002001b7308 */ /* 0x0002a20000002400 */
[----:B----4-:R-:W-:Y:S01]  /*d7f0*/  FMUL.FTZ R3, R50, UR8 ;  /* 0x0000000832037c20 */ /* 0x010fe20008410000 */
[----:B------:R-:W-:-:S02]  /*d800*/  FMNMX.FTZ R0, R30, R0, !PT ;  /* 0x000000001e007209 */ /* 0x000fc40007810000 */
[----:B------:R-:W-:Y:S02]  /*d810*/  ISETP.GE.AND P6, PT, R21, R236, PT ;  /* 0x000000ec1500720c */ /* 0x000fe40003fc6270 */
[----:B------:R-:W-:Y:S02]  /*d820*/  FMNMX.FTZ R0, R23, R0, !PT ;  /* 0x0000000017007209 */ /* 0x000fe40007810000 */
[----:B------:R-:W3:Y:S01]  /*d830*/  MUFU.TANH R3, R3 ;  /* 0x0000000300037308 */ /* 0x000ee20000002400 */
[----:B------:R-:W-:Y:S02]  /*d840*/  ISETP.GE.AND P0, PT, R5, R235, PT ;  /* 0x000000eb0500720c */ /* 0x000fe40003f06270 */
[----:B------:R-:W-:Y:S02]  /*d850*/  FMNMX.FTZ R0, R40, R0, !PT ;  /* 0x0000000028007209 */ /* 0x000fe40007810000 */
[----:B------:R-:W-:Y:S02]  /*d860*/  FSEL R223, R36, -INF , !P1 ;  /* 0xff80000024df7808 */ /* 0x000fe40004800000 */
[----:B------:R-:W-:Y:S01]  /*d870*/  ISETP.LT.OR P6, PT, R21, R231, P6 ;  /* 0x000000e71500720c */ /* 0x000fe200037c1670 */
[----:B------:R-:W-:Y:S01]  /*d880*/  MUFU.TANH R6, R6 ;  /* 0x0000000600067308 */ /* 0x000fe20000002400 */
[----:B-1----:R-:W-:Y:S01]  /*d890*/  FMUL.FTZ R2, R38, UR8 ;  /* 0x0000000826027c20 */ /* 0x002fe20008410000 */
[----:B------:R-:W-:-:S02]  /*d8a0*/  ISETP.LT.OR P0, PT, R5, R233, P0 ;  /* 0x000000e90500720c */ /* 0x000fc40000701670 */
[----:B------:R-:W-:Y:S02]  /*d8b0*/  ISETP.GE.AND P1, PT, R21, R235, PT ;  /* 0x000000eb1500720c */ /* 0x000fe40003f26270 */
[----:B--2---:R-:W-:Y:S02]  /*d8c0*/  FSEL R220, R27, -INF , !P0 ;  /* 0xff8000001bdc7808 */ /* 0x004fe40004000000 */
[----:B------:R1:W2:Y:S01]  /*d8d0*/  MUFU.TANH R26, R2 ;  /* 0x00000002001a7308 */ /* 0x0002a20000002400 */
[----:B---3--:R-:W-:Y:S01]  /*d8e0*/  FSEL R186, R3, -INF , !P4 ;  /* 0xff80000003ba7808 */ /* 0x008fe20006000000 */
[----:B------:R-:W-:Y:S01]  /*d8f0*/  FMUL.FTZ R3, R102, UR8 ;  /* 0x0000000866037c20 */ /* 0x000fe20008410000 */
[----:B------:R-:W-:Y:S02]  /*d900*/  ISETP.GE.AND P4, PT, R5, R234, PT ;  /* 0x000000ea0500720c */ /* 0x000fe40003f86270 */
[----:B------:R-:W-:Y:S02]  /*d910*/  ISETP.LT.OR P1, PT, R21, R233, P1 ;  /* 0x000000e91500720c */ /* 0x000fe40000f21670 */
[----:B------:R-:W-:Y:S01]  /*d920*/  ISETP.GE.AND P0, PT, R20, R236, PT ;  /* 0x000000ec1400720c */ /* 0x000fe20003f06270 */
[----:B------:R3:W4:Y:S01]  /*d930*/  MUFU.TANH R37, R3 ;  /* 0x0000000300257308 */ /* 0x0007220000002400 */
[----:B------:R-:W-:Y:S01]  /*d940*/  ISETP.LT.OR P4, PT, R5, R230, P4 ;  /* 0x000000e60500720c */ /* 0x000fe20002781670 */
[----:B------:R-:W-:Y:S01]  /*d950*/  FMUL.FTZ R5, R103, UR8 ;  /* 0x0000000867057c20 */ /* 0x000fe20008410000 */
[----:B------:R-:W-:-:S02]  /*d960*/  FSEL R218, R7, -INF , !P1 ;  /* 0xff80000007da7808 */ /* 0x000fc40004800000 */
[----:B------:R-:W-:Y:S02]  /*d970*/  ISETP.LT.OR P0, PT, R20, R231, P0 ;  /* 0x000000e71400720c */ /* 0x000fe40000701670 */
[----:B------:R-:W-:Y:S01]  /*d980*/  FSEL R47, R44, -INF , !P2 ;  /* 0xff8000002c2f7808 */ /* 0x000fe20005000000 */
[----:B------:R4:W4:Y:S01]  /*d990*/  MUFU.TANH R11, R5 ;  /* 0x00000005000b7308 */ /* 0x0009220000002400 */
[----:B-1----:R-:W-:Y:S02]  /*d9a0*/  FMNMX.FTZ R2, R249, R22, !PT ;  /* 0x00000016f9027209 */ /* 0x002fe40007810000 */
[----:B--2---:R-:W-:Y:S02]  /*d9b0*/  FSEL R219, R26, -INF , !P6 ;  /* 0xff8000001adb7808 */ /* 0x004fe40007000000 */
[----:B------:R-:W-:Y:S02]  /*d9c0*/  FMNMX.FTZ R2, R29, R2, !PT ;  /* 0x000000021d027209 */ /* 0x000fe40007810000 */
[----:B------:R-:W-:Y:S01]  /*d9d0*/  ISETP.GE.AND P6, PT, R20, R235, PT ;  /* 0x000000eb1400720c */ /* 0x000fe20003fc6270 */
[----:B------:R-:W1:Y:S01]  /*d9e0*/  MUFU.TANH R9, R9 ;  /* 0x0000000900097308 */ /* 0x000e620000002400 */
[----:B------:R-:W-:-:S02]  /*d9f0*/  FMNMX.FTZ R2, R35, R2, !PT ;  /* 0x0000000223027209 */ /* 0x000fc40007810000 */
[----:B------:R-:W-:Y:S02]  /*da00*/  ISETP.LT.OR P6, PT, R20, R233, P6 ;  /* 0x000000e91400720c */ /* 0x000fe400037c1670 */
[----:B------:R-:W-:Y:S02]  /*da10*/  FMNMX.FTZ R2, R25, R2, !PT ;  /* 0x0000000219027209 */ /* 0x000fe40007810000 */
[----:B------:R-:W-:Y:S01]  /*da20*/  FSEL R246, R8, -INF , !P6 ;  /* 0xff80000008f67808 */ /* 0x000fe20007000000 */
[----:B------:R-:W2:Y:S01]  /*da30*/  MUFU.TANH R10, R10 ;  /* 0x0000000a000a7308 */ /* 0x000ea20000002400 */
[----:B------:R-:W-:Y:S02]  /*da40*/  FMNMX.FTZ R2, R106, R2, !PT ;  /* 0x000000026a027209 */ /* 0x000fe40007810000 */
[----:B------:R-:W-:Y:S02]  /*da50*/  FSEL R227, R6, -INF , !P0 ;  /* 0xff80000006e37808 */ /* 0x000fe40004000000 */
[----:B------:R-:W-:-:S02]  /*da60*/  FMNMX.FTZ R2, R107, R2, !PT ;  /* 0x000000026b027209 */ /* 0x000fc40007810000 */
[----:B------:R-:W-:Y:S01]  /*da70*/  FSEL R100, R42, -INF , !P5 ;  /* 0xff8000002a647808 */ /* 0x000fe20006800000 */
[----:B------:R-:W-:Y:S01]  /*da80*/  IMAD.MOV.U32 R42, RZ, RZ, R186 ;  /* 0x000000ffff2a7224 */ /* 0x000fe200078e00ba */
[----:B---3--:R-:W-:Y:S02]  /*da90*/  FMNMX.FTZ R3, R199, R2, !PT ;  /* 0x00000002c7037209 */ /* 0x008fe40007810000 */
        /* <DEDUP_REMOVED lines=30> */
[----:B----4-:R-:W3:Y:S01]  /*dc80*/  SHFL.BFLY PT, R5, R103, 0x2, 0x1f ;  /* 0x0c401f0067057f89 */ /* 0x010ee200000e0000 */
[----:B------:R-:W-:Y:S02]  /*dc90*/  ISETP.GE.AND P0, PT, R21, R234, PT ;  /* 0x000000ea1500720c */ /* 0x000fe40003f06270 */
[----:B------:R-:W-:Y:S01]  /*dca0*/  FMNMX.FTZ R2, R47, R0, !PT ;  /* 0x000000002f027209 */ /* 0x000fe20007810000 */
[----:B------:R-:W4:Y:S01]  /*dcb0*/  SHFL.BFLY PT, R4, R104, 0x2, 0x1f ;  /* 0x0c401f0068047f89 */ /* 0x000f2200000e0000 */
[----:B------:R-:W-:Y:S01]  /*dcc0*/  FSEL R217, R37, -INF , !P3 ;  /* 0xff80000025d97808 */ /* 0x000fe20005800000 */
[----:B------:R-:W-:Y:S01]  /*dcd0*/  FMUL.FTZ R0, R105, UR26 ;  /* 0x0000001a69007c20 */ /* 0x000fe20008410000 */
[----:B------:R-:W-:Y:S01]  /*dce0*/  FMNMX.FTZ R2, R100, R2, !PT ;  /* 0x0000000264027209 */ /* 0x000fe20007810000 */
[----:B------:R-:W-:Y:S01]  /*dcf0*/  LDSM.16.MT88.4 R36, [R226+0xb000] ;  /* 0x00b00000e224783b */ /* 0x000fe20000004200 */
[----:B------:R-:W-:-:S02]  /*dd00*/  ISETP.GE.AND P2, PT, R20, R234, PT ;  /* 0x000000ea1400720c */ /* 0x000fc40003f46270 */
[----:B------:R-:W-:Y:S02]  /*dd10*/  ISETP.LT.OR P0, PT, R21, R230, P0 ;  /* 0x000000e61500720c */ /* 0x000fe40000701670 */
[----:B------:R-:W-:Y:S02]  /*dd20*/  FSEL R242, R11, -INF , !P4 ;  /* 0xff8000000bf27808 */ /* 0x000fe40006000000 */
[----:B------:R-:W-:Y:S02]  /*dd30*/  FMNMX.FTZ R2, R217, R2, !PT ;  /* 0x00000002d9027209 */ /* 0x000fe40007810000 */
[----:B------:R-:W-:Y:S02]  /*dd40*/  ISETP.LT.OR P2, PT, R20, R230, P2 ;  /* 0x000000e61400720c */ /* 0x000fe40001741670 */
[----:B-1----:R-:W-:Y:S02]  /*dd50*/  FSEL R50, R9, -INF , !P0 ;  /* 0xff80000009327808 */ /* 0x002fe40004000000 */
[----:B------:R-:W-:-:S02]  /*dd60*/  FMNMX.FTZ R2, R242, R2, !PT ;  /* 0x00000002f2027209 */ /* 0x000fc40007810000 */
[----:B--2---:R-:W-:Y:S02]  /*dd70*/  FSEL R243, R10, -INF , !P2 ;  /* 0xff8000000af37808 */ /* 0x004fe40005000000 */
[----:B------:R-:W-:Y:S02]  /*dd80*/  FMNMX.FTZ R2, R50, R2, !PT ;  /* 0x0000000232027209 */ /* 0x000fe40007810000 */
[----:B------:R-:W-:Y:S02]  /*dd90*/  FSETP.NEU.FTZ.AND P1, PT, R105, -INF , PT ;  /* 0xff8000006900780b */ /* 0x000fe40003f3d000 */
[----:B------:R-:W-:Y:S02]  /*dda0*/  FMNMX.FTZ R2, R243, R2, !PT ;  /* 0x00000002f3027209 */ /* 0x000fe40007810000 */
[----:B------:R-:W-:Y:S02]  /*ddb0*/  FSEL R0, R0, RZ, P1 ;  /* 0x000000ff00007208 */ /* 0x000fe40000800000 */
[----:B---3--:R-:W-:-:S02]  /*ddc0*/  FMNMX.FTZ R103, R103, R5, !PT ;  /* 0x0000000567677209 */ /* 0x008fc40007810000 */
[----:B----4-:R-:W-:Y:S01]  /*ddd0*/  FMNMX.FTZ R104, R104, R4, !PT ;  /* 0x0000000468687209 */ /* 0x010fe20007810000 */
[----:B------:R-:W1:Y:S01]  /*dde0*/  SHFL.BFLY PT, R5, R2, 0x2, 0x1f ;  /* 0x0c401f0002057f89 */ /* 0x000e6200000e0000 */
[--C-:B------:R-:W-:Y:S01]  /*ddf0*/  FFMA.FTZ R3, R12, UR26, -R0.reuse ;  /* 0x0000001a0c037c23 */ /* 0x100fe20008010800 */
[----:B------:R-:W-:Y:S02]  /*de00*/  MOV R241, R252 ;  /* 0x000000fc00f17202 */ /* 0x000fe40000000f00 */
[----:B------:R-:W2:Y:S01]  /*de10*/  SHFL.BFLY PT, R4, R104, 0x1, 0x1f ;  /* 0x0c201f0068047f89 */ /* 0x000ea200000e0000 */
[----:B------:R3:W4:Y:S03]  /*de20*/  MUFU.EX2 R179, R3 ;  /* 0x0000000300b37308 */ /* 0x0007260000000800 */
[----:B------:R-:W4:Y:S01]  /*de30*/  SHFL.BFLY PT, R6, R103, 0x1, 0x1f ;  /* 0x0c201f0067067f89 */ /* 0x000f2200000e0000 */
[----:B---3--:R-:W-:Y:S01]  /*de40*/  FFMA.FTZ R3, R17, UR26, -R0 ;  /* 0x0000001a11037c23 */ /* 0x008fe20008010800 */
[----:B-1----:R-:W-:-:S03]  /*de50*/  FMNMX.FTZ R2, R2, R5, !PT ;  /* 0x0000000502027209 */ /* 0x002fc60007810000 */
[----:B------:R1:W3:Y:S01]  /*de60*/  MUFU.EX2 R240, R3 ;  /* 0x0000000300f07308 */ /* 0x0002e20000000800 */
[----:B--2---:R-:W-:Y:S01]  /*de70*/  FMNMX.FTZ R104, R104, R4, !PT ;  /* 0x0000000468687209 */ /* 0x004fe20007810000 */
[----:B------:R-:W2:Y:S03]  /*de80*/  SHFL.BFLY PT, R102, R2, 0x1, 0x1f ;  /* 0x0c201f0002667f89 */ /* 0x000ea600000e0000 */
[C---:B------:R-:W-:Y:S01]  /*de90*/  FSETP.NEU.FTZ.AND P3, PT, R104.reuse, -INF , PT ;  /* 0xff8000006800780b */ /* 0x040fe20003f7d000 */
[----:B------:R-:W-:Y:S01]  /*dea0*/  FMUL.FTZ R12, R104, UR26 ;  /* 0x0000001a680c7c20 */ /* 0x000fe20008410000 */
[----:B----4-:R-:W-:-:S04]  /*deb0*/  FMNMX.FTZ R103, R103, R6, !PT ;  /* 0x0000000667677209 */ /* 0x010fc80007810000 */
[----:B------:R-:W-:Y:S02]  /*dec0*/  FSEL R12, R12, RZ, P3 ;  /* 0x000000ff0c0c7208 */ /* 0x000fe40001800000 */
[----:B------:R-:W-:Y:S01]  /*ded0*/  FSETP.NEU.FTZ.AND P2, PT, R103, -INF , PT ;  /* 0xff8000006700780b */ /* 0x000fe20003f5d000 */
[----:B-1----:R-:W-:Y:S02]  /*dee0*/  FFMA.FTZ R3, R19, UR26, -R0 ;  /* 0x0000001a13037c23 */ /* 0x002fe40008010800 */
[----:B------:R-:W-:Y:S02]  /*def0*/  FFMA.FTZ R4, R22, UR26, -R12 ;  /* 0x0000001a16047c23 */ /* 0x000fe4000801080c */
[----:B------:R1:W-:Y:S01]  /*df00*/  MUFU.EX2 R206, R3 ;  /* 0x0000000300ce7308 */ /* 0x0003e20000000800 */
[----:B--2---:R-:W-:-:S07]  /*df10*/  FMNMX.FTZ R102, R2, R102, !PT ;  /* 0x0000006602667209 */ /* 0x004fce0007810000 */
[----:B------:R2:W-:Y:S01]  /*df20*/  MUFU.EX2 R245, R4 ;  /* 0x0000000400f57308 */ /* 0x0005e20000000800 */
[----:B------:R-:W-:Y:S01]  /*df30*/  FSETP.NEU.FTZ.AND P0, PT, R102, -INF , PT ;  /* 0xff8000006600780b */ /* 0x000fe20003f1d000 */
[----:B-1----:R-:W-:-:S06]  /*df40*/  FFMA.FTZ R3, R18, UR26, -R0 ;  /* 0x0000001a12037c23 */ /* 0x002fcc0008010800 */
[----:B------:R1:W-:Y:S01]  /*df50*/  MUFU.EX2 R208, R3 ;  /* 0x0000000300d07308 */ /* 0x0003e20000000800 */
[----:B--2---:R-:W-:-:S07]  /*df60*/  FFMA.FTZ R4, R29, UR26, -R12 ;  /* 0x0000001a1d047c23 */ /* 0x004fce000801080c */
[----:B------:R-:W-:Y:S01]  /*df70*/  MUFU.EX2 R101, R4 ;  /* 0x0000000400657308 */ /* 0x000fe20000000800 */
[--C-:B-1----:R-:W-:Y:S02]  /*df80*/  FFMA.FTZ R3, R16, UR26, -R0.reuse ;  /* 0x0000001a10037c23 */ /* 0x102fe40008010800 */
[----:B------:R-:W-:Y:S05]  /*df90*/  LDSM.16.MT88.4 R16, [R224+0x9000] ;  /* 0x00900000e010783b */ /* 0x000fea0000004200 */
[----:B------:R1:W-:Y:S02]  /*dfa0*/  MUFU.EX2 R222, R3 ;  /* 0x0000000300de7308 */ /* 0x0003e40000000800 */
[----:B-1----:R-:W-:-:S06]  /*dfb0*/  FFMA.FTZ R3, R15, UR26, -R0 ;  /* 0x0000001a0f037c23 */ /* 0x002fcc0008010800 */
[----:B------:R1:W-:Y:S02]  /*dfc0*/  MUFU.EX2 R221, R3 ;  /* 0x0000000300dd7308 */ /* 0x0003e40000000800 */
[----:B-1----:R-:W-:Y:S01]  /*dfd0*/  FFMA.FTZ R3, R13, UR26, -R0 ;  /* 0x0000001a0d037c23 */ /* 0x002fe20008010800 */
[----:B------:R-:W-:-:S05]  /*dfe0*/  IMAD.MOV.U32 R13, RZ, RZ, R179 ;  /* 0x000000ffff0d7224 */ /* 0x000fca00078e00b3 */
[----:B------:R1:W-:Y:S02]  /*dff0*/  MUFU.EX2 R177, R3 ;  /* 0x0000000300b17308 */ /* 0x0003e40000000800 */
[----:B-1----:R-:W-:-:S06]  /*e000*/  FFMA.FTZ R3, R14, UR26, -R0 ;  /* 0x0000001a0e037c23 */ /* 0x002fcc0008010800 */
[----:B------:R1:W-:Y:S02]  /*e010*/  MUFU.EX2 R176, R3 ;  /* 0x0000000300b07308 */ /* 0x0003e40000000800 */
[----:B-1----:R-:W-:-:S05]  /*e020*/  FMUL.FTZ R3, R103, UR26 ;  /* 0x0000001a67037c20 */ /* 0x002fca0008410000 */
[----:B------:R-:W-:-:S05]  /*e030*/  FSEL R3, R3, RZ, P2 ;  /* 0x000000ff03037208 */ /* 0x000fca0001000000 */
[--C-:B------:R-:W-:Y:S01]  /*e040*/  FFMA.FTZ R4, R28, UR26, -R3.reuse ;  /* 0x0000001a1c047c23 */ /* 0x100fe20008010803 */
[--C-:B------:R-:W-:Y:S01]  /*e050*/  FFMA.FTZ R2, R31, UR26, -R3.reuse ;  /* 0x0000001a1f027c23 */ /* 0x100fe20008010803 */
[----:B------:R-:W-:Y:S01]  /*e060*/  FFMA.FTZ R8, R40, UR26, -R3 ;  /* 0x0000001a28087c23 */ /* 0x000fe20008010803 */
[----:B------:R-:W-:Y:S01]  /*e070*/  IMAD.MOV.U32 R40, RZ, RZ, R247 ;  /* 0x000000ffff287224 */ /* 0x000fe200078e00f7 */
[----:B------:R1:W-:Y:S08]  /*e080*/  MUFU.EX2 R51, R4 ;  /* 0x0000000400337308 */ /* 0x0003f00000000800 */
[----:B------:R2:W-:Y:S08]  /*e090*/  MUFU.EX2 R212, R2 ;  /* 0x0000000200d47308 */ /* 0x0005f00000000800 */
[----:B------:R4:W-:Y:S01]  /*e0a0*/  MUFU.EX2 R247, R8 ;  /* 0x0000000800f77308 */ /* 0x0009e20000000800 */
[----:B-1----:R-:W-:-:S02]  /*e0b0*/  FFMA.FTZ R4, R30, UR26, -R3 ;  /* 0x0000001a1e047c23 */ /* 0x002fc40008010803 */
[----:B------:R-:W-:Y:S05]  /*e0c0*/  LDSM.16.MT88.4 R28, [R226+0xa000] ;  /* 0x00a00000e21c783b */ /* 0x000fea0000004200 */
[----:B------:R1:W-:Y:S01]  /*e0d0*/  MUFU.EX2 R207, R4 ;  /* 0x0000000400cf7308 */ /* 0x0003e20000000800 */
[----:B--2---:R-:W-:-:S05]  /*e0e0*/  FMUL.FTZ R2, R102, UR26 ;  /* 0x0000001a66027c20 */ /* 0x004fca0008410000 */
[----:B------:R-:W-:Y:S01]  /*e0f0*/  FSEL R2, R2, RZ, P0 ;  /* 0x000000ff02027208 */ /* 0x000fe20000000000 */
[----:B----4-:R-:W-:Y:S01]  /*e100*/  FFMA.FTZ R8, R41, UR26, -R3 ;  /* 0x0000001a29087c23 */ /* 0x010fe20008010803 */
[----:B------:R-:W-:-:S03]  /*e110*/  IMAD.MOV.U32 R41, RZ, RZ, R246 ;  /* 0x000000ffff297224 */ /* 0x000fc600078e00f6 */
[--C-:B------:R-:W-:Y:S01]  /*e120*/  FFMA.FTZ R6, R24, UR26, -R2.reuse ;  /* 0x0000001a18067c23 */ /* 0x100fe20008010802 */
[----:B------:R3:W-:Y:S01]  /*e130*/  MUFU.EX2 R246, R8 ;  /* 0x0000000800f67308 */ /* 0x0007e20000000800 */
[----:B-1----:R-:W-:Y:S02]  /*e140*/  FFMA.FTZ R4, R23, UR26, -R3 ;  /* 0x0000001a17047c23 */ /* 0x002fe40008010803 */
[----:B------:R-:W1:Y:S05]  /*e150*/  LDSM.16.MT88.4 R20, [R226+0x9000] ;  /* 0x00900000e214783b */ /* 0x000e6a0000004200 */
[----:B------:R2:W4:Y:S08]  /*e160*/  MUFU.EX2 R209, R4 ;  /* 0x0000000400d17308 */ /* 0x0005300000000800 */
[----:B------:R4:W-:Y:S01]  /*e170*/  MUFU.EX2 R225, R6 ;  /* 0x0000000600e17308 */ /* 0x0009e20000000800 */
[----:B---3--:R-:W-:Y:S01]  /*e180*/  F2FP.BF16.F32.PACK_AB R8, R240, R13 ;  /* 0x0000000df008723e */ /* 0x008fe200000010ff */
[----:B--2---:R-:W-:-:S06]  /*e190*/  FFMA.FTZ R4, R32, UR26, -R2 ;  /* 0x0000001a20047c23 */ /* 0x004fcc0008010802 */
[----:B------:R2:W-:Y:S01]  /*e1a0*/  MUFU.EX2 R252, R4 ;  /* 0x0000000400fc7308 */ /* 0x0005e20000000800 */
[----:B----4-:R-:W-:-:S05]  /*e1b0*/  FSEL R6, R105, RZ, P1 ;  /* 0x000000ff69067208 */ /* 0x010fca0000800000 */
[----:B------:R-:W-:Y:S01]  /*e1c0*/  FADD.FTZ R9, R250, -R6 ;  /* 0x80000006fa097221 */ /* 0x000fe20000010000 */
[----:B------:R-:W-:Y:S01]  /*e1d0*/  F2FP.BF16.F32.PACK_AB R6, R209, R207 ;  /* 0x000000cfd106723e */ /* 0x000fe200000010ff */
[----:B------:R-:W-:Y:S02]  /*e1e0*/  IMAD.MOV.U32 R250, RZ, RZ, R176 ;  /* 0x000000fffffa7224 */ /* 0x000fe400078e00b0 */
[----:B------:R-:W-:Y:S01]  /*e1f0*/  FMUL.FTZ R9, R9, UR26 ;  /* 0x0000001a09097c20 */ /* 0x000fe20008410000 */
[----:B--2---:R-:W-:-:S03]  /*e200*/  FFMA.FTZ R4, R34, UR26, -R2 ;  /* 0x0000001a22047c23 */ /* 0x004fc60008010802 */
[----:B------:R-:W2:Y:S08]  /*e210*/  MUFU.EX2 R45, R9 ;  /* 0x00000009002d7308 */ /* 0x000eb00000000800 */
        /* <DEDUP_REMOVED lines=9> */
[----:B---3--:R-:W-:Y:S01]  /*e2b0*/  FFMA.FTZ R4, R33, UR26, -R2 ;  /* 0x0000001a21047c23 */ /* 0x008fe20008010802 */
        /* <DEDUP_REMOVED lines=17> */
[----:B--2---:R-:W-:-:S02]  /*e3d0*/  FSEL R4, R103, RZ, P2 ;  /* 0x000000ff67047208 */ /* 0x004fc40001000000 */
[----:B---3--:R-:W-:-:S03]  /*e3e0*/  F2FP.BF16.F32.PACK_AB R7, R225, R211 ;  /* 0x000000d3e107723e */ /* 0x008fc600000010ff */
[----:B------:R-:W-:Y:S01]  /*e3f0*/  FADD.FTZ R5, R248, -R4 ;  /* 0x80000004f8057221 */ /* 0x000fe20000010000 */
[----:B------:R-:W-:-:S03]  /*e400*/  FSEL R4, R102, RZ, P0 ;  /* 0x000000ff66047208 */ /* 0x000fc60000000000 */
[----:B------:R-:W-:Y:S02]  /*e410*/  FMUL.FTZ R5, R5, UR26 ;  /* 0x0000001a05057c20 */ /* 0x000fe40008410000 */
[----:B------:R-:W-:Y:S01]  /*e420*/  FADD.FTZ R4, R239, -R4 ;  /* 0x80000004ef047221 */ /* 0x000fe20000010000 */
[----:B------:R-:W-:Y:S01]  /*e430*/  MOV R239, R187 ;  /* 0x000000bb00ef7202 */ /* 0x000fe20000000f00 */
[----:B------:R2:W3:Y:S02]  /*e440*/  MUFU.EX2 R15, R5 ;  /* 0x00000005000f7308 */ /* 0x0004e40000000800 */
[----:B------:R-:W-:-:S06]  /*e450*/  FMUL.FTZ R4, R4, UR26 ;  /* 0x0000001a04047c20 */ /* 0x000fcc0008410000 */
[----:B------:R4:W1:Y:S01]  /*e460*/  MUFU.EX2 R14, R4 ;  /* 0x00000004000e7308 */ /* 0x0008620000000800 */
[----:B--2---:R-:W-:Y:S01]  /*e470*/  FSEL R5, R104, RZ, P3 ;  /* 0x000000ff68057208 */ /* 0x004fe20001800000 */
[-C--:B---3--:R-:W-:Y:S01]  /*e480*/  FMUL.FTZ R124, R124, R15.reuse ;  /* 0x0000000f7c7c7220 */ /* 0x088fe20000410000 */
[-C--:B------:R-:W-:Y:S01]  /*e490*/  FMUL.FTZ R125, R125, R15.reuse ;  /* 0x0000000f7d7d7220 */ /* 0x080fe20000410000 */
[-C--:B------:R-:W-:Y:S01]  /*e4a0*/  FMUL.FTZ R108, R108, R15.reuse ;  /* 0x0000000f6c6c7220 */ /* 0x080fe20000410000 */
[-C--:B------:R-:W-:Y:S01]  /*e4b0*/  FMUL.FTZ R109, R109, R15.reuse ;  /* 0x0000000f6d6d7220 */ /* 0x080fe20000410000 */
[----:B------:R-:W-:Y:S01]  /*e4c0*/  FADD.FTZ R10, R249, -R5 ;  /* 0x80000005f90a7221 */ /* 0x000fe20000010000 */
[----:B------:R-:W-:Y:S01]  /*e4d0*/  F2FP.BF16.F32.PACK_AB R5, R214, R252 ;  /* 0x000000fcd605723e */ /* 0x000fe200000010ff */
[-C--:B------:R-:W-:Y:S01]  /*e4e0*/  FMUL.FTZ R116, R116, R15.reuse ;  /* 0x0000000f74747220 */ /* 0x080fe20000410000 */
[--C-:B----4-:R-:W-:Y:S01]  /*e4f0*/  FFMA.FTZ R4, R35, UR26, -R12.reuse ;  /* 0x0000001a23047c23 */ /* 0x110fe2000801080c */
[----:B------:R-:W-:Y:S01]  /*e500*/  FMUL.FTZ R10, R10, UR26 ;  /* 0x0000001a0a0a7c20 */ /* 0x000fe20008410000 */
[----:B------:R-:W-:Y:S01]  /*e510*/  LDSM.16.MT88.4 R32, [R224+0xb000] ;  /* 0x00b00000e020783b */ /* 0x000fe20000004200 */
[-C--:B-1----:R-:W-:Y:S01]  /*e520*/  FMUL.FTZ R126, R126, R14.reuse ;  /* 0x0000000e7e7e7220 */ /* 0x082fe20000410000 */
        /* <DEDUP_REMOVED lines=19> */
[----:B------:R-:W1:Y:S01]  /*e660*/  LDSM.16.MT88.4 R24, [R224+0xa000] ;  /* 0x00a00000e018783b */ /* 0x000e620000004200 */
        /* <DEDUP_REMOVED lines=27> */
[----:B------:R2:W4:Y:S01]  /*e820*/  MUFU.EX2 R44, R10 ;  /* 0x0000000a002c7308 */ /* 0x0005220000000800 */
[----:B------:R-:W-:Y:S01]  /*e830*/  MOV R249, R177 ;  /* 0x000000b100f97202 */ /* 0x000fe20000000f00 */
[----:B------:R-:W-:Y:S01]  /*e840*/  HMMA.16816.F32.BF16 R184, R4, R20, R124 ;  /* 0x0000001404b8723c */ /* 0x000fe2000004187c */
[----:B---3--:R-:W-:-:S05]  /*e850*/  F2FP.BF16.F32.PACK_AB R11, R248, R251 ;  /* 0x000000fbf80b723e */ /* 0x008fca00000010ff */
[C---:B------:R-:W-:Y:S06]  /*e860*/  HMMA.16816.F32.BF16 R56, R4.reuse, R16, R108 ;  /* 0x000000100438723c */ /* 0x040fec000004186c */
[----:B------:R-:W-:Y:S01]  /*e870*/  HMMA.16816.F32.BF16 R64, R4, R18, R116 ;  /* 0x000000120440723c */ /* 0x000fe20000041874 */
[----:B--2---:R-:W-:Y:S01]  /*e880*/  F2FP.BF16.F32.PACK_AB R10, R208, R206 ;  /* 0x000000ced00a723e */ /* 0x004fe200000010ff */
[-C--:B----4-:R-:W-:Y:S01]  /*e890*/  FMUL.FTZ R130, R130, R44.reuse ;  /* 0x0000002c82827220 */ /* 0x090fe20000410000 */
[----:B------:R-:W-:-:S03]  /*e8a0*/  FMUL.FTZ R131, R131, R44 ;  /* 0x0000002c83837220 */ /* 0x000fc60000410000 */
        /* <DEDUP_REMOVED lines=24> */
[----:B------:R-:W-:Y:S01]  /*ea30*/  HMMA.16816.F32.BF16 R116, R4, R28, R156 ;  /* 0x0000001c0474723c */ /* 0x000fe2000004189c */
[-C--:B------:R-:W-:Y:S01]  /*ea40*/  FMUL.FTZ R98, R98, R44.reuse ;  /* 0x0000002c62627220 */ /* 0x080fe20000410000 */
[----:B------:R-:W-:-:S04]  /*ea50*/  FMUL.FTZ R99, R99, R44 ;  /* 0x0000002c63637220 */ /* 0x000fc80000410000 */
[C---:B------:R-:W-:Y:S06]  /*ea60*/  HMMA.16816.F32.BF16 R172, R4.reuse, R32, R72 ;  /* 0x0000002004ac723c */ /* 0x040fec0000041848 */
[C---:B------:R-:W-:Y:S01]  /*ea70*/  HMMA.16816.F32.BF16 R168, R4.reuse, R34, R76 ;  /* 0x0000002204a8723c */ /* 0x040fe2000004184c */
[----:B------:R-:W-:Y:S01]  /*ea80*/  MOV R75, R245 ;  /* 0x000000f5004b7202 */ /* 0x000fe20000000f00 */
[----:B------:R-:W-:Y:S02]  /*ea90*/  IMAD.MOV.U32 R74, RZ, RZ, R244 ;  /* 0x000000ffff4a7224 */ /* 0x000fe400078e00f4 */
[----:B------:R-:W-:Y:S01]  /*eaa0*/  IMAD.MOV.U32 R73, RZ, RZ, R243 ;  /* 0x000000ffff497224 */ /* 0x000fe200078e00f3 */
[----:B------:R-:W-:Y:S01]  /*eab0*/  F2FP.BF16.F32.PACK_AB R9, R101, R75 ;  /* 0x0000004b6509723e */ /* 0x000fe200000010ff */
[C---:B------:R-:W-:Y:S06]  /*eac0*/  HMMA.16816.F32.BF16 R140, R4.reuse, R36, R88 ;  /* 0x00000024048c723c */ /* 0x040fec0000041858 */
[----:B------:R-:W-:Y:S06]  /*ead0*/  HMMA.16816.F32.BF16 R136, R4, R38, R92 ;  /* 0x000000260488723c */ /* 0x000fec000004185c */
[----:B------:R-:W-:Y:S01]  /*eae0*/  HMMA.16816.F32.BF16 R88, R8, R20, R128 ;  /* 0x000000140858723c */ /* 0x000fe20000041880 */
[----:B------:R-:W-:Y:S01]  /*eaf0*/  FFMA.FTZ R4, R188, UR26, -R3 ;  /* 0x0000001abc047c23 */ /* 0x000fe20008010803 */
[----:B------:R-:W-:-:S03]  /*eb00*/  IMAD.MOV.U32 R188, RZ, RZ, R239 ;  /* 0x000000ffffbc7224 */ /* 0x000fc600078e00ef */
[----:B------:R1:W-:Y:S01]  /*eb10*/  MUFU.EX2 R245, R4 ;  /* 0x0000000400f57308 */ /* 0x0003e20000000800 */
[C---:B------:R-:W-:Y:S01]  /*eb20*/  HMMA.16816.F32.BF16 R52, R8.reuse, R26, R148 ;  /* 0x0000001a0834723c */ /* 0x040fe20000041894 */
[----:B------:R-:W-:Y:S01]  /*eb30*/  IMAD.MOV.U32 R130, RZ, RZ, R41 ;  /* 0x000000ffff827224 */ /* 0x000fe200078e0029 */
[----:B------:R-:W-:Y:S01]  /*eb40*/  MOV R129, R40 ;  /* 0x0000002800817202 */ /* 0x000fe20000000f00 */
[----:B------:R-:W-:Y:S02]  /*eb50*/  IMAD.MOV.U32 R128, RZ, RZ, R42 ;  /* 0x000000ffff807224 */ /* 0x000fe400078e002a */
[----:B------:R-:W-:Y:S01]  /*eb60*/  IMAD.MOV.U32 R131, RZ, RZ, R75 ;  /* 0x000000ffff837224 */ /* 0x000fe200078e004b */
[----:B------:R-:W-:Y:S01]  /*eb70*/  HMMA.16816.F32.BF16 R156, R8, R16, R112 ;  /* 0x00000010089c723c */ /* 0x000fe20000041870 */
[----:B------:R-:W-:Y:S01]  /*eb80*/  IMAD.MOV.U32 R150, RZ, RZ, R242 ;  /* 0x000000ffff967224 */ /* 0x000fe200078e00f2 */
[----:B------:R-:W-:Y:S01]  /*eb90*/  MOV R149, R51 ;  /* 0x0000003300957202 */ /* 0x000fe20000000f00 */
[----:B------:R-:W-:Y:S01]  /*eba0*/  IMAD.MOV.U32 R148, RZ, RZ, R50 ;  /* 0x000000ffff947224 */ /* 0x000fe200078e0032 */
[----:B------:R-:W-:-:S02]  /*ebb0*/  MOV R151, R73 ;  /* 0x0000004900977202 */ /* 0x000fc40000000f00 */
[----:B------:R-:W-:Y:S01]  /*ebc0*/  HMMA.16816.F32.BF16 R112, R8, R18, R120 ;  /* 0x000000120870723c */ /* 0x000fe20000041878 */
[----:B------:R-:W-:Y:S01]  /*ebd0*/  LDSM.16.MT88.4 R16, [R224+0x9400] ;  /* 0x00940000e010783b */ /* 0x000fe20000004200 */
[----:B-1----:R-:W-:-:S04]  /*ebe0*/  FFMA.FTZ R4, R48, UR26, -R3 ;  /* 0x0000001a30047c23 */ /* 0x002fc80008010803 */
[C---:B------:R-:W-:Y:S01]  /*ebf0*/  HMMA.16816.F32.BF16 R152, R8.reuse, R22, R132 ;  /* 0x000000160898723c */ /* 0x040fe20000041884 */
[----:B------:R-:W-:Y:S01]  /*ec00*/  LDSM.16.MT88.4 R20, [R226+0x9400] ;  /* 0x00940000e214783b */ /* 0x000fe20000004200 */
[----:B------:R1:W2:Y:S04]  /*ec10*/  MUFU.EX2 R244, R4 ;  /* 0x0000000400f47308 */ /* 0x0002a80000000800 */
[C---:B------:R-:W-:Y:S01]  /*ec20*/  HMMA.16816.F32.BF16 R60, R8.reuse, R24, R144 ;  /* 0x00000018083c723c */ /* 0x040fe20000041890 */
[----:B------:R-:W-:Y:S05]  /*ec30*/  LDSM.16.MT88.4 R24, [R224+0xa400] ;  /* 0x00a40000e018783b */ /* 0x000fea0000004200 */
[C---:B------:R-:W-:Y:S06]  /*ec40*/  HMMA.16816.F32.BF16 R160, R8.reuse, R28, R160 ;  /* 0x0000001c08a0723c */ /* 0x040fec00000418a0 */
[----:B------:R-:W-:Y:S01]  /*ec50*/  HMMA.16816.F32.BF16 R164, R8, R30, R164 ;  /* 0x0000001e08a4723c */ /* 0x000fe200000418a4 */
[----:B-1----:R-:W-:Y:S01]  /*ec60*/  FFMA.FTZ R4, R43, UR26, -R2 ;  /* 0x0000001a2b047c23 */ /* 0x002fe20008010802 */
[----:B------:R-:W-:Y:S01]  /*ec70*/  LDSM.16.MT88.4 R28, [R226+0xa400] ;  /* 0x00a40000e21c783b */ /* 0x000fe20000004200 */
[----:B--2---:R-:W-:-:S02]  /*ec80*/  F2FP.BF16.F32.PACK_AB R6, R244, R245 ;  /* 0x000000f5f406723e */ /* 0x004fc400000010ff */
[----:B------:R1:W-:Y:S01]  /*ec90*/  MUFU.EX2 R243, R4 ;  /* 0x0000000400f37308 */ /* 0x0003e20000000800 */
[----:B------:R-:W2:Y:S01]  /*eca0*/  LDSM.16.MT88.4 R40, [R224+0xb400] ;  /* 0x00b40000e028783b */ /* 0x000ea20000004200 */
[C---:B------:R-:W-:Y:S06]  /*ecb0*/  HMMA.16816.F32.BF16 R144, R8.reuse, R32, R68 ;  /* 0x000000200890723c */ /* 0x040fec0000041844 */
[C---:B------:R-:W-:Y:S01]  /*ecc0*/  HMMA.16816.F32.BF16 R80, R8.reuse, R34, R80 ;  /* 0x000000220850723c */ /* 0x040fe20000041850 */
[----:B------:R-:W-:Y:S01]  /*ecd0*/  IMAD.MOV.U32 R69, RZ, RZ, R222 ;  /* 0x000000ffff457224 */ /* 0x000fe200078e00de */
[----:B------:R-:W-:Y:S01]  /*ece0*/  MOV R70, R223 ;  /* 0x000000df00467202 */ /* 0x000fe20000000f00 */
[----:B------:R-:W-:Y:S01]  /*ecf0*/  IMAD.MOV.U32 R68, RZ, RZ, R221 ;  /* 0x000000ffff447224 */ /* 0x000fe200078e00dd */
[----:B------:R-:W-:Y:S01]  /*ed00*/  MOV R71, R74 ;  /* 0x0000004a00477202 */ /* 0x000fe20000000f00 */
[----:B------:R-:W-:Y:S01]  /*ed10*/  LDSM.16.MT88.4 R32, [R226+0x9800] ;  /* 0x00980000e220783b */ /* 0x000fe20000004200 */
[----:B------:R-:W-:Y:S01]  /*ed20*/  HMMA.16816.F32.BF16 R84, R8, R36, R84 ;  /* 0x000000240854723c */ /* 0x000fe20000041854 */
[----:B-1----:R-:W-:Y:S01]  /*ed30*/  FFMA.FTZ R4, R46, UR26, -R2 ;  /* 0x0000001a2e047c23 */ /* 0x002fe20008010802 */
[----:B------:R-:W-:-:S04]  /*ed40*/  IMAD.MOV.U32 R46, RZ, RZ, R241 ;  /* 0x000000ffff2e7224 */ /* 0x000fc800078e00f1 */
[----:B------:R-:W-:Y:S01]  /*ed50*/  HMMA.16816.F32.BF16 R96, R8, R38, R96 ;  /* 0x000000260860723c */ /* 0x000fe20000041860 */
[----:B------:R1:W3:Y:S01]  /*ed60*/  MUFU.EX2 R242, R4 ;  /* 0x0000000400f27308 */ /* 0x0002e20000000800 */
[----:B------:R-:W-:Y:S05]  /*ed70*/  LDSM.16.MT88.4 R36, [R224+0x9800] ;  /* 0x00980000e024783b */ /* 0x000fea0000004200 */
[----:B------:R-:W-:Y:S01]  /*ed80*/  FFMA.FTZ R8, R199, UR26, -R12 ;  /* 0x0000001ac7087c23 */ /* 0x000fe2000801080c */
[----:B------:R-:W-:-:S03]  /*ed90*/  F2FP.BF16.F32.PACK_AB R10, R250, R249 ;  /* 0x000000f9fa0a723e */ /* 0x000fc600000010ff */
[----:B------:R4:W-:Y:S01]  /*eda0*/  MUFU.EX2 R222, R8 ;  /* 0x0000000800de7308 */ /* 0x0009e20000000800 */
[----:B-1----:R-:W-:Y:S01]  /*edb0*/  FFMA.FTZ R4, R189, UR26, -R2 ;  /* 0x0000001abd047c23 */ /* 0x002fe20008010802 */
[----:B------:R-:W-:Y:S01]  /*edc0*/  IMAD.MOV.U32 R189, RZ, RZ, R240 ;  /* 0x000000ffffbd7224 */ /* 0x000fe200078e00f0 */
[----:B---3--:R-:W-:-:S05]  /*edd0*/  F2FP.BF16.F32.PACK_AB R5, R242, R243 ;  /* 0x000000f3f205723e */ /* 0x008fca00000010ff */
[----:B------:R1:W-:Y:S01]  /*ede0*/  MUFU.EX2 R241, R4 ;  /* 0x0000000400f17308 */ /* 0x0003e20000000800 */
[----:B----4-:R-:W-:-:S07]  /*edf0*/  FFMA.FTZ R8, R198, UR26, -R12 ;  /* 0x0000001ac6087c23 */ /* 0x010fce000801080c */
[----:B------:R-:W3:Y:S01]  /*ee00*/  MUFU.EX2 R221, R8 ;  /* 0x0000000800dd7308 */ /* 0x000ee20000000800 */
[----:B-1----:R-:W-:Y:S02]  /*ee10*/  FFMA.FTZ R4, R49, UR26, -R2 ;  /* 0x0000001a31047c23 */ /* 0x002fe40008010802 */
[----:B------:R-:W1:Y:S05]  /*ee20*/  LDSM.16.MT88.4 R48, [R226+0xb400] ;  /* 0x00b40000e230783b */ /* 0x000e6a0000004200 */
[----:B------:R4:W2:Y:S01]  /*ee30*/  MUFU.EX2 R240, R4 ;  /* 0x0000000400f07308 */ /* 0x0008a20000000800 */
[----:B---3--:R-:W-:Y:S01]  /*ee40*/  F2FP.BF16.F32.PACK_AB R11, R221, R222 ;  /* 0x000000dedd0b723e */ /* 0x008fe200000010ff */
[----:B----4-:R-:W-:Y:S01]  /*ee50*/  FFMA.FTZ R4, R106, UR26, -R12 ;  /* 0x0000001a6a047c23 */ /* 0x010fe2000801080c */
[----:B--2---:R-:W-:Y:S01]  /*ee60*/  F2FP.BF16.F32.PACK_AB R7, R240, R241 ;  /* 0x000000f1f007723e */ /* 0x004fe200000010ff */
[----:B------:R-:W-:-:S04]  /*ee70*/  IMAD.MOV.U32 R106, RZ, RZ, R70 ;  /* 0x000000ffff6a7224 */ /* 0x000fc800078e0046 */
[----:B------:R2:W-:Y:S02]  /*ee80*/  MUFU.EX2 R239, R4 ;  /* 0x0000000400ef7308 */ /* 0x0005e40000000800 */
[----:B--2---:R-:W-:-:S06]  /*ee90*/  FFMA.FTZ R4, R107, UR26, -R12 ;  /* 0x0000001a6b047c23 */ /* 0x004fcc000801080c */
[----:B------:R2:W3:Y:S02]  /*eea0*/  MUFU.EX2 R223, R4 ;  /* 0x0000000400df7308 */ /* 0x0004e40000000800 */
[----:B--2---:R-:W-:Y:S02]  /*eeb0*/  F2FP.BF16.F32.PACK_AB R4, R246, R247 ;  /* 0x000000f7f604723e */ /* 0x004fe400000010ff */
[----:B---3--:R-:W-:-:S05]  /*eec0*/  F2FP.BF16.F32.PACK_AB R9, R223, R239 ;  /* 0x000000efdf09723e */ /* 0x008fca00000010ff */
[C---:B------:R-:W-:Y:S06]  /*eed0*/  HMMA.16816.F32.BF16 R132, R4.reuse, R42, R168 ;  /* 0x0000002a0484723c */ /* 0x040fec00000418a8 */
[C---:B------:R-:W-:Y:S01]  /*eee0*/  HMMA.16816.F32.BF16 R56, R4.reuse, R16, R56 ;  /* 0x000000100438723c */ /* 0x040fe20000041838 */
[----:B------:R-:W-:Y:S01]  /*eef0*/  IMAD.MOV.U32 R169, RZ, RZ, R69 ;  /* 0x000000ffffa97224 */ /* 0x000fe200078e0045 */
[----:B------:R-:W-:Y:S01]  /*ef00*/  MOV R168, R68 ;  /* 0x0000004400a87202 */ /* 0x000fe20000000f00 */
[----:B------:R-:W-:Y:S02]  /*ef10*/  IMAD.MOV.U32 R170, RZ, RZ, R220 ;  /* 0x000000ffffaa7224 */ /* 0x000fe400078e00dc */
[----:B------:R-:W-:Y:S01]  /*ef20*/  IMAD.MOV.U32 R171, RZ, RZ, R209 ;  /* 0x000000ffffab7224 */ /* 0x000fe200078e00d1 */
[----:B------:R-:W-:Y:S01]  /*ef30*/  F2FP.BF16.F32.PACK_AB R8, R168, R169 ;  /* 0x000000a9a808723e */ /* 0x000fe200000010ff */
[C---:B------:R-:W-:Y:S06]  /*ef40*/  HMMA.16816.F32.BF16 R64, R4.reuse, R18, R64 ;  /* 0x000000120440723c */ /* 0x040fec0000041840 */
[C---:B------:R-:W-:Y:S06]  /*ef50*/  HMMA.16816.F32.BF16 R72, R4.reuse, R20, R184 ;  /* 0x000000140448723c */ /* 0x040fec00000418b8 */
        /* <DEDUP_REMOVED lines=14> */
[----:B------:R-:W-:Y:S01]  /*f040*/  FFMA.FTZ R13, R204, UR26, -R0 ;  /* 0x0000001acc0d7c23 */ /* 0x000fe20008010800 */
[----:B------:R-:W-:-:S04]  /*f050*/  MOV R178, R188 ;  /* 0x000000bc00b27202 */ /* 0x000fc80000000f00 */
[C---:B------:R-:W-:Y:S06]  /*f060*/  HMMA.16816.F32.BF16 R124, R4.reuse, R30, R124 ;  /* 0x0000001e047c723c */ /* 0x040fec000004187c */
[C---:B------:R-:W-:Y:S06]  /*f070*/  HMMA.16816.F32.BF16 R120, R4.reuse, R40, R172 ;  /* 0x000000280478723c */ /* 0x040fec00000418ac */
[----:B-1----:R-:W-:Y:S01]  /*f080*/  HMMA.16816.F32.BF16 R140, R4, R48, R140 ;  /* 0x00000030048c723c */ /* 0x002fe2000004188c */
[----:B------:R-:W-:Y:S01]  /*f090*/  IMAD.MOV.U32 R173, RZ, RZ, R211 ;  /* 0x000000ffffad7224 */ /* 0x000fe200078e00d3 */
[----:B------:R-:W-:Y:S01]  /*f0a0*/  MOV R172, R208 ;  /* 0x000000d000ac7202 */ /* 0x000fe20000000f00 */
[----:B------:R-:W-:Y:S01]  /*f0b0*/  IMAD.MOV.U32 R174, RZ, RZ, R207 ;  /* 0x000000ffffae7224 */ /* 0x000fe200078e00cf */
[----:B------:R-:W-:-:S02]  /*f0c0*/  MOV R175, R206 ;  /* 0x000000ce00af7202 */ /* 0x000fc40000000f00 */
[----:B------:R-:W-:Y:S06]  /*f0d0*/  HMMA.16816.F32.BF16 R136, R4, R50, R136 ;  /* 0x000000320488723c */ /* 0x000fec0000041888 */
[----:B------:R-:W-:Y:S01]  /*f0e0*/  HMMA.16816.F32.BF16 R128, R8, R16, R156 ;  /* 0x000000100880723c */ /* 0x000fe2000004189c */
[----:B------:R-:W-:-:S04]  /*f0f0*/  FFMA.FTZ R4, R196, UR26, -R0 ;  /* 0x0000001ac4047c23 */ /* 0x000fc80008010800 */
[----:B------:R1:W-:Y:S01]  /*f100*/  MUFU.EX2 R220, R4 ;  /* 0x0000000400dc7308 */ /* 0x0003e20000000800 */
[C---:B------:R-:W-:Y:S01]  /*f110*/  HMMA.16816.F32.BF16 R112, R8.reuse, R18, R112 ;  /* 0x000000120870723c */ /* 0x040fe20000041870 */
[----:B------:R-:W-:Y:S01]  /*f120*/  MOV R158, R150 ;  /* 0x00000096009e7202 */ /* 0x000fe20000000f00 */
[----:B------:R-:W-:Y:S01]  /*f130*/  IMAD.MOV.U32 R150, RZ, RZ, R151 ;  /* 0x000000ffff967224 */ /* 0x000fe200078e0097 */
[----:B------:R-:W-:Y:S01]  /*f140*/  MOV R156, R217 ;  /* 0x000000d9009c7202 */ /* 0x000fe20000000f00 */
[----:B------:R-:W-:Y:S01]  /*f150*/  IMAD.MOV.U32 R151, RZ, RZ, R219 ;  /* 0x000000ffff977224 */ /* 0x000fe200078e00db */
[----:B------:R-:W-:Y:S01]  /*f160*/  LDSM.16.MT88.4 R16, [R224+0xb800] ;  /* 0x00b80000e010783b */ /* 0x000fe20000004200 */
[----:B------:R-:W-:Y:S01]  /*f170*/  IMAD.MOV.U32 R157, RZ, RZ, R218 ;  /* 0x000000ffff9d7224 */ /* 0x000fe200078e00da */
[----:B------:R-:W-:Y:S01]  /*f180*/  HMMA.16816.F32.BF16 R88, R8, R20, R88 ;  /* 0x000000140858723c */ /* 0x000fe20000041858 */
[----:B------:R-:W-:-:S05]  /*f190*/  IMAD.MOV.U32 R159, RZ, RZ, R71 ;  /* 0x000000ffff9f7224 */ /* 0x000fca00078e0047 */
[----:B------:R-:W-:Y:S01]  /*f1a0*/  HMMA.16816.F32.BF16 R68, R8, R22, R152 ;  /* 0x000000160844723c */ /* 0x000fe20000041898 */
[----:B------:R-:W-:Y:S01]  /*f1b0*/  LDSM.16.MT88.4 R20, [R226+0xb800] ;  /* 0x00b80000e214783b */ /* 0x000fe20000004200 */
[----:B-1----:R-:W-:-:S04]  /*f1c0*/  FFMA.FTZ R4, R197, UR26, -R0 ;  /* 0x0000001ac5047c23 */ /* 0x002fc80008010800 */
[C---:B------:R-:W-:Y:S01]  /*f1d0*/  HMMA.16816.F32.BF16 R60, R8.reuse, R24, R60 ;  /* 0x00000018083c723c */ /* 0x040fe2000004183c */
[----:B------:R1:W-:Y:S01]  /*f1e0*/  MUFU.EX2 R219, R4 ;  /* 0x0000000400db7308 */ /* 0x0003e20000000800 */
[----:B------:R-:W-:Y:S01]  /*f1f0*/  IMAD.MOV.U32 R153, RZ, RZ, R216 ;  /* 0x000000ffff997224 */ /* 0x000fe200078e00d8 */
[----:B------:R-:W-:Y:S01]  /*f200*/  MOV R152, R215 ;  /* 0x000000d700987202 */ /* 0x000fe20000000f00 */
[----:B------:R-:W-:Y:S02]  /*f210*/  IMAD.MOV.U32 R154, RZ, RZ, R213 ;  /* 0x000000ffff9a7224 */ /* 0x000fe400078e00d5 */
[C---:B------:R-:W-:Y:S01]  /*f220*/  HMMA.16816.F32.BF16 R52, R8.reuse, R26, R52 ;  /* 0x0000001a0834723c */ /* 0x040fe20000041834 */
[----:B------:R-:W-:Y:S01]  /*f230*/  IMAD.MOV.U32 R155, RZ, RZ, R189 ;  /* 0x000000ffff9b7224 */ /* 0x000fe200078e00bd */
[----:B------:R-:W-:Y:S04]  /*f240*/  LDSM.16.MT88.4 R24, [R226+0xa800] ;  /* 0x00a80000e218783b */ /* 0x000fe80000004200 */
[----:B------:R-:W-:Y:S01]  /*f250*/  HMMA.16816.F32.BF16 R160, R8, R28, R160 ;  /* 0x0000001c08a0723c */ /* 0x000fe200000418a0 */
[----:B-1----:R-:W-:-:S05]  /*f260*/  FFMA.FTZ R4, R193, UR26, -R3 ;  /* 0x0000001ac1047c23 */ /* 0x002fca0008010803 */
[C---:B------:R-:W-:Y:S01]  /*f270*/  HMMA.16816.F32.BF16 R164, R8.reuse, R30, R164 ;  /* 0x0000001e08a4723c */ /* 0x040fe200000418a4 */
[----:B------:R-:W1:Y:S01]  /*f280*/  LDSM.16.MT88.4 R28, [R224+0xa800] ;  /* 0x00a80000e01c783b */ /* 0x000e620000004200 */
[----:B------:R2:W-:Y:S04]  /*f290*/  MUFU.EX2 R218, R4 ;  /* 0x0000000400da7308 */ /* 0x0005e80000000800 */
[C---:B------:R-:W-:Y:S06]  /*f2a0*/  HMMA.16816.F32.BF16 R196, R8.reuse, R42, R80 ;  /* 0x0000002a08c4723c */ /* 0x040fec0000041850 */
[----:B------:R-:W-:Y:S01]  /*f2b0*/  HMMA.16816.F32.BF16 R84, R8, R48, R84 ;  /* 0x000000300854723c */ /* 0x000fe20000041854 */
[----:B--2---:R-:W-:-:S04]  /*f2c0*/  FFMA.FTZ R4, R192, UR26, -R3 ;  /* 0x0000001ac0047c23 */ /* 0x004fc80008010803 */
[----:B------:R2:W-:Y:S02]  /*f2d0*/  MUFU.EX2 R217, R4 ;  /* 0x0000000400d97308 */ /* 0x0005e40000000800 */
[----:B--2---:R-:W-:-:S06]  /*f2e0*/  FFMA.FTZ R4, R191, UR26, -R3 ;  /* 0x0000001abf047c23 */ /* 0x004fcc0008010803 */
[----:B------:R2:W-:Y:S02]  /*f2f0*/  MUFU.EX2 R216, R4 ;  /* 0x0000000400d87308 */ /* 0x0005e40000000800 */
[----:B--2---:R-:W-:-:S06]  /*f300*/  FFMA.FTZ R4, R190, UR26, -R3 ;  /* 0x0000001abe047c23 */ /* 0x004fcc0008010803 */
[----:B------:R2:W3:Y:S02]  /*f310*/  MUFU.EX2 R215, R4 ;  /* 0x0000000400d77308 */ /* 0x0004e40000000800 */
[----:B--2---:R-:W-:Y:S01]  /*f320*/  FFMA.FTZ R4, R195, UR26, -R2 ;  /* 0x0000001ac3047c23 */ /* 0x004fe20008010802 */
[----:B---3--:R-:W-:-:S05]  /*f330*/  F2FP.BF16.F32.PACK_AB R6, R215, R216 ;  /* 0x000000d8d706723e */ /* 0x008fca00000010ff */
[----:B------:R2:W-:Y:S02]  /*f340*/  MUFU.EX2 R214, R4 ;  /* 0x0000000400d67308 */ /* 0x0005e40000000800 */
[--C-:B--2---:R-:W-:Y:S02]  /*f350*/  FFMA.FTZ R4, R194, UR26, -R2.reuse ;  /* 0x0000001ac2047c23 */ /* 0x104fe40008010802 */
[----:B------:R-:W-:Y:S04]  /*f360*/  HMMA.16816.F32.BF16 R192, R8, R50, R96 ;  /* 0x0000003208c0723c */ /* 0x000fe80000041860 */
[----:B------:R2:W3:Y:S02]  /*f370*/  MUFU.EX2 R213, R4 ;  /* 0x0000000400d57308 */ /* 0x0004e40000000800 */
[----:B--2---:R-:W-:Y:S01]  /*f380*/  FFMA.FTZ R4, R47, UR26, -R2 ;  /* 0x0000001a2f047c23 */ /* 0x004fe20008010802 */
[----:B------:R-:W-:-:S02]  /*f390*/  MOV R47, R210 ;  /* 0x000000d2002f7202 */ /* 0x000fc40000000f00 */
[----:B------:R-:W-:Y:S03]  /*f3a0*/  HMMA.16816.F32.BF16 R208, R8, R40, R144 ;  /* 0x0000002808d0723c */ /* 0x000fe60000041890 */
[----:B------:R2:W-:Y:S01]  /*f3b0*/  MUFU.EX2 R212, R4 ;  /* 0x0000000400d47308 */ /* 0x0005e20000000800 */
[----:B---3--:R-:W-:-:S03]  /*f3c0*/  F2FP.BF16.F32.PACK_AB R5, R213, R214 ;  /* 0x000000d6d505723e */ /* 0x008fc600000010ff */
[----:B------:R-:W-:Y:S02]  /*f3d0*/  IMAD.MOV.U32 R146, RZ, RZ, R203 ;  /* 0x000000ffff927224 */ /* 0x000fe400078e00cb */
[----:B------:R-:W-:Y:S01]  /*f3e0*/  FFMA.FTZ R8, R205, UR26, -R0 ;  /* 0x0000001acd087c23 */ /* 0x000fe20008010800 */
[----:B------:R-:W-:Y:S01]  /*f3f0*/  MOV R40, R47 ;  /* 0x0000002f00287202 */ /* 0x000fe20000000f00 */
[----:B------:R-:W-:Y:S01]  /*f400*/  IMAD.MOV.U32 R41, RZ, RZ, R152 ;  /* 0x000000ffff297224 */ /* 0x000fe200078e0098 */
[----:B------:R-:W-:Y:S01]  /*f410*/  MOV R147, R202 ;  /* 0x000000ca00937202 */ /* 0x000fe20000000f00 */
[----:B------:R3:W-:Y:S01]  /*f420*/  MUFU.EX2 R107, R8 ;  /* 0x00000008006b7308 */ /* 0x0007e20000000800 */
[----:B------:R-:W-:Y:S01]  /*f430*/  MOV R144, R153 ;  /* 0x0000009900907202 */ /* 0x000fe20000000f00 */
[----:B------:R-:W-:Y:S02]  /*f440*/  IMAD.MOV.U32 R145, RZ, RZ, R154 ;  /* 0x000000ffff917224 */ /* 0x000fe400078e009a */
[----:B--2---:R-:W-:Y:S01]  /*f450*/  FFMA.FTZ R4, R100, UR26, -R2 ;  /* 0x0000001a64047c23 */ /* 0x004fe20008010802 */
[----:B------:R-:W-:Y:S01]  /*f460*/  MOV R83, R40 ;  /* 0x0000002800537202 */ /* 0x000fe20000000f00 */
[----:B------:R-:W-:Y:S01]  /*f470*/  IMAD.MOV.U32 R152, RZ, RZ, R158 ;  /* 0x000000ffff987224 */ /* 0x000fe200078e009e */
[----:B------:R-:W-:Y:S01]  /*f480*/  MOV R153, R159 ;  /* 0x0000009f00997202 */ /* 0x000fe20000000f00 */
[----:B------:R2:W4:Y:S01]  /*f490*/  MUFU.EX2 R203, R4 ;  /* 0x0000000400cb7308 */ /* 0x0005220000000800 */
[----:B------:R-:W-:Y:S01]  /*f4a0*/  IMAD.MOV.U32 R40, RZ, RZ, R41 ;  /* 0x000000ffff287224 */ /* 0x000fe200078e0029 */
[----:B------:R-:W-:Y:S01]  /*f4b0*/  MOV R41, R144 ;  /* 0x0000009000297202 */ /* 0x000fe20000000f00 */
[----:B------:R-:W-:Y:S01]  /*f4c0*/  IMAD.MOV.U32 R100, RZ, RZ, R147 ;  /* 0x000000ffff647224 */ /* 0x000fe200078e0093 */
[----:B------:R-:W-:Y:S01]  /*f4d0*/  MOV R159, R106 ;  /* 0x0000006a009f7202 */ /* 0x000fe20000000f00 */
[----:B------:R-:W-:Y:S01]  /*f4e0*/  IMAD.MOV.U32 R154, RZ, RZ, R170 ;  /* 0x000000ffff9a7224 */ /* 0x000fe200078e00aa */
[----:B------:R-:W-:Y:S01]  /*f4f0*/  MOV R147, R157 ;  /* 0x0000009d00937202 */ /* 0x000fe20000000f00 */
[----:B---3--:R-:W-:Y:S01]  /*f500*/  FFMA.FTZ R8, R146, UR26, -R0 ;  /* 0x0000001a92087c23 */ /* 0x008fe20008010800 */
[----:B------:R-:W-:Y:S01]  /*f510*/  MOV R146, R155 ;  /* 0x0000009b00927202 */ /* 0x000fe20000000f00 */
[----:B------:R-:W-:Y:S01]  /*f520*/  IMAD.MOV.U32 R144, RZ, RZ, R145 ;  /* 0x000000ffff907224 */ /* 0x000fe200078e0091 */
[----:B------:R-:W-:Y:S01]  /*f530*/  MOV R155, R180 ;  /* 0x000000b4009b7202 */ /* 0x000fe20000000f00 */
[----:B------:R-:W-:Y:S01]  /*f540*/  IMAD.MOV.U32 R47, RZ, RZ, R156 ;  /* 0x000000ffff2f7224 */ /* 0x000fe200078e009c */
[----:B------:R-:W-:Y:S01]  /*f550*/  MOV R145, R146 ;  /* 0x0000009200917202 */ /* 0x000fe20000000f00 */
[----:B------:R-:W-:-:S02]  /*f560*/  IMAD.MOV.U32 R156, RZ, RZ, R181 ;  /* 0x000000ffff9c7224 */ /* 0x000fc400078e00b5 */
[----:B------:R-:W-:Y:S02]  /*f570*/  IMAD.MOV.U32 R158, RZ, RZ, R183 ;  /* 0x000000ffff9e7224 */ /* 0x000fe400078e00b7 */
[----:B--2---:R-:W-:Y:S01]  /*f580*/  FFMA.FTZ R4, R201, UR26, -R0 ;  /* 0x0000001ac9047c23 */ /* 0x004fe20008010800 */
[----:B------:R-:W-:Y:S01]  /*f590*/  IMAD.MOV.U32 R146, RZ, RZ, R152 ;  /* 0x000000ffff927224 */ /* 0x000fe200078e0098 */
[----:B----4-:R-:W-:Y:S01]  /*f5a0*/  F2FP.BF16.F32.PACK_AB R7, R203, R212 ;  /* 0x000000d4cb07723e */ /* 0x010fe200000010ff */
[----:B------:R-:W-:Y:S01]  /*f5b0*/  IMAD.MOV.U32 R170, RZ, RZ, R227 ;  /* 0x000000ffffaa7224 */ /* 0x000fe200078e00e3 */
[----:B------:R2:W-:Y:S01]  /*f5c0*/  MUFU.EX2 R202, R4 ;  /* 0x0000000400ca7308 */ /* 0x0005e20000000800 */
[----:B------:R-:W-:Y:S01]  /*f5d0*/  MOV R152, R153 ;  /* 0x0000009900987202 */ /* 0x000fe20000000f00 */
[----:B------:R-:W-:Y:S01]  /*f5e0*/  IMAD.MOV.U32 R153, RZ, RZ, R154 ;  /* 0x000000ffff997224 */ /* 0x000fe200078e009a */
[----:B------:R-:W-:Y:S01]  /*f5f0*/  MOV R154, R155 ;  /* 0x0000009b009a7202 */ /* 0x000fe20000000f00 */
[----:B------:R-:W-:Y:S01]  /*f600*/  IMAD.MOV.U32 R155, RZ, RZ, R156 ;  /* 0x000000ffff9b7224 */ /* 0x000fe200078e009c */
[----:B------:R-:W-:-:S03]  /*f610*/  MOV R157, R182 ;  /* 0x000000b6009d7202 */ /* 0x000fc60000000f00 */
[----:B------:R3:W-:Y:S01]  /*f620*/  MUFU.EX2 R106, R8 ;  /* 0x00000008006a7308 */ /* 0x0007e20000000800 */
[----:B------:R-:W-:Y:S01]  /*f630*/  IMAD.MOV.U32 R82, RZ, RZ, R144 ;  /* 0x000000ffff527224 */ /* 0x000fe200078e0090 */
[----:B------:R4:W5:Y:S01]  /*f640*/  LDL.LU R227, [R1+0x3c] ;  /* 0x00003c0001e37983 */ /* 0x0009620000300800 */
[----:B--2---:R-:W-:Y:S01]  /*f650*/  FFMA.FTZ R4, R200, UR26, -R0 ;  /* 0x0000001ac8047c23 */ /* 0x004fe20008010800 */
[----:B------:R-:W-:Y:S02]  /*f660*/  IMAD.MOV.U32 R80, RZ, RZ, R40 ;  /* 0x000000ffff507224 */ /* 0x000fe400078e0028 */
[----:B---3--:R-:W-:Y:S02]  /*f670*/  FFMA.FTZ R8, R100, UR26, -R12 ;  /* 0x0000001a64087c23 */ /* 0x008fe4000801080c */
[----:B------:R2:W-:Y:S01]  /*f680*/  MUFU.EX2 R201, R4 ;  /* 0x0000000400c97308 */ /* 0x0005e20000000800 */
[----:B------:R-:W-:Y:S01]  /*f690*/  MOV R156, R157 ;  /* 0x0000009d009c7202 */ /* 0x000fe20000000f00 */
[----:B------:R-:W-:-:S02]  /*f6a0*/  IMAD.MOV.U32 R40, RZ, RZ, R152 ;  /* 0x000000ffff287224 */ /* 0x000fc400078e0098 */
[----:B------:R-:W-:-:S04]  /*f6b0*/  IMAD.MOV.U32 R157, RZ, RZ, R158 ;  /* 0x000000ffff9d7224 */ /* 0x000fc800078e009e */
[----:B------:R3:W-:Y:S01]  /*f6c0*/  MUFU.EX2 R100, R8 ;  /* 0x0000000800647308 */ /* 0x0007e20000000800 */
[----:B------:R-:W-:Y:S02]  /*f6d0*/  MOV R158, R159 ;  /* 0x0000009f009e7202 */ /* 0x000fe40000000f00 */
[----:B------:R-:W-:Y:S02]  /*f6e0*/  MOV R42, R82 ;  /* 0x00000052002a7202 */ /* 0x000fe40000000f00 */
[----:B------:R-:W-:Y:S01]  /*f6f0*/  MOV R81, R41 ;  /* 0x0000002900517202 */ /* 0x000fe20000000f00 */
[----:B------:R-:W-:Y:S02]  /*f700*/  IMAD.MOV.U32 R144, RZ, RZ, R154 ;  /* 0x000000ffff907224 */ /* 0x000fe400078e009a */
[----:B------:R-:W-:Y:S01]  /*f710*/  MUFU.EX2 R200, R13 ;  /* 0x0000000d00c87308 */ /* 0x000fe20000000800 */
[----:B--2---:R-:W-:Y:S01]  /*f720*/  F2FP.BF16.F32.PACK_AB R4, R217, R218 ;  /* 0x000000dad904723e */ /* 0x004fe200000010ff */
[----:B------:R-:W-:-:S02]  /*f730*/  IMAD.MOV.U32 R159, RZ, RZ, R170 ;  /* 0x000000ffff9f7224 */ /* 0x000fc400078e00aa */
[----:B---3--:R-:W-:Y:S01]  /*f740*/  FFMA.FTZ R8, R83, UR26, -R12 ;  /* 0x0000001a53087c23 */ /* 0x008fe2000801080c */
[----:B------:R-:W-:-:S03]  /*f750*/  MOV R83, R145 ;  /* 0x0000009100537202 */ /* 0x000fc60000000f00 */
[----:B------:R-:W-:Y:S01]  /*f760*/  HMMA.16816.F32.BF16 R204, R4, R38, R64 ;  /* 0x0000002604cc723c */ /* 0x000fe20000041840 */
[----:B------:R-:W-:Y:S01]  /*f770*/  MOV R145, R155 ;  /* 0x0000009b00917202 */ /* 0x000fe20000000f00 */
[----:B------:R2:W3:Y:S01]  /*f780*/  MUFU.EX2 R67, R8 ;  /* 0x0000000800437308 */ /* 0x0004e20000000800 */
[----:B------:R-:W-:-:S03]  /*f790*/  MOV R50, R42 ;  /* 0x0000002a00327202 */ /* 0x000fc60000000f00 */
[----:B------:R-:W-:Y:S01]  /*f7a0*/  IMAD.MOV.U32 R82, RZ, RZ, R145 ;  /* 0x000000ffff527224 */ /* 0x000fe200078e0091 */
[----:B------:R-:W-:Y:S01]  /*f7b0*/  MOV R41, R153 ;  /* 0x0000009900297202 */ /* 0x000fe20000000f00 */
[----:B------:R-:W-:Y:S02]  /*f7c0*/  IMAD.MOV.U32 R145, RZ, RZ, R159 ;  /* 0x000000ffff917224 */ /* 0x000fe400078e009f */
[----:B------:R-:W-:Y:S01]  /*f7d0*/  FFMA.FTZ R0, R50, UR26, -R0 ;  /* 0x0000001a32007c23 */ /* 0x000fe20008010800 */
[----:B------:R-:W-:Y:S01]  /*f7e0*/  IMAD.MOV.U32 R49, RZ, RZ, R81 ;  /* 0x000000ffff317224 */ /* 0x000fe200078e0051 */
[----:B------:R-:W-:Y:S01]  /*f7f0*/  MOV R42, R82 ;  /* 0x00000052002a7202 */ /* 0x000fe20000000f00 */
[C---:B-1----:R-:W-:Y:S06]  /*f800*/  HMMA.16816.F32.BF16 R96, R4.reuse, R28, R92 ;  /* 0x0000001c0460723c */ /* 0x042fec000004185c */
[----:B------:R-:W-:Y:S01]  /*f810*/  HMMA.16816.F32.BF16 R188, R4, R36, R56 ;  /* 0x0000002404bc723c */ /* 0x000fe20000041838 */
[----:B--2---:R-:W-:Y:S01]  /*f820*/  FFMA.FTZ R8, R80, UR26, -R12 ;  /* 0x0000001a50087c23 */ /* 0x004fe2000801080c */
[----:B------:R-:W-:Y:S01]  /*f830*/  MOV R80, R40 ;  /* 0x0000002800507202 */ /* 0x000fe20000000f00 */
[----:B------:R-:W-:-:S03]  /*f840*/  IMAD.MOV.U32 R40, RZ, RZ, R157 ;  /* 0x000000ffff287224 */ /* 0x000fc600078e009d */
[----:B------:R-:W-:Y:S01]  /*f850*/  MOV R48, R80 ;  /* 0x0000005000307202 */ /* 0x000fe20000000f00 */
[----:B------:R-:W-:Y:S01]  /*f860*/  HMMA.16816.F32.BF16 R184, R4, R32, R72 ;  /* 0x0000002004b8723c */ /* 0x000fe20000041848 */
[----:B------:R-:W-:Y:S02]  /*f870*/  MOV R80, R40 ;  /* 0x0000002800507202 */ /* 0x000fe40000000f00 */
[----:B------:R-:W-:Y:S02]  /*f880*/  MOV R82, R145 ;  /* 0x0000009100527202 */ /* 0x000fe40000000f00 */
[----:B------:R-:W-:Y:S02]  /*f890*/  MOV R40, R169 ;  /* 0x000000a900287202 */ /* 0x000fe40000000f00 */
[----:B------:R-:W-:Y:S02]  /*f8a0*/  MOV R50, R48 ;  /* 0x0000003000327202 */ /* 0x000fe40000000f00 */
[----:B------:R-:W-:-:S02]  /*f8b0*/  MOV R145, R171 ;  /* 0x000000ab00917202 */ /* 0x000fc40000000f00 */
[----:B------:R-:W-:Y:S02]  /*f8c0*/  MOV R48, R42 ;  /* 0x0000002a00307202 */ /* 0x000fe40000000f00 */
[----:B------:R-:W-:Y:S02]  /*f8d0*/  MOV R42, R80 ;  /* 0x00000050002a7202 */ /* 0x000fe40000000f00 */
[----:B------:R-:W-:Y:S02]  /*f8e0*/  MOV R80, R82 ;  /* 0x0000005200507202 */ /* 0x000fe40000000f00 */
[----:B------:R-:W-:Y:S02]  /*f8f0*/  MOV R82, R40 ;  /* 0x0000002800527202 */ /* 0x000fe40000000f00 */
[----:B------:R-:W-:Y:S02]  /*f900*/  MOV R40, R145 ;  /* 0x0000009100287202 */ /* 0x000fe40000000f00 */
[----:B------:R-:W-:-:S02]  /*f910*/  MOV R145, R173 ;  /* 0x000000ad00917202 */ /* 0x000fc40000000f00 */
[----:B------:R-:W-:Y:S02]  /*f920*/  MOV R170, R225 ;  /* 0x000000e100aa7202 */ /* 0x000fe40000000f00 */
[----:B------:R-:W-:Y:S01]  /*f930*/  MOV R173, R175 ;  /* 0x000000af00ad7202 */ /* 0x000fe20000000f00 */
[----:B------:R4:W5:Y:S01]  /*f940*/  LDL.LU R225, [R1+0x38] ;  /* 0x0000380001e17983 */ /* 0x0009620000300800 */
[----:B------:R-:W-:-:S03]  /*f950*/  MOV R175, R177 ;  /* 0x000000b100af7202 */ /* 0x000fc60000000f00 */
[----:B------:R-:W2:Y:S01]  /*f960*/  LDL.LU R177, [R1] ;  /* 0x0000000001b17983 */ /* 0x000ea20000300800 */
[----:B------:R-:W-:Y:S01]  /*f970*/  IMAD.MOV.U32 R43, RZ, RZ, R83 ;  /* 0x000000ffff2b7224 */ /* 0x000fe200078e0053 */
[----:B------:R-:W-:Y:S01]  /*f980*/  MOV R83, R156 ;  /* 0x0000009c00537202 */ /* 0x000fe20000000f00 */
[----:B------:R-:W-:Y:S01]  /*f990*/  IMAD.MOV.U32 R81, RZ, RZ, R41 ;  /* 0x000000ffff517224 */ /* 0x000fe200078e0029 */
[----:B------:R-:W-:Y:S01]  /*f9a0*/  MOV R41, R144 ;  /* 0x0000009000297202 */ /* 0x000fe20000000f00 */
[----:B------:R1:W-:Y:S01]  /*f9b0*/  MUFU.EX2 R66, R8 ;  /* 0x0000000800427308 */ /* 0x0003e20000000800 */
[----:B------:R-:W-:Y:S01]  /*f9c0*/  MOV R144, R158 ;  /* 0x0000009e00907202 */ /* 0x000fe20000000f00 */
[----:B------:R-:W-:Y:S02]  /*f9d0*/  IMAD.MOV.U32 R51, RZ, RZ, R43 ;  /* 0x000000ffff337224 */ /* 0x000fe400078e002b */
[----:B------:R-:W-:Y:S02]  /*f9e0*/  IMAD.MOV.U32 R43, RZ, RZ, R83 ;  /* 0x000000ffff2b7224 */ /* 0x000fe400078e0053 */
[----:B------:R-:W-:-:S02]  /*f9f0*/  IMAD.MOV.U32 R83, RZ, RZ, R168 ;  /* 0x000000ffff537224 */ /* 0x000fc400078e00a8 */
[----:B------:R-:W-:Y:S02]  /*fa00*/  IMAD.MOV.U32 R11, RZ, RZ, R51 ;  /* 0x000000ffff0b7224 */ /* 0x000fe400078e0033 */
[----:B-1----:R-:W-:Y:S01]  /*fa10*/  FFMA.FTZ R8, R49, UR26, -R12 ;  /* 0x0000001a31087c23 */ /* 0x002fe2000801080c */
        /* <DEDUP_REMOVED lines=12> */
[----:B------:R-:W-:Y:S01]  /*fae0*/  MOV R93, R50 ;  /* 0x00000032005d7202 */ /* 0x000fe20000000f00 */
[----:B------:R1:W-:Y:S01]  /*faf0*/  MUFU.EX2 R101, R0 ;  /* 0x0000000000657308 */ /* 0x0003e20000000800 */
        /* <DEDUP_REMOVED lines=11> */
[----:B-1----:R-:W-:Y:S01]  /*fbb0*/  FFMA.FTZ R0, R11, UR26, -R12 ;  /* 0x0000001a0b007c23 */ /* 0x002fe2000801080c */
[----:B------:R-:W-:Y:S01]  /*fbc0*/  IMAD.MOV.U32 R92, RZ, RZ, R94 ;  /* 0x000000ffff5c7224 */ /* 0x000fe200078e005e */
[----:B------:R-:W1:Y:S01]  /*fbd0*/  MUFU.EX2 R65, R8 ;  /* 0x0000000800417308 */ /* 0x000e620000000800 */
[----:B------:R-:W-:Y:S01]  /*fbe0*/  MOV R42, R145 ;  /* 0x00000091002a7202 */ /* 0x000fe20000000f00 */
[----:B------:R-:W-:Y:S01]  /*fbf0*/  IMAD.MOV.U32 R94, RZ, RZ, R56 ;  /* 0x000000ffff5e7224 */ /* 0x000fe200078e0038 */
[----:B------:R-:W-:Y:S01]  /*fc00*/  MOV R80, R173 ;  /* 0x000000ad00507202 */ /* 0x000fe20000000f00 */
[----:B------:R-:W-:-:S04]  /*fc10*/  IMAD.MOV.U32 R43, RZ, RZ, R172 ;  /* 0x000000ffff2b7224 */ /* 0x000fc800078e00ac */
[----:B------:R3:W-:Y:S01]  /*fc20*/  MUFU.EX2 R64, R0 ;  /* 0x0000000000407308 */ /* 0x0007e20000000800 */
[----:B------:R-:W-:Y:S02]  /*fc30*/  IMAD.MOV.U32 R56, RZ, RZ, R58 ;  /* 0x000000ffff387224 */ /* 0x000fe400078e003a */
[----:B------:R-:W-:Y:S01]  /*fc40*/  IMAD.MOV.U32 R58, RZ, RZ, R13 ;  /* 0x000000ffff3a7224 */ /* 0x000fe200078e000d */
[----:B------:R-:W-:Y:S01]  /*fc50*/  MOV R82, R175 ;  /* 0x000000af00527202 */ /* 0x000fe20000000f00 */
[----:B------:R-:W-:Y:S02]  /*fc60*/  IMAD.MOV.U32 R81, RZ, RZ, R174 ;  /* 0x000000ffff517224 */ /* 0x000fe400078e00ae */
[----:B------:R-:W-:Y:S01]  /*fc70*/  IMAD.MOV.U32 R13, RZ, RZ, R51 ;  /* 0x000000ffff0d7224 */ /* 0x000fe200078e0033 */
[----:B------:R-:W-:Y:S01]  /*fc80*/  HMMA.16816.F32.BF16 R152, R4, R30, R108 ;  /* 0x0000001e0498723c */ /* 0x000fe2000004186c */
[----:B------:R-:W-:Y:S02]  /*fc90*/  IMAD.MOV.U32 R83, RZ, RZ, R176 ;  /* 0x000000ffff537224 */ /* 0x000fe400078e00b0 */
[----:B------:R-:W-:-:S02]  /*fca0*/  IMAD.MOV.U32 R51, RZ, RZ, R42 ;  /* 0x000000ffff337224 */ /* 0x000fc400078e002a */
[----:B---3--:R-:W-:Y:S01]  /*fcb0*/  FFMA.FTZ R0, R93, UR26, -R3 ;  /* 0x0000001a5d007c23 */ /* 0x008fe20008010803 */
[----:B------:R-:W-:Y:S02]  /*fcc0*/  MOV R93, R95 ;  /* 0x0000005f005d7202 */ /* 0x000fe40000000f00 */
[----:B------:R-:W-:Y:S02]  /*fcd0*/  MOV R95, R57 ;  /* 0x00000039005f7202 */ /* 0x000fe40000000f00 */
[----:B------:R-:W-:Y:S02]  /*fce0*/  MOV R57, R59 ;  /* 0x0000003b00397202 */ /* 0x000fe40000000f00 */
[----:B------:R-:W-:Y:S02]  /*fcf0*/  MOV R59, R50 ;  /* 0x00000032003b7202 */ /* 0x000fe40000000f00 */
        /* <DEDUP_REMOVED lines=10> */
[----:B------:R-:W-:-:S02]  /*fda0*/  MOV R81, R83 ;  /* 0x0000005300517202 */ /* 0x000fc40000000f00 */
[----:B------:R-:W-:Y:S01]  /*fdb0*/  MOV R50, R51 ;  /* 0x0000003300327202 */ /* 0x000fe20000000f00 */
[----:B------:R-:W-:Y:S01]  /*fdc0*/  IMAD.MOV.U32 R51, RZ, RZ, R48 ;  /* 0x000000ffff337224 */ /* 0x000fe200078e0030 */
[----:B------:R-:W-:Y:S01]  /*fdd0*/  MOV R83, R144 ;  /* 0x0000009000537202 */ /* 0x000fe20000000f00 */
[----:B------:R-:W-:Y:S01]  /*fde0*/  HMMA.16816.F32.BF16 R156, R4, R24, R116 ;  /* 0x00000018049c723c */ /* 0x000fe20000041874 */
[----:B------:R-:W-:Y:S01]  /*fdf0*/  MOV R48, R42 ;  /* 0x0000002a00307202 */ /* 0x000fe20000000f00 */
[----:B------:R-:W-:Y:S01]  /*fe00*/  IMAD.MOV.U32 R42, RZ, RZ, R43 ;  /* 0x000000ffff2a7224 */ /* 0x000fe200078e002b */
[----:B------:R-:W-:Y:S01]  /*fe10*/  MOV R43, R80 ;  /* 0x00000050002b7202 */ /* 0x000fe20000000f00 */
[----:B------:R-:W-:-:S03]  /*fe20*/  IMAD.MOV.U32 R80, RZ, RZ, R81 ;  /* 0x000000ffff507224 */ /* 0x000fc600078e0051 */
[----:B------:R-:W-:Y:S02]  /*fe30*/  MOV R118, R47 ;  /* 0x0000002f00767202 */ /* 0x000fe40000000f00 */
[----:B------:R3:W-:Y:S01]  /*fe40*/  MUFU.EX2 R47, R0 ;  /* 0x00000000002f7308 */ /* 0x0007e20000000800 */
[----:B------:R-:W-:Y:S01]  /*fe50*/  F2FP.BF16.F32.PACK_AB R8, R219, R220 ;  /* 0x000000dcdb08723e */ /* 0x000fe200000010ff */
[----:B------:R-:W-:Y:S01]  /*fe60*/  IMAD.MOV.U32 R117, RZ, RZ, R147 ;  /* 0x000000ffff757224 */ /* 0x000fe200078e0093 */
[----:B------:R-:W-:Y:S02]  /*fe70*/  F2FP.BF16.F32.PACK_AB R9, R67, R100 ;  /* 0x000000644309723e */ /* 0x000fe400000010ff */
[----:B------:R-:W-:Y:S02]  /*fe80*/  F2FP.BF16.F32.PACK_AB R10, R201, R202 ;  /* 0x000000cac90a723e */ /* 0x000fe400000010ff */
[----:B-1----:R-:W-:Y:S01]  /*fe90*/  F2FP.BF16.F32.PACK_AB R11, R65, R66 ;  /* 0x00000042410b723e */ /* 0x002fe200000010ff */
[----:B------:R-:W-:Y:S01]  /*fea0*/  HMMA.16816.F32.BF16 R168, R4, R26, R124 ;  /* 0x0000001a04a8723c */ /* 0x000fe2000004187c */
[----:B------:R-:W-:Y:S01]  /*feb0*/  MOV R119, R146 ;  /* 0x0000009200777202 */ /* 0x000fe20000000f00 */
[----:B------:R-:W-:Y:S01]  /*fec0*/  IMAD.MOV.U32 R108, RZ, RZ, R93 ;  /* 0x000000ffff6c7224 */ /* 0x000fe200078e005d */
[----:B------:R-:W-:Y:S01]  /*fed0*/  MOV R109, R94 ;  /* 0x0000005e006d7202 */ /* 0x000fe20000000f00 */
[----:B---3--:R-:W-:-:S03]  /*fee0*/  FFMA.FTZ R0, R92, UR26, -R3 ;  /* 0x0000001a5c007c23 */ /* 0x008fc60008010803 */
[----:B------:R-:W-:Y:S01]  /*fef0*/  MOV R127, R118 ;  /* 0x00000076007f7202 */ /* 0x000fe20000000f00 */
[----:B------:R-:W-:Y:S01]  /*ff00*/  IMAD.MOV.U32 R92, RZ, RZ, R57 ;  /* 0x000000ffff5c7224 */ /* 0x000fe200078e0039 */
[----:B------:R-:W-:Y:S01]  /*ff10*/  MOV R111, R56 ;  /* 0x00000038006f7202 */ /* 0x000fe20000000f00 */
[----:B------:R-:W-:Y:S01]  /*ff20*/  IMAD.MOV.U32 R94, RZ, RZ, R59 ;  /* 0x000000ffff5e7224 */ /* 0x000fe200078e003b */
[----:B------:R-:W-:Y:S02]  /*ff30*/  MOV R93, R58 ;  /* 0x0000003a005d7202 */ /* 0x000fe40000000f00 */
[C---:B------:R-:W-:Y:S01]  /*ff40*/  HMMA.16816.F32.BF16 R56, R8.reuse, R38, R112 ;  /* 0x000000260838723c */ /* 0x040fe20000041870 */
        /* <DEDUP_REMOVED lines=8> */
[----:B------:R-:W-:-:S05]  /*ffd0*/  IMAD.MOV.U32 R51, RZ, RZ, R80 ;  /* 0x000000ffff337224 */ /* 0x000fca00078e0050 */
[----:B------:R-:W-:Y:S01]  /*ffe0*/  HMMA.16816.F32.BF16 R180, R4, R34, R76 ;  /* 0x0000002204b4723c */ /* 0x000fe2000004184c */
[----:B------:R-:W-:-:S05]  /*fff0*/  MOV R124, R119 ;  /* 0x00000077007c7202 */ /* 0x000fca0000000f00 */
[C---:B------:R-:W-:Y:S06]  /*10000*/  HMMA.16816.F32.BF16 R72, R4.reuse, R16, R120 ;  /* 0x000000100448723c */ /* 0x040fec0000041878 */
[C---:B------:R-:W-:Y:S06]  /*10010*/  HMMA.16816.F32.BF16 R76, R4.reuse, R18, R132 ;  /* 0x00000012044c723c */ /* 0x040fec0000041884 */
[----:B------:R-:W-:Y:S06]  /*10020*/  HMMA.16816.F32.BF16 R172, R4, R22, R136 ;  /* 0x0000001604ac723c */ /* 0x000fec0000041888 */
[C---:B------:R-:W-:Y:S01]  /*10030*/  HMMA.16816.F32.BF16 R160, R8.reuse, R24, R160 ;  /* 0x0000001808a0723c */ /* 0x040fe200000418a0 */
[----:B------:R-:W-:Y:S01]  /*10040*/  MOV R136, R124 ;  /* 0x0000007c00887202 */ /* 0x000fe20000000f00 */
[----:B------:R-:W-:Y:S01]  /*10050*/  IMAD.MOV.U32 R119, RZ, RZ, R94 ;  /* 0x000000ffff777224 */ /* 0x000fe200078e005e */
[----:B------:R-:W-:Y:S03]  /*10060*/  LDSM.16.MT88.4 R120, [R224+0x9c00] ;  /* 0x009c0000e078783b */ /* 0x000fe60000004200 */
[C---:B------:R-:W-:Y:S01]  /*10070*/  HMMA.16816.F32.BF16 R84, R8.reuse, R20, R84 ;  /* 0x000000140854723c */ /* 0x040fe20000041854 */
[----:B------:R-:W-:Y:S05]  /*10080*/  LDSM.16.MT88.4 R132, [R226+0x9c00] ;  /* 0x009c0000e284783b */ /* 0x000fea0000004200 */
[----:B------:R-:W-:Y:S01]  /*10090*/  HMMA.16816.F32.BF16 R52, R8, R30, R52 ;  /* 0x0000001e0834723c */ /* 0x000fe20000041834 */
[----:B--2---:R-:W-:-:S05]  /*100a0*/  MOV R40, R177 ;  /* 0x000000b100287202 */ /* 0x004fca0000000f00 */
[----:B------:R-:W-:Y:S02]  /*100b0*/  IMAD.MOV.U32 R82, RZ, RZ, R40 ;  /* 0x000000ffff527224 */ /* 0x000fe400078e0028 */
[----:B------:R-:W-:-:S03]  /*100c0*/  IMAD.MOV.U32 R40, RZ, RZ, R145 ;  /* 0x000000ffff287224 */ /* 0x000fc600078e0091 */
[----:B------:R-:W-:Y:S01]  /*100d0*/  MOV R81, R82 ;  /* 0x0000005200517202 */ /* 0x000fe20000000f00 */
[----:B------:R-:W-:Y:S01]  /*100e0*/  IMAD.MOV.U32 R82, RZ, RZ, R83 ;  /* 0x000000ffff527224 */ /* 0x000fe200078e0053 */
[----:B------:R-:W-:Y:S01]  /*100f0*/  MOV R83, R40 ;  /* 0x0000002800537202 */ /* 0x000fe20000000f00 */
[----:B------:R-:W-:Y:S02]  /*10100*/  IMAD.MOV.U32 R40, RZ, RZ, R46 ;  /* 0x000000ffff287224 */ /* 0x000fe400078e002e */
[----:B------:R1:W2:Y:S01]  /*10110*/  MUFU.EX2 R46, R0 ;  /* 0x00000000002e7308 */ /* 0x0002a20000000800 */
[----:B------:R-:W-:Y:S01]  /*10120*/  HMMA.16816.F32.BF16 R144, R8, R36, R128 ;  /* 0x000000240890723c */ /* 0x000fe20000041880 */
[----:B------:R-:W-:Y:S01]  /*10130*/  MOV R48, R81 ;  /* 0x0000005100307202 */ /* 0x000fe20000000f00 */
[----:B-1----:R-:W-:-:S05]  /*10140*/  FFMA.FTZ R0, R117, UR26, -R3 ;  /* 0x0000001a75007c23 */ /* 0x002fca0008010803 */
[----:B------:R1:W-:Y:S01]  /*10150*/  MUFU.EX2 R38, R0 ;  /* 0x0000000000267308 */ /* 0x0003e20000000800 */
[----:B------:R-:W-:Y:S01]  /*10160*/  FFMA.FTZ R3, R108, UR26, -R3 ;  /* 0x0000001a6c037c23 */ /* 0x000fe20008010803 */
[----:B------:R-:W-:Y:S01]  /*10170*/  MOV R117, R109 ;  /* 0x0000006d00757202 */ /* 0x000fe20000000f00 */
[----:B------:R-:W-:Y:S01]  /*10180*/  IMAD.MOV.U32 R108, RZ, RZ, R92 ;  /* 0x000000ffff6c7224 */ /* 0x000fe200078e005c */
[----:B------:R-:W-:Y:S01]  /*10190*/  MOV R109, R93 ;  /* 0x0000005d006d7202 */ /* 0x000fe20000000f00 */
[----:B------:R-:W-:Y:S02]  /*101a0*/  IMAD.MOV.U32 R92, RZ, RZ, R13 ;  /* 0x000000ffff5c7224 */ /* 0x000fe400078e000d */
[----:B------:R-:W-:Y:S02]  /*101b0*/  IMAD.MOV.U32 R13, RZ, RZ, R42 ;  /* 0x000000ffff0d7224 */ /* 0x000fe400078e002a */
[----:B-1----:R-:W-:-:S04]  /*101c0*/  FFMA.FTZ R0, R127, UR26, -R2 ;  /* 0x0000001a7f007c23 */ /* 0x002fc80008010802 */
[----:B------:R1:W-:Y:S01]  /*101d0*/  MUFU.EX2 R36, R0 ;  /* 0x0000000000247308 */ /* 0x0003e20000000800 */
[----:B------:R-:W-:Y:S01]  /*101e0*/  MOV R126, R109 ;  /* 0x0000006d007e7202 */ /* 0x000fe20000000f00 */
[----:B------:R-:W-:Y:S02]  /*101f0*/  IMAD.MOV.U32 R109, RZ, RZ, R13 ;  /* 0x000000ffff6d7224 */ /* 0x000fe400078e000d */
[----:B------:R-:W-:Y:S02]  /*10200*/  IMAD.MOV.U32 R13, RZ, RZ, R151 ;  /* 0x000000ffff0d7224 */ /* 0x000fe400078e0097 */
[----:B-1----:R-:W-:Y:S01]  /*10210*/  FFMA.FTZ R0, R116, UR26, -R2 ;  /* 0x0000001a74007c23 */ /* 0x002fe20008010802 */
[----:B------:R-:W-:-:S03]  /*10220*/  MOV R116, R111 ;  /* 0x0000006f00747202 */ /* 0x000fc60000000f00 */
[----:B------:R1:W-:Y:S01]  /*10230*/  MUFU.EX2 R28, R0 ;  /* 0x00000000001c7308 */ /* 0x0003e20000000800 */
[----:B------:R-:W-:Y:S02]  /*10240*/  IMAD.MOV.U32 R111, RZ, RZ, R51 ;  /* 0x000000ffff6f7224 */ /* 0x000fe400078e0033 */
[----:B------:R-:W-:Y:S01]  /*10250*/  IMAD.MOV.U32 R51, RZ, RZ, R148 ;  /* 0x000000ffff337224 */ /* 0x000fe200078e0094 */
[----:B------:R-:W-:Y:S01]  /*10260*/  HMMA.16816.F32.BF16 R176, R4, R20, R140 ;  /* 0x0000001404b0723c */ /* 0x000fe2000004188c */
[----:B------:R-:W-:Y:S01]  /*10270*/  LDSM.16.MT88.4 R4, [R226+0xbc00] ;  /* 0x00bc0000e204783b */ /* 0x000fe20000004200 */
[----:B-1----:R-:W-:Y:S01]  /*10280*/  FFMA.FTZ R0, R117, UR26, -R2 ;  /* 0x0000001a75007c23 */ /* 0x002fe20008010802 */
[----:B------:R-:W-:Y:S01]  /*10290*/  IMAD.MOV.U32 R117, RZ, RZ, R92 ;  /* 0x000000ffff757224 */ /* 0x000fe200078e005c */
[----:B------:R-:W-:Y:S01]  /*102a0*/  MOV R92, R48 ;  /* 0x00000030005c7202 */ /* 0x000fe20000000f00 */
[----:B------:R-:W-:Y:S01]  /*102b0*/  FFMA.FTZ R2, R150, UR26, -R2 ;  /* 0x0000001a96027c23 */ /* 0x000fe20008010802 */
[----:B------:R-:W-:-:S02]  /*102c0*/  MOV R48, R149 ;  /* 0x0000009500307202 */ /* 0x000fc40000000f00 */
[----:B------:R-:W1:Y:S01]  /*102d0*/  LDSM.16.MT88.4 R148, [R224+0xac00] ;  /* 0x00ac0000e094783b */ /* 0x000e620000004200 */
[----:B------:R-:W-:Y:S01]  /*102e0*/  IMAD.MOV.U32 R143, RZ, RZ, R118 ;  /* 0x000000ffff8f7224 */ /* 0x000fe200078e0076 */
[----:B------:R3:W-:Y:S01]  /*102f0*/  MUFU.EX2 R25, R0 ;  /* 0x0000000000197308 */ /* 0x0007e20000000800 */
[----:B------:R-:W-:Y:S01]  /*10300*/  MOV R93, R50 ;  /* 0x00000032005d7202 */ /* 0x000fe20000000f00 */
[----:B------:R-:W-:Y:S01]  /*10310*/  IMAD.MOV.U32 R80, RZ, RZ, R82 ;  /* 0x000000ffff507224 */ /* 0x000fe200078e0052 */
[----:B------:R-:W-:Y:S01]  /*10320*/  MOV R81, R83 ;  /* 0x0000005300517202 */ /* 0x000fe20000000f00 */
[----:B------:R-:W-:Y:S01]  /*10330*/  IMAD.MOV.U32 R82, RZ, RZ, R40 ;  /* 0x000000ffff527224 */ /* 0x000fe200078e0028 */
[----:B------:R-:W-:Y:S02]  /*10340*/  MOV R50, R43 ;  /* 0x0000002b00327202 */ /* 0x000fe40000000f00 */
[----:B------:R-:W-:Y:S02]  /*10350*/  MOV R83, R41 ;  /* 0x0000002900537202 */ /* 0x000fe40000000f00 */
[----:B------:R-:W-:Y:S01]  /*10360*/  HMMA.16816.F32.BF16 R40, R8, R34, R68 ;  /* 0x000000220828723c */ /* 0x000fe20000041844 */
[----:B------:R-:W4:Y:S01]  /*10370*/  MUFU.EX2 R37, R3 ;  /* 0x0000000300257308 */ /* 0x000f220000000800 */
[----:B------:R-:W-:-:S02]  /*10380*/  IMAD.MOV.U32 R125, RZ, RZ, R108 ;  /* 0x000000ffff7d7224 */ /* 0x000fc400078e006c */
[----:B---3--:R-:W-:Y:S02]  /*10390*/  FFMA.FTZ R0, R143, UR26, -R12 ;  /* 0x0000001a8f007c23 */ /* 0x008fe4000801080c */
[----:B------:R-:W-:Y:S01]  /*103a0*/  HMMA.16816.F32.BF16 R68, R8, R16, R208 ;  /* 0x000000100844723c */ /* 0x000fe200000418d0 */
[----:B------:R-:W-:Y:S02]  /*103b0*/  IMAD.MOV.U32 R127, RZ, RZ, R110 ;  /* 0x000000ffff7f7224 */ /* 0x000fe400078e006e */
[----:B------:R3:W-:Y:S01]  /*103c0*/  MUFU.EX2 R16, R0 ;  /* 0x0000000000107308 */ /* 0x0007e20000000800 */
[----:B------:R-:W-:Y:S02]  /*103d0*/  MOV R108, R95 ;  /* 0x0000005f006c7202 */ /* 0x000fe40000000f00 */
[----:B------:R-:W-:Y:S02]  /*103e0*/  MOV R110, R50 ;  /* 0x00000032006e7202 */ /* 0x000fe40000000f00 */
[----:B------:R-:W-:-:S03]  /*103f0*/  MOV R50, R83 ;  /* 0x0000005300327202 */ /* 0x000fc60000000f00 */
[----:B------:R-:W1:Y:S01]  /*10400*/  MUFU.EX2 R24, R2 ;  /* 0x0000000200187308 */ /* 0x000e620000000800 */
[----:B------:R-:W-:Y:S01]  /*10410*/  MOV R118, R93 ;  /* 0x0000005d00767202 */ /* 0x000fe20000000f00 */
[----:B------:R-:W-:Y:S01]  /*10420*/  IMAD.MOV.U32 R137, RZ, RZ, R125 ;  /* 0x000000ffff897224 */ /* 0x000fe200078e007d */
[----:B------:R-:W-:Y:S01]  /*10430*/  MOV R138, R126 ;  /* 0x0000007e008a7202 */ /* 0x000fe20000000f00 */
[----:B------:R-:W-:Y:S02]  /*10440*/  IMAD.MOV.U32 R139, RZ, RZ, R127 ;  /* 0x000000ffff8b7224 */ /* 0x000fe400078e007f */
[----:B---3--:R-:W-:Y:S01]  /*10450*/  FFMA.FTZ R0, R13, UR26, -R12 ;  /* 0x0000001a0d007c23 */ /* 0x008fe2000801080c */
[----:B------:R-:W-:Y:S01]  /*10460*/  IMAD.MOV.U32 R93, RZ, RZ, R80 ;  /* 0x000000ffff5d7224 */ /* 0x000fe200078e0050 */
[----:B------:R-:W-:Y:S02]  /*10470*/  MOV R124, R108 ;  /* 0x0000006c007c7202 */ /* 0x000fe40000000f00 */
[----:B------:R3:W-:Y:S01]  /*10480*/  MUFU.EX2 R13, R0 ;  /* 0x00000000000d7308 */ /* 0x0007e20000000800 */
[----:B------:R-:W-:Y:S01]  /*10490*/  IMAD.MOV.U32 R125, RZ, RZ, R109 ;  /* 0x000000ffff7d7224 */ /* 0x000fe200078e006d */
[----:B------:R-:W-:Y:S01]  /*104a0*/  MOV R126, R110 ;  /* 0x0000006e007e7202 */ /* 0x000fe20000000f00 */
[----:B------:R-:W-:Y:S01]  /*104b0*/  IMAD.MOV.U32 R127, RZ, RZ, R111 ;  /* 0x000000ffff7f7224 */ /* 0x000fe200078e006f */
[C---:B------:R-:W-:Y:S01]  /*104c0*/  HMMA.16816.F32.BF16 R128, R8.reuse, R32, R88 ;  /* 0x000000200880723c */ /* 0x040fe20000041858 */
        /* <DEDUP_REMOVED lines=8> */
[----:B---3--:R-:W-:-:S03]  /*10550*/  FFMA.FTZ R0, R136, UR26, -R12 ;  /* 0x0000001a88007c23 */ /* 0x008fc6000801080c */
[C---:B------:R-:W-:Y:S01]  /*10560*/  HMMA.16816.F32.BF16 R48, R8.reuse, R18, R196 ;  /* 0x000000120830723c */ /* 0x040fe200000418c4 */
[----:B------:R-:W-:Y:S01]  /*10570*/  MOV R142, R118 ;  /* 0x00000076008e7202 */ /* 0x000fe20000000f00 */
[----:B------:R-:W-:Y:S01]  /*10580*/  IMAD.MOV.U32 R143, RZ, RZ, R119 ;  /* 0x000000ffff8f7224 */ /* 0x000fe200078e0077 */
[----:B------:R-:W-:Y:S01]  /*10590*/  MOV R118, R94 ;  /* 0x0000005e00767202 */ /* 0x000fe20000000f00 */
[----:B------:R-:W-:Y:S02]  /*105a0*/  IMAD.MOV.U32 R117, RZ, RZ, R93 ;  /* 0x000000ffff757224 */ /* 0x000fe400078e005d */
[----:B------:R-:W-:Y:S01]  /*105b0*/  HMMA.16816.F32.BF16 R20, R8, R22, R192 ;  /* 0x000000160814723c */ /* 0x000fe200000418c0 */
[----:B------:R3:W3:Y:S01]  /*105c0*/  MUFU.EX2 R10, R0 ;  /* 0x00000000000a7308 */ /* 0x0006e20000000800 */
        /* <DEDUP_REMOVED lines=13> */
[----:B----4-:R-:W-:Y:S01]  /*106a0*/  F2FP.BF16.F32.PACK_AB R94, R37, R38 ;  /* 0x00000026255e723e */ /* 0x010fe200000010ff */
[----:B------:R-:W-:Y:S01]  /*106b0*/  IMAD.MOV.U32 R29, RZ, RZ, R138 ;  /* 0x000000ffff1d7224 */ /* 0x000fe200078e008a */
[----:B------:R-:W-:Y:S01]  /*106c0*/  F2FP.BF16.F32.PACK_AB R93, R28, R36 ;  /* 0x000000241c5d723e */ /* 0x000fe200000010ff */
[----:B------:R-:W2:Y:S01]  /*106d0*/  LDSM.16.MT88.4 R164, [R226+0xac00] ;  /* 0x00ac0000e2a4783b */ /* 0x000ea20000004200 */
[----:B-1----:R-:W-:Y:S01]  /*106e0*/  F2FP.BF16.F32.PACK_AB R95, R24, R25 ;  /* 0x00000019185f723e */ /* 0x002fe200000010ff */
[----:B------:R-:W-:Y:S01]  /*106f0*/  FFMA.FTZ R2, R2, R45, R18 ;  /* 0x0000002d02027223 */ /* 0x000fe20000010012 */
[----:B------:R-:W-:Y:S01]  /*10700*/  MOV R3, R111 ;  /* 0x0000006f00037202 */ /* 0x000fe20000000f00 */
[----:B---3--:R-:W-:Y:S01]  /*10710*/  FFMA.FTZ R0, R196, R44, R19 ;  /* 0x0000002cc4007223 */ /* 0x008fe20000010013 */
[----:B------:R-:W-:Y:S01]  /*10720*/  MOV R17, R127 ;  /* 0x0000007f00117202 */ /* 0x000fe20000000f00 */
[----:B------:R-:W-:Y:S01]  /*10730*/  FFMA.FTZ R9, R198, R15, R197 ;  /* 0x0000000fc6097223 */ /* 0x000fe200000100c5 */
[----:B------:R-:W-:Y:S01]  /*10740*/  MOV R209, R125 ;  /* 0x0000007d00d17202 */ /* 0x000fe20000000f00 */
[----:B------:R-:W-:Y:S01]  /*10750*/  FFMA.FTZ R8, R199, R14, R252 ;  /* 0x0000000ec7087223 */ /* 0x000fe200000100fc */
[----:B------:R-:W-:Y:S01]  /*10760*/  IMAD.MOV.U32 R30, RZ, RZ, R140 ;  /* 0x000000ffff1e7224 */ /* 0x000fe200078e008c */
[----:B------:R-:W-:Y:S01]  /*10770*/  MOV R27, R141 ;  /* 0x0000008d001b7202 */ /* 0x000fe20000000f00 */
[----:B------:R-:W-:Y:S01]  /*10780*/  IMAD.MOV.U32 R26, RZ, RZ, R142 ;  /* 0x000000ffff1a7224 */ /* 0x000fe200078e008e */
[----:B------:R-:W-:Y:S01]  /*10790*/  MOV R211, R143 ;  /* 0x0000008f00d37202 */ /* 0x000fe20000000f00 */
[----:B------:R-:W-:Y:S01]  /*107a0*/  FADD.FTZ R3, R3, R2 ;  /* 0x0000000203037221 */ /* 0x000fe20000010000 */
[----:B------:R-:W-:Y:S01]  /*107b0*/  HMMA.16816.F32.BF16 R140, R92, R148, R96 ;  /* 0x000000945c8c723c */ /* 0x000fe20000041860 */
[----:B------:R-:W-:Y:S01]  /*107c0*/  FADD.FTZ R2, R17, R0 ;  /* 0x0000000011027221 */ /* 0x000fe20000010000 */
[----:B------:R-:W-:Y:S01]  /*107d0*/  FADD.FTZ R0, R208, R9 ;  /* 0x00000009d0007221 */ /* 0x000fe20000010000 */
[----:B------:R-:W-:Y:S01]  /*107e0*/  FADD.FTZ R8, R209, R8 ;  /* 0x00000008d1087221 */ /* 0x000fe20000010000 */
[----:B------:R-:W-:Y:S01]  /*107f0*/  FADD.FTZ R9, R210, R3 ;  /* 0x00000003d2097221 */ /* 0x000fe20000010000 */
[----:B------:R-:W-:Y:S01]  /*10800*/  MOV R31, R139 ;  /* 0x0000008b001f7202 */ /* 0x000fe20000000f00 */
[----:B------:R-:W1:Y:S01]  /*10810*/  LDSM.16.MT88.4 R80, [R224+0xbc00] ;  /* 0x00bc0000e050783b */ /* 0x000e620000004200 */
[----:B------:R-:W-:-:S02]  /*10820*/  F2FP.BF16.F32.PACK_AB R96, R107, R200 ;  /* 0x000000c86b60723e */ /* 0x000fc400000010ff */
[----:B------:R-:W-:Y:S02]  /*10830*/  F2FP.BF16.F32.PACK_AB R97, R16, R64 ;  /* 0x000000401061723e */ /* 0x000fe400000010ff */
[----:B------:R-:W-:Y:S02]  /*10840*/  F2FP.BF16.F32.PACK_AB R98, R101, R106 ;  /* 0x0000006a6562723e */ /* 0x000fe400000010ff */
[----:B------:R-:W-:Y:S01]  /*10850*/  F2FP.BF16.F32.PACK_AB R99, R10, R13 ;  /* 0x0000000d0a63723e */ /* 0x000fe200000010ff */
[----:B------:R-:W-:Y:S01]  /*10860*/  FADD.FTZ R3, R251, R2 ;  /* 0x00000002fb037221 */ /* 0x000fe20000010000 */
[----:B------:R-:W-:Y:S01]  /*10870*/  FADD.FTZ R2, R211, R0 ;  /* 0x00000000d3027221 */ /* 0x000fe20000010000 */
[----:B------:R-:W-:Y:S01]  /*10880*/  FADD.FTZ R0, R26, R8 ;  /* 0x000000081a007221 */ /* 0x000fe20000010000 */
[----:B------:R-:W-:Y:S01]  /*10890*/  FADD.FTZ R9, R27, R9 ;  /* 0x000000091b097221 */ /* 0x000fe20000010000 */
[----:B------:R-:W-:Y:S01]  /*108a0*/  HMMA.16816.F32.BF16 R88, R92, R4, R176 ;  /* 0x000000045c58723c */ /* 0x000fe200000418b0 */
[----:B------:R-:W-:Y:S01]  /*108b0*/  FADD.FTZ R8, R248, R3 ;  /* 0x00000003f8087221 */ /* 0x000fe20000010000 */
[----:B------:R-:W-:Y:S01]  /*108c0*/  MOV R39, R137 ;  /* 0x0000008900277202 */ /* 0x000fe20000000f00 */
        /* <DEDUP_REMOVED lines=52> */
[-C--:B------:R-:W-:Y:S03]  /*10c10*/  HMMA.16816.F32.BF16 R112, R96, R120.reuse, R144 ;  /* 0x000000786070723c */ /* 0x080fe60000041890 */
[----:B------:R3:W-:Y:S03]  /*10c20*/  STL [R1+0x4], R3 ;  /* 0x0000040301007387 */ /* 0x0007e60000100800 */
[C---:B------:R-:W-:Y:S01]  /*10c30*/  HMMA.16816.F32.BF16 R108, R92.reuse, R120, R188 ;  /* 0x000000785c6c723c */ /* 0x040fe200000418bc */
[----:B------:R3:W-:Y:S04]  /*10c40*/  STL [R1+0x8], R0 ;  /* 0x0000080001007387 */ /* 0x0007e80000100800 */
[----:B------:R3:W-:Y:S01]  /*10c50*/  STL [R1], R2 ;  /* 0x0000000201007387 */ /* 0x0007e20000100800 */
[C---:B------:R-:W-:Y:S06]  /*10c60*/  HMMA.16816.F32.BF16 R116, R92.reuse, R122, R204 ;  /* 0x0000007a5c74723c */ /* 0x040fec00000418cc */
[C---:B------:R-:W-:Y:S06]  /*10c70*/  HMMA.16816.F32.BF16 R124, R92.reuse, R132, R184 ;  /* 0x000000845c7c723c */ /* 0x040fec00000418b8 */
[C---:B------:R-:W-:Y:S06]  /*10c80*/  HMMA.16816.F32.BF16 R136, R92.reuse, R134, R180 ;  /* 0x000000865c88723c */ /* 0x040fec00000418b4 */
[C---:B------:R-:W-:Y:S06]  /*10c90*/  HMMA.16816.F32.BF16 R152, R92.reuse, R150, R152 ;  /* 0x000000965c98723c */ /* 0x040fec0000041898 */
[C---:B--2---:R-:W-:Y:S06]  /*10ca0*/  HMMA.16816.F32.BF16 R156, R92.reuse, R164, R156 ;  /* 0x000000a45c9c723c */ /* 0x044fec000004189c */
[C---:B------:R-:W-:Y:S06]  /*10cb0*/  HMMA.16816.F32.BF16 R168, R92.reuse, R166, R168 ;  /* 0x000000a65ca8723c */ /* 0x040fec00000418a8 */
[C---:B-1----:R-:W-:Y:S06]  /*10cc0*/  HMMA.16816.F32.BF16 R72, R92.reuse, R80, R72 ;  /* 0x000000505c48723c */ /* 0x042fec0000041848 */
        /* <DEDUP_REMOVED lines=11> */
[----:B---3--:R-:W-:-:S15]  /*10d80*/  HMMA.16816.F32.BF16 R96, R96, R6, R20 ;  /* 0x000000066060723c */ /* 0x008fde0000041814 */
[----:B------:R-:W-:-:S09]  /*10d90*/  NOP ;  /* 0x0000000000007918 */ /* 0x000fd20000000000 */
.L_x_836:
[----:B------:R-:W-:-:S06]  /*10da0*/  UISETP.GT.AND UP0, UPT, UR24, UR15, UPT ;  /* 0x0000000f1800728c */ /* 0x000fcc000bf04270 */
[----:B------:R-:W-:-:S13]  /*10db0*/  PLOP3.LUT P0, PT, PT, PT, UP0, 0x80, 0x0 ;  /* 0x000000000000781c */ /* 0x000fda0003f0f008 */
[----:B------:R-:W-:Y:S05]  /*10dc0*/  @!P0 BRA `(.L_x_839) ;  /* 0x00000048000c8947 */ /* 0x000fea0003800000 */
[----:B------:R-:W2:Y:S01]  /*10dd0*/  LDL.LU.64 R6, [R1+0x28] ;  /* 0x0000280001067983 */ /* 0x000ea20000300a00 */
        /* <DEDUP_REMOVED lines=8> */
[----:B------:R-:W-:Y:S01]  /*10e60*/  ULDC UR4, c[0x0][0x2ec] ;  /* 0x0000bb0000047ab9 */ /* 0x000fe20000000800 */
[----:B------:R-:W-:Y:S01]  /*10e70*/  ULDC.64 UR6, c[0x0][0x218] ;  /* 0x0000860000067ab9 */ /* 0x000fe20000000a00 */
[----:B------:R-:W-:Y:S01]  /*10e80*/  ULDC.64 UR10, c[0x0][0x220] ;  /* 0x00008800000a7ab9 */ /* 0x000fe20000000a00 */
[----:B------:R-:W-:Y:S01]  /*10e90*/  ULDC.64 UR8, c[0x0][0x248] ;  /* 0x0000920000087ab9 */ /* 0x000fe20000000a00 */
[----:B--2---:R-:W-:-:S05]  /*10ea0*/  IMAD.MOV.U32 R5, RZ, RZ, R7 ;  /* 0x000000ffff057224 */ /* 0x004fca00078e0007 */
[----:B------:R1:W-:Y:S01]  /*10eb0*/  STL.64 [R1+0x10], R4 ;  /* 0x0000100401007387 */ /* 0x0003e20000100a00 */
[----:B------:R-:W-:Y:S05]  /*10ec0*/  BRA `(.L_x_840) ;  /* 0x0000000000707947 */ /* 0x000fea0003800000 */
.L_x_842:
        /* <DEDUP_REMOVED lines=28> */
.L_x_840:
        /* <DEDUP_REMOVED lines=13> */
[----:B------:R-:W-:Y:S02]  /*11160*/  LEA.HI.X R5, R6, UR11, R0, 0x1, P0 ;  /* 0x0000000b06057c11 */ /* 0x000fe400080f0c00 */
        /* <DEDUP_REMOVED lines=10> */
[----:B------:R-:W-:Y:S07]  /*11210*/  LOP3.LUT R2, R2, 0x6, RZ, 0xc0, !PT ;  /* 0x0000000602027812 */ /* 0x000fee00078ec0ff */
[----:B------:R-:W-:Y:S08]  /*11220*/  LDGSTS.E.BYPASS.LTC128B.128 [R238+0xa800], desc[UR18][R6.64+0x40] ;  /* 0x0a80004006ee7fae */ /* 0x000ff0000b901d52 */
[----:B------:R1:W-:Y:S08]  /*11230*/  LDGSTS.E.BYPASS.LTC128B.128 [R238+0xb800], desc[UR18][R6.64+0x80] ;  /* 0x0b80008006ee7fae */ /* 0x0003f0000b901d52 */
[----:B------:R-:W-:Y:S08]  /*11240*/  LDSM.16.M88.4 R64, [R228] ;  /* 0x00000000e440783b */ /* 0x000ff00000000200 */
[----:B-----5:R-:W1:Y:S08]  /*11250*/  LDSM.16.M88.4 R16, [R225+0x6000] ;  /* 0x00600000e110783b */ /* 0x020e700000000200 */
[----:B------:R-:W2:Y:S08]  /*11260*/  LDSM.16.M88.4 R60, [R228+0x1000] ;  /* 0x00100000e43c783b */ /* 0x000eb00000000200 */
[----:B------:R-:W3:Y:S08]  /*11270*/  LDSM.16.M88.4 R32, [R225+0x6400] ;  /* 0x00640000e120783b */ /* 0x000ef00000000200 */
[----:B------:R-:W0:Y:S08]  /*11280*/  LDGDEPBAR ;  /* 0x00000000000079af */ /* 0x000e300000000000 */
[----:B------:R-:W4:Y:S08]  /*11290*/  LDSM.16.M88.4 R48, [R225+0x6800] ;  /* 0x00680000e130783b */ /* 0x000f300000000200 */
[----:B------:R-:W4:Y:S01]  /*112a0*/  LDSM.16.M88.4 R172, [R225+0x6c00] ;  /* 0x006c0000e1ac783b */ /* 0x000f220000000200 */
        /* <DEDUP_REMOVED lines=21> */
[-C--:B------:R-:W-:Y:S03]  /*11400*/  HMMA.16816.F32.BF16 R52, R64, R172.reuse, RZ ;  /* 0x000000ac4034723c */ /* 0x080fe600000418ff */
[----:B------:R-:W-:Y:S03]  /*11410*/  LDSM.16.M88.4 R212, [R225+0x7c00] ;  /* 0x007c0000e1d4783b */ /* 0x000fe60000000200 */
[C---:B------:R-:W-:Y:S05]  /*11420*/  HMMA.16816.F32.BF16 R56, R60.reuse, R172, RZ ;  /* 0x000000ac3c38723c */ /* 0x040fea00000418ff */
[----:B------:R-:W-:Y:S01]  /*11430*/  LDSM.16.M88.4 R216, [R229+0x4000] ;  /* 0x00400000e5d8783b */ /* 0x000fe20000000200 */
[-C--:B------:R-:W-:Y:S06]  /*11440*/  HMMA.16816.F32.BF16 R60, R60, R174.reuse, RZ ;  /* 0x000000ae3c3c723c */ /* 0x080fec00000418ff */
[----:B------:R-:W-:Y:S01]  /*11450*/  HMMA.16816.F32.BF16 R64, R64, R174, RZ ;  /* 0x000000ae4040723c */ /* 0x000fe200000418ff */
[----:B------:R-:W4:Y:S05]  /*11460*/  LDSM.16.M88.4 R172, [R225+0x7400] ;  /* 0x00740000e1ac783b */ /* 0x000f2a0000000200 */
        /* <DEDUP_REMOVED lines=86> */
[----:B------:R-:W1:Y:S01]  /*119d0*/  MUFU.TANH R105, R4 ;  /* 0x0000000400697308 */ /* 0x000e620000002400 */
[----:B------:R-:W-:Y:S01]  /*119e0*/  FMUL.FTZ R0, R7, UR12 ;  /* 0x0000000c07007c20 */ /* 0x000fe20008410000 */
[----:B------:R-:W-:Y:S01]  /*119f0*/  FMUL.FTZ R8, R8, UR12 ;  /* 0x0000000c08087c20 */ /* 0x000fe20008410000 */
[----:B------:R-:W-:Y:S01]  /*11a00*/  FMUL.FTZ R9, R9, UR12 ;  /* 0x0000000c09097c20 */ /* 0x000fe20008410000 */
[----:B------:R-:W-:Y:S01]  /*11a10*/  FMUL.FTZ R10, R10, UR12 ;  /* 0x0000000c0a0a7c20 */ /* 0x000fe20008410000 */
[----:B------:R-:W-:Y:S05]  /*11a20*/  FMUL.FTZ R11, R11, UR12 ;  /* 0x0000000c0b0b7c20 */ /* 0x000fea0008410000 */
[----:B------:R-:W2:Y:S01]  /*11a30*/  MUFU.TANH R104, R6 ;  /* 0x0000000600687308 */ /* 0x000ea20000002400 */
        /* <DEDUP_REMOVED lines=9> */
[----:B------:R4:W-:Y:S10]  /*11ad0*/  MUFU.TANH R101, R0 ;  /* 0x0000000000657308 */ /* 0x0009f40000002400 */
[----:B------:R1:W-:Y:S01]  /*11ae0*/  MUFU.TANH R180, R17 ;  /* 0x0000001100b47308 */ /* 0x0003e20000002400 */
[----:B---3--:R-:W3:Y:S09]  /*11af0*/  LDSM.16.M88.4 R4, [R227+0x8400] ;  /* 0x00840000e304783b */ /* 0x008ef20000000200 */
[----:B------:R-:W-:Y:S01]  /*11b00*/  MUFU.TANH R182, R8 ;  /* 0x0000000800b67308 */ /* 0x000fe20000002400 */
[----:B----4-:R-:W-:Y:S04]  /*11b10*/  IMAD.U32 R0, RZ, RZ, UR13 ;  /* 0x0000000dff007e24 */ /* 0x010fe8000f8e00ff */
[----:B------:R-:W-:Y:S05]  /*11b20*/  IMAD R0, R0, 0x40, R2 ;  /* 0x0000004000007824 */ /* 0x000fea00078e0202 */
[----:B------:R-:W-:Y:S01]  /*11b30*/  MUFU.TANH R184, R9 ;  /* 0x0000000900b87308 */ /* 0x000fe20000002400 */
[C---:B------:R-:W-:Y:S01]  /*11b40*/  VIADD R2, R0.reuse, 0x1 ;  /* 0x0000000100027836 */ /* 0x040fe20000000000 */
[CC--:B------:R-:W-:Y:S02]  /*11b50*/  ISETP.GE.AND P5, PT, R0.reuse, R232.reuse, PT ;  /* 0x000000e80000720c */ /* 0x0c0fe40003fa6270 */
[C---:B------:R-:W-:Y:S02]  /*11b60*/  ISETP.GE.AND P3, PT, R0.reuse, R231, PT ;  /* 0x000000e70000720c */ /* 0x040fe40003f66270 */
[----:B------:R-:W-:Y:S02]  /*11b70*/  ISETP.GE.OR P5, PT, R0, R237, !P5 ;  /* 0x000000ed0000720c */ /* 0x000fe40006fa6670 */
[C---:B------:R-:W-:Y:S02]  /*11b80*/  ISETP.GE.AND P4, PT, R2.reuse, R232, PT ;  /* 0x000000e80200720c */ /* 0x040fe40003f86270 */
[----:B------:R-:W-:Y:S01]  /*11b90*/  MUFU.TANH R183, R10 ;  /* 0x0000000a00b77308 */ /* 0x000fe20000002400 */
[----:B-1----:R-:W-:Y:S02]  /*11ba0*/  FSEL R17, R105, -INF , !P5 ;  /* 0xff80000069117808 */ /* 0x002fe40006800000 */
[C---:B------:R-:W-:Y:S02]  /*11bb0*/  ISETP.GE.AND P2, PT, R2.reuse, R231, PT ;  /* 0x000000e70200720c */ /* 0x040fe40003f46270 */
[C---:B------:R-:W-:Y:S02]  /*11bc0*/  ISETP.GE.AND P1, PT, R2.reuse, R233, PT ;  /* 0x000000e90200720c */ /* 0x040fe40003f26270 */
[C---:B------:R-:W-:Y:S03]  /*11bd0*/  ISETP.GE.AND P6, PT, R2.reuse, R230, PT ;  /* 0x000000e60200720c */ /* 0x040fe60003fc6270 */
[----:B------:R1:W-:Y:S01]  /*11be0*/  MUFU.TANH R177, R11 ;  /* 0x0000000b00b17308 */ /* 0x0003e20000002400 */
[C---:B------:R-:W-:Y:S02]  /*11bf0*/  ISETP.GE.OR P4, PT, R2.reuse, R237, !P4 ;  /* 0x000000ed0200720c */ /* 0x040fe40006786670 */
[C---:B------:R-:W-:Y:S02]  /*11c00*/  ISETP.GE.OR P2, PT, R2.reuse, R236, !P2 ;  /* 0x000000ec0200720c */ /* 0x040fe40005746670 */
[C---:B------:R-:W-:Y:S02]  /*11c10*/  ISETP.GE.OR P1, PT, R2.reuse, R235, !P1 ;  /* 0x000000eb0200720c */ /* 0x040fe40004f26670 */
[----:B------:R-:W-:Y:S01]  /*11c20*/  ISETP.GE.OR P6, PT, R2, R234, !P6 ;  /* 0x000000ea0200720c */ /* 0x000fe200077c6670 */
[-C--:B---3--:R-:W-:Y:S02]  /*11c30*/  HMMA.16816.F32.BF16 R20, R216, R4.reuse, R20 ;  /* 0x00000004d814723c */ /* 0x088fe40000041814 */
[----:B------:R-:W-:Y:S01]  /*11c40*/  MUFU.TANH R12, R12 ;  /* 0x0000000c000c7308 */ /* 0x000fe20000002400 */
[C---:B------:R-:W-:Y:S01]  /*11c50*/  ISETP.GE.OR P3, PT, R0.reuse, R236, !P3 ;  /* 0x000000ec0000720c */ /* 0x040fe20005f66670 */
[C---:B------:R-:W-:Y:S01]  /*11c60*/  VIADD R2, R0.reuse, 0x8 ;  /* 0x0000000800027836 */ /* 0x040fe20000000000 */
[-C--:B------:R-:W-:Y:S01]  /*11c70*/  ISETP.GE.AND P0, PT, R0, R233.reuse, PT ;  /* 0x000000e90000720c */ /* 0x080fe20003f06270 */
[C---:B------:R-:W-:Y:S01]  /*11c80*/  HMMA.16816.F32.BF16 R24, R172.reuse, R4, R24 ;  /* 0x00000004ac18723c */ /* 0x040fe20000041818 */
[----:B-1----:R-:W1:Y:S03]  /*11c90*/  LDSM.16.M88.4 R8, [R227+0x8800] ;  /* 0x00880000e308783b */ /* 0x002e660000000200 */
[----:B------:R-:W-:Y:S02]  /*11ca0*/  ISETP.GE.AND P5, PT, R2, R233, PT ;  /* 0x000000e90200720c */ /* 0x000fe40003fa6270 */
[----:B------:R-:W-:Y:S01]  /*11cb0*/  MUFU.TANH R176, R13 ;  /* 0x0000000d00b07308 */ /* 0x000fe20000002400 */
[-C--:B------:R-:W-:Y:S01]  /*11cc0*/  ISETP.GE.OR P0, PT, R0, R235.reuse, !P0 ;  /* 0x000000eb0000720c */ /* 0x080fe20004706670 */
[-C--:B------:R-:W-:Y:S03]  /*11cd0*/  HMMA.16816.F32.BF16 R28, R172, R6.reuse, R28 ;  /* 0x00000006ac1c723c */ /* 0x080fe6000004181c */
[----:B------:R-:W-:Y:S01]  /*11ce0*/  ISETP.GE.OR P5, PT, R2, R235, !P5 ;  /* 0x000000eb0200720c */ /* 0x000fe20006fa6670 */
[----:B------:R-:W-:Y:S02]  /*11cf0*/  VIADD R4, R0, 0x10 ;  /* 0x0000001000047836 */ /* 0x000fe40000000000 */
[C---:B------:R-:W-:Y:S02]  /*11d00*/  HMMA.16816.F32.BF16 R32, R216.reuse, R6, R32 ;  /* 0x00000006d820723c */ /* 0x040fe40000041820 */
[----:B------:R-:W3:Y:S03]  /*11d10*/  MUFU.TANH R103, R14 ;  /* 0x0000000e00677308 */ /* 0x000ee60000002400 */
[----:B------:R-:W-:Y:S01]  /*11d20*/  FMUL.FTZ R20, R20, UR12 ;  /* 0x0000000c14147c20 */ /* 0x000fe20008410000 */
[----:B------:R-:W-:Y:S01]  /*11d30*/  FMUL.FTZ R22, R22, UR12 ;  /* 0x0000000c16167c20 */ /* 0x000fe20008410000 */
[----:B------:R-:W-:Y:S01]  /*11d40*/  FMUL.FTZ R23, R23, UR12 ;  /* 0x0000000c17177c20 */ /* 0x000fe20008410000 */
[----:B------:R-:W-:Y:S04]  /*11d50*/  FMUL.FTZ R21, R21, UR12 ;  /* 0x0000000c15157c20 */ /* 0x000fe80008410000 */
[----:B------:R2:W-:Y:S01]  /*11d60*/  MUFU.TANH R5, R20 ;  /* 0x0000001400057308 */ /* 0x0005e20000002400 */
[----:B------:R-:W-:Y:S01]  /*11d70*/  FMUL.FTZ R27, R27, UR12 ;  /* 0x0000000c1b1b7c20 */ /* 0x000fe20008410000 */
[----:B------:R-:W-:Y:S01]  /*11d80*/  FMUL.FTZ R26, R26, UR12 ;  /* 0x0000000c1a1a7c20 */ /* 0x000fe20008410000 */
[----:B------:R-:W-:Y:S01]  /*11d90*/  FMUL.FTZ R25, R25, UR12 ;  /* 0x0000000c19197c20 */ /* 0x000fe20008410000 */
[----:B------:R-:W-:Y:S06]  /*11da0*/  FMUL.FTZ R24, R24, UR12 ;  /* 0x0000000c18187c20 */ /* 0x000fec0008410000 */
[----:B------:R-:W-:Y:S01]  /*11db0*/  MUFU.TANH R15, R15 ;  /* 0x0000000f000f7308 */ /* 0x000fe20000002400 */
[----:B------:R-:W-:Y:S01]  /*11dc0*/  FMUL.FTZ R31, R31, UR12 ;  /* 0x0000000c1f1f7c20 */ /* 0x000fe20008410000 */
[----:B------:R-:W-:Y:S01]  /*11dd0*/  FMUL.FTZ R28, R28, UR12 ;  /* 0x0000000c1c1c7c20 */ /* 0x000fe20008410000 */
[----:B------:R-:W-:Y:S01]  /*11de0*/  FMUL.FTZ R30, R30, UR12 ;  /* 0x0000000c1e1e7c20 */ /* 0x000fe20008410000 */
[----:B------:R-:W-:Y:S01]  /*11df0*/  FMUL.FTZ R29, R29, UR12 ;  /* 0x0000000c1d1d7c20 */ /* 0x000fe20008410000 */
[----:B------:R-:W-:Y:S05]  /*11e00*/  FMUL.FTZ R32, R32, UR12 ;  /* 0x0000000c20207c20 */ /* 0x000fea0008410000 */
[----:B------:R-:W4:Y:S01]  /*11e10*/  MUFU.TANH R16, R16 ;  /* 0x0000001000107308 */ /* 0x000f220000002400 */
[----:B--2---:R-:W-:Y:S01]  /*11e20*/  FSEL R20, R104, -INF , !P3 ;  /* 0xff80000068147808 */ /* 0x004fe20005800000 */
[----:B------:R-:W-:Y:S01]  /*11e30*/  FMUL.FTZ R33, R33, UR12 ;  /* 0x0000000c21217c20 */ /* 0x000fe20008410000 */
[----:B------:R-:W-:Y:S01]  /*11e40*/  ISETP.GE.AND P3, PT, R2, R230, PT ;  /* 0x000000e60200720c */ /* 0x000fe20003f66270 */
[----:B------:R-:W-:Y:S01]  /*11e50*/  FMUL.FTZ R34, R34, UR12 ;  /* 0x0000000c22227c20 */ /* 0x000fe20008410000 */
[-C--:B-1----:R-:W-:Y:S03]  /*11e60*/  HMMA.16816.F32.BF16 R36, R216, R8.reuse, R36 ;  /* 0x00000008d824723c */ /* 0x082fe60000041824 */
[----:B------:R-:W-:Y:S02]  /*11e70*/  ISETP.GE.OR P3, PT, R2, R234, !P3 ;  /* 0x000000ea0200720c */ /* 0x000fe40005f66670 */
[----:B------:R3:W-:Y:S01]  /*11e80*/  MUFU.TANH R13, R28 ;  /* 0x0000001c000d7308 */ /* 0x0007e20000002400 */
[----:B------:R-:W-:Y:S01]  /*11e90*/  FMUL.FTZ R35, R35, UR12 ;  /* 0x0000000c23237c20 */ /* 0x000fe20008410000 */
[C---:B------:R-:W-:Y:S08]  /*11ea0*/  HMMA.16816.F32.BF16 R40, R172.reuse, R8, R40 ;  /* 0x00000008ac28723c */ /* 0x040ff00000041828 */
[----:B------:R-:W-:Y:S01]  /*11eb0*/  MUFU.TANH R14, R30 ;  /* 0x0000001e000e7308 */ /* 0x000fe20000002400 */
[-C--:B------:R-:W-:Y:S06]  /*11ec0*/  HMMA.16816.F32.BF16 R44, R172, R10.reuse, R44 ;  /* 0x0000000aac2c723c */ /* 0x080fec000004182c */
[C---:B------:R-:W-:Y:S03]  /*11ed0*/  HMMA.16816.F32.BF16 R48, R216.reuse, R10, R48 ;  /* 0x0000000ad830723c */ /* 0x040fe60000041830 */
[----:B------:R1:W2:Y:S02]  /*11ee0*/  MUFU.TANH R105, R26 ;  /* 0x0000001a00697308 */ /* 0x0002a40000002400 */
[----:B---3--:R-:W-:Y:S01]  /*11ef0*/  FSEL R28, R103, -INF , !P3 ;  /* 0xff800000671c7808 */ /* 0x008fe20005800000 */
[----:B------:R-:W-:Y:S01]  /*11f00*/  FMUL.FTZ R36, R36, UR12 ;  /* 0x0000000c24247c20 */ /* 0x000fe20008410000 */
[----:B------:R-:W-:Y:S01]  /*11f10*/  ISETP.GE.AND P3, PT, R4, R231, PT ;  /* 0x000000e70400720c */ /* 0x000fe20003f66270 */
[----:B------:R-:W-:Y:S05]  /*11f20*/  FMUL.FTZ R38, R38, UR12 ;  /* 0x0000000c26267c20 */ /* 0x000fea0008410000 */
[----:B------:R-:W3:Y:S01]  /*11f30*/  MUFU.TANH R181, R18 ;  /* 0x0000001200b57308 */ /* 0x000ee20000002400 */
[----:B------:R-:W-:Y:S01]  /*11f40*/  ISETP.GE.OR P3, PT, R4, R236, !P3 ;  /* 0x000000ec0400720c */ /* 0x000fe20005f66670 */
[----:B------:R-:W-:Y:S01]  /*11f50*/  FMUL.FTZ R37, R37, UR12 ;  /* 0x0000000c25257c20 */ /* 0x000fe20008410000 */
[----:B------:R-:W-:Y:S01]  /*11f60*/  FMUL.FTZ R39, R39, UR12 ;  /* 0x0000000c27277c20 */ /* 0x000fe20008410000 */
[----:B------:R-:W-:Y:S01]  /*11f70*/  FMUL.FTZ R40, R40, UR12 ;  /* 0x0000000c28287c20 */ /* 0x000fe20008410000 */
[----:B------:R-:W-:Y:S01]  /*11f80*/  FMUL.FTZ R41, R41, UR12 ;  /* 0x0000000c29297c20 */ /* 0x000fe20008410000 */
[----:B------:R-:W-:Y:S04]  /*11f90*/  FMUL.FTZ R42, R42, UR12 ;  /* 0x0000000c2a2a7c20 */ /* 0x000fe80008410000 */
[----:B------:R-:W3:Y:S01]  /*11fa0*/  MUFU.TANH R18, R19 ;  /* 0x0000001300127308 */ /* 0x000ee20000002400 */
[----:B-1----:R-:W-:Y:S01]  /*11fb0*/  FSEL R26, R12, -INF , !P5 ;  /* 0xff8000000c1a7808 */ /* 0x002fe20006800000 */
[----:B------:R-:W-:Y:S01]  /*11fc0*/  FMUL.FTZ R44, R44, UR12 ;  /* 0x0000000c2c2c7c20 */ /* 0x000fe20008410000 */
[----:B------:R-:W-:Y:S01]  /*11fd0*/  FMUL.FTZ R45, R45, UR12 ;  /* 0x0000000c2d2d7c20 */ /* 0x000fe20008410000 */
[----:B------:R-:W-:Y:S06]  /*11fe0*/  FMUL.FTZ R48, R48, UR12 ;  /* 0x0000000c30307c20 */ /* 0x000fec0008410000 */
[----:B------:R-:W-:Y:S01]  /*11ff0*/  MUFU.TANH R12, R31 ;  /* 0x0000001f000c7308 */ /* 0x000fe20000002400 */
[----:B------:R-:W-:Y:S01]  /*12000*/  FMUL.FTZ R50, R50, UR12 ;  /* 0x0000000c32327c20 */ /* 0x000fe20008410000 */
[----:B------:R-:W-:Y:S08]  /*12010*/  FMUL.FTZ R49, R49, UR12 ;  /* 0x0000000c31317c20 */ /* 0x000ff00008410000 */
[----:B------:R1:W3:Y:S10]  /*12020*/  MUFU.TANH R178, R22 ;  /* 0x0000001600b27308 */ /* 0x0002f40000002400 */
[----:B------:R4:W-:Y:S10]  /*12030*/  MUFU.TANH R190, R25 ;  /* 0x0000001900be7308 */ /* 0x0009f40000002400 */
[----:B------:R-:W-:Y:S01]  /*12040*/  MUFU.TANH R187, R23 ;  /* 0x0000001700bb7308 */ /* 0x000fe20000002400 */
[----:B-1----:R-:W-:Y:S02]  /*12050*/  FSEL R22, R102, -INF , !P4 ;  /* 0xff80000066167808 */ /* 0x002fe40006000000 */
[C---:B------:R-:W-:Y:S04]  /*12060*/  ISETP.GE.AND P4, PT, R2.reuse, R232, PT ;  /* 0x000000e80200720c */ /* 0x040fe80003f86270 */
[----:B------:R-:W-:Y:S03]  /*12070*/  ISETP.GE.OR P4, PT, R2, R237, !P4 ;  /* 0x000000ed0200720c */ /* 0x000fe60006786670 */
[----:B------:R-:W-:Y:S01]  /*12080*/  MUFU.TANH R102, R27 ;  /* 0x0000001b00667308 */ /* 0x000fe20000002400 */
[----:B----4-:R-:W-:Y:S02]  /*12090*/  FSEL R25, R184, -INF , !P1 ;  /* 0xff800000b8197808 */ /* 0x010fe40004800000 */
[----:B------:R-:W-:Y:S02]  /*120a0*/  FSEL R19, R16, -INF , !P4 ;  /* 0xff80000010137808 */ /* 0x000fe40006000000 */
[C---:B------:R-:W-:Y:S05]  /*120b0*/  ISETP.GE.AND P4, PT, R4.reuse, R230, PT ;  /* 0x000000e60400720c */ /* 0x040fea0003f86270 */
[----:B------:R1:W-:Y:S01]  /*120c0*/  MUFU.TANH R191, R24 ;  /* 0x0000001800bf7308 */ /* 0x0003e20000002400 */
[----:B------:R-:W-:Y:S04]  /*120d0*/  ISETP.GE.OR P4, PT, R4, R234, !P4 ;  /* 0x000000ea0400720c */ /* 0x000fe80006786670 */
[----:B--2---:R-:W-:Y:S05]  /*120e0*/  FSEL R198, R105, -INF , !P4 ;  /* 0xff80000069c67808 */ /* 0x004fea0006000000 */
[----:B------:R2:W4:Y:S10]  /*120f0*/  MUFU.TANH R179, R21 ;  /* 0x0000001500b37308 */ /* 0x0005340000002400 */
[----:B------:R-:W-:Y:S01]  /*12100*/  MUFU.TANH R186, R32 ;  /* 0x0000002000ba7308 */ /* 0x000fe20000002400 */
[----:B-1----:R-:W-:Y:S02]  /*12110*/  FSEL R24, R101, -INF , !P2 ;  /* 0xff80000065187808 */ /* 0x002fe40005000000 */
[C---:B------:R-:W-:Y:S04]  /*12120*/  ISETP.GE.AND P2, PT, R2.reuse, R231, PT ;  /* 0x000000e70200720c */ /* 0x040fe80003f46270 */
[----:B------:R-:W-:Y:S01]  /*12130*/  ISETP.GE.OR P2, PT, R2, R236, !P2 ;  /* 0x000000ec0200720c */ /* 0x000fe20005746670 */
[----:B------:R-:W-:Y:S01]  /*12140*/  VIADD R2, R0, 0x9 ;  /* 0x0000000900027836 */ /* 0x000fe20000000000 */
[----:B--2---:R-:W-:Y:S01]  /*12150*/  FSEL R21, R182, -INF , !P0 ;  /* 0xff800000b6157808 */ /* 0x004fe20004000000 */
[----:B------:R1:W2:Y:S01]  /*12160*/  MUFU.TANH R101, R29 ;  /* 0x0000001d00657308 */ /* 0x0002a20000002400 */
[----:B------:R-:W-:Y:S02]  /*12170*/  ISETP.GE.AND P0, PT, R0, R230, PT ;  /* 0x000000e60000720c */ /* 0x000fe40003f06270 */
[----:B------:R-:W-:Y:S02]  /*12180*/  ISETP.GE.AND P1, PT, R2, R233, PT ;  /* 0x000000e90200720c */ /* 0x000fe40003f26270 */
[----:B------:R-:W-:Y:S02]  /*12190*/  ISETP.GE.OR P0, PT, R0, R234, !P0 ;  /* 0x000000ea0000720c */ /* 0x000fe40004706670 */
[C---:B------:R-:W-:Y:S03]  /*121a0*/  ISETP.GE.OR P1, PT, R2.reuse, R235, !P1 ;  /* 0x000000eb0200720c */ /* 0x040fe60004f26670 */
[----:B------:R4:W-:Y:S01]  /*121b0*/  MUFU.TANH R185, R33 ;  /* 0x0000002100b97308 */ /* 0x0009e20000002400 */
[----:B------:R-:W-:Y:S02]  /*121c0*/  FSEL R23, R183, -INF , !P0 ;  /* 0xff800000b7177808 */ /* 0x000fe40004000000 */
[----:B------:R-:W-:Y:S02]  /*121d0*/  ISETP.GE.AND P0, PT, R2, R230, PT ;  /* 0x000000e60200720c */ /* 0x000fe40003f06270 */
[----:B------:R-:W-:Y:S02]  /*121e0*/  FSEL R27, R176, -INF , !P1 ;  /* 0xff800000b01b7808 */ /* 0x000fe40004800000 */
[----:B------:R-:W-:Y:S03]  /*121f0*/  ISETP.GE.OR P0, PT, R2, R234, !P0 ;  /* 0x000000ea0200720c */ /* 0x000fe60004706670 */
[----:B------:R-:W2:Y:S01]  /*12200*/  MUFU.TANH R34, R34 ;  /* 0x0000002200227308 */ /* 0x000ea20000002400 */
[CC--:B------:R-:W-:Y:S02]  /*12210*/  ISETP.GE.AND P1, PT, R4.reuse, R232.reuse, PT ;  /* 0x000000e80400720c */ /* 0x0c0fe40003f26270 */
[----:B------:R-:W-:Y:S02]  /*12220*/  FSEL R30, R15, -INF , !P0 ;  /* 0xff8000000f1e7808 */ /* 0x000fe40004000000 */
[C---:B------:R-:W-:Y:S02]  /*12230*/  ISETP.GE.AND P0, PT, R4.reuse, R233, PT ;  /* 0x000000e90400720c */ /* 0x040fe40003f06270 */
[C---:B------:R-:W-:Y:S03]  /*12240*/  ISETP.GE.OR P1, PT, R4.reuse, R237, !P1 ;  /* 0x000000ed0400720c */ /* 0x040fe60004f26670 */
[----:B------:R-:W2:Y:S01]  /*12250*/  MUFU.TANH R35, R35 ;  /* 0x0000002300237308 */ /* 0x000ea20000002400 */
[----:B------:R-:W-:Y:S02]  /*12260*/  ISETP.GE.OR P0, PT, R4, R235, !P0 ;  /* 0x000000eb0400720c */ /* 0x000fe40004706670 */
[----:B------:R-:W-:Y:S02]  /*12270*/  FSEL R31, R5, -INF , !P1 ;  /* 0xff800000051f7808 */ /* 0x000fe40004800000 */
[----:B-1----:R-:W-:Y:S01]  /*12280*/  FSEL R29, R177, -INF , !P6 ;  /* 0xff800000b11d7808 */ /* 0x002fe20007000000 */
[----:B------:R-:W1:Y:S01]  /*12290*/  LDSM.16.M88.4 R4, [R227+0x8c00] ;  /* 0x008c0000e304783b */ /* 0x000e620000000200 */
[C---:B------:R-:W-:Y:S01]  /*122a0*/  ISETP.GE.AND P6, PT, R2.reuse, R232, PT ;  /* 0x000000e80200720c */ /* 0x040fe20003fc6270 */
[----:B------:R-:W-:Y:S04]  /*122b0*/  DEPBAR.LE SB0, 0x0 ;  /* 0x000080000000791a */ /* 0x000fe80000000000 */
[C---:B------:R-:W-:Y:S01]  /*122c0*/  ISETP.GE.AND P5, PT, R2.reuse, R231, PT ;  /* 0x000000e70200720c */ /* 0x040fe20003fa6270 */
[----:B------:R-:W2:Y:S01]  /*122d0*/  MUFU.TANH R36, R36 ;  /* 0x0000002400247308 */ /* 0x000ea20000002400 */
[C---:B------:R-:W-:Y:S01]  /*122e0*/  ISETP.GE.OR P6, PT, R2.reuse, R237, !P6 ;  /* 0x000000ed0200720c */ /* 0x040fe200077c6670 */
[----:B------:R-:W-:Y:S01]  /*122f0*/  BAR.SYNC.DEFER_BLOCKING 0x0 ;  /* 0x0000000000007b1d */ /* 0x000fe20000010000 */
[----:B------:R-:W-:Y:S01]  /*12300*/  ISETP.GE.OR P5, PT, R2, R236, !P5 ;  /* 0x000000ec0200720c */ /* 0x000fe20006fa6670 */
[----:B------:R-:W-:Y:S01]  /*12310*/  VIADD R2, R0, 0x11 ;  /* 0x0000001100027836 */ /* 0x000fe20000000000 */
[----:B---3--:R-:W-:Y:S02]  /*12320*/  FSEL R16, R181, -INF , !P2 ;  /* 0xff800000b5107808 */ /* 0x008fe40005000000 */
        /* <DEDUP_REMOVED lines=11> */
[----:B----4-:R-:W-:Y:S01]  /*123e0*/  FSEL R33, R178, -INF , !P3 ;  /* 0xff800000b2217808 */ /* 0x010fe20005800000 */
[----:B------:R-:W3:Y:S01]  /*123f0*/  MUFU.TANH R38, R38 ;  /* 0x0000002600267308 */ /* 0x000ee20000002400 */
[----:B------:R-:W-:Y:S02]  /*12400*/  FSEL R32, R179, -INF , !P2 ;  /* 0xff800000b3207808 */ /* 0x000fe40005000000 */
[----:B------:R-:W-:Y:S02]  /*12410*/  FSEL R187, R187, -INF , !P6 ;  /* 0xff800000bbbb7808 */ /* 0x000fe40007000000 */
[----:B------:R-:W-:Y:S01]  /*12420*/  FSEL R191, R191, -INF , !P0 ;  /* 0xff800000bfbf7808 */ /* 0x000fe20004000000 */
[-C--:B-1----:R-:W-:Y:S04]  /*12430*/  HMMA.16816.F32.BF16 R52, R216, R4.reuse, R52 ;  /* 0x00000004d834723c */ /* 0x082fe80000041834 */
[----:B------:R-:W-:Y:S01]  /*12440*/  MUFU.TANH R44, R44 ;  /* 0x0000002c002c7308 */ /* 0x000fe20000002400 */
[C---:B------:R-:W-:Y:S01]  /*12450*/  ISETP.GE.AND P3, PT, R2.reuse, R233, PT ;  /* 0x000000e90200720c */ /* 0x040fe20003f66270 */
[C---:B------:R-:W-:Y:S04]  /*12460*/  HMMA.16816.F32.BF16 R56, R172.reuse, R4, R56 ;  /* 0x00000004ac38723c */ /* 0x040fe80000041838 */
[C---:B------:R-:W-:Y:S04]  /*12470*/  ISETP.GE.AND P2, PT, R2.reuse, R230, PT ;  /* 0x000000e60200720c */ /* 0x040fe80003f46270 */
[----:B------:R-:W1:Y:S01]  /*12480*/  MUFU.TANH R37, R37 ;  /* 0x0000002500257308 */ /* 0x000e620000002400 */
[C---:B------:R-:W-:Y:S02]  /*12490*/  ISETP.GE.AND P6, PT, R2.reuse, R232, PT ;  /* 0x000000e80200720c */ /* 0x040fe40003fc6270 */
[----:B------:R-:W-:Y:S01]  /*124a0*/  FMUL.FTZ R5, R51, UR12 ;  /* 0x0000000c33057c20 */ /* 0x000fe20008410000 */
[C---:B------:R-:W-:Y:S01]  /*124b0*/  ISETP.GE.AND P0, PT, R2.reuse, R231, PT ;  /* 0x000000e70200720c */ /* 0x040fe20003f06270 */
[-C--:B------:R-:W-:Y:S03]  /*124c0*/  HMMA.16816.F32.BF16 R60, R172, R6.reuse, R60 ;  /* 0x00000006ac3c723c */ /* 0x080fe6000004183c */
[C---:B------:R-:W-:Y:S02]  /*124d0*/  ISETP.GE.OR P3, PT, R2.reuse, R235, !P3 ;  /* 0x000000eb0200720c */ /* 0x040fe40005f66670 */
[----:B------:R-:W4:Y:S01]  /*124e0*/  MUFU.TANH R39, R39 ;  /* 0x0000002700277308 */ /* 0x000f220000002400 */
[----:B------:R-:W-:Y:S01]  /*124f0*/  ISETP.GE.OR P2, PT, R2, R234, !P2 ;  /* 0x000000ea0200720c */ /* 0x000fe20005746670 */
[----:B------:R-:W-:Y:S01]  /*12500*/  VIADD R4, R0, 0x29 ;  /* 0x0000002900047836 */ /* 0x000fe20000000000 */
[C---:B------:R-:W-:Y:S01]  /*12510*/  ISETP.GE.OR P6, PT, R2.reuse, R237, !P6 ;  /* 0x000000ed0200720c */ /* 0x040fe200077c6670 */
[----:B------:R-:W-:Y:S04]  /*12520*/  HMMA.16816.F32.BF16 R64, R216, R6, R64 ;  /* 0x00000006d840723c */ /* 0x000fe80000041840 */
[----:B------:R-:W-:Y:S01]  /*12530*/  ISETP.GE.OR P0, PT, R2, R236, !P0 ;  /* 0x000000ec0200720c */ /* 0x000fe20004706670 */
[----:B------:R-:W-:Y:S01]  /*12540*/  VIADD R2, R0, 0x19 ;  /* 0x0000001900027836 */ /* 0x000fe20000000000 */
[----:B------:R-:W-:Y:S01]  /*12550*/  FSEL R190, R190, -INF , !P5 ;  /* 0xff800000bebe7808 */ /* 0x000fe20006800000 */
[----:B------:R-:W4:Y:S01]  /*12560*/  MUFU.TANH R40, R40 ;  /* 0x0000002800287308 */ /* 0x000f220000002400 */
[----:B------:R-:W-:Y:S02]  /*12570*/  FSEL R199, R102, -INF , !P1 ;  /* 0xff80000066c77808 */ /* 0x000fe40004800000 */
[----:B------:R-:W-:Y:S01]  /*12580*/  ISETP.GE.AND P5, PT, R2, R233, PT ;  /* 0x000000e90200720c */ /* 0x000fe20003fa6270 */
[----:B------:R-:W-:Y:S01]  /*12590*/  FMUL.FTZ R52, R52, UR12 ;  /* 0x0000000c34347c20 */ /* 0x000fe20008410000 */
[----:B------:R-:W-:Y:S01]  /*125a0*/  FSEL R192, R13, -INF , !P3 ;  /* 0xff8000000dc07808 */ /* 0x000fe20005800000 */
[----:B------:R-:W-:Y:S01]  /*125b0*/  FMUL.FTZ R54, R54, UR12 ;  /* 0x0000000c36367c20 */ /* 0x000fe20008410000 */
[C---:B------:R-:W-:Y:S03]  /*125c0*/  ISETP.GE.AND P4, PT, R2.reuse, R230, PT ;  /* 0x000000e60200720c */ /* 0x040fe60003f86270 */
[----:B------:R-:W4:Y:S01]  /*125d0*/  MUFU.TANH R41, R41 ;  /* 0x0000002900297308 */ /* 0x000f220000002400 */
[C---:B------:R-:W-:Y:S01]  /*125e0*/  ISETP.GE.AND P1, PT, R2.reuse, R232, PT ;  /* 0x000000e80200720c */ /* 0x040fe20003f26270 */
[----:B------:R-:W-:Y:S01]  /*125f0*/  FMUL.FTZ R53, R53, UR12 ;  /* 0x0000000c35357c20 */ /* 0x000fe20008410000 */
[C---:B------:R-:W-:Y:S01]  /*12600*/  ISETP.GE.AND P3, PT, R2.reuse, R231, PT ;  /* 0x000000e70200720c */ /* 0x040fe20003f66270 */
[----:B------:R-:W-:Y:S01]  /*12610*/  FMUL.FTZ R55, R55, UR12 ;  /* 0x0000000c37377c20 */ /* 0x000fe20008410000 */
[----:B------:R-:W-:Y:S01]  /*12620*/  ISETP.GE.OR P5, PT, R2, R235, !P5 ;  /* 0x000000eb0200720c */ /* 0x000fe20006fa6670 */
[----:B------:R-:W-:Y:S01]  /*12630*/  FMUL.FTZ R13, R46, UR12 ;  /* 0x0000000c2e0d7c20 */ /* 0x000fe20008410000 */
[C---:B------:R-:W-:Y:S03]  /*12640*/  ISETP.GE.OR P4, PT, R2.reuse, R234, !P4 ;  /* 0x000000ea0200720c */ /* 0x040fe60006786670 */
[----:B------:R-:W4:Y:S01]  /*12650*/  MUFU.TANH R5, R5 ;  /* 0x0000000500057308 */ /* 0x000f220000002400 */
[----:B------:R-:W-:Y:S01]  /*12660*/  ISETP.GE.OR P1, PT, R2, R237, !P1 ;  /* 0x000000ed0200720c */ /* 0x000fe20004f26670 */
[----:B------:R-:W-:Y:S01]  /*12670*/  FMUL.FTZ R64, R64, UR12 ;  /* 0x0000000c40407c20 */ /* 0x000fe20008410000 */
[----:B------:R-:W-:Y:S01]  /*12680*/  ISETP.GE.OR P3, PT, R2, R236, !P3 ;  /* 0x000000ec0200720c */ /* 0x000fe20005f66670 */
[----:B------:R-:W-:Y:S01]  /*12690*/  VIADD R2, R0, 0x20 ;  /* 0x0000002000027836 */ /* 0x000fe20000000000 */
[----:B--2---:R-:W-:Y:S01]  /*126a0*/  FSEL R196, R101, -INF , !P5 ;  /* 0xff80000065c47808 */ /* 0x004fe20006800000 */
[----:B------:R-:W-:Y:S01]  /*126b0*/  FMUL.FTZ R7, R66, UR12 ;  /* 0x0000000c42077c20 */ /* 0x000fe20008410000 */
[----:B------:R-:W-:Y:S03]  /*126c0*/  FSEL R197, R14, -INF , !P2 ;  /* 0xff8000000ec57808 */ /* 0x000fe60005000000 */
[----:B------:R-:W2:Y:S01]  /*126d0*/  MUFU.TANH R42, R42 ;  /* 0x0000002a002a7308 */ /* 0x000ea20000002400 */
[----:B------:R-:W-:Y:S01]  /*126e0*/  FSEL R200, R12, -INF , !P4 ;  /* 0xff8000000cc87808 */ /* 0x000fe20006000000 */
[----:B------:R-:W-:Y:S01]  /*126f0*/  FMUL.FTZ R9, R65, UR12 ;  /* 0x0000000c41097c20 */ /* 0x000fe20008410000 */
[----:B------:R-:W-:Y:S01]  /*12700*/  FSEL R186, R186, -INF , !P6 ;  /* 0xff800000baba7808 */ /* 0x000fe20007000000 */
[----:B------:R-:W-:Y:S01]  /*12710*/  FMUL.FTZ R8, R67, UR12 ;  /* 0x0000000c43087c20 */ /* 0x000fe20008410000 */
[C---:B------:R-:W-:Y:S01]  /*12720*/  ISETP.GE.AND P5, PT, R2.reuse, R232, PT ;  /* 0x000000e80200720c */ /* 0x040fe20003fa6270 */
[----:B------:R-:W-:Y:S01]  /*12730*/  FMUL.FTZ R14, R43, UR12 ;  /* 0x0000000c2b0e7c20 */ /* 0x000fe20008410000 */
[C---:B------:R-:W-:Y:S03]  /*12740*/  ISETP.GE.AND P2, PT, R2.reuse, R231, PT ;  /* 0x000000e70200720c */ /* 0x040fe60003f46270 */
[----:B------:R-:W2:Y:S01]  /*12750*/  MUFU.TANH R45, R45 ;  /* 0x0000002d002d7308 */ /* 0x000ea20000002400 */
[C---:B------:R-:W-:Y:S01]  /*12760*/  ISETP.GE.AND P4, PT, R2.reuse, R233, PT ;  /* 0x000000e90200720c */ /* 0x040fe20003f86270 */
[----:B------:R-:W-:Y:S01]  /*12770*/  FMUL.FTZ R12, R47, UR12 ;  /* 0x0000000c2f0c7c20 */ /* 0x000fe20008410000 */
[----:B------:R-:W-:Y:S01]  /*12780*/  ISETP.GE.AND P6, PT, R2, R230, PT ;  /* 0x000000e60200720c */ /* 0x000fe20003fc6270 */
[----:B------:R-:W-:Y:S01]  /*12790*/  FMUL.FTZ R11, R56, UR12 ;  /* 0x0000000c380b7c20 */ /* 0x000fe20008410000 */
[C---:B------:R-:W-:Y:S02]  /*127a0*/  ISETP.GE.OR P5, PT, R2.reuse, R237, !P5 ;  /* 0x000000ed0200720c */ /* 0x040fe40006fa6670 */
[C---:B------:R-:W-:Y:S03]  /*127b0*/  ISETP.GE.OR P2, PT, R2.reuse, R236, !P2 ;  /* 0x000000ec0200720c */ /* 0x040fe60005746670 */
[----:B------:R-:W2:Y:S01]  /*127c0*/  MUFU.TANH R48, R48 ;  /* 0x0000003000307308 */ /* 0x000ea20000002400 */
[C---:B------:R-:W-:Y:S02]  /*127d0*/  ISETP.GE.OR P4, PT, R2.reuse, R235, !P4 ;  /* 0x000000eb0200720c */ /* 0x040fe40006786670 */
[----:B------:R-:W-:Y:S01]  /*127e0*/  ISETP.GE.OR P6, PT, R2, R234, !P6 ;  /* 0x000000ea0200720c */ /* 0x000fe200077c6670 */
[----:B------:R-:W-:Y:S01]  /*127f0*/  VIADD R2, R0, 0x21 ;  /* 0x0000002100027836 */ /* 0x000fe20000000000 */
[----:B------:R-:W-:Y:S02]  /*12800*/  FSEL R188, R34, -INF , !P0 ;  /* 0xff80000022bc7808 */ /* 0x000fe40004000000 */
[----:B------:R-:W-:Y:S03]  /*12810*/  FSEL R185, R185, -INF , !P1 ;  /* 0xff800000b9b97808 */ /* 0x000fe60004800000 */
[----:B------:R-:W2:Y:S01]  /*12820*/  MUFU.TANH R50, R50 ;  /* 0x0000003200327308 */ /* 0x000ea20000002400 */
[----:B------:R-:W-:Y:S02]  /*12830*/  FSEL R189, R35, -INF , !P3 ;  /* 0xff80000023bd7808 */ /* 0x000fe40005800000 */
[----:B------:R-:W-:Y:S02]  /*12840*/  FSEL R207, R36, -INF , !P5 ;  /* 0xff80000024cf7808 */ /* 0x000fe40006800000 */
[C---:B------:R-:W-:Y:S02]  /*12850*/  ISETP.GE.AND P0, PT, R2.reuse, R232, PT ;  /* 0x000000e80200720c */ /* 0x040fe40003f06270 */
[C---:B------:R-:W-:Y:S03]  /*12860*/  ISETP.GE.AND P1, PT, R2.reuse, R231, PT ;  /* 0x000000e70200720c */ /* 0x040fe60003f26270 */
[----:B------:R-:W2:Y:S01]  /*12870*/  MUFU.TANH R49, R49 ;  /* 0x0000003100317308 */ /* 0x000ea20000002400 */
[C---:B------:R-:W-:Y:S02]  /*12880*/  ISETP.GE.AND P3, PT, R2.reuse, R233, PT ;  /* 0x000000e90200720c */ /* 0x040fe40003f66270 */
[C---:B------:R-:W-:Y:S02]  /*12890*/  ISETP.GE.AND P5, PT, R2.reuse, R230, PT ;  /* 0x000000e60200720c */ /* 0x040fe40003fa6270 */
[C---:B------:R-:W-:Y:S02]  /*128a0*/  ISETP.GE.OR P0, PT, R2.reuse, R237, !P0 ;  /* 0x000000ed0200720c */ /* 0x040fe40004706670 */
[C---:B------:R-:W-:Y:S03]  /*128b0*/  ISETP.GE.OR P1, PT, R2.reuse, R236, !P1 ;  /* 0x000000ec0200720c */ /* 0x040fe60004f26670 */
[----:B------:R-:W2:Y:S01]  /*128c0*/  MUFU.TANH R52, R52 ;  /* 0x0000003400347308 */ /* 0x000ea20000002400 */
[C---:B------:R-:W-:Y:S02]  /*128d0*/  ISETP.GE.OR P3, PT, R2.reuse, R235, !P3 ;  /* 0x000000eb0200720c */ /* 0x040fe40005f66670 */
[----:B------:R-:W-:Y:S01]  /*128e0*/  ISETP.GE.OR P5, PT, R2, R234, !P5 ;  /* 0x000000ea0200720c */ /* 0x000fe20006fa6670 */
[----:B------:R-:W-:Y:S01]  /*128f0*/  VIADD R2, R0, 0x28 ;  /* 0x0000002800027836 */ /* 0x000fe20000000000 */
[----:B---3--:R-:W-:Y:S02]  /*12900*/  FSEL R206, R38, -INF , !P2 ;  /* 0xff80000026ce7808 */ /* 0x008fe40005000000 */
[----:B-1----:R-:W-:Y:S03]  /*12910*/  FSEL R204, R37, -INF , !P0 ;  /* 0xff80000025cc7808 */ /* 0x002fe60004000000 */
[----:B------:R-:W1:Y:S01]  /*12920*/  MUFU.TANH R54, R54 ;  /* 0x0000003600367308 */ /* 0x000e620000002400 */
[C---:B------:R-:W-:Y:S02]  /*12930*/  ISETP.GE.AND P2, PT, R2.reuse, R233, PT ;  /* 0x000000e90200720c */ /* 0x040fe40003f46270 */
[----:B----4-:R-:W-:Y:S02]  /*12940*/  FSEL R208, R39, -INF , !P1 ;  /* 0xff80000027d07808 */ /* 0x010fe40004800000 */
[----:B------:R-:W-:Y:S02]  /*12950*/  ISETP.GE.OR P2, PT, R2, R235, !P2 ;  /* 0x000000eb0200720c */ /* 0x000fe40005746670 */
[----:B------:R-:W-:Y:S03]  /*12960*/  FSEL R212, R40, -INF , !P4 ;  /* 0xff80000028d47808 */ /* 0x000fe60006000000 */
[----:B------:R-:W3:Y:S01]  /*12970*/  MUFU.TANH R53, R53 ;  /* 0x0000003500357308 */ /* 0x000ee20000002400 */
[----:B------:R-:W-:Y:S02]  /*12980*/  FSEL R210, R44, -INF , !P2 ;  /* 0xff8000002cd27808 */ /* 0x000fe40005000000 */
[CC--:B------:R-:W-:Y:S02]  /*12990*/  ISETP.GE.AND P2, PT, R4.reuse, R231.reuse, PT ;  /* 0x000000e70400720c */ /* 0x0c0fe40003f46270 */
[----:B------:R-:W-:Y:S02]  /*129a0*/  FSEL R209, R41, -INF , !P3 ;  /* 0xff80000029d17808 */ /* 0x000fe40005800000 */
[----:B------:R-:W-:Y:S03]  /*129b0*/  ISETP.GE.OR P2, PT, R4, R236, !P2 ;  /* 0x000000ec0400720c */ /* 0x000fe60005746670 */
[----:B------:R-:W4:Y:S01]  /*129c0*/  MUFU.TANH R55, R55 ;  /* 0x0000003700377308 */ /* 0x000f220000002400 */
[C---:B------:R-:W-:Y:S02]  /*129d0*/  ISETP.GE.AND P0, PT, R2.reuse, R232, PT ;  /* 0x000000e80200720c */ /* 0x040fe40003f06270 */
[C---:B------:R-:W-:Y:S02]  /*129e0*/  ISETP.GE.AND P1, PT, R2.reuse, R231, PT ;  /* 0x000000e70200720c */ /* 0x040fe40003f26270 */
[----:B------:R-:W-:Y:S02]  /*129f0*/  ISETP.GE.AND P4, PT, R2, R230, PT ;  /* 0x000000e60200720c */ /* 0x000fe40003f86270 */
[----:B------:R-:W-:Y:S03]  /*12a00*/  ISETP.GE.AND P3, PT, R4, R233, PT ;  /* 0x000000e90400720c */ /* 0x000fe60003f66270 */
[----:B------:R-:W4:Y:S01]  /*12a10*/  MUFU.TANH R64, R64 ;  /* 0x0000004000407308 */ /* 0x000f220000002400 */
[----:B------:R-:W-:Y:S02]  /*12a20*/  FSEL R205, R5, -INF , !P2 ;  /* 0xff80000005cd7808 */ /* 0x000fe40005000000 */
[----:B------:R-:W-:Y:S02]  /*12a30*/  FMNMX.FTZ R6, R17, R3, !PT ;  /* 0x0000000311067209 */ /* 0x000fe40007810000 */
[----:B------:R-:W-:Y:S02]  /*12a40*/  FMNMX.FTZ R5, R20, R100, !PT ;  /* 0x0000006414057209 */ /* 0x000fe40007810000 */
[C---:B------:R-:W-:Y:S03]  /*12a50*/  ISETP.GE.OR P0, PT, R2.reuse, R237, !P0 ;  /* 0x000000ed0200720c */ /* 0x040fe60004706670 */
[----:B------:R-:W4:Y:S01]  /*12a60*/  MUFU.TANH R7, R7 ;  /* 0x0000000700077308 */ /* 0x000f220000002400 */
[C---:B------:R-:W-:Y:S02]  /*12a70*/  ISETP.GE.OR P1, PT, R2.reuse, R236, !P1 ;  /* 0x000000ec0200720c */ /* 0x040fe40004f26670 */
[----:B------:R-:W-:Y:S01]  /*12a80*/  ISETP.GE.OR P4, PT, R2, R234, !P4 ;  /* 0x000000ea0200720c */ /* 0x000fe20006786670 */
[----:B------:R-:W-:Y:S01]  /*12a90*/  VIADD R2, R0, 0x30 ;  /* 0x0000003000027836 */ /* 0x000fe20000000000 */
[----:B------:R-:W-:Y:S02]  /*12aa0*/  ISETP.GE.OR P3, PT, R4, R235, !P3 ;  /* 0x000000eb0400720c */ /* 0x000fe40005f66670 */
[----:B------:R-:W-:Y:S03]  /*12ab0*/  FMNMX.FTZ R6, R22, R6, !PT ;  /* 0x0000000616067209 */ /* 0x000fe60007810000 */
[----:B------:R-:W4:Y:S01]  /*12ac0*/  MUFU.TANH R9, R9 ;  /* 0x0000000900097308 */ /* 0x000f220000002400 */
[----:B------:R-:W-:Y:S02]  /*12ad0*/  FMNMX.FTZ R5, R24, R5, !PT ;  /* 0x0000000518057209 */ /* 0x000fe40007810000 */
[----:B--2---:R-:W-:Y:S02]  /*12ae0*/  FSEL R213, R42, -INF , !P6 ;  /* 0xff8000002ad57808 */ /* 0x004fe40007000000 */
[----:B------:R-:W-:Y:S02]  /*12af0*/  FSEL R211, R45, -INF , !P3 ;  /* 0xff8000002dd37808 */ /* 0x000fe40005800000 */
[----:B------:R-:W-:Y:S03]  /*12b00*/  FMNMX.FTZ R6, R19, R6, !PT ;  /* 0x0000000613067209 */ /* 0x000fe60007810000 */
[----:B------:R-:W2:Y:S01]  /*12b10*/  MUFU.TANH R8, R8 ;  /* 0x0000000800087308 */ /* 0x000ea20000002400 */
[C---:B------:R-:W-:Y:S02]  /*12b20*/  ISETP.GE.AND P6, PT, R4.reuse, R232, PT ;  /* 0x000000e80400720c */ /* 0x040fe40003fc6270 */
[----:B------:R-:W-:Y:S02]  /*12b30*/  ISETP.GE.AND P3, PT, R4, R230, PT ;  /* 0x000000e60400720c */ /* 0x000fe40003f66270 */
[----:B------:R-:W-:Y:S02]  /*12b40*/  FSEL R201, R48, -INF , !P0 ;  /* 0xff80000030c97808 */ /* 0x000fe40004000000 */
[----:B------:R-:W-:Y:S03]  /*12b50*/  FMNMX.FTZ R5, R16, R5, !PT ;  /* 0x0000000510057209 */ /* 0x000fe60007810000 */
[----:B------:R-:W1:Y:S01]  /*12b60*/  MUFU.TANH R14, R14 ;  /* 0x0000000e000e7308 */ /* 0x000e620000002400 */
[----:B------:R-:W-:Y:S02]  /*12b70*/  ISETP.GE.AND P0, PT, R2, R232, PT ;  /* 0x000000e80200720c */ /* 0x000fe40003f06270 */
[----:B------:R-:W-:Y:S02]  /*12b80*/  FMNMX.FTZ R6, R15, R6, !PT ;  /* 0x000000060f067209 */ /* 0x000fe40007810000 */
[C---:B------:R-:W-:Y:S02]  /*12b90*/  ISETP.GE.OR P6, PT, R4.reuse, R237, !P6 ;  /* 0x000000ed0400720c */ /* 0x040fe400077c6670 */
[----:B------:R-:W-:Y:S01]  /*12ba0*/  ISETP.GE.OR P3, PT, R4, R234, !P3 ;  /* 0x000000ea0400720c */ /* 0x000fe20005f66670 */
[----:B------:R-:W-:Y:S01]  /*12bb0*/  VIADD R4, R0, 0x31 ;  /* 0x0000003100047836 */ /* 0x000fe20000000000 */
[----:B------:R-:W-:Y:S01]  /*12bc0*/  FMNMX.FTZ R5, R18, R5, !PT ;  /* 0x0000000512057209 */ /* 0x000fe20007810000 */
[----:B------:R-:W1:Y:S01]  /*12bd0*/  MUFU.TANH R13, R13 ;  /* 0x0000000d000d7308 */ /* 0x000e620000002400 */
[----:B------:R-:W-:Y:S02]  /*12be0*/  ISETP.GE.OR P0, PT, R2, R237, !P0 ;  /* 0x000000ed0200720c */ /* 0x000fe40004706670 */
[----:B------:R-:W-:Y:S02]  /*12bf0*/  FSEL R203, R50, -INF , !P1 ;  /* 0xff80000032cb7808 */ /* 0x000fe40004800000 */
[----:B------:R-:W-:Y:S02]  /*12c00*/  FMNMX.FTZ R6, R31, R6, !PT ;  /* 0x000000061f067209 */ /* 0x000fe40007810000 */
[C---:B------:R-:W-:Y:S03]  /*12c10*/  ISETP.GE.AND P1, PT, R2.reuse, R231, PT ;  /* 0x000000e70200720c */ /* 0x040fe60003f26270 */
[----:B------:R-:W1:Y:S01]  /*12c20*/  MUFU.TANH R12, R12 ;  /* 0x0000000c000c7308 */ /* 0x000e620000002400 */
[----:B------:R-:W-:Y:S02]  /*12c30*/  FSEL R202, R49, -INF , !P6 ;  /* 0xff80000031ca7808 */ /* 0x000fe40007000000 */
[----:B------:R-:W-:Y:S02]  /*12c40*/  FMNMX.FTZ R5, R33, R5, !PT ;  /* 0x0000000521057209 */ /* 0x000fe40007810000 */
[C---:B------:R-:W-:Y:S02]  /*12c50*/  ISETP.GE.AND P6, PT, R2.reuse, R233, PT ;  /* 0x000000e90200720c */ /* 0x040fe40003fc6270 */
[----:B------:R-:W-:Y:S03]  /*12c60*/  ISETP.GE.AND P2, PT, R2, R230, PT ;  /* 0x000000e60200720c */ /* 0x000fe60003f46270 */
[----:B------:R-:W1:Y:S01]  /*12c70*/  MUFU.TANH R11, R11 ;  /* 0x0000000b000b7308 */ /* 0x000e620000002400 */
[----:B------:R-:W-:Y:S02]  /*12c80*/  FSEL R218, R52, -INF , !P0 ;  /* 0xff80000034da7808 */ /* 0x000fe40004000000 */
[----:B------:R-:W-:Y:S02]  /*12c90*/  ISETP.GE.AND P0, PT, R4, R232, PT ;  /* 0x000000e80400720c */ /* 0x000fe40003f06270 */
[----:B------:R-:W-:Y:S02]  /*12ca0*/  FMNMX.FTZ R6, R32, R6, !PT ;  /* 0x0000000620067209 */ /* 0x000fe40007810000 */
[C---:B------:R-:W-:Y:S02]  /*12cb0*/  ISETP.GE.OR P1, PT, R2.reuse, R236, !P1 ;  /* 0x000000ec0200720c */ /* 0x040fe40004f26670 */
[----:B------:R-:W-:Y:S02]  /*12cc0*/  FMNMX.FTZ R5, R187, R5, !PT ;  /* 0x00000005bb057209 */ /* 0x000fe40007810000 */
[C---:B------:R-:W-:Y:S02]  /*12cd0*/  ISETP.GE.OR P6, PT, R2.reuse, R235, !P6 ;  /* 0x000000eb0200720c */ /* 0x040fe400077c6670 */
[----:B------:R-:W-:Y:S01]  /*12ce0*/  ISETP.GE.OR P2, PT, R2, R234, !P2 ;  /* 0x000000ea0200720c */ /* 0x000fe20005746670 */
[----:B------:R-:W-:Y:S01]  /*12cf0*/  VIADD R2, R0, 0x38 ;  /* 0x0000003800027836 */ /* 0x000fe20000000000 */
[----:B------:R-:W-:Y:S01]  /*12d00*/  ISETP.GE.OR P0, PT, R4, R237, !P0 ;  /* 0x000000ed0400720c */ /* 0x000fe20004706670 */
[----:B------:R-:W-:Y:S01]  /*12d10*/  VIADD R0, R0, 0x39 ;  /* 0x0000003900007836 */ /* 0x000fe20000000000 */
[----:B------:R-:W-:Y:S02]  /*12d20*/  FMNMX.FTZ R6, R186, R6, !PT ;  /* 0x00000006ba067209 */ /* 0x000fe40007810000 */
[----:B-1----:R-:W-:Y:S02]  /*12d30*/  FSEL R222, R54, -INF , !P1 ;  /* 0xff80000036de7808 */ /* 0x002fe40004800000 */
[----:B------:R-:W-:Y:S02]  /*12d40*/  FMNMX.FTZ R5, R188, R5, !PT ;  /* 0x00000005bc057209 */ /* 0x000fe40007810000 */
[----:B------:R-:W-:Y:S02]  /*12d50*/  ISETP.GE.AND P1, PT, R4, R231, PT ;  /* 0x000000e70400720c */ /* 0x000fe40003f26270 */
[----:B---3--:R-:W-:Y:S02]  /*12d60*/  FSEL R216, R53, -INF , !P0 ;  /* 0xff80000035d87808 */ /* 0x008fe40004000000 */
[----:B------:R-:W-:Y:S02]  /*12d70*/  ISETP.GE.AND P0, PT, R2, R232, PT ;  /* 0x000000e80200720c */ /* 0x000fe40003f06270 */
[----:B------:R-:W-:Y:S02]  /*12d80*/  FMNMX.FTZ R6, R185, R6, !PT ;  /* 0x00000006b9067209 */ /* 0x000fe40007810000 */
[----:B------:R-:W-:Y:S02]  /*12d90*/  FMNMX.FTZ R5, R189, R5, !PT ;  /* 0x00000005bd057209 */ /* 0x000fe40007810000 */
[----:B------:R-:W-:Y:S02]  /*12da0*/  ISETP.GE.OR P1, PT, R4, R236, !P1 ;  /* 0x000000ec0400720c */ /* 0x000fe40004f26670 */
[----:B------:R-:W-:Y:S02]  /*12db0*/  ISETP.GE.OR P0, PT, R2, R237, !P0 ;  /* 0x000000ed0200720c */ /* 0x000fe40004706670 */
[----:B------:R-:W-:Y:S02]  /*12dc0*/  FMNMX.FTZ R6, R207, R6, !PT ;  /* 0x00000006cf067209 */ /* 0x000fe40007810000 */
[----:B------:R-:W-:Y:S02]  /*12dd0*/  FMNMX.FTZ R5, R206, R5, !PT ;  /* 0x00000005ce057209 */ /* 0x000fe40007810000 */
[----:B----4-:R-:W-:Y:S02]  /*12de0*/  FSEL R219, R55, -INF , !P1 ;  /* 0xff80000037db7808 */ /* 0x010fe40004800000 */
[----:B------:R-:W-:Y:S02]  /*12df0*/  ISETP.GE.AND P1, PT, R2, R231, PT ;  /* 0x000000e70200720c */ /* 0x000fe40003f26270 */
[----:B------:R-:W-:Y:S02]  /*12e00*/  FSEL R221, R64, -INF , !P0 ;  /* 0xff80000040dd7808 */ /* 0x000fe40004000000 */
[----:B------:R-:W-:Y:S02]  /*12e10*/  FMNMX.FTZ R6, R204, R6, !PT ;  /* 0x00000006cc067209 */ /* 0x000fe40007810000 */
[----:B------:R-:W-:Y:S02]  /*12e20*/  ISETP.GE.AND P0, PT, R0, R232, PT ;  /* 0x000000e80000720c */ /* 0x000fe40003f06270 */
        /* <DEDUP_REMOVED lines=9> */
[----:B------:R-:W-:Y:S02]  /*12ec0*/  PLOP3.LUT P0, PT, PT, PT, UP0, 0x80, 0x0 ;  /* 0x000000000000781c */ /* 0x000fe40003f0f008 */
[----:B------:R-:W-:Y:S02]  /*12ed0*/  ISETP.GE.AND P1, PT, R0, R231, PT ;  /* 0x000000e70000720c */ /* 0x000fe40003f26270 */
[----:B------:R-:W-:Y:S02]  /*12ee0*/  FMNMX.FTZ R5, R21, R106, !PT ;  /* 0x0000006a15057209 */ /* 0x000fe40007810000 */
[----:B------:R-:W-:Y:S02]  /*12ef0*/  FMNMX.FTZ R7, R218, R7, !PT ;  /* 0x00000007da077209 */ /* 0x000fe40007810000 */
[----:B------:R-:W-:Y:S02]  /*12f00*/  FMNMX.FTZ R6, R222, R6, !PT ;  /* 0x00000006de067209 */ /* 0x000fe40007810000 */
[----:B------:R-:W-:Y:S02]  /*12f10*/  ISETP.GE.OR P1, PT, R0, R236, !P1 ;  /* 0x000000ec0000720c */ /* 0x000fe40004f26670 */
[----:B------:R-:W-:Y:S02]  /*12f20*/  FMNMX.FTZ R5, R25, R5, !PT ;  /* 0x0000000519057209 */ /* 0x000fe40007810000 */
[----:B------:R-:W-:Y:S02]  /*12f30*/  FMNMX.FTZ R105, R216, R7, !PT ;  /* 0x00000007d8697209 */ /* 0x000fe40007810000 */
[----:B------:R-:W-:Y:S02]  /*12f40*/  FMNMX.FTZ R104, R219, R6, !PT ;  /* 0x00000006db687209 */ /* 0x000fe40007810000 */
[----:B--2---:R-:W-:Y:S02]  /*12f50*/  FSEL R220, R8, -INF , !P1 ;  /* 0xff80000008dc7808 */ /* 0x004fe40004800000 */
[----:B------:R-:W-:Y:S02]  /*12f60*/  FMNMX.FTZ R5, R26, R5, !PT ;  /* 0x000000051a057209 */ /* 0x000fe40007810000 */
[----:B------:R-:W-:Y:S02]  /*12f70*/  FMNMX.FTZ R105, R221, R105, !PT ;  /* 0x00000069dd697209 */ /* 0x000fe40007810000 */
[----:B------:R-:W-:Y:S02]  /*12f80*/  FMNMX.FTZ R104, R223, R104, !PT ;  /* 0x00000068df687209 */ /* 0x000fe40007810000 */
[----:B------:R-:W-:Y:S02]  /*12f90*/  ISETP.GE.AND P1, PT, R4, R233, PT ;  /* 0x000000e90400720c */ /* 0x000fe40003f26270 */
[----:B------:R-:W-:Y:S02]  /*12fa0*/  FMNMX.FTZ R10, R27, R5, !PT ;  /* 0x000000051b0a7209 */ /* 0x000fe40007810000 */
[----:B------:R-:W-:Y:S02]  /*12fb0*/  FMNMX.FTZ R105, R217, R105, !PT ;  /* 0x00000069d9697209 */ /* 0x000fe40007810000 */
[----:B------:R-:W-:Y:S01]  /*12fc0*/  FMNMX.FTZ R104, R220, R104, !PT ;  /* 0x00000068dc687209 */ /* 0x000fe20007810000 */
[----:B------:R-:W-:Y:S06]  /*12fd0*/  @P0 BRA `(.L_x_842) ;  /* 0xffffffdc00bc0947 */ /* 0x000fec000383ffff */
.L_x_841:
[C---:B------:R-:W-:Y:S01]  /*12fe0*/  ISETP.GE.AND P0, PT, R4.reuse, R230, PT ;  /* 0x000000e60400720c */ /* 0x040fe20003f06270 */
[----:B------:R-:W-:Y:S01]  /*12ff0*/  FMUL.FTZ R57, R57, UR12 ;  /* 0x0000000c39397c20 */ /* 0x000fe20008410000 */
[----:B------:R-:W-:Y:S01]  /*13000*/  FMNMX.FTZ R5, R23, R107, !PT ;  /* 0x0000006b17057209 */ /* 0x000fe20007810000 */
[----:B-1----:R-:W1:Y:S01]  /*13010*/  SHFL.BFLY PT, R7, R105, 0x2, 0x1f ;  /* 0x0c401f0069077f89 */ /* 0x002e6200000e0000 */
[C---:B------:R-:W-:Y:S01]  /*13020*/  ISETP.GE.OR P0, PT, R4.reuse, R234, !P0 ;  /* 0x000000ea0400720c */ /* 0x040fe20004706670 */
[----:B------:R-:W-:Y:S01]  /*13030*/  FMUL.FTZ R61, R61, UR12 ;  /* 0x0000000c3d3d7c20 */ /* 0x000fe20008410000 */
[----:B------:R-:W-:Y:S01]  /*13040*/  ISETP.GE.OR P1, PT, R4, R235, !P1 ;  /* 0x000000eb0400720c */ /* 0x000fe20004f26670 */
[----:B------:R-:W2:Y:S01]  /*13050*/  MUFU.TANH R57, R57 ;  /* 0x0000003900397308 */ /* 0x000ea20000002400 */
[----:B------:R-:W-:Y:S01]  /*13060*/  FMNMX.FTZ R4, R29, R5, !PT ;  /* 0x000000051d047209 */ /* 0x000fe20007810000 */
[----:B------:R-:W-:Y:S01]  /*13070*/  FMUL.FTZ R58, R58, UR12 ;  /* 0x0000000c3a3a7c20 */ /* 0x000fe20008410000 */
[----:B------:R-:W-:Y:S01]  /*13080*/  FMNMX.FTZ R6, R191, R10, !PT ;  /* 0x0000000abf067209 */ /* 0x000fe20007810000 */
[----:B------:R-:W-:Y:S01]  /*13090*/  LDSM.16.MT88.4 R36, [R226+0x9000] ;  /* 0x00900000e224783b */ /* 0x000fe20000004200 */
[----:B------:R-:W-:Y:S01]  /*130a0*/  FMNMX.FTZ R4, R28, R4, !PT ;  /* 0x000000041c047209 */ /* 0x000fe20007810000 */
[----:B------:R-:W-:Y:S01]  /*130b0*/  FMUL.FTZ R59, R59, UR12 ;  /* 0x0000000c3b3b7c20 */ /* 0x000fe20008410000 */
[----:B------:R-:W-:Y:S03]  /*130c0*/  FMNMX.FTZ R6, R190, R6, !PT ;  /* 0x00000006be067209 */ /* 0x000fe60007810000 */
[----:B------:R-:W3:Y:S01]  /*130d0*/  MUFU.TANH R61, R61 ;  /* 0x0000003d003d7308 */ /* 0x000ee20000002400 */
[----:B------:R-:W-:Y:S01]  /*130e0*/  FMNMX.FTZ R4, R30, R4, !PT ;  /* 0x000000041e047209 */ /* 0x000fe20007810000 */
[----:B------:R-:W-:Y:S01]  /*130f0*/  FMUL.FTZ R62, R62, UR12 ;  /* 0x0000000c3e3e7c20 */ /* 0x000fe20008410000 */
[----:B------:R-:W-:Y:S01]  /*13100*/  FMNMX.FTZ R5, R192, R6, !PT ;  /* 0x00000006c0057209 */ /* 0x000fe20007810000 */
[----:B------:R-:W-:Y:S01]  /*13110*/  LDSM.16.MT88.4 R52, [R224+0xa000] ;  /* 0x00a00000e034783b */ /* 0x000fe20000004200 */
[----:B------:R-:W-:Y:S01]  /*13120*/  FMNMX.FTZ R4, R198, R4, !PT ;  /* 0x00000004c6047209 */ /* 0x000fe20007810000 */
[----:B------:R-:W-:Y:S01]  /*13130*/  FMUL.FTZ R60, R60, UR12 ;  /* 0x0000000c3c3c7c20 */ /* 0x000fe20008410000 */
[----:B------:R-:W-:Y:S03]  /*13140*/  FSEL R214, R11, -INF , !P6 ;  /* 0xff8000000bd67808 */ /* 0x000fe60007000000 */
[----:B------:R-:W4:Y:S01]  /*13150*/  MUFU.TANH R58, R58 ;  /* 0x0000003a003a7308 */ /* 0x000f220000002400 */
[----:B------:R-:W-:Y:S01]  /*13160*/  FMNMX.FTZ R4, R199, R4, !PT ;  /* 0x00000004c7047209 */ /* 0x000fe20007810000 */
[----:B------:R-:W-:Y:S01]  /*13170*/  FMUL.FTZ R63, R63, UR12 ;  /* 0x0000000c3f3f7c20 */ /* 0x000fe20008410000 */
[----:B------:R-:W-:Y:S01]  /*13180*/  FMNMX.FTZ R5, R196, R5, !PT ;  /* 0x00000005c4057209 */ /* 0x000fe20007810000 */
[----:B------:R-:W-:Y:S01]  /*13190*/  SHFL.BFLY PT, R8, R104, 0x2, 0x1f ;  /* 0x0c401f0068087f89 */ /* 0x000fe200000e0000 */
[----:B------:R-:W-:Y:S01]  /*131a0*/  FMNMX.FTZ R4, R197, R4, !PT ;  /* 0x00000004c5047209 */ /* 0x000fe20007810000 */
[----:B------:R-:W-:Y:S01]  /*131b0*/  UISETP.GT.AND UP0, UPT, UR13, UR15, UPT ;  /* 0x0000000f0d00728c */ /* 0x000fe2000bf04270 */
[----:B------:R-:W-:Y:S03]  /*131c0*/  FMNMX.FTZ R5, R212, R5, !PT ;  /* 0x00000005d4057209 */ /* 0x000fe60007810000 */
[----:B------:R-:W5:Y:S01]  /*131d0*/  MUFU.TANH R59, R59 ;  /* 0x0000003b003b7308 */ /* 0x000f620000002400 */
[----:B------:R-:W-:Y:S01]  /*131e0*/  FMNMX.FTZ R4, R200, R4, !PT ;  /* 0x00000004c8047209 */ /* 0x000fe20007810000 */
[----:B------:R-:W-:Y:S01]  /*131f0*/  UMOV UR24, UR13 ;  /* 0x0000000d00187c82 */ /* 0x000fe20008000000 */
[----:B------:R-:W-:Y:S02]  /*13200*/  FSEL R194, R14, -INF , !P5 ;  /* 0xff8000000ec27808 */ /* 0x000fe40006800000 */
[----:B------:R-:W-:Y:S02]  /*13210*/  FMNMX.FTZ R4, R213, R4, !PT ;  /* 0x00000004d5047209 */ /* 0x000fe40007810000 */
[----:B------:R-:W-:Y:S03]  /*13220*/  FSEL R193, R13, -INF , !P4 ;  /* 0xff8000000dc17808 */ /* 0x000fe60006000000 */
[----:B------:R-:W5:Y:S01]  /*13230*/  MUFU.TANH R62, R62 ;  /* 0x0000003e003e7308 */ /* 0x000f620000002400 */
[----:B------:R-:W-:Y:S02]  /*13240*/  FMNMX.FTZ R5, R209, R5, !PT ;  /* 0x00000005d1057209 */ /* 0x000fe40007810000 */
[----:B------:R-:W-:Y:S02]  /*13250*/  FSEL R195, R12, -INF , !P3 ;  /* 0xff8000000cc37808 */ /* 0x000fe40005800000 */
[----:B------:R-:W-:Y:S02]  /*13260*/  FMNMX.FTZ R5, R210, R5, !PT ;  /* 0x00000005d2057209 */ /* 0x000fe40007810000 */
[C---:B------:R-:W-:Y:S03]  /*13270*/  ISETP.GE.AND P6, PT, R2.reuse, R233, PT ;  /* 0x000000e90200720c */ /* 0x040fe60003fc6270 */
[----:B------:R-:W5:Y:S01]  /*13280*/  MUFU.TANH R60, R60 ;  /* 0x0000003c003c7308 */ /* 0x000f620000002400 */
[----:B------:R-:W-:Y:S02]  /*13290*/  FMNMX.FTZ R5, R211, R5, !PT ;  /* 0x00000005d3057209 */ /* 0x000fe40007810000 */
[----:B------:R-:W-:Y:S02]  /*132a0*/  ISETP.GE.OR P6, PT, R2, R235, !P6 ;  /* 0x000000eb0200720c */ /* 0x000fe400077c6670 */
[----:B------:R-:W-:Y:S05]  /*132b0*/  FMNMX.FTZ R103, R214, R5, !PT ;  /* 0x00000005d6677209 */ /* 0x000fea0007810000 */
[----:B------:R-:W5:Y:S01]  /*132c0*/  MUFU.TANH R63, R63 ;  /* 0x0000003f003f7308 */ /* 0x000f620000002400 */
[----:B--2---:R-:W-:Y:S02]  /*132d0*/  FSEL R242, R57, -INF , !P1 ;  /* 0xff80000039f27808 */ /* 0x004fe40004800000 */
[----:B------:R-:W-:Y:S02]  /*132e0*/  ISETP.GE.AND P1, PT, R0, R233, PT ;  /* 0x000000e90000720c */ /* 0x000fe40003f26270 */
[----:B-1----:R-:W-:Y:S02]  /*132f0*/  FMNMX.FTZ R105, R105, R7, !PT ;  /* 0x0000000769697209 */ /* 0x002fe40007810000 */
[----:B------:R-:W-:Y:S02]  /*13300*/  FMNMX.FTZ R7, R194, R4, !PT ;  /* 0x00000004c2077209 */ /* 0x000fe40007810000 */
[----:B------:R-:W-:Y:S01]  /*13310*/  ISETP.GE.OR P1, PT, R0, R235, !P1 ;  /* 0x000000eb0000720c */ /* 0x000fe20004f26670 */
[----:B------:R-:W1:Y:S01]  /*13320*/  SHFL.BFLY PT, R5, R105, 0x1, 0x1f ;  /* 0x0c201f0069057f89 */ /* 0x000e6200000e0000 */
[----:B------:R-:W-:Y:S02]  /*13330*/  FMNMX.FTZ R7, R193, R7, !PT ;  /* 0x00000007c1077209 */ /* 0x000fe40007810000 */
[----:B---3--:R-:W-:Y:S02]  /*13340*/  FSEL R243, R61, -INF , !P1 ;  /* 0xff8000003df37808 */ /* 0x008fe40004800000 */
[-C--:B------:R-:W-:Y:S02]  /*13350*/  ISETP.GE.AND P1, PT, R2, R230.reuse, PT ;  /* 0x000000e60200720c */ /* 0x080fe40003f26270 */
[----:B----4-:R-:W-:Y:S02]  /*13360*/  FSEL R215, R58, -INF , !P2 ;  /* 0xff8000003ad77808 */ /* 0x010fe40005000000 */
[----:B------:R-:W-:Y:S02]  /*13370*/  FMNMX.FTZ R7, R195, R7, !PT ;  /* 0x00000007c3077209 */ /* 0x000fe40007810000 */
[----:B------:R-:W-:Y:S02]  /*13380*/  ISETP.GE.AND P2, PT, R0, R230, PT ;  /* 0x000000e60000720c */ /* 0x000fe40003f46270 */
[-C--:B------:R-:W-:Y:S02]  /*13390*/  ISETP.GE.OR P1, PT, R2, R234.reuse, !P1 ;  /* 0x000000ea0200720c */ /* 0x080fe40004f26670 */
[----:B-----5:R-:W-:Y:S02]  /*133a0*/  FSEL R244, R59, -INF , !P0 ;  /* 0xff8000003bf47808 */ /* 0x020fe40004000000 */
[----:B------:R-:W-:Y:S02]  /*133b0*/  FMNMX.FTZ R2, R215, R7, !PT ;  /* 0x00000007d7027209 */ /* 0x000fe40007810000 */
[----:B------:R-:W-:Y:S02]  /*133c0*/  ISETP.GE.OR P2, PT, R0, R234, !P2 ;  /* 0x000000ea0000720c */ /* 0x000fe40005746670 */
[----:B------:R-:W-:Y:S02]  /*133d0*/  FMNMX.FTZ R0, R244, R2, !PT ;  /* 0x00000002f4007209 */ /* 0x000fe40007810000 */
[----:B------:R-:W-:Y:S02]  /*133e0*/  FSEL R245, R62, -INF , !P1 ;  /* 0xff8000003ef57808 */ /* 0x000fe40004800000 */
[----:B------:R-:W-:Y:S02]  /*133f0*/  FSEL R241, R60, -INF , !P6 ;  /* 0xff8000003cf17808 */ /* 0x000fe40007000000 */
[----:B------:R-:W-:Y:S02]  /*13400*/  FMNMX.FTZ R103, R242, R103, !PT ;  /* 0x00000067f2677209 */ /* 0x000fe40007810000 */
[----:B------:R-:W-:Y:S02]  /*13410*/  FSEL R172, R63, -INF , !P2 ;  /* 0xff8000003fac7808 */ /* 0x000fe40005000000 */
[----:B------:R-:W-:Y:S02]  /*13420*/  FMNMX.FTZ R0, R245, R0, !PT ;  /* 0x00000000f5007209 */ /* 0x000fe40007810000 */
        /* <DEDUP_REMOVED lines=8> */
[----:B------:R-:W-:Y:S07]  /*134b0*/  FMUL.FTZ R173, R105, UR4 ;  /* 0x0000000469ad7c20 */ /* 0x000fee0008410000 */
[----:B------:R-:W3:Y:S01]  /*134c0*/  SHFL.BFLY PT, R4, R104, 0x1, 0x1f ;  /* 0x0c201f0068047f89 */ /* 0x000ee200000e0000 */
[----:B------:R-:W-:Y:S02]  /*134d0*/  FSEL R173, R173, RZ, P3 ;  /* 0x000000ffadad7208 */ /* 0x000fe40001800000 */
[----:B-1----:R-:W-:Y:S03]  /*134e0*/  FMNMX.FTZ R0, R0, R2, !PT ;  /* 0x0000000200007209 */ /* 0x002fe60007810000 */
[--C-:B------:R-:W-:Y:S01]  /*134f0*/  FFMA.FTZ R2, R19, UR4, -R173.reuse ;  /* 0x0000000413027c23 */ /* 0x100fe200080108ad */
[----:B--2---:R-:W-:Y:S03]  /*13500*/  FMNMX.FTZ R103, R103, R6, !PT ;  /* 0x0000000667677209 */ /* 0x004fe60007810000 */
[----:B------:R1:W-:Y:S01]  /*13510*/  MUFU.EX2 R252, R2 ;  /* 0x0000000200fc7308 */ /* 0x0003e20000000800 */
[----:B---3--:R-:W-:Y:S01]  /*13520*/  FMNMX.FTZ R104, R104, R4, !PT ;  /* 0x0000000468687209 */ /* 0x008fe20007810000 */
[----:B------:R-:W2:Y:S01]  /*13530*/  SHFL.BFLY PT, R5, R103, 0x1, 0x1f ;  /* 0x0c201f0067057f89 */ /* 0x000ea200000e0000 */
[--C-:B------:R-:W-:Y:S02]  /*13540*/  FFMA.FTZ R4, R17, UR4, -R173.reuse ;  /* 0x0000000411047c23 */ /* 0x100fe400080108ad */
[C---:B------:R-:W-:Y:S01]  /*13550*/  FSETP.NEU.FTZ.AND P2, PT, R104.reuse, -INF , PT ;  /* 0xff8000006800780b */ /* 0x040fe20003f5d000 */
[----:B------:R-:W-:Y:S04]  /*13560*/  FMUL.FTZ R174, R104, UR4 ;  /* 0x0000000468ae7c20 */ /* 0x000fe80008410000 */
[----:B------:R3:W-:Y:S01]  /*13570*/  MUFU.EX2 R249, R4 ;  /* 0x0000000400f97308 */ /* 0x0007e20000000800 */
[----:B------:R-:W-:Y:S01]  /*13580*/  FSEL R174, R174, RZ, P2 ;  /* 0x000000ffaeae7208 */ /* 0x000fe20001000000 */
[----:B-1----:R-:W1:Y:S04]  /*13590*/  SHFL.BFLY PT, R2, R0, 0x1, 0x1f ;  /* 0x0c201f0000027f89 */ /* 0x002e6800000e0000 */
[--C-:B------:R-:W-:Y:S01]  /*135a0*/  FFMA.FTZ R60, R189, UR4, -R174.reuse ;  /* 0x00000004bd3c7c23 */ /* 0x100fe200080108ae */
[----:B---3--:R-:W-:Y:S01]  /*135b0*/  FFMA.FTZ R4, R22, UR4, -R173 ;  /* 0x0000000416047c23 */ /* 0x008fe200080108ad */
[----:B--2---:R-:W-:Y:S03]  /*135c0*/  FMNMX.FTZ R103, R103, R5, !PT ;  /* 0x0000000567677209 */ /* 0x004fe60007810000 */
[----:B------:R2:W3:Y:S01]  /*135d0*/  MUFU.EX2 R248, R4 ;  /* 0x0000000400f87308 */ /* 0x0004e20000000800 */
[C---:B------:R-:W-:Y:S01]  /*135e0*/  FSETP.NEU.FTZ.AND P1, PT, R103.reuse, -INF , PT ;  /* 0xff8000006700780b */ /* 0x040fe20003f3d000 */
[----:B------:R-:W-:Y:S05]  /*135f0*/  FMUL.FTZ R175, R103, UR4 ;  /* 0x0000000467af7c20 */ /* 0x000fea0008410000 */
[----:B------:R-:W-:Y:S02]  /*13600*/  FSEL R175, R175, RZ, P1 ;  /* 0x000000ffafaf7208 */ /* 0x000fe40000800000 */
[----:B-1----:R-:W-:Y:S03]  /*13610*/  FMNMX.FTZ R102, R0, R2, !PT ;  /* 0x0000000200667209 */ /* 0x002fe60007810000 */
[--C-:B------:R-:W-:Y:S01]  /*13620*/  FFMA.FTZ R0, R25, UR4, -R175.reuse ;  /* 0x0000000419007c23 */ /* 0x100fe200080108af */
[--C-:B------:R-:W-:Y:S01]  /*13630*/  FFMA.FTZ R2, R27, UR4, -R175.reuse ;  /* 0x000000041b027c23 */ /* 0x100fe200080108af */
[C---:B------:R-:W-:Y:S01]  /*13640*/  FSETP.NEU.FTZ.AND P0, PT, R102.reuse, -INF , PT ;  /* 0xff8000006600780b */ /* 0x040fe20003f1d000 */
[----:B------:R-:W-:Y:S01]  /*13650*/  FMUL.FTZ R184, R102, UR4 ;  /* 0x0000000466b87c20 */ /* 0x000fe20008410000 */
[----:B------:R1:W-:Y:S01]  /*13660*/  MUFU.EX2 R58, R0 ;  /* 0x00000000003a7308 */ /* 0x0003e20000000800 */
[--C-:B--2---:R-:W-:Y:S01]  /*13670*/  FFMA.FTZ R4, R20, UR4, -R174.reuse ;  /* 0x0000000414047c23 */ /* 0x104fe200080108ae */
[----:B---3--:R-:W-:Y:S02]  /*13680*/  F2FP.BF16.F32.PACK_AB R176, R248, R249 ;  /* 0x000000f9f8b0723e */ /* 0x008fe400000010ff */
[----:B------:R-:W-:Y:S06]  /*13690*/  FSEL R184, R184, RZ, P0 ;  /* 0x000000ffb8b87208 */ /* 0x000fec0000000000 */
[----:B------:R2:W-:Y:S10]  /*136a0*/  MUFU.EX2 R67, R4 ;  /* 0x0000000400437308 */ /* 0x0005f40000000800 */
[----:B------:R3:W-:Y:S01]  /*136b0*/  MUFU.EX2 R59, R2 ;  /* 0x00000002003b7308 */ /* 0x0007e20000000800 */
[----:B-1----:R-:W-:Y:S09]  /*136c0*/  FFMA.FTZ R0, R26, UR4, -R175 ;  /* 0x000000041a007c23 */ /* 0x002ff200080108af */
[----:B------:R1:W4:Y:S01]  /*136d0*/  MUFU.EX2 R247, R0 ;  /* 0x0000000000f77308 */ /* 0x0003220000000800 */
[----:B--2---:R-:W-:Y:S09]  /*136e0*/  FFMA.FTZ R4, R24, UR4, -R174 ;  /* 0x0000000418047c23 */ /* 0x004ff200080108ae */
[----:B------:R2:W5:Y:S01]  /*136f0*/  MUFU.EX2 R250, R4 ;  /* 0x0000000400fa7308 */ /* 0x0005620000000800 */
[--C-:B---3--:R-:W-:Y:S09]  /*13700*/  FFMA.FTZ R2, R30, UR4, -R184.reuse ;  /* 0x000000041e027c23 */ /* 0x108ff200080108b8 */
[----:B------:R3:W-:Y:S01]  /*13710*/  MUFU.EX2 R240, R2 ;  /* 0x0000000200f07308 */ /* 0x0007e20000000800 */
[----:B-1----:R-:W-:Y:S01]  /*13720*/  FFMA.FTZ R0, R23, UR4, -R184 ;  /* 0x0000000417007c23 */ /* 0x002fe200080108b8 */
[----:B----4-:R-:W-:Y:S08]  /*13730*/  F2FP.BF16.F32.PACK_AB R182, R59, R247 ;  /* 0x000000f73bb6723e */ /* 0x010ff000000010ff */
[----:B------:R1:W-:Y:S01]  /*13740*/  MUFU.EX2 R246, R0 ;  /* 0x0000000000f67308 */ /* 0x0003e20000000800 */
[----:B--2---:R-:W-:Y:S01]  /*13750*/  FFMA.FTZ R4, R15, UR4, -R173 ;  /* 0x000000040f047c23 */ /* 0x004fe200080108ad */
[----:B-----5:R-:W-:Y:S08]  /*13760*/  F2FP.BF16.F32.PACK_AB R177, R250, R67 ;  /* 0x00000043fab1723e */ /* 0x020ff000000010ff */
[----:B------:R2:W4:Y:S01]  /*13770*/  MUFU.EX2 R65, R4 ;  /* 0x0000000400417308 */ /* 0x0005220000000800 */
[----:B---3--:R-:W-:Y:S05]  /*13780*/  FSEL R2, R104, RZ, P2 ;  /* 0x000000ff68027208 */ /* 0x008fea0001000000 */
[----:B------:R-:W-:Y:S01]  /*13790*/  FADD.FTZ R2, -R2, R100 ;  /* 0x0000006402027221 */ /* 0x000fe20000010100 */
[----:B-1----:R-:W-:Y:S03]  /*137a0*/  FFMA.FTZ R0, R29, UR4, -R184 ;  /* 0x000000041d007c23 */ /* 0x002fe600080108b8 */
[----:B------:R-:W-:Y:S01]  /*137b0*/  FMUL.FTZ R2, R2, UR4 ;  /* 0x0000000402027c20 */ /* 0x000fe20008410000 */
[----:B------:R1:W3:Y:S01]  /*137c0*/  MUFU.EX2 R61, R0 ;  /* 0x00000000003d7308 */ /* 0x0002e20000000800 */
[----:B--2---:R-:W-:Y:S01]  /*137d0*/  FFMA.FTZ R4, R16, UR4, -R174 ;  /* 0x0000000410047c23 */ /* 0x004fe200080108ae */
[----:B----4-:R-:W-:Y:S08]  /*137e0*/  F2FP.BF16.F32.PACK_AB R178, R65, R252 ;  /* 0x000000fc41b2723e */ /* 0x010ff000000010ff */
[----:B------:R2:W-:Y:S10]  /*137f0*/  MUFU.EX2 R251, R4 ;  /* 0x0000000400fb7308 */ /* 0x0005f40000000800 */
[----:B------:R-:W4:Y:S01]  /*13800*/  MUFU.EX2 R100, R2 ;  /* 0x0000000200647308 */ /* 0x000f220000000800 */
[----:B-1----:R-:W-:Y:S01]  /*13810*/  FFMA.FTZ R0, R28, UR4, -R184 ;  /* 0x000000041c007c23 */ /* 0x002fe200080108b8 */
[----:B---3--:R-:W-:Y:S08]  /*13820*/  F2FP.BF16.F32.PACK_AB R181, R61, R246 ;  /* 0x000000f63db5723e */ /* 0x008ff000000010ff */
[----:B------:R1:W3:Y:S01]  /*13830*/  MUFU.EX2 R239, R0 ;  /* 0x0000000000ef7308 */ /* 0x0002e20000000800 */
[----:B--2---:R-:W-:Y:S09]  /*13840*/  FFMA.FTZ R4, R18, UR4, -R174 ;  /* 0x0000000412047c23 */ /* 0x004ff200080108ae */
[----:B------:R2:W5:Y:S01]  /*13850*/  MUFU.EX2 R62, R4 ;  /* 0x00000004003e7308 */ /* 0x0005620000000800 */
        /* <DEDUP_REMOVED lines=8> */
[----:B-1----:R-:W-:Y:S01]  /*138e0*/  FSEL R0, R105, RZ, P3 ;  /* 0x000000ff69007208 */ /* 0x002fe20001800000 */
[----:B------:R-:W-:Y:S01]  /*138f0*/  FMUL.FTZ R70, R100, R70 ;  /* 0x0000004664467220 */ /* 0x000fe20000410000 */
[----:B---3--:R-:W-:Y:S01]  /*13900*/  F2FP.BF16.F32.PACK_AB R183, R240, R239 ;  /* 0x000000eff0b7723e */ /* 0x008fe200000010ff */
[----:B------:R-:W-:Y:S01]  /*13910*/  FMUL.FTZ R71, R100, R71 ;  /* 0x0000004764477220 */ /* 0x000fe20000410000 */
[----:B------:R-:W-:Y:S01]  /*13920*/  MOV R134, R58 ;  /* 0x0000003a00867202 */ /* 0x000fe20000000f00 */
[----:B------:R-:W-:Y:S01]  /*13930*/  FADD.FTZ R0, -R0, R3 ;  /* 0x0000000300007221 */ /* 0x000fe20000010100 */
[----:B------:R-:W-:Y:S01]  /*13940*/  MOV R135, R61 ;  /* 0x0000003d00877202 */ /* 0x000fe20000000f00 */
[----:B------:R-:W-:Y:S01]  /*13950*/  FMUL.FTZ R82, R100, R82 ;  /* 0x0000005264527220 */ /* 0x000fe20000410000 */
[----:B--2---:R-:W-:Y:S01]  /*13960*/  FFMA.FTZ R4, R21, UR4, -R175 ;  /* 0x0000000415047c23 */ /* 0x004fe200080108af */
[----:B------:R-:W-:Y:S01]  /*13970*/  FMUL.FTZ R3, R0, UR4 ;  /* 0x0000000400037c20 */ /* 0x000fe20008410000 */
[----:B------:R-:W-:Y:S01]  /*13980*/  FSEL R0, R103, RZ, P1 ;  /* 0x000000ff67007208 */ /* 0x000fe20000800000 */
[----:B------:R-:W1:Y:S01]  /*13990*/  LDSM.16.MT88.4 R20, [R224+0x9000] ;  /* 0x00900000e014783b */ /* 0x000e620000004200 */
[----:B------:R-:W2:Y:S01]  /*139a0*/  MUFU.EX2 R63, R4 ;  /* 0x00000004003f7308 */ /* 0x000ea20000000800 */
[----:B-----5:R-:W-:Y:S01]  /*139b0*/  F2FP.BF16.F32.PACK_AB R179, R62, R251 ;  /* 0x000000fb3eb3723e */ /* 0x020fe200000010ff */
[C---:B------:R-:W-:Y:S01]  /*139c0*/  FMUL.FTZ R83, R100.reuse, R83 ;  /* 0x0000005364537220 */ /* 0x040fe20000410000 */
[C---:B------:R-:W-:Y:S01]  /*139d0*/  FMUL.FTZ R86, R100.reuse, R86 ;  /* 0x0000005664567220 */ /* 0x040fe20000410000 */
[C---:B------:R-:W-:Y:S01]  /*139e0*/  FMUL.FTZ R87, R100.reuse, R87 ;  /* 0x0000005764577220 */ /* 0x040fe20000410000 */
[C---:B------:R-:W-:Y:S01]  /*139f0*/  FMUL.FTZ R98, R100.reuse, R98 ;  /* 0x0000006264627220 */ /* 0x040fe20000410000 */
[----:B------:R-:W-:Y:S04]  /*13a00*/  FMUL.FTZ R99, R100, R99 ;  /* 0x0000006364637220 */ /* 0x000fe80000410000 */
[----:B------:R3:W4:Y:S01]  /*13a10*/  MUFU.EX2 R101, R3 ;  /* 0x0000000300657308 */ /* 0x0007220000000800 */
[----:B--2---:R-:W-:Y:S01]  /*13a20*/  F2FP.BF16.F32.PACK_AB R180, R58, R63 ;  /* 0x0000003f3ab4723e */ /* 0x004fe200000010ff */
[----:B---3--:R-:W-:Y:S01]  /*13a30*/  FADD.FTZ R3, -R0, R106 ;  /* 0x0000006a00037221 */ /* 0x008fe20000010100 */
[----:B------:R-:W-:Y:S01]  /*13a40*/  FSEL R0, R102, RZ, P0 ;  /* 0x000000ff66007208 */ /* 0x000fe20000000000 */
[C---:B----4-:R-:W-:Y:S01]  /*13a50*/  FMUL.FTZ R4, R101.reuse, R112 ;  /* 0x0000007065047220 */ /* 0x050fe20000410000 */
[----:B------:R-:W-:Y:S01]  /*13a60*/  FMUL.FTZ R5, R101, R113 ;  /* 0x0000007165057220 */ /* 0x000fe20000410000 */
[----:B------:R-:W-:Y:S01]  /*13a70*/  FMUL.FTZ R2, R3, UR4 ;  /* 0x0000000403027c20 */ /* 0x000fe20008410000 */
[----:B------:R-:W-:Y:S01]  /*13a80*/  FFMA.FTZ R3, R31, UR4, -R173 ;  /* 0x000000041f037c23 */ /* 0x000fe200080108ad */
[----:B------:R-:W-:Y:S01]  /*13a90*/  FADD.FTZ R0, -R0, R107 ;  /* 0x0000006b00007221 */ /* 0x000fe20000010100 */
[----:B------:R-:W-:Y:S01]  /*13aa0*/  LDSM.16.MT88.4 R112, [R224+0xb000] ;  /* 0x00b00000e070783b */ /* 0x000fe20000004200 */
[C---:B------:R-:W-:Y:S01]  /*13ab0*/  FMUL.FTZ R16, R101.reuse, R120 ;  /* 0x0000007865107220 */ /* 0x040fe20000410000 */
[----:B------:R2:W-:Y:S01]  /*13ac0*/  MUFU.EX2 R66, R3 ;  /* 0x0000000300427308 */ /* 0x0005e20000000800 */
[----:B------:R-:W-:Y:S01]  /*13ad0*/  FMUL.FTZ R0, R0, UR4 ;  /* 0x0000000400007c20 */ /* 0x000fe20008410000 */
[C---:B------:R-:W-:Y:S01]  /*13ae0*/  FMUL.FTZ R17, R101.reuse, R121 ;  /* 0x0000007965117220 */ /* 0x040fe20000410000 */
[C---:B------:R-:W-:Y:S01]  /*13af0*/  FMUL.FTZ R48, R101.reuse, R148 ;  /* 0x0000009465307220 */ /* 0x040fe20000410000 */
[C---:B------:R-:W-:Y:S01]  /*13b00*/  FMUL.FTZ R49, R101.reuse, R149 ;  /* 0x0000009565317220 */ /* 0x040fe20000410000 */
[-C--:B-1----:R-:W-:Y:S01]  /*13b10*/  HMMA.16816.F32.BF16 R4, R176, R20.reuse, R4 ;  /* 0x00000014b004723c */ /* 0x082fe20000041804 */
[----:B------:R-:W-:Y:S01]  /*13b20*/  LDSM.16.MT88.4 R120, [R226+0x9400] ;  /* 0x00940000e278783b */ /* 0x000fe20000004200 */
[----:B------:R-:W-:Y:S03]  /*13b30*/  PLOP3.LUT P0, PT, PT, PT, UP0, 0x80, 0x0 ;  /* 0x000000000000781c */ /* 0x000fe60003f0f008 */
[----:B------:R-:W1:Y:S01]  /*13b40*/  MUFU.EX2 R2, R2 ;  /* 0x0000000200027308 */ /* 0x000e620000000800 */
[C---:B------:R-:W-:Y:S01]  /*13b50*/  FMUL.FTZ R68, R101.reuse, R68 ;  /* 0x0000004465447220 */ /* 0x040fe20000410000 */
[C---:B------:R-:W-:Y:S01]  /*13b60*/  FMUL.FTZ R69, R101.reuse, R69 ;  /* 0x0000004565457220 */ /* 0x040fe20000410000 */
[C---:B------:R-:W-:Y:S03]  /*13b70*/  FMUL.FTZ R80, R101.reuse, R80 ;  /* 0x0000005065507220 */ /* 0x040fe60000410000 */
[C---:B------:R-:W-:Y:S01]  /*13b80*/  FMUL.FTZ R81, R101.reuse, R81 ;  /* 0x0000005165517220 */ /* 0x040fe20000410000 */
[----:B------:R-:W-:Y:S03]  /*13b90*/  LDSM.16.MT88.4 R148, [R224+0xac00] ;  /* 0x00ac0000e094783b */ /* 0x000fe60000004200 */
[----:B------:R-:W3:Y:S01]  /*13ba0*/  MUFU.EX2 R0, R0 ;  /* 0x0000000000007308 */ /* 0x000ee20000000800 */
[--C-:B--2---:R-:W-:Y:S01]  /*13bb0*/  FFMA.FTZ R3, R32, UR4, -R173.reuse ;  /* 0x0000000420037c23 */ /* 0x104fe200080108ad */
[C---:B------:R-:W-:Y:S01]  /*13bc0*/  FMUL.FTZ R32, R101.reuse, R132 ;  /* 0x0000008465207220 */ /* 0x040fe20000410000 */
[----:B------:R-:W-:Y:S01]  /*13bd0*/  MOV R132, R248 ;  /* 0x000000f800847202 */ /* 0x000fe20000000f00 */
[C---:B------:R-:W-:Y:S01]  /*13be0*/  FMUL.FTZ R84, R101.reuse, R84 ;  /* 0x0000005465547220 */ /* 0x040fe20000410000 */
[C---:B------:R-:W-:Y:S01]  /*13bf0*/  FMUL.FTZ R85, R101.reuse, R85 ;  /* 0x0000005565557220 */ /* 0x040fe20000410000 */
[C---:B------:R-:W-:Y:S01]  /*13c00*/  FMUL.FTZ R96, R101.reuse, R96 ;  /* 0x0000006065607220 */ /* 0x040fe20000410000 */
[----:B------:R-:W-:Y:S03]  /*13c10*/  FMUL.FTZ R97, R101, R97 ;  /* 0x0000006165617220 */ /* 0x000fe60000410000 */
[----:B------:R2:W-:Y:S01]  /*13c20*/  MUFU.EX2 R107, R3 ;  /* 0x00000003006b7308 */ /* 0x0005e20000000800 */
[C---:B-1----:R-:W-:Y:S01]  /*13c30*/  FMUL.FTZ R8, R2.reuse, R108 ;  /* 0x0000006c02087220 */ /* 0x042fe20000410000 */
[C---:B------:R-:W-:Y:S01]  /*13c40*/  FMUL.FTZ R9, R2.reuse, R109 ;  /* 0x0000006d02097220 */ /* 0x040fe20000410000 */
[C---:B------:R-:W-:Y:S01]  /*13c50*/  FMUL.FTZ R29, R2.reuse, R137 ;  /* 0x00000089021d7220 */ /* 0x040fe20000410000 */
[C---:B------:R-:W-:Y:S01]  /*13c60*/  FMUL.FTZ R12, R2.reuse, R116 ;  /* 0x00000074020c7220 */ /* 0x040fe20000410000 */
[C---:B------:R-:W-:Y:S01]  /*13c70*/  FMUL.FTZ R13, R2.reuse, R117 ;  /* 0x00000075020d7220 */ /* 0x040fe20000410000 */
[C---:B------:R-:W-:Y:S01]  /*13c80*/  FMUL.FTZ R24, R2.reuse, R124 ;  /* 0x0000007c02187220 */ /* 0x040fe20000410000 */
[C---:B------:R-:W-:Y:S01]  /*13c90*/  FMUL.FTZ R25, R2.reuse, R125 ;  /* 0x0000007d02197220 */ /* 0x040fe20000410000 */
[----:B------:R-:W-:Y:S01]  /*13ca0*/  FMUL.FTZ R28, R2, R136 ;  /* 0x00000088021c7220 */ /* 0x000fe20000410000 */
[C---:B---3--:R-:W-:Y:S01]  /*13cb0*/  FMUL.FTZ R10, R0.reuse, R110 ;  /* 0x0000006e000a7220 */ /* 0x048fe20000410000 */
[C---:B------:R-:W-:Y:S01]  /*13cc0*/  FMUL.FTZ R11, R0.reuse, R111 ;  /* 0x0000006f000b7220 */ /* 0x040fe20000410000 */
[C---:B------:R-:W-:Y:S01]  /*13cd0*/  FMUL.FTZ R26, R0.reuse, R126 ;  /* 0x0000007e001a7220 */ /* 0x040fe20000410000 */
[----:B------:R-:W1:Y:S01]  /*13ce0*/  LDSM.16.MT88.4 R108, [R226+0xa000] ;  /* 0x00a00000e26c783b */ /* 0x000e620000004200 */
[----:B------:R-:W-:Y:S01]  /*13cf0*/  FMUL.FTZ R27, R0, R127 ;  /* 0x0000007f001b7220 */ /* 0x000fe20000410000 */
[C---:B------:R-:W-:Y:S01]  /*13d00*/  FMUL.FTZ R57, R2.reuse, R157 ;  /* 0x0000009d02397220 */ /* 0x040fe20000410000 */
[----:B------:R-:W-:Y:S01]  /*13d10*/  FMUL.FTZ R56, R2, R156 ;  /* 0x0000009c02387220 */ /* 0x000fe20000410000 */
[C---:B------:R-:W-:Y:S01]  /*13d20*/  FMUL.FTZ R58, R0.reuse, R158 ;  /* 0x0000009e003a7220 */ /* 0x040fe20000410000 */
[C---:B------:R-:W-:Y:S01]  /*13d30*/  HMMA.16816.F32.BF16 R8, R180.reuse, R20, R8 ;  /* 0x00000014b408723c */ /* 0x040fe20000041808 */
[----:B------:R3:W-:Y:S02]  /*13d40*/  MUFU.EX2 R156, R60 ;  /* 0x0000003c009c7308 */ /* 0x0007e40000000800 */
[----:B------:R-:W-:Y:S01]  /*13d50*/  LDSM.16.MT88.4 R124, [R224+0xa400] ;  /* 0x00a40000e07c783b */ /* 0x000fe20000004200 */
[--C-:B--2---:R-:W-:Y:S01]  /*13d60*/  FFMA.FTZ R3, R187, UR4, -R174.reuse ;  /* 0x00000004bb037c23 */ /* 0x104fe200080108ae */
[C---:B------:R-:W-:Y:S01]  /*13d70*/  FMUL.FTZ R14, R0.reuse, R118 ;  /* 0x00000076000e7220 */ /* 0x040fe20000410000 */
[----:B------:R-:W-:Y:S01]  /*13d80*/  FMUL.FTZ R15, R0, R119 ;  /* 0x00000077000f7220 */ /* 0x000fe20000410000 */
[C---:B------:R-:W-:Y:S01]  /*13d90*/  FMUL.FTZ R20, R101.reuse, R128 ;  /* 0x0000008065147220 */ /* 0x040fe20000410000 */
[----:B------:R-:W-:Y:S03]  /*13da0*/  MOV R158, R132 ;  /* 0x00000084009e7202 */ /* 0x000fe60000000f00 */
[----:B------:R2:W-:Y:S01]  /*13db0*/  MUFU.EX2 R128, R3 ;  /* 0x0000000300807308 */ /* 0x0005e20000000800 */
[----:B------:R-:W-:Y:S01]  /*13dc0*/  FMUL.FTZ R21, R101, R129 ;  /* 0x0000008165157220 */ /* 0x000fe20000410000 */
[C---:B------:R-:W-:Y:S01]  /*13dd0*/  FMUL.FTZ R61, R2.reuse, R169 ;  /* 0x000000a9023d7220 */ /* 0x040fe20000410000 */
[-C--:B------:R-:W-:Y:S03]  /*13de0*/  HMMA.16816.F32.BF16 R12, R180, R22.reuse, R12 ;  /* 0x00000016b40c723c */ /* 0x080fe6000004180c */
[----:B------:R-:W-:Y:S01]  /*13df0*/  MOV R169, R135 ;  /* 0x0000008700a97202 */ /* 0x000fe20000000f00 */
[C---:B------:R-:W-:Y:S01]  /*13e00*/  FMUL.FTZ R72, R2.reuse, R72 ;  /* 0x0000004802487220 */ /* 0x040fe20000410000 */
[----:B---3--:R-:W-:Y:S01]  /*13e10*/  FMUL.FTZ R60, R2, R168 ;  /* 0x000000a8023c7220 */ /* 0x008fe20000410000 */
[C---:B------:R-:W-:Y:S05]  /*13e20*/  HMMA.16816.F32.BF16 R16, R176.reuse, R22, R16 ;  /* 0x00000016b010723c */ /* 0x040fea0000041810 */
[----:B------:R-:W-:Y:S01]  /*13e30*/  FMUL.FTZ R30, R0, R138 ;  /* 0x0000008a001e7220 */ /* 0x000fe20000410000 */
[----:B------:R-:W-:Y:S01]  /*13e40*/  MOV R136, R249 ;  /* 0x000000f900887202 */ /* 0x000fe20000000f00 */
[--C-:B--2---:R-:W-:Y:S01]  /*13e50*/  FFMA.FTZ R3, R186, UR4, -R173.reuse ;  /* 0x00000004ba037c23 */ /* 0x104fe200080108ad */
[C---:B------:R-:W-:Y:S03]  /*13e60*/  FMUL.FTZ R22, R100.reuse, R130 ;  /* 0x0000008264167220 */ /* 0x040fe60000410000 */
[----:B------:R2:W-:Y:S01]  /*13e70*/  MUFU.EX2 R137, R3 ;  /* 0x0000000300897308 */ /* 0x0005e20000000800 */
[----:B------:R-:W-:Y:S01]  /*13e80*/  FMUL.FTZ R23, R100, R131 ;  /* 0x0000008364177220 */ /* 0x000fe20000410000 */
[----:B------:R-:W-:Y:S01]  /*13e90*/  MOV R131, R63 ;  /* 0x0000003f00837202 */ /* 0x000fe20000000f00 */
[----:B------:R-:W-:Y:S01]  /*13ea0*/  FMUL.FTZ R63, R0, R171 ;  /* 0x000000ab003f7220 */ /* 0x000fe20000410000 */
[----:B------:R-:W-:Y:S01]  /*13eb0*/  MOV R130, R67 ;  /* 0x0000004300827202 */ /* 0x000fe20000000f00 */
[----:B------:R-:W-:Y:S01]  /*13ec0*/  FMUL.FTZ R67, R100, R167 ;  /* 0x000000a764437220 */ /* 0x000fe20000410000 */
[----:B------:R-:W-:Y:S01]  /*13ed0*/  FMUL.FTZ R73, R2, R73 ;  /* 0x0000004902497220 */ /* 0x000fe20000410000 */
[C---:B------:R-:W-:Y:S01]  /*13ee0*/  FMUL.FTZ R74, R0.reuse, R74 ;  /* 0x0000004a004a7220 */ /* 0x040fe20000410000 */
[-C--:B------:R-:W-:Y:S03]  /*13ef0*/  HMMA.16816.F32.BF16 R20, R176, R36.reuse, R20 ;  /* 0x00000024b014723c */ /* 0x080fe60000041814 */
[----:B------:R-:W-:Y:S01]  /*13f00*/  FMUL.FTZ R75, R0, R75 ;  /* 0x0000004b004b7220 */ /* 0x000fe20000410000 */
[C---:B------:R-:W-:Y:S01]  /*13f10*/  FMUL.FTZ R76, R2.reuse, R76 ;  /* 0x0000004c024c7220 */ /* 0x040fe20000410000 */
[----:B------:R-:W-:Y:S01]  /*13f20*/  FMUL.FTZ R77, R2, R77 ;  /* 0x0000004d024d7220 */ /* 0x000fe20000410000 */
[C---:B------:R-:W-:Y:S05]  /*13f30*/  HMMA.16816.F32.BF16 R24, R180.reuse, R36, R24 ;  /* 0x00000024b418723c */ /* 0x040fea0000041818 */
[----:B--2---:R-:W-:Y:S01]  /*13f40*/  FFMA.FTZ R3, R185, UR4, -R173 ;  /* 0x00000004b9037c23 */ /* 0x004fe200080108ad */
[C---:B------:R-:W-:Y:S01]  /*13f50*/  FMUL.FTZ R31, R0.reuse, R139 ;  /* 0x0000008b001f7220 */ /* 0x040fe20000410000 */
[--C-:B------:R-:W-:Y:S01]  /*13f60*/  FFMA.FTZ R36, R33, UR4, -R174.reuse ;  /* 0x0000000421247c23 */ /* 0x100fe200080108ae */
[C---:B------:R-:W-:Y:S01]  /*13f70*/  FMUL.FTZ R37, R101.reuse, R145 ;  /* 0x0000009165257220 */ /* 0x040fe20000410000 */
[----:B------:R2:W3:Y:S02]  /*13f80*/  MUFU.EX2 R106, R3 ;  /* 0x00000003006a7308 */ /* 0x0004e40000000800 */
[----:B------:R-:W-:Y:S01]  /*13f90*/  MOV R145, R251 ;  /* 0x000000fb00917202 */ /* 0x000fe20000000f00 */
[C---:B------:R-:W-:Y:S01]  /*13fa0*/  FMUL.FTZ R33, R101.reuse, R133 ;  /* 0x0000008565217220 */ /* 0x040fe20000410000 */
[-C--:B------:R-:W-:Y:S03]  /*13fb0*/  HMMA.16816.F32.BF16 R28, R180, R38.reuse, R28 ;  /* 0x00000026b41c723c */ /* 0x080fe6000004181c */
[----:B------:R-:W-:Y:S03]  /*13fc0*/  MOV R133, R250 ;  /* 0x000000fa00857202 */ /* 0x000fe60000000f00 */
[----:B------:R4:W-:Y:S01]  /*13fd0*/  MUFU.EX2 R64, R36 ;  /* 0x0000002400407308 */ /* 0x0009e20000000800 */
[----:B------:R-:W-:Y:S01]  /*13fe0*/  MOV R139, R246 ;  /* 0x000000f6008b7202 */ /* 0x000fe20000000f00 */
[C---:B------:R-:W-:Y:S04]  /*13ff0*/  HMMA.16816.F32.BF16 R32, R176.reuse, R38, R32 ;  /* 0x00000026b020723c */ /* 0x040fe80000041820 */
[----:B------:R-:W-:Y:S01]  /*14000*/  FMUL.FTZ R43, R0, R143 ;  /* 0x0000008f002b7220 */ /* 0x000fe20000410000 */
[----:B------:R-:W-:Y:S01]  /*14010*/  MOV R143, R240 ;  /* 0x000000f0008f7202 */ /* 0x000fe20000000f00 */
[----:B--2---:R-:W-:Y:S01]  /*14020*/  FFMA.FTZ R3, R188, UR4, -R174 ;  /* 0x00000004bc037c23 */ /* 0x004fe200080108ae */
[C---:B------:R-:W-:Y:S03]  /*14030*/  FMUL.FTZ R39, R100.reuse, R147 ;  /* 0x0000009364277220 */ /* 0x040fe60000410000 */
[----:B------:R2:W-:Y:S01]  /*14040*/  MUFU.EX2 R138, R3 ;  /* 0x00000003008a7308 */ /* 0x0005e20000000800 */
[----:B------:R-:W-:Y:S01]  /*14050*/  MOV R147, R239 ;  /* 0x000000ef00937202 */ /* 0x000fe20000000f00 */
[----:B------:R-:W-:Y:S01]  /*14060*/  FMUL.FTZ R38, R100, R146 ;  /* 0x0000009264267220 */ /* 0x000fe20000410000 */
[----:B---3--:R-:W-:Y:S01]  /*14070*/  MOV R157, R106 ;  /* 0x0000006a009d7202 */ /* 0x008fe20000000f00 */
[----:B----4-:R-:W-:Y:S01]  /*14080*/  FMUL.FTZ R36, R101, R144 ;  /* 0x0000009065247220 */ /* 0x010fe20000410000 */
[----:B------:R-:W-:Y:S01]  /*14090*/  MOV R144, R252 ;  /* 0x000000fc00907202 */ /* 0x000fe20000000f00 */
[--C-:B------:R-:W-:Y:S01]  /*140a0*/  FFMA.FTZ R106, R190, UR4, -R175.reuse ;  /* 0x00000004be6a7c23 */ /* 0x100fe200080108af */
[C---:B------:R-:W-:Y:S01]  /*140b0*/  FMUL.FTZ R40, R2.reuse, R140 ;  /* 0x0000008c02287220 */ /* 0x040fe20000410000 */
[----:B------:R-:W-:Y:S01]  /*140c0*/  FMUL.FTZ R41, R2, R141 ;  /* 0x0000008d02297220 */ /* 0x000fe20000410000 */
[----:B------:R-:W-:Y:S01]  /*140d0*/  FMUL.FTZ R42, R0, R142 ;  /* 0x0000008e002a7220 */ /* 0x000fe20000410000 */
[----:B------:R3:W-:Y:S01]  /*140e0*/  MUFU.EX2 R129, R106 ;  /* 0x0000006a00817308 */ /* 0x0007e20000000800 */
[-C--:B------:R-:W-:Y:S03]  /*140f0*/  HMMA.16816.F32.BF16 R36, R176, R52.reuse, R36 ;  /* 0x00000034b024723c */ /* 0x080fe60000041824 */
[C---:B------:R-:W-:Y:S01]  /*14100*/  FMUL.FTZ R44, R2.reuse, R152 ;  /* 0x00000098022c7220 */ /* 0x040fe20000410000 */
[----:B------:R-:W-:Y:S01]  /*14110*/  FMUL.FTZ R45, R2, R153 ;  /* 0x00000099022d7220 */ /* 0x000fe20000410000 */
[C---:B------:R-:W-:Y:S01]  /*14120*/  FMUL.FTZ R46, R0.reuse, R154 ;  /* 0x0000009a002e7220 */ /* 0x040fe20000410000 */
[C---:B------:R-:W-:Y:S05]  /*14130*/  HMMA.16816.F32.BF16 R40, R180.reuse, R52, R40 ;  /* 0x00000034b428723c */ /* 0x040fea0000041828 */
[--C-:B--2---:R-:W-:Y:S01]  /*14140*/  FFMA.FTZ R3, R191, UR4, -R175.reuse ;  /* 0x00000004bf037c23 */ /* 0x104fe200080108af */
[C---:B------:R-:W-:Y:S01]  /*14150*/  FMUL.FTZ R47, R0.reuse, R155 ;  /* 0x0000009b002f7220 */ /* 0x040fe20000410000 */
[----:B------:R-:W-:Y:S01]  /*14160*/  MOV R171, R133 ;  /* 0x0000008500ab7202 */ /* 0x000fe20000000f00 */
[----:B------:R-:W-:Y:S01]  /*14170*/  FMUL.FTZ R52, R101, R160 ;  /* 0x000000a065347220 */ /* 0x000fe20000410000 */
[----:B------:R2:W4:Y:S02]  /*14180*/  MUFU.EX2 R252, R3 ;  /* 0x0000000300fc7308 */ /* 0x0005240000000800 */
[--C-:B---3--:R-:W-:Y:S01]  /*14190*/  FFMA.FTZ R106, R197, UR4, -R184.reuse ;  /* 0x00000004c56a7c23 */ /* 0x108fe200080108b8 */
[----:B------:R-:W-:Y:S01]  /*141a0*/  FMUL.FTZ R53, R101, R161 ;  /* 0x000000a165357220 */ /* 0x000fe20000410000 */
[-C--:B------:R-:W-:Y:S03]  /*141b0*/  HMMA.16816.F32.BF16 R44, R180, R54.reuse, R44 ;  /* 0x00000036b42c723c */ /* 0x080fe6000004182c */
[----:B------:R-:W-:Y:S01]  /*141c0*/  MOV R142, R59 ;  /* 0x0000003b008e7202 */ /* 0x000fe20000000f00 */
[C---:B------:R-:W-:Y:S01]  /*141d0*/  FMUL.FTZ R59, R0.reuse, R159 ;  /* 0x0000009f003b7220 */ /* 0x040fe20000410000 */
[----:B------:R-:W-:Y:S01]  /*141e0*/  MOV R152, R66 ;  /* 0x0000004200987202 */ /* 0x000fe20000000f00 */
[C---:B------:R-:W-:Y:S05]  /*141f0*/  HMMA.16816.F32.BF16 R48, R176.reuse, R54, R48 ;  /* 0x00000036b030723c */ /* 0x040fea0000041830 */
[----:B------:R-:W-:Y:S01]  /*14200*/  MOV R141, R62 ;  /* 0x0000003e008d7202 */ /* 0x000fe20000000f00 */
[----:B------:R-:W-:Y:S01]  /*14210*/  FMUL.FTZ R62, R0, R170 ;  /* 0x000000aa003e7220 */ /* 0x000fe20000410000 */
[--C-:B--2---:R-:W-:Y:S01]  /*14220*/  FFMA.FTZ R3, R192, UR4, -R175.reuse ;  /* 0x00000004c0037c23 */ /* 0x104fe200080108af */
[C---:B------:R-:W-:Y:S03]  /*14230*/  FMUL.FTZ R54, R100.reuse, R162 ;  /* 0x000000a264367220 */ /* 0x040fe60000410000 */
[----:B------:R2:W-:Y:S01]  /*14240*/  MUFU.EX2 R251, R3 ;  /* 0x0000000300fb7308 */ /* 0x0005e20000000800 */
[C---:B------:R-:W-:Y:S01]  /*14250*/  FMUL.FTZ R55, R100.reuse, R163 ;  /* 0x000000a364377220 */ /* 0x040fe20000410000 */
[----:B------:R-:W-:Y:S01]  /*14260*/  FMUL.FTZ R66, R100, R166 ;  /* 0x000000a664427220 */ /* 0x000fe20000410000 */
[----:B----4-:R-:W-:Y:S01]  /*14270*/  F2FP.BF16.F32.PACK_AB R116, R129, R252 ;  /* 0x000000fc8174723e */ /* 0x010fe200000010ff */
[C---:B------:R-:W-:Y:S01]  /*14280*/  FMUL.FTZ R78, R0.reuse, R78 ;  /* 0x0000004e004e7220 */ /* 0x040fe20000410000 */
[----:B------:R-:W-:Y:S01]  /*14290*/  MOV R170, R134 ;  /* 0x0000008600aa7202 */ /* 0x000fe20000000f00 */
[----:B------:R-:W-:Y:S01]  /*142a0*/  FMUL.FTZ R79, R0, R79 ;  /* 0x0000004f004f7220 */ /* 0x000fe20000410000 */
[----:B------:R-:W-:Y:S01]  /*142b0*/  LDSM.16.MT88.4 R132, [R226+0x9c00] ;  /* 0x009c0000e284783b */ /* 0x000fe20000004200 */
[-C--:B-1----:R-:W-:Y:S03]  /*142c0*/  HMMA.16816.F32.BF16 R52, R176, R108.reuse, R52 ;  /* 0x0000006cb034723c */ /* 0x082fe60000041834 */
[----:B------:R-:W-:Y:S01]  /*142d0*/  MOV R140, R65 ;  /* 0x00000041008c7202 */ /* 0x000fe20000000f00 */
[C---:B------:R-:W-:Y:S01]  /*142e0*/  FMUL.FTZ R65, R101.reuse, R165 ;  /* 0x000000a565417220 */ /* 0x040fe20000410000 */
[----:B------:R-:W-:Y:S01]  /*142f0*/  MOV R153, R64 ;  /* 0x0000004000997202 */ /* 0x000fe20000000f00 */
[C---:B------:R-:W-:Y:S05]  /*14300*/  HMMA.16816.F32.BF16 R56, R180.reuse, R108, R56 ;  /* 0x0000006cb438723c */ /* 0x040fea0000041838 */
[----:B--2---:R-:W-:Y:S01]  /*14310*/  FFMA.FTZ R3, R196, UR4, -R175 ;  /* 0x00000004c4037c23 */ /* 0x004fe200080108af */
[-C--:B------:R-:W-:Y:S03]  /*14320*/  HMMA.16816.F32.BF16 R60, R180, R110.reuse, R60 ;  /* 0x0000006eb43c723c */ /* 0x080fe6000004183c */
[----:B------:R1:W2:Y:S02]  /*14330*/  MUFU.EX2 R250, R3 ;  /* 0x0000000300fa7308 */ /* 0x0002a40000000800 */
[----:B------:R-:W-:Y:S01]  /*14340*/  FMUL.FTZ R64, R101, R164 ;  /* 0x000000a465407220 */ /* 0x000fe20000410000 */
[C---:B------:R-:W-:Y:S01]  /*14350*/  FMUL.FTZ R88, R2.reuse, R88 ;  /* 0x0000005802587220 */ /* 0x040fe20000410000 */
[----:B------:R-:W-:Y:S01]  /*14360*/  LDSM.16.MT88.4 R164, [R226+0xac00] ;  /* 0x00ac0000e2a4783b */ /* 0x000fe20000004200 */
[----:B------:R-:W-:Y:S03]  /*14370*/  FMUL.FTZ R89, R2, R89 ;  /* 0x0000005902597220 */ /* 0x000fe60000410000 */
[C---:B------:R-:W-:Y:S01]  /*14380*/  FMUL.FTZ R90, R0.reuse, R90 ;  /* 0x0000005a005a7220 */ /* 0x040fe20000410000 */
[C---:B------:R-:W-:Y:S03]  /*14390*/  HMMA.16816.F32.BF16 R64, R176.reuse, R110, R64 ;  /* 0x0000006eb040723c */ /* 0x040fe60000041840 */
[----:B------:R-:W3:Y:S01]  /*143a0*/  LDSM.16.MT88.4 R108, [R226+0xb000] ;  /* 0x00b00000e26c783b */ /* 0x000ee20000004200 */
[----:B------:R-:W-:Y:S01]  /*143b0*/  FMUL.FTZ R91, R0, R91 ;  /* 0x0000005b005b7220 */ /* 0x000fe20000410000 */
[----:B------:R-:W-:Y:S01]  /*143c0*/  FMUL.FTZ R92, R2, R92 ;  /* 0x0000005c025c7220 */ /* 0x000fe20000410000 */
[-C--:B------:R-:W-:Y:S05]  /*143d0*/  HMMA.16816.F32.BF16 R68, R176, R112.reuse, R68 ;  /* 0x00000070b044723c */ /* 0x080fea0000041844 */
[--C-:B-1----:R-:W-:Y:S01]  /*143e0*/  FFMA.FTZ R3, R198, UR4, -R184.reuse ;  /* 0x00000004c6037c23 */ /* 0x102fe200080108b8 */
[C---:B------:R-:W-:Y:S03]  /*143f0*/  HMMA.16816.F32.BF16 R72, R180.reuse, R112, R72 ;  /* 0x00000070b448723c */ /* 0x040fe60000041848 */
[----:B------:R1:W-:Y:S02]  /*14400*/  MUFU.EX2 R249, R3 ;  /* 0x0000000300f97308 */ /* 0x0003e40000000800 */
[----:B--2---:R-:W-:Y:S01]  /*14410*/  F2FP.BF16.F32.PACK_AB R118, R250, R251 ;  /* 0x000000fbfa76723e */ /* 0x004fe200000010ff */
[-C--:B------:R-:W-:Y:S05]  /*14420*/  HMMA.16816.F32.BF16 R76, R180, R114.reuse, R76 ;  /* 0x00000072b44c723c */ /* 0x080fea000004184c */
[----:B------:R-:W-:Y:S01]  /*14430*/  FMUL.FTZ R93, R2, R93 ;  /* 0x0000005d025d7220 */ /* 0x000fe20000410000 */
[C---:B------:R-:W-:Y:S01]  /*14440*/  HMMA.16816.F32.BF16 R80, R176.reuse, R114, R80 ;  /* 0x00000072b050723c */ /* 0x040fe20000041850 */
[----:B------:R-:W2:Y:S04]  /*14450*/  LDSM.16.MT88.4 R112, [R224+0x9400] ;  /* 0x00940000e070783b */ /* 0x000ea80000004200 */
[C---:B------:R-:W-:Y:S01]  /*14460*/  FMUL.FTZ R94, R0.reuse, R94 ;  /* 0x0000005e005e7220 */ /* 0x040fe20000410000 */
[----:B------:R-:W-:Y:S01]  /*14470*/  FMUL.FTZ R95, R0, R95 ;  /* 0x0000005f005f7220 */ /* 0x000fe20000410000 */
[----:B------:R-:W-:Y:S01]  /*14480*/  MOV R146, R247 ;  /* 0x000000f700927202 */ /* 0x000fe20000000f00 */
[--C-:B-1----:R-:W-:Y:S01]  /*14490*/  FFMA.FTZ R3, R199, UR4, -R184.reuse ;  /* 0x00000004c7037c23 */ /* 0x102fe200080108b8 */
[----:B------:R-:W-:Y:S02]  /*144a0*/  MUFU.EX2 R247, R106 ;  /* 0x0000006a00f77308 */ /* 0x000fe40000000800 */
[----:B------:R-:W-:Y:S08]  /*144b0*/  MOV R168, R144 ;  /* 0x0000009000a87202 */ /* 0x000ff00000000f00 */
[----:B------:R1:W4:Y:S01]  /*144c0*/  MUFU.EX2 R248, R3 ;  /* 0x0000000300f87308 */ /* 0x0003220000000800 */
[-C--:B---3--:R-:W-:Y:S06]  /*144d0*/  HMMA.16816.F32.BF16 R84, R176, R108.reuse, R84 ;  /* 0x0000006cb054723c */ /* 0x088fec0000041854 */
[C---:B------:R-:W-:Y:S06]  /*144e0*/  HMMA.16816.F32.BF16 R88, R180.reuse, R108, R88 ;  /* 0x0000006cb458723c */ /* 0x040fec0000041858 */
[-C--:B------:R-:W-:Y:S05]  /*144f0*/  HMMA.16816.F32.BF16 R92, R180, R110.reuse, R92 ;  /* 0x0000006eb45c723c */ /* 0x080fea000004185c */
[----:B-1----:R-:W-:Y:S01]  /*14500*/  FFMA.FTZ R3, R200, UR4, -R184 ;  /* 0x00000004c8037c23 */ /* 0x002fe200080108b8 */
[----:B------:R-:W-:Y:S03]  /*14510*/  HMMA.16816.F32.BF16 R96, R176, R110, R96 ;  /* 0x0000006eb060723c */ /* 0x000fe60000041860 */
[----:B------:R1:W3:Y:S02]  /*14520*/  MUFU.EX2 R246, R3 ;  /* 0x0000000300f67308 */ /* 0x0002e40000000800 */
[----:B------:R-:W-:Y:S02]  /*14530*/  F2FP.BF16.F32.PACK_AB R109, R128, R153 ;  /* 0x00000099806d723e */ /* 0x000fe400000010ff */
[----:B------:R-:W-:Y:S04]  /*14540*/  F2FP.BF16.F32.PACK_AB R108, R107, R152 ;  /* 0x000000986b6c723e */ /* 0x000fe800000010ff */
[----:B------:R-:W-:Y:S02]  /*14550*/  F2FP.BF16.F32.PACK_AB R110, R157, R137 ;  /* 0x000000899d6e723e */ /* 0x000fe400000010ff */
[----:B------:R-:W-:Y:S02]  /*14560*/  F2FP.BF16.F32.PACK_AB R111, R156, R138 ;  /* 0x0000008a9c6f723e */ /* 0x000fe400000010ff */
[----:B----4-:R-:W-:Y:S05]  /*14570*/  F2FP.BF16.F32.PACK_AB R117, R248, R249 ;  /* 0x000000f9f875723e */ /* 0x010fea00000010ff */
[-C--:B--2---:R-:W-:Y:S05]  /*14580*/  HMMA.16816.F32.BF16 R4, R108, R112.reuse, R4 ;  /* 0x000000706c04723c */ /* 0x084fea0000041804 */
[--C-:B-1----:R-:W-:Y:S01]  /*14590*/  FFMA.FTZ R3, R207, UR4, -R173.reuse ;  /* 0x00000004cf037c23 */ /* 0x102fe200080108ad */
[----:B---3--:R-:W-:Y:S03]  /*145a0*/  F2FP.BF16.F32.PACK_AB R119, R246, R247 ;  /* 0x000000f7f677723e */ /* 0x008fe600000010ff */
[----:B------:R1:W-:Y:S04]  /*145b0*/  MUFU.EX2 R239, R3 ;  /* 0x0000000300ef7308 */ /* 0x0003e80000000800 */
        /* <DEDUP_REMOVED lines=39> */
[--C-:B-1----:R-:W-:Y:S02]  /*14830*/  FFMA.FTZ R3, R203, UR4, -R174.reuse ;  /* 0x00000004cb037c23 */ /* 0x102fe400080108ae */
[----:B---3--:R-:W-:Y:S02]  /*14840*/  F2FP.BF16.F32.PACK_AB R108, R240, R239 ;  /* 0x000000eff06c723e */ /* 0x008fe400000010ff */
[----:B------:R1:W-:Y:S02]  /*14850*/  MUFU.EX2 R202, R3 ;  /* 0x0000000300ca7308 */ /* 0x0003e40000000800 */
        /* <DEDUP_REMOVED lines=9> */
[-C--:B------:R-:W-:Y:S03]  /*148f0*/  HMMA.16816.F32.BF16 R4, R108, R112.reuse, R4 ;  /* 0x000000706c04723c */ /* 0x080fe60000041804 */
[--C-:B-1----:R-:W-:Y:S01]  /*14900*/  FFMA.FTZ R3, R209, UR4, -R175.reuse ;  /* 0x00000004d1037c23 */ /* 0x102fe200080108af */
[----:B------:R-:W-:Y:S05]  /*14910*/  MOV R209, R137 ;  /* 0x0000008900d17202 */ /* 0x000fea0000000f00 */
[----:B------:R1:W2:Y:S02]  /*14920*/  MUFU.EX2 R199, R3 ;  /* 0x0000000300c77308 */ /* 0x0002a40000000800 */
[--C-:B-1----:R-:W-:Y:S01]  /*14930*/  FFMA.FTZ R3, R210, UR4, -R175.reuse ;  /* 0x00000004d2037c23 */ /* 0x102fe200080108af */
[----:B--2---:R-:W-:Y:S01]  /*14940*/  F2FP.BF16.F32.PACK_AB R116, R199, R201 ;  /* 0x000000c9c774723e */ /* 0x004fe200000010ff */
[----:B------:R-:W2:Y:S06]  /*14950*/  LDL.LU R210, [R1] ;  /* 0x0000000001d27983 */ /* 0x000eac0000300800 */
[----:B------:R1:W-:Y:S01]  /*14960*/  MUFU.EX2 R198, R3 ;  /* 0x0000000300c67308 */ /* 0x0003e20000000800 */
[----:B------:R-:W3:Y:S01]  /*14970*/  LDL.LU R159, [R1+0x8] ;  /* 0x00000800019f7983 */ /* 0x000ee20000300800 */
[----:B-1----:R-:W-:Y:S01]  /*14980*/  FFMA.FTZ R3, R211, UR4, -R175 ;  /* 0x00000004d3037c23 */ /* 0x002fe200080108af */
[----:B------:R-:W-:Y:S07]  /*14990*/  MOV R211, R129 ;  /* 0x0000008100d37202 */ /* 0x000fee0000000f00 */
[----:B------:R1:W5:Y:S02]  /*149a0*/  MUFU.EX2 R200, R3 ;  /* 0x0000000300c87308 */ /* 0x0003640000000800 */
[--C-:B-1----:R-:W-:Y:S01]  /*149b0*/  FFMA.FTZ R3, R213, UR4, -R184.reuse ;  /* 0x00000004d5037c23 */ /* 0x102fe200080108b8 */
[----:B-----5:R-:W-:Y:S02]  /*149c0*/  F2FP.BF16.F32.PACK_AB R118, R200, R198 ;  /* 0x000000c6c876723e */ /* 0x020fe400000010ff */
[----:B------:R-:W-:Y:S05]  /*149d0*/  MOV R213, R128 ;  /* 0x0000008000d57202 */ /* 0x000fea0000000f00 */
[----:B------:R1:W-:Y:S02]  /*149e0*/  MUFU.EX2 R197, R3 ;  /* 0x0000000300c57308 */ /* 0x0003e40000000800 */
[--C-:B-1----:R-:W-:Y:S08]  /*149f0*/  FFMA.FTZ R3, R194, UR4, -R184.reuse ;  /* 0x00000004c2037c23 */ /* 0x102ff000080108b8 */
[----:B------:R1:W5:Y:S02]  /*14a00*/  MUFU.EX2 R188, R3 ;  /* 0x0000000300bc7308 */ /* 0x0003640000000800 */
[--C-:B-1----:R-:W-:Y:S01]  /*14a10*/  FFMA.FTZ R3, R193, UR4, -R184.reuse ;  /* 0x00000004c1037c23 */ /* 0x102fe200080108b8 */
[----:B-----5:R-:W-:Y:S07]  /*14a20*/  F2FP.BF16.F32.PACK_AB R117, R188, R197 ;  /* 0x000000c5bc75723e */ /* 0x020fee00000010ff */
[----:B------:R1:W-:Y:S02]  /*14a30*/  MUFU.EX2 R187, R3 ;  /* 0x0000000300bb7308 */ /* 0x0003e40000000800 */
[----:B-1----:R-:W-:Y:S08]  /*14a40*/  FFMA.FTZ R3, R195, UR4, -R184 ;  /* 0x00000004c3037c23 */ /* 0x002ff000080108b8 */
[----:B------:R1:W5:Y:S02]  /*14a50*/  MUFU.EX2 R186, R3 ;  /* 0x0000000300ba7308 */ /* 0x0003640000000800 */
[--C-:B-1----:R-:W-:Y:S01]  /*14a60*/  FFMA.FTZ R3, R218, UR4, -R173.reuse ;  /* 0x00000004da037c23 */ /* 0x102fe200080108ad */
[----:B------:R-:W-:Y:S02]  /*14a70*/  MOV R218, R107 ;  /* 0x0000006b00da7202 */ /* 0x000fe40000000f00 */
[----:B-----5:R-:W-:Y:S05]  /*14a80*/  F2FP.BF16.F32.PACK_AB R119, R186, R187 ;  /* 0x000000bbba77723e */ /* 0x020fea00000010ff */
[----:B------:R1:W-:Y:S02]  /*14a90*/  MUFU.EX2 R196, R3 ;  /* 0x0000000300c47308 */ /* 0x0003e40000000800 */
[C---:B------:R-:W-:Y:S06]  /*14aa0*/  HMMA.16816.F32.BF16 R8, R116.reuse, R112, R8 ;  /* 0x000000707408723c */ /* 0x040fec0000041808 */
[-C--:B------:R-:W-:Y:S05]  /*14ab0*/  HMMA.16816.F32.BF16 R12, R116, R114.reuse, R12 ;  /* 0x00000072740c723c */ /* 0x080fea000004180c */
[--C-:B-1----:R-:W-:Y:S01]  /*14ac0*/  FFMA.FTZ R3, R216, UR4, -R173.reuse ;  /* 0x00000004d8037c23 */ /* 0x102fe200080108ad */
[C---:B------:R-:W-:Y:S01]  /*14ad0*/  HMMA.16816.F32.BF16 R16, R108.reuse, R114, R16 ;  /* 0x000000726c10723c */ /* 0x040fe20000041810 */
[----:B------:R-:W1:Y:S02]  /*14ae0*/  LDSM.16.MT88.4 R112, [R226+0xa800] ;  /* 0x00a80000e270783b */ /* 0x000e640000004200 */
[----:B------:R5:W-:Y:S02]  /*14af0*/  MUFU.EX2 R195, R3 ;  /* 0x0000000300c37308 */ /* 0x000be40000000800 */
[----:B------:R-:W-:Y:S01]  /*14b00*/  MOV R216, R153 ;  /* 0x0000009900d87202 */ /* 0x000fe20000000f00 */
[-C--:B----4-:R-:W-:Y:S06]  /*14b10*/  HMMA.16816.F32.BF16 R20, R108, R120.reuse, R20 ;  /* 0x000000786c14723c */ /* 0x090fec0000041814 */
[C---:B------:R-:W-:Y:S06]  /*14b20*/  HMMA.16816.F32.BF16 R24, R116.reuse, R120, R24 ;  /* 0x000000787418723c */ /* 0x040fec0000041818 */
[-C--:B------:R-:W-:Y:S05]  /*14b30*/  HMMA.16816.F32.BF16 R28, R116, R122.reuse, R28 ;  /* 0x0000007a741c723c */ /* 0x080fea000004181c */
[--C-:B-----5:R-:W-:Y:S01]  /*14b40*/  FFMA.FTZ R3, R222, UR4, -R174.reuse ;  /* 0x00000004de037c23 */ /* 0x120fe200080108ae */
[C---:B------:R-:W-:Y:S01]  /*14b50*/  HMMA.16816.F32.BF16 R32, R108.reuse, R122, R32 ;  /* 0x0000007a6c20723c */ /* 0x040fe20000041820 */
[----:B------:R-:W4:Y:S02]  /*14b60*/  LDSM.16.MT88.4 R120, [R224+0xb800] ;  /* 0x00b80000e078783b */ /* 0x000f240000004200 */
[----:B------:R5:W-:Y:S02]  /*14b70*/  MUFU.EX2 R194, R3 ;  /* 0x0000000300c27308 */ /* 0x000be40000000800 */
[----:B------:R-:W-:Y:S01]  /*14b80*/  MOV R222, R152 ;  /* 0x0000009800de7202 */ /* 0x000fe20000000f00 */
[-C--:B------:R-:W-:Y:S06]  /*14b90*/  HMMA.16816.F32.BF16 R36, R108, R124.reuse, R36 ;  /* 0x0000007c6c24723c */ /* 0x080fec0000041824 */
[C---:B------:R-:W-:Y:S06]  /*14ba0*/  HMMA.16816.F32.BF16 R40, R116.reuse, R124, R40 ;  /* 0x0000007c7428723c */ /* 0x040fec0000041828 */
[-C--:B------:R-:W-:Y:S05]  /*14bb0*/  HMMA.16816.F32.BF16 R44, R116, R126.reuse, R44 ;  /* 0x0000007e742c723c */ /* 0x080fea000004182c */
[--C-:B-----5:R-:W-:Y:S01]  /*14bc0*/  FFMA.FTZ R3, R219, UR4, -R174.reuse ;  /* 0x00000004db037c23 */ /* 0x120fe200080108ae */
[C---:B------:R-:W-:Y:S01]  /*14bd0*/  HMMA.16816.F32.BF16 R48, R108.reuse, R126, R48 ;  /* 0x0000007e6c30723c */ /* 0x040fe20000041830 */
[----:B------:R-:W5:Y:S02]  /*14be0*/  LDSM.16.MT88.4 R124, [R226+0xb800] ;  /* 0x00b80000e27c783b */ /* 0x000f640000004200 */
[----:B------:R4:W5:Y:S02]  /*14bf0*/  MUFU.EX2 R192, R3 ;  /* 0x0000000300c07308 */ /* 0x0009640000000800 */
[----:B------:R-:W-:Y:S01]  /*14c00*/  MOV R219, R143 ;  /* 0x0000008f00db7202 */ /* 0x000fe20000000f00 */
[-C--:B-1----:R-:W-:Y:S06]  /*14c10*/  HMMA.16816.F32.BF16 R52, R108, R112.reuse, R52 ;  /* 0x000000706c34723c */ /* 0x082fec0000041834 */
[C---:B------:R-:W-:Y:S06]  /*14c20*/  HMMA.16816.F32.BF16 R56, R116.reuse, R112, R56 ;  /* 0x000000707438723c */ /* 0x040fec0000041838 */
[-C--:B------:R-:W-:Y:S05]  /*14c30*/  HMMA.16816.F32.BF16 R60, R116, R114.reuse, R60 ;  /* 0x00000072743c723c */ /* 0x080fea000004183c */
[--C-:B----4-:R-:W-:Y:S01]  /*14c40*/  FFMA.FTZ R3, R221, UR4, -R173.reuse ;  /* 0x00000004dd037c23 */ /* 0x110fe200080108ad */
[C---:B------:R-:W-:Y:S03]  /*14c50*/  HMMA.16816.F32.BF16 R64, R108.reuse, R114, R64 ;  /* 0x000000726c40723c */ /* 0x040fe60000041840 */
[----:B------:R1:W-:Y:S02]  /*14c60*/  MUFU.EX2 R193, R3 ;  /* 0x0000000300c17308 */ /* 0x0003e40000000800 */
[----:B------:R-:W-:Y:S01]  /*14c70*/  FFMA.FTZ R173, R217, UR4, -R173 ;  /* 0x00000004d9ad7c23 */ /* 0x000fe200080108ad */
[-C--:B------:R-:W-:Y:S07]  /*14c80*/  HMMA.16816.F32.BF16 R68, R108, R120.reuse, R68 ;  /* 0x000000786c44723c */ /* 0x080fee0000041844 */
[----:B------:R4:W4:Y:S01]  /*14c90*/  MUFU.EX2 R191, R173 ;  /* 0x000000ad00bf7308 */ /* 0x0009220000000800 */
[C---:B------:R-:W-:Y:S04]  /*14ca0*/  HMMA.16816.F32.BF16 R72, R116.reuse, R120, R72 ;  /* 0x000000787448723c */ /* 0x040fe80000041848 */
[----:B------:R-:W-:Y:S02]  /*14cb0*/  MOV R221, R142 ;  /* 0x0000008e00dd7202 */ /* 0x000fe40000000f00 */
[-C--:B------:R-:W-:Y:S05]  /*14cc0*/  HMMA.16816.F32.BF16 R76, R116, R122.reuse, R76 ;  /* 0x0000007a744c723c */ /* 0x080fea000004184c */
[--C-:B-1----:R-:W-:Y:S01]  /*14cd0*/  FFMA.FTZ R3, R223, UR4, -R174.reuse ;  /* 0x00000004df037c23 */ /* 0x102fe200080108ae */
[C---:B------:R-:W-:Y:S03]  /*14ce0*/  HMMA.16816.F32.BF16 R80, R108.reuse, R122, R80 ;  /* 0x0000007a6c50723c */ /* 0x040fe60000041850 */
[----:B------:R1:W-:Y:S02]  /*14cf0*/  MUFU.EX2 R190, R3 ;  /* 0x0000000300be7308 */ /* 0x0003e40000000800 */
[----:B------:R-:W-:Y:S01]  /*14d00*/  FFMA.FTZ R174, R220, UR4, -R174 ;  /* 0x00000004dcae7c23 */ /* 0x000fe200080108ae */
[-C--:B-----5:R-:W-:Y:S07]  /*14d10*/  HMMA.16816.F32.BF16 R84, R108, R124.reuse, R84 ;  /* 0x0000007c6c54723c */ /* 0x0a0fee0000041854 */
[----:B------:R5:W-:Y:S01]  /*14d20*/  MUFU.EX2 R189, R174 ;  /* 0x000000ae00bd7308 */ /* 0x000be20000000800 */
[C---:B------:R-:W-:Y:S04]  /*14d30*/  HMMA.16816.F32.BF16 R88, R116.reuse, R124, R88 ;  /* 0x0000007c7458723c */ /* 0x040fe80000041858 */
[----:B----4-:R-:W-:Y:S02]  /*14d40*/  F2FP.BF16.F32.PACK_AB R173, R192, R194 ;  /* 0x000000c2c0ad723e */ /* 0x010fe400000010ff */
[-C--:B------:R-:W-:Y:S05]  /*14d50*/  HMMA.16816.F32.BF16 R92, R116, R126.reuse, R92 ;  /* 0x0000007e745c723c */ /* 0x080fea000004185c */
[--C-:B-1----:R-:W-:Y:S01]  /*14d60*/  FFMA.FTZ R3, R214, UR4, -R175.reuse ;  /* 0x00000004d6037c23 */ /* 0x102fe200080108af */
[----:B------:R-:W-:Y:S03]  /*14d70*/  HMMA.16816.F32.BF16 R96, R108, R126, R96 ;  /* 0x0000007e6c60723c */ /* 0x000fe60000041860 */
[----:B------:R1:W-:Y:S02]  /*14d80*/  MUFU.EX2 R183, R3 ;  /* 0x0000000300b77308 */ /* 0x0003e40000000800 */
[----:B-----5:R-:W-:Y:S02]  /*14d90*/  F2FP.BF16.F32.PACK_AB R174, R191, R193 ;  /* 0x000000c1bfae723e */ /* 0x020fe400000010ff */
[----:B------:R-:W-:Y:S04]  /*14da0*/  MOV R220, R147 ;  /* 0x0000009300dc7202 */ /* 0x000fe80000000f00 */
[----:B------:R-:W-:Y:S02]  /*14db0*/  MOV R217, R141 ;  /* 0x0000008d00d97202 */ /* 0x000fe40000000f00 */
[----:B------:R-:W-:Y:S02]  /*14dc0*/  MOV R214, R146 ;  /* 0x0000009200d67202 */ /* 0x000fe40000000f00 */
[----:B------:R-:W-:Y:S01]  /*14dd0*/  MOV R223, R140 ;  /* 0x0000008c00df7202 */ /* 0x000fe20000000f00 */
[--C-:B-1----:R-:W-:Y:S01]  /*14de0*/  FFMA.FTZ R3, R242, UR4, -R175.reuse ;  /* 0x00000004f2037c23 */ /* 0x102fe200080108af */
[----:B------:R-:W-:Y:S03]  /*14df0*/  MOV R242, R145 ;  /* 0x0000009100f27202 */ /* 0x000fe60000000f00 */
[----:B------:R1:W4:Y:S02]  /*14e00*/  MUFU.EX2 R185, R3 ;  /* 0x0000000300b97308 */ /* 0x0003240000000800 */
[--C-:B-1----:R-:W-:Y:S01]  /*14e10*/  FFMA.FTZ R3, R241, UR4, -R175.reuse ;  /* 0x00000004f1037c23 */ /* 0x102fe200080108af */
[----:B------:R-:W-:Y:S01]  /*14e20*/  FFMA.FTZ R175, R243, UR4, -R175 ;  /* 0x00000004f3af7c23 */ /* 0x000fe200080108af */
[----:B------:R-:W-:Y:S01]  /*14e30*/  MOV R241, R131 ;  /* 0x0000008300f17202 */ /* 0x000fe20000000f00 */
[----:B------:R-:W5:Y:S05]  /*14e40*/  LDL.LU R243, [R1+0x4] ;  /* 0x0000040001f37983 */ /* 0x000f6a0000300800 */
[----:B------:R1:W-:Y:S01]  /*14e50*/  MUFU.EX2 R182, R3 ;  /* 0x0000000300b67308 */ /* 0x0003e20000000800 */
[----:B----4-:R-:W-:Y:S01]  /*14e60*/  F2FP.BF16.F32.PACK_AB R176, R185, R183 ;  /* 0x000000b7b9b0723e */ /* 0x010fe200000010ff */
[----:B--2---:R-:W-:Y:S01]  /*14e70*/  FFMA.FTZ R2, R2, R210, R241 ;  /* 0x000000d202027223 */ /* 0x004fe200000100f1 */
[----:B------:R-:W-:Y:S02]  /*14e80*/  MOV R210, R209 ;  /* 0x000000d100d27202 */ /* 0x000fe40000000f00 */
[----:B------:R-:W-:Y:S01]  /*14e90*/  MOV R209, R212 ;  /* 0x000000d400d17202 */ /* 0x000fe20000000f00 */
[----:B------:R-:W-:Y:S04]  /*14ea0*/  FADD.FTZ R2, R170, R2 ;  /* 0x00000002aa027221 */ /* 0x000fe80000010000 */
[----:B------:R2:W4:Y:S01]  /*14eb0*/  MUFU.EX2 R181, R175 ;  /* 0x000000af00b57308 */ /* 0x0005220000000800 */
[----:B------:R-:W-:Y:S01]  /*14ec0*/  MOV R212, R157 ;  /* 0x0000009d00d47202 */ /* 0x000fe20000000f00 */
[----:B------:R-:W-:Y:S01]  /*14ed0*/  FADD.FTZ R2, R214, R2 ;  /* 0x00000002d6027221 */ /* 0x000fe20000010000 */
[--C-:B-1----:R-:W-:Y:S01]  /*14ee0*/  FFMA.FTZ R3, R215, UR4, -R184.reuse ;  /* 0x00000004d7037c23 */ /* 0x102fe200080108b8 */
[----:B------:R-:W-:Y:S02]  /*14ef0*/  MOV R215, R130 ;  /* 0x0000008200d77202 */ /* 0x000fe40000000f00 */
[----:B------:R-:W1:Y:S04]  /*14f00*/  LDSM.16.MT88.4 R128, [R224+0x9c00] ;  /* 0x009c0000e080783b */ /* 0x000e680000004200 */
[----:B------:R3:W-:Y:S01]  /*14f10*/  MUFU.EX2 R107, R3 ;  /* 0x00000003006b7308 */ /* 0x0007e20000000800 */
[----:B--2---:R-:W-:Y:S02]  /*14f20*/  F2FP.BF16.F32.PACK_AB R175, R189, R190 ;  /* 0x000000bebdaf723e */ /* 0x004fe400000010ff */
[----:B----4-:R-:W-:Y:S01]  /*14f30*/  F2FP.BF16.F32.PACK_AB R178, R181, R182 ;  /* 0x000000b6b5b2723e */ /* 0x010fe200000010ff */
[--C-:B---3--:R-:W-:Y:S02]  /*14f40*/  FFMA.FTZ R3, R244, UR4, -R184.reuse ;  /* 0x00000004f4037c23 */ /* 0x108fe400080108b8 */
[----:B------:R-:W2:Y:S04]  /*14f50*/  LDL.LU R244, [R1+0xc] ;  /* 0x00000c0001f47983 */ /* 0x000ea80000300800 */
[----:B------:R3:W4:Y:S02]  /*14f60*/  MUFU.EX2 R180, R3 ;  /* 0x0000000300b47308 */ /* 0x0007240000000800 */
[--C-:B---3--:R-:W-:Y:S01]  /*14f70*/  FFMA.FTZ R3, R245, UR4, -R184.reuse ;  /* 0x00000004f5037c23 */ /* 0x108fe200080108b8 */
[----:B------:R-:W-:Y:S01]  /*14f80*/  FFMA.FTZ R184, R172, UR4, -R184 ;  /* 0x00000004acb87c23 */ /* 0x000fe200080108b8 */
[----:B------:R-:W-:Y:S06]  /*14f90*/  F2FP.BF16.F32.PACK_AB R172, R195, R196 ;  /* 0x000000c4c3ac723e */ /* 0x000fec00000010ff */
[----:B------:R3:W-:Y:S01]  /*14fa0*/  MUFU.EX2 R106, R3 ;  /* 0x00000003006a7308 */ /* 0x0007e20000000800 */
[----:B----4-:R-:W-:Y:S02]  /*14fb0*/  F2FP.BF16.F32.PACK_AB R177, R180, R107 ;  /* 0x0000006bb4b1723e */ /* 0x010fe400000010ff */
[----:B------:R-:W-:Y:S01]  /*14fc0*/  MOV R245, R136 ;  /* 0x0000008800f57202 */ /* 0x000fe20000000f00 */
[-C--:B-1----:R-:W-:Y:S01]  /*14fd0*/  HMMA.16816.F32.BF16 R112, R172, R128.reuse, R4 ;  /* 0x00000080ac70723c */ /* 0x082fe20000041804 */
[----:B------:R-:W1:Y:S05]  /*14fe0*/  LDSM.16.MT88.4 R4, [R224+0xbc00] ;  /* 0x00bc0000e004783b */ /* 0x000e6a0000004200 */
[----:B------:R-:W4:Y:S01]  /*14ff0*/  MUFU.EX2 R184, R184 ;  /* 0x000000b800b87308 */ /* 0x000f220000000800 */
[----:B---3--:R-:W-:Y:S01]  /*15000*/  FFMA.FTZ R3, R0, R159, R205 ;  /* 0x0000009f00037223 */ /* 0x008fe200000100cd */
[----:B------:R-:W-:Y:S03]  /*15010*/  MOV R205, R156 ;  /* 0x0000009c00cd7202 */ /* 0x000fe60000000f00 */
[----:B------:R-:W-:Y:S01]  /*15020*/  FADD.FTZ R3, R169, R3 ;  /* 0x00000003a9037221 */ /* 0x000fe20000010000 */
[----:B----4-:R-:W-:Y:S03]  /*15030*/  F2FP.BF16.F32.PACK_AB R179, R184, R106 ;  /* 0x0000006ab8b3723e */ /* 0x010fe600000010ff */
[----:B------:R-:W-:Y:S04]  /*15040*/  FADD.FTZ R3, R220, R3 ;  /* 0x00000003dc037221 */ /* 0x000fe80000010000 */
[C---:B------:R-:W-:Y:S01]  /*15050*/  HMMA.16816.F32.BF16 R108, R176.reuse, R128, R8 ;  /* 0x00000080b06c723c */ /* 0x040fe20000041808 */
[----:B------:R-:W3:Y:S05]  /*15060*/  LDSM.16.MT88.4 R8, [R226+0xbc00] ;  /* 0x00bc0000e208783b */ /* 0x000eea0000004200 */
        /* <DEDUP_REMOVED lines=11> */
[----:B-----5:R-:W-:Y:S06]  /*15120*/  FFMA.FTZ R100, R100, R243, R215 ;  /* 0x000000f364647223 */ /* 0x020fec00000100d7 */
[----:B------:R-:W-:Y:S01]  /*15130*/  FADD.FTZ R0, R171, R100 ;  /* 0x00000064ab007221 */ /* 0x000fe20000010000 */
[----:B------:R-:W-:Y:S03]  /*15140*/  MOV R100, R104 ;  /* 0x0000006800647202 */ /* 0x000fe60000000f00 */
[----:B------:R-:W-:Y:S04]  /*15150*/  FADD.FTZ R0, R242, R0 ;  /* 0x00000000f2007221 */ /* 0x000fe80000010000 */
        /* <DEDUP_REMOVED lines=12> */
[----:B--2---:R-:W-:Y:S04]  /*15220*/  FFMA.FTZ R101, R101, R244, R245 ;  /* 0x000000f465657223 */ /* 0x004fe800000100f5 */
[----:B------:R-:W-:Y:S02]  /*15230*/  FADD.FTZ R13, R158, R101 ;  /* 0x000000659e0d7221 */ /* 0x000fe40000010000 */
[C---:B------:R-:W-:Y:S04]  /*15240*/  HMMA.16816.F32.BF16 R156, R176.reuse, R164, R56 ;  /* 0x000000a4b09c723c */ /* 0x040fe80000041838 */
[----:B------:R-:W-:Y:S02]  /*15250*/  FADD.FTZ R13, R168, R13 ;  /* 0x0000000da80d7221 */ /* 0x000fe40000010000 */
        /* <DEDUP_REMOVED lines=16> */
[-C--:B---3--:R-:W-:Y:S04]  /*15360*/  HMMA.16816.F32.BF16 R84, R172, R8.reuse, R84 ;  /* 0x00000008ac54723c */ /* 0x088fe80000041854 */
        /* <DEDUP_REMOVED lines=37> */
[----:B------:R2:W-:Y:S04]  /*155c0*/  STL [R1], R2 ;  /* 0x0000000201007387 */ /* 0x0005e80000100800 */
[----:B------:R2:W-:Y:S01]  /*155d0*/  STL [R1+0x8], R0 ;  /* 0x0000080001007387 */ /* 0x0005e20000100800 */
[----:B-1----:R-:W-:Y:S01]  /*155e0*/  MOV R3, R105 ;  /* 0x0000006900037202 */ /* 0x002fe20000000f00 */
[----:B------:R-:W-:Y:S06]  /*155f0*/  @P0 BRA `(.L_x_840) ;  /* 0xffffffb800a40947 */ /* 0x000fec000383ffff */
.L_x_839:
[----:B------:R-:W3:Y:S04]  /*15600*/  LDL.LU R8, [R1+0xc] ;  /* 0x00000c0001087983 */ /* 0x000ee80000300800 */
[----:B------:R-:W4:Y:S04]  /*15610*/  LDL.LU R7, [R1+0x4] ;  /* 0x0000040001077983 */ /* 0x000f280000300800 */
[----:B------:R-:W2:Y:S04]  /*15620*/  LDL.LU R6, [R1] ;  /* 0x0000000001067983 */ /* 0x000ea80000300800 */
[----:B------:R-:W2:Y:S01]  /*15630*/  LDL.LU R5, [R1+0x8] ;  /* 0x0000080001057983 */ /* 0x000ea20000300800 */
        /* <DEDUP_REMOVED lines=73> */
.L_x_843:
        /* <DEDUP_REMOVED lines=23> */
.L_x_844:
        /* <DEDUP_REMOVED lines=106> */
[----:B------:R-:W1:Y:S01]  /*162e0*/  S2UR UR4, SR_CTAID.X ;  /* 0x00000000000479c3 */ /* 0x000e620000002500 */
        /* <DEDUP_REMOVED lines=22> */
[----:B----4-:R-:W4:Y:S01]  /*16450*/  @P2 LDC.64 R4, c[0x0][0x2c0] ;  /* 0x0000b000ff042b82 */ /* 0x010f220000000a00 */
[----:B------:R-:W-:Y:S02]  /*16460*/  F2FP.BF16.F32.PACK_AB R29, R29, R148 ;  /* 0x000000941d1d723e */ /* 0x000fe400000010ff */
[----:B---3--:R-:W-:-:S02]  /*16470*/  IADD3 R2, R16, R58, RZ ;  /* 0x0000003a10027210 */ /* 0x008fc40007ffe0ff */
[----:B------:R-:W-:Y:S02]  /*16480*/  F2FP.BF16.F32.PACK_AB R28, R28, R150 ;  /* 0x000000961c1c723e */ /* 0x000fe400000010ff */
[----:B--2---:R-:W-:Y:S01]  /*16490*/  IADD3 R0, R58, R17, RZ ;  /* 0x000000113a007210 */ /* 0x004fe20007ffe0ff */
[----:B------:R-:W-:Y:S01]  /*164a0*/  STS [R2], R41 ;  /* 0x0000002902007388 */ /* 0x000fe20000000800 */
[----:B------:R-:W-:Y:S02]  /*164b0*/  F2FP.BF16.F32.PACK_AB R31, R31, R140 ;  /* 0x0000008c1f1f723e */ /* 0x000fe400000010ff */
[----:B------:R-:W-:Y:S01]  /*164c0*/  F2FP.BF16.F32.PACK_AB R30, R143, R30 ;  /* 0x0000001e8f1e723e */ /* 0x000fe200000010ff */
[----:B------:R-:W-:Y:S01]  /*164d0*/  STS [R2+0x200], R40 ;  /* 0x0002002802007388 */ /* 0x000fe20000000800 */
[----:B------:R-:W-:Y:S01]  /*164e0*/  F2FP.BF16.F32.PACK_AB R27, R27, R152 ;  /* 0x000000981b1b723e */ /* 0x000fe200000010ff */
[----:B-1----:R-:W1:Y:S01]  /*164f0*/  @!P2 LDC R3, c[0x0][0x270] ;  /* 0x00009c00ff03ab82 */ /* 0x002e620000000800 */
        /* <DEDUP_REMOVED lines=54> */
[----:B-1----:R-:W-:-:S03]  /*16860*/  MOV R22, 0x7f800000 ;  /* 0x7f80000000167802 */ /* 0x002fc60000000f00 */
[----:B------:R-:W-:Y:S04]  /*16870*/  STS [R16+0x5000], R13 ;  /* 0x0050000d10007388 */ /* 0x000fe80000000800 */
[----:B------:R1:W-:Y:S04]  /*16880*/  STS [R16+0x5200], R12 ;  /* 0x0052000c10007388 */ /* 0x0003e80000000800 */
[----:B------:R1:W-:Y:S01]  /*16890*/  STS [R17+0x5000], R9 ;  /* 0x0050000911007388 */ /* 0x0003e20000000800 */
[----:B--2---:R-:W2:Y:S03]  /*168a0*/  @P1 LDC R15, c[0x0][0x2e8] ;  /* 0x0000ba00ff0f1b82 */ /* 0x004ea60000000800 */
[----:B------:R1:W-:Y:S01]  /*168b0*/  STS [R17+0x5200], R8 ;  /* 0x0052000811007388 */ /* 0x0003e20000000800 */
[----:B---3--:R-:W-:Y:S03]  /*168c0*/  @P0 MUFU.LG2 R14, R57 ;  /* 0x00000039000e0308 */ /* 0x008fe60000000c00 */
[----:B------:R3:W-:Y:S01]  /*168d0*/  STS [R2+0x4000], R7 ;  /* 0x0040000702007388 */ /* 0x0007e20000000800 */
[----:B------:R-:W2:Y:S03]  /*168e0*/  @P3 LDC R11, c[0x0][0x2e8] ;  /* 0x0000ba00ff0b3b82 */ /* 0x000ea60000000800 */
[----:B------:R-:W-:Y:S04]  /*168f0*/  STS [R2+0x4200], R47 ;  /* 0x0042002f02007388 */ /* 0x000fe80000000800 */
[----:B------:R-:W-:Y:S01]  /*16900*/  STS [R0+0x4000], R45 ;  /* 0x0040002d00007388 */ /* 0x000fe20000000800 */
[----:B----4-:R-:W4:Y:S03]  /*16910*/  @P2 LDC R10, c[0x0][0x2c0] ;  /* 0x0000b000ff0a2b82 */ /* 0x010f260000000800 */
[----:B------:R-:W-:Y:S01]  /*16920*/  STS [R0+0x4200], R44 ;  /* 0x0042002c00007388 */ /* 0x000fe20000000800 */
[----:B-1----:R-:W-:-:S03]  /*16930*/  SHF.R.S32.HI R12, RZ, 0x2, R60 ;  /* 0x00000002ff0c7819 */ /* 0x002fc6000001143c */
[----:B------:R-:W-:Y:S01]  /*16940*/  STS [R2+0x5000], R46 ;  /* 0x0050002e02007388 */ /* 0x000fe20000000800 */
[----:B------:R-:W1:Y:S03]  /*16950*/  @P4 LDC R9, c[0x0][0x2e8] ;  /* 0x0000ba00ff094b82 */ /* 0x000e660000000800 */
        /* <DEDUP_REMOVED lines=8> */
[----:B------:R-:W1:Y:S01]  /*169e0*/  S2R R6, SR_CTAID.Y ;  /* 0x0000000000067919 */ /* 0x000e620000002600 */
[----:B------:R-:W1:Y:S01]  /*169f0*/  S2R R26, SR_CTAID.Z ;  /* 0x00000000001a7919 */ /* 0x000e620000002700 */
[----:B--2---:R-:W-:Y:S01]  /*16a00*/  @P2 MOV R2, 0x1 ;  /* 0x0000000100022802 */ /* 0x004fe20000000f00 */
[----:B------:R-:W-:Y:S02]  /*16a10*/  @!P2 IMAD R2, R54, R3, RZ ;  /* 0x000000033602a224 */ /* 0x000fe400078e02ff */
[----:B------:R-:W-:Y:S01]  /*16a20*/  @P2 IMAD R0, R5, R4, RZ ;  /* 0x0000000405002224 */ /* 0x000fe200078e02ff */
[----:B------:R-:W-:Y:S01]  /*16a30*/  @!P2 MOV R0, R54 ;  /* 0x000000360000a202 */ /* 0x000fe20000000f00 */
[----:B---3--:R-:W-:Y:S01]  /*16a40*/  @P3 FMUL.FTZ R4, R7, 0.69314718246459960938 ;  /* 0x3f31721807043820 */ /* 0x008fe20000410000 */
[----:B------:R2:W3:Y:S03]  /*16a50*/  LDS.128 R36, [R238+0x1800] ;  /* 0x00180000ee247984 */ /* 0x0004e60000000c00 */
[----:B------:R-:W-:Y:S01]  /*16a60*/  @P3 FFMA.FTZ R24, R104, R11, R4 ;  /* 0x0000000b68183223 */ /* 0x000fe20000010004 */
[----:B------:R2:W2:Y:S01]  /*16a70*/  LDS.128 R32, [R238+0x3800] ;  /* 0x00380000ee207984 */ /* 0x0004a20000000c00 */
[----:B------:R-:W-:-:S03]  /*16a80*/  @P0 FMUL.FTZ R4, R14, 0.69314718246459960938 ;  /* 0x3f3172180e040820 */ /* 0x000fc60000410000 */
[----:B------:R2:W2:Y:S01]  /*16a90*/  LDS.128 R28, [R238+0x5800] ;  /* 0x00580000ee1c7984 */ /* 0x0004a20000000c00 */
[----:B----4-:R-:W-:Y:S01]  /*16aa0*/  @P0 FFMA.FTZ R23, R103, R16, R4 ;  /* 0x0000001067170223 */ /* 0x010fe20000010004 */
[----:B-1----:R-:W-:Y:S01]  /*16ab0*/  IMAD R3, R6, R2, RZ ;  /* 0x0000000206037224 */ /* 0x002fe200078e02ff */
[----:B------:R-:W-:Y:S01]  /*16ac0*/  IADD3 R2, R12, 0x20, RZ ;  /* 0x000000200c027810 */ /* 0x000fe20007ffe0ff */
[----:B------:R-:W1:Y:S03]  /*16ad0*/  @P1 MUFU.LG2 R6, R59 ;  /* 0x0000003b00061308 */ /* 0x000e660000000c00 */
        /* <DEDUP_REMOVED lines=9> */
[----:B-1----:R-:W-:-:S03]  /*16b70*/  @P1 FMUL.FTZ R3, R6, 0.69314718246459960938 ;  /* 0x3f31721806031820 */ /* 0x002fc60000410000 */
[----:B------:R-:W-:Y:S01]  /*16b80*/  IADD3 R14, P4, P3, R2, R52, R0 ;  /* 0x00000034020e7210 */ /* 0x000fe20007b9e000 */
[----:B------:R-:W-:Y:S01]  /*16b90*/  @P1 FFMA.FTZ R22, R102, R15, R3 ;  /* 0x0000000f66161223 */ /* 0x000fe20000010003 */
[----:B------:R-:W-:Y:S02]  /*16ba0*/  SHF.R.S32.HI R5, RZ, 0x1f, R2 ;  /* 0x0000001fff057819 */ /* 0x000fe40000011402 */
[----:B------:R-:W-:Y:S02]  /*16bb0*/  SHF.R.S32.HI R0, RZ, 0x1f, R0 ;  /* 0x0000001fff007819 */ /* 0x000fe40000011400 */
[----:B------:R-:W-:Y:S02]  /*16bc0*/  SHF.L.U32 R15, R61, 0x3, RZ ;  /* 0x000000033d0f7819 */ /* 0x000fe400000006ff */
[----:B------:R-:W-:Y:S01]  /*16bd0*/  IADD3.X R11, R5, R53, R0, P4, P3 ;  /* 0x00000035050b7210 */ /* 0x000fe200027e6400 */
[----:B--23--:R-:W-:Y:S06]  /*16be0*/  @P5 BRA `(.L_x_846) ;  /* 0x0000000000c05947 */ /* 0x00cfec0003800000 */
        /* <DEDUP_REMOVED lines=48> */
.L_x_846:
[----:B------:R-:W-:Y:S05]  /*16ef0*/  BSYNC B0 ;  /* 0x0000000000007941 */ /* 0x000fea0003800000 */
.L_x_845:
        /* <DEDUP_REMOVED lines=32> */
.L_x_848:
[----:B------:R-:W-:Y:S05]  /*17100*/  BSYNC B0 ;  /* 0x0000000000007941 */ /* 0x000fea0003800000 */
.L_x_847:
        /* <DEDUP_REMOVED lines=20> */
.L_x_850:
[----:B------:R-:W-:Y:S05]  /*17250*/  BSYNC B0 ;  /* 0x0000000000007941 */ /* 0x000fea0003800000 */
.L_x_849:
        /* <DEDUP_REMOVED lines=20> */
.L_x_852:
[----:B------:R-:W-:Y:S05]  /*173a0*/  BSYNC B0 ;  /* 0x0000000000007941 */ /* 0x000fea0003800000 */
.L_x_851:
        /* <DEDUP_REMOVED lines=17> */
.L_x_853:
        /* <DEDUP_REMOVED lines=12> */
.L_x_1224:


//--------------------- .text._ZN5flash16flash_fwd_kernelI23Flash_fwd_kernel_traitsILi96ELi128ELi64ELi4ELb0ELb0EN7cutlass10bfloat16_tE19Flash_kernel_traitsILi96ELi128ELi64ELi4ES3_EELb1ELb0ELb1ELb1ELb0ELb0ELb0ELb0EEEvNS_16Flash_fwd_paramsE --------------------------
	.section	.text._ZN5flash16flash_fwd_kernelI23Flash_fwd_kernel_traitsILi96ELi128ELi64ELi4ELb0ELb0EN7cutlass10bfloat16_tE19Flash_kernel_traitsILi96ELi128ELi64ELi4ES3_EELb1ELb0ELb1ELb1ELb0ELb0ELb0ELb0EEEvNS_16Flash_fwd_paramsE,"ax",@progbits
	.align	128
        .global         _ZN5flash16flash_fwd_kernelI23Flash_fwd_kernel_traitsILi96ELi128ELi64ELi4ELb0ELb0EN7cutlass10bfloat16_tE19Flash_kernel_traitsILi96ELi128ELi64ELi4ES3_EELb1ELb0ELb1ELb1ELb0ELb0ELb0ELb0EEEvNS_16Flash_fwd_paramsE
        .type           _ZN5flash16flash_fwd_kernelI23Flash_fwd_kernel_traitsILi96ELi128ELi64ELi4ELb0ELb0EN7cutlass10bfloat16_tE19Flash_kernel_traitsILi96ELi128ELi64ELi4ES3_EELb1ELb0ELb1ELb1ELb0ELb0ELb0ELb0EEEvNS_16Flash_fwd_paramsE,@function
        .size           _ZN5flash16flash_fwd_kernelI23Flash_fwd_kernel_traitsILi96ELi128ELi64ELi4ELb0ELb0EN7cutlass10bfloat16_tE19Flash_kernel_traitsILi96ELi128ELi64ELi4ES3_EELb1ELb0ELb1ELb1ELb0ELb0ELb0ELb0EEEvNS_16Flash_fwd_paramsE,(.L_x_1225 - _ZN5flash16flash_fwd_kernelI23Flash_fwd_kernel_traitsILi96ELi128ELi64ELi4ELb0ELb0EN7cutlass10bfloat16_tE19Flash_kernel_traitsILi96ELi128ELi64ELi4ES3_EELb1ELb0ELb1ELb1ELb0ELb0ELb0ELb0EEEvNS_16Flash_fwd_paramsE)
        .other          _ZN5flash16flash_fwd_kernelI23Flash_fwd_kernel_traitsILi96ELi128ELi64ELi4ELb0ELb0EN7cutlass10bfloat16_tE19Flash_kernel_traitsILi96ELi128ELi64ELi4ES3_EELb1ELb0ELb1ELb1ELb0ELb0ELb0ELb0EEEvNS_16Flash_fwd_paramsE,@"STO_CUDA_ENTRY STV_DEFAULT"
_ZN5flash16flash_fwd_kernelI23Flash_fwd_kernel_traitsILi96ELi128ELi64ELi4ELb0ELb0EN7cutlass10bfloat16_tE19Flash_kernel_traitsILi96ELi128ELi64ELi4ES3_EELb1ELb0ELb1ELb1ELb0ELb0ELb0ELb0EEEvNS_16Flash_fwd_paramsE:
.text._ZN5flash16flash_fwd_kernelI23Flash_fwd_kernel_traitsILi96ELi128ELi64ELi4ELb0ELb0EN7cutlass10bfloat16_tE19Flash_kernel_traitsILi96ELi128ELi64ELi4ES3_EELb1ELb0ELb1ELb1ELb0ELb0ELb0ELb0EEEvNS_16Flash_fwd_paramsE:
        /* <DEDUP_REMOVED lines=16> */
[----:B------:R-:W1:Y:S01]  /*0100*/  S2UR UR24, SR_CTAID.Z ;  /* 0x00000000001879c3 */ /* 0x000e620000002700 */
[----:B------:R-:W4:Y:S01]  /*0110*/  @P2 LDG.E.64 R2, desc[UR26][R2.64] ;  /* 0x0000001a02022981 */ /* 0x000f22000c1e1b00 */
[----:B------:R-:W-:-:S06]  /*0120*/  IMAD.U32 R233, RZ, RZ, UR5 ;  /* 0x00000005ffe97e24 */ /* 0x000fcc000f8e00ff */
[----:B------:R-:W4:Y:S01]  /*0130*/  @P2 LDC R0, c[0x0][0x3b0] ;  /* 0x0000ec00ff002b82 */ /* 0x000f220000000800 */
[----:B------:R-:W5:Y:S01]  /*0140*/  @P2 LDG.E.64 R232, desc[UR26][R232.64] ;  /* 0x0000001ae8e82981 */ /* 0x000f62000c1e1b00 */
[----:B------:R-:W-:Y:S02]  /*0150*/  UISETP.NE.U32.AND UP2, UPT, UR6, URZ, UPT ;  /* 0x0000003f0600728c */ /* 0x000fe4000bf45070 */
[----:B--2---:R-:W-:Y:S02]  /*0160*/  UIMAD.WIDE UR8, UR25, 0x4, UR8 ;  /* 0x00000004190878a5 */ /* 0x004fe4000f8e0208 */
[----:B------:R-:W-:Y:S01]  /*0170*/  UISETP.NE.AND.EX UP2, UPT, UR7, URZ, UPT, UP2 ;  /* 0x0000003f0700728c */ /* 0x000fe2000bf45320 */
[----:B------:R-:W-:Y:S02]  /*0180*/  ULDC.U8 UR6, c[0x0][0x3c2] ;  /* 0x0000f08000067ab9 */ /* 0x000fe40000000000 */
[----:B------:R-:W-:Y:S02]  /*0190*/  UISETP.NE.AND UP3, UPT, UR6, URZ, UPT ;  /* 0x0000003f0600728c */ /* 0x000fe4000bf65270 */
[----:B-1----:R-:W-:Y:S01]  /*01a0*/  ULOP3.LUT UR4, UR24, UR16, UR25, 0xfe, !UPT ;  /* 0x0000001018047292 */ /* 0x002fe2000f8efe19 */
[----:B------:R-:W-:Y:S01]  /*01b0*/  PLOP3.LUT P0, PT, PT, PT, UP2, 0x80, 0x0 ;  /* 0x000000000000781c */ /* 0x000fe20003f0f028 */
[----:B------:R-:W-:-:S04]  /*01c0*/  ULDC.64 UR6, c[0x0][0x2f8] ;  /* 0x0000be0000067ab9 */ /* 0x000fc80000000a00 */
[----:B---3--:R-:W-:Y:S01]  /*01d0*/  LOP3.LUT P3, RZ, R149, UR4, RZ, 0xfc, !PT ;  /* 0x0000000495ff7c12 */ /* 0x008fe2000f86fcff */
[----:B------:R-:W-:Y:S02]  /*01e0*/  ULDC.64 UR4, c[0x0][0x300] ;  /* 0x0000c00000047ab9 */ /* 0x000fe40000000a00 */
[----:B------:R-:W-:-:S04]  /*01f0*/  UISETP.NE.U32.AND UP1, UPT, UR4, URZ, UPT ;  /* 0x0000003f0400728c */ /* 0x000fc8000bf25070 */
[----:B------:R-:W-:-:S03]  /*0200*/  UISETP.NE.AND.EX UP1, UPT, UR5, URZ, UPT, UP1 ;  /* 0x0000003f0500728c */ /* 0x000fc6000bf25310 */
[----:B------:R-:W-:Y:S02]  /*0210*/  ULDC.64 UR4, c[0x0][0x2f8] ;  /* 0x0000be0000047ab9 */ /* 0x000fe40000000a00 */
[----:B------:R-:W-:Y:S01]  /*0220*/  UISETP.EQ.U32.AND UP0, UPT, UR4, URZ, UPT ;  /* 0x0000003f0400728c */ /* 0x000fe2000bf02070 */
[----:B------:R-:W5:Y:S03]  /*0230*/  @!P3 LDC.64 R8, c[0x0][0x3b8] ;  /* 0x0000ee00ff08bb82 */ /* 0x000f660000000a00 */
[----:B------:R-:W-:Y:S02]  /*0240*/  UISETP.EQ.OR.EX UP0, UPT, UR5, URZ, !UP3, UP0 ;  /* 0x0000003f0500728c */ /* 0x000fe4000df02700 */
[----:B------:R-:W-:Y:S01]  /*0250*/  UIMAD.WIDE UR6, UR25, 0x4, UR6 ;  /* 0x00000004190678a5 */ /* 0x000fe2000f8e0206 */
[----:B----4-:R-:W-:Y:S01]  /*0260*/  @P2 IADD3 R6, P1, R2, R0, RZ ;  /* 0x0000000002062210 */ /* 0x010fe20007f3e0ff */
[----:B------:R-:W-:-:S04]  /*0270*/  IMAD.U32 R2, RZ, RZ, UR8 ;  /* 0x00000008ff027e24 */ /* 0x000fc8000f8e00ff */
[----:B------:R-:W-:Y:S01]  /*0280*/  @P2 IMAD.X R5, RZ, RZ, R3, P1 ;  /* 0x000000ffff052224 */ /* 0x000fe200008e0603 */
[----:B------:R-:W-:Y:S01]  /*0290*/  PLOP3.LUT P1, PT, PT, PT, UP1, 0x80, 0x0 ;  /* 0x000000000000781c */ /* 0x000fe20003f2f018 */
[----:B------:R-:W-:Y:S01]  /*02a0*/  IMAD.U32 R3, RZ, RZ, UR9 ;  /* 0x00000009ff037e24 */ /* 0x000fe2000f8e00ff */
[----:B------:R-:W-:Y:S01]  /*02b0*/  @UP1 ULDC.64 UR8, c[0x0][0x300] ;  /* 0x0000c00000081ab9 */ /* 0x000fe20000000a00 */
[----:B------:R-:W-:Y:S01]  /*02c0*/  @!P3 IMAD.MOV.U32 R4, RZ, RZ, R6 ;  /* 0x000000ffff04b224 */ /* 0x000fe200078e0006 */
[----:B------:R-:W-:Y:S01]  /*02d0*/  @UP1 UIMAD.WIDE UR8, UR25, 0x4, UR8 ;  /* 0x00000004190818a5 */ /* 0x000fe2000f8e0208 */
[----:B-----5:R-:W-:Y:S01]  /*02e0*/  @!P3 STG.E.64 desc[UR26][R8.64], R232 ;  /* 0x000000e80800b986 */ /* 0x020fe2000c101b1a */
[----:B------:R-:W-:-:S03]  /*02f0*/  PLOP3.LUT P2, PT, PT, PT, UP0, 0x80, 0x0 ;  /* 0x000000000000781c */ /* 0x000fc60003f4f008 */
[----:B------:R1:W-:Y:S04]  /*0300*/  @!P3 STG.E.64 desc[UR26][R8.64+0x8], R4 ;  /* 0x000008040800b986 */ /* 0x0003e8000c101b1a */
[----:B------:R-:W2:Y:S04]  /*0310*/  @P0 LDG.E R7, desc[UR26][R2.64+0x4] ;  /* 0x0000041a02070981 */ /* 0x000ea8000c1e1900 */
[----:B-1----:R1:W3:Y:S02]  /*0320*/  @P0 LDG.E R8, desc[UR26][R2.64] ;  /* 0x0000001a02080981 */ /* 0x0022e4000c1e1900 */
[----:B-1----:R-:W-:-:S02]  /*0330*/  IMAD.U32 R2, RZ, RZ, UR8 ;  /* 0x00000008ff027e24 */ /* 0x002fc4000f8e00ff */
[----:B------:R-:W-:Y:S01]  /*0340*/  IMAD.U32 R3, RZ, RZ, UR9 ;  /* 0x00000009ff037e24 */ /* 0x000fe2000f8e00ff */
[----:B------:R-:W-:Y:S01]  /*0350*/  SHF.R.S32.HI R22, RZ, 0x1f, R149 ;  /* 0x0000001fff167819 */ /* 0x000fe20000011495 */
[----:B------:R-:W-:-:S03]  /*0360*/  ULDC UR9, c[0x0][0x270] ;  /* 0x00009c0000097ab9 */ /* 0x000fc60000000800 */
[----:B------:R1:W4:Y:S02]  /*0370*/  @P1 LDG.E R0, desc[UR26][R2.64] ;  /* 0x0000001a02001981 */ /* 0x000324000c1e1900 */
[----:B-1----:R-:W-:Y:S02]  /*0380*/  IMAD.U32 R2, RZ, RZ, UR6 ;  /* 0x00000006ff027e24 */ /* 0x002fe4000f8e00ff */
[----:B------:R-:W-:-:S05]  /*0390*/  IMAD.U32 R3, RZ, RZ, UR7 ;  /* 0x00000007ff037e24 */ /* 0x000fca000f8e00ff */
[----:B------:R-:W5:Y:S01]  /*03a0*/  @!P2 LDG.E R4, desc[UR26][R2.64] ;  /* 0x0000001a0204a981 */ /* 0x000f62000c1e1900 */
[----:B------:R-:W-:Y:S01]  /*03b0*/  UMOV UR8, URZ ;  /* 0x0000003f00087c82 */ /* 0x000fe20008000000 */
        /* <DEDUP_REMOVED lines=28> */
.L_x_854:
[----:B------:R-:W-:Y:S01]  /*0580*/  ULDC UR6, c[0x0][0x2c8] ;  /* 0x0000b20000067ab9 */ /* 0x000fe20000000800 */
.L_x_855:
        /* <DEDUP_REMOVED lines=48> */
[----:B------:R-:W-:Y:S01]  /*0890*/  IMAD.U32 R6, RZ, RZ, UR16 ;  /* 0x00000010ff067e24 */ /* 0x000fe2000f8e00ff */
[----:B------:R-:W-:Y:S01]  /*08a0*/  UISETP.NE.AND UP2, UPT, UR8, URZ, UPT ;  /* 0x0000003f0800728c */ /* 0x000fe2000bf45270 */
[----:B------:R-:W-:Y:S01]  /*08b0*/  LOP3.LUT R0, R10, 0xfffffffc, RZ, 0xc0, !PT ;  /* 0xfffffffc0a007812 */ /* 0x000fe200078ec0ff */
[----:B------:R-:W-:Y:S01]  /*08c0*/  BSSY B0, `(.L_x_857) ;  /* 0x0000050000007945 */ /* 0x000fe20003800000 */
[----:B------:R-:W-:-:S03]  /*08d0*/  SHF.R.S32.HI R10, RZ, 0x2, R10 ;  /* 0x00000002ff0a7819 */ /* 0x000fc6000001140a */
[----:B------:R-:W-:Y:S01]  /*08e0*/  @UP1 ULDC.64 UR6, c[0x0][0x298] ;  /* 0x0000a60000061ab9 */ /* 0x000fe20000000a00 */
[----:B------:R-:W-:Y:S01]  /*08f0*/  @!UP1 USHF.R.S32.HI UR12, URZ, 0x1f, UR25 ;  /* 0x0000001f3f0c9899 */ /* 0x000fe20008011419 */
[----:B------:R-:W-:Y:S01]  /*0900*/  IMAD.IADD R0, R149, 0x1, -R0 ;  /* 0x0000000195007824 */ /* 0x000fe200078e0a00 */
[----:B------:R-:W-:Y:S01]  /*0910*/  @UP1 UIMAD.WIDE.U32 UR10, UR15, UR6, URZ ;  /* 0x000000060f0a12a5 */ /* 0x000fe2000f8e003f */
[--C-:B------:R-:W-:Y:S01]  /*0920*/  SHF.R.S32.HI R11, RZ, 0x1f, R10.reuse ;  /* 0x0000001fff0b7819 */ /* 0x100fe2000001140a */
[----:B------:R-:W-:Y:S01]  /*0930*/  @!UP1 ULDC.64 UR4, c[0x0][0x290] ;  /* 0x0000a40000049ab9 */ /* 0x000fe20000000a00 */
[----:B------:R-:W-:Y:S01]  /*0940*/  VIADD R14, R10, 0x20 ;  /* 0x000000200a0e7836 */ /* 0x000fe20000000000 */
[----:B------:R-:W-:Y:S01]  /*0950*/  @!UP1 UIMAD UR6, UR12, UR4, URZ ;  /* 0x000000040c0692a4 */ /* 0x000fe2000f8e023f */
[C---:B------:R-:W-:Y:S01]  /*0960*/  ISETP.NE.AND P3, PT, R0.reuse, RZ, PT ;  /* 0x000000ff0000720c */ /* 0x040fe20003f65270 */
[----:B------:R-:W-:Y:S01]  /*0970*/  @UP1 UIMAD UR7, UR15, UR7, UR11 ;  /* 0x000000070f0712a4 */ /* 0x000fe2000f8e020b */
[----:B------:R-:W-:Y:S01]  /*0980*/  IMAD.SHL.U32 R0, R0, 0x8, RZ ;  /* 0x0000000800007824 */ /* 0x000fe200078e00ff */
[----:B------:R-:W-:Y:S01]  /*0990*/  @!UP1 UIMAD.WIDE.U32 UR18, UR25, UR4, URZ ;  /* 0x00000004191292a5 */ /* 0x000fe2000f8e003f */
[----:B------:R-:W-:Y:S01]  /*09a0*/  IADD3 R15, R10, 0x40, RZ ;  /* 0x000000400a0f7810 */ /* 0x000fe20007ffe0ff */
[----:B------:R-:W-:Y:S01]  /*09b0*/  ULDC.U8 UR11, c[0x0][0x3d8] ;  /* 0x0000f600000b7ab9 */ /* 0x000fe20000000000 */
[----:B------:R-:W-:Y:S01]  /*09c0*/  @!UP1 UIMAD UR6, UR25, UR5, UR6 ;  /* 0x00000005190692a4 */ /* 0x000fe2000f8e0206 */
[----:B------:R-:W-:Y:S01]  /*09d0*/  IMAD.WIDE R6, R6, 0x80, R10 ;  /* 0x0000008006067825 */ /* 0x000fe200078e020a */
[----:B------:R-:W-:Y:S01]  /*09e0*/  UISETP.NE.AND UP3, UPT, UR11, URZ, UPT ;  /* 0x0000003f0b00728c */ /* 0x000fe2000bf65270 */
[----:B------:R-:W-:Y:S01]  /*09f0*/  ISETP.GE.AND P2, PT, R14, UR17, PT ;  /* 0x000000110e007c0c */ /* 0x000fe2000bf46270 */
[----:B------:R-:W-:Y:S01]  /*0a00*/  UISETP.NE.AND UP0, UPT, UR11, URZ, !UP2 ;  /* 0x0000003f0b00728c */ /* 0x000fe2000d705270 */
[----:B------:R-:W-:Y:S01]  /*0a10*/  ISETP.GE.AND P1, PT, R15, UR17, PT ;  /* 0x000000110f007c0c */ /* 0x000fe2000bf26270 */
[----:B------:R-:W-:Y:S01]  /*0a20*/  @UP2 ULDC.64 UR4, c[0x0][0x2c0] ;  /* 0x0000b00000042ab9 */ /* 0x000fe20000000a00 */
[----:B------:R-:W-:Y:S01]  /*0a30*/  USHF.R.S32.HI UR12, URZ, 0x1f, UR24 ;  /* 0x0000001f3f0c7899 */ /* 0x000fe20008011418 */
[----:B------:R-:W-:Y:S01]  /*0a40*/  VIADD R16, R10, 0x60 ;  /* 0x000000600a107836 */ /* 0x000fe20000000000 */
[----:B------:R-:W-:Y:S01]  /*0a50*/  @UP2 UIMAD UR13, UR5, UR4, URZ ;  /* 0x00000004050d22a4 */ /* 0x000fe2000f8e023f */
[C---:B------:R-:W-:Y:S01]  /*0a60*/  VIADD R18, R0.reuse, 0x20 ;  /* 0x0000002000127836 */ /* 0x040fe20000000000 */
[----:B------:R-:W-:Y:S01]  /*0a70*/  UISETP.EQ.AND UP3, UPT, UR8, URZ, UP3 ;  /* 0x0000003f0800728c */ /* 0x000fe20009f62270 */
[----:B------:R-:W-:Y:S01]  /*0a80*/  IADD3 R17, R0, 0x40, RZ ;  /* 0x0000004000117810 */ /* 0x000fe20007ffe0ff */
[----:B------:R-:W-:Y:S01]  /*0a90*/  ULDC.64 UR4, c[0x0][0x2a0] ;  /* 0x0000a80000047ab9 */ /* 0x000fe20000000a00 */
[----:B------:R-:W-:Y:S01]  /*0aa0*/  @UP2 UMOV UR8, 0x1 ;  /* 0x0000000100082882 */ /* 0x000fe20000000000 */
[----:B------:R-:W-:Y:S01]  /*0ab0*/  UIMAD UR12, UR12, UR4, URZ ;  /* 0x000000040c0c72a4 */ /* 0x000fe2000f8e023f */
[----:B------:R-:W-:Y:S01]  /*0ac0*/  IMAD.U32 R12, RZ, RZ, UR4 ;  /* 0x00000004ff0c7e24 */ /* 0x000fe2000f8e00ff */
[----:B------:R-:W-:Y:S01]  /*0ad0*/  @!UP1 UIADD3 UR7, UR19, UR6, URZ ;  /* 0x0000000613079290 */ /* 0x000fe2000fffe03f */
[----:B------:R-:W-:Y:S01]  /*0ae0*/  @!UP2 ULDC UR4, c[0x0][0x2c4] ;  /* 0x0000b1000004aab9 */ /* 0x000fe20000000800 */
[----:B------:R-:W-:Y:S01]  /*0af0*/  @UP0 ULDC UR4, c[0x0][0x2e4] ;  /* 0x0000b90000040ab9 */ /* 0x000fe20000000800 */
[----:B------:R-:W-:-:S02]  /*0b00*/  UIMAD UR5, UR24, UR5, UR12 ;  /* 0x00000005180572a4 */ /* 0x000fc4000f8e020c */
[----:B------:R-:W-:Y:S01]  /*0b10*/  @!UP2 UIMAD UR8, UR4, UR9, URZ ;  /* 0x000000090408a2a4 */ /* 0x000fe2000f8e023f */
[----:B------:R-:W-:Y:S01]  /*0b20*/  @UP1 UMOV UR12, UR10 ;  /* 0x0000000a000c1c82 */ /* 0x000fe20008000000 */
[----:B------:R-:W-:Y:S01]  /*0b30*/  @UP3 ULDC UR10, c[0x0][0x2c4] ;  /* 0x0000b100000a3ab9 */ /* 0x000fe20000000800 */
[----:B------:R-:W-:Y:S01]  /*0b40*/  @!UP1 UMOV UR12, UR18 ;  /* 0x00000012000c9c82 */ /* 0x000fe20008000000 */
[----:B------:R-:W-:Y:S01]  /*0b50*/  @UP3 UIMAD UR10, UR25, UR10, URZ ;  /* 0x0000000a190a32a4 */ /* 0x000fe2000f8e023f */
[C---:B------:R-:W-:Y:S01]  /*0b60*/  IADD3 R2, P0, R0.reuse, UR12, RZ ;  /* 0x0000000c00027c10 */ /* 0x040fe2000ff1e0ff */
[----:B------:R-:W-:Y:S02]  /*0b70*/  UIMAD UR8, UR25, UR8, URZ ;  /* 0x00000008190872a4 */ /* 0x000fe4000f8e023f */
        /* <DEDUP_REMOVED lines=36> */
.L_x_858:
[----:B------:R-:W-:Y:S05]  /*0dc0*/  BSYNC B0 ;  /* 0x0000000000007941 */ /* 0x000fea0003800000 */
.L_x_857:
        /* <DEDUP_REMOVED lines=22> */
.L_x_860:
[----:B------:R-:W-:Y:S05]  /*0f30*/  BSYNC B0 ;  /* 0x0000000000007941 */ /* 0x000fea0003800000 */
.L_x_859:
        /* <DEDUP_REMOVED lines=22> */
.L_x_862:
[----:B------:R-:W-:Y:S05]  /*10a0*/  BSYNC B0 ;  /* 0x0000000000007941 */ /* 0x000fea0003800000 */
.L_x_861:
        /* <DEDUP_REMOVED lines=24> */
.L_x_864:
[----:B------:R-:W-:Y:S05]  /*1230*/  BSYNC B0 ;  /* 0x0000000000007941 */ /* 0x000fea0003800000 */
.L_x_863:
        /* <DEDUP_REMOVED lines=10> */
.L_x_866:
[----:B------:R-:W-:Y:S05]  /*12e0*/  BSYNC B0 ;  /* 0x0000000000007941 */ /* 0x000fea0003800000 */
.L_x_865:
        /* <DEDUP_REMOVED lines=10> */
.L_x_868:
[----:B------:R-:W-:Y:S05]  /*1390*/  BSYNC B0 ;  /* 0x0000000000007941 */ /* 0x000fea0003800000 */
.L_x_867:
        /* <DEDUP_REMOVED lines=10> */
.L_x_870:
[----:B------:R-:W-:Y:S05]  /*1440*/  BSYNC B0 ;  /* 0x0000000000007941 */ /* 0x000fea0003800000 */
.L_x_869:
        /* <DEDUP_REMOVED lines=10> */
.L_x_856:
[----:B------:R-:W2:Y:S01]  /*14f0*/  LDC R11, c[0x0][0x278] ;  /* 0x00009e00ff0b7b82 */ /* 0x000ea20000000800 */
[----:B------:R-:W3:Y:S01]  /*1500*/  S2R R10, SR_CTAID.Z ;  /* 0x00000000000a7919 */ /* 0x000ee20000002700 */
[CC--:B------:R-:W-:Y:S01]  /*1510*/  LEA.HI R5, R22.reuse, R149.reuse, RZ, 0x2 ;  /* 0x0000009516057211 */ /* 0x0c0fe200078f10ff */
[----:B------:R-:W-:Y:S01]  /*1520*/  UIADD3 UR5, -UR28, UR17, URZ ;  /* 0x000000111c057290 */ /* 0x000fe2000fffe13f */
[----:B------:R-:W-:Y:S01]  /*1530*/  LEA.HI R23, R22, R149, RZ, 0x3 ;  /* 0x0000009516177211 */ /* 0x000fe200078f18ff */
[----:B------:R-:W-:Y:S01]  /*1540*/  UISETP.NE.AND UP0, UPT, UR15, -0x1, UPT ;  /* 0xffffffff0f00788c */ /* 0x000fe2000bf05270 */
[----:B------:R-:W-:Y:S01]  /*1550*/  SHF.R.S32.HI R8, RZ, 0x2, R5 ;  /* 0x00000002ff087819 */ /* 0x000fe20000011405 */
[----:B------:R-:W-:Y:S01]  /*1560*/  UISETP.NE.AND UP1, UPT, UR10, -0x1, UPT ;  /* 0xffffffff0a00788c */ /* 0x000fe2000bf25270 */
[----:B------:R-:W-:Y:S01]  /*1570*/  SHF.R.S32.HI R20, RZ, 0x3, R23 ;  /* 0x00000003ff147819 */ /* 0x000fe20000011417 */
[----:B------:R-:W-:Y:S01]  /*1580*/  IMAD.U32 R12, RZ, RZ, UR16 ;  /* 0x00000010ff0c7e24 */ /* 0x000fe2000f8e00ff */
[----:B------:R-:W-:Y:S01]  /*1590*/  SHF.R.S32.HI R9, RZ, 0x1f, R8 ;  /* 0x0000001fff097819 */ /* 0x000fe20000011408 */
[----:B------:R-:W-:Y:S01]  /*15a0*/  IMAD.MOV.U32 R169, RZ, RZ, R15 ;  /* 0x000000ffffa97224 */ /* 0x000fe200078e000f */
[----:B------:R-:W-:-:S02]  /*15b0*/  SHF.R.S32.HI R144, RZ, 0x5, R7 ;  /* 0x00000005ff907819 */ /* 0x000fc40000011407 */
[----:B------:R-:W-:Y:S01]  /*15c0*/  PLOP3.LUT P2, PT, PT, PT, UP1, 0x80, 0x0 ;  /* 0x000000000000781c */ /* 0x000fe20003f4f018 */
[----:B------:R-:W-:Y:S01]  /*15d0*/  IMAD.WIDE R12, R12, 0x80, R8 ;  /* 0x000000800c0c7825 */ /* 0x000fe200078e0208 */
[----:B------:R-:W-:Y:S01]  /*15e0*/  @UP0 ULDC.64 UR6, c[0x0][0x240] ;  /* 0x0000900000060ab9 */ /* 0x000fe20000000a00 */
[----:B------:R-:W-:Y:S02]  /*15f0*/  @!UP0 USHF.R.S32.HI UR9, URZ, 0x1f, UR25 ;  /* 0x0000001f3f098899 */ /* 0x000fe40008011419 */
[----:B------:R-:W-:Y:S01]  /*1600*/  @UP0 UIMAD.WIDE.U32 UR18, UR15, UR6, URZ ;  /* 0x000000060f1202a5 */ /* 0x000fe2000f8e003f */
[----:B------:R-:W-:-:S03]  /*1610*/  @UP1 ULDC.64 UR12, c[0x0][0x248] ;  /* 0x00009200000c1ab9 */ /* 0x000fc60000000a00 */
[----:B------:R-:W-:Y:S01]  /*1620*/  @UP0 UIMAD UR4, UR15, UR7, UR19 ;  /* 0x000000070f0402a4 */ /* 0x000fe2000f8e0213 */
[----:B--2---:R-:W-:Y:S02]  /*1630*/  IABS R6, R11 ;  /* 0x0000000b00067213 */ /* 0x004fe40000000000 */
[----:B------:R-:W-:Y:S02]  /*1640*/  @!UP0 ULDC.64 UR6, c[0x0][0x228] ;  /* 0x00008a0000068ab9 */ /* 0x000fe40000000a00 */
[----:B------:R-:W2:Y:S01]  /*1650*/  I2F.RP R2, R6 ;  /* 0x0000000600027306 */ /* 0x000ea20000209400 */
[----:B------:R-:W-:Y:S02]  /*1660*/  @!UP0 UIMAD UR9, UR9, UR6, URZ ;  /* 0x00000006090982a4 */ /* 0x000fe4000f8e023f */
[----:B------:R-:W-:Y:S01]  /*1670*/  @!UP0 UIMAD.WIDE.U32 UR30, UR25, UR6, URZ ;  /* 0x00000006191e82a5 */ /* 0x000fe2000f8e003f */
[----:B---3--:R-:W-:Y:S01]  /*1680*/  IABS R10, R10 ;  /* 0x0000000a000a7213 */ /* 0x008fe20000000000 */
[----:B------:R-:W-:-:S02]  /*1690*/  @!UP0 UIMAD UR7, UR25, UR7, UR9 ;  /* 0x00000007190782a4 */ /* 0x000fc4000f8e0209 */
[----:B------:R-:W-:Y:S02]  /*16a0*/  @UP1 UIADD3 UR9, UR8, UR10, URZ ;  /* 0x0000000a08091290 */ /* 0x000fe4000fffe03f */
[----:B------:R-:W-:Y:S02]  /*16b0*/  @!UP0 UIADD3 UR4, UR31, UR7, URZ ;  /* 0x000000071f048290 */ /* 0x000fe4000fffe03f */
[----:B------:R-:W-:Y:S02]  /*16c0*/  @UP1 UIMAD.WIDE.U32 UR32, UR9, UR12, URZ ;  /* 0x0000000c092012a5 */ /* 0x000fe4000f8e003f */
[----:B------:R-:W-:Y:S01]  /*16d0*/  @UP1 UIMAD UR9, UR9, UR13, URZ ;  /* 0x0000000d090912a4 */ /* 0x000fe2000f8e023f */
[----:B--2---:R-:W2:Y:S01]  /*16e0*/  MUFU.RCP R2, R2 ;  /* 0x0000000200027308 */ /* 0x004ea20000001000 */
[----:B------:R-:W-:Y:S02]  /*16f0*/  @!UP0 UMOV UR18, UR30 ;  /* 0x0000001e00128c82 */ /* 0x000fe40008000000 */
[----:B------:R-:W-:Y:S01]  /*1700*/  @UP1 UIADD3 UR9, UR33, UR9, URZ ;  /* 0x0000000921091290 */ /* 0x000fe2000fffe03f */
[----:B------:R-:W-:Y:S01]  /*1710*/  @UP1 UMOV UR20, UR32 ;  /* 0x0000002000141c82 */ /* 0x000fe20008000000 */
[----:B--2---:R-:W-:-:S04]  /*1720*/  VIADD R2, R2, 0xffffffe ;  /* 0x0ffffffe02027836 */ /* 0x004fc80000000000 */
[----:B------:R-:W2:Y:S02]  /*1730*/  F2I.FTZ.U32.TRUNC.NTZ R3, R2 ;  /* 0x0000000200037305 */ /* 0x000ea4000021f000 */
[----:B--2---:R-:W-:Y:S02]  /*1740*/  IMAD.MOV R0, RZ, RZ, -R3 ;  /* 0x000000ffff007224 */ /* 0x004fe400078e0a03 */
[C---:B------:R-:W-:Y:S02]  /*1750*/  VIADD R2, R8.reuse, 0x40 ;  /* 0x0000004008027836 */ /* 0x040fe40000000000 */
[----:B------:R-:W-:Y:S02]  /*1760*/  IMAD.MOV.U32 R4, RZ, RZ, R0 ;  /* 0x000000ffff047224 */ /* 0x000fe400078e0000 */
[----:B------:R-:W-:Y:S01]  /*1770*/  VIADD R0, R8, 0x60 ;  /* 0x0000006008007836 */ /* 0x000fe20000000000 */
[----:B------:R-:W-:Y:S01]  /*1780*/  ISETP.GE.AND P5, PT, R2, UR5, PT ;  /* 0x0000000502007c0c */ /* 0x000fe2000bfa6270 */
[----:B------:R-:W-:-:S02]  /*1790*/  IMAD R4, R4, R6, RZ ;  /* 0x0000000604047224 */ /* 0x000fc400078e02ff */
[----:B------:R-:W-:Y:S01]  /*17a0*/  IMAD.MOV.U32 R2, RZ, RZ, RZ ;  /* 0x000000ffff027224 */ /* 0x000fe200078e00ff */
[----:B------:R-:W-:-:S03]  /*17b0*/  ISETP.GE.AND P4, PT, R0, UR5, PT ;  /* 0x0000000500007c0c */ /* 0x000fc6000bf86270 */
[----:B------:R-:W-:Y:S01]  /*17c0*/  IMAD.HI.U32 R0, R3, R4, R2 ;  /* 0x0000000403007227 */ /* 0x000fe200078e0002 */
[----:B------:R-:W-:Y:S02]  /*17d0*/  LOP3.LUT R2, R5, 0xfffffffc, RZ, 0xc0, !PT ;  /* 0xfffffffc05027812 */ /* 0x000fe400078ec0ff */
[----:B------:R-:W-:-:S03]  /*17e0*/  SHF.L.U32 R3, R20, 0x6, RZ ;  /* 0x0000000614037819 */ /* 0x000fc600000006ff */
[----:B------:R-:W-:Y:S01]  /*17f0*/  IMAD.IADD R2, R149, 0x1, -R2 ;  /* 0x0000000195027824 */ /* 0x000fe200078e0a02 */
[----:B------:R-:W-:Y:S01]  /*1800*/  LOP3.LUT R3, R3, 0xc0, RZ, 0xc0, !PT ;  /* 0x000000c003037812 */ /* 0x000fe200078ec0ff */
[----:B------:R-:W-:-:S04]  /*1810*/  IMAD.HI.U32 R0, R0, R10, RZ ;  /* 0x0000000a00007227 */ /* 0x000fc800078e00ff */
[----:B------:R-:W-:Y:S02]  /*1820*/  IMAD.SHL.U32 R14, R2, 0x8, RZ ;  /* 0x00000008020e7824 */ /* 0x000fe400078e00ff */
[----:B------:R-:W-:Y:S02]  /*1830*/  IMAD.MOV R4, RZ, RZ, -R0 ;  /* 0x000000ffff047224 */ /* 0x000fe400078e0a00 */
[----:B------:R-:W-:Y:S01]  /*1840*/  IMAD.MOV.U32 R168, RZ, RZ, R14 ;  /* 0x000000ffffa87224 */ /* 0x000fe200078e000e */
[----:B------:R2:W-:Y:S01]  /*1850*/  STL [R1+0x78], R14 ;  /* 0x0000780e01007387 */ /* 0x0005e20000100800 */
[----:B------:R-:W-:Y:S01]  /*1860*/  MOV R168, R14 ;  /* 0x0000000e00a87202 */ /* 0x000fe20000000f00 */
[----:B------:R-:W-:-:S03]  /*1870*/  IMAD R2, R6, R4, R10 ;  /* 0x0000000406027224 */ /* 0x000fc600078e020a */
[----:B------:R-:W-:Y:S02]  /*1880*/  LOP3.LUT R4, R3, 0x18, R168, 0xf8, !PT ;  /* 0x0000001803047812 */ /* 0x000fe400078ef8a8 */
[----:B------:R-:W-:Y:S02]  /*1890*/  SHF.R.U32.HI R3, RZ, 0x3, R3 ;  /* 0x00000003ff037819 */ /* 0x000fe40000011603 */
[----:B------:R-:W-:Y:S02]  /*18a0*/  ISETP.GT.U32.AND P0, PT, R6, R2, PT ;  /* 0x000000020600720c */ /* 0x000fe40003f04070 */
[----:B------:R-:W-:Y:S02]  /*18b0*/  LOP3.LUT R4, R4, R3, RZ, 0x3c, !PT ;  /* 0x0000000304047212 */ /* 0x000fe400078e3cff */
[----:B------:R-:W-:-:S04]  /*18c0*/  LEA.HI R3, R5, R8, RZ, 0x1 ;  /* 0x0000000805037211 */ /* 0x000fc800078f08ff */
[----:B------:R-:W-:-:S05]  /*18d0*/  LOP3.LUT R3, R3, 0x7fffffe, RZ, 0xc0, !PT ;  /* 0x07fffffe03037812 */ /* 0x000fca00078ec0ff */
[----:B------:R-:W-:Y:S02]  /*18e0*/  IMAD.IADD R3, R8, 0x1, -R3 ;  /* 0x0000000108037824 */ /* 0x000fe400078e0a03 */
[----:B------:R-:W-:Y:S01]  /*18f0*/  @!P0 IMAD.IADD R2, R2, 0x1, -R6 ;  /* 0x0000000102028824 */ /* 0x000fe200078e0a06 */
[----:B--2---:R-:W-:Y:S06]  /*1900*/  @P2 BRA `(.L_x_871) ;  /* 0x0000000000342947 */ /* 0x004fec0003800000 */
        /* <DEDUP_REMOVED lines=13> */
.L_x_871:
[----:B------:R-:W-:Y:S01]  /*19e0*/  SHF.R.S32.HI R169, RZ, 0x1f, R168 ;  /* 0x0000001fffa97819 */ /* 0x000fe200000114a8 */
[----:B------:R-:W-:Y:S01]  /*19f0*/  @UP1 UIADD3 UR30, UR8, UR10, URZ ;  /* 0x0000000a081e1290 */ /* 0x000fe2000fffe03f */
[----:B------:R-:W-:Y:S01]  /*1a00*/  ISETP.GE.U32.AND P1, PT, R2, R6, PT ;  /* 0x000000060200720c */ /* 0x000fe20003f26070 */
[----:B------:R-:W-:Y:S01]  /*1a10*/  IMAD R2, R144, 0x8, R3 ;  /* 0x0000000890027824 */ /* 0x000fe200078e0203 */
[----:B------:R-:W-:Y:S01]  /*1a20*/  @UP1 ULDC.64 UR10, c[0x0][0x250] ;  /* 0x00009400000a1ab9 */ /* 0x000fe20000000a00 */
[----:B------:R2:W-:Y:S01]  /*1a30*/  STL [R1+0x7c], R169 ;  /* 0x00007ca901007387 */ /* 0x0005e20000100800 */
[----:B------:R-:W-:Y:S01]  /*1a40*/  @UP1 UIMAD.WIDE.U32 UR6, UR30, UR10, URZ ;  /* 0x0000000a1e0612a5 */ /* 0x000fe2000f8e003f */
[----:B------:R-:W-:Y:S01]  /*1a50*/  IMAD.U32 R218, R2, 0x20, R4 ;  /* 0x0000002002da7824 */ /* 0x000fe200078e0004 */
[----:B------:R-:W-:Y:S01]  /*1a60*/  @UP1 UIMAD UR30, UR30, UR11, URZ ;  /* 0x0000000b1e1e12a4 */ /* 0x000fe2000f8e023f */
[----:B------:R-:W-:Y:S01]  /*1a70*/  LOP3.LUT R5, R11, UR24, RZ, 0x3c, !PT ;  /* 0x000000180b057c12 */ /* 0x000fe2000f8e3cff */
[----:B------:R-:W-:-:S02]  /*1a80*/  USHF.R.S32.HI UR19, URZ, 0x1f, UR24 ;  /* 0x0000001f3f137899 */ /* 0x000fc40008011418 */
        /* <DEDUP_REMOVED lines=16> */
.L_x_872:
[----:B------:R-:W-:Y:S01]  /*1b90*/  ISETP.GE.AND P2, PT, R5, RZ, PT ;  /* 0x000000ff0500720c */ /* 0x000fe20003f46270 */
[----:B------:R-:W-:Y:S01]  /*1ba0*/  IMAD R4, R9, UR12, RZ ;  /* 0x0000000c09047c24 */ /* 0x000fe2000f8e02ff */
[----:B------:R-:W-:Y:S01]  /*1bb0*/  ISETP.NE.AND P3, PT, R11, RZ, PT ;  /* 0x000000ff0b00720c */ /* 0x000fe20003f65270 */
[----:B------:R-:W-:Y:S01]  /*1bc0*/  IMAD.WIDE.U32 R2, R8, UR12, R168 ;  /* 0x0000000c08027c25 */ /* 0x000fe2000f8e00a8 */
[----:B------:R-:W3:Y:S01]  /*1bd0*/  S2UR UR8, SR_CgaCtaId ;  /* 0x00000000000879c3 */ /* 0x000ee20000008800 */
[----:B------:R-:W-:Y:S01]  /*1be0*/  IADD3 R153, R168, 0x40, RZ ;  /* 0x00000040a8997810 */ /* 0x000fe20007ffe0ff */
[----:B------:R-:W-:Y:S01]  /*1bf0*/  BSSY B0, `(.L_x_873) ;  /* 0x0000051000007945 */ /* 0x000fe20003800000 */
[----:B------:R-:W-:Y:S01]  /*1c00*/  @!P0 VIADD R0, R0, 0x1 ;  /* 0x0000000100008836 */ /* 0x000fe20000000000 */
[----:B------:R-:W-:Y:S01]  /*1c10*/  IADD3 R6, P0, R2, UR20, RZ ;  /* 0x0000001402067c10 */ /* 0x000fe2000ff1e0ff */
[C---:B------:R-:W-:Y:S01]  /*1c20*/  IMAD R7, R8.reuse, UR13, R4 ;  /* 0x0000000d08077c24 */ /* 0x040fe2000f8e0204 */
[----:B------:R-:W-:Y:S01]  /*1c30*/  UIADD3 UR20, UR21, -0x1, URZ ;  /* 0xffffffff15147890 */ /* 0x000fe2000fffe03f */
[C---:B------:R-:W-:Y:S01]  /*1c40*/  IMAD.WIDE.U32 R4, R8.reuse, UR10, R168 ;  /* 0x0000000a08047c25 */ /* 0x040fe2000f8e00a8 */
[----:B------:R-:W-:-:S02]  /*1c50*/  IADD3 R18, R8, 0x20, RZ ;  /* 0x0000002008127810 */ /* 0x000fc40007ffe0ff */
[----:B------:R-:W-:Y:S01]  /*1c60*/  IADD3.X R7, R3, UR9, R7, P0, !PT ;  /* 0x0000000903077c10 */ /* 0x000fe200087fe407 */
[----:B------:R-:W-:Y:S02]  /*1c70*/  IMAD R2, R9, UR10, RZ ;  /* 0x0000000a09027c24 */ /* 0x000fe4000f8e02ff */
[----:B------:R-:W-:Y:S01]  /*1c80*/  @P1 VIADD R0, R0, 0x1 ;  /* 0x0000000100001836 */ /* 0x000fe20000000000 */
        /* <DEDUP_REMOVED lines=17> */
[----:B------:R-:W-:Y:S01]  /*1da0*/  UIMAD UR18, UR20, -0x40, UR29 ;  /* 0xffffffc0141278a4 */ /* 0x000fe2000f8e021d */
[----:B------:R-:W-:Y:S01]  /*1db0*/  ISETP.GE.AND P1, PT, R18, UR5, PT ;  /* 0x0000000512007c0c */ /* 0x000fe2000bf26270 */
[----:B------:R-:W-:Y:S01]  /*1dc0*/  IMAD R2, R10, UR6, RZ ;  /* 0x000000060a027c24 */ /* 0x000fe2000f8e02ff */
[----:B---3--:R-:W-:Y:S01]  /*1dd0*/  ULEA UR4, UR8, UR4, 0x18 ;  /* 0x0000000408047291 */ /* 0x008fe2000f8ec03f */
[----:B------:R-:W-:Y:S01]  /*1de0*/  IMAD.WIDE.U32 R26, R0, UR6, R6 ;  /* 0x00000006001a7c25 */ /* 0x000fe2000f8e0006 */
[----:B------:R-:W-:-:S03]  /*1df0*/  IADD3 R11, R15, UR9, RZ ;  /* 0x000000090f0b7c10 */ /* 0x000fc6000fffe0ff */
[C---:B------:R-:W-:Y:S01]  /*1e00*/  IMAD R19, R0.reuse, UR7, R2 ;  /* 0x0000000700137c24 */ /* 0x040fe2000f8e0202 */
[----:B------:R-:W-:Y:S01]  /*1e10*/  ULDC.64 UR6, c[0x0][0x268] ;  /* 0x00009a0000067ab9 */ /* 0x000fe20000000a00 */
[----:B------:R3:W-:Y:S01]  /*1e20*/  STL.64 [R1+0x88], R26 ;  /* 0x0000881a01007387 */ /* 0x0007e20000100a00 */
[----:B------:R-:W-:Y:S01]  /*1e30*/  IMAD.WIDE.U32 R24, R0, UR6, R4 ;  /* 0x0000000600187c25 */ /* 0x000fe2000f8e0004 */
[----:B------:R-:W-:-:S03]  /*1e40*/  LEA R218, R218, UR4, 0x1 ;  /* 0x00000004dada7c11 */ /* 0x000fc6000f8e08ff */
[----:B------:R-:W-:Y:S01]  /*1e50*/  IMAD R10, R10, UR6, RZ ;  /* 0x000000060a0a7c24 */ /* 0x000fe2000f8e02ff */
[----:B------:R3:W-:Y:S03]  /*1e60*/  STL.64 [R1+0x90], R24 ;  /* 0x0000901801007387 */ /* 0x0007e60000100a00 */
        /* <DEDUP_REMOVED lines=41> */
.L_x_874:
[----:B------:R-:W-:Y:S05]  /*2100*/  BSYNC B0 ;  /* 0x0000000000007941 */ /* 0x000fea0003800000 */
.L_x_873:
[----:B------:R-:W-:Y:S04]  /*2110*/  BSSY B0, `(.L_x_875) ;  /* 0x0000028000007945 */ /* 0x000fe80003800000 */
        /* <DEDUP_REMOVED lines=39> */
.L_x_876:
[----:B------:R-:W-:Y:S05]  /*2390*/  BSYNC B0 ;  /* 0x0000000000007941 */ /* 0x000fea0003800000 */
.L_x_875:
        /* <DEDUP_REMOVED lines=40> */
.L_x_878:
[----:B------:R-:W-:Y:S05]  /*2620*/  BSYNC B0 ;  /* 0x0000000000007941 */ /* 0x000fea0003800000 */
.L_x_877:
        /* <DEDUP_REMOVED lines=8> */
[----:B-1--4-:R-:W-:Y:S01]  /*26b0*/  IMAD.MOV.U32 R2, RZ, RZ, R14 ;  /* 0x000000ffff027224 */ /* 0x012fe200078e000e */
        /* <DEDUP_REMOVED lines=33> */
.L_x_880:
[----:B------:R-:W-:Y:S05]  /*28d0*/  BSYNC B0 ;  /* 0x0000000000007941 */ /* 0x000fea0003800000 */
.L_x_879:
        /* <DEDUP_REMOVED lines=9> */
[----:B-1--4-:R-:W-:Y:S01]  /*2970*/  IMAD.WIDE.U32 R2, R150, UR20, R166 ;  /* 0x0000001496027c25 */ /* 0x012fe2000f8e00a6 */
[----:B------:R-:W-:-:S04]  /*2980*/  ISETP.GE.AND P5, PT, R18, UR18, PT ;  /* 0x0000001212007c0c */ /* 0x000fc8000bfa6270 */
[----:B------:R-:W-:Y:S02]  /*2990*/  IADD3 R10, R3, UR6, RZ ;  /* 0x00000006030a7c10 */ /* 0x000fe4000fffe0ff */
[----:B------:R-:W-:Y:S07]  /*29a0*/  @P0 BRA `(.L_x_882) ;  /* 0x00000000007c0947 */ /* 0x000fee0003800000 */
[----:B------:R-:W-:Y:S02]  /*29b0*/  ULDC UR6, c[0x0][0x2d0] ;  /* 0x0000b40000067ab9 */ /* 0x000fe40000000800 */
[----:B------:R-:W-:Y:S02]  /*29c0*/  ISETP.GE.AND P3, PT, R168, UR6, PT ;  /* 0x00000006a8007c0c */ /* 0x000fe4000bf66270 */
[----:B------:R-:W-:Y:S02]  /*29d0*/  ISETP.GE.AND P2, PT, R165, UR6, PT ;  /* 0x00000006a5007c0c */ /* 0x000fe4000bf46270 */
[----:B------:R-:W-:-:S09]  /*29e0*/  ISETP.GE.AND P0, PT, R153, UR6, PT ;  /* 0x0000000699007c0c */ /* 0x000fd2000bf06270 */
[----:B------:R-:W1:Y:S01]  /*29f0*/  @!P3 LDC.64 R6, c[0x0][0x218] ;  /* 0x00008600ff06bb82 */ /* 0x000e620000000a00 */
[----:B------:R4:W-:Y:S04]  /*2a00*/  @P3 STS [R218+0x6000], RZ ;  /* 0x006000ffda003388 */ /* 0x0009e80000000800 */
        /* <DEDUP_REMOVED lines=25> */
.L_x_882:
[----:B------:R-:W-:Y:S05]  /*2ba0*/  BSYNC B0 ;  /* 0x0000000000007941 */ /* 0x000fea0003800000 */
.L_x_881:
        /* <DEDUP_REMOVED lines=10> */
[----:B-1--4-:R-:W1:Y:S01]  /*2c50*/  @!P3 LDC.64 R4, c[0x0][0x218] ;  /* 0x00008600ff04bb82 */ /* 0x012e620000000a00 */
        /* <DEDUP_REMOVED lines=24> */
.L_x_884:
[----:B------:R-:W-:Y:S05]  /*2de0*/  BSYNC B0 ;  /* 0x0000000000007941 */ /* 0x000fea0003800000 */
.L_x_883:
        /* <DEDUP_REMOVED lines=11> */
[----:B-1--4-:R-:W-:Y:S01]  /*2ea0*/  LEA.HI R4, R22, R149, RZ, 0x4 ;  /* 0x0000009516047211 */ /* 0x012fe200078f20ff */
        /* <DEDUP_REMOVED lines=10> */
[----:B------:R1:W4:Y:S01]  /*2f50*/  @P0 LDG.E R11, desc[UR26][R2.64] ;  /* 0x0000001a020b0981 */ /* 0x000322000c1e1900 */
[----:B------:R-:W-:Y:S01]  /*2f60*/  LOP3.LUT R6, R4, 0xfffffff0, RZ, 0xc0, !PT ;  /* 0xfffffff004067812 */ /* 0x000fe200078ec0ff */
[C---:B------:R-:W-:Y:S01]  /*2f70*/  IMAD.IADD R7, R149.reuse, 0x1, -R0 ;  /* 0x0000000195077824 */ /* 0x040fe200078e0a00 */
[----:B------:R-:W4:Y:S01]  /*2f80*/  @P0 MUFU.RCP R10, UR6 ;  /* 0x00000006000a0d08 */ /* 0x000f220008001000 */
        /* <DEDUP_REMOVED lines=20> */
[----:B-1----:R-:W-:Y:S01]  /*30d0*/  IMAD.SHL.U32 R3, R13, 0x40, RZ ;  /* 0x000000400d037824 */ /* 0x002fe200078e00ff */
        /* <DEDUP_REMOVED lines=37> */
[----:B----4-:R-:W-:-:S05]  /*3330*/  @P0 FMUL.FTZ R10, R11, R10 ;  /* 0x0000000a0b0a0220 */ /* 0x010fca0000410000 */
[----:B------:R-:W-:-:S13]  /*3340*/  @P0 R2UR UR7, R10 ;  /* 0x000000000a0702ca */ /* 0x000fda00000e0000 */
[----:B------:R-:W-:Y:S01]  /*3350*/  @UP1 UMOV UR19, UR7 ;  /* 0x0000000700131c82 */ /* 0x000fe20008000000 */
[----:B--2---:R-:W-:Y:S05]  /*3360*/  @P1 BRA `(.L_x_886) ;  /* 0x00000000007c1947 */ /* 0x004fea0003800000 */
        /* <DEDUP_REMOVED lines=31> */
.L_x_886:
[----:B------:R-:W-:Y:S05]  /*3560*/  BSYNC B0 ;  /* 0x0000000000007941 */ /* 0x000fea0003800000 */
.L_x_885:
        /* <DEDUP_REMOVED lines=12> */
[----:B-12---:R-:W-:Y:S02]  /*3630*/  IADD3.X R6, R3, UR18, RZ, P0, !PT ;  /* 0x0000001203067c10 */ /* 0x006fe400087fe4ff */
        /* <DEDUP_REMOVED lines=26> */
.L_x_888:
[----:B------:R-:W-:Y:S05]  /*37e0*/  BSYNC B0 ;  /* 0x0000000000007941 */ /* 0x000fea0003800000 */
.L_x_887:
[----:B------:R-:W-:Y:S01]  /*37f0*/  LDSM.16.M88.4 R16, [R213+0x6000] ;  /* 0x00600000d510783b */ /* 0x000fe20000000200 */
[----:B-12---:R-:W-:Y:S01]  /*3800*/  IMAD.MOV.U32 R2, RZ, RZ, 0x10 ;  /* 0x00000010ff027424 */ /* 0x006fe200078e00ff */
[----:B------:R-:W-:Y:S01]  /*3810*/  LOP3.LUT P0, RZ, R13, 0x2, RZ, 0xc0, !PT ;  /* 0x000000020dff7812 */ /* 0x000fe2000780c0ff */
[----:B------:R-:W-:Y:S01]  /*3820*/  IMAD.MOV.U32 R0, RZ, RZ, 0x20 ;  /* 0x00000020ff007424 */ /* 0x000fe200078e00ff */
[----:B------:R-:W1:Y:S01]  /*3830*/  LDSM.16.M88.4 R4, [R216+0x1000] ;  /* 0x00100000d804783b */ /* 0x000e620000000200 */
[----:B------:R-:W-:Y:S01]  /*3840*/  LOP3.LUT P1, RZ, R12, 0x2, RZ, 0xc0, !PT ;  /* 0x000000020cff7812 */ /* 0x000fe2000782c0ff */
[----:B------:R-:W-:Y:S01]  /*3850*/  IMAD.SHL.U32 R149, R149, 0x2, RZ ;  /* 0x0000000295957824 */ /* 0x000fe200078e00ff */
[----:B------:R-:W-:Y:S01]  /*3860*/  UIADD3 UR6, UR29, 0x1, -UR17 ;  /* 0x000000011d067890 */ /* 0x000fe2000fffe811 */
[----:B------:R-:W2:Y:S01]  /*3870*/  LDSM.16.M88.4 R32, [R213+0x6400] ;  /* 0x00640000d520783b */ /* 0x000ea20000000200 */
[----:B------:R-:W-:Y:S01]  /*3880*/  SEL R0, R0, 0xffffffe0, !P0 ;  /* 0xffffffe000007807 */ /* 0x000fe20004000000 */
[----:B------:R-:W-:Y:S01]  /*3890*/  IMAD.U32 R3, RZ, RZ, UR16 ;  /* 0x00000010ff037e24 */ /* 0x000fe2000f8e00ff */
[----:B------:R-:W-:Y:S01]  /*38a0*/  SEL R2, R2, 0xfffffff0, !P1 ;  /* 0xfffffff002027807 */ /* 0x000fe20004800000 */
[----:B------:R-:W5:Y:S01]  /*38b0*/  LDSM.16.M88.4 R28, [R213+0x6800] ;  /* 0x00680000d51c783b */ /* 0x000f620000000200 */
[----:B------:R-:W-:Y:S01]  /*38c0*/  UIADD3 UR7, UR29, -UR17, URZ ;  /* 0x800000111d077290 */ /* 0x000fe2000fffe03f */
[----:B------:R-:W-:Y:S01]  /*38d0*/  IMAD.IADD R215, R213, 0x1, R0 ;  /* 0x00000001d5d77824 */ /* 0x000fe200078e0200 */
[----:B------:R-:W-:Y:S01]  /*38e0*/  SHF.R.S32.HI R0, RZ, 0x1f, R145 ;  /* 0x0000001fff007819 */ /* 0x000fe20000011491 */
[----:B---3--:R-:W3:Y:S01]  /*38f0*/  LDSM.16.M88.4 R24, [R213+0x6c00] ;  /* 0x006c0000d518783b */ /* 0x008ee20000000200 */
[----:B------:R-:W-:Y:S01]  /*3900*/  IMAD R217, R2, 0x2, R216 ;  /* 0x0000000202d97824 */ /* 0x000fe200078e02d8 */
[----:B------:R-:W-:Y:S01]  /*3910*/  LOP3.LUT R154, R149, 0x6, RZ, 0xc0, !PT ;  /* 0x00000006959a7812 */ /* 0x000fe200078ec0ff */
[----:B------:R-:W-:Y:S01]  /*3920*/  IMAD R180, R3, 0x8, R144 ;  /* 0x0000000803b47824 */ /* 0x000fe200078e0290 */
[----:B------:R-:W4:Y:S01]  /*3930*/  LDSM.16.M88.4 R8, [R216] ;  /* 0x00000000d808783b */ /* 0x000f220000000200 */
[----:B------:R-:W-:Y:S01]  /*3940*/  LEA.HI R0, R0, R145, RZ, 0x2 ;  /* 0x0000009100007211 */ /* 0x000fe200078f10ff */
[----:B------:R-:W-:Y:S01]  /*3950*/  IMAD.U32 R3, RZ, RZ, UR20 ;  /* 0x00000014ff037e24 */ /* 0x000fe2000f8e00ff */
[----:B------:R-:W-:Y:S01]  /*3960*/  UIADD3 UR6, UR6, UR22, URZ ;  /* 0x0000001606067290 */ /* 0x000fe2000fffe03f */
[----:B------:R-:W-:Y:S01]  /*3970*/  LDSM.16.M88.4 R44, [R215+0x6000] ;  /* 0x00600000d72c783b */ /* 0x000fe20000000200 */
[----:B------:R-:W-:Y:S01]  /*3980*/  SHF.R.S32.HI R0, RZ, 0x2, R0 ;  /* 0x00000002ff007819 */ /* 0x000fe20000011400 */
[----:B------:R-:W-:Y:S01]  /*3990*/  IMAD R3, R3, 0x40, R154 ;  /* 0x0000004003037824 */ /* 0x000fe200078e029a */
[----:B------:R-:W4:Y:S01]  /*39a0*/  LDC.U8 R231, c[0x0][0x388] ;  /* 0x0000e200ffe77b82 */ /* 0x000f220000000000 */
[----:B------:R-:W4:Y:S01]  /*39b0*/  LDSM.16.M88.4 R12, [R217+0x1000] ;  /* 0x00100000d90c783b */ /* 0x000f220000000200 */
[----:B------:R-:W-:-:S03]  /*39c0*/  UISETP.GT.AND UP0, UPT, UR20, UR14, UPT ;  /* 0x0000000e1400728c */ /* 0x000fc6000bf04270 */
[----:B------:R-:W4:Y:S04]  /*39d0*/  LDSM.16.M88.4 R40, [R215+0x6400] ;  /* 0x00640000d728783b */ /* 0x000f280000000200 */
[----:B------:R-:W4:Y:S04]  /*39e0*/  LDSM.16.M88.4 R52, [R215+0x6800] ;  /* 0x00680000d734783b */ /* 0x000f280000000200 */
[----:B------:R-:W4:Y:S04]  /*39f0*/  LDSM.16.M88.4 R48, [R215+0x6c00] ;  /* 0x006c0000d730783b */ /* 0x000f280000000200 */
[----:B------:R-:W4:Y:S01]  /*3a00*/  LDSM.16.M88.4 R20, [R217] ;  /* 0x00000000d914783b */ /* 0x000f220000000200 */
[C---:B-1----:R-:W-:Y:S03]  /*3a10*/  HMMA.16816.F32.BF16 R64, R4.reuse, R16, RZ ;  /* 0x000000100440723c */ /* 0x042fe600000418ff */
[----:B------:R-:W-:Y:S03]  /*3a20*/  LDSM.16.M88.4 R36, [R213+0x7000] ;  /* 0x00700000d524783b */ /* 0x000fe60000000200 */
[C---:B------:R-:W-:Y:S01]  /*3a30*/  HMMA.16816.F32.BF16 R92, R4.reuse, R18, RZ ;  /* 0x00000012045c723c */ /* 0x040fe200000418ff */
[----:B------:R-:W-:Y:S04]  /*3a40*/  STL [R1+0x10], R180 ;  /* 0x000010b401007387 */ /* 0x000fe80000100800 */
[----:B------:R-:W0:Y:S01]  /*3a50*/  LDGDEPBAR ;  /* 0x00000000000079af */ /* 0x000e220000000000 */
[C---:B--2---:R-:W-:Y:S06]  /*3a60*/  HMMA.16816.F32.BF16 R72, R4.reuse, R32, RZ ;  /* 0x000000200448723c */ /* 0x044fec00000418ff */
[C---:B------:R-:W-:Y:S06]  /*3a70*/  HMMA.16816.F32.BF16 R88, R4.reuse, R34, RZ ;  /* 0x000000220458723c */ /* 0x040fec00000418ff */
[C---:B-----5:R-:W-:Y:S06]  /*3a80*/  HMMA.16816.F32.BF16 R84, R4.reuse, R28, RZ ;  /* 0x0000001c0454723c */ /* 0x060fec00000418ff */
[C---:B---3--:R-:W-:Y:S06]  /*3a90*/  HMMA.16816.F32.BF16 R76, R4.reuse, R24, RZ ;  /* 0x00000018044c723c */ /* 0x048fec00000418ff */
[C---:B------:R-:W-:Y:S06]  /*3aa0*/  HMMA.16816.F32.BF16 R80, R4.reuse, R30, RZ ;  /* 0x0000001e0450723c */ /* 0x040fec00000418ff */
[----:B------:R-:W-:Y:S01]  /*3ab0*/  HMMA.16816.F32.BF16 R68, R4, R26, RZ ;  /* 0x0000001a0444723c */ /* 0x000fe200000418ff */
[----:B------:R-:W1:Y:S05]  /*3ac0*/  LDSM.16.M88.4 R4, [R216+0x3000] ;  /* 0x00300000d804783b */ /* 0x000e6a0000000200 */
[C---:B----4-:R-:W-:Y:S06]  /*3ad0*/  HMMA.16816.F32.BF16 R96, R8.reuse, R16, RZ ;  /* 0x000000100860723c */ /* 0x050fec00000418ff */
[C---:B------:R-:W-:Y:S06]  /*3ae0*/  HMMA.16816.F32.BF16 R116, R8.reuse, R18, RZ ;  /* 0x000000120874723c */ /* 0x040fec00000418ff */
[C---:B------:R-:W-:Y:S06]  /*3af0*/  HMMA.16816.F32.BF16 R60, R8.reuse, R32, RZ ;  /* 0x00000020083c723c */ /* 0x040fec00000418ff */
[C---:B------:R-:W-:Y:S01]  /*3b00*/  HMMA.16816.F32.BF16 R136, R8.reuse, R34, RZ ;  /* 0x000000220888723c */ /* 0x040fe200000418ff */
[----:B------:R-:W2:Y:S05]  /*3b10*/  LDSM.16.M88.4 R32, [R213+0x7400] ;  /* 0x00740000d520783b */ /* 0x000eaa0000000200 */
[C---:B------:R-:W-:Y:S06]  /*3b20*/  HMMA.16816.F32.BF16 R56, R8.reuse, R28, RZ ;  /* 0x0000001c0838723c */ /* 0x040fec00000418ff */
[C---:B------:R-:W-:Y:S01]  /*3b30*/  HMMA.16816.F32.BF16 R132, R8.reuse, R30, RZ ;  /* 0x0000001e0884723c */ /* 0x040fe200000418ff */
[----:B------:R-:W3:Y:S05]  /*3b40*/  LDSM.16.M88.4 R28, [R213+0x7800] ;  /* 0x00780000d51c783b */ /* 0x000eea0000000200 */
[C---:B------:R-:W-:Y:S06]  /*3b50*/  HMMA.16816.F32.BF16 R16, R8.reuse, R24, RZ ;  /* 0x000000180810723c */ /* 0x040fec00000418ff */
[----:B------:R-:W-:Y:S01]  /*3b60*/  HMMA.16816.F32.BF16 R112, R8, R26, RZ ;  /* 0x0000001a0870723c */ /* 0x000fe200000418ff */
[----:B------:R-:W4:Y:S04]  /*3b70*/  LDSM.16.M88.4 R24, [R213+0x7c00] ;  /* 0x007c0000d518783b */ /* 0x000f280000000200 */
[----:B------:R-:W5:Y:S01]  /*3b80*/  LDSM.16.M88.4 R8, [R216+0x2000] ;  /* 0x00200000d808783b */ /* 0x000f620000000200 */
[C---:B------:R-:W-:Y:S06]  /*3b90*/  HMMA.16816.F32.BF16 R108, R12.reuse, R44, R64 ;  /* 0x0000002c0c6c723c */ /* 0x040fec0000041840 */
[C---:B------:R-:W-:Y:S06]  /*3ba0*/  HMMA.16816.F32.BF16 R104, R12.reuse, R40, R72 ;  /* 0x000000280c68723c */ /* 0x040fec0000041848 */
[C---:B------:R-:W-:Y:S06]  /*3bb0*/  HMMA.16816.F32.BF16 R128, R12.reuse, R46, R92 ;  /* 0x0000002e0c80723c */ /* 0x040fec000004185c */
[C---:B------:R-:W-:Y:S06]  /*3bc0*/  HMMA.16816.F32.BF16 R124, R12.reuse, R42, R88 ;  /* 0x0000002a0c7c723c */ /* 0x040fec0000041858 */
[C---:B------:R-:W-:Y:S06]  /*3bd0*/  HMMA.16816.F32.BF16 R100, R12.reuse, R52, R84 ;  /* 0x000000340c64723c */ /* 0x040fec0000041854 */
[C---:B------:R-:W-:Y:S01]  /*3be0*/  HMMA.16816.F32.BF16 R120, R12.reuse, R48, R76 ;  /* 0x000000300c78723c */ /* 0x040fe2000004184c */
[----:B------:R-:W-:Y:S05]  /*3bf0*/  LDSM.16.M88.4 R76, [R215+0x7c00] ;  /* 0x007c0000d74c783b */ /* 0x000fea0000000200 */
[C---:B------:R-:W-:Y:S06]  /*3c00*/  HMMA.16816.F32.BF16 R92, R12.reuse, R54, R80 ;  /* 0x000000360c5c723c */ /* 0x040fec0000041850 */
[----:B------:R-:W-:Y:S06]  /*3c10*/  HMMA.16816.F32.BF16 R88, R12, R50, R68 ;  /* 0x000000320c58723c */ /* 0x000fec0000041844 */
[C---:B------:R-:W-:Y:S06]  /*3c20*/  HMMA.16816.F32.BF16 R84, R20.reuse, R44, R96 ;  /* 0x0000002c1454723c */ /* 0x040fec0000041860 */
[C---:B------:R-:W-:Y:S06]  /*3c30*/  HMMA.16816.F32.BF16 R64, R20.reuse, R46, R116 ;  /* 0x0000002e1440723c */ /* 0x040fec0000041874 */
[C---:B------:R-:W-:Y:S06]  /*3c40*/  HMMA.16816.F32.BF16 R80, R20.reuse, R40, R60 ;  /* 0x000000281450723c */ /* 0x040fec000004183c */
[C---:B------:R-:W-:Y:S06]  /*3c50*/  HMMA.16816.F32.BF16 R44, R20.reuse, R42, R136 ;  /* 0x0000002a142c723c */ /* 0x040fec0000041888 */
[C---:B------:R-:W-:Y:S01]  /*3c60*/  HMMA.16816.F32.BF16 R72, R20.reuse, R52, R56 ;  /* 0x000000341448723c */ /* 0x040fe20000041838 */
[----:B------:R-:W-:Y:S05]  /*3c70*/  LDSM.16.M88.4 R56, [R215+0x7000] ;  /* 0x00700000d738783b */ /* 0x000fea0000000200 */
[C---:B------:R-:W-:Y:S01]  /*3c80*/  HMMA.16816.F32.BF16 R68, R20.reuse, R48, R16 ;  /* 0x000000301444723c */ /* 0x040fe20000041810 */
[----:B------:R-:W5:Y:S05]  /*3c90*/  LDSM.16.M88.4 R16, [R217+0x3000] ;  /* 0x00300000d910783b */ /* 0x000f6a0000000200 */
[C---:B------:R-:W-:Y:S01]  /*3ca0*/  HMMA.16816.F32.BF16 R40, R20.reuse, R54, R132 ;  /* 0x000000361428723c */ /* 0x040fe20000041884 */
[----:B------:R-:W-:Y:S05]  /*3cb0*/  LDSM.16.M88.4 R52, [R215+0x7800] ;  /* 0x00780000d734783b */ /* 0x000fea0000000200 */
[----:B------:R-:W-:Y:S01]  /*3cc0*/  HMMA.16816.F32.BF16 R12, R20, R50, R112 ;  /* 0x00000032140c723c */ /* 0x000fe20000041870 */
[----:B------:R-:W5:Y:S04]  /*3cd0*/  LDSM.16.M88.4 R48, [R215+0x7400] ;  /* 0x00740000d730783b */ /* 0x000f680000000200 */
[----:B------:R-:W5:Y:S01]  /*3ce0*/  LDSM.16.M88.4 R20, [R217+0x2000] ;  /* 0x00200000d914783b */ /* 0x000f620000000200 */
[C---:B-1----:R-:W-:Y:S06]  /*3cf0*/  HMMA.16816.F32.BF16 R60, R4.reuse, R36, R108 ;  /* 0x00000024043c723c */ /* 0x042fec000004186c */
[C---:B--2---:R-:W-:Y:S06]  /*3d00*/  HMMA.16816.F32.BF16 R132, R4.reuse, R32, R104 ;  /* 0x000000200484723c */ /* 0x044fec0000041868 */
[C---:B------:R-:W-:Y:S06]  /*3d10*/  HMMA.16816.F32.BF16 R108, R4.reuse, R38, R128 ;  /* 0x00000026046c723c */ /* 0x040fec0000041880 */
[C---:B------:R-:W-:Y:S06]  /*3d20*/  HMMA.16816.F32.BF16 R124, R4.reuse, R34, R124 ;  /* 0x00000022047c723c */ /* 0x040fec000004187c */
[C---:B---3--:R-:W-:Y:S06]  /*3d30*/  HMMA.16816.F32.BF16 R136, R4.reuse, R28, R100 ;  /* 0x0000001c0488723c */ /* 0x048fec0000041864 */
[C---:B----4-:R-:W-:Y:S06]  /*3d40*/  HMMA.16816.F32.BF16 R120, R4.reuse, R24, R120 ;  /* 0x000000180478723c */ /* 0x050fec0000041878 */
[C---:B------:R-:W-:Y:S06]  /*3d50*/  HMMA.16816.F32.BF16 R116, R4.reuse, R30, R92 ;  /* 0x0000001e0474723c */ /* 0x040fec000004185c */
[----:B------:R-:W-:Y:S06]  /*3d60*/  HMMA.16816.F32.BF16 R112, R4, R26, R88 ;  /* 0x0000001a0470723c */ /* 0x000fec0000041858 */
[C---:B-----5:R-:W-:Y:S06]  /*3d70*/  HMMA.16816.F32.BF16 R104, R8.reuse, R36, R84 ;  /* 0x000000240868723c */ /* 0x060fec0000041854 */
[C---:B------:R-:W-:Y:S06]  /*3d80*/  HMMA.16816.F32.BF16 R92, R8.reuse, R32, R80 ;  /* 0x00000020085c723c */ /* 0x040fec0000041850 */
[C---:B------:R-:W-:Y:S01]  /*3d90*/  HMMA.16816.F32.BF16 R100, R8.reuse, R38, R64 ;  /* 0x000000260864723c */ /* 0x040fe20000041840 */
[----:B------:R-:W-:Y:S05]  /*3da0*/  LDSM.16.M88.4 R36, [R213+0x8800] ;  /* 0x00880000d524783b */ /* 0x000fea0000000200 */
[C---:B------:R-:W-:Y:S01]  /*3db0*/  HMMA.16816.F32.BF16 R4, R8.reuse, R34, R44 ;  /* 0x000000220804723c */ /* 0x040fe2000004182c */
[----:B------:R-:W-:Y:S04]  /*3dc0*/  LDSM.16.M88.4 R44, [R213+0x8000] ;  /* 0x00800000d52c783b */ /* 0x000fe80000000200 */
[----:B------:R-:W-:Y:S01]  /*3dd0*/  LDSM.16.M88.4 R32, [R213+0x8c00] ;  /* 0x008c0000d520783b */ /* 0x000fe20000000200 */
[C---:B------:R-:W-:Y:S06]  /*3de0*/  HMMA.16816.F32.BF16 R84, R8.reuse, R28, R72 ;  /* 0x0000001c0854723c */ /* 0x040fec0000041848 */
[C---:B------:R-:W-:Y:S01]  /*3df0*/  HMMA.16816.F32.BF16 R96, R8.reuse, R30, R40 ;  /* 0x0000001e0860723c */ /* 0x040fe20000041828 */
[----:B------:R-:W-:Y:S04]  /*3e00*/  LDSM.16.M88.4 R40, [R213+0x8400] ;  /* 0x00840000d528783b */ /* 0x000fe80000000200 */
[----:B------:R-:W-:Y:S01]  /*3e10*/  LDSM.16.M88.4 R28, [R215+0x8400] ;  /* 0x00840000d71c783b */ /* 0x000fe20000000200 */
[C---:B------:R-:W-:Y:S06]  /*3e20*/  HMMA.16816.F32.BF16 R88, R8.reuse, R24, R68 ;  /* 0x000000180858723c */ /* 0x040fec0000041844 */
[----:B------:R-:W-:Y:S01]  /*3e30*/  HMMA.16816.F32.BF16 R80, R8, R26, R12 ;  /* 0x0000001a0850723c */ /* 0x000fe2000004180c */
[----:B------:R-:W1:Y:S04]  /*3e40*/  LDSM.16.M88.4 R8, [R216+0x5000] ;  /* 0x00500000d808783b */ /* 0x000e680000000200 */
[----:B------:R-:W2:Y:S01]  /*3e50*/  LDSM.16.M88.4 R12, [R216+0x4000] ;  /* 0x00400000d80c783b */ /* 0x000ea20000000200 */
[C---:B------:R-:W-:Y:S03]  /*3e60*/  HMMA.16816.F32.BF16 R72, R16.reuse, R56, R60 ;  /* 0x000000381048723c */ /* 0x040fe6000004183c */
[----:B------:R-:W-:Y:S03]  /*3e70*/  LDSM.16.M88.4 R24, [R215+0x8000] ;  /* 0x00800000d718783b */ /* 0x000fe60000000200 */
        /* <DEDUP_REMOVED lines=10> */
[----:B------:R-:W3:Y:S04]  /*3f20*/  LDSM.16.M88.4 R4, [R217+0x5000] ;  /* 0x00500000d904783b */ /* 0x000ee80000000200 */
[----:B------:R-:W4:Y:S01]  /*3f30*/  LDSM.16.M88.4 R48, [R215+0x8800] ;  /* 0x00880000d730783b */ /* 0x000f220000000200 */
[----:B------:R-:W-:Y:S03]  /*3f40*/  HMMA.16816.F32.BF16 R108, R20, R52, R84 ;  /* 0x00000034146c723c */ /* 0x000fe60000041854 */
[----:B------:R-:W5:Y:S01]  /*3f50*/  LDSM.16.M88.4 R84, [R215+0x8c00] ;  /* 0x008c0000d754783b */ /* 0x000f620000000200 */
[----:B------:R-:W-:-:S04]  /*3f60*/  DEPBAR.LE SB0, 0x0 ;  /* 0x000080000000791a */ /* 0x000fc80000000000 */
        /* <DEDUP_REMOVED lines=15> */
[----:B------:R-:W-:Y:S06]  /*4060*/  HMMA.16816.F32.BF16 R8, R12, R40, R116 ;  /* 0x000000280c08723c */ /* 0x000fec0000041874 */
[C---:B---3--:R-:W-:Y:S06]  /*4070*/  HMMA.16816.F32.BF16 R92, R4.reuse, R24, R92 ;  /* 0x00000018045c723c */ /* 0x048fec000004185c */
[C---:B------:R-:W-:Y:S06]  /*4080*/  HMMA.16816.F32.BF16 R88, R4.reuse, R26, R88 ;  /* 0x0000001a0458723c */ /* 0x040fec0000041858 */
[C---:B------:R-:W-:Y:S06]  /*4090*/  HMMA.16816.F32.BF16 R76, R4.reuse, R28, R76 ;  /* 0x0000001c044c723c */ /* 0x040fec000004184c */
[C---:B------:R-:W-:Y:S06]  /*40a0*/  HMMA.16816.F32.BF16 R72, R4.reuse, R30, R72 ;  /* 0x0000001e0448723c */ /* 0x040fec0000041848 */
[C---:B----4-:R-:W-:Y:S06]  /*40b0*/  HMMA.16816.F32.BF16 R68, R4.reuse, R48, R68 ;  /* 0x000000300444723c */ /* 0x050fec0000041844 */
[C---:B------:R-:W-:Y:S06]  /*40c0*/  HMMA.16816.F32.BF16 R64, R4.reuse, R50, R64 ;  /* 0x000000320440723c */ /* 0x040fec0000041840 */
[C---:B-----5:R-:W-:Y:S06]  /*40d0*/  HMMA.16816.F32.BF16 R60, R4.reuse, R84, R60 ;  /* 0x00000054043c723c */ /* 0x060fec000004183c */
        /* <DEDUP_REMOVED lines=10> */
[----:B------:R-:W-:Y:S01]  /*4180*/  IMAD.U32 R5, RZ, RZ, UR6 ;  /* 0x00000006ff057e24 */ /* 0x000fe2000f8e00ff */
[C---:B------:R-:W-:Y:S01]  /*4190*/  HMMA.16816.F32.BF16 R40, R12.reuse, R42, R112 ;  /* 0x0000002a0c28723c */ /* 0x040fe20000041870 */
[C---:B------:R-:W-:Y:S01]  /*41a0*/  IADD3 R225, R6.reuse, 0x8, R4 ;  /* 0x0000000806e17810 */ /* 0x040fe20007ffe004 */
[----:B------:R-:W-:Y:S01]  /*41b0*/  IMAD.IADD R0, R147, 0x1, R0 ;  /* 0x0000000193007824 */ /* 0x000fe200078e0200 */
[C-C-:B------:R-:W-:Y:S01]  /*41c0*/  IADD3 R224, R6.reuse, 0x40, R4.reuse ;  /* 0x0000004006e07810 */ /* 0x140fe20007ffe004 */
[----:B------:R-:W-:Y:S01]  /*41d0*/  VIADD R100, R233, 0x646e171e ;  /* 0x646e171ee9647836 */ /* 0x000fe20000000000 */
[----:B------:R-:W-:Y:S01]  /*41e0*/  IADD3 R226, R6, 0x48, R4 ;  /* 0x0000004806e27810 */ /* 0x000fe20007ffe004 */
[----:B------:R-:W-:Y:S01]  /*41f0*/  HMMA.16816.F32.BF16 R36, R12, R38, R104 ;  /* 0x000000260c24723c */ /* 0x000fe20000041868 */
[C-C-:B------:R-:W-:Y:S01]  /*4200*/  IMAD.IADD R6, R223.reuse, 0x1, -R3.reuse ;  /* 0x00000001df067824 */ /* 0x140fe200078e0a03 */
[----:B------:R-:W-:Y:S01]  /*4210*/  VIADDMNMX R222, R223, -UR23, RZ, !PT ;  /* 0x80000017dfde7c46 */ /* 0x000fe2000f8001ff */
[----:B------:R-:W-:Y:S01]  /*4220*/  IMAD.IADD R7, R224, 0x1, -R3 ;  /* 0x00000001e0077824 */ /* 0x000fe200078e0a03 */
[----:B------:R-:W-:-:S02]  /*4230*/  VIADDMNMX R221, R225, -UR23, RZ, !PT ;  /* 0x80000017e1dd7c46 */ /* 0x000fc4000f8001ff */
[----:B------:R-:W-:Y:S01]  /*4240*/  HMMA.16816.F32.BF16 R32, R12, R34, R96 ;  /* 0x000000220c20723c */ /* 0x000fe20000041860 */
[----:B------:R-:W-:Y:S02]  /*4250*/  VIADDMNMX R220, R224, -UR23, RZ, !PT ;  /* 0x80000017e0dc7c46 */ /* 0x000fe4000f8001ff */
[----:B------:R-:W-:Y:S02]  /*4260*/  VIADDMNMX R219, R226, -UR23, RZ, !PT ;  /* 0x80000017e2db7c46 */ /* 0x000fe4000f8001ff */
[----:B------:R-:W-:Y:S01]  /*4270*/  ISETP.GE.AND P2, PT, R3, R230, PT ;  /* 0x000000e60300720c */ /* 0x000fe20003f46270 */
[C---:B------:R-:W-:Y:S01]  /*4280*/  HMMA.16816.F32.BF16 R52, R16.reuse, R24, R52 ;  /* 0x000000181034723c */ /* 0x040fe20000041834 */
[----:B------:R-:W-:Y:S01]  /*4290*/  IADD3 R12, R5, 0x40, R4 ;  /* 0x00000040050c7810 */ /* 0x000fe20007ffe004 */
[----:B------:R-:W-:Y:S01]  /*42a0*/  BAR.SYNC.DEFER_BLOCKING 0x0 ;  /* 0x0000000000007b1d */ /* 0x000fe20000010000 */
[C---:B------:R-:W-:Y:S02]  /*42b0*/  ISETP.LT.OR P2, PT, R3.reuse, R222, P2 ;  /* 0x000000de0300720c */ /* 0x040fe40001741670 */
[----:B------:R-:W-:Y:S01]  /*42c0*/  VIMNMX R228, R12, UR29, PT ;  /* 0x0000001d0ce47c48 */ /* 0x000fe2000bfe0100 */
[----:B------:R-:W-:Y:S03]  /*42d0*/  HMMA.16816.F32.BF16 R44, R16, R26, R44 ;  /* 0x0000001a102c723c */ /* 0x000fe6000004182c */
[----:B------:R-:W-:-:S03]  /*42e0*/  ISETP.GE.AND P4, PT, R3, R228, PT ;  /* 0x000000e40300720c */ /* 0x000fc60003f86270 */
[----:B------:R-:W-:Y:S01]  /*42f0*/  HMMA.16816.F32.BF16 R24, R16, R28, R8 ;  /* 0x0000001c1018723c */ /* 0x000fe20000041808 */
[----:B------:R-:W-:-:S05]  /*4300*/  ISETP.LT.OR P4, PT, R3, R220, P4 ;  /* 0x000000dc0300720c */ /* 0x000fca0002781670 */
[C---:B------:R-:W-:Y:S01]  /*4310*/  HMMA.16816.F32.BF16 R80, R16.reuse, R84, R80 ;  /* 0x000000541050723c */ /* 0x040fe20000041850 */
[C-C-:B------:R-:W-:Y:S01]  /*4320*/  IADD3 R11, R5.reuse, 0x8, R4.reuse ;  /* 0x00000008050b7810 */ /* 0x140fe20007ffe004 */
[--C-:B------:R-:W-:Y:S01]  /*4330*/  IMAD.IADD R9, R226, 0x1, -R3.reuse ;  /* 0x00000001e2097824 */ /* 0x100fe200078e0a03 */
[----:B------:R-:W-:Y:S01]  /*4340*/  IADD3 R10, R5, 0x48, R4 ;  /* 0x00000048050a7810 */ /* 0x000fe20007ffe004 */
[----:B------:R-:W-:Y:S01]  /*4350*/  IMAD.IADD R5, R225, 0x1, -R3 ;  /* 0x00000001e1057824 */ /* 0x000fe200078e0a03 */
[----:B------:R-:W-:Y:S01]  /*4360*/  IABS R4, R6 ;  /* 0x0000000600047213 */ /* 0x000fe20000000000 */
[C---:B------:R-:W-:Y:S01]  /*4370*/  HMMA.16816.F32.BF16 R40, R16.reuse, R30, R40 ;  /* 0x0000001e1028723c */ /* 0x040fe20000041828 */
[----:B------:R-:W-:Y:S02]  /*4380*/  VIMNMX R229, R11, UR29, PT ;  /* 0x0000001d0be57c48 */ /* 0x000fe4000bfe0100 */
[----:B------:R-:W-:Y:S01]  /*4390*/  IABS R6, R5 ;  /* 0x0000000500067213 */ /* 0x000fe20000000000 */
[----:B------:R-:W-:Y:S01]  /*43a0*/  IMAD.MOV.U32 R8, RZ, RZ, R4 ;  /* 0x000000ffff087224 */ /* 0x000fe200078e0004 */
[----:B------:R-:W-:Y:S01]  /*43b0*/  IABS R4, R7 ;  /* 0x0000000700047213 */ /* 0x000fe20000000000 */
[----:B------:R-:W-:Y:S01]  /*43c0*/  HMMA.16816.F32.BF16 R20, R16, R48, R20 ;  /* 0x000000301014723c */ /* 0x000fe20000041814 */
[----:B------:R-:W-:-:S02]  /*43d0*/  I2FP.F32.S32 R7, R6 ;  /* 0x0000000600077245 */ /* 0x000fc40000201400 */
[----:B------:R-:W-:Y:S01]  /*43e0*/  I2FP.F32.S32 R6, R4 ;  /* 0x0000000400067245 */ /* 0x000fe20000201400 */
[----:B------:R-:W-:Y:S01]  /*43f0*/  VIADD R4, R3, 0x1 ;  /* 0x0000000103047836 */ /* 0x000fe20000000000 */
[----:B------:R-:W-:Y:S01]  /*4400*/  I2FP.F32.S32 R8, R8 ;  /* 0x0000000800087245 */ /* 0x000fe20000201400 */
[C---:B------:R-:W-:Y:S01]  /*4410*/  HMMA.16816.F32.BF16 R36, R16.reuse, R50, R36 ;  /* 0x000000321024723c */ /* 0x040fe20000041824 */
[----:B------:R-:W-:Y:S01]  /*4420*/  IABS R5, R9 ;  /* 0x0000000900057213 */ /* 0x000fe20000000000 */
[----:B------:R-:W-:Y:S01]  /*4430*/  FFMA.FTZ R15, R6, -UR19, R92 ;  /* 0x80000013060f7c23 */ /* 0x000fe2000801005c */
[----:B------:R-:W-:Y:S01]  /*4440*/  IMAD.IADD R6, R223, 0x1, -R4 ;  /* 0x00000001df067824 */ /* 0x000fe200078e0a04 */
[----:B------:R-:W-:Y:S01]  /*4450*/  VIMNMX R227, R10, UR29, PT ;  /* 0x0000001d0ae37c48 */ /* 0x000fe2000bfe0100 */
[----:B------:R-:W-:Y:S01]  /*4460*/  FFMA.FTZ R14, R7, -UR19, R54 ;  /* 0x80000013070e7c23 */ /* 0x000fe20008010036 */
[----:B------:R-:W-:Y:S01]  /*4470*/  HMMA.16816.F32.BF16 R84, R16, R86, R32 ;  /* 0x000000561054723c */ /* 0x000fe20000041820 */
[----:B------:R-:W-:Y:S01]  /*4480*/  ISETP.GE.AND P6, PT, R4, R230, PT ;  /* 0x000000e60400720c */ /* 0x000fe20003fc6270 */
[--C-:B------:R-:W-:Y:S01]  /*4490*/  IMAD.IADD R7, R224, 0x1, -R4.reuse ;  /* 0x00000001e0077824 */ /* 0x100fe200078e0a04 */
[----:B------:R-:W-:Y:S01]  /*44a0*/  IABS R9, R6 ;  /* 0x0000000600097213 */ /* 0x000fe20000000000 */
[--C-:B------:R-:W-:Y:S01]  /*44b0*/  IMAD.IADD R6, R225, 0x1, -R4.reuse ;  /* 0x00000001e1067824 */ /* 0x100fe200078e0a04 */
[----:B------:R-:W-:Y:S01]  /*44c0*/  ISETP.GE.AND P5, PT, R4, R229, PT ;  /* 0x000000e50400720c */ /* 0x000fe20003fa6270 */
[----:B------:R-:W-:-:S02]  /*44d0*/  IMAD.IADD R10, R226, 0x1, -R4 ;  /* 0x00000001e20a7824 */ /* 0x000fc400078e0a04 */
[----:B------:R-:W-:Y:S01]  /*44e0*/  FFMA.FTZ R16, R8, -UR19, R52 ;  /* 0x8000001308107c23 */ /* 0x000fe20008010034 */
[----:B------:R-:W-:Y:S01]  /*44f0*/  I2FP.F32.S32 R8, R5 ;  /* 0x0000000500087245 */ /* 0x000fe20000201400 */
[----:B------:R-:W-:Y:S01]  /*4500*/  VIADD R5, R3, 0x8 ;  /* 0x0000000803057836 */ /* 0x000fe20000000000 */
[C---:B------:R-:W-:Y:S02]  /*4510*/  ISETP.GE.AND P3, PT, R4.reuse, R228, PT ;  /* 0x000000e40400720c */ /* 0x040fe40003f66270 */
[----:B------:R-:W-:Y:S01]  /*4520*/  ISETP.GE.AND P1, PT, R4, R227, PT ;  /* 0x000000e30400720c */ /* 0x000fe20003f26270 */
[----:B------:R-:W-:Y:S01]  /*4530*/  FFMA.FTZ R13, R8, -UR19, R94 ;  /* 0x80000013080d7c23 */ /* 0x000fe2000801005e */
[----:B------:R-:W-:Y:S01]  /*4540*/  IMAD.IADD R8, R223, 0x1, -R5 ;  /* 0x00000001df087824 */ /* 0x000fe200078e0a05 */
[C---:B------:R-:W-:Y:S02]  /*4550*/  ISETP.LT.OR P6, PT, R4.reuse, R222, P6 ;  /* 0x000000de0400720c */ /* 0x040fe400037c1670 */
[----:B------:R-:W-:-:S02]  /*4560*/  ISETP.LT.OR P5, PT, R4, R221, P5 ;  /* 0x000000dd0400720c */ /* 0x000fc40002fa1670 */
[C---:B------:R-:W-:Y:S02]  /*4570*/  ISETP.LT.OR P3, PT, R4.reuse, R220, P3 ;  /* 0x000000dc0400720c */ /* 0x040fe40001f61670 */
[----:B------:R-:W-:Y:S02]  /*4580*/  ISETP.LT.OR P1, PT, R4, R219, P1 ;  /* 0x000000db0400720c */ /* 0x000fe40000f21670 */
[----:B------:R-:W-:Y:S02]  /*4590*/  IABS R6, R6 ;  /* 0x0000000600067213 */ /* 0x000fe40000000000 */
[----:B------:R-:W-:Y:S02]  /*45a0*/  IABS R4, R7 ;  /* 0x0000000700047213 */ /* 0x000fe40000000000 */
[----:B------:R-:W-:Y:S02]  /*45b0*/  IABS R7, R10 ;  /* 0x0000000a00077213 */ /* 0x000fe40000000000 */
[----:B------:R-:W-:Y:S01]  /*45c0*/  IABS R11, R8 ;  /* 0x00000008000b7213 */ /* 0x000fe20000000000 */
[----:B------:R-:W-:Y:S01]  /*45d0*/  IMAD.MOV.U32 R8, RZ, RZ, R6 ;  /* 0x000000ffff087224 */ /* 0x000fe200078e0006 */
[----:B------:R-:W-:Y:S01]  /*45e0*/  I2FP.F32.S32 R9, R9 ;  /* 0x0000000900097245 */ /* 0x000fe20000201400 */
[----:B------:R-:W-:Y:S01]  /*45f0*/  IMAD.MOV.U32 R6, RZ, RZ, R4 ;  /* 0x000000ffff067224 */ /* 0x000fe200078e0004 */
[----:B------:R-:W-:Y:S01]  /*4600*/  FSEL R146, R16, -INF , !P2 ;  /* 0xff80000010927808 */ /* 0x000fe20005000000 */
[----:B------:R-:W-:Y:S01]  /*4610*/  IMAD.MOV.U32 R4, RZ, RZ, R7 ;  /* 0x000000ffff047224 */ /* 0x000fe200078e0007 */
[----:B------:R-:W-:Y:S01]  /*4620*/  ISETP.GE.AND P0, PT, R3, R229, PT ;  /* 0x000000e50300720c */ /* 0x000fe20003f06270 */
[----:B------:R-:W-:Y:S01]  /*4630*/  FFMA.FTZ R9, R9, -UR19, R53 ;  /* 0x8000001309097c23 */ /* 0x000fe20008010035 */
[----:B------:R-:W-:Y:S01]  /*4640*/  I2FP.F32.S32 R7, R6 ;  /* 0x0000000600077245 */ /* 0x000fe20000201400 */
[----:B------:R-:W-:Y:S01]  /*4650*/  IMAD.MOV.U32 R6, RZ, RZ, R11 ;  /* 0x000000ffff067224 */ /* 0x000fe200078e000b */
[----:B------:R-:W-:-:S02]  /*4660*/  I2FP.F32.S32 R4, R4 ;  /* 0x0000000400047245 */ /* 0x000fc40000201400 */
[----:B------:R-:W-:Y:S01]  /*4670*/  ISETP.GE.AND P2, PT, R3, R227, PT ;  /* 0x000000e30300720c */ /* 0x000fe20003f46270 */
[----:B------:R-:W-:Y:S01]  /*4680*/  FFMA.FTZ R17, R7, -UR19, R93 ;  /* 0x8000001307117c23 */ /* 0x000fe2000801005d */
[----:B------:R-:W-:Y:S01]  /*4690*/  I2FP.F32.S32 R8, R8 ;  /* 0x0000000800087245 */ /* 0x000fe20000201400 */
[----:B------:R-:W-:Y:S01]  /*46a0*/  FFMA.FTZ R12, R4, -UR19, R95 ;  /* 0x80000013040c7c23 */ /* 0x000fe2000801005f */
[----:B------:R-:W-:Y:S01]  /*46b0*/  I2FP.F32.S32 R6, R6 ;  /* 0x0000000600067245 */ /* 0x000fe20000201400 */
[C---:B------:R-:W-:Y:S01]  /*46c0*/  VIADD R4, R3.reuse, 0x9 ;  /* 0x0000000903047836 */ /* 0x040fe20000000000 */
[C---:B------:R-:W-:Y:S01]  /*46d0*/  ISETP.LT.OR P0, PT, R3.reuse, R221, P0 ;  /* 0x000000dd0300720c */ /* 0x040fe20000701670 */
[----:B------:R-:W-:Y:S01]  /*46e0*/  FFMA.FTZ R18, R8, -UR19, R55 ;  /* 0x8000001308127c23 */ /* 0x000fe20008010037 */
[----:B------:R-:W-:Y:S01]  /*46f0*/  ISETP.LT.OR P2, PT, R3, R219, P2 ;  /* 0x000000db0300720c */ /* 0x000fe20001741670 */
[----:B------:R-:W-:Y:S01]  /*4700*/  FFMA.FTZ R11, R6, -UR19, R44 ;  /* 0x80000013060b7c23 */ /* 0x000fe2000801002c */
[----:B------:R-:W-:Y:S01]  /*4710*/  FSEL R149, R14, -INF , !P0 ;  /* 0xff8000000e957808 */ /* 0x000fe20004000000 */
[----:B------:R-:W-:Y:S01]  /*4720*/  IMAD.IADD R8, R223, 0x1, -R4 ;  /* 0x00000001df087824 */ /* 0x000fe200078e0a04 */
        /* <DEDUP_REMOVED lines=13> */
[----:B------:R-:W-:Y:S02]  /*4800*/  ISETP.LT.OR P6, PT, R5, R219, P6 ;  /* 0x000000db0500720c */ /* 0x000fe400037c1670 */
[----:B------:R-:W-:Y:S02]  /*4810*/  IABS R5, R6 ;  /* 0x0000000600057213 */ /* 0x000fe40000000000 */
[----:B------:R-:W-:Y:S01]  /*4820*/  IABS R10, R8 ;  /* 0x00000008000a7213 */ /* 0x000fe20000000000 */
[----:B------:R-:W-:Y:S01]  /*4830*/  IMAD.IADD R8, R225, 0x1, -R4 ;  /* 0x00000001e1087824 */ /* 0x000fe200078e0a04 */
[----:B------:R-:W-:Y:S01]  /*4840*/  IABS R7, R7 ;  /* 0x0000000700077213 */ /* 0x000fe20000000000 */
[----:B------:R-:W-:Y:S01]  /*4850*/  IMAD.MOV.U32 R6, RZ, RZ, R5 ;  /* 0x000000ffff067224 */ /* 0x000fe200078e0005 */
[----:B------:R-:W-:Y:S02]  /*4860*/  IABS R5, R9 ;  /* 0x0000000900057213 */ /* 0x000fe40000000000 */
[----:B------:R-:W-:-:S02]  /*4870*/  IABS R8, R8 ;  /* 0x0000000800087213 */ /* 0x000fc40000000000 */
        /* <DEDUP_REMOVED lines=21> */
[----:B------:R-:W-:Y:S01]  /*49d0*/  ISETP.GE.AND P1, PT, R4, R228, PT ;  /* 0x000000e40400720c */ /* 0x000fe20003f26270 */
        /* <DEDUP_REMOVED lines=25> */
[----:B------:R-:W-:Y:S01]  /*4b70*/  I2FP.F32.S32 R8, R8 ;  /* 0x0000000800087245 */ /* 0x000fe20000201400 */
[--C-:B------:R-:W-:Y:S01]  /*4b80*/  IMAD.IADD R6, R223, 0x1, -R4.reuse ;  /* 0x00000001df067824 */ /* 0x100fe200078e0a04 */
[----:B------:R-:W-:Y:S01]  /*4b90*/  FSEL R28, R16, -INF , !P2 ;  /* 0xff800000101c7808 */ /* 0x000fe20005000000 */
[----:B------:R-:W-:Y:S01]  /*4ba0*/  IMAD.IADD R11, R224, 0x1, -R4 ;  /* 0x00000001e00b7824 */ /* 0x000fe200078e0a04 */
[----:B------:R-:W-:Y:S01]  /*4bb0*/  FSEL R32, R14, -INF , !P6 ;  /* 0xff8000000e207808 */ /* 0x000fe20007000000 */
[----:B------:R-:W-:Y:S01]  /*4bc0*/  FFMA.FTZ R17, R8, -UR19, R26 ;  /* 0x8000001308117c23 */ /* 0x000fe2000801001a */
        /* <DEDUP_REMOVED lines=90> */
[C---:B------:R-:W-:Y:S01]  /*5170*/  ISETP.GE.AND P2, PT, R5.reuse, R227, PT ;  /* 0x000000e30500720c */ /* 0x040fe20003f46270 */
        /* <DEDUP_REMOVED lines=28> */
[C---:B------:R-:W-:Y:S01]  /*5340*/  ISETP.GE.AND P6, PT, R4.reuse, R230, PT ;  /* 0x000000e60400720c */ /* 0x040fe20003fc6270 */
[----:B------:R-:W-:Y:S01]  /*5350*/  IMAD.IADD R7, R223, 0x1, -R5 ;  /* 0x00000001df077824 */ /* 0x000fe200078e0a05 */
[----:B------:R-:W-:Y:S01]  /*5360*/  ISETP.GE.AND P5, PT, R4, R229, PT ;  /* 0x000000e50400720c */ /* 0x000fe20003fa6270 */
[----:B------:R-:W-:Y:S01]  /*5370*/  IMAD.IADD R8, R226, 0x1, -R4 ;  /* 0x00000001e2087824 */ /* 0x000fe200078e0a04 */
[----:B------:R-:W-:-:S02]  /*5380*/  ISETP.GE.AND P3, PT, R4, R228, PT ;  /* 0x000000e40400720c */ /* 0x000fc40003f66270 */
[C---:B------:R-:W-:Y:S02]  /*5390*/  ISETP.GE.AND P1, PT, R4.reuse, R227, PT ;  /* 0x000000e30400720c */ /* 0x040fe40003f26270 */
[C---:B------:R-:W-:Y:S02]  /*53a0*/  ISETP.LT.OR P6, PT, R4.reuse, R222, P6 ;  /* 0x000000de0400720c */ /* 0x040fe400037c1670 */
[C---:B------:R-:W-:Y:S02]  /*53b0*/  ISETP.LT.OR P5, PT, R4.reuse, R221, P5 ;  /* 0x000000dd0400720c */ /* 0x040fe40002fa1670 */
[C---:B------:R-:W-:Y:S02]  /*53c0*/  ISETP.LT.OR P3, PT, R4.reuse, R220, P3 ;  /* 0x000000dc0400720c */ /* 0x040fe40001f61670 */
[----:B------:R-:W-:Y:S02]  /*53d0*/  ISETP.LT.OR P1, PT, R4, R219, P1 ;  /* 0x000000db0400720c */ /* 0x000fe40000f21670 */
[----:B------:R-:W-:Y:S01]  /*53e0*/  IABS R4, R6 ;  /* 0x0000000600047213 */ /* 0x000fe20000000000 */
[----:B------:R-:W-:Y:S01]  /*53f0*/  IMAD.IADD R6, R225, 0x1, -R5 ;  /* 0x00000001e1067824 */ /* 0x000fe200078e0a05 */
[----:B------:R-:W-:-:S02]  /*5400*/  I2FP.F32.S32 R9, R10 ;  /* 0x0000000a00097245 */ /* 0x000fc40000201400 */
[----:B------:R-:W-:Y:S02]  /*5410*/  IABS R11, R7 ;  /* 0x00000007000b7213 */ /* 0x000fe40000000000 */
[----:B------:R-:W-:Y:S01]  /*5420*/  IABS R7, R8 ;  /* 0x0000000800077213 */ /* 0x000fe20000000000 */
[----:B------:R-:W-:Y:S02]  /*5430*/  IMAD.MOV.U32 R8, RZ, RZ, R4 ;  /* 0x000000ffff087224 */ /* 0x000fe400078e0004 */
[----:B------:R-:W-:Y:S01]  /*5440*/  FFMA.FTZ R13, R9, -UR19, R20 ;  /* 0x80000013090d7c23 */ /* 0x000fe20008010014 */
[----:B------:R-:W-:Y:S01]  /*5450*/  IABS R6, R6 ;  /* 0x0000000600067213 */ /* 0x000fe20000000000 */
[----:B------:R-:W-:Y:S01]  /*5460*/  IMAD.IADD R9, R224, 0x1, -R5 ;  /* 0x00000001e0097824 */ /* 0x000fe200078e0a05 */
[----:B------:R-:W-:Y:S02]  /*5470*/  FSEL R128, R19, -INF , !P0 ;  /* 0xff80000013807808 */ /* 0x000fe40004000000 */
[----:B------:R-:W-:Y:S01]  /*5480*/  I2FP.F32.S32 R10, R8 ;  /* 0x00000008000a7245 */ /* 0x000fe20000201400 */
[----:B------:R-:W-:Y:S01]  /*5490*/  IMAD.MOV.U32 R8, RZ, RZ, R6 ;  /* 0x000000ffff087224 */ /* 0x000fe200078e0006 */
[----:B------:R-:W-:Y:S01]  /*54a0*/  IABS R4, R9 ;  /* 0x0000000900047213 */ /* 0x000fe20000000000 */
[----:B------:R-:W-:Y:S01]  /*54b0*/  IMAD.MOV.U32 R9, RZ, RZ, R11 ;  /* 0x000000ffff097224 */ /* 0x000fe200078e000b */
[----:B------:R-:W-:Y:S01]  /*54c0*/  I2FP.F32.S32 R6, R7 ;  /* 0x0000000700067245 */ /* 0x000fe20000201400 */
[----:B------:R-:W-:Y:S01]  /*54d0*/  FFMA.FTZ R12, R10, -UR19, R68 ;  /* 0x800000130a0c7c23 */ /* 0x000fe20008010044 */
[----:B------:R-:W-:-:S02]  /*54e0*/  I2FP.F32.S32 R8, R8 ;  /* 0x0000000800087245 */ /* 0x000fc40000201400 */
        /* <DEDUP_REMOVED lines=11> */
[--C-:B------:R-:W-:Y:S01]  /*55a0*/  IMAD.IADD R8, R225, 0x1, -R4.reuse ;  /* 0x00000001e1087824 */ /* 0x100fe200078e0a04 */
[C---:B------:R-:W-:Y:S01]  /*55b0*/  ISETP.GE.AND P4, PT, R5.reuse, R229, PT ;  /* 0x000000e50500720c */ /* 0x040fe20003f86270 */
[----:B------:R-:W-:Y:S01]  /*55c0*/  IMAD.IADD R11, R224, 0x1, -R4 ;  /* 0x00000001e00b7824 */ /* 0x000fe200078e0a04 */
[----:B------:R-:W-:Y:S01]  /*55d0*/  ISETP.GE.AND P2, PT, R5, R228, PT ;  /* 0x000000e40500720c */ /* 0x000fe20003f46270 */
[----:B------:R-:W-:Y:S01]  /*55e0*/  FFMA.FTZ R18, R7, -UR19, R69 ;  /* 0x8000001307127c23 */ /* 0x000fe20008010045 */
[----:B------:R-:W-:-:S02]  /*55f0*/  ISETP.GE.AND P6, PT, R5, R227, PT ;  /* 0x000000e30500720c */ /* 0x000fc40003fc6270 */
[C---:B------:R-:W-:Y:S02]  /*5600*/  ISETP.LT.OR P0, PT, R5.reuse, R222, P0 ;  /* 0x000000de0500720c */ /* 0x040fe40000701670 */
[C---:B------:R-:W-:Y:S02]  /*5610*/  ISETP.LT.OR P4, PT, R5.reuse, R221, P4 ;  /* 0x000000dd0500720c */ /* 0x040fe40002781670 */
[C---:B------:R-:W-:Y:S02]  /*5620*/  ISETP.LT.OR P2, PT, R5.reuse, R220, P2 ;  /* 0x000000dc0500720c */ /* 0x040fe40001741670 */
[----:B------:R-:W-:Y:S01]  /*5630*/  ISETP.LT.OR P6, PT, R5, R219, P6 ;  /* 0x000000db0500720c */ /* 0x000fe200037c1670 */
[----:B------:R-:W-:Y:S01]  /*5640*/  IMAD.IADD R5, R226, 0x1, -R5 ;  /* 0x00000001e2057824 */ /* 0x000fe200078e0a05 */
[----:B------:R-:W-:Y:S02]  /*5650*/  FSEL R160, R15, -INF , !P5 ;  /* 0xff8000000fa07808 */ /* 0x000fe40006800000 */
        /* <DEDUP_REMOVED lines=82> */
[C---:B------:R-:W-:Y:S01]  /*5b80*/  ISETP.LT.OR P1, PT, R5.reuse, R221, P1 ;  /* 0x000000dd0500720c */ /* 0x040fe20000f21670 */
[----:B------:R-:W-:Y:S01]  /*5b90*/  VIADD R80, R232, 0xb54cda56 ;  /* 0xb54cda56e8507836 */ /* 0x000fe20000000000 */
        /* <DEDUP_REMOVED lines=18> */
[----:B------:R-:W-:Y:S01]  /*5cc0*/  I2FP.F32.S32 R9, R10 ;  /* 0x0000000a00097245 */ /* 0x000fe20000201400 */
[----:B------:R-:W-:Y:S01]  /*5cd0*/  FFMA.FTZ R15, R7, -UR19, R62 ;  /* 0x80000013070f7c23 */ /* 0x000fe2000801003e */
[----:B------:R-:W-:Y:S01]  /*5ce0*/  FSEL R143, R13, -INF , !P6 ;  /* 0xff8000000d8f7808 */ /* 0x000fe20007000000 */
[----:B------:R-:W-:Y:S01]  /*5cf0*/  FFMA.FTZ R16, R6, -UR19, R83 ;  /* 0x8000001306107c23 */ /* 0x000fe20008010053 */
[----:B------:R-:W-:-:S02]  /*5d00*/  IMAD.IADD R6, R223, 0x1, -R5 ;  /* 0x00000001df067824 */ /* 0x000fc400078e0a05 */
[----:B------:R-:W-:Y:S01]  /*5d10*/  FFMA.FTZ R14, R9, -UR19, R81 ;  /* 0x80000013090e7c23 */ /* 0x000fe20008010051 */
[----:B------:R-:W-:Y:S01]  /*5d20*/  FSEL R159, R12, -INF , !P5 ;  /* 0xff8000000c9f7808 */ /* 0x000fe20006800000 */
[--C-:B------:R-:W-:Y:S01]  /*5d30*/  IMAD.IADD R9, R224, 0x1, -R4.reuse ;  /* 0x00000001e0097824 */ /* 0x100fe200078e0a04 */
[----:B------:R-:W-:Y:S01]  /*5d40*/  FSEL R7, R11, -INF , !P3 ;  /* 0xff8000000b077808 */ /* 0x000fe20005800000 */
[----:B------:R-:W-:Y:S01]  /*5d50*/  IMAD.IADD R8, R226, 0x1, -R4 ;  /* 0x00000001e2087824 */ /* 0x000fe200078e0a04 */
[----:B------:R-:W-:Y:S01]  /*5d60*/  ISETP.GE.AND P2, PT, R4, R230, PT ;  /* 0x000000e60400720c */ /* 0x000fe20003f46270 */
[----:B------:R-:W-:Y:S01]  /*5d70*/  IMAD.IADD R10, R224, 0x1, -R5 ;  /* 0x00000001e00a7824 */ /* 0x000fe200078e0a05 */
[C---:B------:R-:W-:Y:S01]  /*5d80*/  ISETP.GE.AND P6, PT, R4.reuse, R229, PT ;  /* 0x000000e50400720c */ /* 0x040fe20003fc6270 */
[----:B------:R1:W-:Y:S01]  /*5d90*/  STL [R1+0x8], R7 ;  /* 0x0000080701007387 */ /* 0x0003e20000100800 */
[C---:B------:R-:W-:Y:S01]  /*5da0*/  ISETP.GE.AND P5, PT, R4.reuse, R228, PT ;  /* 0x000000e40400720c */ /* 0x040fe20003fa6270 */
[----:B------:R-:W-:Y:S01]  /*5db0*/  VIADD R3, R3, 0x39 ;  /* 0x0000003903037836 */ /* 0x000fe20000000000 */
[C---:B------:R-:W-:Y:S01]  /*5dc0*/  ISETP.GE.AND P3, PT, R4.reuse, R227, PT ;  /* 0x000000e30400720c */ /* 0x040fe20003f66270 */
[----:B------:R-:W-:Y:S01]  /*5dd0*/  IMAD R17, R231, 0x10000, R231 ;  /* 0x00010000e7117824 */ /* 0x000fe200078e02e7 */
[----:B------:R-:W-:-:S02]  /*5de0*/  ISETP.LT.OR P2, PT, R4, R222, P2 ;  /* 0x000000de0400720c */ /* 0x000fc40001741670 */
[C---:B------:R-:W-:Y:S02]  /*5df0*/  ISETP.LT.OR P6, PT, R4.reuse, R221, P6 ;  /* 0x000000dd0400720c */ /* 0x040fe400037c1670 */
[C---:B------:R-:W-:Y:S02]  /*5e00*/  ISETP.LT.OR P5, PT, R4.reuse, R220, P5 ;  /* 0x000000dc0400720c */ /* 0x040fe40002fa1670 */
[----:B------:R-:W-:Y:S02]  /*5e10*/  ISETP.LT.OR P3, PT, R4, R219, P3 ;  /* 0x000000db0400720c */ /* 0x000fe40001f61670 */
[----:B------:R-:W-:Y:S02]  /*5e20*/  IABS R6, R6 ;  /* 0x0000000600067213 */ /* 0x000fe40000000000 */
[----:B------:R-:W-:Y:S02]  /*5e30*/  IABS R4, R9 ;  /* 0x0000000900047213 */ /* 0x000fe40000000000 */
[----:B------:R-:W-:Y:S01]  /*5e40*/  IABS R8, R8 ;  /* 0x0000000800087213 */ /* 0x000fe20000000000 */
[----:B------:R-:W-:Y:S01]  /*5e50*/  IMAD.MOV.U32 R11, RZ, RZ, R6 ;  /* 0x000000ffff0b7224 */ /* 0x000fe200078e0006 */
[----:B------:R-:W-:Y:S01]  /*5e60*/  FSEL R174, R19, -INF , !P1 ;  /* 0xff80000013ae7808 */ /* 0x000fe20004800000 */
[----:B------:R-:W-:Y:S01]  /*5e70*/  IMAD.MOV.U32 R6, RZ, RZ, R4 ;  /* 0x000000ffff067224 */ /* 0x000fe200078e0004 */
[----:B------:R-:W-:-:S02]  /*5e80*/  IABS R4, R10 ;  /* 0x0000000a00047213 */ /* 0x000fc40000000000 */
[----:B------:R-:W-:Y:S02]  /*5e90*/  ISETP.GE.AND P1, PT, R5, R230, PT ;  /* 0x000000e60500720c */ /* 0x000fe40003f26270 */
[----:B------:R-:W-:Y:S01]  /*5ea0*/  I2FP.F32.S32 R9, R6 ;  /* 0x0000000600097245 */ /* 0x000fe20000201400 */
[----:B-1----:R-:W-:Y:S01]  /*5eb0*/  IMAD.IADD R7, R225, 0x1, -R5 ;  /* 0x00000001e1077824 */ /* 0x002fe200078e0a05 */
[----:B------:R-:W-:Y:S02]  /*5ec0*/  I2FP.F32.S32 R6, R8 ;  /* 0x0000000800067245 */ /* 0x000fe40000201400 */
[----:B------:R-:W-:Y:S01]  /*5ed0*/  I2FP.F32.S32 R8, R11 ;  /* 0x0000000b00087245 */ /* 0x000fe20000201400 */
[----:B------:R-:W-:Y:S01]  /*5ee0*/  FFMA.FTZ R11, R9, -UR19, R61 ;  /* 0x80000013090b7c23 */ /* 0x000fe2000801003d */
[----:B------:R-:W-:Y:S01]  /*5ef0*/  I2FP.F32.S32 R4, R4 ;  /* 0x0000000400047245 */ /* 0x000fe20000201400 */
[----:B------:R-:W-:Y:S01]  /*5f00*/  FFMA.FTZ R10, R6, -UR19, R63 ;  /* 0x80000013060a7c23 */ /* 0x000fe2000801003f */
[----:B------:R-:W-:Y:S01]  /*5f10*/  IABS R7, R7 ;  /* 0x0000000700077213 */ /* 0x000fe20000000000 */
[----:B------:R-:W-:Y:S01]  /*5f20*/  FFMA.FTZ R9, R8, -UR19, R84 ;  /* 0x8000001308097c23 */ /* 0x000fe20008010054 */
[----:B------:R-:W-:Y:S01]  /*5f30*/  ISETP.LT.OR P1, PT, R5, R222, P1 ;  /* 0x000000de0500720c */ /* 0x000fe20000f21670 */
[----:B------:R-:W-:Y:S01]  /*5f40*/  FFMA.FTZ R12, R4, -UR19, R56 ;  /* 0x80000013040c7c23 */ /* 0x000fe20008010038 */
[----:B------:R-:W-:Y:S01]  /*5f50*/  IMAD.IADD R4, R226, 0x1, -R5 ;  /* 0x00000001e2047824 */ /* 0x000fe200078e0a05 */
[----:B------:R-:W-:Y:S01]  /*5f60*/  FSEL R209, R18, -INF , !P0 ;  /* 0xff80000012d17808 */ /* 0x000fe20004000000 */
[--C-:B------:R-:W-:Y:S01]  /*5f70*/  IMAD.IADD R6, R223, 0x1, -R3.reuse ;  /* 0x00000001df067824 */ /* 0x100fe200078e0a03 */
[----:B------:R-:W-:Y:S01]  /*5f80*/  FSEL R234, R15, -INF , !P4 ;  /* 0xff8000000fea7808 */ /* 0x000fe20006000000 */
[----:B------:R-:W-:Y:S01]  /*5f90*/  IMAD.IADD R8, R224, 0x1, -R3 ;  /* 0x00000001e0087824 */ /* 0x000fe200078e0a03 */
[----:B------:R-:W-:-:S02]  /*5fa0*/  FSEL R154, R14, -INF , !P2 ;  /* 0xff8000000e9a7808 */ /* 0x000fc40005000000 */
[----:B------:R-:W-:Y:S02]  /*5fb0*/  I2FP.F32.S32 R7, R7 ;  /* 0x0000000700077245 */ /* 0x000fe40000201400 */
[C---:B------:R-:W-:Y:S02]  /*5fc0*/  ISETP.GE.AND P0, PT, R5.reuse, R229, PT ;  /* 0x000000e50500720c */ /* 0x040fe40003f06270 */
[----:B------:R-:W-:Y:S01]  /*5fd0*/  ISETP.GE.AND P4, PT, R5, R228, PT ;  /* 0x000000e40500720c */ /* 0x000fe20003f86270 */
[----:B------:R-:W-:Y:S01]  /*5fe0*/  FFMA.FTZ R13, R7, -UR19, R86 ;  /* 0x80000013070d7c23 */ /* 0x000fe20008010056 */
[----:B------:R-:W-:Y:S01]  /*5ff0*/  ISETP.GE.AND P2, PT, R5, R227, PT ;  /* 0x000000e30500720c */ /* 0x000fe20003f46270 */
[----:B------:R-:W-:Y:S01]  /*6000*/  IMAD.IADD R7, R225, 0x1, -R3 ;  /* 0x00000001e1077824 */ /* 0x000fe200078e0a03 */
[----:B------:R-:W-:Y:S02]  /*6010*/  FSEL R175, R16, -INF , !P6 ;  /* 0xff80000010af7808 */ /* 0x000fe40007000000 */
[----:B------:R-:W-:-:S02]  /*6020*/  FSEL R186, R11, -INF , !P5 ;  /* 0xff8000000bba7808 */ /* 0x000fc40006800000 */
[----:B------:R-:W-:Y:S02]  /*6030*/  FSEL R211, R10, -INF , !P3 ;  /* 0xff8000000ad37808 */ /* 0x000fe40005800000 */
[----:B------:R-:W-:Y:S02]  /*6040*/  FSEL R155, R9, -INF , !P1 ;  /* 0xff800000099b7808 */ /* 0x000fe40004800000 */
[C---:B------:R-:W-:Y:S02]  /*6050*/  ISETP.GE.AND P6, PT, R3.reuse, R230, PT ;  /* 0x000000e60300720c */ /* 0x040fe40003fc6270 */
[----:B------:R-:W-:Y:S02]  /*6060*/  IABS R4, R4 ;  /* 0x0000000400047213 */ /* 0x000fe40000000000 */
[C---:B------:R-:W-:Y:S02]  /*6070*/  ISETP.GE.AND P5, PT, R3.reuse, R229, PT ;  /* 0x000000e50300720c */ /* 0x040fe40003fa6270 */
[----:B------:R-:W-:-:S02]  /*6080*/  ISETP.GE.AND P3, PT, R3, R228, PT ;  /* 0x000000e40300720c */ /* 0x000fc40003f66270 */
[----:B------:R-:W-:Y:S02]  /*6090*/  ISETP.GE.AND P1, PT, R3, R227, PT ;  /* 0x000000e30300720c */ /* 0x000fe40003f26270 */
[C---:B------:R-:W-:Y:S02]  /*60a0*/  ISETP.LT.OR P0, PT, R5.reuse, R221, P0 ;  /* 0x000000dd0500720c */ /* 0x040fe40000701670 */
[C---:B------:R-:W-:Y:S02]  /*60b0*/  ISETP.LT.OR P4, PT, R5.reuse, R220, P4 ;  /* 0x000000dc0500720c */ /* 0x040fe40002781670 */
[----:B------:R-:W-:Y:S02]  /*60c0*/  ISETP.LT.OR P2, PT, R5, R219, P2 ;  /* 0x000000db0500720c */ /* 0x000fe40001741670 */
[----:B------:R-:W-:Y:S02]  /*60d0*/  IABS R5, R6 ;  /* 0x0000000600057213 */ /* 0x000fe40000000000 */
[----:B------:R-:W-:-:S02]  /*60e0*/  ISETP.LT.OR P6, PT, R3, R222, P6 ;  /* 0x000000de0300720c */ /* 0x000fc400037c1670 */
[----:B------:R-:W-:Y:S01]  /*60f0*/  I2FP.F32.S32 R4, R4 ;  /* 0x0000000400047245 */ /* 0x000fe20000201400 */
[----:B------:R-:W-:Y:S01]  /*6100*/  IMAD.MOV.U32 R6, RZ, RZ, R5 ;  /* 0x000000ffff067224 */ /* 0x000fe200078e0005 */
[C---:B------:R-:W-:Y:S02]  /*6110*/  ISETP.LT.OR P5, PT, R3.reuse, R221, P5 ;  /* 0x000000dd0300720c */ /* 0x040fe40002fa1670 */
[C---:B------:R-:W-:Y:S02]  /*6120*/  ISETP.LT.OR P3, PT, R3.reuse, R220, P3 ;  /* 0x000000dc0300720c */ /* 0x040fe40001f61670 */
[----:B------:R-:W-:Y:S01]  /*6130*/  ISETP.LT.OR P1, PT, R3, R219, P1 ;  /* 0x000000db0300720c */ /* 0x000fe20000f21670 */
[----:B------:R-:W-:Y:S01]  /*6140*/  IMAD.IADD R3, R226, 0x1, -R3 ;  /* 0x00000001e2037824 */ /* 0x000fe200078e0a03 */
[----:B------:R-:W-:Y:S01]  /*6150*/  IABS R5, R7 ;  /* 0x0000000700057213 */ /* 0x000fe20000000000 */
[----:B------:R-:W-:Y:S01]  /*6160*/  FFMA.FTZ R7, R4, -UR19, R58 ;  /* 0x8000001304077c23 */ /* 0x000fe2000801003a */
[----:B------:R-:W-:-:S02]  /*6170*/  FSEL R252, R13, -INF , !P0 ;  /* 0xff8000000dfc7808 */ /* 0x000fc40004000000 */
[----:B------:R-:W-:Y:S02]  /*6180*/  PLOP3.LUT P0, PT, PT, PT, UP0, 0x80, 0x0 ;  /* 0x000000000000781c */ /* 0x000fe40003f0f008 */
        /* <DEDUP_REMOVED lines=81> */
.L_x_891:
[----:B------:R-:W-:Y:S05]  /*66a0*/  BSYNC B0 ;  /* 0x0000000000007941 */ /* 0x000fea0003800000 */
.L_x_890:
[----:B------:R-:W0:Y:S02]  /*66b0*/  LDGDEPBAR ;  /* 0x00000000000079af */ /* 0x000e240000000000 */
.L_x_889:
[----:B------:R3:W-:Y:S01]  /*66c0*/  STL [R1+0xd0], R228 ;  /* 0x0000d0e401007387 */ /* 0x0007e20000100800 */
[----:B-12---:R-:W-:Y:S01]  /*66d0*/  VIADD R7, R180, 0x4 ;  /* 0x00000004b4077836 */ /* 0x006fe20000000000 */
[----:B------:R-:W-:Y:S01]  /*66e0*/  LOP3.LUT R179, R151, R232, RZ, 0x3c, !PT ;  /* 0x000000e897b37212 */ /* 0x000fe200078e3cff */
[----:B------:R-:W-:Y:S01]  /*66f0*/  USHF.L.U32 UR6, UR20, 0x1, URZ ;  /* 0x0000000114067899 */ /* 0x000fe2000800063f */
[----:B------:R-:W-:Y:S01]  /*6700*/  STL [R1+0xcc], R227 ;  /* 0x0000cce301007387 */ /* 0x000fe20000100800 */
[----:B------:R-:W-:Y:S01]  /*6710*/  FMNMX.FTZ R3, R34, R31, !PT ;  /* 0x0000001f22037209 */ /* 0x000fe20007810000 */
[----:B------:R-:W-:Y:S01]  /*6720*/  IMAD.WIDE.U32 R64, R7, -0x326172a9, RZ ;  /* 0xcd9e8d5707407825 */ /* 0x000fe200078e00ff */
[----:B------:R-:W-:Y:S01]  /*6730*/  ULDC UR22, c[0x0][0x2ec] ;  /* 0x0000bb0000167ab9 */ /* 0x000fe20000000800 */
[----:B------:R-:W-:Y:S01]  /*6740*/  STL [R1+0xc8], R226 ;  /* 0x0000c8e201007387 */ /* 0x000fe20000100800 */
[----:B------:R-:W-:Y:S01]  /*6750*/  FMNMX.FTZ R3, R28, R3, !PT ;  /* 0x000000031c037209 */ /* 0x000fe20007810000 */
[----:B------:R-:W-:-:S02]  /*6760*/  IMAD.WIDE.U32 R82, R152, -0x2daee0ad, RZ ;  /* 0xd2511f5398527825 */ /* 0x000fc400078e00ff */
[----:B------:R-:W-:Y:S01]  /*6770*/  STL [R1+0xc4], R225 ;  /* 0x0000c4e101007387 */ /* 0x000fe20000100800 */
[----:B------:R-:W-:Y:S01]  /*6780*/  FMNMX.FTZ R3, R26, R3, !PT ;  /* 0x000000031a037209 */ /* 0x000fe20007810000 */
[----:B------:R-:W-:Y:S02]  /*6790*/  IMAD.MOV.U32 R231, RZ, RZ, R17 ;  /* 0x000000ffffe77224 */ /* 0x000fe400078e0011 */
[----:B------:R-:W-:Y:S01]  /*67a0*/  STL [R1+0xc0], R224 ;  /* 0x0000c0e001007387 */ /* 0x000fe20000100800 */
[----:B------:R-:W-:-:S03]  /*67b0*/  FMNMX.FTZ R3, R30, R3, !PT ;  /* 0x000000031e037209 */ /* 0x000fc60007810000 */
[----:B------:R-:W-:Y:S01]  /*67c0*/  STL [R1+0xbc], R223 ;  /* 0x0000bcdf01007387 */ /* 0x000fe20000100800 */
[----:B------:R-:W-:-:S03]  /*67d0*/  FMNMX.FTZ R3, R27, R3, !PT ;  /* 0x000000031b037209 */ /* 0x000fc60007810000 */
[----:B------:R-:W-:Y:S01]  /*67e0*/  STL [R1+0xb8], R222 ;  /* 0x0000b8de01007387 */ /* 0x000fe20000100800 */
[----:B------:R-:W-:-:S03]  /*67f0*/  FMNMX.FTZ R3, R24, R3, !PT ;  /* 0x0000000318037209 */ /* 0x000fc60007810000 */
[----:B------:R-:W-:Y:S01]  /*6800*/  STL [R1+0xb4], R221 ;  /* 0x0000b4dd01007387 */ /* 0x000fe20000100800 */
[----:B------:R-:W-:Y:S02]  /*6810*/  FMNMX.FTZ R4, R23, R3, !PT ;  /* 0x0000000317047209 */ /* 0x000fe40007810000 */
        /* <DEDUP_REMOVED lines=25> */
[----:B------:R-:W-:Y:S03]  /*69b0*/  STL [R1+0xc], R179 ;  /* 0x00000cb301007387 */ /* 0x000fe60000100800 */
[----:B------:R-:W-:Y:S01]  /*69c0*/  FMNMX.FTZ R3, R162, R3, !PT ;  /* 0x00000003a2037209 */ /* 0x000fe20007810000 */
[----:B---3--:R-:W2:Y:S03]  /*69d0*/  LDL.LU R228, [R1+0x8] ;  /* 0x0000080001e47983 */ /* 0x008ea60000300800 */
[----:B------:R-:W-:Y:S01]  /*69e0*/  FMNMX.FTZ R3, R159, R3, !PT ;  /* 0x000000039f037209 */ /* 0x000fe20007810000 */
[----:B------:R-:W1:Y:S03]  /*69f0*/  SHFL.BFLY PT, R4, R102, 0x2, 0x1f ;  /* 0x0c401f0066047f89 */ /* 0x000e6600000e0000 */
[----:B------:R-:W-:-:S04]  /*6a00*/  FMNMX.FTZ R3, R234, R3, !PT ;  /* 0x00000003ea037209 */ /* 0x000fc80007810000 */
[----:B------:R-:W-:-:S04]  /*6a10*/  FMNMX.FTZ R3, R211, R3, !PT ;  /* 0x00000003d3037209 */ /* 0x000fc80007810000 */
[----:B------:R-:W-:-:S04]  /*6a20*/  FMNMX.FTZ R3, R210, R3, !PT ;  /* 0x00000003d2037209 */ /* 0x000fc80007810000 */
[----:B------:R-:W-:-:S05]  /*6a30*/  FMNMX.FTZ R3, R208, R3, !PT ;  /* 0x00000003d0037209 */ /* 0x000fca0007810000 */
[----:B------:R-:W3:Y:S01]  /*6a40*/  SHFL.BFLY PT, R5, R3, 0x2, 0x1f ;  /* 0x0c401f0003057f89 */ /* 0x000ee200000e0000 */
[----:B-1----:R-:W-:Y:S02]  /*6a50*/  FMNMX.FTZ R102, R102, R4, !PT ;  /* 0x0000000466667209 */ /* 0x002fe40007810000 */
[----:B------:R-:W-:-:S03]  /*6a60*/  LOP3.LUT R4, R65, R179, RZ, 0x3c, !PT ;  /* 0x000000b341047212 */ /* 0x000fc600078e3cff */
[----:B------:R-:W1:Y:S01]  /*6a70*/  SHFL.BFLY PT, R6, R102, 0x1, 0x1f ;  /* 0x0c201f0066067f89 */ /* 0x000e6200000e0000 */
[----:B------:R-:W-:Y:S02]  /*6a80*/  VIADD R22, R233, 0xbb67ae85 ;  /* 0xbb67ae85e9167836 */ /* 0x000fe40000000000 */
[----:B------:R-:W-:-:S05]  /*6a90*/  IMAD.WIDE.U32 R66, R4, -0x2daee0ad, RZ ;  /* 0xd2511f5304427825 */ /* 0x000fca00078e00ff */
[----:B------:R-:W-:Y:S01]  /*6aa0*/  LOP3.LUT R4, R67, R82, R22, 0x96, !PT ;  /* 0x0000005243047212 */ /* 0x000fe200078e9616 */
[----:B------:R-:W-:Y:S01]  /*6ab0*/  VIADD R67, R232, 0x9e3779b9 ;  /* 0x9e3779b9e8437836 */ /* 0x000fe20000000000 */
[----:B---3--:R-:W-:Y:S02]  /*6ac0*/  FMNMX.FTZ R3, R3, R5, !PT ;  /* 0x0000000503037209 */ /* 0x008fe40007810000 */
[----:B------:R-:W-:Y:S01]  /*6ad0*/  LOP3.LUT R5, R83, UR6, R233, 0x96, !PT ;  /* 0x0000000653057c12 */ /* 0x000fe2000f8e96e9 */
[----:B------:R-:W-:-:S04]  /*6ae0*/  IMAD.WIDE.U32 R38, R4, -0x326172a9, RZ ;  /* 0xcd9e8d5704267825 */ /* 0x000fc800078e00ff */
[----:B------:R-:W-:-:S04]  /*6af0*/  IMAD.WIDE.U32 R20, R5, -0x326172a9, RZ ;  /* 0xcd9e8d5705147825 */ /* 0x000fc800078e00ff */
[----:B------:R-:W-:Y:S01]  /*6b00*/  VIADD R65, R232, 0x3c6ef372 ;  /* 0x3c6ef372e8417836 */ /* 0x000fe20000000000 */
[----:B-1----:R-:W-:Y:S02]  /*6b10*/  FMNMX.FTZ R102, R102, R6, !PT ;  /* 0x0000000666667209 */ /* 0x002fe40007810000 */
[----:B------:R-:W-:Y:S02]  /*6b20*/  LOP3.LUT R4, R21, R64, R67, 0x96, !PT ;  /* 0x0000004015047212 */ /* 0x000fe400078e9643 */
[----:B------:R-:W-:Y:S01]  /*6b30*/  LOP3.LUT R6, R39, R20, R65, 0x96, !PT ;  /* 0x0000001427067212 */ /* 0x000fe200078e9641 */
[----:B------:R-:W-:Y:S01]  /*6b40*/  VIADD R81, R233, 0x76cf5d0a ;  /* 0x76cf5d0ae9517836 */ /* 0x000fe20000000000 */
[----:B------:R-:W1:Y:S01]  /*6b50*/  SHFL.BFLY PT, R101, R3, 0x1, 0x1f ;  /* 0x0c201f0003657f89 */ /* 0x000e6200000e0000 */
[----:B------:R-:W-:Y:S01]  /*6b60*/  FMUL.FTZ R8, R102, UR22 ;  /* 0x0000001666087c20 */ /* 0x000fe20008410000 */
[----:B------:R-:W-:Y:S01]  /*6b70*/  IMAD.WIDE.U32 R4, R4, -0x2daee0ad, RZ ;  /* 0xd2511f5304047825 */ /* 0x000fe200078e00ff */
[----:B------:R-:W-:-:S03]  /*6b80*/  FSETP.NEU.FTZ.AND P1, PT, R102, -INF , PT ;  /* 0xff8000006600780b */ /* 0x000fc60003f3d000 */
[----:B------:R-:W-:Y:S02]  /*6b90*/  VIADD R105, R233, 0x32370b8f ;  /* 0x32370b8fe9697836 */ /* 0x000fe40000000000 */
[----:B------:R-:W-:Y:S01]  /*6ba0*/  IMAD.WIDE.U32 R6, R6, -0x2daee0ad, RZ ;  /* 0xd2511f5306067825 */ /* 0x000fe200078e00ff */
[----:B------:R-:W-:Y:S02]  /*6bb0*/  FSEL R37, R8, RZ, P1 ;  /* 0x000000ff08257208 */ /* 0x000fe40000800000 */
[----:B------:R-:W-:Y:S02]  /*6bc0*/  LOP3.LUT R5, R5, R66, R81, 0x96, !PT ;  /* 0x0000004205057212 */ /* 0x000fe400078e9651 */
[----:B------:R-:W-:Y:S01]  /*6bd0*/  LOP3.LUT R8, R7, R4, R105, 0x96, !PT ;  /* 0x0000000407087212 */ /* 0x000fe200078e9669 */
[----:B------:R-:W-:Y:S02]  /*6be0*/  VIADD R106, R232, 0xdaa66d2b ;  /* 0xdaa66d2be86a7836 */ /* 0x000fe40000000000 */
[----:B------:R-:W-:Y:S01]  /*6bf0*/  FFMA.FTZ R7, R34, UR22, -R37 ;  /* 0x0000001622077c23 */ /* 0x000fe20008010825 */
[----:B------:R-:W-:-:S04]  /*6c00*/  IMAD.WIDE.U32 R4, R5, -0x326172a9, RZ ;  /* 0xcd9e8d5705047825 */ /* 0x000fc800078e00ff */
[----:B------:R-:W-:-:S04]  /*6c10*/  IMAD.WIDE.U32 R8, R8, -0x326172a9, RZ ;  /* 0xcd9e8d5708087825 */ /* 0x000fc800078e00ff */
[----:B------:R-:W-:Y:S01]  /*6c20*/  VIADD R107, R232, 0x78dde6e4 ;  /* 0x78dde6e4e86b7836 */ /* 0x000fe20000000000 */
[----:B------:R3:W-:Y:S01]  /*6c30*/  MUFU.EX2 R217, R7 ;  /* 0x0000000700d97308 */ /* 0x0007e20000000800 */
[----:B------:R-:W-:Y:S01]  /*6c40*/  LOP3.LUT R5, R5, R38, R106, 0x96, !PT ;  /* 0x0000002605057212 */ /* 0x000fe200078e966a */
[C---:B------:R-:W-:Y:S02]  /*6c50*/  VIADD R132, R233.reuse, 0xed9eba14 ;  /* 0xed9eba14e9847836 */ /* 0x040fe40000000000 */
[----:B------:R-:W-:Y:S01]  /*6c60*/  VIADD R152, R233, 0xa9066899 ;  /* 0xa9066899e9987836 */ /* 0x000fe20000000000 */
[----:B-1----:R-:W-:Y:S01]  /*6c70*/  FMNMX.FTZ R101, R3, R101, !PT ;  /* 0x0000006503657209 */ /* 0x002fe20007810000 */
[----:B------:R-:W-:Y:S01]  /*6c80*/  FFMA.FTZ R3, R28, UR22, -R37 ;  /* 0x000000161c037c23 */ /* 0x000fe20008010825 */
[----:B---3--:R-:W-:Y:S01]  /*6c90*/  LOP3.LUT R7, R9, R4, R107, 0x96, !PT ;  /* 0x0000000409077212 */ /* 0x008fe200078e966b */
[----:B------:R-:W-:-:S04]  /*6ca0*/  IMAD.WIDE.U32 R4, R5, -0x2daee0ad, RZ ;  /* 0xd2511f5305047825 */ /* 0x000fc800078e00ff */
[----:B------:R-:W-:Y:S01]  /*6cb0*/  IMAD.WIDE.U32 R12, R7, -0x2daee0ad, RZ ;  /* 0xd2511f53070c7825 */ /* 0x000fe200078e00ff */
[----:B------:R-:W-:-:S03]  /*6cc0*/  LOP3.LUT R6, R5, R6, R132, 0x96, !PT ;  /* 0x0000000605067212 */ /* 0x000fc600078e9684 */
[----:B------:R-:W-:Y:S01]  /*6cd0*/  FFMA.FTZ R5, R26, UR22, -R37 ;  /* 0x000000161a057c23 */ /* 0x000fe20008010825 */
[----:B------:R-:W-:Y:S01]  /*6ce0*/  LOP3.LUT R4, R13, R4, R152, 0x96, !PT ;  /* 0x000000040d047212 */ /* 0x000fe200078e9698 */
[----:B------:R1:W-:Y:S01]  /*6cf0*/  MUFU.EX2 R166, R3 ;  /* 0x0000000300a67308 */ /* 0x0003e20000000800 */
[----:B------:R-:W-:Y:S01]  /*6d00*/  FSETP.NEU.FTZ.AND P1, PT, R101, -INF , PT ;  /* 0xff8000006500780b */ /* 0x000fe20003f3d000 */
[----:B------:R-:W-:Y:S01]  /*6d10*/  IMAD.WIDE.U32 R6, R6, -0x326172a9, RZ ;  /* 0xcd9e8d5706067825 */ /* 0x000fe200078e00ff */
[----:B------:R-:W-:-:S05]  /*6d20*/  LEA R212, R0, UR4, 0x1 ;  /* 0x0000000400d47c11 */ /* 0x000fca000f8e08ff */
[----:B------:R3:W4:Y:S01]  /*6d30*/  MUFU.EX2 R153, R5 ;  /* 0x0000000500997308 */ /* 0x0007220000000800 */
[----:B------:R-:W-:Y:S02]  /*6d40*/  VIADD R187, R232, 0x1715609d ;  /* 0x1715609de8bb7836 */ /* 0x000fe40000000000 */
[----:B------:R-:W-:Y:S01]  /*6d50*/  FFMA.FTZ R10, R31, UR22, -R37 ;  /* 0x000000161f0a7c23 */ /* 0x000fe20008010825 */
[----:B------:R-:W-:Y:S01]  /*6d60*/  LDSM.16.MT88.4 R108, [R212+0x9000] ;  /* 0x00900000d46c783b */ /* 0x000fe20000004200 */
[----:B-1----:R-:W-:Y:S01]  /*6d70*/  FMUL.FTZ R3, R101, UR22 ;  /* 0x0000001665037c20 */ /* 0x002fe20008410000 */
[----:B------:R-:W-:Y:S02]  /*6d80*/  LOP3.LUT R13, R7, R8, R187, 0x96, !PT ;  /* 0x00000008070d7212 */ /* 0x000fe400078e96bb */
[----:B------:R-:W-:Y:S04]  /*6d90*/  LDSM.16.MT88.4 R92, [R212+0xa000] ;  /* 0x00a00000d45c783b */ /* 0x000fe80000004200 */
[----:B------:R-:W-:Y:S01]  /*6da0*/  LDSM.16.MT88.4 R112, [R212+0xb000] ;  /* 0x00b00000d470783b */ /* 0x000fe20000004200 */
[----:B---3--:R-:W-:Y:S01]  /*6db0*/  IMAD.WIDE.U32 R4, R4, -0x326172a9, RZ ;  /* 0xcd9e8d5704047825 */ /* 0x008fe200078e00ff */
[----:B------:R-:W-:-:S02]  /*6dc0*/  FSEL R36, R3, RZ, P1 ;  /* 0x000000ff03247208 */ /* 0x000fc40000800000 */
[----:B------:R-:W-:Y:S01]  /*6dd0*/  LDSM.16.MT88.4 R68, [R212+0x9400] ;  /* 0x00940000d444783b */ /* 0x000fe20000004200 */
[----:B------:R-:W-:-:S03]  /*6de0*/  LOP3.LUT R0, R4, 0xffff, RZ, 0xc0, !PT ;  /* 0x0000ffff04007812 */ /* 0x000fc600078ec0ff */
[----:B------:R-:W-:Y:S01]  /*6df0*/  LDSM.16.MT88.4 R72, [R212+0xa400] ;  /* 0x00a40000d448783b */ /* 0x000fe20000004200 */
[----:B------:R-:W-:Y:S01]  /*6e00*/  LOP3.LUT R3, R5, R6, R80, 0x96, !PT ;  /* 0x0000000605037212 */ /* 0x000fe200078e9650 */
[----:B------:R-:W-:Y:S01]  /*6e10*/  FFMA.FTZ R5, R32, UR22, -R36 ;  /* 0x0000001620057c23 */ /* 0x000fe20008010824 */
[----:B------:R-:W-:Y:S01]  /*6e20*/  LOP3.LUT R8, R4, 0xff, RZ, 0xc0, !PT ;  /* 0x000000ff04087812 */ /* 0x000fe200078ec0ff */
[----:B------:R-:W-:Y:S01]  /*6e30*/  LDSM.16.MT88.4 R120, [R212+0xb400] ;  /* 0x00b40000d478783b */ /* 0x000fe20000004200 */
[--C-:B------:R-:W-:Y:S02]  /*6e40*/  SHF.R.U32.HI R6, RZ, 0x10, R4.reuse ;  /* 0x00000010ff067819 */ /* 0x100fe40000011604 */
[----:B------:R-:W-:Y:S02]  /*6e50*/  SHF.R.U32.HI R7, RZ, 0x18, R4 ;  /* 0x00000018ff077819 */ /* 0x000fe40000011604 */
[----:B------:R-:W-:Y:S01]  /*6e60*/  SHF.R.U32.HI R4, RZ, 0x8, R0 ;  /* 0x00000008ff047819 */ /* 0x000fe20000011600 */
[----:B------:R-:W-:Y:S01]  /*6e70*/  IMAD R214, R2, 0x2, R212 ;  /* 0x0000000202d67824 */ /* 0x000fe200078e02d4 */
[----:B------:R-:W-:Y:S01]  /*6e80*/  LOP3.LUT R0, R3, 0xffff, RZ, 0xc0, !PT ;  /* 0x0000ffff03007812 */ /* 0x000fe200078ec0ff */
[----:B------:R1:W-:Y:S01]  /*6e90*/  MUFU.EX2 R104, R5 ;  /* 0x0000000500687308 */ /* 0x0003e20000000800 */
[----:B------:R-:W-:Y:S01]  /*6ea0*/  LOP3.LUT R2, R6, 0xff, RZ, 0xc0, !PT ;  /* 0x000000ff06027812 */ /* 0x000fe200078ec0ff */
[----:B------:R-:W-:Y:S01]  /*6eb0*/  FFMA.FTZ R6, R33, UR22, -R36 ;  /* 0x0000001621067c23 */ /* 0x000fe20008010824 */
[----:B------:R-:W-:-:S05]  /*6ec0*/  SHF.R.U32.HI R0, RZ, 0x8, R0 ;  /* 0x00000008ff007819 */ /* 0x000fca0000011600 */
[----:B------:R-:W-:Y:S01]  /*6ed0*/  MUFU.EX2 R218, R10 ;  /* 0x0000000a00da7308 */ /* 0x000fe20000000800 */
[----:B------:R-:W-:Y:S01]  /*6ee0*/  PRMT R4, R8, 0x5410, R4 ;  /* 0x0000541008047816 */ /* 0x000fe20000000004 */
[--C-:B------:R-:W-:Y:S01]  /*6ef0*/  FFMA.FTZ R9, R48, UR22, -R36.reuse ;  /* 0x0000001630097c23 */ /* 0x100fe20008010824 */
[----:B------:R-:W3:Y:S04]  /*6f00*/  LDSM.16.MT88.4 R96, [R214+0x9000] ;  /* 0x00900000d660783b */ /* 0x000ee80000004200 */
[----:B------:R-:W3:Y:S01]  /*6f10*/  LDSM.16.MT88.4 R88, [R214+0xa000] ;  /* 0x00a00000d658783b */ /* 0x000ee20000004200 */
[----:B-1----:R-:W-:Y:S01]  /*6f20*/  LOP3.LUT R5, R3, 0xff, RZ, 0xc0, !PT ;  /* 0x000000ff03057812 */ /* 0x002fe200078ec0ff */
[----:B------:R1:W4:Y:S01]  /*6f30*/  MUFU.EX2 R227, R6 ;  /* 0x0000000600e37308 */ /* 0x0003220000000800 */
[----:B------:R-:W-:Y:S01]  /*6f40*/  PRMT R7, R2, 0x5410, R7 ;  /* 0x0000541002077816 */ /* 0x000fe20000000007 */
[----:B------:R-:W-:Y:S01]  /*6f50*/  FFMA.FTZ R2, R44, UR22, -R36 ;  /* 0x000000162c027c23 */ /* 0x000fe20008010824 */
[----:B------:R-:W2:Y:S04]  /*6f60*/  LDSM.16.MT88.4 R116, [R214+0xb000] ;  /* 0x00b00000d674783b */ /* 0x000ea80000004200 */
[----:B------:R-:W2:Y:S01]  /*6f70*/  LDSM.16.MT88.4 R84, [R214+0x9400] ;  /* 0x00940000d654783b */ /* 0x000ea20000004200 */
[----:B------:R-:W-:Y:S03]  /*6f80*/  MUFU.EX2 R215, R9 ;  /* 0x0000000900d77308 */ /* 0x000fe60000000800 */
[----:B------:R-:W2:Y:S04]  /*6f90*/  LDSM.16.MT88.4 R76, [R214+0xa400] ;  /* 0x00a40000d64c783b */ /* 0x000ea80000004200 */
[----:B------:R-:W2:Y:S01]  /*6fa0*/  LDSM.16.MT88.4 R124, [R214+0xb400] ;  /* 0x00b40000d67c783b */ /* 0x000ea20000004200 */
[----:B-1----:R-:W-:-:S02]  /*6fb0*/  PRMT R6, R5, 0x5410, R0 ;  /* 0x0000541005067816 */ /* 0x002fc40000000000 */
[--C-:B------:R-:W-:Y:S02]  /*6fc0*/  SHF.R.U32.HI R0, RZ, 0x10, R3.reuse ;  /* 0x00000010ff007819 */ /* 0x100fe40000011603 */
[----:B------:R-:W-:Y:S02]  /*6fd0*/  SHF.R.U32.HI R5, RZ, 0x18, R3 ;  /* 0x00000018ff057819 */ /* 0x000fe40000011603 */
[----:B------:R-:W-:Y:S02]  /*6fe0*/  LOP3.LUT R3, R0, 0xff, RZ, 0xc0, !PT ;  /* 0x000000ff00037812 */ /* 0x000fe400078ec0ff */
[--C-:B------:R-:W-:Y:S01]  /*6ff0*/  HSET2.LE.AND R0, R4, R231.reuse, PT ;  /* 0x000000e704007233 */ /* 0x100fe20003803000 */
[----:B------:R-:W-:Y:S01]  /*7000*/  FFMA.FTZ R4, R30, UR22, -R37 ;  /* 0x000000161e047c23 */ /* 0x000fe20008010825 */
[----:B------:R4:W1:Y:S01]  /*7010*/  MUFU.EX2 R216, R2 ;  /* 0x0000000200d87308 */ /* 0x0008620000000800 */
[----:B------:R-:W-:Y:S02]  /*7020*/  PRMT R5, R3, 0x5410, R5 ;  /* 0x0000541003057816 */ /* 0x000fe40000000005 */
[----:B------:R-:W-:-:S05]  /*7030*/  HSET2.LE.AND R3, R6, R231, PT ;  /* 0x000000e706037233 */ /* 0x000fca0003803000 */
[----:B------:R3:W-:Y:S01]  /*7040*/  MUFU.EX2 R165, R4 ;  /* 0x0000000400a57308 */ /* 0x0007e20000000800 */
[----:B----4-:R-:W-:-:S04]  /*7050*/  F2FP.BF16.F32.PACK_AB R2, R153, R166 ;  /* 0x000000a69902723e */ /* 0x010fc800000010ff */
[----:B------:R-:W-:Y:S01]  /*7060*/  LOP3.LUT R10, R0, R2, RZ, 0xc0, !PT ;  /* 0x00000002000a7212 */ /* 0x000fe200078ec0ff */
[--C-:B---3--:R-:W-:Y:S01]  /*7070*/  FFMA.FTZ R4, R27, UR22, -R37.reuse ;  /* 0x000000161b047c23 */ /* 0x108fe20008010825 */
[--C-:B------:R-:W-:Y:S02]  /*7080*/  HSET2.LE.AND R0, R7, R231.reuse, PT ;  /* 0x000000e707007233 */ /* 0x100fe40003803000 */
[----:B------:R-:W-:Y:S01]  /*7090*/  F2FP.BF16.F32.PACK_AB R2, R227, R104 ;  /* 0x00000068e302723e */ /* 0x000fe200000010ff */
[----:B------:R3:W-:Y:S03]  /*70a0*/  MUFU.EX2 R223, R4 ;  /* 0x0000000400df7308 */ /* 0x0007e60000000800 */
[----:B------:R-:W-:Y:S01]  /*70b0*/  LOP3.LUT R11, R0, R2, RZ, 0xc0, !PT ;  /* 0x00000002000b7212 */ /* 0x000fe200078ec0ff */
[----:B------:R-:W-:Y:S01]  /*70c0*/  FFMA.FTZ R0, R24, UR22, -R37 ;  /* 0x0000001618007c23 */ /* 0x000fe20008010825 */
[----:B------:R-:W-:-:S02]  /*70d0*/  HSET2.LE.AND R5, R5, R231, PT ;  /* 0x000000e705057233 */ /* 0x000fc40003803000 */
[----:B-1----:R-:W-:Y:S02]  /*70e0*/  F2FP.BF16.F32.PACK_AB R6, R216, R215 ;  /* 0x000000d7d806723e */ /* 0x002fe400000010ff */
[----:B---3--:R-:W-:-:S04]  /*70f0*/  F2FP.BF16.F32.PACK_AB R4, R218, R217 ;  /* 0x000000d9da04723e */ /* 0x008fc800000010ff */
[----:B------:R-:W-:Y:S01]  /*7100*/  LOP3.LUT R8, R3, R4, RZ, 0xc0, !PT ;  /* 0x0000000403087212 */ /* 0x000fe200078ec0ff */
[----:B------:R-:W-:Y:S01]  /*7110*/  IMAD.WIDE.U32 R2, R13, -0x2daee0ad, RZ ;  /* 0xd2511f530d027825 */ /* 0x000fe200078e00ff */
[----:B------:R1:W-:Y:S01]  /*7120*/  MUFU.EX2 R177, R0 ;  /* 0x0000000000b17308 */ /* 0x0003e20000000800 */
[----:B------:R-:W-:Y:S02]  /*7130*/  LOP3.LUT R9, R5, R6, RZ, 0xc0, !PT ;  /* 0x0000000605097212 */ /* 0x000fe400078ec0ff */
[C---:B------:R-:W-:Y:S01]  /*7140*/  LOP3.LUT R4, R2.reuse, 0xffff, RZ, 0xc0, !PT ;  /* 0x0000ffff02047812 */ /* 0x040fe200078ec0ff */
[----:B------:R-:W-:Y:S01]  /*7150*/  FFMA.FTZ R5, R35, UR22, -R36 ;  /* 0x0000001623057c23 */ /* 0x000fe20008010824 */
[----:B------:R-:W-:Y:S02]  /*7160*/  LOP3.LUT R6, R2, 0xff, RZ, 0xc0, !PT ;  /* 0x000000ff02067812 */ /* 0x000fe400078ec0ff */
[----:B------:R-:W-:Y:S01]  /*7170*/  SHF.R.U32.HI R4, RZ, 0x8, R4 ;  /* 0x00000008ff047819 */ /* 0x000fe20000011604 */
[----:B------:R3:W-:Y:S01]  /*7180*/  MUFU.EX2 R150, R5 ;  /* 0x0000000500967308 */ /* 0x0007e20000000800 */
[----:B-1----:R-:W-:-:S02]  /*7190*/  FFMA.FTZ R0, R23, UR22, -R37 ;  /* 0x0000001617007c23 */ /* 0x002fc40008010825 */
[----:B------:R-:W-:-:S05]  /*71a0*/  PRMT R6, R6, 0x5410, R4 ;  /* 0x0000541006067816 */ /* 0x000fca0000000004 */
[----:B------:R1:W4:Y:S01]  /*71b0*/  MUFU.EX2 R167, R0 ;  /* 0x0000000000a77308 */ /* 0x0003220000000800 */
[----:B------:R-:W-:Y:S01]  /*71c0*/  SHF.R.U32.HI R7, RZ, 0x18, R2 ;  /* 0x00000018ff077819 */ /* 0x000fe20000011602 */
[--C-:B------:R-:W-:Y:S01]  /*71d0*/  FFMA.FTZ R4, R25, UR22, -R36.reuse ;  /* 0x0000001619047c23 */ /* 0x100fe20008010824 */
[----:B---3--:R-:W-:-:S05]  /*71e0*/  FFMA.FTZ R5, R29, UR22, -R36 ;  /* 0x000000161d057c23 */ /* 0x008fca0008010824 */
[----:B------:R3:W-:Y:S01]  /*71f0*/  MUFU.EX2 R151, R4 ;  /* 0x0000000400977308 */ /* 0x0007e20000000800 */
[----:B-1----:R-:W-:Y:S02]  /*7200*/  LOP3.LUT R0, R3, R12, R100, 0x96, !PT ;  /* 0x0000000c03007212 */ /* 0x002fe400078e9664 */
[----:B------:R-:W-:Y:S02]  /*7210*/  SHF.R.U32.HI R3, RZ, 0x10, R2 ;  /* 0x00000010ff037819 */ /* 0x000fe40000011602 */
[----:B------:R-:W-:-:S03]  /*7220*/  LOP3.LUT R2, R0, 0xffff, RZ, 0xc0, !PT ;  /* 0x0000ffff00027812 */ /* 0x000fc600078ec0ff */
[----:B------:R1:W2:Y:S01]  /*7230*/  MUFU.EX2 R176, R5 ;  /* 0x0000000500b07308 */ /* 0x0002a20000000800 */
[----:B------:R-:W-:Y:S02]  /*7240*/  LOP3.LUT R3, R3, 0xff, RZ, 0xc0, !PT ;  /* 0x000000ff03037812 */ /* 0x000fe400078ec0ff */
[----:B------:R-:W-:Y:S02]  /*7250*/  SHF.R.U32.HI R2, RZ, 0x8, R2 ;  /* 0x00000008ff027819 */ /* 0x000fe40000011602 */
[----:B------:R-:W-:Y:S01]  /*7260*/  PRMT R12, R3, 0x5410, R7 ;  /* 0x00005410030c7816 */ /* 0x000fe20000000007 */
[----:B------:R-:W-:Y:S01]  /*7270*/  FFMA.FTZ R3, R40, UR22, -R36 ;  /* 0x0000001628037c23 */ /* 0x000fe20008010824 */
[----:B---3--:R-:W-:Y:S02]  /*7280*/  SHF.R.U32.HI R4, RZ, 0x18, R0 ;  /* 0x00000018ff047819 */ /* 0x008fe40000011600 */
[----:B-1----:R-:W-:-:S04]  /*7290*/  LOP3.LUT R5, R0, 0xff, RZ, 0xc0, !PT ;  /* 0x000000ff00057812 */ /* 0x002fc800078ec0ff */
[----:B------:R-:W-:Y:S02]  /*72a0*/  PRMT R7, R5, 0x5410, R2 ;  /* 0x0000541005077816 */ /* 0x000fe40000000002 */
[----:B------:R-:W-:Y:S01]  /*72b0*/  SHF.R.U32.HI R2, RZ, 0x10, R0 ;  /* 0x00000010ff027819 */ /* 0x000fe20000011600 */
[----:B------:R1:W3:Y:S01]  /*72c0*/  MUFU.EX2 R178, R3 ;  /* 0x0000000300b27308 */ /* 0x0002e20000000800 */
[----:B------:R-:W-:Y:S01]  /*72d0*/  HSET2.LE.AND R0, R6, R231, PT ;  /* 0x000000e706007233 */ /* 0x000fe20003803000 */
[----:B------:R-:W-:Y:S01]  /*72e0*/  HMMA.16816.F32.BF16 R56, R8, R96, RZ ;  /* 0x000000600838723c */ /* 0x000fe200000418ff */
[----:B-1----:R-:W-:Y:S02]  /*72f0*/  LOP3.LUT R3, R2, 0xff, RZ, 0xc0, !PT ;  /* 0x000000ff02037812 */ /* 0x002fe400078ec0ff */
[----:B----4-:R-:W-:-:S04]  /*7300*/  F2FP.BF16.F32.PACK_AB R2, R167, R177 ;  /* 0x000000b1a702723e */ /* 0x010fc800000010ff */
[----:B------:R-:W-:Y:S02]  /*7310*/  LOP3.LUT R6, R0, R2, RZ, 0xc0, !PT ;  /* 0x0000000200067212 */ /* 0x000fe400078ec0ff */
[--C-:B------:R-:W-:Y:S02]  /*7320*/  HSET2.LE.AND R0, R12, R231.reuse, PT ;  /* 0x000000e70c007233 */ /* 0x100fe40003803000 */
[----:B--2---:R-:W-:Y:S02]  /*7330*/  F2FP.BF16.F32.PACK_AB R2, R151, R176 ;  /* 0x000000b09702723e */ /* 0x004fe400000010ff */
[----:B------:R-:W-:Y:S02]  /*7340*/  PRMT R5, R3, 0x5410, R4 ;  /* 0x0000541003057816 */ /* 0x000fe40000000004 */
[----:B------:R-:W-:Y:S02]  /*7350*/  HSET2.LE.AND R3, R7, R231, PT ;  /* 0x000000e707037233 */ /* 0x000fe40003803000 */
[----:B------:R-:W-:-:S02]  /*7360*/  LOP3.LUT R7, R0, R2, RZ, 0xc0, !PT ;  /* 0x0000000200077212 */ /* 0x000fc400078ec0ff */
[----:B------:R-:W-:-:S04]  /*7370*/  FMNMX.FTZ R0, R146, R147, !PT ;  /* 0x0000009392007209 */ /* 0x000fc80007810000 */
[----:B------:R-:W-:Y:S01]  /*7380*/  FMNMX.FTZ R0, R144, R0, !PT ;  /* 0x0000000090007209 */ /* 0x000fe20007810000 */
[----:B------:R-:W-:Y:S03]  /*7390*/  HMMA.16816.F32.BF16 R28, R8, R98, RZ ;  /* 0x00000062081c723c */ /* 0x000fe600000418ff */
[----:B------:R-:W-:Y:S02]  /*73a0*/  FMNMX.FTZ R0, R103, R0, !PT ;  /* 0x0000000067007209 */ /* 0x000fe40007810000 */
[----:B------:R-:W-:Y:S02]  /*73b0*/  HSET2.LE.AND R5, R5, R231, PT ;  /* 0x000000e705057233 */ /* 0x000fe40003803000 */
[----:B------:R-:W-:Y:S02]  /*73c0*/  F2FP.BF16.F32.PACK_AB R4, R223, R165 ;  /* 0x000000a5df04723e */ /* 0x000fe400000010ff */
[----:B---3--:R-:W-:-:S02]  /*73d0*/  F2FP.BF16.F32.PACK_AB R12, R178, R150 ;  /* 0x00000096b20c723e */ /* 0x008fc400000010ff */
[----:B------:R-:W-:Y:S02]  /*73e0*/  FMNMX.FTZ R0, R136, R0, !PT ;  /* 0x0000000088007209 */ /* 0x000fe40007810000 */
[----:B------:R-:W-:Y:S02]  /*73f0*/  LOP3.LUT R4, R3, R4, RZ, 0xc0, !PT ;  /* 0x0000000403047212 */ /* 0x000fe400078ec0ff */
[----:B------:R-:W-:Y:S02]  /*7400*/  LOP3.LUT R5, R5, R12, RZ, 0xc0, !PT ;  /* 0x0000000c05057212 */ /* 0x000fe400078ec0ff */
[----:B------:R-:W-:Y:S01]  /*7410*/  FMNMX.FTZ R0, R133, R0, !PT ;  /* 0x0000000085007209 */ /* 0x000fe20007810000 */
[----:B------:R-:W-:Y:S03]  /*7420*/  HMMA.16816.F32.BF16 R32, R8, R110, RZ ;  /* 0x0000006e0820723c */ /* 0x000fe600000418ff */
[----:B------:R-:W-:-:S03]  /*7430*/  FMNMX.FTZ R0, R131, R0, !PT ;  /* 0x0000000083007209 */ /* 0x000fc60007810000 */
[----:B------:R-:W-:Y:S01]  /*7440*/  HMMA.16816.F32.BF16 R60, R8, R108, RZ ;  /* 0x0000006c083c723c */ /* 0x000fe200000418ff */
[----:B------:R-:W-:-:S05]  /*7450*/  FMNMX.FTZ R0, R129, R0, !PT ;  /* 0x0000000081007209 */ /* 0x000fca0007810000 */
[----:B------:R-:W-:Y:S01]  /*7460*/  HMMA.16816.F32.BF16 R52, R8, R92, RZ ;  /* 0x0000005c0834723c */ /* 0x000fe200000418ff */
[----:B------:R-:W-:-:S05]  /*7470*/  FMNMX.FTZ R0, R158, R0, !PT ;  /* 0x000000009e007209 */ /* 0x000fca0007810000 */
[C---:B------:R-:W-:Y:S06]  /*7480*/  HMMA.16816.F32.BF16 R48, R8.reuse, R88, RZ ;  /* 0x000000580830723c */ /* 0x040fec00000418ff */
[C---:B------:R-:W-:Y:S06]  /*7490*/  HMMA.16816.F32.BF16 R44, R8.reuse, R112, RZ ;  /* 0x00000070082c723c */ /* 0x040fec00000418ff */
[C---:B------:R-:W-:Y:S06]  /*74a0*/  HMMA.16816.F32.BF16 R40, R8.reuse, R116, RZ ;  /* 0x000000740828723c */ /* 0x040fec00000418ff */
[C---:B------:R-:W-:Y:S06]  /*74b0*/  HMMA.16816.F32.BF16 R24, R8.reuse, R94, RZ ;  /* 0x0000005e0818723c */ /* 0x040fec00000418ff */
[C---:B------:R-:W-:Y:S06]  /*74c0*/  HMMA.16816.F32.BF16 R16, R8.reuse, R90, RZ ;  /* 0x0000005a0810723c */ /* 0x040fec00000418ff */
[----:B------:R-:W-:Y:S06]  /*74d0*/  HMMA.16816.F32.BF16 R12, R8, R114, RZ ;  /* 0x00000072080c723c */ /* 0x000fec00000418ff */
[----:B------:R-:W-:Y:S06]  /*74e0*/  HMMA.16816.F32.BF16 R188, R4, R84, R56 ;  /* 0x0000005404bc723c */ /* 0x000fec0000041838 */
[----:B------:R-:W-:Y:S01]  /*74f0*/  HMMA.16816.F32.BF16 R8, R8, R118, RZ ;  /* 0x000000760808723c */ /* 0x000fe200000418ff */
[----:B------:R-:W-:-:S05]  /*7500*/  FMNMX.FTZ R0, R156, R0, !PT ;  /* 0x000000009c007209 */ /* 0x000fca0007810000 */
[----:B------:R-:W-:Y:S01]  /*7510*/  HMMA.16816.F32.BF16 R200, R4, R86, R28 ;  /* 0x0000005604c8723c */ /* 0x000fe2000004181c */
[----:B------:R-:W-:-:S06]  /*7520*/  FMNMX.FTZ R0, R141, R0, !PT ;  /* 0x000000008d007209 */ /* 0x000fcc0007810000 */
[----:B------:R-:W-:Y:S01]  /*7530*/  IMAD.WIDE.U32 R28, R180, -0x326172a9, RZ ;  /* 0xcd9e8d57b41c7825 */ /* 0x000fe200078e00ff */
[----:B------:R-:W-:-:S04]  /*7540*/  FMNMX.FTZ R0, R135, R0, !PT ;  /* 0x0000000087007209 */ /* 0x000fc80007810000 */
[----:B------:R-:W-:Y:S01]  /*7550*/  LOP3.LUT R3, R29, R179, RZ, 0x3c, !PT ;  /* 0x000000b31d037212 */ /* 0x000fe200078e3cff */
[----:B------:R-:W-:Y:S01]  /*7560*/  HMMA.16816.F32.BF16 R204, R4, R70, R32 ;  /* 0x0000004604cc723c */ /* 0x000fe20000041820 */
[----:B------:R-:W-:-:S06]  /*7570*/  FMNMX.FTZ R2, R228, R0, !PT ;  /* 0x00000000e4027209 */ /* 0x000fcc0007810000 */
[----:B------:R-:W-:Y:S01]  /*7580*/  IMAD.WIDE.U32 R34, R3, -0x2daee0ad, RZ ;  /* 0xd2511f5303227825 */ /* 0x000fe200078e00ff */
[----:B------:R-:W-:Y:S01]  /*7590*/  HMMA.16816.F32.BF16 R168, R4, R68, R60 ;  /* 0x0000004404a8723c */ /* 0x000fe2000004183c */
[----:B------:R-:W-:Y:S02]  /*75a0*/  FMNMX.FTZ R2, R154, R2, !PT ;  /* 0x000000029a027209 */ /* 0x000fe40007810000 */
[----:B------:R-:W-:-:S03]  /*75b0*/  FMNMX.FTZ R0, R149, R148, !PT ;  /* 0x0000009495007209 */ /* 0x000fc60007810000 */
[C---:B------:R-:W-:Y:S01]  /*75c0*/  HMMA.16816.F32.BF16 R248, R4.reuse, R72, R52 ;  /* 0x0000004804f8723c */ /* 0x040fe20000041834 */
[----:B------:R-:W-:Y:S02]  /*75d0*/  IMAD.MOV.U32 R61, RZ, RZ, R188 ;  /* 0x000000ffff3d7224 */ /* 0x000fe400078e00bc */
[----:B------:R-:W-:Y:S02]  /*75e0*/  IMAD.MOV.U32 R60, RZ, RZ, R189 ;  /* 0x000000ffff3c7224 */ /* 0x000fe400078e00bd */
[----:B------:R-:W-:Y:S01]  /*75f0*/  IMAD.MOV.U32 R63, RZ, RZ, R190 ;  /* 0x000000ffff3f7224 */ /* 0x000fe200078e00be */
[----:B------:R-:W-:Y:S01]  /*7600*/  HMMA.16816.F32.BF16 R244, R4, R76, R48 ;  /* 0x0000004c04f4723c */ /* 0x000fe20000041830 */
[----:B------:R-:W-:Y:S01]  /*7610*/  IMAD.MOV.U32 R62, RZ, RZ, R191 ;  /* 0x000000ffff3e7224 */ /* 0x000fe200078e00bf */
[----:B------:R-:W-:-:S04]  /*7620*/  FMNMX.FTZ R3, R155, R2, !PT ;  /* 0x000000029b037209 */ /* 0x000fc80007810000 */
[C---:B------:R-:W-:Y:S06]  /*7630*/  HMMA.16816.F32.BF16 R240, R4.reuse, R120, R44 ;  /* 0x0000007804f0723c */ /* 0x040fec000004182c */
[C---:B------:R-:W-:Y:S06]  /*7640*/  HMMA.16816.F32.BF16 R236, R4.reuse, R124, R40 ;  /* 0x0000007c04ec723c */ /* 0x040fec0000041828 */
[C---:B------:R-:W-:Y:S06]  /*7650*/  HMMA.16816.F32.BF16 R196, R4.reuse, R74, R24 ;  /* 0x0000004a04c4723c */ /* 0x040fec0000041818 */
[C---:B------:R-:W-:Y:S06]  /*7660*/  HMMA.16816.F32.BF16 R192, R4.reuse, R78, R16 ;  /* 0x0000004e04c0723c */ /* 0x040fec0000041810 */
[C---:B------:R-:W-:Y:S06]  /*7670*/  HMMA.16816.F32.BF16 R188, R4.reuse, R122, R12 ;  /* 0x0000007a04bc723c */ /* 0x040fec000004180c */
[----:B------:R-:W-:Y:S01]  /*7680*/  HMMA.16816.F32.BF16 R180, R4, R126, R8 ;  /* 0x0000007e04b4723c */ /* 0x000fe20000041808 */
[----:B------:R-:W-:-:S06]  /*7690*/  FMNMX.FTZ R2, R139, R0, !PT ;  /* 0x000000008b027209 */ /* 0x000fcc0007810000 */
[----:B------:R-:W-:Y:S02]  /*76a0*/  LOP3.LUT R4, R35, R82, R22, 0x96, !PT ;  /* 0x0000005223047212 */ /* 0x000fe400078e9616 */
[----:B------:R-:W-:-:S03]  /*76b0*/  FMNMX.FTZ R0, R235, R3, !PT ;  /* 0x00000003eb007209 */ /* 0x000fc60007810000 */
[----:B------:R-:W-:Y:S01]  /*76c0*/  IMAD.WIDE.U32 R32, R4, -0x326172a9, RZ ;  /* 0xcd9e8d5704207825 */ /* 0x000fe200078e00ff */
[----:B------:R-:W-:Y:S02]  /*76d0*/  FMNMX.FTZ R3, R138, R2, !PT ;  /* 0x000000028a037209 */ /* 0x000fe40007810000 */
[----:B------:R-:W-:Y:S02]  /*76e0*/  LOP3.LUT R2, R21, R28, R67, 0x96, !PT ;  /* 0x0000001c15027212 */ /* 0x000fe400078e9643 */
[----:B------:R-:W-:Y:S01]  /*76f0*/  LOP3.LUT R4, R33, R20, R65, 0x96, !PT ;  /* 0x0000001421047212 */ /* 0x000fe200078e9641 */
[----:B------:R-:W1:Y:S01]  /*7700*/  SHFL.BFLY PT, R9, R0, 0x2, 0x1f ;  /* 0x0c401f0000097f89 */ /* 0x000e6200000e0000 */
[----:B------:R-:W-:Y:S01]  /*7710*/  FMNMX.FTZ R6, R137, R3, !PT ;  /* 0x0000000389067209 */ /* 0x000fe20007810000 */
[----:B------:R-:W-:-:S04]  /*7720*/  IMAD.WIDE.U32 R2, R2, -0x2daee0ad, RZ ;  /* 0xd2511f5302027825 */ /* 0x000fc800078e00ff */
[----:B------:R-:W-:Y:S01]  /*7730*/  IMAD.WIDE.U32 R4, R4, -0x2daee0ad, RZ ;  /* 0xd2511f5304047825 */ /* 0x000fe200078e00ff */
[----:B------:R-:W-:Y:S02]  /*7740*/  FMNMX.FTZ R6, R134, R6, !PT ;  /* 0x0000000686067209 */ /* 0x000fe40007810000 */
[----:B------:R-:W-:Y:S02]  /*7750*/  LOP3.LUT R3, R3, R34, R81, 0x96, !PT ;  /* 0x0000002203037212 */ /* 0x000fe400078e9651 */
[----:B------:R-:W-:Y:S02]  /*7760*/  LOP3.LUT R7, R5, R2, R105, 0x96, !PT ;  /* 0x0000000205077212 */ /* 0x000fe400078e9669 */
[----:B------:R-:W-:-:S04]  /*7770*/  FMNMX.FTZ R2, R130, R6, !PT ;  /* 0x0000000682027209 */ /* 0x000fc80007810000 */
[----:B------:R-:W-:Y:S01]  /*7780*/  FMNMX.FTZ R5, R128, R2, !PT ;  /* 0x0000000280057209 */ /* 0x000fe20007810000 */
[----:B------:R-:W-:-:S04]  /*7790*/  IMAD.WIDE.U32 R2, R3, -0x326172a9, RZ ;  /* 0xcd9e8d5703027825 */ /* 0x000fc800078e00ff */
[----:B------:R-:W-:Y:S01]  /*77a0*/  IMAD.WIDE.U32 R6, R7, -0x326172a9, RZ ;  /* 0xcd9e8d5707067825 */ /* 0x000fe200078e00ff */
[----:B------:R-:W-:-:S04]  /*77b0*/  FMNMX.FTZ R5, R160, R5, !PT ;  /* 0x00000005a0057209 */ /* 0x000fc80007810000 */
[----:B------:R-:W-:Y:S02]  /*77c0*/  LOP3.LUT R8, R7, R2, R107, 0x96, !PT ;  /* 0x0000000207087212 */ /* 0x000fe400078e966b */
[----:B------:R-:W-:Y:S02]  /*77d0*/  FMNMX.FTZ R2, R145, R5, !PT ;  /* 0x0000000591027209 */ /* 0x000fe40007810000 */
[----:B------:R-:W-:Y:S02]  /*77e0*/  LOP3.LUT R3, R3, R32, R106, 0x96, !PT ;  /* 0x0000002003037212 */ /* 0x000fe400078e966a */
[----:B-1----:R-:W-:Y:S02]  /*77f0*/  FMNMX.FTZ R7, R0, R9, !PT ;  /* 0x0000000900077209 */ /* 0x002fe40007810000 */
[----:B------:R-:W-:Y:S01]  /*7800*/  FMNMX.FTZ R0, R142, R2, !PT ;  /* 0x000000028e007209 */ /* 0x000fe20007810000 */
[----:B------:R-:W-:-:S03]  /*7810*/  IMAD.WIDE.U32 R2, R3, -0x2daee0ad, RZ ;  /* 0xd2511f5303027825 */ /* 0x000fc600078e00ff */
[----:B------:R-:W-:Y:S01]  /*7820*/  FMNMX.FTZ R0, R140, R0, !PT ;  /* 0x000000008c007209 */ /* 0x000fe20007810000 */
[----:B------:R-:W-:Y:S01]  /*7830*/  IMAD.WIDE.U32 R8, R8, -0x2daee0ad, RZ ;  /* 0xd2511f5308087825 */ /* 0x000fe200078e00ff */
[----:B------:R-:W-:Y:S02]  /*7840*/  LOP3.LUT R3, R3, R4, R132, 0x96, !PT ;  /* 0x0000000403037212 */ /* 0x000fe400078e9684 */
[----:B------:R-:W-:Y:S01]  /*7850*/  FMNMX.FTZ R0, R174, R0, !PT ;  /* 0x00000000ae007209 */ /* 0x000fe20007810000 */
[----:B------:R-:W1:Y:S03]  /*7860*/  SHFL.BFLY PT, R12, R7, 0x1, 0x1f ;  /* 0x0c201f00070c7f89 */ /* 0x000e6600000e0000 */
[----:B------:R-:W-:Y:S01]  /*7870*/  FMNMX.FTZ R0, R175, R0, !PT ;  /* 0x00000000af007209 */ /* 0x000fe20007810000 */
[----:B------:R-:W-:Y:S01]  /*7880*/  IMAD.WIDE.U32 R4, R3, -0x326172a9, RZ ;  /* 0xcd9e8d5703047825 */ /* 0x000fe200078e00ff */
[----:B------:R-:W-:-:S02]  /*7890*/  LOP3.LUT R2, R9, R2, R152, 0x96, !PT ;  /* 0x0000000209027212 */ /* 0x000fc400078e9698 */
[----:B------:R-:W-:Y:S02]  /*78a0*/  FMNMX.FTZ R9, R252, R0, !PT ;  /* 0x00000000fc097209 */ /* 0x000fe40007810000 */
[----:B------:R-:W-:Y:S02]  /*78b0*/  LOP3.LUT R0, R5, R6, R187, 0x96, !PT ;  /* 0x0000000605007212 */ /* 0x000fe400078e96bb */
[----:B------:R-:W-:-:S05]  /*78c0*/  FMNMX.FTZ R5, R164, R9, !PT ;  /* 0x00000009a4057209 */ /* 0x000fca0007810000 */
[----:B------:R-:W2:Y:S01]  /*78d0*/  SHFL.BFLY PT, R11, R5, 0x2, 0x1f ;  /* 0x0c401f00050b7f89 */ /* 0x000ea200000e0000 */
[----:B------:R-:W-:-:S05]  /*78e0*/  IMAD.WIDE.U32 R2, R2, -0x326172a9, RZ ;  /* 0xcd9e8d5702027825 */ /* 0x000fca00078e00ff */
[----:B------:R-:W-:Y:S02]  /*78f0*/  LOP3.LUT R4, R3, R4, R80, 0x96, !PT ;  /* 0x0000000403047212 */ /* 0x000fe400078e9650 */
[C---:B------:R-:W-:Y:S02]  /*7900*/  LOP3.LUT R6, R2.reuse, 0xffff, RZ, 0xc0, !PT ;  /* 0x0000ffff02067812 */ /* 0x040fe400078ec0ff */
[----:B------:R-:W-:Y:S02]  /*7910*/  LOP3.LUT R10, R2, 0xff, RZ, 0xc0, !PT ;  /* 0x000000ff020a7812 */ /* 0x000fe400078ec0ff */
[--C-:B------:R-:W-:Y:S02]  /*7920*/  SHF.R.U32.HI R15, RZ, 0x10, R2.reuse ;  /* 0x00000010ff0f7819 */ /* 0x100fe40000011602 */
[----:B------:R-:W-:Y:S01]  /*7930*/  SHF.R.U32.HI R14, RZ, 0x18, R2 ;  /* 0x00000018ff0e7819 */ /* 0x000fe20000011602 */
[----:B------:R-:W-:-:S04]  /*7940*/  IMAD.WIDE.U32 R2, R0, -0x2daee0ad, RZ ;  /* 0xd2511f5300027825 */ /* 0x000fc800078e00ff */
[----:B------:R-:W-:Y:S01]  /*7950*/  IMAD.MOV.U32 R50, RZ, RZ, R104 ;  /* 0x000000ffff327224 */ /* 0x000fe200078e0068 */
[----:B-1----:R-:W-:Y:S02]  /*7960*/  FMNMX.FTZ R104, R7, R12, !PT ;  /* 0x0000000c07687209 */ /* 0x002fe40007810000 */
[----:B------:R-:W-:Y:S02]  /*7970*/  LOP3.LUT R0, R3, R8, R100, 0x96, !PT ;  /* 0x0000000803007212 */ /* 0x000fe400078e9664 */
[C---:B------:R-:W-:Y:S02]  /*7980*/  LOP3.LUT R7, R2.reuse, 0xffff, RZ, 0xc0, !PT ;  /* 0x0000ffff02077812 */ /* 0x040fe400078ec0ff */
[----:B------:R-:W-:Y:S02]  /*7990*/  LOP3.LUT R12, R2, 0xff, RZ, 0xc0, !PT ;  /* 0x000000ff020c7812 */ /* 0x000fe400078ec0ff */
[--C-:B------:R-:W-:Y:S02]  /*79a0*/  SHF.R.U32.HI R9, RZ, 0x10, R2.reuse ;  /* 0x00000010ff097819 */ /* 0x100fe40000011602 */
[----:B------:R-:W-:Y:S01]  /*79b0*/  SHF.R.U32.HI R8, RZ, 0x18, R2 ;  /* 0x00000018ff087819 */ /* 0x000fe20000011602 */
[C---:B------:R-:W-:Y:S01]  /*79c0*/  FMUL.FTZ R2, R104.reuse, UR22 ;  /* 0x0000001668027c20 */ /* 0x040fe20008410000 */
[----:B------:R-:W-:-:S02]  /*79d0*/  FSETP.NEU.FTZ.AND P1, PT, R104, -INF , PT ;  /* 0xff8000006800780b */ /* 0x000fc40003f3d000 */
[----:B------:R-:W-:Y:S02]  /*79e0*/  SHF.R.U32.HI R6, RZ, 0x8, R6 ;  /* 0x00000008ff067819 */ /* 0x000fe40000011606 */
[----:B------:R-:W-:Y:S02]  /*79f0*/  FSEL R13, R2, RZ, P1 ;  /* 0x000000ff020d7208 */ /* 0x000fe40000800000 */
[----:B--2---:R-:W-:Y:S02]  /*7a00*/  FMNMX.FTZ R2, R5, R11, !PT ;  /* 0x0000000b05027209 */ /* 0x004fe40007810000 */
[----:B------:R-:W-:-:S03]  /*7a10*/  PRMT R16, R10, 0x5410, R6 ;  /* 0x000054100a107816 */ /* 0x000fc60000000006 */
[----:B------:R-:W1:Y:S01]  /*7a20*/  SHFL.BFLY PT, R10, R2, 0x1, 0x1f ;  /* 0x0c201f00020a7f89 */ /* 0x000e6200000e0000 */
[----:B------:R-:W-:Y:S01]  /*7a30*/  FFMA.FTZ R5, R146, UR22, -R13 ;  /* 0x0000001692057c23 */ /* 0x000fe2000801080d */
[----:B------:R-:W-:-:S03]  /*7a40*/  LOP3.LUT R3, R15, 0xff, RZ, 0xc0, !PT ;  /* 0x000000ff0f037812 */ /* 0x000fc600078ec0ff */
[----:B------:R2:W-:Y:S01]  /*7a50*/  MUFU.EX2 R30, R5 ;  /* 0x00000005001e7308 */ /* 0x0005e20000000800 */
[----:B------:R-:W-:Y:S02]  /*7a60*/  PRMT R11, R3, 0x5410, R14 ;  /* 0x00005410030b7816 */ /* 0x000fe4000000000e */
[----:B------:R-:W-:Y:S01]  /*7a70*/  LOP3.LUT R3, R9, 0xff, RZ, 0xc0, !PT ;  /* 0x000000ff09037812 */ /* 0x000fe200078ec0ff */
[----:B------:R-:W-:-:S03]  /*7a80*/  FFMA.FTZ R6, R147, UR22, -R13 ;  /* 0x0000001693067c23 */ /* 0x000fc6000801080d */
[----:B------:R-:W-:Y:S02]  /*7a90*/  PRMT R15, R3, 0x5410, R8 ;  /* 0x00005410030f7816 */ /* 0x000fe40000000008 */
[----:B------:R-:W-:Y:S02]  /*7aa0*/  LOP3.LUT R3, R4, 0xffff, RZ, 0xc0, !PT ;  /* 0x0000ffff04037812 */ /* 0x000fe400078ec0ff */
[----:B--2---:R-:W-:-:S04]  /*7ab0*/  SHF.R.U32.HI R5, RZ, 0x8, R7 ;  /* 0x00000008ff057819 */ /* 0x004fc80000011607 */
[----:B------:R-:W-:Y:S01]  /*7ac0*/  PRMT R9, R12, 0x5410, R5 ;  /* 0x000054100c097816 */ /* 0x000fe20000000005 */
[--C-:B------:R-:W-:Y:S01]  /*7ad0*/  FFMA.FTZ R5, R144, UR22, -R13.reuse ;  /* 0x0000001690057c23 */ /* 0x100fe2000801080d */
[----:B------:R2:W-:Y:S08]  /*7ae0*/  MUFU.EX2 R225, R6 ;  /* 0x0000000600e17308 */ /* 0x0005f00000000800 */
[----:B------:R3:W-:Y:S01]  /*7af0*/  MUFU.EX2 R213, R5 ;  /* 0x0000000500d57308 */ /* 0x0007e20000000800 */
[--C-:B--2---:R-:W-:Y:S01]  /*7b00*/  FFMA.FTZ R6, R103, UR22, -R13.reuse ;  /* 0x0000001667067c23 */ /* 0x104fe2000801080d */
[----:B-1----:R-:W-:Y:S01]  /*7b10*/  FMNMX.FTZ R103, R2, R10, !PT ;  /* 0x0000000a02677209 */ /* 0x002fe20007810000 */
[----:B------:R-:W-:Y:S01]  /*7b20*/  FFMA.FTZ R2, R136, UR22, -R13 ;  /* 0x0000001688027c23 */ /* 0x000fe2000801080d */
[----:B---3--:R-:W-:-:S02]  /*7b30*/  SHF.R.U32.HI R5, RZ, 0x8, R3 ;  /* 0x00000008ff057819 */ /* 0x008fc40000011603 */
[----:B------:R-:W-:-:S04]  /*7b40*/  LOP3.LUT R3, R4, 0xff, RZ, 0xc0, !PT ;  /* 0x000000ff04037812 */ /* 0x000fc800078ec0ff */
[----:B------:R-:W-:Y:S02]  /*7b50*/  PRMT R7, R3, 0x5410, R5 ;  /* 0x0000541003077816 */ /* 0x000fe40000000005 */
[--C-:B------:R-:W-:Y:S01]  /*7b60*/  SHF.R.U32.HI R5, RZ, 0x10, R4.reuse ;  /* 0x00000010ff057819 */ /* 0x100fe20000011604 */
[----:B------:R1:W-:Y:S01]  /*7b70*/  MUFU.EX2 R49, R2 ;  /* 0x0000000200317308 */ /* 0x0003e20000000800 */
[----:B------:R-:W-:Y:S02]  /*7b80*/  SHF.R.U32.HI R3, RZ, 0x18, R4 ;  /* 0x00000018ff037819 */ /* 0x000fe40000011604 */
[----:B------:R-:W-:Y:S01]  /*7b90*/  FSETP.NEU.FTZ.AND P1, PT, R103, -INF , PT ;  /* 0xff8000006700780b */ /* 0x000fe20003f3d000 */
[----:B------:R-:W-:Y:S01]  /*7ba0*/  FFMA.FTZ R4, R133, UR22, -R13 ;  /* 0x0000001685047c23 */ /* 0x000fe2000801080d */
[----:B-1----:R-:W-:-:S04]  /*7bb0*/  LOP3.LUT R2, R5, 0xff, RZ, 0xc0, !PT ;  /* 0x000000ff05027812 */ /* 0x002fc800078ec0ff */
[----:B------:R-:W-:Y:S01]  /*7bc0*/  PRMT R5, R2, 0x5410, R3 ;  /* 0x0000541002057816 */ /* 0x000fe20000000003 */
[----:B------:R-:W-:Y:S01]  /*7bd0*/  FFMA.FTZ R3, R131, UR22, -R13 ;  /* 0x0000001683037c23 */ /* 0x000fe2000801080d */
[----:B------:R-:W-:-:S03]  /*7be0*/  FMUL.FTZ R2, R103, UR22 ;  /* 0x0000001667027c20 */ /* 0x000fc60008410000 */
[----:B------:R1:W-:Y:S02]  /*7bf0*/  MUFU.EX2 R144, R3 ;  /* 0x0000000300907308 */ /* 0x0003e40000000800 */
[----:B------:R-:W-:Y:S02]  /*7c00*/  FSEL R12, R2, RZ, P1 ;  /* 0x000000ff020c7208 */ /* 0x000fe40000800000 */
[----:B------:R-:W-:-:S04]  /*7c10*/  LOP3.LUT R2, R0, 0xffff, RZ, 0xc0, !PT ;  /* 0x0000ffff00027812 */ /* 0x000fc800078ec0ff */
[----:B------:R2:W-:Y:S01]  /*7c20*/  MUFU.EX2 R222, R4 ;  /* 0x0000000400de7308 */ /* 0x0005e20000000800 */
[----:B-1----:R-:W-:-:S07]  /*7c30*/  FFMA.FTZ R3, R129, UR22, -R13 ;  /* 0x0000001681037c23 */ /* 0x002fce000801080d */
[----:B------:R1:W-:Y:S01]  /*7c40*/  MUFU.EX2 R17, R3 ;  /* 0x0000000300117308 */ /* 0x0003e20000000800 */
[----:B--2---:R-:W-:-:S07]  /*7c50*/  FFMA.FTZ R4, R139, UR22, -R12 ;  /* 0x000000168b047c23 */ /* 0x004fce000801080c */
[----:B------:R-:W2:Y:S01]  /*7c60*/  MUFU.EX2 R224, R6 ;  /* 0x0000000600e07308 */ /* 0x000ea20000000800 */
[----:B-1----:R-:W-:Y:S02]  /*7c70*/  SHF.R.U32.HI R3, RZ, 0x8, R2 ;  /* 0x00000008ff037819 */ /* 0x002fe40000011602 */
[----:B------:R-:W-:-:S05]  /*7c80*/  LOP3.LUT R2, R0, 0xff, RZ, 0xc0, !PT ;  /* 0x000000ff00027812 */ /* 0x000fca00078ec0ff */
[----:B------:R1:W-:Y:S02]  /*7c90*/  MUFU.EX2 R226, R4 ;  /* 0x0000000400e27308 */ /* 0x0003e40000000800 */
[----:B-1----:R-:W-:Y:S01]  /*7ca0*/  PRMT R4, R2, 0x5410, R3 ;  /* 0x0000541002047816 */ /* 0x002fe20000000003 */
[----:B------:R-:W-:Y:S01]  /*7cb0*/  FFMA.FTZ R2, R138, UR22, -R12 ;  /* 0x000000168a027c23 */ /* 0x000fe2000801080c */
[----:B------:R-:W-:-:S04]  /*7cc0*/  SHF.R.U32.HI R3, RZ, 0x10, R0 ;  /* 0x00000010ff037819 */ /* 0x000fc80000011600 */
[----:B------:R1:W3:Y:S02]  /*7cd0*/  MUFU.EX2 R48, R2 ;  /* 0x0000000200307308 */ /* 0x0002e40000000800 */
[----:B-1----:R-:W-:Y:S02]  /*7ce0*/  SHF.R.U32.HI R2, RZ, 0x18, R0 ;  /* 0x00000018ff027819 */ /* 0x002fe40000011600 */
[----:B------:R-:W-:Y:S01]  /*7cf0*/  LOP3.LUT R0, R3, 0xff, RZ, 0xc0, !PT ;  /* 0x000000ff03007812 */ /* 0x000fe200078ec0ff */
[----:B------:R-:W-:-:S03]  /*7d00*/  FFMA.FTZ R3, R149, UR22, -R12 ;  /* 0x0000001695037c23 */ /* 0x000fc6000801080c */
[----:B------:R-:W-:Y:S02]  /*7d10*/  PRMT R14, R0, 0x5410, R2 ;  /* 0x00005410000e7816 */ /* 0x000fe40000000002 */
[--C-:B------:R-:W-:Y:S02]  /*7d20*/  HSET2.LE.AND R0, R16, R231.reuse, PT ;  /* 0x000000e710007233 */ /* 0x100fe40003803000 */
[----:B--2---:R-:W-:Y:S01]  /*7d30*/  F2FP.BF16.F32.PACK_AB R2, R224, R213 ;  /* 0x000000d5e002723e */ /* 0x004fe200000010ff */
[----:B------:R1:W-:Y:S03]  /*7d40*/  MUFU.EX2 R219, R3 ;  /* 0x0000000300db7308 */ /* 0x0003e60000000800 */
[----:B------:R-:W-:Y:S02]  /*7d50*/  LOP3.LUT R10, R0, R2, RZ, 0xc0, !PT ;  /* 0x00000002000a7212 */ /* 0x000fe400078ec0ff */
[----:B------:R-:W-:-:S02]  /*7d60*/  HSET2.LE.AND R0, R11, R231, PT ;  /* 0x000000e70b007233 */ /* 0x000fc40003803000 */
[----:B---3--:R-:W-:Y:S01]  /*7d70*/  F2FP.BF16.F32.PACK_AB R2, R48, R226 ;  /* 0x000000e23002723e */ /* 0x008fe200000010ff */
[----:B-1----:R-:W-:-:S03]  /*7d80*/  FFMA.FTZ R3, R148, UR22, -R12 ;  /* 0x0000001694037c23 */ /* 0x002fc6000801080c */
[----:B------:R-:W-:Y:S01]  /*7d90*/  LOP3.LUT R11, R0, R2, RZ, 0xc0, !PT ;  /* 0x00000002000b7212 */ /* 0x000fe200078ec0ff */
[----:B------:R1:W2:Y:S01]  /*7da0*/  MUFU.EX2 R220, R3 ;  /* 0x0000000300dc7308 */ /* 0x0002a20000000800 */
[----:B------:R-:W-:Y:S02]  /*7db0*/  HSET2.LE.AND R0, R9, R231, PT ;  /* 0x000000e709007233 */ /* 0x000fe40003803000 */
[----:B------:R-:W-:-:S04]  /*7dc0*/  F2FP.BF16.F32.PACK_AB R2, R17, R144 ;  /* 0x000000901102723e */ /* 0x000fc800000010ff */
        /* <DEDUP_REMOVED lines=8> */
[----:B------:R1:W3:Y:S01]  /*7e50*/  MUFU.EX2 R20, R3 ;  /* 0x0000000300147308 */ /* 0x0002e20000000800 */
[----:B--2---:R-:W-:-:S04]  /*7e60*/  F2FP.BF16.F32.PACK_AB R2, R220, R219 ;  /* 0x000000dbdc02723e */ /* 0x004fc800000010ff */
[----:B------:R-:W-:Y:S01]  /*7e70*/  LOP3.LUT R9, R0, R2, RZ, 0xc0, !PT ;  /* 0x0000000200097212 */ /* 0x000fe200078ec0ff */
[----:B-1----:R-:W-:-:S04]  /*7e80*/  FFMA.FTZ R3, R137, UR22, -R12 ;  /* 0x0000001689037c23 */ /* 0x002fc8000801080c */
[----:B------:R1:W-:Y:S01]  /*7e90*/  MUFU.EX2 R56, R3 ;  /* 0x0000000300387308 */ /* 0x0003e20000000800 */
[----:B------:R-:W-:Y:S02]  /*7ea0*/  HSET2.LE.AND R0, R15, R231, PT ;  /* 0x000000e70f007233 */ /* 0x000fe40003803000 */
[----:B---3--:R-:W-:Y:S01]  /*7eb0*/  F2FP.BF16.F32.PACK_AB R2, R20, R146 ;  /* 0x000000921402723e */ /* 0x008fe200000010ff */
[----:B-1----:R-:W-:Y:S01]  /*7ec0*/  FFMA.FTZ R3, R134, UR22, -R12 ;  /* 0x0000001686037c23 */ /* 0x002fe2000801080c */
[----:B------:R-:W-:-:S03]  /*7ed0*/  IMAD.MOV.U32 R134, RZ, RZ, R17 ;  /* 0x000000ffff867224 */ /* 0x000fc600078e0011 */
[----:B------:R-:W1:Y:S01]  /*7ee0*/  MUFU.EX2 R221, R3 ;  /* 0x0000000300dd7308 */ /* 0x000e620000000800 */
[----:B------:R-:W-:Y:S01]  /*7ef0*/  HMMA.16816.F32.BF16 R16, R8, R108, RZ ;  /* 0x0000006c0810723c */ /* 0x000fe200000418ff */
[----:B------:R-:W-:Y:S02]  /*7f00*/  LOP3.LUT R7, R0, R2, RZ, 0xc0, !PT ;  /* 0x0000000200077212 */ /* 0x000fe400078ec0ff */
[----:B------:R-:W-:Y:S02]  /*7f10*/  HSET2.LE.AND R0, R4, R231, PT ;  /* 0x000000e704007233 */ /* 0x000fe40003803000 */
[----:B------:R-:W-:-:S04]  /*7f20*/  F2FP.BF16.F32.PACK_AB R2, R222, R49 ;  /* 0x00000031de02723e */ /* 0x000fc800000010ff */
[----:B------:R-:W-:Y:S02]  /*7f30*/  LOP3.LUT R4, R0, R2, RZ, 0xc0, !PT ;  /* 0x0000000200047212 */ /* 0x000fe400078ec0ff */
[----:B------:R-:W-:Y:S02]  /*7f40*/  HSET2.LE.AND R0, R14, R231, PT ;  /* 0x000000e70e007233 */ /* 0x000fe40003803000 */
[----:B-1----:R-:W-:-:S04]  /*7f50*/  F2FP.BF16.F32.PACK_AB R2, R221, R56 ;  /* 0x00000038dd02723e */ /* 0x002fc800000010ff */
[----:B------:R-:W-:Y:S01]  /*7f60*/  LOP3.LUT R5, R0, R2, RZ, 0xc0, !PT ;  /* 0x0000000200057212 */ /* 0x000fe200078ec0ff */
[----:B------:R-:W-:Y:S01]  /*7f70*/  IMAD.MOV.U32 R109, RZ, RZ, R20 ;  /* 0x000000ffff6d7224 */ /* 0x000fe200078e0014 */
[----:B------:R-:W-:Y:S06]  /*7f80*/  HMMA.16816.F32.BF16 R24, R8, R88, RZ ;  /* 0x000000580818723c */ /* 0x000fec00000418ff */
[----:B------:R-:W-:Y:S01]  /*7f90*/  HMMA.16816.F32.BF16 R128, R4, R68, R16 ;  /* 0x000000440480723c */ /* 0x000fe20000041810 */
[----:B------:R-:W-:-:S05]  /*7fa0*/  UIADD3 UR6, UR6, 0x1, URZ ;  /* 0x0000000106067890 */ /* 0x000fca000fffe03f */
[C---:B------:R-:W-:Y:S06]  /*7fb0*/  HMMA.16816.F32.BF16 R20, R8.reuse, R96, RZ ;  /* 0x000000600814723c */ /* 0x040fec00000418ff */
[----:B------:R-:W-:Y:S01]  /*7fc0*/  HMMA.16816.F32.BF16 R16, R8, R92, RZ ;  /* 0x0000005c0810723c */ /* 0x000fe200000418ff */
[----:B------:R-:W-:-:S05]  /*7fd0*/  LOP3.LUT R2, R83, UR6, R233, 0x96, !PT ;  /* 0x0000000653027c12 */ /* 0x000fca000f8e96e9 */
[----:B------:R-:W-:Y:S01]  /*7fe0*/  IMAD.WIDE.U32 R2, R2, -0x326172a9, RZ ;  /* 0xcd9e8d5702027825 */ /* 0x000fe200078e00ff */
[----:B------:R-:W-:Y:S03]  /*7ff0*/  HMMA.16816.F32.BF16 R52, R8, R114, RZ ;  /* 0x000000720834723c */ /* 0x000fe600000418ff */
[----:B------:R-:W-:Y:S01]  /*8000*/  IMAD.MOV.U32 R108, RZ, RZ, R167 ;  /* 0x000000ffff6c7224 */ /* 0x000fe200078e00a7 */
[----:B------:R-:W-:Y:S01]  /*8010*/  LOP3.LUT R0, R3, R28, R67, 0x96, !PT ;  /* 0x0000001c03007212 */ /* 0x000fe200078e9643 */
[----:B------:R-:W-:Y:S01]  /*8020*/  IMAD.MOV.U32 R136, RZ, RZ, R166 ;  /* 0x000000ffff887224 */ /* 0x000fe200078e00a6 */
[----:B------:R-:W-:Y:S01]  /*8030*/  LOP3.LUT R15, R33, R2, R65, 0x96, !PT ;  /* 0x00000002210f7212 */ /* 0x000fe200078e9641 */
[----:B------:R-:W-:Y:S01]  /*8040*/  IMAD.MOV.U32 R139, RZ, RZ, R165 ;  /* 0x000000ffff8b7224 */ /* 0x000fe200078e00a5 */
[----:B------:R-:W-:Y:S01]  /*8050*/  LOP3.LUT R3, R3, R64, R67, 0x96, !PT ;  /* 0x0000004003037212 */ /* 0x000fe200078e9643 */
[----:B------:R-:W-:Y:S01]  /*8060*/  IMAD.MOV.U32 R68, RZ, RZ, R164 ;  /* 0x000000ffff447224 */ /* 0x000fe200078e00a4 */
[----:B------:R-:W-:Y:S01]  /*8070*/  LOP3.LUT R14, R39, R2, R65, 0x96, !PT ;  /* 0x00000002270e7212 */ /* 0x000fe200078e9641 */
        /* <DEDUP_REMOVED lines=10> */
[----:B------:R-:W-:-:S05]  /*8120*/  IMAD.WIDE.U32 R2, R3, -0x2daee0ad, RZ ;  /* 0xd2511f5303027825 */ /* 0x000fca00078e00ff */
[C---:B------:R-:W-:Y:S06]  /*8130*/  HMMA.16816.F32.BF16 R16, R8.reuse, R112, RZ ;  /* 0x000000700810723c */ /* 0x040fec00000418ff */
[C---:B------:R-:W-:Y:S06]  /*8140*/  HMMA.16816.F32.BF16 R20, R8.reuse, R116, RZ ;  /* 0x000000740814723c */ /* 0x040fec00000418ff */
[C---:B------:R-:W-:Y:S06]  /*8150*/  HMMA.16816.F32.BF16 R24, R8.reuse, R110, RZ ;  /* 0x0000006e0818723c */ /* 0x040fec00000418ff */
[C---:B------:R-:W-:Y:S06]  /*8160*/  HMMA.16816.F32.BF16 R28, R8.reuse, R98, RZ ;  /* 0x00000062081c723c */ /* 0x040fec00000418ff */
[C---:B------:R-:W-:Y:S06]  /*8170*/  HMMA.16816.F32.BF16 R40, R8.reuse, R94, RZ ;  /* 0x0000005e0828723c */ /* 0x040fec00000418ff */
[C---:B------:R-:W-:Y:S06]  /*8180*/  HMMA.16816.F32.BF16 R44, R8.reuse, R90, RZ ;  /* 0x0000005a082c723c */ /* 0x040fec00000418ff */
[----:B------:R-:W-:Y:S07]  /*8190*/  HMMA.16816.F32.BF16 R56, R8, R118, RZ ;  /* 0x000000760838723c */ /* 0x000fee00000418ff */
[----:B------:R-:W-:-:S04]  /*81a0*/  IMAD.WIDE.U32 R10, R15, -0x2daee0ad, RZ ;  /* 0xd2511f530f0a7825 */ /* 0x000fc800078e00ff */
[----:B------:R-:W-:-:S04]  /*81b0*/  IMAD.WIDE.U32 R14, R14, -0x2daee0ad, RZ ;  /* 0xd2511f530e0e7825 */ /* 0x000fc800078e00ff */
[----:B------:R-:W-:Y:S01]  /*81c0*/  IMAD.WIDE.U32 R8, R0, -0x2daee0ad, RZ ;  /* 0xd2511f5300087825 */ /* 0x000fe200078e00ff */
[----:B------:R-:W-:-:S03]  /*81d0*/  LOP3.LUT R0, R15, R2, R105, 0x96, !PT ;  /* 0x000000020f007212 */ /* 0x000fc600078e9669 */
[----:B------:R-:W-:Y:S01]  /*81e0*/  IMAD.MOV.U32 R115, RZ, RZ, R49 ;  /* 0x000000ffff737224 */ /* 0x000fe200078e0031 */
[----:B------:R-:W-:Y:S01]  /*81f0*/  LOP3.LUT R9, R9, R34, R81, 0x96, !PT ;  /* 0x0000002209097212 */ /* 0x000fe200078e9651 */
[----:B------:R-:W-:Y:S01]  /*8200*/  IMAD.MOV.U32 R83, RZ, RZ, R48 ;  /* 0x000000ffff537224 */ /* 0x000fe200078e0030 */
[----:B------:R-:W-:Y:S01]  /*8210*/  LOP3.LUT R11, R11, R8, R105, 0x96, !PT ;  /* 0x000000080b0b7212 */ /* 0x000fe200078e9669 */
[----:B------:R-:W-:-:S04]  /*8220*/  IMAD.WIDE.U32 R48, R0, -0x326172a9, RZ ;  /* 0xcd9e8d5700307825 */ /* 0x000fc800078e00ff */
[----:B------:R-:W-:Y:S01]  /*8230*/  FFMA.FTZ R0, R158, UR22, -R13 ;  /* 0x000000169e007c23 */ /* 0x000fe2000801080d */
[----:B------:R-:W-:Y:S01]  /*8240*/  LOP3.LUT R3, R3, R66, R81, 0x96, !PT ;  /* 0x0000004203037212 */ /* 0x000fe200078e9651 */
[----:B------:R-:W-:Y:S02]  /*8250*/  IMAD.MOV.U32 R88, RZ, RZ, R147 ;  /* 0x000000ffff587224 */ /* 0x000fe400078e0093 */
[----:B------:R-:W-:Y:S02]  /*8260*/  IMAD.MOV.U32 R89, RZ, RZ, R146 ;  /* 0x000000ffff597224 */ /* 0x000fe400078e0092 */
[----:B------:R-:W-:Y:S02]  /*8270*/  IMAD.MOV.U32 R147, RZ, RZ, R50 ;  /* 0x000000ffff937224 */ /* 0x000fe400078e0032 */
[----:B------:R-:W-:Y:S02]  /*8280*/  IMAD.MOV.U32 R146, RZ, RZ, R51 ;  /* 0x000000ffff927224 */ /* 0x000fe400078e0033 */
[----:B------:R-:W-:-:S02]  /*8290*/  IMAD.MOV.U32 R82, RZ, RZ, R223 ;  /* 0x000000ffff527224 */ /* 0x000fc400078e00df */
[----:B------:R-:W-:Y:S01]  /*82a0*/  IMAD.WIDE.U32 R8, R9, -0x326172a9, RZ ;  /* 0xcd9e8d5709087825 */ /* 0x000fe200078e00ff */
[----:B------:R1:W-:Y:S03]  /*82b0*/  MUFU.EX2 R223, R0 ;  /* 0x0000000000df7308 */ /* 0x0003e60000000800 */
[----:B------:R-:W-:Y:S01]  /*82c0*/  IMAD.WIDE.U32 R50, R11, -0x326172a9, RZ ;  /* 0xcd9e8d570b327825 */ /* 0x000fe200078e00ff */
[----:B------:R-:W-:-:S03]  /*82d0*/  LOP3.LUT R9, R9, R32, R106, 0x96, !PT ;  /* 0x0000002009097212 */ /* 0x000fc600078e966a */
[----:B------:R-:W-:Y:S01]  /*82e0*/  IMAD.MOV.U32 R117, RZ, RZ, R231 ;  /* 0x000000ffff757224 */ /* 0x000fe200078e00e7 */
[----:B------:R-:W-:Y:S01]  /*82f0*/  LOP3.LUT R8, R51, R8, R107, 0x96, !PT ;  /* 0x0000000833087212 */ /* 0x000fe200078e966b */
[----:B------:R-:W-:-:S04]  /*8300*/  IMAD.WIDE.U32 R2, R3, -0x326172a9, RZ ;  /* 0xcd9e8d5703027825 */ /* 0x000fc800078e00ff */
[----:B------:R-:W-:Y:S02]  /*8310*/  IMAD.MOV.U32 R119, RZ, RZ, R139 ;  /* 0x000000ffff777224 */ /* 0x000fe400078e008b */
[----:B-1----:R-:W-:Y:S01]  /*8320*/  FFMA.FTZ R0, R156, UR22, -R13 ;  /* 0x000000169c007c23 */ /* 0x002fe2000801080d */
[----:B------:R-:W-:Y:S02]  /*8330*/  IMAD.MOV.U32 R118, RZ, RZ, R136 ;  /* 0x000000ffff767224 */ /* 0x000fe400078e0088 */
[----:B------:R-:W-:Y:S01]  /*8340*/  IMAD.MOV.U32 R112, RZ, RZ, R61 ;  /* 0x000000ffff707224 */ /* 0x000fe200078e003d */
[----:B------:R1:W-:Y:S01]  /*8350*/  MUFU.EX2 R231, R0 ;  /* 0x0000000000e77308 */ /* 0x0003e20000000800 */
[----:B------:R-:W-:Y:S01]  /*8360*/  HMMA.16816.F32.BF16 R136, R4, R120, R16 ;  /* 0x000000780488723c */ /* 0x000fe20000041810 */
[----:B------:R-:W-:Y:S01]  /*8370*/  IMAD.MOV.U32 R113, RZ, RZ, R60 ;  /* 0x000000ffff717224 */ /* 0x000fe200078e003c */
[----:B------:R-:W-:Y:S01]  /*8380*/  LOP3.LUT R15, R49, R2, R107, 0x96, !PT ;  /* 0x00000002310f7212 */ /* 0x000fe200078e966b */
[----:B------:R-:W-:Y:S01]  /*8390*/  IMAD.MOV.U32 R116, RZ, RZ, R227 ;  /* 0x000000ffff747224 */ /* 0x000fe200078e00e3 */
[----:B------:R2:W-:Y:S01]  /*83a0*/  STL [R1+0x30], R152 ;  /* 0x0000309801007387 */ /* 0x0005e20000100800 */
[----:B------:R-:W-:-:S02]  /*83b0*/  IMAD.WIDE.U32 R60, R8, -0x2daee0ad, RZ ;  /* 0xd2511f53083c7825 */ /* 0x000fc400078e00ff */
[----:B------:R-:W-:Y:S02]  /*83c0*/  LOP3.LUT R16, R3, R38, R106, 0x96, !PT ;  /* 0x0000002603107212 */ /* 0x000fe400078e966a */
[----:B------:R-:W-:Y:S02]  /*83d0*/  IMAD.MOV.U32 R110, RZ, RZ, R108 ;  /* 0x000000ffff6e7224 */ /* 0x000fe400078e006c */
[----:B------:R-:W-:Y:S02]  /*83e0*/  IMAD.MOV.U32 R72, RZ, RZ, R134 ;  /* 0x000000ffff487224 */ /* 0x000fe400078e0086 */
[----:B------:R-:W-:Y:S02]  /*83f0*/  IMAD.MOV.U32 R73, RZ, RZ, R133 ;  /* 0x000000ffff497224 */ /* 0x000fe400078e0085 */
[----:B------:R-:W-:Y:S02]  /*8400*/  IMAD.MOV.U32 R90, RZ, RZ, R68 ;  /* 0x000000ffff5a7224 */ /* 0x000fe400078e0044 */
[----:B-1----:R-:W-:Y:S01]  /*8410*/  FFMA.FTZ R0, R141, UR22, -R13 ;  /* 0x000000168d007c23 */ /* 0x002fe2000801080d */
[----:B------:R-:W-:-:S02]  /*8420*/  IMAD.MOV.U32 R18, RZ, RZ, R152 ;  /* 0x000000ffff127224 */ /* 0x000fc400078e0098 */
        /* <DEDUP_REMOVED lines=8> */
[C---:B------:R-:W-:Y:S01]  /*84b0*/  HMMA.16816.F32.BF16 R96, R4.reuse, R70, R24 ;  /* 0x000000460460723c */ /* 0x040fe20000041818 */
[----:B------:R-:W-:Y:S01]  /*84c0*/  IMAD.MOV.U32 R134, RZ, RZ, R154 ;  /* 0x000000ffff867224 */ /* 0x000fe200078e009a */
[----:B------:R-:W-:Y:S01]  /*84d0*/  LOP3.LUT R2, R61, R2, R18, 0x96, !PT ;  /* 0x000000023d027212 */ /* 0x000fe200078e9612 */
[----:B------:R-:W-:Y:S01]  /*84e0*/  IMAD.MOV.U32 R133, RZ, RZ, R153 ;  /* 0x000000ffff857224 */ /* 0x000fe200078e0099 */
[----:B------:R-:W-:Y:S01]  /*84f0*/  LDSM.16.MT88.4 R24, [R214+0xa800] ;  /* 0x00a80000d618783b */ /* 0x000fe20000004200 */
[----:B------:R-:W-:Y:S01]  /*8500*/  IMAD.WIDE.U32 R10, R16, -0x2daee0ad, RZ ;  /* 0xd2511f53100a7825 */ /* 0x000fe200078e00ff */
[----:B--2---:R-:W-:Y:S02]  /*8510*/  HMMA.16816.F32.BF16 R152, R4, R124, R20 ;  /* 0x0000007c0498723c */ /* 0x004fe40000041814 */
[----:B------:R-:W-:Y:S01]  /*8520*/  LDSM.16.MT88.4 R20, [R214+0x9800] ;  /* 0x00980000d614783b */ /* 0x000fe20000004200 */
[----:B-1----:R-:W-:-:S03]  /*8530*/  FFMA.FTZ R0, R135, UR22, -R13 ;  /* 0x0000001687007c23 */ /* 0x002fc6000801080d */
[C---:B------:R-:W-:Y:S01]  /*8540*/  HMMA.16816.F32.BF16 R68, R4.reuse, R78, R44 ;  /* 0x0000004e0444723c */ /* 0x040fe2000004182c */
[----:B------:R1:W-:Y:S01]  /*8550*/  MUFU.EX2 R124, R0 ;  /* 0x00000000007c7308 */ /* 0x0003e20000000800 */
[----:B------:R-:W-:Y:S01]  /*8560*/  IMAD.WIDE.U32 R8, R2, -0x326172a9, RZ ;  /* 0xcd9e8d5702087825 */ /* 0x000fe200078e00ff */
[----:B------:R-:W-:Y:S03]  /*8570*/  LDSM.16.MT88.4 R32, [R212+0xb800] ;  /* 0x00b80000d420783b */ /* 0x000fe60000004200 */
[----:B------:R-:W-:Y:S01]  /*8580*/  HMMA.16816.F32.BF16 R84, R4, R74, R40 ;  /* 0x0000004a0454723c */ /* 0x000fe20000041828 */
[----:B------:R-:W-:-:S05]  /*8590*/  IMAD.WIDE.U32 R46, R15, -0x2daee0ad, RZ ;  /* 0xd2511f530f2e7825 */ /* 0x000fca00078e00ff */
[----:B------:R-:W-:Y:S01]  /*85a0*/  HMMA.16816.F32.BF16 R64, R4, R122, R52 ;  /* 0x0000007a0440723c */ /* 0x000fe20000041834 */
[----:B------:R-:W-:-:S05]  /*85b0*/  LOP3.LUT R2, R47, R10, R18, 0x96, !PT ;  /* 0x0000000a2f027212 */ /* 0x000fca00078e9612 */
[----:B------:R-:W-:Y:S01]  /*85c0*/  HMMA.16816.F32.BF16 R56, R4, R126, R56 ;  /* 0x0000007e0438723c */ /* 0x000fe20000041838 */
[----:B-1----:R-:W-:Y:S01]  /*85d0*/  FFMA.FTZ R0, R160, UR22, -R12 ;  /* 0x00000016a0007c23 */ /* 0x002fe2000801080c */
[----:B------:R-:W-:Y:S01]  /*85e0*/  IMAD.MOV.U32 R76, RZ, RZ, R109 ;  /* 0x000000ffff4c7224 */ /* 0x000fe200078e006d */
[----:B------:R-:W-:Y:S01]  /*85f0*/  LOP3.LUT R11, R11, R14, R132, 0x96, !PT ;  /* 0x0000000e0b0b7212 */ /* 0x000fe200078e9684 */
[----:B------:R-:W-:Y:S01]  /*8600*/  IMAD.WIDE.U32 R44, R3, -0x326172a9, RZ ;  /* 0xcd9e8d57032c7825 */ /* 0x000fe200078e00ff */
[----:B------:R-:W-:Y:S03]  /*8610*/  LDSM.16.MT88.4 R40, [R214+0xb800] ;  /* 0x00b80000d628783b */ /* 0x000fe60000004200 */
[--C-:B------:R-:W-:Y:S01]  /*8620*/  FFMA.FTZ R7, R140, UR22, -R12.reuse ;  /* 0x000000168c077c23 */ /* 0x100fe2000801080c */
[----:B------:R1:W-:Y:S08]  /*8630*/  MUFU.EX2 R111, R0 ;  /* 0x00000000006f7308 */ /* 0x0003f00000000800 */
[----:B------:R-:W2:Y:S01]  /*8640*/  MUFU.EX2 R10, R7 ;  /* 0x00000007000a7308 */ /* 0x000ea20000000800 */
[----:B-1----:R-:W-:-:S07]  /*8650*/  FFMA.FTZ R0, R145, UR22, -R12 ;  /* 0x0000001691007c23 */ /* 0x002fce000801080c */
[----:B------:R1:W3:Y:S01]  /*8660*/  MUFU.EX2 R109, R0 ;  /* 0x00000000006d7308 */ /* 0x0002e20000000800 */
[----:B------:R-:W-:Y:S01]  /*8670*/  IMAD.WIDE.U32 R38, R11, -0x326172a9, RZ ;  /* 0xcd9e8d570b267825 */ /* 0x000fe200078e00ff */
[----:B------:R-:W-:-:S03]  /*8680*/  SHF.R.U32.HI R5, RZ, 0x10, R8 ;  /* 0x00000010ff057819 */ /* 0x000fc60000011608 */
[----:B------:R-:W-:Y:S01]  /*8690*/  IMAD.WIDE.U32 R2, R2, -0x326172a9, RZ ;  /* 0xcd9e8d5702027825 */ /* 0x000fe200078e00ff */
[----:B------:R-:W-:-:S03]  /*86a0*/  LOP3.LUT R4, R9, R44, R80, 0x96, !PT ;  /* 0x0000002c09047212 */ /* 0x000fc600078e9650 */
[----:B-1----:R-:W-:-:S04]  /*86b0*/  FFMA.FTZ R0, R142, UR22, -R12 ;  /* 0x000000168e007c23 */ /* 0x002fc8000801080c */
[----:B------:R1:W4:Y:S01]  /*86c0*/  MUFU.EX2 R52, R0 ;  /* 0x0000000000347308 */ /* 0x0003220000000800 */
[----:B------:R-:W-:Y:S02]  /*86d0*/  LOP3.LUT R5, R5, 0xff, RZ, 0xc0, !PT ;  /* 0x000000ff05057812 */ /* 0x000fe400078ec0ff */
[----:B------:R-:W-:Y:S02]  /*86e0*/  LOP3.LUT R11, R2, 0xff, RZ, 0xc0, !PT ;  /* 0x000000ff020b7812 */ /* 0x000fe400078ec0ff */
[--C-:B------:R-:W-:Y:S02]  /*86f0*/  SHF.R.U32.HI R14, RZ, 0x10, R2.reuse ;  /* 0x00000010ff0e7819 */ /* 0x100fe40000011602 */
[----:B------:R-:W-:Y:S02]  /*8700*/  SHF.R.U32.HI R15, RZ, 0x18, R2 ;  /* 0x00000018ff0f7819 */ /* 0x000fe40000011602 */
[C---:B-1----:R-:W-:Y:S02]  /*8710*/  LOP3.LUT R0, R8.reuse, 0xffff, RZ, 0xc0, !PT ;  /* 0x0000ffff08007812 */ /* 0x042fe400078ec0ff */
[----:B------:R-:W-:-:S02]  /*8720*/  LOP3.LUT R9, R8, 0xff, RZ, 0xc0, !PT ;  /* 0x000000ff08097812 */ /* 0x000fc400078ec0ff */
[----:B------:R-:W-:Y:S02]  /*8730*/  SHF.R.U32.HI R6, RZ, 0x8, R0 ;  /* 0x00000008ff067819 */ /* 0x000fe40000011600 */
[----:B------:R-:W-:Y:S02]  /*8740*/  SHF.R.U32.HI R8, RZ, 0x18, R8 ;  /* 0x00000018ff087819 */ /* 0x000fe40000011608 */
[----:B------:R-:W-:Y:S01]  /*8750*/  LOP3.LUT R0, R3, R38, R80, 0x96, !PT ;  /* 0x0000002603007212 */ /* 0x000fe200078e9650 */
[----:B--2---:R-:W-:Y:S01]  /*8760*/  IMAD.MOV.U32 R80, RZ, RZ, R10 ;  /* 0x000000ffff507224 */ /* 0x004fe200078e000a */
[----:B------:R-:W-:Y:S01]  /*8770*/  LOP3.LUT R10, R2, 0xffff, RZ, 0xc0, !PT ;  /* 0x0000ffff020a7812 */ /* 0x000fe200078ec0ff */
[--C-:B------:R-:W-:Y:S01]  /*8780*/  FFMA.FTZ R3, R163, UR22, -R37.reuse ;  /* 0x00000016a3037c23 */ /* 0x100fe20008010825 */
[----:B------:R-:W-:Y:S02]  /*8790*/  PRMT R16, R9, 0x5410, R6 ;  /* 0x0000541009107816 */ /* 0x000fe40000000006 */
[----:B------:R-:W-:Y:S01]  /*87a0*/  PRMT R9, R5, 0x5410, R8 ;  /* 0x0000541005097816 */ /* 0x000fe20000000008 */
[----:B------:R-:W-:Y:S01]  /*87b0*/  FFMA.FTZ R5, R161, UR22, -R37 ;  /* 0x00000016a1057c23 */ /* 0x000fe20008010825 */
[C---:B------:R-:W-:Y:S01]  /*87c0*/  LOP3.LUT R2, R4.reuse, 0xffff, RZ, 0xc0, !PT ;  /* 0x0000ffff04027812 */ /* 0x040fe200078ec0ff */
[----:B------:R1:W-:Y:S01]  /*87d0*/  MUFU.EX2 R107, R3 ;  /* 0x00000003006b7308 */ /* 0x0003e20000000800 */
[----:B------:R-:W-:-:S02]  /*87e0*/  LOP3.LUT R7, R4, 0xff, RZ, 0xc0, !PT ;  /* 0x000000ff04077812 */ /* 0x000fc400078ec0ff */
[----:B------:R-:W-:-:S05]  /*87f0*/  SHF.R.U32.HI R6, RZ, 0x18, R4 ;  /* 0x00000018ff067819 */ /* 0x000fca0000011604 */
[----:B------:R2:W4:Y:S01]  /*8800*/  MUFU.EX2 R106, R5 ;  /* 0x00000005006a7308 */ /* 0x0005220000000800 */
[----:B------:R-:W-:Y:S01]  /*8810*/  IMAD.MOV.U32 R121, RZ, RZ, R19 ;  /* 0x000000ffff797224 */ /* 0x000fe200078e0013 */
[----:B-1----:R-:W-:Y:S01]  /*8820*/  SHF.R.U32.HI R3, RZ, 0x10, R4 ;  /* 0x00000010ff037819 */ /* 0x002fe20000011604 */
[----:B------:R-:W-:-:S03]  /*8830*/  FFMA.FTZ R4, R157, UR22, -R37 ;  /* 0x000000169d047c23 */ /* 0x000fc60008010825 */
[----:B------:R-:W-:Y:S02]  /*8840*/  LOP3.LUT R3, R3, 0xff, RZ, 0xc0, !PT ;  /* 0x000000ff03037812 */ /* 0x000fe400078ec0ff */
[----:B--2---:R-:W-:Y:S02]  /*8850*/  SHF.R.U32.HI R5, RZ, 0x8, R2 ;  /* 0x00000008ff057819 */ /* 0x004fe40000011602 */
[----:B------:R-:W-:Y:S01]  /*8860*/  SHF.R.U32.HI R2, RZ, 0x8, R10 ;  /* 0x00000008ff027819 */ /* 0x000fe2000001160a */
[----:B------:R1:W-:Y:S01]  /*8870*/  MUFU.EX2 R105, R4 ;  /* 0x0000000400697308 */ /* 0x0003e20000000800 */
[----:B------:R-:W-:Y:S02]  /*8880*/  PRMT R8, R7, 0x5410, R5 ;  /* 0x0000541007087816 */ /* 0x000fe40000000005 */
[----:B------:R-:W-:Y:S02]  /*8890*/  PRMT R19, R11, 0x5410, R2 ;  /* 0x000054100b137816 */ /* 0x000fe40000000002 */
[----:B------:R-:W-:-:S02]  /*88a0*/  LOP3.LUT R2, R0, 0xffff, RZ, 0xc0, !PT ;  /* 0x0000ffff00027812 */ /* 0x000fc400078ec0ff */
[----:B------:R-:W-:Y:S01]  /*88b0*/  PRMT R17, R3, 0x5410, R6 ;  /* 0x0000541003117816 */ /* 0x000fe20000000006 */
[----:B------:R-:W-:Y:S01]  /*88c0*/  IMAD.MOV.U32 R158, RZ, RZ, R117 ;  /* 0x000000ffff9e7224 */ /* 0x000fe200078e0075 */
[----:B------:R-:W-:Y:S02]  /*88d0*/  LOP3.LUT R7, R0, 0xff, RZ, 0xc0, !PT ;  /* 0x000000ff00077812 */ /* 0x000fe400078ec0ff */
[--C-:B------:R-:W-:Y:S02]  /*88e0*/  SHF.R.U32.HI R6, RZ, 0x18, R0.reuse ;  /* 0x00000018ff067819 */ /* 0x100fe40000011600 */
[----:B------:R-:W-:Y:S02]  /*88f0*/  LOP3.LUT R5, R14, 0xff, RZ, 0xc0, !PT ;  /* 0x000000ff0e057812 */ /* 0x000fe400078ec0ff */
[----:B-1----:R-:W-:Y:S02]  /*8900*/  SHF.R.U32.HI R4, RZ, 0x10, R0 ;  /* 0x00000010ff047819 */ /* 0x002fe40000011600 */
[----:B------:R-:W-:-:S02]  /*8910*/  SHF.R.U32.HI R2, RZ, 0x8, R2 ;  /* 0x00000008ff027819 */ /* 0x000fc40000011602 */
[----:B------:R-:W-:Y:S01]  /*8920*/  LOP3.LUT R0, R4, 0xff, RZ, 0xc0, !PT ;  /* 0x000000ff04007812 */ /* 0x000fe200078ec0ff */
[----:B------:R-:W-:Y:S01]  /*8930*/  FFMA.FTZ R3, R143, UR22, -R37 ;  /* 0x000000168f037c23 */ /* 0x000fe20008010825 */
[----:B------:R-:W-:Y:S02]  /*8940*/  PRMT R18, R5, 0x5410, R15 ;  /* 0x0000541005127816 */ /* 0x000fe4000000000f */
[----:B------:R-:W-:Y:S01]  /*8950*/  PRMT R15, R0, 0x5410, R6 ;  /* 0x00005410000f7816 */ /* 0x000fe20000000006 */
[----:B------:R-:W-:Y:S01]  /*8960*/  IMAD.MOV.U32 R142, RZ, RZ, R63 ;  /* 0x000000ffff8e7224 */ /* 0x000fe200078e003f */
[----:B------:R-:W-:Y:S02]  /*8970*/  PRMT R14, R7, 0x5410, R2 ;  /* 0x00005410070e7816 */ /* 0x000fe40000000002 */
[----:B------:R-:W-:Y:S01]  /*8980*/  HSET2.LE.AND R0, R16, R158, PT ;  /* 0x0000009e10007233 */ /* 0x000fe20003803000 */
[----:B------:R1:W-:Y:S01]  /*8990*/  MUFU.EX2 R63, R3 ;  /* 0x00000003003f7308 */ /* 0x0003e20000000800 */
[----:B------:R-:W-:Y:S01]  /*89a0*/  F2FP.BF16.F32.PACK_AB R2, R124, R227 ;  /* 0x000000e37c02723e */ /* 0x000fe200000010ff */
[----:B------:R-:W-:Y:S01]  /*89b0*/  FFMA.FTZ R7, R172, UR22, -R36 ;  /* 0x00000016ac077c23 */ /* 0x000fe20008010824 */
[----:B------:R-:W-:-:S02]  /*89c0*/  IMAD.MOV.U32 R143, RZ, RZ, R62 ;  /* 0x000000ffff8f7224 */ /* 0x000fc400078e003e */
[----:B------:R-:W-:Y:S01]  /*89d0*/  LOP3.LUT R10, R0, R2, RZ, 0xc0, !PT ;  /* 0x00000002000a7212 */ /* 0x000fe200078ec0ff */
[--C-:B------:R-:W-:Y:S02]  /*89e0*/  FFMA.FTZ R0, R162, UR22, -R36.reuse ;  /* 0x00000016a2007c23 */ /* 0x100fe40008010824 */
[----:B------:R-:W-:Y:S01]  /*89f0*/  MUFU.EX2 R61, R7 ;  /* 0x00000007003d7308 */ /* 0x000fe20000000800 */
[----:B-1----:R-:W-:-:S07]  /*8a00*/  FFMA.FTZ R3, R173, UR22, -R36 ;  /* 0x00000016ad037c23 */ /* 0x002fce0008010824 */
[----:B------:R1:W-:Y:S01]  /*8a10*/  MUFU.EX2 R51, R0 ;  /* 0x0000000000337308 */ /* 0x0003e20000000800 */
[----:B---3--:R-:W-:-:S07]  /*8a20*/  F2FP.BF16.F32.PACK_AB R2, R109, R111 ;  /* 0x0000006f6d02723e */ /* 0x008fce00000010ff */
[----:B------:R2:W3:Y:S01]  /*8a30*/  MUFU.EX2 R62, R3 ;  /* 0x00000003003e7308 */ /* 0x0004e20000000800 */
[----:B----4-:R-:W-:Y:S02]  /*8a40*/  F2FP.BF16.F32.PACK_AB R4, R80, R52 ;  /* 0x000000345004723e */ /* 0x010fe400000010ff */
[--C-:B-1----:R-:W-:Y:S02]  /*8a50*/  HSET2.LE.AND R0, R17, R158.reuse, PT ;  /* 0x0000009e11007233 */ /* 0x102fe40003803000 */
[----:B--2---:R-:W-:-:S03]  /*8a60*/  HSET2.LE.AND R3, R9, R158, PT ;  /* 0x0000009e09037233 */ /* 0x004fc60003803000 */
[----:B------:R-:W-:Y:S02]  /*8a70*/  LOP3.LUT R9, R0, R2, RZ, 0xc0, !PT ;  /* 0x0000000200097212 */ /* 0x000fe400078ec0ff */
[--C-:B------:R-:W-:Y:S02]  /*8a80*/  HSET2.LE.AND R0, R14, R158.reuse, PT ;  /* 0x0000009e0e007233 */ /* 0x100fe40003803000 */
[----:B------:R-:W-:Y:S02]  /*8a90*/  F2FP.BF16.F32.PACK_AB R2, R106, R107 ;  /* 0x0000006b6a02723e */ /* 0x000fe400000010ff */
[----:B------:R-:W-:Y:S02]  /*8aa0*/  LOP3.LUT R11, R3, R4, RZ, 0xc0, !PT ;  /* 0x00000004030b7212 */ /* 0x000fe400078ec0ff */
[----:B------:R-:W-:Y:S02]  /*8ab0*/  HSET2.LE.AND R5, R8, R158, PT ;  /* 0x0000009e08057233 */ /* 0x000fe40003803000 */
[----:B------:R-:W-:-:S02]  /*8ac0*/  LOP3.LUT R4, R0, R2, RZ, 0xc0, !PT ;  /* 0x0000000200047212 */ /* 0x000fc400078ec0ff */
[----:B------:R-:W-:Y:S02]  /*8ad0*/  F2FP.BF16.F32.PACK_AB R6, R231, R223 ;  /* 0x000000dfe706723e */ /* 0x000fe400000010ff */
[--C-:B------:R-:W-:Y:S02]  /*8ae0*/  HSET2.LE.AND R0, R15, R158.reuse, PT ;  /* 0x0000009e0f007233 */ /* 0x100fe40003803000 */
[----:B---3--:R-:W-:Y:S02]  /*8af0*/  F2FP.BF16.F32.PACK_AB R2, R61, R62 ;  /* 0x0000003e3d02723e */ /* 0x008fe400000010ff */
[----:B------:R-:W-:Y:S02]  /*8b00*/  LOP3.LUT R8, R5, R6, RZ, 0xc0, !PT ;  /* 0x0000000605087212 */ /* 0x000fe400078ec0ff */
[----:B------:R-:W-:Y:S02]  /*8b10*/  LOP3.LUT R5, R0, R2, RZ, 0xc0, !PT ;  /* 0x0000000200057212 */ /* 0x000fe400078ec0ff */
[----:B------:R-:W-:-:S02]  /*8b20*/  HSET2.LE.AND R0, R19, R158, PT ;  /* 0x0000009e13007233 */ /* 0x000fc40003803000 */
[----:B------:R-:W-:-:S04]  /*8b30*/  F2FP.BF16.F32.PACK_AB R2, R63, R105 ;  /* 0x000000693f02723e */ /* 0x000fc800000010ff */
[----:B------:R-:W-:Y:S02]  /*8b40*/  LOP3.LUT R6, R0, R2, RZ, 0xc0, !PT ;  /* 0x0000000200067212 */ /* 0x000fe400078ec0ff */
[----:B------:R-:W-:Y:S02]  /*8b50*/  HSET2.LE.AND R0, R18, R158, PT ;  /* 0x0000009e12007233 */ /* 0x000fe40003803000 */
[----:B------:R-:W1:Y:S01]  /*8b60*/  LDSM.16.MT88.4 R16, [R212+0xa800] ;  /* 0x00a80000d410783b */ /* 0x000e620000004200 */
[----:B------:R-:W-:-:S04]  /*8b70*/  FFMA.FTZ R3, R159, UR22, -R36 ;  /* 0x000000169f037c23 */ /* 0x000fc80008010824 */
[----:B------:R-:W2:Y:S01]  /*8b80*/  MUFU.EX2 R49, R3 ;  /* 0x0000000300317308 */ /* 0x000ea20000000800 */
[----:B------:R-:W-:Y:S02]  /*8b90*/  IMAD.MOV.U32 R120, RZ, RZ, R118 ;  /* 0x000000ffff787224 */ /* 0x000fe400078e0076 */
[----:B------:R-:W-:Y:S02]  /*8ba0*/  IMAD.MOV.U32 R81, RZ, RZ, R119 ;  /* 0x000000ffff517224 */ /* 0x000fe400078e0077 */
[----:B------:R-:W-:Y:S02]  /*8bb0*/  IMAD.MOV.U32 R125, RZ, RZ, R114 ;  /* 0x000000ffff7d7224 */ /* 0x000fe400078e0072 */
[----:B------:R-:W-:Y:S02]  /*8bc0*/  IMAD.MOV.U32 R140, RZ, RZ, R112 ;  /* 0x000000ffff8c7224 */ /* 0x000fe400078e0070 */
[----:B------:R-:W-:Y:S01]  /*8bd0*/  IMAD.MOV.U32 R141, RZ, RZ, R113 ;  /* 0x000000ffff8d7224 */ /* 0x000fe200078e0071 */
[----:B--2---:R-:W-:-:S04]  /*8be0*/  F2FP.BF16.F32.PACK_AB R2, R49, R51 ;  /* 0x000000333102723e */ /* 0x004fc800000010ff */
[----:B------:R-:W-:Y:S01]  /*8bf0*/  LOP3.LUT R7, R0, R2, RZ, 0xc0, !PT ;  /* 0x0000000200077212 */ /* 0x000fe200078ec0ff */
        /* <DEDUP_REMOVED lines=12> */
[----:B-1----:R-:W-:Y:S01]  /*8cc0*/  HMMA.16816.F32.BF16 R144, R4, R16, R248 ;  /* 0x000000100490723c */ /* 0x002fe200000418f8 */
[----:B------:R-:W-:-:S02]  /*8cd0*/  IMAD.MOV.U32 R76, RZ, RZ, R174 ;  /* 0x000000ffff4c7224 */ /* 0x000fc400078e00ae */
[----:B------:R-:W-:Y:S02]  /*8ce0*/  IMAD.MOV.U32 R44, RZ, RZ, R125 ;  /* 0x000000ffff2c7224 */ /* 0x000fe400078e007d */
[----:B------:R-:W-:Y:S01]  /*8cf0*/  IMAD.MOV.U32 R74, RZ, RZ, R116 ;  /* 0x000000ffff4a7224 */ /* 0x000fe200078e0074 */
[----:B------:R-:W-:Y:S01]  /*8d00*/  HMMA.16816.F32.BF16 R172, R4, R26, R192 ;  /* 0x0000001a04ac723c */ /* 0x000fe200000418c0 */
[----:B------:R-:W-:Y:S01]  /*8d10*/  IMAD.MOV.U32 R249, RZ, RZ, R2 ;  /* 0x000000fffff97224 */ /* 0x000fe200078e0002 */
[----:B------:R-:W-:Y:S01]  /*8d20*/  LOP3.LUT R2, R39, R48, R187, 0x96, !PT ;  /* 0x0000003027027212 */ /* 0x000fe200078e96bb */
[----:B------:R-:W-:-:S03]  /*8d30*/  IMAD.MOV.U32 R3, RZ, RZ, R75 ;  /* 0x000000ffff037224 */ /* 0x000fc600078e004b */
[----:B------:R-:W-:Y:S01]  /*8d40*/  HMMA.16816.F32.BF16 R116, R8, R28, R128 ;  /* 0x0000001c0874723c */ /* 0x000fe20000041880 */
[----:B------:R-:W-:Y:S02]  /*8d50*/  IMAD.MOV.U32 R193, RZ, RZ, R0 ;  /* 0x000000ffffc17224 */ /* 0x000fe400078e0000 */
[----:B------:R-:W-:Y:S01]  /*8d60*/  FFMA.FTZ R0, R209, UR22, -R37 ;  /* 0x00000016d1007c23 */ /* 0x000fe20008010825 */
[----:B------:R-:W-:Y:S02]  /*8d70*/  IMAD.MOV.U32 R52, RZ, RZ, R90 ;  /* 0x000000ffff347224 */ /* 0x000fe400078e005a */
[C---:B------:R-:W-:Y:S01]  /*8d80*/  HMMA.16816.F32.BF16 R128, R4.reuse, R20, R140 ;  /* 0x000000140480723c */ /* 0x040fe2000004188c */
[----:B------:R-:W-:Y:S02]  /*8d90*/  IMAD.MOV.U32 R53, RZ, RZ, R91 ;  /* 0x000000ffff357224 */ /* 0x000fe400078e005b */
        /* <DEDUP_REMOVED lines=8> */
[----:B------:R1:W-:Y:S01]  /*8e20*/  MUFU.EX2 R44, R0 ;  /* 0x00000000002c7308 */ /* 0x0003e20000000800 */
[----:B------:R-:W-:Y:S01]  /*8e30*/  IMAD.MOV.U32 R135, RZ, RZ, R89 ;  /* 0x000000ffff877224 */ /* 0x000fe200078e0059 */
[----:B------:R-:W-:Y:S01]  /*8e40*/  HMMA.16816.F32.BF16 R72, R4, R32, R240 ;  /* 0x000000200448723c */ /* 0x000fe200000418f0 */
[----:B------:R-:W-:-:S04]  /*8e50*/  IMAD.WIDE.U32 R2, R2, -0x2daee0ad, RZ ;  /* 0xd2511f5302027825 */ /* 0x000fc800078e00ff */
[----:B------:R-:W-:Y:S01]  /*8e60*/  IMAD.MOV.U32 R200, RZ, RZ, R52 ;  /* 0x000000ffffc87224 */ /* 0x000fe200078e0034 */
[C---:B------:R-:W-:Y:S01]  /*8e70*/  HMMA.16816.F32.BF16 R88, R4.reuse, R40, R236 ;  /* 0x000000280458723c */ /* 0x040fe200000418ec */
[----:B------:R-:W-:Y:S02]  /*8e80*/  IMAD.MOV.U32 R243, RZ, RZ, R53 ;  /* 0x000000fffff37224 */ /* 0x000fe400078e0035 */
[----:B------:R-:W-:Y:S02]  /*8e90*/  IMAD.MOV.U32 R242, RZ, RZ, R54 ;  /* 0x000000fffff27224 */ /* 0x000fe400078e0036 */
[----:B------:R-:W-:Y:S01]  /*8ea0*/  IMAD.MOV.U32 R241, RZ, RZ, R55 ;  /* 0x000000fffff17224 */ /* 0x000fe200078e0037 */
[----:B------:R-:W-:Y:S01]  /*8eb0*/  HMMA.16816.F32.BF16 R124, R4, R30, R204 ;  /* 0x0000001e047c723c */ /* 0x000fe200000418cc */
[----:B------:R-:W-:Y:S02]  /*8ec0*/  IMAD.MOV.U32 R239, RZ, RZ, R78 ;  /* 0x000000ffffef7224 */ /* 0x000fe400078e004e */
[----:B-1----:R-:W-:Y:S01]  /*8ed0*/  FFMA.FTZ R0, R186, UR22, -R37 ;  /* 0x00000016ba007c23 */ /* 0x002fe20008010825 */
[----:B------:R-:W-:-:S02]  /*8ee0*/  IMAD.MOV.U32 R238, RZ, RZ, R79 ;  /* 0x000000ffffee7224 */ /* 0x000fc400078e004f */
[C---:B------:R-:W-:Y:S01]  /*8ef0*/  HMMA.16816.F32.BF16 R156, R4.reuse, R18, R196 ;  /* 0x00000012049c723c */ /* 0x040fe200000418c4 */
[----:B------:R-:W-:Y:S02]  /*8f00*/  IMAD.MOV.U32 R206, RZ, RZ, R77 ;  /* 0x000000ffffce7224 */ /* 0x000fe400078e004d */
[----:B------:R-:W-:Y:S02]  /*8f10*/  IMAD.MOV.U32 R203, RZ, RZ, R47 ;  /* 0x000000ffffcb7224 */ /* 0x000fe400078e002f */
[----:B------:R1:W2:Y:S01]  /*8f20*/  MUFU.EX2 R47, R0 ;  /* 0x00000000002f7308 */ /* 0x0002a20000000800 */
[C---:B------:R-:W-:Y:S01]  /*8f30*/  HMMA.16816.F32.BF16 R112, R4.reuse, R28, R168 ;  /* 0x0000001c0470723c */ /* 0x040fe200000418a8 */
[----:B------:R-:W-:Y:S01]  /*8f40*/  IMAD.MOV.U32 R196, RZ, RZ, R76 ;  /* 0x000000ffffc47224 */ /* 0x000fe200078e004c */
[----:B------:R-:W-:Y:S04]  /*8f50*/  LDSM.16.MT88.4 R168, [R214+0xac00] ;  /* 0x00ac0000d6a8783b */ /* 0x000fe80000004200 */
[C---:B------:R-:W-:Y:S06]  /*8f60*/  HMMA.16816.F32.BF16 R160, R4.reuse, R24, R244 ;  /* 0x0000001804a0723c */ /* 0x040fec00000418f4 */
[----:B------:R-:W-:Y:S01]  /*8f70*/  HMMA.16816.F32.BF16 R76, R4, R34, R188 ;  /* 0x00000022044c723c */ /* 0x000fe200000418bc */
[----:B-1----:R-:W-:-:S05]  /*8f80*/  LOP3.LUT R0, R2, 0xffff, RZ, 0xc0, !PT ;  /* 0x0000ffff02007812 */ /* 0x002fca00078ec0ff */
[----:B------:R-:W-:Y:S07]  /*8f90*/  HMMA.16816.F32.BF16 R52, R4, R42, R180 ;  /* 0x0000002a0434723c */ /* 0x000fee00000418b4 */
[--C-:B------:R-:W-:Y:S01]  /*8fa0*/  FFMA.FTZ R4, R185, UR22, -R37.reuse ;  /* 0x00000016b9047c23 */ /* 0x100fe20008010825 */
[----:B------:R-:W-:-:S03]  /*8fb0*/  FFMA.FTZ R6, R184, UR22, -R37 ;  /* 0x00000016b8067c23 */ /* 0x000fc60008010825 */
[----:B------:R1:W-:Y:S01]  /*8fc0*/  MUFU.EX2 R39, R4 ;  /* 0x0000000400277308 */ /* 0x0003e20000000800 */
[----:B------:R-:W-:Y:S01]  /*8fd0*/  LOP3.LUT R5, R2, 0xff, RZ, 0xc0, !PT ;  /* 0x000000ff02057812 */ /* 0x000fe200078ec0ff */
[----:B------:R-:W-:-:S06]  /*8fe0*/  IMAD.MOV.U32 R250, RZ, RZ, R14 ;  /* 0x000000fffffa7224 */ /* 0x000fcc00078e000e */
[----:B------:R3:W-:Y:S01]  /*8ff0*/  MUFU.EX2 R38, R6 ;  /* 0x0000000600267308 */ /* 0x0007e20000000800 */
[----:B-1----:R-:W-:Y:S02]  /*9000*/  SHF.R.U32.HI R4, RZ, 0x8, R0 ;  /* 0x00000008ff047819 */ /* 0x002fe40000011600 */
[----:B------:R-:W-:Y:S02]  /*9010*/  LOP3.LUT R0, R3, R46, R100, 0x96, !PT ;  /* 0x0000002e03007212 */ /* 0x000fe400078e9664 */
[----:B------:R-:W-:-:S04]  /*9020*/  SHF.R.U32.HI R3, RZ, 0x10, R2 ;  /* 0x00000010ff037819 */ /* 0x000fc80000011602 */
[----:B---3--:R-:W-:Y:S01]  /*9030*/  LOP3.LUT R6, R3, 0xff, RZ, 0xc0, !PT ;  /* 0x000000ff03067812 */ /* 0x008fe200078ec0ff */
[----:B------:R-:W-:Y:S01]  /*9040*/  FFMA.FTZ R3, R234, UR22, -R36 ;  /* 0x00000016ea037c23 */ /* 0x000fe20008010824 */
[----:B------:R-:W-:Y:S01]  /*9050*/  SHF.R.U32.HI R14, RZ, 0x18, R2 ;  /* 0x00000018ff0e7819 */ /* 0x000fe20000011602 */
[----:B------:R-:W-:Y:S02]  /*9060*/  IMAD.MOV.U32 R248, RZ, RZ, R15 ;  /* 0x000000fffff87224 */ /* 0x000fe400078e000f */
[----:B------:R1:W-:Y:S01]  /*9070*/  MUFU.EX2 R37, R3 ;  /* 0x0000000300257308 */ /* 0x0003e20000000800 */
[C---:B------:R-:W-:Y:S01]  /*9080*/  HMMA.16816.F32.BF16 R164, R8.reuse, R24, R164 ;  /* 0x0000001808a4723c */ /* 0x040fe200000418a4 */
[C---:B------:R-:W-:Y:S02]  /*9090*/  LOP3.LUT R2, R0.reuse, 0xffff, RZ, 0xc0, !PT ;  /* 0x0000ffff00027812 */ /* 0x040fe400078ec0ff */
[----:B------:R-:W-:Y:S02]  /*90a0*/  PRMT R15, R5, 0x5410, R4 ;  /* 0x00005410050f7816 */ /* 0x000fe40000000004 */
[----:B------:R-:W-:Y:S01]  /*90b0*/  SHF.R.U32.HI R4, RZ, 0x10, R0 ;  /* 0x00000010ff047819 */ /* 0x000fe20000011600 */
[----:B------:R-:W-:Y:S01]  /*90c0*/  HMMA.16816.F32.BF16 R24, R8, R26, R68 ;  /* 0x0000001a0818723c */ /* 0x000fe20000041844 */
[----:B------:R-:W-:-:S02]  /*90d0*/  LOP3.LUT R7, R0, 0xff, RZ, 0xc0, !PT ;  /* 0x000000ff00077812 */ /* 0x000fc400078ec0ff */
[----:B------:R-:W-:-:S03]  /*90e0*/  SHF.R.U32.HI R5, RZ, 0x18, R0 ;  /* 0x00000018ff057819 */ /* 0x000fc60000011600 */
[C---:B------:R-:W-:Y:S01]  /*90f0*/  HMMA.16816.F32.BF16 R68, R8.reuse, R32, R136 ;  /* 0x000000200844723c */ /* 0x040fe20000041888 */
[----:B-1----:R-:W-:Y:S01]  /*9100*/  FFMA.FTZ R3, R211, UR22, -R36 ;  /* 0x00000016d3037c23 */ /* 0x002fe20008010824 */
[----:B------:R-:W-:Y:S01]  /*9110*/  SHF.R.U32.HI R0, RZ, 0x8, R2 ;  /* 0x00000008ff007819 */ /* 0x000fe20000011602 */
[----:B------:R-:W-:Y:S02]  /*9120*/  IMAD.MOV.U32 R197, RZ, RZ, R110 ;  /* 0x000000ffffc57224 */ /* 0x000fe400078e006e */
[----:B------:R-:W-:Y:S01]  /*9130*/  IMAD.MOV.U32 R245, RZ, RZ, R111 ;  /* 0x000000fffff57224 */ /* 0x000fe200078e006f */
[----:B------:R1:W3:Y:S01]  /*9140*/  MUFU.EX2 R33, R3 ;  /* 0x0000000300217308 */ /* 0x0002e20000000800 */
[----:B------:R-:W-:Y:S01]  /*9150*/  LOP3.LUT R2, R4, 0xff, RZ, 0xc0, !PT ;  /* 0x000000ff04027812 */ /* 0x000fe200078ec0ff */
[----:B------:R-:W-:Y:S01]  /*9160*/  IMAD.MOV.U32 R195, RZ, RZ, R108 ;  /* 0x000000ffffc37224 */ /* 0x000fe200078e006c */
[----:B------:R-:W-:Y:S01]  /*9170*/  PRMT R0, R7, 0x5410, R0 ;  /* 0x0000541007007816 */ /* 0x000fe20000000000 */
[----:B------:R-:W-:Y:S01]  /*9180*/  IMAD.MOV.U32 R247, RZ, RZ, R109 ;  /* 0x000000fffff77224 */ /* 0x000fe200078e006d */
[----:B------:R-:W-:Y:S01]  /*9190*/  PRMT R4, R2, 0x5410, R5 ;  /* 0x0000541002047816 */ /* 0x000fe20000000005 */
[----:B------:R-:W-:Y:S01]  /*91a0*/  FFMA.FTZ R5, R208, UR22, -R36 ;  /* 0x00000016d0057c23 */ /* 0x000fe20008010824 */
[C---:B------:R-:W-:Y:S01]  /*91b0*/  HMMA.16816.F32.BF16 R108, R8.reuse, R22, R92 ;  /* 0x00000016086c723c */ /* 0x040fe2000004185c */
[--C-:B------:R-:W-:Y:S01]  /*91c0*/  HSET2.LE.AND R0, R0, R193.reuse, PT ;  /* 0x000000c100007233 */ /* 0x100fe20003803000 */
[----:B------:R-:W-:Y:S01]  /*91d0*/  IMAD.MOV.U32 R192, RZ, RZ, R228 ;  /* 0x000000ffffc07224 */ /* 0x000fe200078e00e4 */
[----:B--2---:R-:W-:Y:S01]  /*91e0*/  F2FP.BF16.F32.PACK_AB R2, R47, R44 ;  /* 0x0000002c2f02723e */ /* 0x004fe200000010ff */
[----:B------:R-:W-:Y:S01]  /*91f0*/  MUFU.EX2 R23, R5 ;  /* 0x0000000500177308 */ /* 0x000fe20000000800 */
[----:B------:R-:W-:Y:S01]  /*9200*/  PRMT R6, R6, 0x5410, R14 ;  /* 0x0000541006067816 */ /* 0x000fe2000000000e */
[----:B------:R-:W-:Y:S01]  /*9210*/  IMAD.MOV.U32 R194, RZ, RZ, R134 ;  /* 0x000000ffffc27224 */ /* 0x000fe200078e0086 */
[C---:B------:R-:W-:Y:S01]  /*9220*/  HMMA.16816.F32.BF16 R176, R8.reuse, R20, R176 ;  /* 0x0000001408b0723c */ /* 0x040fe200000418b0 */
[----:B------:R-:W-:Y:S01]  /*9230*/  IMAD.MOV.U32 R198, RZ, RZ, R120 ;  /* 0x000000ffffc67224 */ /* 0x000fe200078e0078 */
[----:B------:R-:W-:Y:S01]  /*9240*/  LDSM.16.MT88.4 R136, [R214+0x9c00] ;  /* 0x009c0000d688783b */ /* 0x000fe20000004200 */
[----:B-1----:R-:W-:Y:S01]  /*9250*/  FFMA.FTZ R3, R210, UR22, -R36 ;  /* 0x00000016d2037c23 */ /* 0x002fe20008010824 */
[----:B------:R-:W-:Y:S01]  /*9260*/  LOP3.LUT R92, R0, R2, RZ, 0xc0, !PT ;  /* 0x00000002005c7212 */ /* 0x000fe200078ec0ff */
[----:B------:R-:W-:Y:S01]  /*9270*/  IMAD.MOV.U32 R240, RZ, RZ, R132 ;  /* 0x000000fffff07224 */ /* 0x000fe200078e0084 */
[C---:B------:R-:W-:Y:S01]  /*9280*/  HMMA.16816.F32.BF16 R148, R8.reuse, R16, R148 ;  /* 0x000000100894723c */ /* 0x040fe20000041894 */
[----:B------:R-:W1:Y:S01]  /*9290*/  MUFU.EX2 R32, R3 ;  /* 0x0000000300207308 */ /* 0x000e620000000800 */
[--C-:B------:R-:W-:Y:S01]  /*92a0*/  HSET2.LE.AND R0, R4, R193.reuse, PT ;  /* 0x000000c104007233 */ /* 0x100fe20003803000 */
[----:B------:R-:W-:Y:S01]  /*92b0*/  IMAD.MOV.U32 R237, RZ, RZ, R135 ;  /* 0x000000ffffed7224 */ /* 0x000fe200078e0087 */
[----:B---3--:R-:W-:Y:S01]  /*92c0*/  F2FP.BF16.F32.PACK_AB R2, R33, R37 ;  /* 0x000000252102723e */ /* 0x008fe200000010ff */
[----:B------:R-:W-:Y:S01]  /*92d0*/  IMAD.MOV.U32 R199, RZ, RZ, R133 ;  /* 0x000000ffffc77224 */ /* 0x000fe200078e0085 */
[C---:B------:R-:W-:Y:S06]  /*92e0*/  HMMA.16816.F32.BF16 R64, R8.reuse, R34, R64 ;  /* 0x000000220840723c */ /* 0x040fec0000041840 */
[----:B------:R-:W-:Y:S01]  /*92f0*/  HMMA.16816.F32.BF16 R56, R8, R42, R56 ;  /* 0x0000002a0838723c */ /* 0x000fe20000041838 */
[----:B------:R-:W-:Y:S01]  /*9300*/  LOP3.LUT R93, R0, R2, RZ, 0xc0, !PT ;  /* 0x00000002005d7212 */ /* 0x000fe200078ec0ff */
[----:B------:R-:W-:Y:S01]  /*9310*/  IMAD.MOV.U32 R244, RZ, RZ, R82 ;  /* 0x000000fffff47224 */ /* 0x000fe200078e0052 */
[----:B------:R-:W-:Y:S01]  /*9320*/  HSET2.LE.AND R0, R15, R193, PT ;  /* 0x000000c10f007233 */ /* 0x000fe20003803000 */
[----:B------:R-:W-:Y:S01]  /*9330*/  IMAD.MOV.U32 R204, RZ, RZ, R122 ;  /* 0x000000ffffcc7224 */ /* 0x000fe200078e007a */
[----:B------:R-:W-:Y:S01]  /*9340*/  F2FP.BF16.F32.PACK_AB R2, R38, R39 ;  /* 0x000000272602723e */ /* 0x000fe200000010ff */
[----:B------:R-:W-:Y:S01]  /*9350*/  IMAD.MOV.U32 R246, RZ, RZ, R83 ;  /* 0x000000fffff67224 */ /* 0x000fe200078e0053 */
[----:B------:R2:W5:Y:S02]  /*9360*/  LDL.LU R228, [R1+0xd0] ;  /* 0x0000d00001e47983 */ /* 0x0005640000300800 */
[----:B------:R-:W-:-:S02]  /*9370*/  LOP3.LUT R94, R0, R2, RZ, 0xc0, !PT ;  /* 0x00000002005e7212 */ /* 0x000fc400078ec0ff */
[----:B------:R-:W-:Y:S02]  /*9380*/  HSET2.LE.AND R0, R6, R193, PT ;  /* 0x000000c106007233 */ /* 0x000fe40003803000 */
[----:B-1----:R-:W-:-:S04]  /*9390*/  F2FP.BF16.F32.PACK_AB R2, R23, R32 ;  /* 0x000000201702723e */ /* 0x002fc800000010ff */
[----:B------:R-:W-:Y:S01]  /*93a0*/  LOP3.LUT R95, R0, R2, RZ, 0xc0, !PT ;  /* 0x00000002005f7212 */ /* 0x000fe200078ec0ff */
[----:B------:R-:W-:Y:S01]  /*93b0*/  FFMA.FTZ R0, R192, UR22, -R13 ;  /* 0x00000016c0007c23 */ /* 0x000fe2000801080d */
[----:B------:R-:W-:Y:S02]  /*93c0*/  IMAD.MOV.U32 R192, RZ, RZ, R194 ;  /* 0x000000ffffc07224 */ /* 0x000fe400078e00c2 */
[----:B------:R-:W-:Y:S01]  /*93d0*/  IMAD.MOV.U32 R194, RZ, RZ, R195 ;  /* 0x000000ffffc27224 */ /* 0x000fe200078e00c3 */
[----:B------:R1:W-:Y:S01]  /*93e0*/  MUFU.EX2 R14, R0 ;  /* 0x00000000000e7308 */ /* 0x0003e20000000800 */
[----:B------:R-:W-:Y:S02]  /*93f0*/  IMAD.MOV.U32 R195, RZ, RZ, R196 ;  /* 0x000000ffffc37224 */ /* 0x000fe400078e00c4 */
[----:B------:R-:W-:Y:S02]  /*9400*/  IMAD.MOV.U32 R196, RZ, RZ, R197 ;  /* 0x000000ffffc47224 */ /* 0x000fe400078e00c5 */
[----:B------:R-:W-:-:S02]  /*9410*/  IMAD.MOV.U32 R197, RZ, RZ, R198 ;  /* 0x000000ffffc57224 */ /* 0x000fc400078e00c6 */
[----:B-1----:R-:W-:Y:S01]  /*9420*/  FFMA.FTZ R0, R192, UR22, -R13 ;  /* 0x00000016c0007c23 */ /* 0x002fe2000801080d */
[----:B------:R-:W-:-:S03]  /*9430*/  IMAD.MOV.U32 R192, RZ, RZ, R194 ;  /* 0x000000ffffc07224 */ /* 0x000fc600078e00c2 */
[----:B------:R1:W-:Y:S01]  /*9440*/  MUFU.EX2 R15, R0 ;  /* 0x00000000000f7308 */ /* 0x0003e20000000800 */
[----:B------:R-:W-:Y:S02]  /*9450*/  IMAD.MOV.U32 R194, RZ, RZ, R195 ;  /* 0x000000ffffc27224 */ /* 0x000fe400078e00c3 */
[----:B------:R-:W-:Y:S02]  /*9460*/  IMAD.MOV.U32 R195, RZ, RZ, R196 ;  /* 0x000000ffffc37224 */ /* 0x000fe400078e00c4 */
[----:B------:R-:W-:Y:S01]  /*9470*/  IMAD.MOV.U32 R198, RZ, RZ, R200 ;  /* 0x000000ffffc67224 */ /* 0x000fe200078e00c8 */
[----:B------:R-:W-:Y:S01]  /*9480*/  LOP3.LUT R20, R45, R50, R187, 0x96, !PT ;  /* 0x000000322d147212 */ /* 0x000fe200078e96bb */
[----:B------:R-:W-:Y:S02]  /*9490*/  IMAD.MOV.U32 R196, RZ, RZ, R197 ;  /* 0x000000ffffc47224 */ /* 0x000fe400078e00c5 */
[----:B-1----:R-:W-:Y:S01]  /*94a0*/  FFMA.FTZ R0, R192, UR22, -R13 ;  /* 0x00000016c0007c23 */ /* 0x002fe2000801080d */
[----:B------:R-:W-:-:S03]  /*94b0*/  IMAD.MOV.U32 R192, RZ, RZ, R194 ;  /* 0x000000ffffc07224 */ /* 0x000fc600078e00c2 */
[----:B------:R1:W-:Y:S01]  /*94c0*/  MUFU.EX2 R21, R0 ;  /* 0x0000000000157308 */ /* 0x0003e20000000800 */
[----:B------:R-:W-:Y:S01]  /*94d0*/  IMAD.MOV.U32 R194, RZ, RZ, R195 ;  /* 0x000000ffffc27224 */ /* 0x000fe200078e00c3 */
[----:B------:R-:W-:Y:S01]  /*94e0*/  HMMA.16816.F32.BF16 R132, R8, R30, R96 ;  /* 0x0000001e0884723c */ /* 0x000fe20000041860 */
[----:B------:R-:W-:Y:S02]  /*94f0*/  IMAD.MOV.U32 R197, RZ, RZ, R198 ;  /* 0x000000ffffc57224 */ /* 0x000fe400078e00c6 */
[----:B------:R-:W-:-:S03]  /*9500*/  IMAD.WIDE.U32 R2, R20, -0x2daee0ad, RZ ;  /* 0xd2511f5314027825 */ /* 0x000fc600078e00ff */
[C---:B------:R-:W-:Y:S01]  /*9510*/  HMMA.16816.F32.BF16 R28, R8.reuse, R18, R84 ;  /* 0x00000012081c723c */ /* 0x040fe20000041854 */
[----:B-1----:R-:W-:Y:S01]  /*9520*/  FFMA.FTZ R0, R235, UR22, -R13 ;  /* 0x00000016eb007c23 */ /* 0x002fe2000801080d */
[----:B------:R-:W-:Y:S02]  /*9530*/  IMAD.MOV.U32 R195, RZ, RZ, R197 ;  /* 0x000000ffffc37224 */ /* 0x000fe400078e00c5 */
[----:B------:R-:W-:Y:S01]  /*9540*/  FFMA.FTZ R4, R252, UR22, -R12 ;  /* 0x00000016fc047c23 */ /* 0x000fe2000801080c */
[----:B------:R-:W-:Y:S01]  /*9550*/  LOP3.LUT R5, R2, 0xff, RZ, 0xc0, !PT ;  /* 0x000000ff02057812 */ /* 0x000fe200078ec0ff */
[----:B------:R1:W3:Y:S01]  /*9560*/  MUFU.EX2 R22, R0 ;  /* 0x0000000000167308 */ /* 0x0002e20000000800 */
[----:B------:R-:W-:Y:S01]  /*9570*/  HMMA.16816.F32.BF16 R84, R8, R40, R152 ;  /* 0x000000280854723c */ /* 0x000fe20000041898 */
[----:B------:R-:W-:Y:S01]  /*9580*/  IMAD.MOV.U32 R197, RZ, RZ, R225 ;  /* 0x000000ffffc57224 */ /* 0x000fe200078e00e1 */
[----:B------:R-:W-:Y:S01]  /*9590*/  LDSM.16.MT88.4 R152, [R212+0xac00] ;  /* 0x00ac0000d498783b */ /* 0x000fe20000004200 */
[----:B------:R-:W-:-:S02]  /*95a0*/  IMAD.MOV.U32 R198, RZ, RZ, R226 ;  /* 0x000000ffffc67224 */ /* 0x000fc400078e00e2 */
[----:B------:R-:W-:Y:S01]  /*95b0*/  IMAD.MOV.U32 R200, RZ, RZ, R248 ;  /* 0x000000ffffc87224 */ /* 0x000fe200078e00f8 */
[----:B------:R-:W-:Y:S01]  /*95c0*/  LDSM.16.MT88.4 R16, [R214+0xbc00] ;  /* 0x00bc0000d610783b */ /* 0x000fe20000004200 */
[----:B-1----:R-:W-:Y:S01]  /*95d0*/  FFMA.FTZ R0, R192, UR22, -R12 ;  /* 0x00000016c0007c23 */ /* 0x002fe2000801080c */
[----:B------:R-:W-:-:S03]  /*95e0*/  IMAD.MOV.U32 R192, RZ, RZ, R194 ;  /* 0x000000ffffc07224 */ /* 0x000fc600078e00c2 */
[----:B------:R1:W-:Y:S01]  /*95f0*/  MUFU.EX2 R10, R0 ;  /* 0x00000000000a7308 */ /* 0x0003e20000000800 */
[----:B------:R-:W-:Y:S02]  /*9600*/  IMAD.MOV.U32 R194, RZ, RZ, R195 ;  /* 0x000000ffffc27224 */ /* 0x000fe400078e00c3 */
[----:B-1----:R-:W-:Y:S02]  /*9610*/  FFMA.FTZ R0, R192, UR22, -R12 ;  /* 0x00000016c0007c23 */ /* 0x002fe4000801080c */
[----:B------:R-:W-:-:S03]  /*9620*/  IMAD.MOV.U32 R192, RZ, RZ, R194 ;  /* 0x000000ffffc07224 */ /* 0x000fc600078e00c2 */
[----:B------:R1:W-:Y:S01]  /*9630*/  MUFU.EX2 R13, R0 ;  /* 0x00000000000d7308 */ /* 0x0003e20000000800 */
[----:B------:R-:W-:Y:S02]  /*9640*/  SHF.R.U32.HI R8, RZ, 0x18, R2 ;  /* 0x00000018ff087819 */ /* 0x000fe40000011602 */
[----:B-1----:R-:W-:Y:S02]  /*9650*/  LOP3.LUT R0, R3, R60, R100, 0x96, !PT ;  /* 0x0000003c03007212 */ /* 0x002fe400078e9664 */
[----:B------:R-:W-:-:S04]  /*9660*/  LOP3.LUT R3, R2, 0xffff, RZ, 0xc0, !PT ;  /* 0x0000ffff02037812 */ /* 0x000fc800078ec0ff */
[----:B------:R-:W-:Y:S01]  /*9670*/  SHF.R.U32.HI R6, RZ, 0x8, R3 ;  /* 0x00000008ff067819 */ /* 0x000fe20000011603 */
[----:B------:R-:W-:Y:S01]  /*9680*/  FFMA.FTZ R3, R192, UR22, -R12 ;  /* 0x00000016c0037c23 */ /* 0x000fe2000801080c */
[----:B------:R1:W-:Y:S02]  /*9690*/  MUFU.EX2 R11, R4 ;  /* 0x00000004000b7308 */ /* 0x0003e40000000800 */
[----:B------:R-:W-:-:S06]  /*96a0*/  PRMT R7, R5, 0x5410, R6 ;  /* 0x0000541005077816 */ /* 0x000fcc0000000006 */
[----:B------:R4:W2:Y:S01]  /*96b0*/  MUFU.EX2 R9, R3 ;  /* 0x0000000300097308 */ /* 0x0008a20000000800 */
[C---:B------:R-:W-:Y:S02]  /*96c0*/  LOP3.LUT R5, R0.reuse, 0xff, RZ, 0xc0, !PT ;  /* 0x000000ff00057812 */ /* 0x040fe400078ec0ff */
[----:B------:R-:W-:Y:S02]  /*96d0*/  SHF.R.U32.HI R6, RZ, 0x18, R0 ;  /* 0x00000018ff067819 */ /* 0x000fe40000011600 */
[----:B-1----:R-:W-:Y:S02]  /*96e0*/  SHF.R.U32.HI R4, RZ, 0x10, R2 ;  /* 0x00000010ff047819 */ /* 0x002fe40000011602 */
[----:B------:R-:W-:Y:S02]  /*96f0*/  LOP3.LUT R2, R0, 0xffff, RZ, 0xc0, !PT ;  /* 0x0000ffff00027812 */ /* 0x000fe400078ec0ff */
[----:B----4-:R-:W-:Y:S02]  /*9700*/  SHF.R.U32.HI R3, RZ, 0x10, R0 ;  /* 0x00000010ff037819 */ /* 0x010fe40000011600 */
[----:B------:R-:W-:-:S02]  /*9710*/  LOP3.LUT R4, R4, 0xff, RZ, 0xc0, !PT ;  /* 0x000000ff04047812 */ /* 0x000fc400078ec0ff */
[----:B------:R-:W-:Y:S02]  /*9720*/  LOP3.LUT R0, R3, 0xff, RZ, 0xc0, !PT ;  /* 0x000000ff03007812 */ /* 0x000fe400078ec0ff */
[----:B------:R-:W-:Y:S01]  /*9730*/  SHF.R.U32.HI R2, RZ, 0x8, R2 ;  /* 0x00000008ff027819 */ /* 0x000fe20000011602 */
[----:B------:R-:W-:Y:S01]  /*9740*/  IMAD.MOV.U32 R195, RZ, RZ, R197 ;  /* 0x000000ffffc37224 */ /* 0x000fe200078e00c5 */
[----:B------:R-:W-:Y:S01]  /*9750*/  PRMT R6, R0, 0x5410, R6 ;  /* 0x0000541000067816 */ /* 0x000fe20000000006 */
[----:B------:R-:W-:Y:S01]  /*9760*/  IMAD.MOV.U32 R197, RZ, RZ, R206 ;  /* 0x000000ffffc57224 */ /* 0x000fe200078e00ce */
[----:B------:R-:W-:Y:S02]  /*9770*/  PRMT R3, R4, 0x5410, R8 ;  /* 0x0000541004037816 */ /* 0x000fe40000000008 */
[----:B------:R-:W-:Y:S02]  /*9780*/  PRMT R5, R5, 0x5410, R2 ;  /* 0x0000541005057816 */ /* 0x000fe40000000002 */
[----:B------:R-:W-:-:S02]  /*9790*/  HSET2.LE.AND R0, R7, R193, PT ;  /* 0x000000c107007233 */ /* 0x000fc40003803000 */
[----:B---3--:R-:W-:Y:S01]  /*97a0*/  F2FP.BF16.F32.PACK_AB R2, R22, R21 ;  /* 0x000000151602723e */ /* 0x008fe200000010ff */
[----:B------:R-:W-:Y:S01]  /*97b0*/  IMAD.MOV.U32 R194, RZ, RZ, R197 ;  /* 0x000000ffffc27224 */ /* 0x000fe200078e00c5 */
[--C-:B------:R-:W-:Y:S01]  /*97c0*/  HSET2.LE.AND R3, R3, R193.reuse, PT ;  /* 0x000000c103037233 */ /* 0x100fe20003803000 */
[----:B------:R-:W-:Y:S01]  /*97d0*/  IMAD.MOV.U32 R206, RZ, RZ, R244 ;  /* 0x000000ffffce7224 */ /* 0x000fe200078e00f4 */
[----:B------:R-:W-:Y:S01]  /*97e0*/  LOP3.LUT R98, R0, R2, RZ, 0xc0, !PT ;  /* 0x0000000200627212 */ /* 0x000fe200078ec0ff */
[----:B------:R-:W-:Y:S01]  /*97f0*/  IMAD.MOV.U32 R244, RZ, RZ, R224 ;  /* 0x000000fffff47224 */ /* 0x000fe200078e00e0 */
[--C-:B------:R-:W-:Y:S01]  /*9800*/  HSET2.LE.AND R5, R5, R193.reuse, PT ;  /* 0x000000c105057233 */ /* 0x100fe20003803000 */
[----:B------:R-:W-:Y:S01]  /*9810*/  IMAD.MOV.U32 R192, RZ, RZ, R195 ;  /* 0x000000ffffc07224 */ /* 0x000fe200078e00c3 */
[----:B------:R-:W-:Y:S01]  /*9820*/  HSET2.LE.AND R6, R6, R193, PT ;  /* 0x000000c106067233 */ /* 0x000fe20003803000 */
[----:B------:R-:W-:Y:S01]  /*9830*/  IMAD.MOV.U32 R193, RZ, RZ, R194 ;  /* 0x000000ffffc17224 */ /* 0x000fe200078e00c2 */
[----:B--2---:R-:W-:Y:S01]  /*9840*/  F2FP.BF16.F32.PACK_AB R0, R9, R11 ;  /* 0x0000000b0900723e */ /* 0x004fe200000010ff */
[----:B------:R-:W-:Y:S01]  /*9850*/  IMAD.MOV.U32 R194, RZ, RZ, R198 ;  /* 0x000000ffffc27224 */ /* 0x000fe200078e00c6 */
[----:B------:R-:W-:Y:S01]  /*9860*/  F2FP.BF16.F32.PACK_AB R2, R15, R14 ;  /* 0x0000000e0f02723e */ /* 0x000fe200000010ff */
[----:B------:R-:W-:Y:S01]  /*9870*/  IMAD.MOV.U32 R195, RZ, RZ, R204 ;  /* 0x000000ffffc37224 */ /* 0x000fe200078e00cc */
[----:B------:R-:W-:Y:S01]  /*9880*/  F2FP.BF16.F32.PACK_AB R4, R13, R10 ;  /* 0x0000000a0d04723e */ /* 0x000fe200000010ff */
[----:B------:R-:W-:Y:S01]  /*9890*/  IMAD.MOV.U32 R197, RZ, RZ, R244 ;  /* 0x000000ffffc57224 */ /* 0x000fe200078e00f4 */
[----:B------:R-:W-:Y:S01]  /*98a0*/  LOP3.LUT R99, R3, R0, RZ, 0xc0, !PT ;  /* 0x0000000003637212 */ /* 0x000fe200078ec0ff */
[----:B------:R-:W-:Y:S01]  /*98b0*/  FADD.FTZ R3, R193, R192 ;  /* 0x000000c0c1037221 */ /* 0x000fe20000010000 */
[----:B------:R-:W-:Y:S01]  /*98c0*/  LOP3.LUT R96, R5, R2, RZ, 0xc0, !PT ;  /* 0x0000000205607212 */ /* 0x000fe200078ec0ff */
[----:B------:R-:W-:Y:S01]  /*98d0*/  FADD.FTZ R2, R219, R220 ;  /* 0x000000dcdb027221 */ /* 0x000fe20000010000 */
[----:B------:R-:W-:Y:S01]  /*98e0*/  IMAD.MOV.U32 R193, RZ, RZ, R194 ;  /* 0x000000ffffc17224 */ /* 0x000fe200078e00c2 */
        /* <DEDUP_REMOVED lines=54> */
[----:B------:R-:W-:Y:S01]  /*9c50*/  IMAD.MOV.U32 R251, RZ, RZ, R80 ;  /* 0x000000fffffb7224 */ /* 0x000fe200078e0050 */
[----:B------:R-:W1:Y:S01]  /*9c60*/  LDSM.16.MT88.4 R120, [R212+0x9c00] ;  /* 0x009c0000d478783b */ /* 0x000e620000004200 */
[----:B------:R-:W-:Y:S01]  /*9c70*/  FADD.FTZ R3, R249, R3 ;  /* 0x00000003f9037221 */ /* 0x000fe20000010000 */
[----:B------:R-:W-:Y:S01]  /*9c80*/  FADD.FTZ R0, R51, R0 ;  /* 0x0000000033007221 */ /* 0x000fe20000010000 */
[----:B------:R-:W-:Y:S01]  /*9c90*/  FADD.FTZ R2, R105, R2 ;  /* 0x0000000269027221 */ /* 0x000fe20000010000 */
[----:B------:R-:W2:Y:S01]  /*9ca0*/  LDSM.16.MT88.4 R80, [R212+0xbc00] ;  /* 0x00bc0000d450783b */ /* 0x000ea20000004200 */
        /* <DEDUP_REMOVED lines=14> */
[----:B------:R-:W4:Y:S01]  /*9d90*/  LDC.U8 R231, c[0x0][0x388] ;  /* 0x0000e200ffe77b82 */ /* 0x000f220000000000 */
[----:B------:R3:W5:Y:S01]  /*9da0*/  LDL.LU R225, [R1+0xc4] ;  /* 0x0000c40001e17983 */ /* 0x0007620000300800 */
[----:B------:R-:W-:-:S03]  /*9db0*/  FADD.FTZ R4, R21, R4 ;  /* 0x0000000415047221 */ /* 0x000fc60000010000 */
        /* <DEDUP_REMOVED lines=22> */
[C---:B-1----:R-:W-:Y:S06]  /*9f20*/  HMMA.16816.F32.BF16 R112, R92.reuse, R120, R112 ;  /* 0x000000785c70723c */ /* 0x042fec0000041870 */
        /* <DEDUP_REMOVED lines=24> */
[----:B---34-:R-:W-:-:S15]  /*a0b0*/  @!P0 BRA `(.L_x_892) ;  /* 0x000000e800948947 */ /* 0x018fde0003800000 */
[----:B------:R-:W2:Y:S01]  /*a0c0*/  LDL.64 R246, [R1+0x78] ;  /* 0x0000780001f67983 */ /* 0x000ea20000100a00 */
[----:B------:R-:W-:-:S03]  /*a0d0*/  ULDC UR4, c[0x0][0x2d0] ;  /* 0x0000b40000047ab9 */ /* 0x000fc60000000800 */
[----:B------:R-:W3:Y:S04]  /*a0e0*/  LDL R248, [R1+0x54] ;  /* 0x0000540001f87983 */ /* 0x000ee80000100800 */
[----:B------:R-:W4:Y:S04]  /*a0f0*/  LDL R249, [R1+0x70] ;  /* 0x0000700001f97983 */ /* 0x000f280000100800 */
[----:B------:R-:W4:Y:S01]  /*a100*/  LDL.64 R250, [R1+0x58] ;  /* 0x0000580001fa7983 */ /* 0x000f220000100a00 */
[----:B------:R-:W-:Y:S01]  /*a110*/  UIADD3 UR20, UR21, -0x2, URZ ;  /* 0xfffffffe15147890 */ /* 0x000fe2000fffe03f */
[----:B------:R-:W-:-:S04]  /*a120*/  DEPBAR.LE SB0, 0x0 ;  /* 0x000080000000791a */ /* 0x000fc80000000000 */
[----:B------:R-:W-:Y:S01]  /*a130*/  USHF.R.S32.HI UR6, URZ, 0x1f, UR20 ;  /* 0x0000001f3f067899 */ /* 0x000fe20008011414 */
[----:B------:R-:W-:Y:S01]  /*a140*/  IMAD.U32 R2, RZ, RZ, UR20 ;  /* 0x00000014ff027e24 */ /* 0x000fe2000f8e00ff */
[----:B------:R-:W1:Y:S01]  /*a150*/  S2R R100, SR_TID.X ;  /* 0x0000000000647919 */ /* 0x000e620000002100 */
[----:B------:R-:W-:Y:S01]  /*a160*/  UISETP.GT.AND UP0, UPT, UR20, UR14, UPT ;  /* 0x0000000e1400728c */ /* 0x000fe2000bf04270 */
[----:B-1----:R-:W-:-:S05]  /*a170*/  IMAD.SHL.U32 R100, R100, 0x2, RZ ;  /* 0x0000000264647824 */ /* 0x002fca00078e00ff */
[----:B------:R-:W-:Y:S01]  /*a180*/  LOP3.LUT R100, R100, 0x6, RZ, 0xc0, !PT ;  /* 0x0000000664647812 */ /* 0x000fe200078ec0ff */
[----:B------:R-:W-:Y:S01]  /*a190*/  BAR.SYNC.DEFER_BLOCKING 0x0 ;  /* 0x0000000000007b1d */ /* 0x000fe20000010000 */
[----:B--2---:R-:W-:Y:S02]  /*a1a0*/  ISETP.GE.AND P4, PT, R246, UR4, PT ;  /* 0x00000004f6007c0c */ /* 0x004fe4000bf86270 */
[----:B---3--:R-:W-:Y:S02]  /*a1b0*/  ISETP.GE.AND P3, PT, R248, UR4, PT ;  /* 0x00000004f8007c0c */ /* 0x008fe4000bf66270 */
[----:B----4-:R-:W-:Y:S01]  /*a1c0*/  ISETP.GE.AND P2, PT, R249, UR4, PT ;  /* 0x00000004f9007c0c */ /* 0x010fe2000bf46270 */
[----:B------:R-:W-:Y:S01]  /*a1d0*/  UIMAD UR4, UR8, UR20, URZ ;  /* 0x00000014080472a4 */ /* 0x000fe2000f8e023f */
[----:B------:R-:W-:-:S07]  /*a1e0*/  IMAD.WIDE.U32 R2, R2, UR9, R250 ;  /* 0x0000000902027c25 */ /* 0x000fce000f8e00fa */
[----:B------:R-:W1:Y:S01]  /*a1f0*/  @!P4 LDC.64 R4, c[0x0][0x220] ;  /* 0x00008800ff04cb82 */ /* 0x000e620000000a00 */
[----:B------:R-:W-:Y:S01]  /*a200*/  UIMAD UR4, UR6, UR9, UR4 ;  /* 0x00000009060472a4 */ /* 0x000fe2000f8e0204 */
[----:B-----5:R-:W-:Y:S01]  /*a210*/  @P4 STS [R218+0x9000], RZ ;  /* 0x009000ffda004388 */ /* 0x020fe20000000800 */
[----:B------:R-:W-:-:S03]  /*a220*/  IADD3 R0, P5, R2, UR24, RZ ;  /* 0x0000001802007c10 */ /* 0x000fc6000ffbe0ff */
[----:B------:R-:W-:Y:S01]  /*a230*/  @P4 STS [R218+0x9004], RZ ;  /* 0x009004ffda004388 */ /* 0x000fe20000000800 */
[----:B------:R-:W-:Y:S01]  /*a240*/  VIADD R3, R3, UR4 ;  /* 0x0000000403037c36 */ /* 0x000fe20008000000 */
[----:B------:R-:W2:Y:S02]  /*a250*/  @!P3 LDC.64 R10, c[0x0][0x220] ;  /* 0x00008800ff0abb82 */ /* 0x000ea40000000a00 */
[----:B------:R-:W-:Y:S06]  /*a260*/  @P4 STS.64 [R218+0x9008], RZ ;  /* 0x009008ffda004388 */ /* 0x000fec0000000a00 */
[----:B------:R-:W3:Y:S08]  /*a270*/  @!P2 LDC.64 R8, c[0x0][0x220] ;  /* 0x00008800ff08ab82 */ /* 0x000ef00000000a00 */
        /* <DEDUP_REMOVED lines=50> */
[----:B------:R-:W-:Y:S01]  /*a5a0*/  LDSM.16.M88.4 R32, [R213+0x6000] ;  /* 0x00600000d520783b */ /* 0x000fe20000000200 */
[C---:B------:R-:W-:Y:S02]  /*a5b0*/  ISETP.LT.OR P5, PT, R0.reuse, R220, P5 ;  /* 0x000000dc0000720c */ /* 0x040fe40002fa1670 */
[C---:B------:R-:W-:Y:S01]  /*a5c0*/  ISETP.GE.AND P0, PT, R0.reuse, R230, PT ;  /* 0x000000e60000720c */ /* 0x040fe20003f06270 */
[----:B---3--:R-:W2:Y:S01]  /*a5d0*/  LDSM.16.M88.4 R8, [R216+0x1000] ;  /* 0x00100000d808783b */ /* 0x008ea20000000200 */
[----:B------:R-:W-:-:S02]  /*a5e0*/  ISETP.LT.OR P1, PT, R0, R219, P1 ;  /* 0x000000db0000720c */ /* 0x000fc40000f21670 */
[C---:B------:R-:W-:Y:S01]  /*a5f0*/  ISETP.LT.OR P6, PT, R0.reuse, R221, P6 ;  /* 0x000000dd0000720c */ /* 0x040fe200037c1670 */
[----:B------:R-:W3:Y:S01]  /*a600*/  LDSM.16.M88.4 R24, [R213+0x6800] ;  /* 0x00680000d518783b */ /* 0x000ee20000000200 */
[----:B------:R-:W-:-:S03]  /*a610*/  ISETP.LT.OR P0, PT, R0, R222, P0 ;  /* 0x000000de0000720c */ /* 0x000fc60000701670 */
[----:B------:R-:W4:Y:S04]  /*a620*/  LDSM.16.M88.4 R28, [R213+0x6400] ;  /* 0x00640000d51c783b */ /* 0x000f280000000200 */
[----:B------:R-:W4:Y:S04]  /*a630*/  LDSM.16.M88.4 R20, [R213+0x6c00] ;  /* 0x006c0000d514783b */ /* 0x000f280000000200 */
[----:B------:R-:W4:Y:S01]  /*a640*/  LDSM.16.M88.4 R12, [R216] ;  /* 0x00000000d80c783b */ /* 0x000f220000000200 */
[----:B-1----:R-:W-:-:S03]  /*a650*/  IMAD.IADD R3, R223, 0x1, -R0 ;  /* 0x00000001df037824 */ /* 0x002fc600078e0a00 */
[----:B------:R-:W-:Y:S01]  /*a660*/  LDSM.16.M88.4 R48, [R215+0x6000] ;  /* 0x00600000d730783b */ /* 0x000fe20000000200 */
[----:B------:R-:W-:-:S03]  /*a670*/  IMAD.IADD R2, R225, 0x1, -R0 ;  /* 0x00000001e1027824 */ /* 0x000fc600078e0a00 */
[----:B------:R-:W1:Y:S04]  /*a680*/  LDSM.16.M88.4 R4, [R217+0x1000] ;  /* 0x00100000d904783b */ /* 0x000e680000000200 */
[----:B------:R-:W1:Y:S04]  /*a690*/  LDSM.16.M88.4 R36, [R215+0x6800] ;  /* 0x00680000d724783b */ /* 0x000e680000000200 */
[----:B------:R-:W1:Y:S04]  /*a6a0*/  LDSM.16.M88.4 R40, [R215+0x6400] ;  /* 0x00640000d728783b */ /* 0x000e680000000200 */
[----:B------:R-:W1:Y:S01]  /*a6b0*/  LDSM.16.M88.4 R52, [R215+0x6c00] ;  /* 0x006c0000d734783b */ /* 0x000e620000000200 */
[C---:B--2---:R-:W-:Y:S03]  /*a6c0*/  HMMA.16816.F32.BF16 R180, R8.reuse, R32, RZ ;  /* 0x0000002008b4723c */ /* 0x044fe600000418ff */
[----:B------:R-:W2:Y:S04]  /*a6d0*/  LDSM.16.M88.4 R16, [R217] ;  /* 0x00000000d910783b */ /* 0x000ea80000000200 */
[----:B------:R-:W0:Y:S01]  /*a6e0*/  LDGDEPBAR ;  /* 0x00000000000079af */ /* 0x000e220000000000 */
[C---:B---3--:R-:W-:Y:S06]  /*a6f0*/  HMMA.16816.F32.BF16 R60, R8.reuse, R24, RZ ;  /* 0x00000018083c723c */ /* 0x048fec00000418ff */
[C---:B----4-:R-:W-:Y:S06]  /*a700*/  HMMA.16816.F32.BF16 R108, R8.reuse, R28, RZ ;  /* 0x0000001c086c723c */ /* 0x050fec00000418ff */
[C---:B------:R-:W-:Y:S06]  /*a710*/  HMMA.16816.F32.BF16 R44, R8.reuse, R20, RZ ;  /* 0x00000014082c723c */ /* 0x040fec00000418ff */
[C---:B------:R-:W-:Y:S06]  /*a720*/  HMMA.16816.F32.BF16 R176, R8.reuse, R34, RZ ;  /* 0x0000002208b0723c */ /* 0x040fec00000418ff */
[C---:B------:R-:W-:Y:S06]  /*a730*/  HMMA.16816.F32.BF16 R64, R8.reuse, R30, RZ ;  /* 0x0000001e0840723c */ /* 0x040fec00000418ff */
[C---:B------:R-:W-:Y:S06]  /*a740*/  HMMA.16816.F32.BF16 R56, R8.reuse, R26, RZ ;  /* 0x0000001a0838723c */ /* 0x040fec00000418ff */
[----:B------:R-:W-:Y:S06]  /*a750*/  HMMA.16816.F32.BF16 R8, R8, R22, RZ ;  /* 0x000000160808723c */ /* 0x000fec00000418ff */
[C---:B------:R-:W-:Y:S06]  /*a760*/  HMMA.16816.F32.BF16 R192, R12.reuse, R32, RZ ;  /* 0x000000200cc0723c */ /* 0x040fec00000418ff */
[C---:B------:R-:W-:Y:S06]  /*a770*/  HMMA.16816.F32.BF16 R184, R12.reuse, R28, RZ ;  /* 0x0000001c0cb8723c */ /* 0x040fec00000418ff */
[----:B------:R-:W-:Y:S06]  /*a780*/  HMMA.16816.F32.BF16 R240, R12, R30, RZ ;  /* 0x0000001e0cf0723c */ /* 0x000fec00000418ff */
[C---:B-1----:R-:W-:Y:S06]  /*a790*/  HMMA.16816.F32.BF16 R204, R4.reuse, R48, R180 ;  /* 0x0000003004cc723c */ /* 0x042fec00000418b4 */
[C---:B------:R-:W-:Y:S06]  /*a7a0*/  HMMA.16816.F32.BF16 R180, R4.reuse, R36, R60 ;  /* 0x0000002404b4723c */ /* 0x040fec000004183c */
[C---:B------:R-:W-:Y:S06]  /*a7b0*/  HMMA.16816.F32.BF16 R196, R4.reuse, R40, R108 ;  /* 0x0000002804c4723c */ /* 0x040fec000004186c */
[----:B------:R-:W-:Y:S06]  /*a7c0*/  HMMA.16816.F32.BF16 R60, R4, R38, R56 ;  /* 0x00000026043c723c */ /* 0x000fec0000041838 */
[C---:B------:R-:W-:Y:S06]  /*a7d0*/  HMMA.16816.F32.BF16 R236, R12.reuse, R20, RZ ;  /* 0x000000140cec723c */ /* 0x040fec00000418ff */
[----:B------:R-:W-:Y:S01]  /*a7e0*/  HMMA.16816.F32.BF16 R208, R12, R22, RZ ;  /* 0x000000160cd0723c */ /* 0x000fe200000418ff */
[----:B------:R-:W-:Y:S05]  /*a7f0*/  LDSM.16.M88.4 R20, [R213+0x7400] ;  /* 0x00740000d514783b */ /* 0x000fea0000000200 */
[C---:B------:R-:W-:Y:S01]  /*a800*/  HMMA.16816.F32.BF16 R108, R4.reuse, R52, R44 ;  /* 0x00000034046c723c */ /* 0x040fe2000004182c */
[----:B------:R-:W-:Y:S05]  /*a810*/  LDSM.16.M88.4 R44, [R213+0x7c00] ;  /* 0x007c0000d52c783b */ /* 0x000fea0000000200 */
[C---:B------:R-:W-:Y:S06]  /*a820*/  HMMA.16816.F32.BF16 R176, R4.reuse, R50, R176 ;  /* 0x0000003204b0723c */ /* 0x040fec00000418b0 */
[C---:B------:R-:W-:Y:S06]  /*a830*/  HMMA.16816.F32.BF16 R64, R4.reuse, R42, R64 ;  /* 0x0000002a0440723c */ /* 0x040fec0000041840 */
[----:B------:R-:W-:Y:S01]  /*a840*/  HMMA.16816.F32.BF16 R56, R4, R54, R8 ;  /* 0x000000360438723c */ /* 0x000fe20000041808 */
[----:B------:R-:W1:Y:S04]  /*a850*/  LDSM.16.M88.4 R4, [R216+0x3000] ;  /* 0x00300000d804783b */ /* 0x000e680000000200 */
[----:B------:R-:W-:Y:S01]  /*a860*/  LDSM.16.M88.4 R8, [R213+0x7000] ;  /* 0x00700000d508783b */ /* 0x000fe20000000200 */
[C---:B------:R-:W-:Y:S06]  /*a870*/  HMMA.16816.F32.BF16 R188, R12.reuse, R24, RZ ;  /* 0x000000180cbc723c */ /* 0x040fec00000418ff */
[C---:B------:R-:W-:Y:S01]  /*a880*/  HMMA.16816.F32.BF16 R244, R12.reuse, R26, RZ ;  /* 0x0000001a0cf4723c */ /* 0x040fe200000418ff */
[----:B------:R-:W3:Y:S05]  /*a890*/  LDSM.16.M88.4 R24, [R213+0x7800] ;  /* 0x00780000d518783b */ /* 0x000eea0000000200 */
[----:B------:R-:W-:Y:S01]  /*a8a0*/  HMMA.16816.F32.BF16 R200, R12, R34, RZ ;  /* 0x000000220cc8723c */ /* 0x000fe200000418ff */
[----:B------:R-:W4:Y:S05]  /*a8b0*/  LDSM.16.M88.4 R12, [R216+0x2000] ;  /* 0x00200000d80c783b */ /* 0x000f2a0000000200 */
[C---:B--2---:R-:W-:Y:S06]  /*a8c0*/  HMMA.16816.F32.BF16 R32, R16.reuse, R48, R192 ;  /* 0x000000301020723c */ /* 0x044fec00000418c0 */
[C---:B------:R-:W-:Y:S06]  /*a8d0*/  HMMA.16816.F32.BF16 R28, R16.reuse, R40, R184 ;  /* 0x00000028101c723c */ /* 0x040fec00000418b8 */
[C---:B------:R-:W-:Y:S06]  /*a8e0*/  HMMA.16816.F32.BF16 R40, R16.reuse, R42, R240 ;  /* 0x0000002a1028723c */ /* 0x040fec00000418f0 */
[C---:B------:R-:W-:Y:S06]  /*a8f0*/  HMMA.16816.F32.BF16 R48, R16.reuse, R50, R200 ;  /* 0x000000321030723c */ /* 0x040fec00000418c8 */
[----:B------:R-:W-:Y:S06]  /*a900*/  HMMA.16816.F32.BF16 R240, R16, R52, R236 ;  /* 0x0000003410f0723c */ /* 0x000fec00000418ec */
[----:B-1----:R-:W-:Y:S06]  /*a910*/  HMMA.16816.F32.BF16 R236, R4, R20, R196 ;  /* 0x0000001404ec723c */ /* 0x002fec00000418c4 */
[C---:B------:R-:W-:Y:S06]  /*a920*/  HMMA.16816.F32.BF16 R248, R16.reuse, R36, R188 ;  /* 0x0000002410f8723c */ /* 0x040fec00000418bc */
[C---:B------:R-:W-:Y:S01]  /*a930*/  HMMA.16816.F32.BF16 R200, R16.reuse, R38, R244 ;  /* 0x0000002610c8723c */ /* 0x040fe200000418f4 */
[----:B------:R-:W-:Y:S05]  /*a940*/  LDSM.16.M88.4 R36, [R215+0x7c00] ;  /* 0x007c0000d724783b */ /* 0x000fea0000000200 */
[----:B------:R-:W-:Y:S06]  /*a950*/  HMMA.16816.F32.BF16 R208, R16, R54, R208 ;  /* 0x0000003610d0723c */ /* 0x000fec00000418d0 */
[C---:B---3--:R-:W-:Y:S06]  /*a960*/  HMMA.16816.F32.BF16 R196, R4.reuse, R24, R180 ;  /* 0x0000001804c4723c */ /* 0x048fec00000418b4 */
[C---:B------:R-:W-:Y:S06]  /*a970*/  HMMA.16816.F32.BF16 R204, R4.reuse, R8, R204 ;  /* 0x0000000804cc723c */ /* 0x040fec00000418cc */
[C---:B------:R-:W-:Y:S06]  /*a980*/  HMMA.16816.F32.BF16 R244, R4.reuse, R44, R108 ;  /* 0x0000002c04f4723c */ /* 0x040fec000004186c */
[C---:B------:R-:W-:Y:S06]  /*a990*/  HMMA.16816.F32.BF16 R192, R4.reuse, R10, R176 ;  /* 0x0000000a04c0723c */ /* 0x040fec00000418b0 */
[C---:B------:R-:W-:Y:S06]  /*a9a0*/  HMMA.16816.F32.BF16 R188, R4.reuse, R22, R64 ;  /* 0x0000001604bc723c */ /* 0x040fec0000041840 */
[C---:B------:R-:W-:Y:S06]  /*a9b0*/  HMMA.16816.F32.BF16 R184, R4.reuse, R26, R60 ;  /* 0x0000001a04b8723c */ /* 0x040fec000004183c */
[----:B------:R-:W-:Y:S01]  /*a9c0*/  HMMA.16816.F32.BF16 R16, R4, R46, R56 ;  /* 0x0000002e0410723c */ /* 0x000fe20000041838 */
[----:B------:R-:W-:Y:S05]  /*a9d0*/  LDSM.16.M88.4 R4, [R217+0x3000] ;  /* 0x00300000d904783b */ /* 0x000fea0000000200 */
[C---:B----4-:R-:W-:Y:S01]  /*a9e0*/  HMMA.16816.F32.BF16 R180, R12.reuse, R8, R32 ;  /* 0x000000080cb4723c */ /* 0x050fe20000041820 */
[----:B------:R-:W1:Y:S05]  /*a9f0*/  LDSM.16.M88.4 R32, [R215+0x7000] ;  /* 0x00700000d720783b */ /* 0x000e6a0000000200 */
[C---:B------:R-:W-:Y:S01]  /*aa00*/  HMMA.16816.F32.BF16 R108, R12.reuse, R20, R28 ;  /* 0x000000140c6c723c */ /* 0x040fe2000004181c */
[----:B------:R-:W2:Y:S05]  /*aa10*/  LDSM.16.M88.4 R28, [R215+0x7400] ;  /* 0x00740000d71c783b */ /* 0x000eaa0000000200 */
[C---:B------:R-:W-:Y:S01]  /*aa20*/  HMMA.16816.F32.BF16 R64, R12.reuse, R22, R40 ;  /* 0x000000160c40723c */ /* 0x040fe20000041828 */
[----:B------:R-:W3:Y:S05]  /*aa30*/  LDSM.16.M88.4 R20, [R215+0x7800] ;  /* 0x00780000d714783b */ /* 0x000eea0000000200 */
[C---:B------:R-:W-:Y:S01]  /*aa40*/  HMMA.16816.F32.BF16 R176, R12.reuse, R10, R48 ;  /* 0x0000000a0cb0723c */ /* 0x040fe20000041830 */
[----:B------:R-:W4:Y:S05]  /*aa50*/  LDSM.16.M88.4 R8, [R217+0x2000] ;  /* 0x00200000d908783b */ /* 0x000f2a0000000200 */
[C---:B------:R-:W-:Y:S06]  /*aa60*/  HMMA.16816.F32.BF16 R60, R12.reuse, R26, R200 ;  /* 0x0000001a0c3c723c */ /* 0x040fec00000418c8 */
[C---:B------:R-:W-:Y:S06]  /*aa70*/  HMMA.16816.F32.BF16 R48, R12.reuse, R44, R240 ;  /* 0x0000002c0c30723c */ /* 0x040fec00000418f0 */
[----:B------:R-:W-:Y:S06]  /*aa80*/  HMMA.16816.F32.BF16 R52, R12, R24, R248 ;  /* 0x000000180c34723c */ /* 0x000fec00000418f8 */
[C---:B-1----:R-:W-:Y:S06]  /*aa90*/  HMMA.16816.F32.BF16 R56, R4.reuse, R34, R192 ;  /* 0x000000220438723c */ /* 0x042fec00000418c0 */
[C---:B--2---:R-:W-:Y:S06]  /*aaa0*/  HMMA.16816.F32.BF16 R200, R4.reuse, R30, R188 ;  /* 0x0000001e04c8723c */ /* 0x044fec00000418bc */
[----:B---3--:R-:W-:Y:S06]  /*aab0*/  HMMA.16816.F32.BF16 R192, R4, R22, R184 ;  /* 0x0000001604c0723c */ /* 0x008fec00000418b8 */
[----:B------:R-:W-:Y:S01]  /*aac0*/  HMMA.16816.F32.BF16 R44, R12, R46, R208 ;  /* 0x0000002e0c2c723c */ /* 0x000fe200000418d0 */
[----:B------:R-:W-:Y:S05]  /*aad0*/  LDSM.16.M88.4 R12, [R213+0x8000] ;  /* 0x00800000d50c783b */ /* 0x000fea0000000200 */
        /* <DEDUP_REMOVED lines=8> */
[C---:B------:R-:W-:Y:S06]  /*ab60*/  HMMA.16816.F32.BF16 R32, R8.reuse, R34, R176 ;  /* 0x000000220820723c */ /* 0x040fec00000418b0 */
[C---:B------:R-:W-:Y:S06]  /*ab70*/  HMMA.16816.F32.BF16 R108, R8.reuse, R28, R108 ;  /* 0x0000001c086c723c */ /* 0x040fec000004186c */
[C---:B------:R-:W-:Y:S01]  /*ab80*/  HMMA.16816.F32.BF16 R64, R8.reuse, R30, R64 ;  /* 0x0000001e0840723c */ /* 0x040fe20000041840 */
[----:B------:R-:W3:Y:S05]  /*ab90*/  LDSM.16.M88.4 R28, [R213+0x8400] ;  /* 0x00840000d51c783b */ /* 0x000eea0000000200 */
[C---:B------:R-:W-:Y:S06]  /*aba0*/  HMMA.16816.F32.BF16 R176, R8.reuse, R20, R52 ;  /* 0x0000001408b0723c */ /* 0x040fec0000041834 */
[C---:B------:R-:W-:Y:S01]  /*abb0*/  HMMA.16816.F32.BF16 R180, R8.reuse, R22, R60 ;  /* 0x0000001608b4723c */ /* 0x040fe2000004183c */
[----:B------:R-:W-:Y:S04]  /*abc0*/  LDSM.16.M88.4 R20, [R215+0x8000] ;  /* 0x00800000d714783b */ /* 0x000fe80000000200 */
[----:B------:R-:W-:Y:S01]  /*abd0*/  LDSM.16.M88.4 R60, [R213+0x8c00] ;  /* 0x008c0000d53c783b */ /* 0x000fe20000000200 */
[C---:B------:R-:W-:Y:S06]  /*abe0*/  HMMA.16816.F32.BF16 R204, R8.reuse, R36, R48 ;  /* 0x0000002408cc723c */ /* 0x040fec0000041830 */
[----:B------:R-:W-:Y:S01]  /*abf0*/  HMMA.16816.F32.BF16 R208, R8, R38, R44 ;  /* 0x0000002608d0723c */ /* 0x000fe2000004182c */
[----:B------:R-:W4:Y:S05]  /*ac00*/  LDSM.16.M88.4 R8, [R217+0x5000] ;  /* 0x00500000d908783b */ /* 0x000f2a0000000200 */
[-C--:B-1----:R-:W-:Y:S06]  /*ac10*/  HMMA.16816.F32.BF16 R52, R4, R12.reuse, R40 ;  /* 0x0000000c0434723c */ /* 0x082fec0000041828 */
[----:B--2---:R-:W-:Y:S01]  /*ac20*/  HMMA.16816.F32.BF16 R48, R16, R12, R24 ;  /* 0x0000000c1030723c */ /* 0x004fe20000041818 */
[----:B------:R-:W-:Y:S05]  /*ac30*/  LDSM.16.M88.4 R24, [R215+0x8400] ;  /* 0x00840000d718783b */ /* 0x000fea0000000200 */
[-C--:B------:R-:W-:Y:S01]  /*ac40*/  HMMA.16816.F32.BF16 R44, R4, R14.reuse, R56 ;  /* 0x0000000e042c723c */ /* 0x080fe20000041838 */
[----:B------:R-:W1:Y:S05]  /*ac50*/  LDSM.16.M88.4 R56, [R213+0x8800] ;  /* 0x00880000d538783b */ /* 0x000e6a0000000200 */
[----:B------:R-:W-:Y:S01]  /*ac60*/  HMMA.16816.F32.BF16 R36, R16, R14, R32 ;  /* 0x0000000e1024723c */ /* 0x000fe20000041820 */
[----:B------:R-:W2:Y:S05]  /*ac70*/  LDSM.16.M88.4 R12, [R217+0x4000] ;  /* 0x00400000d90c783b */ /* 0x000eaa0000000200 */
[C---:B---3--:R-:W-:Y:S06]  /*ac80*/  HMMA.16816.F32.BF16 R32, R4.reuse, R28, R236 ;  /* 0x0000001c0420723c */ /* 0x048fec00000418ec */
[----:B------:R-:W-:Y:S06]  /*ac90*/  HMMA.16816.F32.BF16 R200, R4, R30, R200 ;  /* 0x0000001e04c8723c */ /* 0x000fec00000418c8 */
[----:B----4-:R-:W-:Y:S06]  /*aca0*/  HMMA.16816.F32.BF16 R52, R8, R20, R52 ;  /* 0x000000140834723c */ /* 0x010fec0000041834 */
[C---:B------:R-:W-:Y:S06]  /*acb0*/  HMMA.16816.F32.BF16 R188, R4.reuse, R60, R188 ;  /* 0x0000003c04bc723c */ /* 0x040fec00000418bc */
[C---:B------:R-:W-:Y:S06]  /*acc0*/  HMMA.16816.F32.BF16 R184, R4.reuse, R62, R184 ;  /* 0x0000003e04b8723c */ /* 0x040fec00000418b8 */
[----:B-1----:R-:W-:Y:S06]  /*acd0*/  HMMA.16816.F32.BF16 R196, R4, R56, R196 ;  /* 0x0000003804c4723c */ /* 0x002fec00000418c4 */
[----:B--2---:R-:W-:Y:S06]  /*ace0*/  HMMA.16816.F32.BF16 R48, R12, R20, R48 ;  /* 0x000000140c30723c */ /* 0x004fec0000041830 */
        /* <DEDUP_REMOVED lines=19> */
[----:B------:R-:W-:-:S02]  /*ae20*/  FFMA.FTZ R5, R5, -UR19, R50 ;  /* 0x8000001305057c23 */ /* 0x000fc40008010032 */
        /* <DEDUP_REMOVED lines=10> */
[----:B------:R-:W-:Y:S01]  /*aed0*/  ISETP.GE.AND P0, PT, R2, R230, PT ;  /* 0x000000e60200720c */ /* 0x000fe20003f06270 */
[--C-:B------:R-:W-:Y:S01]  /*aee0*/  IMAD.IADD R5, R224, 0x1, -R2.reuse ;  /* 0x00000001e0057824 */ /* 0x100fe200078e0a02 */
[----:B------:R-:W-:Y:S01]  /*aef0*/  IABS R6, R4 ;  /* 0x0000000400067213 */ /* 0x000fe20000000000 */
[----:B------:R-:W-:Y:S01]  /*af00*/  IMAD.IADD R7, R226, 0x1, -R2 ;  /* 0x00000001e2077824 */ /* 0x000fe200078e0a02 */
[----:B------:R-:W-:Y:S01]  /*af10*/  IABS R4, R3 ;  /* 0x0000000300047213 */ /* 0x000fe20000000000 */
[----:B------:R-:W-:Y:S01]  /*af20*/  HMMA.16816.F32.BF16 R20, R8, R24, R32 ;  /* 0x000000180814723c */ /* 0x000fe20000041820 */
[----:B------:R-:W-:-:S02]  /*af30*/  IABS R3, R5 ;  /* 0x0000000500037213 */ /* 0x000fc40000000000 */
[----:B------:R-:W-:Y:S01]  /*af40*/  IABS R5, R7 ;  /* 0x0000000700057213 */ /* 0x000fe20000000000 */
[----:B------:R-:W-:Y:S01]  /*af50*/  IMAD.MOV.U32 R7, RZ, RZ, R6 ;  /* 0x000000ffff077224 */ /* 0x000fe200078e0006 */
[C---:B------:R-:W-:Y:S01]  /*af60*/  ISETP.GE.AND P6, PT, R2.reuse, R229, PT ;  /* 0x000000e50200720c */ /* 0x040fe20003fc6270 */
[----:B------:R-:W-:Y:S01]  /*af70*/  IMAD.MOV.U32 R6, RZ, RZ, R4 ;  /* 0x000000ffff067224 */ /* 0x000fe200078e0004 */
[C---:B------:R-:W-:Y:S01]  /*af80*/  ISETP.GE.AND P5, PT, R2.reuse, R228, PT ;  /* 0x000000e40200720c */ /* 0x040fe20003fa6270 */
[----:B------:R-:W-:Y:S01]  /*af90*/  IMAD.MOV.U32 R4, RZ, RZ, R3 ;  /* 0x000000ffff047224 */ /* 0x000fe200078e0003 */
[----:B------:R-:W-:Y:S01]  /*afa0*/  ISETP.GE.AND P1, PT, R2, R227, PT ;  /* 0x000000e30200720c */ /* 0x000fe20003f26270 */
[----:B------:R-:W-:Y:S01]  /*afb0*/  IMAD.MOV.U32 R3, RZ, RZ, R5 ;  /* 0x000000ffff037224 */ /* 0x000fe200078e0005 */
[----:B------:R-:W-:Y:S01]  /*afc0*/  I2FP.F32.S32 R5, R6 ;  /* 0x0000000600057245 */ /* 0x000fe20000201400 */
[----:B------:R-:W-:Y:S01]  /*afd0*/  HMMA.16816.F32.BF16 R40, R12, R24, R40 ;  /* 0x000000180c28723c */ /* 0x000fe20000041828 */
[----:B------:R-:W-:-:S02]  /*afe0*/  I2FP.F32.S32 R4, R4 ;  /* 0x0000000400047245 */ /* 0x000fc40000201400 */
[----:B------:R-:W-:Y:S01]  /*aff0*/  I2FP.F32.S32 R3, R3 ;  /* 0x0000000300037245 */ /* 0x000fe20000201400 */
[----:B------:R-:W-:Y:S01]  /*b000*/  FFMA.FTZ R5, R5, -UR19, R51 ;  /* 0x8000001305057c23 */ /* 0x000fe20008010033 */
[----:B------:R-:W-:Y:S01]  /*b010*/  I2FP.F32.S32 R7, R7 ;  /* 0x0000000700077245 */ /* 0x000fe20000201400 */
[----:B------:R-:W-:Y:S01]  /*b020*/  FFMA.FTZ R4, R4, -UR19, R53 ;  /* 0x8000001304047c23 */ /* 0x000fe20008010035 */
[C---:B------:R-:W-:Y:S01]  /*b030*/  ISETP.LT.OR P0, PT, R2.reuse, R222, P0 ;  /* 0x000000de0200720c */ /* 0x040fe20000701670 */
[----:B------:R-:W-:Y:S01]  /*b040*/  FFMA.FTZ R3, R3, -UR19, R55 ;  /* 0x8000001303037c23 */ /* 0x000fe20008010037 */
[C---:B------:R-:W-:Y:S01]  /*b050*/  ISETP.LT.OR P6, PT, R2.reuse, R221, P6 ;  /* 0x000000dd0200720c */ /* 0x040fe200037c1670 */
[----:B------:R-:W-:Y:S01]  /*b060*/  FFMA.FTZ R6, R7, -UR19, R49 ;  /* 0x8000001307067c23 */ /* 0x000fe20008010031 */
[C---:B------:R-:W-:Y:S01]  /*b070*/  ISETP.LT.OR P5, PT, R2.reuse, R220, P5 ;  /* 0x000000dc0200720c */ /* 0x040fe20002fa1670 */
[----:B------:R-:W-:Y:S01]  /*b080*/  HMMA.16816.F32.BF16 R28, R12, R26, R28 ;  /* 0x0000001a0c1c723c */ /* 0x000fe2000004181c */
[----:B------:R-:W-:Y:S01]  /*b090*/  ISETP.LT.OR P1, PT, R2, R219, P1 ;  /* 0x000000db0200720c */ /* 0x000fe20000f21670 */
[----:B------:R-:W-:Y:S01]  /*b0a0*/  VIADD R2, R0, 0x8 ;  /* 0x0000000800027836 */ /* 0x000fe20000000000 */
[----:B------:R-:W-:-:S02]  /*b0b0*/  FSEL R108, R4, -INF , !P5 ;  /* 0xff800000046c7808 */ /* 0x000fc40006800000 */
[----:B------:R-:W-:Y:S01]  /*b0c0*/  FSEL R110, R3, -INF , !P1 ;  /* 0xff800000036e7808 */ /* 0x000fe20004800000 */
[--C-:B------:R-:W-:Y:S01]  /*b0d0*/  IMAD.IADD R4, R223, 0x1, -R2.reuse ;  /* 0x00000001df047824 */ /* 0x100fe200078e0a02 */
[----:B------:R-:W-:Y:S01]  /*b0e0*/  FSEL R100, R5, -INF , !P6 ;  /* 0xff80000005647808 */ /* 0x000fe20007000000 */
[--C-:B------:R-:W-:Y:S01]  /*b0f0*/  IMAD.IADD R3, R225, 0x1, -R2.reuse ;  /* 0x00000001e1037824 */ /* 0x100fe200078e0a02 */
[----:B------:R-:W-:Y:S01]  /*b100*/  FSEL R64, R6, -INF , !P0 ;  /* 0xff80000006407808 */ /* 0x000fe20004000000 */
        /* <DEDUP_REMOVED lines=12> */
[C---:B------:R-:W-:Y:S01]  /*b1d0*/  ISETP.GE.AND P5, PT, R2.reuse, R228, PT ;  /* 0x000000e40200720c */ /* 0x040fe20003fa6270 */
[----:B------:R-:W-:Y:S01]  /*b1e0*/  IMAD.MOV.U32 R3, RZ, RZ, R5 ;  /* 0x000000ffff037224 */ /* 0x000fe200078e0005 */
[----:B------:R-:W-:Y:S01]  /*b1f0*/  ISETP.GE.AND P1, PT, R2, R227, PT ;  /* 0x000000e30200720c */ /* 0x000fe20003f26270 */
[----:B------:R-:W-:Y:S01]  /*b200*/  HMMA.16816.F32.BF16 R56, R16, R58, R180 ;  /* 0x0000003a1038723c */ /* 0x000fe200000418b4 */
[----:B------:R-:W-:-:S02]  /*b210*/  I2FP.F32.S32 R4, R4 ;  /* 0x0000000400047245 */ /* 0x000fc40000201400 */
[----:B------:R-:W-:Y:S02]  /*b220*/  I2FP.F32.S32 R3, R3 ;  /* 0x0000000300037245 */ /* 0x000fe40000201400 */
        /* <DEDUP_REMOVED lines=8> */
[----:B------:R-:W-:-:S02]  /*b2b0*/  ISETP.LT.OR P5, PT, R2, R220, P5 ;  /* 0x000000dc0200720c */ /* 0x000fc40002fa1670 */
[----:B------:R-:W-:Y:S01]  /*b2c0*/  ISETP.LT.OR P1, PT, R2, R219, P1 ;  /* 0x000000db0200720c */ /* 0x000fe20000f21670 */
[----:B------:R-:W-:Y:S01]  /*b2d0*/  VIADD R2, R0, 0x9 ;  /* 0x0000000900027836 */ /* 0x000fe20000000000 */
[----:B------:R-:W-:Y:S02]  /*b2e0*/  FSEL R106, R4, -INF , !P5 ;  /* 0xff800000046a7808 */ /* 0x000fe40006800000 */
        /* <DEDUP_REMOVED lines=8> */
[----:B------:R-:W-:-:S02]  /*b370*/  IABS R4, R3 ;  /* 0x0000000300047213 */ /* 0x000fc40000000000 */
[----:B------:R-:W-:Y:S02]  /*b380*/  IABS R3, R5 ;  /* 0x0000000500037213 */ /* 0x000fe40000000000 */
        /* <DEDUP_REMOVED lines=8> */
[----:B------:R-:W-:-:S02]  /*b410*/  I2FP.F32.S32 R5, R6 ;  /* 0x0000000600057245 */ /* 0x000fc40000201400 */
[----:B------:R-:W-:Y:S02]  /*b420*/  I2FP.F32.S32 R4, R4 ;  /* 0x0000000400047245 */ /* 0x000fe40000201400 */
[----:B------:R-:W-:Y:S01]  /*b430*/  ISETP.GE.AND P1, PT, R2, R227, PT ;  /* 0x000000e30200720c */ /* 0x000fe20003f26270 */
[----:B------:R-:W-:Y:S01]  /*b440*/  FFMA.FTZ R5, R5, -UR19, R39 ;  /* 0x8000001305057c23 */ /* 0x000fe20008010027 */
[----:B------:R-:W-:Y:S01]  /*b450*/  I2FP.F32.S32 R7, R7 ;  /* 0x0000000700077245 */ /* 0x000fe20000201400 */
[----:B------:R-:W-:Y:S01]  /*b460*/  FFMA.FTZ R4, R4, -UR19, R45 ;  /* 0x8000001304047c23 */ /* 0x000fe2000801002d */
[----:B------:R-:W-:Y:S02]  /*b470*/  I2FP.F32.S32 R3, R3 ;  /* 0x0000000300037245 */ /* 0x000fe40000201400 */
        /* <DEDUP_REMOVED lines=19> */
[----:B------:R-:W-:Y:S02]  /*b5b0*/  IABS R6, R5 ;  /* 0x0000000500067213 */ /* 0x000fe40000000000 */
        /* <DEDUP_REMOVED lines=8> */
[----:B------:R-:W-:Y:S02]  /*b640*/  IMAD.MOV.U32 R3, RZ, RZ, R5 ;  /* 0x000000ffff037224 */ /* 0x000fe400078e0005 */
[----:B------:R-:W-:Y:S01]  /*b650*/  IMAD.MOV.U32 R2, RZ, RZ, R6 ;  /* 0x000000ffff027224 */ /* 0x000fe200078e0006 */
[----:B------:R-:W-:Y:S02]  /*b660*/  I2FP.F32.S32 R7, R7 ;  /* 0x0000000700077245 */ /* 0x000fe40000201400 */
[----:B------:R-:W-:Y:S02]  /*b670*/  I2FP.F32.S32 R5, R3 ;  /* 0x0000000300057245 */ /* 0x000fe40000201400 */
[----:B------:R-:W-:-:S02]  /*b680*/  I2FP.F32.S32 R3, R4 ;  /* 0x0000000400037245 */ /* 0x000fc40000201400 */
[----:B------:R-:W-:Y:S01]  /*b690*/  I2FP.F32.S32 R2, R2 ;  /* 0x0000000200027245 */ /* 0x000fe20000201400 */
[----:B------:R-:W-:Y:S02]  /*b6a0*/  FFMA.FTZ R5, R5, -UR19, R42 ;  /* 0x8000001305057c23 */ /* 0x000fe4000801002a */
        /* <DEDUP_REMOVED lines=305> */
[C---:B------:R-:W-:Y:S01]  /*c9c0*/  ISETP.GE.AND P0, PT, R2.reuse, R230, PT ;  /* 0x000000e60200720c */ /* 0x040fe20003f06270 */
        /* <DEDUP_REMOVED lines=125> */
.L_x_895:
[----:B------:R-:W-:Y:S05]  /*d1a0*/  BSYNC B0 ;  /* 0x0000000000007941 */ /* 0x000fea0003800000 */
.L_x_894:
[----:B------:R-:W0:Y:S02]  /*d1b0*/  LDGDEPBAR ;  /* 0x00000000000079af */ /* 0x000e240000000000 */
.L_x_893:
[----:B------:R-:W3:Y:S04]  /*d1c0*/  LDL R4, [R1+0x30] ;  /* 0x0000300001047983 */ /* 0x000ee80000100800 */
[----:B------:R-:W4:Y:S04]  /*d1d0*/  LDL.LU R3, [R1+0x34] ;  /* 0x0000340001037983 */ /* 0x000f280000300800 */
[----:B------:R-:W5:Y:S04]  /*d1e0*/  LDL.LU R2, [R1+0x48] ;  /* 0x0000480001027983 */ /* 0x000f680000300800 */
[----:B------:R-:W5:Y:S04]  /*d1f0*/  LDL R0, [R1+0x10] ;  /* 0x0000100001007983 */ /* 0x000f680000100800 */
[----:B------:R-:W5:Y:S04]  /*d200*/  LDL R21, [R1+0xc] ;  /* 0x00000c0001157983 */ /* 0x000f680000100800 */
[----:B-12---:R-:W2:Y:S04]  /*d210*/  LDL R6, [R1+0x74] ;  /* 0x0000740001067983 */ /* 0x006ea80000100800 */
[----:B------:R-:W2:Y:S01]  /*d220*/  LDL R22, [R1+0x38] ;  /* 0x0000380001167983 */ /* 0x000ea20000100800 */
[----:B------:R-:W-:Y:S01]  /*d230*/  USHF.L.U32 UR4, UR20, 0x1, URZ ;  /* 0x0000000114047899 */ /* 0x000fe2000800063f */
[C---:B------:R-:W-:Y:S01]  /*d240*/  IADD3 R13, R233.reuse, -0x4498517b, RZ ;  /* 0xbb67ae85e90d7810 */ /* 0x040fe20007ffe0ff */
[----:B------:R-:W-:Y:S01]  /*d250*/  VIADD R180, R232, 0x9e3779b9 ;  /* 0x9e3779b9e8b47836 */ /* 0x000fe20000000000 */
[C---:B------:R-:W-:Y:S01]  /*d260*/  IADD3 R184, R233.reuse, 0x32370b8f, RZ ;  /* 0x32370b8fe9b87810 */ /* 0x040fe20007ffe0ff */
[----:B------:R-:W-:-:S02]  /*d270*/  VIADD R181, R233, 0x76cf5d0a ;  /* 0x76cf5d0ae9b57836 */ /* 0x000fc40000000000 */
[C---:B------:R-:W-:Y:S02]  /*d280*/  VIADD R185, R232.reuse, 0xdaa66d2b ;  /* 0xdaa66d2be8b97836 */ /* 0x040fe40000000000 */
[----:B------:R-:W-:Y:S02]  /*d290*/  VIADD R186, R232, 0x78dde6e4 ;  /* 0x78dde6e4e8ba7836 */ /* 0x000fe40000000000 */
[----:B------:R-:W-:Y:S02]  /*d2a0*/  VIADD R187, R233, 0xed9eba14 ;  /* 0xed9eba14e9bb7836 */ /* 0x000fe40000000000 */
[----:B------:R-:W-:Y:S02]  /*d2b0*/  IMAD.MOV.U32 R18, RZ, RZ, R244 ;  /* 0x000000ffff127224 */ /* 0x000fe400078e00f4 */
[----:B------:R-:W-:Y:S02]  /*d2c0*/  IMAD.MOV.U32 R25, RZ, RZ, R234 ;  /* 0x000000ffff197224 */ /* 0x000fe400078e00ea */
[----:B---3--:R-:W-:-:S02]  /*d2d0*/  IMAD.MOV.U32 R5, RZ, RZ, R4 ;  /* 0x000000ffff057224 */ /* 0x008fc400078e0004 */
[----:B----4-:R-:W-:Y:S02]  /*d2e0*/  IMAD.MOV.U32 R4, RZ, RZ, R3 ;  /* 0x000000ffff047224 */ /* 0x010fe400078e0003 */
[----:B-----5:R-:W-:Y:S02]  /*d2f0*/  IMAD.MOV.U32 R3, RZ, RZ, R2 ;  /* 0x000000ffff037224 */ /* 0x020fe400078e0002 */
[----:B------:R-:W-:Y:S01]  /*d300*/  IMAD.WIDE.U32 R28, R0, -0x326172a9, RZ ;  /* 0xcd9e8d57001c7825 */ /* 0x000fe200078e00ff */
[----:B------:R-:W-:-:S04]  /*d310*/  FMNMX.FTZ R2, R104, R65, !PT ;  /* 0x0000004168027209 */ /* 0x000fc80007810000 */
[----:B------:R-:W-:Y:S02]  /*d320*/  LOP3.LUT R0, R29, R21, RZ, 0x3c, !PT ;  /* 0x000000151d007212 */ /* 0x000fe400078e3cff */
[----:B------:R-:W-:Y:S01]  /*d330*/  FMNMX.FTZ R2, R64, R2, !PT ;  /* 0x0000000240027209 */ /* 0x000fe20007810000 */
[----:B--2---:R-:W-:-:S04]  /*d340*/  IMAD.WIDE.U32 R176, R6, -0x2daee0ad, RZ ;  /* 0xd2511f5306b07825 */ /* 0x004fc800078e00ff */
[----:B------:R-:W-:Y:S01]  /*d350*/  IMAD.WIDE.U32 R52, R0, -0x2daee0ad, RZ ;  /* 0xd2511f5300347825 */ /* 0x000fe200078e00ff */
[----:B------:R-:W-:-:S03]  /*d360*/  FMNMX.FTZ R0, R54, R2, !PT ;  /* 0x0000000236007209 */ /* 0x000fc60007810000 */
[----:B------:R-:W-:Y:S01]  /*d370*/  IMAD.MOV.U32 R19, RZ, RZ, R4 ;  /* 0x000000ffff137224 */ /* 0x000fe200078e0004 */
[----:B------:R-:W-:Y:S02]  /*d380*/  LOP3.LUT R4, R177, UR4, R233, 0x96, !PT ;  /* 0x00000004b1047c12 */ /* 0x000fe4000f8e96e9 */
[----:B------:R-:W-:Y:S01]  /*d390*/  LOP3.LUT R2, R53, R176, R13, 0x96, !PT ;  /* 0x000000b035027212 */ /* 0x000fe200078e960d */
[----:B------:R-:W-:Y:S01]  /*d3a0*/  VIADD R53, R232, 0x3c6ef372 ;  /* 0x3c6ef372e8357836 */ /* 0x000fe20000000000 */
[----:B------:R-:W-:Y:S01]  /*d3b0*/  MOV R43, R5 ;  /* 0x00000005002b7202 */ /* 0x000fe20000000f00 */
[----:B------:R-:W-:Y:S01]  /*d3c0*/  IMAD.WIDE.U32 R4, R4, -0x326172a9, RZ ;  /* 0xcd9e8d5704047825 */ /* 0x000fe200078e00ff */
[----:B------:R-:W-:-:S03]  /*d3d0*/  FMNMX.FTZ R0, R46, R0, !PT ;  /* 0x000000002e007209 */ /* 0x000fc60007810000 */
[----:B------:R-:W-:Y:S01]  /*d3e0*/  IMAD.WIDE.U32 R32, R2, -0x326172a9, RZ ;  /* 0xcd9e8d5702207825 */ /* 0x000fe200078e00ff */
[----:B------:R-:W-:Y:S02]  /*d3f0*/  LOP3.LUT R2, R5, R28, R180, 0x96, !PT ;  /* 0x0000001c05027212 */ /* 0x000fe400078e96b4 */
[----:B------:R-:W-:Y:S02]  /*d400*/  FMNMX.FTZ R0, R237, R0, !PT ;  /* 0x00000000ed007209 */ /* 0x000fe40007810000 */
[----:B------:R-:W-:Y:S01]  /*d410*/  LOP3.LUT R8, R33, R4, R53, 0x96, !PT ;  /* 0x0000000421087212 */ /* 0x000fe200078e9635 */
[----:B------:R-:W-:Y:S01]  /*d420*/  IMAD.MOV.U32 R20, RZ, RZ, R3 ;  /* 0x000000ffff147224 */ /* 0x000fe200078e0003 */
[----:B------:R-:W-:Y:S01]  /*d430*/  FMNMX.FTZ R0, R201, R0, !PT ;  /* 0x00000000c9007209 */ /* 0x000fe20007810000 */
[----:B------:R-:W-:-:S04]  /*d440*/  IMAD.WIDE.U32 R2, R2, -0x2daee0ad, RZ ;  /* 0xd2511f5302027825 */ /* 0x000fc800078e00ff */
[----:B------:R-:W-:Y:S01]  /*d450*/  IMAD.WIDE.U32 R8, R8, -0x2daee0ad, RZ ;  /* 0xd2511f5308087825 */ /* 0x000fe200078e00ff */
[----:B------:R-:W-:Y:S02]  /*d460*/  FMNMX.FTZ R7, R183, R0, !PT ;  /* 0x00000000b7077209 */ /* 0x000fe40007810000 */
[----:B------:R-:W-:Y:S02]  /*d470*/  LOP3.LUT R3, R3, R52, R181, 0x96, !PT ;  /* 0x0000003403037212 */ /* 0x000fe400078e96b5 */
[----:B------:R-:W-:-:S03]  /*d480*/  LOP3.LUT R0, R9, R2, R184, 0x96, !PT ;  /* 0x0000000209007212 */ /* 0x000fc600078e96b8 */
[----:B------:R-:W-:Y:S01]  /*d490*/  IMAD.WIDE.U32 R2, R3, -0x326172a9, RZ ;  /* 0xcd9e8d5703027825 */ /* 0x000fe200078e00ff */
[----:B------:R-:W-:-:S03]  /*d4a0*/  FMNMX.FTZ R7, R178, R7, !PT ;  /* 0x00000007b2077209 */ /* 0x000fc60007810000 */
        /* <DEDUP_REMOVED lines=13> */
[----:B------:R-:W-:Y:S02]  /*d580*/  FMNMX.FTZ R6, R204, R6, !PT ;  /* 0x00000006cc067209 */ /* 0x000fe40007810000 */
[----:B------:R-:W-:Y:S02]  /*d590*/  LOP3.LUT R10, R7, R8, R187, 0x96, !PT ;  /* 0x00000008070a7212 */ /* 0x000fe400078e96bb */
[----:B------:R-:W-:Y:S02]  /*d5a0*/  LOP3.LUT R7, R2, 0xff, RZ, 0xc0, !PT ;  /* 0x000000ff02077812 */ /* 0x000fe400078ec0ff */
[----:B------:R-:W-:-:S02]  /*d5b0*/  SHF.R.U32.HI R0, RZ, 0x8, R0 ;  /* 0x00000008ff007819 */ /* 0x000fc40000011600 */
[----:B------:R-:W-:Y:S02]  /*d5c0*/  FMNMX.FTZ R6, R194, R6, !PT ;  /* 0x00000006c2067209 */ /* 0x000fe40007810000 */
[----:B------:R-:W-:Y:S02]  /*d5d0*/  PRMT R17, R7, 0x5410, R0 ;  /* 0x0000541007117816 */ /* 0x000fe40000000000 */
[----:B------:R-:W-:Y:S02]  /*d5e0*/  FMNMX.FTZ R0, R190, R6, !PT ;  /* 0x00000006be007209 */ /* 0x000fe40007810000 */
[----:B------:R-:W-:Y:S02]  /*d5f0*/  FMNMX.FTZ R7, R103, R105, !PT ;  /* 0x0000006967077209 */ /* 0x000fe40007810000 */
[----:B------:R-:W-:Y:S01]  /*d600*/  FMNMX.FTZ R6, R102, R109, !PT ;  /* 0x0000006d66067209 */ /* 0x000fe20007810000 */
[----:B------:R-:W1:Y:S01]  /*d610*/  SHFL.BFLY PT, R9, R0, 0x2, 0x1f ;  /* 0x0c401f0000097f89 */ /* 0x000e6200000e0000 */
[----:B------:R-:W-:-:S02]  /*d620*/  FMNMX.FTZ R8, R100, R7, !PT ;  /* 0x0000000764087209 */ /* 0x000fc40007810000 */
[----:B------:R-:W-:Y:S02]  /*d630*/  FMNMX.FTZ R7, R108, R6, !PT ;  /* 0x000000066c077209 */ /* 0x000fe40007810000 */
[--C-:B------:R-:W-:Y:S02]  /*d640*/  SHF.R.U32.HI R6, RZ, 0x10, R2.reuse ;  /* 0x00000010ff067819 */ /* 0x100fe40000011602 */
[----:B------:R-:W-:Y:S02]  /*d650*/  FMNMX.FTZ R8, R55, R8, !PT ;  /* 0x0000000837087209 */ /* 0x000fe40007810000 */
[----:B------:R-:W-:Y:S02]  /*d660*/  FMNMX.FTZ R7, R106, R7, !PT ;  /* 0x000000076a077209 */ /* 0x000fe40007810000 */
[----:B------:R-:W-:Y:S02]  /*d670*/  LOP3.LUT R6, R6, 0xff, RZ, 0xc0, !PT ;  /* 0x000000ff06067812 */ /* 0x000fe400078ec0ff */
[----:B------:R-:W-:-:S02]  /*d680*/  SHF.R.U32.HI R2, RZ, 0x18, R2 ;  /* 0x00000018ff027819 */ /* 0x000fc40000011602 */
[----:B------:R-:W-:Y:S02]  /*d690*/  FMNMX.FTZ R8, R47, R8, !PT ;  /* 0x000000082f087209 */ /* 0x000fe40007810000 */
[----:B------:R-:W-:Y:S01]  /*d6a0*/  FMNMX.FTZ R7, R66, R7, !PT ;  /* 0x0000000742077209 */ /* 0x000fe20007810000 */
[----:B------:R-:W-:Y:S01]  /*d6b0*/  IMAD.WIDE.U32 R44, R10, -0x326172a9, RZ ;  /* 0xcd9e8d570a2c7825 */ /* 0x000fe200078e00ff */
[----:B------:R-:W-:Y:S02]  /*d6c0*/  PRMT R16, R6, 0x5410, R2 ;  /* 0x0000541006107816 */ /* 0x000fe40000000002 */
[----:B------:R-:W-:Y:S02]  /*d6d0*/  FMNMX.FTZ R2, R239, R8, !PT ;  /* 0x00000008ef027209 */ /* 0x000fe40007810000 */
[----:B------:R-:W-:Y:S02]  /*d6e0*/  IADD3 R51, R232, -0x4ab325aa, RZ ;  /* 0xb54cda56e8337810 */ /* 0x000fe40007ffe0ff */
[----:B------:R-:W-:-:S02]  /*d6f0*/  FMNMX.FTZ R6, R241, R7, !PT ;  /* 0x00000007f1067209 */ /* 0x000fc40007810000 */
[----:B------:R-:W-:Y:S02]  /*d700*/  FMNMX.FTZ R7, R236, R2, !PT ;  /* 0x00000002ec077209 */ /* 0x000fe40007810000 */
[----:B------:R-:W-:Y:S02]  /*d710*/  LOP3.LUT R2, R3, R44, R51, 0x96, !PT ;  /* 0x0000002c03027212 */ /* 0x000fe400078e9633 */
[----:B------:R-:W-:Y:S02]  /*d720*/  FMNMX.FTZ R3, R238, R6, !PT ;  /* 0x00000006ee037209 */ /* 0x000fe40007810000 */
[----:B------:R-:W-:Y:S02]  /*d730*/  FMNMX.FTZ R7, R200, R7, !PT ;  /* 0x00000007c8077209 */ /* 0x000fe40007810000 */
[----:B------:R-:W-:Y:S02]  /*d740*/  FMNMX.FTZ R3, R202, R3, !PT ;  /* 0x00000003ca037209 */ /* 0x000fe40007810000 */
[----:B-1----:R-:W-:-:S02]  /*d750*/  FMNMX.FTZ R6, R0, R9, !PT ;  /* 0x0000000900067209 */ /* 0x002fc40007810000 */
        /* <DEDUP_REMOVED lines=24> */
[C---:B------:R-:W-:Y:S01]  /*d8e0*/  LOP3.LUT R7, R2.reuse, 0xffff, RZ, 0xc0, !PT ;  /* 0x0000ffff02077812 */ /* 0x040fe200078ec0ff */
[----:B------:R-:W1:Y:S01]  /*d8f0*/  SHFL.BFLY PT, R11, R0, 0x2, 0x1f ;  /* 0x0c401f00000b7f89 */ /* 0x000e6200000e0000 */
[----:B------:R-:W-:Y:S02]  /*d900*/  FMNMX.FTZ R3, R251, R3, !PT ;  /* 0x00000003fb037209 */ /* 0x000fe40007810000 */
[----:B------:R-:W-:Y:S02]  /*d910*/  FMNMX.FTZ R9, R243, R9, !PT ;  /* 0x00000009f3097209 */ /* 0x000fe40007810000 */
[----:B------:R-:W-:Y:S01]  /*d920*/  SHF.R.U32.HI R8, RZ, 0x8, R7 ;  /* 0x00000008ff087819 */ /* 0x000fe20000011607 */
[----:B------:R-:W2:Y:S01]  /*d930*/  SHFL.BFLY PT, R12, R6, 0x1, 0x1f ;  /* 0x0c201f00060c7f89 */ /* 0x000ea200000e0000 */
[----:B------:R-:W-:Y:S02]  /*d940*/  LOP3.LUT R7, R2, 0xff, RZ, 0xc0, !PT ;  /* 0x000000ff02077812 */ /* 0x000fe400078ec0ff */
[----:B------:R-:W-:-:S02]  /*d950*/  FMNMX.FTZ R3, R248, R3, !PT ;  /* 0x00000003f8037209 */ /* 0x000fc40007810000 */
[----:B------:R-:W-:Y:S02]  /*d960*/  FMNMX.FTZ R9, R199, R9, !PT ;  /* 0x00000009c7097209 */ /* 0x000fe40007810000 */
[----:B------:R-:W-:Y:S02]  /*d970*/  PRMT R15, R7, 0x5410, R8 ;  /* 0x00005410070f7816 */ /* 0x000fe40000000008 */
[----:B------:R-:W-:Y:S02]  /*d980*/  FMNMX.FTZ R3, R211, R3, !PT ;  /* 0x00000003d3037209 */ /* 0x000fe40007810000 */
[----:B------:R-:W-:Y:S02]  /*d990*/  FMNMX.FTZ R7, R189, R9, !PT ;  /* 0x00000009bd077209 */ /* 0x000fe40007810000 */
[----:B------:R-:W-:Y:S01]  /*d9a0*/  SHF.R.U32.HI R8, RZ, 0x10, R2 ;  /* 0x00000010ff087819 */ /* 0x000fe20000011602 */
[----:B------:R-:W3:Y:S01]  /*d9b0*/  SHFL.BFLY PT, R10, R3, 0x2, 0x1f ;  /* 0x0c401f00030a7f89 */ /* 0x000ee200000e0000 */
[----:B------:R-:W-:-:S02]  /*d9c0*/  FMNMX.FTZ R9, R210, R7, !PT ;  /* 0x00000007d2097209 */ /* 0x000fc40007810000 */
[----:B------:R-:W-:Y:S02]  /*d9d0*/  SHF.R.U32.HI R7, RZ, 0x18, R2 ;  /* 0x00000018ff077819 */ /* 0x000fe40000011602 */
[----:B------:R-:W-:Y:S02]  /*d9e0*/  LOP3.LUT R2, R8, 0xff, RZ, 0xc0, !PT ;  /* 0x000000ff08027812 */ /* 0x000fe400078ec0ff */
[----:B------:R-:W-:Y:S02]  /*d9f0*/  FMNMX.FTZ R8, R207, R9, !PT ;  /* 0x00000009cf087209 */ /* 0x000fe40007810000 */
[----:B------:R-:W-:Y:S02]  /*da00*/  PRMT R14, R2, 0x5410, R7 ;  /* 0x00005410020e7816 */ /* 0x000fe40000000007 */
[----:B------:R-:W-:Y:S02]  /*da10*/  FMNMX.FTZ R2, R198, R8, !PT ;  /* 0x00000008c6027209 */ /* 0x000fe40007810000 */
[----:B-1----:R-:W-:-:S02]  /*da20*/  FMNMX.FTZ R7, R0, R11, !PT ;  /* 0x0000000b00077209 */ /* 0x002fc40007810000 */
[----:B------:R-:W-:Y:S02]  /*da30*/  FMNMX.FTZ R0, R193, R2, !PT ;  /* 0x00000002c1007209 */ /* 0x000fe40007810000 */
[----:B--2---:R-:W-:-:S03]  /*da40*/  FMNMX.FTZ R245, R6, R12, !PT ;  /* 0x0000000c06f57209 */ /* 0x004fc60007810000 */
[----:B------:R-:W1:Y:S01]  /*da50*/  SHFL.BFLY PT, R6, R0, 0x2, 0x1f ;  /* 0x0c401f0000067f89 */ /* 0x000e6200000e0000 */
[----:B------:R-:W-:Y:S01]  /*da60*/  IMAD.WIDE.U32 R30, R22, -0x326172a9, RZ ;  /* 0xcd9e8d57161e7825 */ /* 0x000fe200078e00ff */
[----:B---3--:R-:W-:-:S04]  /*da70*/  FMNMX.FTZ R8, R3, R10, !PT ;  /* 0x0000000a03087209 */ /* 0x008fc80007810000 */
[----:B------:R-:W-:Y:S01]  /*da80*/  LOP3.LUT R2, R31, R21, RZ, 0x3c, !PT ;  /* 0x000000151f027212 */ /* 0x000fe200078e3cff */
[----:B------:R-:W2:Y:S04]  /*da90*/  SHFL.BFLY PT, R9, R8, 0x1, 0x1f ;  /* 0x0c201f0008097f89 */ /* 0x000ea800000e0000 */
[----:B------:R-:W-:-:S04]  /*daa0*/  IMAD.WIDE.U32 R34, R2, -0x2daee0ad, RZ ;  /* 0xd2511f5302227825 */ /* 0x000fc800078e00ff */
[C---:B------:R-:W-:Y:S01]  /*dab0*/  FMUL.FTZ R22, R245.reuse, UR22 ;  /* 0x00000016f5167c20 */ /* 0x040fe20008410000 */
[----:B------:R-:W-:Y:S02]  /*dac0*/  FSETP.NEU.FTZ.AND P1, PT, R245, -INF , PT ;  /* 0xff800000f500780b */ /* 0x000fe40003f3d000 */
[----:B------:R-:W-:Y:S02]  /*dad0*/  LOP3.LUT R2, R35, R176, R13, 0x96, !PT ;  /* 0x000000b023027212 */ /* 0x000fe400078e960d */
[----:B------:R-:W-:-:S03]  /*dae0*/  FSEL R22, R22, RZ, P1 ;  /* 0x000000ff16167208 */ /* 0x000fc60000800000 */
[----:B------:R-:W-:Y:S01]  /*daf0*/  IMAD.WIDE.U32 R26, R2, -0x326172a9, RZ ;  /* 0xcd9e8d57021a7825 */ /* 0x000fe200078e00ff */
[----:B-1----:R-:W-:Y:S02]  /*db00*/  FMNMX.FTZ R0, R0, R6, !PT ;  /* 0x0000000600007209 */ /* 0x002fe40007810000 */
[----:B------:R-:W-:Y:S01]  /*db10*/  LOP3.LUT R2, R5, R30, R180, 0x96, !PT ;  /* 0x0000001e05027212 */ /* 0x000fe200078e96b4 */
[----:B------:R-:W-:Y:S01]  /*db20*/  SHFL.BFLY PT, R10, R7, 0x1, 0x1f ;  /* 0x0c201f00070a7f89 */ /* 0x000fe200000e0000 */
[----:B------:R-:W-:Y:S01]  /*db30*/  FFMA.FTZ R3, R65, UR22, -R22 ;  /* 0x0000001641037c23 */ /* 0x000fe20008010816 */
[----:B------:R-:W-:Y:S02]  /*db40*/  LOP3.LUT R12, R27, R4, R53, 0x96, !PT ;  /* 0x000000041b0c7212 */ /* 0x000fe400078e9635 */
[----:B------:R-:W1:Y:S01]  /*db50*/  SHFL.BFLY PT, R5, R0, 0x1, 0x1f ;  /* 0x0c201f0000057f89 */ /* 0x000e6200000e0000 */
[----:B------:R3:W-:Y:S01]  /*db60*/  MUFU.EX2 R176, R3 ;  /* 0x0000000300b07308 */ /* 0x0007e20000000800 */
[----:B--2---:R-:W-:Y:S01]  /*db70*/  FMNMX.FTZ R244, R8, R9, !PT ;  /* 0x0000000908f47209 */ /* 0x004fe20007810000 */
[----:B------:R-:W-:-:S03]  /*db80*/  IMAD.WIDE.U32 R12, R12, -0x2daee0ad, RZ ;  /* 0xd2511f530c0c7825 */ /* 0x000fc600078e00ff */
[C---:B------:R-:W-:Y:S01]  /*db90*/  FSETP.NEU.FTZ.AND P0, PT, R244.reuse, -INF , PT ;  /* 0xff800000f400780b */ /* 0x040fe20003f1d000 */
[----:B------:R-:W-:Y:S01]  /*dba0*/  FMUL.FTZ R23, R244, UR22 ;  /* 0x00000016f4177c20 */ /* 0x000fe20008410000 */
[----:B---3--:R-:W-:-:S03]  /*dbb0*/  IMAD.WIDE.U32 R2, R2, -0x2daee0ad, RZ ;  /* 0xd2511f5302027825 */ /* 0x008fc600078e00ff */
[----:B------:R-:W-:Y:S01]  /*dbc0*/  LOP3.LUT R6, R13, R2, R184, 0x96, !PT ;  /* 0x000000020d067212 */ /* 0x000fe200078e96b8 */
[----:B------:R-:W-:Y:S01]  /*dbd0*/  FFMA.FTZ R2, R54, UR22, -R22 ;  /* 0x0000001636027c23 */ /* 0x000fe20008010816 */
[----:B------:R-:W-:-:S03]  /*dbe0*/  FSEL R23, R23, RZ, P0 ;  /* 0x000000ff17177208 */ /* 0x000fc60000000000 */
[----:B------:R2:W-:Y:S01]  /*dbf0*/  MUFU.EX2 R54, R2 ;  /* 0x0000000200367308 */ /* 0x0005e20000000800 */
[----:B------:R-:W-:Y:S01]  /*dc00*/  FFMA.FTZ R4, R64, UR22, -R22 ;  /* 0x0000001640047c23 */ /* 0x000fe20008010816 */
[----:B------:R-:W-:Y:S01]  /*dc10*/  IMAD.MOV.U32 R57, RZ, RZ, R20 ;  /* 0x000000ffff397224 */ /* 0x000fe200078e0014 */
[----:B-1----:R-:W-:Y:S01]  /*dc20*/  FMNMX.FTZ R234, R0, R5, !PT ;  /* 0x0000000500ea7209 */ /* 0x002fe20007810000 */
[----:B------:R-:W-:Y:S02]  /*dc30*/  IMAD.MOV.U32 R20, RZ, RZ, R235 ;  /* 0x000000ffff147224 */ /* 0x000fe400078e00eb */
[----:B------:R-:W-:Y:S01]  /*dc40*/  FFMA.FTZ R0, R47, UR22, -R23 ;  /* 0x000000162f007c23 */ /* 0x000fe20008010817 */
[----:B------:R-:W-:Y:S01]  /*dc50*/  FMNMX.FTZ R235, R7, R10, !PT ;  /* 0x0000000a07eb7209 */ /* 0x000fe20007810000 */
[----:B------:R1:W-:Y:S01]  /*dc60*/  MUFU.EX2 R63, R4 ;  /* 0x00000004003f7308 */ /* 0x0003e20000000800 */
[----:B--2---:R-:W-:-:S07]  /*dc70*/  FFMA.FTZ R2, R46, UR22, -R22 ;  /* 0x000000162e027c23 */ /* 0x004fce0008010816 */
[----:B------:R2:W3:Y:S01]  /*dc80*/  MUFU.EX2 R36, R2 ;  /* 0x0000000200247308 */ /* 0x0004e20000000800 */
[----:B-1----:R-:W-:Y:S02]  /*dc90*/  LOP3.LUT R4, R3, R34, R181, 0x96, !PT ;  /* 0x0000002203047212 */ /* 0x002fe400078e96b5 */
[----:B------:R-:W-:-:S05]  /*dca0*/  FSEL R3, R245, RZ, P1 ;  /* 0x000000fff5037208 */ /* 0x000fca0000800000 */
[----:B------:R1:W-:Y:S01]  /*dcb0*/  MUFU.EX2 R37, R0 ;  /* 0x0000000000257308 */ /* 0x0003e20000000800 */
[----:B------:R-:W-:Y:S01]  /*dcc0*/  FSETP.NEU.FTZ.AND P1, PT, R235, -INF , PT ;  /* 0xff800000eb00780b */ /* 0x000fe20003f3d000 */
[----:B--2---:R-:W-:-:S06]  /*dcd0*/  FFMA.FTZ R2, R55, UR22, -R23 ;  /* 0x0000001637027c23 */ /* 0x004fcc0008010817 */
[----:B------:R2:W4:Y:S01]  /*dce0*/  MUFU.EX2 R41, R2 ;  /* 0x0000000200297308 */ /* 0x0005220000000800 */
[----:B------:R-:W-:Y:S02]  /*dcf0*/  IMAD.MOV.U32 R56, RZ, RZ, R19 ;  /* 0x000000ffff387224 */ /* 0x000fe400078e0013 */
[----:B-1----:R-:W-:-:S05]  /*dd00*/  FFMA.FTZ R0, R105, UR22, -R23 ;  /* 0x0000001669007c23 */ /* 0x002fca0008010817 */
[----:B------:R1:W-:Y:S01]  /*dd10*/  MUFU.EX2 R35, R0 ;  /* 0x0000000000237308 */ /* 0x0003e20000000800 */
[----:B--2---:R-:W-:Y:S02]  /*dd20*/  FSEL R2, R244, RZ, P0 ;  /* 0x000000fff4027208 */ /* 0x004fe40000000000 */
[----:B------:R-:W-:-:S03]  /*dd30*/  FSETP.NEU.FTZ.AND P0, PT, R234, -INF , PT ;  /* 0xff800000ea00780b */ /* 0x000fc60003f1d000 */
[----:B------:R-:W-:Y:S01]  /*dd40*/  FADD.FTZ R19, R103, -R2 ;  /* 0x8000000267137221 */ /* 0x000fe20000010000 */
[----:B------:R-:W-:Y:S02]  /*dd50*/  FSEL R2, R235, RZ, P1 ;  /* 0x000000ffeb027208 */ /* 0x000fe40000800000 */
[----:B-1----:R-:W-:Y:S02]  /*dd60*/  FSEL R0, R234, RZ, P0 ;  /* 0x000000ffea007208 */ /* 0x002fe40000000000 */
[----:B------:R-:W-:Y:S01]  /*dd70*/  MOV R46, R18 ;  /* 0x00000012002e7202 */ /* 0x000fe20000000f00 */
[----:B------:R-:W-:Y:S01]  /*dd80*/  FADD.FTZ R18, R102, -R2 ;  /* 0x8000000266127221 */ /* 0x000fe20000010000 */
[----:B------:R-:W-:Y:S01]  /*dd90*/  FFMA.FTZ R2, R100, UR22, -R23 ;  /* 0x0000001664027c23 */ /* 0x000fe20008010817 */
[----:B------:R-:W-:Y:S01]  /*dda0*/  FADD.FTZ R13, R101, -R0 ;  /* 0x80000000650d7221 */ /* 0x000fe20000010000 */
[----:B------:R-:W-:Y:S01]  /*ddb0*/  PRMT R47, R231, 0x7054, R231 ;  /* 0x00007054e72f7816 */ /* 0x000fe200000000e7 */
[----:B------:R-:W-:Y:S01]  /*ddc0*/  IMAD.MOV.U32 R101, RZ, RZ, R29 ;  /* 0x000000ffff657224 */ /* 0x000fe200078e001d */
[----:B------:R-:W-:Y:S01]  /*ddd0*/  MOV R100, R28 ;  /* 0x0000001c00647202 */ /* 0x000fe20000000f00 */
[----:B------:R-:W-:Y:S01]  /*dde0*/  IMAD.WIDE.U32 R4, R4, -0x326172a9, RZ ;  /* 0xcd9e8d5704047825 */ /* 0x000fe200078e00ff */
[----:B------:R1:W2:Y:S03]  /*ddf0*/  MUFU.EX2 R64, R2 ;  /* 0x0000000200407308 */ /* 0x0002a60000000800 */
[----:B------:R-:W-:Y:S01]  /*de00*/  IMAD.WIDE.U32 R28, R6, -0x326172a9, RZ ;  /* 0xcd9e8d57061c7825 */ /* 0x000fe200078e00ff */
[----:B------:R-:W-:-:S02]  /*de10*/  HSET2.LE.AND R10, R17, R47, PT ;  /* 0x0000002f110a7233 */ /* 0x000fc40003803000 */
[----:B---3--:R-:W-:Y:S02]  /*de20*/  F2FP.BF16.F32.PACK_AB R0, R36, R54 ;  /* 0x000000362400723e */ /* 0x008fe400000010ff */
[----:B------:R-:W-:Y:S01]  /*de30*/  LOP3.LUT R4, R29, R4, R186, 0x96, !PT ;  /* 0x000000041d047212 */ /* 0x000fe200078e96ba */
[----:B------:R-:W-:Y:S01]  /*de40*/  FADD.FTZ R24, R104, -R3 ;  /* 0x8000000368187221 */ /* 0x000fe20000010000 */
[----:B------:R-:W-:Y:S01]  /*de50*/  IMAD.MOV.U32 R102, RZ, RZ, R30 ;  /* 0x000000ffff667224 */ /* 0x000fe200078e001e */
[----:B------:R-:W-:Y:S01]  /*de60*/  LOP3.LUT R10, R10, R0, RZ, 0xc0, !PT ;  /* 0x000000000a0a7212 */ /* 0x000fe200078ec0ff */
[----:B------:R-:W-:Y:S01]  /*de70*/  IMAD.MOV.U32 R103, RZ, RZ, R31 ;  /* 0x000000ffff677224 */ /* 0x000fe200078e001f */
[----:B------:R-:W-:Y:S02]  /*de80*/  HSET2.LE.AND R11, R16, R47, PT ;  /* 0x0000002f100b7233 */ /* 0x000fe40003803000 */
[----:B-1----:R-:W-:Y:S01]  /*de90*/  LOP3.LUT R2, R5, R26, R185, 0x96, !PT ;  /* 0x0000001a05027212 */ /* 0x002fe200078e96b9 */
[----:B------:R-:W-:Y:S01]  /*dea0*/  IMAD.WIDE.U32 R30, R4, -0x2daee0ad, RZ ;  /* 0xd2511f53041e7825 */ /* 0x000fe200078e00ff */
[----:B----4-:R-:W-:-:S03]  /*deb0*/  F2FP.BF16.F32.PACK_AB R0, R37, R41 ;  /* 0x000000292500723e */ /* 0x010fc600000010ff */
[----:B------:R-:W-:Y:S01]  /*dec0*/  IMAD.WIDE.U32 R2, R2, -0x2daee0ad, RZ ;  /* 0xd2511f5302027825 */ /* 0x000fe200078e00ff */
[----:B------:R-:W-:Y:S02]  /*ded0*/  LOP3.LUT R11, R11, R0, RZ, 0xc0, !PT ;  /* 0x000000000b0b7212 */ /* 0x000fe400078ec0ff */
[--C-:B------:R-:W-:Y:S02]  /*dee0*/  HSET2.LE.AND R8, R15, R47.reuse, PT ;  /* 0x0000002f0f087233 */ /* 0x100fe40003803000 */
[----:B------:R-:W-:Y:S02]  /*def0*/  F2FP.BF16.F32.PACK_AB R0, R63, R176 ;  /* 0x000000b03f00723e */ /* 0x000fe400000010ff */
[----:B------:R-:W-:Y:S02]  /*df00*/  LOP3.LUT R2, R31, R2, R43, 0x96, !PT ;  /* 0x000000021f027212 */ /* 0x000fe400078e962b */
[----:B------:R-:W-:Y:S02]  /*df10*/  LOP3.LUT R8, R8, R0, RZ, 0xc0, !PT ;  /* 0x0000000008087212 */ /* 0x000fe400078ec0ff */
[----:B------:R-:W-:-:S02]  /*df20*/  HSET2.LE.AND R9, R14, R47, PT ;  /* 0x0000002f0e097233 */ /* 0x000fc40003803000 */
[----:B------:R-:W-:Y:S01]  /*df30*/  LOP3.LUT R12, R3, R12, R187, 0x96, !PT ;  /* 0x0000000c030c7212 */ /* 0x000fe200078e96bb */
[----:B------:R-:W-:Y:S01]  /*df40*/  IMAD.WIDE.U32 R2, R2, -0x326172a9, RZ ;  /* 0xcd9e8d5702027825 */ /* 0x000fe200078e00ff */
[----:B--2---:R-:W-:-:S03]  /*df50*/  F2FP.BF16.F32.PACK_AB R0, R64, R35 ;  /* 0x000000234000723e */ /* 0x004fc600000010ff */
[----:B------:R-:W-:Y:S01]  /*df60*/  IMAD.MOV.U32 R55, RZ, RZ, R20 ;  /* 0x000000ffff377224 */ /* 0x000fe200078e0014 */
[----:B------:R-:W-:Y:S01]  /*df70*/  LOP3.LUT R9, R9, R0, RZ, 0xc0, !PT ;  /* 0x0000000009097212 */ /* 0x000fe200078ec0ff */
[----:B------:R-:W-:Y:S01]  /*df80*/  FMUL.FTZ R20, R235, UR22 ;  /* 0x00000016eb147c20 */ /* 0x000fe20008410000 */
[----:B------:R-:W-:-:S04]  /*df90*/  LOP3.LUT R0, R2, 0xffff, RZ, 0xc0, !PT ;  /* 0x0000ffff02007812 */ /* 0x000fc800078ec0ff */
[----:B------:R-:W-:Y:S02]  /*dfa0*/  SHF.R.U32.HI R4, RZ, 0x8, R0 ;  /* 0x00000008ff047819 */ /* 0x000fe40000011600 */
[----:B------:R-:W-:Y:S02]  /*dfb0*/  LOP3.LUT R0, R2, 0xff, RZ, 0xc0, !PT ;  /* 0x000000ff02007812 */ /* 0x000fe400078ec0ff */
[----:B------:R-:W-:Y:S02]  /*dfc0*/  FSEL R20, R20, RZ, P1 ;  /* 0x000000ff14147208 */ /* 0x000fe40000800000 */
[----:B------:R-:W-:-:S03]  /*dfd0*/  PRMT R6, R0, 0x5410, R4 ;  /* 0x0000541000067816 */ /* 0x000fc60000000004 */
[--C-:B------:R-:W-:Y:S01]  /*dfe0*/  FFMA.FTZ R4, R106, UR22, -R20.reuse ;  /* 0x000000166a047c23 */ /* 0x100fe20008010814 */
[----:B------:R-:W-:-:S03]  /*dff0*/  FFMA.FTZ R0, R66, UR22, -R20 ;  /* 0x0000001642007c23 */ /* 0x000fc60008010814 */
[----:B------:R1:W-:Y:S08]  /*e000*/  MUFU.EX2 R42, R4 ;  /* 0x00000004002a7308 */ /* 0x0003f00000000800 */
[----:B------:R-:W2:Y:S01]  /*e010*/  MUFU.EX2 R38, R0 ;  /* 0x0000000000267308 */ /* 0x000ea20000000800 */
[----:B------:R-:W-:Y:S01]  /*e020*/  HSET2.LE.AND R6, R6, R47, PT ;  /* 0x0000002f06067233 */ /* 0x000fe20003803000 */
[----:B------:R-:W-:-:S04]  /*e030*/  IMAD.WIDE.U32 R16, R12, -0x326172a9, RZ ;  /* 0xcd9e8d570c107825 */ /* 0x000fc800078e00ff */
[----:B------:R-:W-:Y:S01]  /*e040*/  FMUL.FTZ R21, R234, UR22 ;  /* 0x00000016ea157c20 */ /* 0x000fe20008410000 */
[----:B-1----:R-:W-:Y:S02]  /*e050*/  SHF.R.U32.HI R4, RZ, 0x10, R2 ;  /* 0x00000010ff047819 */ /* 0x002fe40000011602 */
[----:B--2---:R-:W-:-:S04]  /*e060*/  F2FP.BF16.F32.PACK_AB R0, R38, R42 ;  /* 0x0000002a2600723e */ /* 0x004fc800000010ff */
[----:B------:R-:W-:Y:S02]  /*e070*/  LOP3.LUT R6, R6, R0, RZ, 0xc0, !PT ;  /* 0x0000000006067212 */ /* 0x000fe400078ec0ff */
[----:B------:R-:W-:Y:S02]  /*e080*/  LOP3.LUT R0, R3, R16, R51, 0x96, !PT ;  /* 0x0000001003007212 */ /* 0x000fe400078e9633 */
[----:B------:R-:W-:Y:S02]  /*e090*/  SHF.R.U32.HI R3, RZ, 0x18, R2 ;  /* 0x00000018ff037819 */ /* 0x000fe40000011602 */
[----:B------:R-:W-:Y:S02]  /*e0a0*/  LOP3.LUT R2, R4, 0xff, RZ, 0xc0, !PT ;  /* 0x000000ff04027812 */ /* 0x000fe400078ec0ff */
[----:B------:R-:W-:Y:S02]  /*e0b0*/  FSEL R21, R21, RZ, P0 ;  /* 0x000000ff15157208 */ /* 0x000fe40000000000 */
[----:B------:R-:W-:-:S03]  /*e0c0*/  PRMT R7, R2, 0x5410, R3 ;  /* 0x0000541002077816 */ /* 0x000fc60000000003 */
[--C-:B------:R-:W-:Y:S01]  /*e0d0*/  FFMA.FTZ R3, R107, UR22, -R21.reuse ;  /* 0x000000166b037c23 */ /* 0x100fe20008010815 */
[----:B------:R-:W-:-:S03]  /*e0e0*/  FFMA.FTZ R2, R67, UR22, -R21 ;  /* 0x0000001643027c23 */ /* 0x000fc60008010815 */
[----:B------:R-:W-:Y:S08]  /*e0f0*/  MUFU.EX2 R104, R3 ;  /* 0x0000000300687308 */ /* 0x000ff00000000800 */
[----:B------:R-:W1:Y:S01]  /*e100*/  MUFU.EX2 R62, R2 ;  /* 0x00000002003e7308 */ /* 0x000e620000000800 */
[----:B------:R-:W-:Y:S02]  /*e110*/  HSET2.LE.AND R7, R7, R47, PT ;  /* 0x0000002f07077233 */ /* 0x000fe40003803000 */
[----:B------:R-:W-:-:S02]  /*e120*/  LOP3.LUT R4, R0, 0xff, RZ, 0xc0, !PT ;  /* 0x000000ff00047812 */ /* 0x000fc400078ec0ff */
[----:B-1----:R-:W-:-:S04]  /*e130*/  F2FP.BF16.F32.PACK_AB R2, R62, R104 ;  /* 0x000000683e02723e */ /* 0x002fc800000010ff */
[----:B------:R-:W-:Y:S02]  /*e140*/  LOP3.LUT R7, R7, R2, RZ, 0xc0, !PT ;  /* 0x0000000207077212 */ /* 0x000fe400078ec0ff */
[----:B------:R-:W-:-:S04]  /*e150*/  LOP3.LUT R2, R0, 0xffff, RZ, 0xc0, !PT ;  /* 0x0000ffff00027812 */ /* 0x000fc800078ec0ff */
[----:B------:R-:W-:Y:S01]  /*e160*/  SHF.R.U32.HI R2, RZ, 0x8, R2 ;  /* 0x00000008ff027819 */ /* 0x000fe20000011602 */
[----:B------:R-:W-:-:S03]  /*e170*/  FFMA.FTZ R3, R109, UR22, -R20 ;  /* 0x000000166d037c23 */ /* 0x000fc60008010814 */
[----:B------:R-:W-:Y:S01]  /*e180*/  PRMT R4, R4, 0x5410, R2 ;  /* 0x0000541004047816 */ /* 0x000fe20000000002 */
[----:B------:R-:W-:Y:S01]  /*e190*/  FFMA.FTZ R2, R108, UR22, -R20 ;  /* 0x000000166c027c23 */ /* 0x000fe20008010814 */
[----:B------:R-:W-:Y:S08]  /*e1a0*/  MUFU.EX2 R109, R3 ;  /* 0x00000003006d7308 */ /* 0x000ff00000000800 */
[----:B------:R-:W1:Y:S01]  /*e1b0*/  MUFU.EX2 R65, R2 ;  /* 0x0000000200417308 */ /* 0x000e620000000800 */
[----:B------:R-:W-:-:S02]  /*e1c0*/  SHF.R.U32.HI R5, RZ, 0x10, R0 ;  /* 0x00000010ff057819 */ /* 0x000fc40000011600 */
[----:B------:R-:W-:Y:S02]  /*e1d0*/  HSET2.LE.AND R4, R4, R47, PT ;  /* 0x0000002f04047233 */ /* 0x000fe40003803000 */
[----:B------:R-:W-:Y:S02]  /*e1e0*/  SHF.R.U32.HI R0, RZ, 0x18, R0 ;  /* 0x00000018ff007819 */ /* 0x000fe40000011600 */
[----:B------:R-:W-:-:S04]  /*e1f0*/  LOP3.LUT R5, R5, 0xff, RZ, 0xc0, !PT ;  /* 0x000000ff05057812 */ /* 0x000fc800078ec0ff */
[----:B------:R-:W-:Y:S01]  /*e200*/  PRMT R5, R5, 0x5410, R0 ;  /* 0x0000541005057816 */ /* 0x000fe20000000000 */
[----:B------:R-:W-:Y:S01]  /*e210*/  FFMA.FTZ R0, R110, UR22, -R21 ;  /* 0x000000166e007c23 */ /* 0x000fe20008010815 */
[----:B-1----:R-:W-:-:S04]  /*e220*/  F2FP.BF16.F32.PACK_AB R2, R65, R109 ;  /* 0x0000006d4102723e */ /* 0x002fc800000010ff */
[----:B------:R-:W-:Y:S01]  /*e230*/  LOP3.LUT R4, R4, R2, RZ, 0xc0, !PT ;  /* 0x0000000204047212 */ /* 0x000fe200078ec0ff */
[----:B------:R-:W-:Y:S01]  /*e240*/  FFMA.FTZ R2, R111, UR22, -R21 ;  /* 0x000000166f027c23 */ /* 0x000fe20008010815 */
[----:B------:R-:W-:Y:S01]  /*e250*/  MUFU.EX2 R58, R0 ;  /* 0x00000000003a7308 */ /* 0x000fe20000000800 */
[----:B------:R-:W-:-:S07]  /*e260*/  FMUL.FTZ R13, R13, UR22 ;  /* 0x000000160d0d7c20 */ /* 0x000fce0008410000 */
[----:B------:R-:W1:Y:S01]  /*e270*/  MUFU.EX2 R40, R2 ;  /* 0x0000000200287308 */ /* 0x000e620000000800 */
[----:B------:R-:W-:-:S07]  /*e280*/  HSET2.LE.AND R5, R5, R47, PT ;  /* 0x0000002f05057233 */ /* 0x000fce0003803000 */
[----:B------:R2:W-:Y:S01]  /*e290*/  MUFU.EX2 R47, R13 ;  /* 0x0000000d002f7308 */ /* 0x0005e20000000800 */
[----:B------:R-:W-:Y:S01]  /*e2a0*/  FMUL.FTZ R24, R24, UR22 ;  /* 0x0000001618187c20 */ /* 0x000fe20008410000 */
[----:B------:R-:W-:Y:S01]  /*e2b0*/  FMUL.FTZ R19, R19, UR22 ;  /* 0x0000001613137c20 */ /* 0x000fe20008410000 */
[----:B------:R-:W-:Y:S01]  /*e2c0*/  FMUL.FTZ R18, R18, UR22 ;  /* 0x0000001612127c20 */ /* 0x000fe20008410000 */
[----:B-1----:R-:W-:Y:S01]  /*e2d0*/  F2FP.BF16.F32.PACK_AB R0, R58, R40 ;  /* 0x000000283a00723e */ /* 0x002fe200000010ff */
[----:B--2---:R-:W1:Y:S03]  /*e2e0*/  LDSM.16.MT88.4 R12, [R212+0x9000] ;  /* 0x00900000d40c783b */ /* 0x004e660000004200 */
[----:B------:R-:W-:Y:S01]  /*e2f0*/  LOP3.LUT R5, R5, R0, RZ, 0xc0, !PT ;  /* 0x0000000005057212 */ /* 0x000fe200078ec0ff */
[----:B------:R-:W-:Y:S01]  /*e300*/  IMAD.MOV.U32 R0, RZ, RZ, R62 ;  /* 0x000000ffff007224 */ /* 0x000fe200078e003e */
[----:B------:R-:W-:-:S02]  /*e310*/  MOV R62, R25 ;  /* 0x00000019003e7202 */ /* 0x000fc40000000f00 */
[----:B------:R-:W2:Y:S08]  /*e320*/  MUFU.EX2 R25, R24 ;  /* 0x0000001800197308 */ /* 0x000eb00000000800 */
[----:B------:R3:W4:Y:S02]  /*e330*/  MUFU.EX2 R24, R19 ;  /* 0x0000001300187308 */ /* 0x0007240000000800 */
[----:B---3--:R-:W-:-:S06]  /*e340*/  IMAD.MOV.U32 R19, RZ, RZ, R46 ;  /* 0x000000ffff137224 */ /* 0x008fcc00078e002e */
[----:B------:R-:W3:Y:S01]  /*e350*/  MUFU.EX2 R46, R18 ;  /* 0x00000012002e7308 */ /* 0x000ee20000000800 */
[-C--:B--2---:R-:W-:Y:S01]  /*e360*/  FMUL.FTZ R116, R116, R25.reuse ;  /* 0x0000001974747220 */ /* 0x084fe20000410000 */
[----:B------:R-:W-:Y:S01]  /*e370*/  FMUL.FTZ R117, R117, R25 ;  /* 0x0000001975757220 */ /* 0x000fe20000410000 */
[-C--:B----4-:R-:W-:Y:S01]  /*e380*/  FMUL.FTZ R118, R118, R24.reuse ;  /* 0x0000001876767220 */ /* 0x090fe20000410000 */
        /* <DEDUP_REMOVED lines=9> */
[-C--:B---3--:R-:W-:Y:S01]  /*e420*/  FMUL.FTZ R112, R112, R46.reuse ;  /* 0x0000002e70707220 */ /* 0x088fe20000410000 */
[-C--:B------:R-:W-:Y:S01]  /*e430*/  FMUL.FTZ R113, R113, R46.reuse ;  /* 0x0000002e71717220 */ /* 0x080fe20000410000 */
[-C--:B------:R-:W-:Y:S01]  /*e440*/  FMUL.FTZ R124, R124, R46.reuse ;  /* 0x0000002e7c7c7220 */ /* 0x080fe20000410000 */
[----:B------:R-:W-:Y:S01]  /*e450*/  FMUL.FTZ R125, R125, R46 ;  /* 0x0000002e7d7d7220 */ /* 0x000fe20000410000 */
[----:B------:R-:W-:Y:S01]  /*e460*/  IMAD.MOV.U32 R18, RZ, RZ, R104 ;  /* 0x000000ffff127224 */ /* 0x000fe200078e0068 */
        /* <DEDUP_REMOVED lines=21> */
[----:B------:R-:W-:Y:S01]  /*e5c0*/  IMAD.MOV.U32 R110, RZ, RZ, R100 ;  /* 0x000000ffff6e7224 */ /* 0x000fe200078e0064 */
[----:B------:R-:W-:Y:S01]  /*e5d0*/  MOV R111, R101 ;  /* 0x00000065006f7202 */ /* 0x000fe20000000f00 */
[----:B------:R-:W-:-:S02]  /*e5e0*/  IMAD.MOV.U32 R2, RZ, RZ, R102 ;  /* 0x000000ffff027224 */ /* 0x000fc400078e0066 */
[----:B------:R-:W-:Y:S01]  /*e5f0*/  IMAD.MOV.U32 R3, RZ, RZ, R103 ;  /* 0x000000ffff037224 */ /* 0x000fe200078e0067 */
        /* <DEDUP_REMOVED lines=65> */
[----:B------:R-:W-:Y:S01]  /*ea10*/  MOV R172, R43 ;  /* 0x0000002b00ac7202 */ /* 0x000fe20000000f00 */
[----:B------:R-:W-:Y:S01]  /*ea20*/  IMAD.MOV.U32 R173, RZ, RZ, R42 ;  /* 0x000000ffffad7224 */ /* 0x000fe200078e002a */
[----:B------:R-:W-:Y:S01]  /*ea30*/  MOV R175, R40 ;  /* 0x0000002800af7202 */ /* 0x000fe20000000f00 */
[----:B------:R-:W-:-:S02]  /*ea40*/  IMAD.MOV.U32 R174, RZ, RZ, R41 ;  /* 0x000000ffffae7224 */ /* 0x000fc400078e0029 */
[----:B------:R-:W-:Y:S02]  /*ea50*/  IMAD.MOV.U32 R125, RZ, RZ, R63 ;  /* 0x000000ffff7d7224 */ /* 0x000fe400078e003f */
[----:B------:R-:W-:Y:S02]  /*ea60*/  IMAD.MOV.U32 R124, RZ, RZ, R62 ;  /* 0x000000ffff7c7224 */ /* 0x000fe400078e003e */
[----:B------:R-:W-:Y:S01]  /*ea70*/  IMAD.MOV.U32 R130, RZ, RZ, R60 ;  /* 0x000000ffff827224 */ /* 0x000fe200078e003c */
[----:B------:R-:W-:Y:S01]  /*ea80*/  MOV R131, R58 ;  /* 0x0000003a00837202 */ /* 0x000fe20000000f00 */
[----:B------:R-:W-:Y:S02]  /*ea90*/  IMAD.MOV.U32 R108, RZ, RZ, R59 ;  /* 0x000000ffff6c7224 */ /* 0x000fe400078e003b */
[----:B------:R-:W-:Y:S02]  /*eaa0*/  IMAD.MOV.U32 R129, RZ, RZ, R57 ;  /* 0x000000ffff817224 */ /* 0x000fe400078e0039 */
[----:B------:R-:W-:Y:S01]  /*eab0*/  IMAD.MOV.U32 R128, RZ, RZ, R56 ;  /* 0x000000ffff807224 */ /* 0x000fe200078e0038 */
[----:B-1----:R-:W-:Y:S07]  /*eac0*/  HMMA.16816.F32.BF16 R40, R8, R12, R68 ;  /* 0x0000000c0828723c */ /* 0x002fee0000041844 */
[----:B------:R-:W-:-:S02]  /*ead0*/  IMAD.MOV.U32 R71, RZ, RZ, R61 ;  /* 0x000000ffff477224 */ /* 0x000fc400078e003d */
[C---:B------:R-:W-:Y:S06]  /*eae0*/  HMMA.16816.F32.BF16 R60, R4.reuse, R12, R72 ;  /* 0x0000000c043c723c */ /* 0x040fec0000041848 */
[----:B------:R-:W-:Y:S01]  /*eaf0*/  HMMA.16816.F32.BF16 R56, R4, R14, R76 ;  /* 0x0000000e0438723c */ /* 0x000fe2000004184c */
[----:B------:R-:W-:Y:S01]  /*eb00*/  IMAD.MOV.U32 R72, RZ, RZ, R39 ;  /* 0x000000ffff487224 */ /* 0x000fe200078e0027 */
[----:B------:R-:W-:Y:S01]  /*eb10*/  MOV R73, R38 ;  /* 0x0000002600497202 */ /* 0x000fe20000000f00 */
[----:B------:R-:W-:Y:S02]  /*eb20*/  IMAD.MOV.U32 R74, RZ, RZ, R37 ;  /* 0x000000ffff4a7224 */ /* 0x000fe400078e0025 */
[----:B------:R-:W-:-:S02]  /*eb30*/  IMAD.MOV.U32 R75, RZ, RZ, R36 ;  /* 0x000000ffff4b7224 */ /* 0x000fc400078e0024 */
[----:B------:R-:W-:Y:S01]  /*eb40*/  HMMA.16816.F32.BF16 R36, R8, R14, R80 ;  /* 0x0000000e0824723c */ /* 0x000fe20000041850 */
[----:B------:R-:W1:Y:S01]  /*eb50*/  LDSM.16.MT88.4 R12, [R214+0xb000] ;  /* 0x00b00000d60c783b */ /* 0x000e620000004200 */
[----:B------:R-:W-:Y:S01]  /*eb60*/  IMAD.MOV.U32 R79, RZ, RZ, R54 ;  /* 0x000000ffff4f7224 */ /* 0x000fe200078e0036 */
[----:B------:R-:W-:Y:S01]  /*eb70*/  IADD3 R54, R232, 0x1715609d, RZ ;  /* 0x1715609de8367810 */ /* 0x000fe20007ffe0ff */
[----:B------:R-:W-:Y:S02]  /*eb80*/  IMAD.MOV.U32 R68, RZ, RZ, R18 ;  /* 0x000000ffff447224 */ /* 0x000fe400078e0012 */
        /* <DEDUP_REMOVED lines=8> */
[----:B------:R-:W-:Y:S01]  /*ec10*/  IMAD.MOV.U32 R18, RZ, RZ, R2 ;  /* 0x000000ffff127224 */ /* 0x000fe200078e0002 */
        /* <DEDUP_REMOVED lines=9> */
[----:B------:R-:W-:-:S02]  /*ecb0*/  MOV R69, R19 ;  /* 0x0000001300457202 */ /* 0x000fc40000000f00 */
[----:B------:R-:W-:Y:S01]  /*ecc0*/  MOV R19, R3 ;  /* 0x0000000300137202 */ /* 0x000fe20000000f00 */
[----:B------:R-:W-:Y:S01]  /*ecd0*/  IMAD.WIDE.U32 R2, R2, -0x2daee0ad, RZ ;  /* 0xd2511f5302027825 */ /* 0x000fe200078e00ff */
[----:B------:R-:W-:-:S03]  /*ece0*/  MOV R78, R55 ;  /* 0x00000037004e7202 */ /* 0x000fc60000000f00 */
[----:B------:R-:W-:Y:S02]  /*ecf0*/  VIADD R55, R233, 0x646e171e ;  /* 0x646e171ee9377836 */ /* 0x000fe40000000000 */
[----:B------:R-:W-:Y:S02]  /*ed00*/  IMAD.MOV.U32 R70, RZ, RZ, R0 ;  /* 0x000000ffff467224 */ /* 0x000fe400078e0000 */
[----:B------:R-:W-:Y:S01]  /*ed10*/  FFMA.FTZ R0, R237, UR22, -R22 ;  /* 0x00000016ed007c23 */ /* 0x000fe20008010816 */
[----:B------:R-:W-:Y:S02]  /*ed20*/  IMAD.MOV.U32 R77, RZ, RZ, R71 ;  /* 0x000000ffff4d7224 */ /* 0x000fe400078e0047 */
[----:B------:R-:W-:Y:S01]  /*ed30*/  IMAD.MOV.U32 R71, RZ, RZ, R173 ;  /* 0x000000ffff477224 */ /* 0x000fe200078e00ad */
[C---:B-1----:R-:W-:Y:S06]  /*ed40*/  HMMA.16816.F32.BF16 R88, R4.reuse, R12, R88 ;  /* 0x0000000c0458723c */ /* 0x042fec0000041858 */
[----:B------:R-:W-:Y:S01]  /*ed50*/  HMMA.16816.F32.BF16 R92, R4, R14, R92 ;  /* 0x0000000e045c723c */ /* 0x000fe2000004185c */
[----:B------:R-:W-:Y:S01]  /*ed60*/  MOV R173, R175 ;  /* 0x000000af00ad7202 */ /* 0x000fe20000000f00 */
[----:B------:R1:W-:Y:S05]  /*ed70*/  MUFU.EX2 R237, R0 ;  /* 0x0000000000ed7308 */ /* 0x0003ea0000000800 */
[----:B------:R-:W-:Y:S01]  /*ed80*/  LOP3.LUT R5, R17, R28, R54, 0x96, !PT ;  /* 0x0000001c11057212 */ /* 0x000fe200078e9636 */
[----:B------:R-:W-:Y:S01]  /*ed90*/  HMMA.16816.F32.BF16 R84, R8, R12, R84 ;  /* 0x0000000c0854723c */ /* 0x000fe20000041854 */
[----:B------:R-:W-:-:S02]  /*eda0*/  LOP3.LUT R4, R3, R48, R55, 0x96, !PT ;  /* 0x0000003003047212 */ /* 0x000fc400078e9637 */
[----:B------:R-:W-:-:S03]  /*edb0*/  LOP3.LUT R7, R2, 0xffff, RZ, 0xc0, !PT ;  /* 0x0000ffff02077812 */ /* 0x000fc600078ec0ff */
[----:B------:R-:W-:Y:S01]  /*edc0*/  HMMA.16816.F32.BF16 R96, R8, R14, R96 ;  /* 0x0000000e0860723c */ /* 0x000fe20000041860 */
[----:B------:R-:W-:Y:S02]  /*edd0*/  LOP3.LUT R13, R2, 0xff, RZ, 0xc0, !PT ;  /* 0x000000ff020d7812 */ /* 0x000fe400078ec0ff */
[----:B------:R-:W-:Y:S01]  /*ede0*/  SHF.R.U32.HI R12, RZ, 0x10, R2 ;  /* 0x00000010ff0c7819 */ /* 0x000fe20000011602 */
[----:B------:R-:W-:Y:S02]  /*edf0*/  IMAD.MOV.U32 R175, RZ, RZ, R129 ;  /* 0x000000ffffaf7224 */ /* 0x000fe400078e0081 */
[----:B-1----:R-:W-:Y:S01]  /*ee00*/  FFMA.FTZ R0, R201, UR22, -R22 ;  /* 0x00000016c9007c23 */ /* 0x002fe20008010816 */
[----:B------:R-:W-:Y:S01]  /*ee10*/  SHF.R.U32.HI R11, RZ, 0x18, R2 ;  /* 0x00000018ff0b7819 */ /* 0x000fe20000011602 */
[----:B------:R-:W-:-:S04]  /*ee20*/  IMAD.WIDE.U32 R2, R5, -0x2daee0ad, RZ ;  /* 0xd2511f5305027825 */ /* 0x000fc800078e00ff */
[----:B------:R-:W-:Y:S01]  /*ee30*/  IMAD.MOV.U32 R129, RZ, RZ, R131 ;  /* 0x000000ffff817224 */ /* 0x000fe200078e0083 */
[----:B------:R-:W-:Y:S01]  /*ee40*/  MOV R131, R126 ;  /* 0x0000007e00837202 */ /* 0x000fe20000000f00 */
[----:B------:R-:W-:Y:S01]  /*ee50*/  IMAD.MOV.U32 R126, RZ, RZ, R110 ;  /* 0x000000ffff7e7224 */ /* 0x000fe200078e006e */
[C---:B------:R-:W-:Y:S01]  /*ee60*/  LOP3.LUT R6, R2.reuse, 0xffff, RZ, 0xc0, !PT ;  /* 0x0000ffff02067812 */ /* 0x040fe200078ec0ff */
[----:B------:R1:W-:Y:S01]  /*ee70*/  MUFU.EX2 R110, R0 ;  /* 0x00000000006e7308 */ /* 0x0003e20000000800 */
[----:B------:R-:W-:Y:S02]  /*ee80*/  LOP3.LUT R10, R2, 0xff, RZ, 0xc0, !PT ;  /* 0x000000ff020a7812 */ /* 0x000fe400078ec0ff */
[--C-:B------:R-:W-:Y:S02]  /*ee90*/  SHF.R.U32.HI R9, RZ, 0x10, R2.reuse ;  /* 0x00000010ff097819 */ /* 0x100fe40000011602 */
[----:B------:R-:W-:Y:S02]  /*eea0*/  SHF.R.U32.HI R8, RZ, 0x18, R2 ;  /* 0x00000018ff087819 */ /* 0x000fe40000011602 */
[----:B------:R-:W-:-:S04]  /*eeb0*/  SHF.R.U32.HI R2, RZ, 0x8, R7 ;  /* 0x00000008ff027819 */ /* 0x000fc80000011607 */
[----:B------:R-:W-:Y:S02]  /*eec0*/  PRMT R13, R13, 0x5410, R2 ;  /* 0x000054100d0d7816 */ /* 0x000fe40000000002 */
[----:B-1----:R-:W-:Y:S01]  /*eed0*/  LOP3.LUT R0, R3, R30, R55, 0x96, !PT ;  /* 0x0000001e03007212 */ /* 0x002fe200078e9637 */
[----:B------:R-:W-:Y:S01]  /*eee0*/  FFMA.FTZ R3, R178, UR22, -R22 ;  /* 0x00000016b2037c23 */ /* 0x000fe20008010816 */
[----:B------:R-:W-:-:S03]  /*eef0*/  LOP3.LUT R2, R12, 0xff, RZ, 0xc0, !PT ;  /* 0x000000ff0c027812 */ /* 0x000fc600078ec0ff */
[----:B------:R1:W2:Y:S01]  /*ef00*/  MUFU.EX2 R83, R3 ;  /* 0x0000000300537308 */ /* 0x0002a20000000800 */
[----:B------:R-:W-:Y:S02]  /*ef10*/  PRMT R7, R2, 0x5410, R11 ;  /* 0x0000541002077816 */ /* 0x000fe4000000000b */
[----:B------:R-:W-:Y:S02]  /*ef20*/  SHF.R.U32.HI R2, RZ, 0x8, R6 ;  /* 0x00000008ff027819 */ /* 0x000fe40000011606 */
[----:B------:R-:W-:Y:S02]  /*ef30*/  MOV R76, R172 ;  /* 0x000000ac004c7202 */ /* 0x000fe40000000f00 */
[----:B------:R-:W-:Y:S01]  /*ef40*/  PRMT R15, R10, 0x5410, R2 ;  /* 0x000054100a0f7816 */ /* 0x000fe20000000002 */
[----:B-1----:R-:W-:-:S04]  /*ef50*/  FFMA.FTZ R3, R239, UR22, -R23 ;  /* 0x00000016ef037c23 */ /* 0x002fc80008010817 */
[----:B------:R1:W-:Y:S01]  /*ef60*/  MUFU.EX2 R48, R3 ;  /* 0x0000000300307308 */ /* 0x0003e20000000800 */
[----:B------:R-:W-:Y:S01]  /*ef70*/  LOP3.LUT R2, R9, 0xff, RZ, 0xc0, !PT ;  /* 0x000000ff09027812 */ /* 0x000fe200078ec0ff */
[----:B------:R-:W-:Y:S02]  /*ef80*/  IMAD.MOV.U32 R172, RZ, RZ, R174 ;  /* 0x000000ffffac7224 */ /* 0x000fe400078e00ae */
[----:B------:R-:W-:Y:S01]  /*ef90*/  FFMA.FTZ R5, R183, UR22, -R22 ;  /* 0x00000016b7057c23 */ /* 0x000fe20008010816 */
[----:B------:R-:W-:Y:S01]  /*efa0*/  IMAD.MOV.U32 R174, RZ, RZ, R128 ;  /* 0x000000ffffae7224 */ /* 0x000fe200078e0080 */
[----:B------:R-:W-:Y:S01]  /*efb0*/  MOV R128, R130 ;  /* 0x0000008200807202 */ /* 0x000fe20000000f00 */
[----:B------:R-:W-:Y:S01]  /*efc0*/  IMAD.MOV.U32 R130, RZ, RZ, R124 ;  /* 0x000000ffff827224 */ /* 0x000fe200078e007c */
[----:B------:R-:W-:Y:S01]  /*efd0*/  PRMT R14, R2, 0x5410, R8 ;  /* 0x00005410020e7816 */ /* 0x000fe20000000008 */
[----:B------:R-:W-:Y:S02]  /*efe0*/  IMAD.MOV.U32 R124, RZ, RZ, R127 ;  /* 0x000000ffff7c7224 */ /* 0x000fe400078e007f */
[----:B-1----:R-:W-:-:S04]  /*eff0*/  FFMA.FTZ R3, R236, UR22, -R23 ;  /* 0x00000016ec037c23 */ /* 0x002fc80008010817 */
[----:B------:R1:W-:Y:S01]  /*f000*/  MUFU.EX2 R29, R3 ;  /* 0x00000003001d7308 */ /* 0x0003e20000000800 */
[C---:B------:R-:W-:Y:S01]  /*f010*/  LOP3.LUT R2, R4.reuse, 0xffff, RZ, 0xc0, !PT ;  /* 0x0000ffff04027812 */ /* 0x040fe200078ec0ff */
[----:B------:R-:W-:Y:S01]  /*f020*/  IMAD.MOV.U32 R127, RZ, RZ, R111 ;  /* 0x000000ffff7f7224 */ /* 0x000fe200078e006f */
[----:B------:R-:W-:-:S05]  /*f030*/  LOP3.LUT R6, R4, 0xff, RZ, 0xc0, !PT ;  /* 0x000000ff04067812 */ /* 0x000fca00078ec0ff */
[----:B------:R3:W4:Y:S01]  /*f040*/  MUFU.EX2 R111, R5 ;  /* 0x00000005006f7308 */ /* 0x0007220000000800 */
        /* <DEDUP_REMOVED lines=14> */
[----:B------:R1:W-:Y:S02]  /*f130*/  MUFU.EX2 R81, R3 ;  /* 0x0000000300517308 */ /* 0x0003e40000000800 */
[----:B-1----:R-:W-:Y:S02]  /*f140*/  SHF.R.U32.HI R3, RZ, 0x8, R2 ;  /* 0x00000008ff037819 */ /* 0x002fe40000011602 */
[----:B------:R-:W-:-:S04]  /*f150*/  LOP3.LUT R2, R0, 0xff, RZ, 0xc0, !PT ;  /* 0x000000ff00027812 */ /* 0x000fc800078ec0ff */
[----:B------:R-:W-:Y:S01]  /*f160*/  PRMT R4, R2, 0x5410, R3 ;  /* 0x0000541002047816 */ /* 0x000fe20000000003 */
[----:B------:R-:W-:Y:S01]  /*f170*/  FFMA.FTZ R2, R202, UR22, -R20 ;  /* 0x00000016ca027c23 */ /* 0x000fe20008010814 */
[--C-:B------:R-:W-:Y:S01]  /*f180*/  SHF.R.U32.HI R3, RZ, 0x10, R0.reuse ;  /* 0x00000010ff037819 */ /* 0x100fe20000011600 */
[----:B--2---:R-:W-:Y:S02]  /*f190*/  IMAD.MOV.U32 R202, RZ, RZ, R83 ;  /* 0x000000ffffca7224 */ /* 0x004fe400078e0053 */
[----:B------:R1:W-:Y:S01]  /*f1a0*/  MUFU.EX2 R236, R2 ;  /* 0x0000000200ec7308 */ /* 0x0003e20000000800 */
[----:B------:R-:W-:Y:S02]  /*f1b0*/  PRMT R83, R231, 0x7054, R231 ;  /* 0x00007054e7537816 */ /* 0x000fe400000000e7 */
[----:B-1----:R-:W-:Y:S02]  /*f1c0*/  SHF.R.U32.HI R2, RZ, 0x18, R0 ;  /* 0x00000018ff027819 */ /* 0x002fe40000011600 */
[----:B------:R-:W-:Y:S01]  /*f1d0*/  LOP3.LUT R0, R3, 0xff, RZ, 0xc0, !PT ;  /* 0x000000ff03007812 */ /* 0x000fe200078ec0ff */
[----:B------:R-:W-:-:S03]  /*f1e0*/  FFMA.FTZ R3, R182, UR22, -R20 ;  /* 0x00000016b6037c23 */ /* 0x000fc60008010814 */
[----:B------:R-:W-:Y:S01]  /*f1f0*/  PRMT R12, R0, 0x5410, R2 ;  /* 0x00005410000c7816 */ /* 0x000fe20000000002 */
[----:B------:R1:W2:Y:S01]  /*f200*/  MUFU.EX2 R8, R3 ;  /* 0x0000000300087308 */ /* 0x0002a20000000800 */
[----:B------:R-:W-:Y:S02]  /*f210*/  HSET2.LE.AND R0, R13, R83, PT ;  /* 0x000000530d007233 */ /* 0x000fe40003803000 */
[----:B----4-:R-:W-:-:S04]  /*f220*/  F2FP.BF16.F32.PACK_AB R2, R202, R111 ;  /* 0x0000006fca02723e */ /* 0x010fc800000010ff */
[----:B------:R-:W-:Y:S02]  /*f230*/  LOP3.LUT R10, R0, R2, RZ, 0xc0, !PT ;  /* 0x00000002000a7212 */ /* 0x000fe400078ec0ff */
[----:B------:R-:W-:Y:S01]  /*f240*/  HSET2.LE.AND R0, R7, R83, PT ;  /* 0x0000005307007233 */ /* 0x000fe20003803000 */
[----:B-1----:R-:W-:Y:S01]  /*f250*/  FFMA.FTZ R3, R203, UR22, -R21 ;  /* 0x00000016cb037c23 */ /* 0x002fe20008010815 */
[----:B---3--:R-:W-:-:S03]  /*f260*/  IMAD.MOV.U32 R203, RZ, RZ, R82 ;  /* 0x000000ffffcb7224 */ /* 0x008fc600078e0052 */
[----:B------:R1:W-:Y:S02]  /*f270*/  MUFU.EX2 R179, R3 ;  /* 0x0000000300b37308 */ /* 0x0003e40000000800 */
[----:B------:R-:W-:-:S04]  /*f280*/  F2FP.BF16.F32.PACK_AB R2, R203, R178 ;  /* 0x000000b2cb02723e */ /* 0x000fc800000010ff */
[----:B------:R-:W-:Y:S02]  /*f290*/  LOP3.LUT R11, R0, R2, RZ, 0xc0, !PT ;  /* 0x00000002000b7212 */ /* 0x000fe400078ec0ff */
[----:B------:R-:W-:Y:S02]  /*f2a0*/  HSET2.LE.AND R0, R6, R83, PT ;  /* 0x0000005306007233 */ /* 0x000fe40003803000 */
[----:B------:R-:W-:Y:S01]  /*f2b0*/  F2FP.BF16.F32.PACK_AB R2, R110, R237 ;  /* 0x000000ed6e02723e */ /* 0x000fe200000010ff */
[----:B-1----:R-:W-:-:S04]  /*f2c0*/  FFMA.FTZ R3, R196, UR22, -R21 ;  /* 0x00000016c4037c23 */ /* 0x002fc80008010815 */
[----:B------:R1:W3:Y:S02]  /*f2d0*/  MUFU.EX2 R241, R3 ;  /* 0x0000000300f17308 */ /* 0x0002e40000000800 */
[----:B-1----:R-:W-:Y:S01]  /*f2e0*/  FFMA.FTZ R3, R242, UR22, -R21 ;  /* 0x00000016f2037c23 */ /* 0x002fe20008010815 */
[----:B--2---:R-:W-:Y:S01]  /*f2f0*/  IMAD.MOV.U32 R242, RZ, RZ, R8 ;  /* 0x000000fffff27224 */ /* 0x004fe200078e0008 */
[----:B------:R-:W-:Y:S02]  /*f300*/  LOP3.LUT R8, R0, R2, RZ, 0xc0, !PT ;  /* 0x0000000200087212 */ /* 0x000fe400078ec0ff */
[----:B------:R-:W-:Y:S02]  /*f310*/  HSET2.LE.AND R0, R5, R83, PT ;  /* 0x0000005305007233 */ /* 0x000fe40003803000 */
[----:B------:R-:W-:-:S04]  /*f320*/  F2FP.BF16.F32.PACK_AB R2, R29, R48 ;  /* 0x000000301d02723e */ /* 0x000fc800000010ff */
[----:B------:R-:W-:Y:S02]  /*f330*/  LOP3.LUT R9, R0, R2, RZ, 0xc0, !PT ;  /* 0x0000000200097212 */ /* 0x000fe400078ec0ff */
[----:B------:R-:W-:Y:S02]  /*f340*/  HSET2.LE.AND R0, R15, R83, PT ;  /* 0x000000530f007233 */ /* 0x000fe40003803000 */
[----:B------:R-:W-:-:S04]  /*f350*/  F2FP.BF16.F32.PACK_AB R2, R242, R236 ;  /* 0x000000ecf202723e */ /* 0x000fc800000010ff */
[----:B------:R-:W-:Y:S02]  /*f360*/  LOP3.LUT R6, R0, R2, RZ, 0xc0, !PT ;  /* 0x0000000200067212 */ /* 0x000fe400078ec0ff */
[--C-:B------:R-:W-:Y:S02]  /*f370*/  HSET2.LE.AND R0, R14, R83.reuse, PT ;  /* 0x000000530e007233 */ /* 0x100fe40003803000 */
[----:B---3--:R-:W-:Y:S02]  /*f380*/  F2FP.BF16.F32.PACK_AB R2, R241, R179 ;  /* 0x000000b3f102723e */ /* 0x008fe400000010ff */
[----:B------:R-:W-:Y:S02]  /*f390*/  MOV R182, R81 ;  /* 0x0000005100b67202 */ /* 0x000fe40000000f00 */
[----:B------:R-:W-:Y:S02]  /*f3a0*/  LOP3.LUT R7, R0, R2, RZ, 0xc0, !PT ;  /* 0x0000000200077212 */ /* 0x000fe400078ec0ff */
[----:B------:R-:W-:-:S02]  /*f3b0*/  HSET2.LE.AND R0, R4, R83, PT ;  /* 0x0000005304007233 */ /* 0x000fc40003803000 */
[----:B------:R-:W-:-:S04]  /*f3c0*/  F2FP.BF16.F32.PACK_AB R2, R28, R182 ;  /* 0x000000b61c02723e */ /* 0x000fc800000010ff */
[----:B------:R-:W-:Y:S02]  /*f3d0*/  LOP3.LUT R4, R0, R2, RZ, 0xc0, !PT ;  /* 0x0000000200047212 */ /* 0x000fe400078ec0ff */
[----:B------:R-:W-:Y:S02]  /*f3e0*/  HSET2.LE.AND R0, R12, R83, PT ;  /* 0x000000530c007233 */ /* 0x000fe40003803000 */
[----:B------:R-:W1:Y:S01]  /*f3f0*/  LDSM.16.MT88.4 R12, [R212+0x9400] ;  /* 0x00940000d40c783b */ /* 0x000e620000004200 */
[----:B------:R2:W-:Y:S02]  /*f400*/  MUFU.EX2 R239, R3 ;  /* 0x0000000300ef7308 */ /* 0x0005e40000000800 */
[----:B--2---:R-:W-:-:S06]  /*f410*/  FFMA.FTZ R3, R240, UR22, -R21 ;  /* 0x00000016f0037c23 */ /* 0x004fcc0008010815 */
[----:B------:R-:W2:Y:S01]  /*f420*/  MUFU.EX2 R238, R3 ;  /* 0x0000000300ee7308 */ /* 0x000ea20000000800 */
[----:B------:R-:W-:Y:S01]  /*f430*/  MOV R50, R79 ;  /* 0x0000004f00327202 */ /* 0x000fe20000000f00 */
[----:B------:R-:W-:Y:S01]  /*f440*/  IMAD.MOV.U32 R183, RZ, RZ, R72 ;  /* 0x000000ffffb77224 */ /* 0x000fe200078e0048 */
[----:B------:R-:W-:Y:S01]  /*f450*/  MOV R72, R74 ;  /* 0x0000004a00487202 */ /* 0x000fe20000000f00 */
[----:B------:R-:W-:Y:S01]  /*f460*/  IMAD.MOV.U32 R79, RZ, RZ, R73 ;  /* 0x000000ffff4f7224 */ /* 0x000fe200078e0049 */
[----:B------:R-:W-:Y:S01]  /*f470*/  MOV R30, R69 ;  /* 0x00000045001e7202 */ /* 0x000fe20000000f00 */
[----:B------:R-:W-:Y:S02]  /*f480*/  IMAD.MOV.U32 R73, RZ, RZ, R75 ;  /* 0x000000ffff497224 */ /* 0x000fe400078e004b */
[----:B------:R-:W-:Y:S01]  /*f490*/  IMAD.MOV.U32 R74, RZ, RZ, R68 ;  /* 0x000000ffff4a7224 */ /* 0x000fe200078e0044 */
[----:B--2---:R-:W-:-:S04]  /*f4a0*/  F2FP.BF16.F32.PACK_AB R2, R238, R239 ;  /* 0x000000efee02723e */ /* 0x004fc800000010ff */
[----:B------:R-:W-:Y:S01]  /*f4b0*/  LOP3.LUT R5, R0, R2, RZ, 0xc0, !PT ;  /* 0x0000000200057212 */ /* 0x000fe200078ec0ff */
[----:B------:R-:W-:Y:S01]  /*f4c0*/  IMAD.MOV.U32 R240, RZ, RZ, R70 ;  /* 0x000000fffff07224 */ /* 0x000fe200078e0046 */
[----:B------:R-:W-:Y:S01]  /*f4d0*/  MOV R68, R172 ;  /* 0x000000ac00447202 */ /* 0x000fe20000000f00 */
[----:B------:R-:W-:Y:S01]  /*f4e0*/  IMAD.MOV.U32 R75, RZ, RZ, R71 ;  /* 0x000000ffff4b7224 */ /* 0x000fe200078e0047 */
[----:B------:R-:W-:Y:S01]  /*f4f0*/  MOV R71, R175 ;  /* 0x000000af00477202 */ /* 0x000fe20000000f00 */
[----:B------:R-:W-:Y:S01]  /*f500*/  IMAD.MOV.U32 R69, RZ, RZ, R173 ;  /* 0x000000ffff457224 */ /* 0x000fe200078e00ad */
[----:B-1----:R-:W-:Y:S01]  /*f510*/  HMMA.16816.F32.BF16 R116, R8, R12, R116 ;  /* 0x0000000c0874723c */ /* 0x002fe20000041874 */
[----:B------:R-:W-:-:S05]  /*f520*/  IMAD.MOV.U32 R70, RZ, RZ, R174 ;  /* 0x000000ffff467224 */ /* 0x000fca00078e00ae */
[C---:B------:R-:W-:Y:S06]  /*f530*/  HMMA.16816.F32.BF16 R112, R4.reuse, R12, R112 ;  /* 0x0000000c0470723c */ /* 0x040fec0000041870 */
[-C--:B------:R-:W-:Y:S06]  /*f540*/  HMMA.16816.F32.BF16 R104, R4, R14.reuse, R104 ;  /* 0x0000000e0468723c */ /* 0x080fec0000041868 */
[C---:B------:R-:W-:Y:S01]  /*f550*/  HMMA.16816.F32.BF16 R172, R8.reuse, R14, R120 ;  /* 0x0000000e08ac723c */ /* 0x040fe20000041878 */
[----:B------:R-:W1:Y:S05]  /*f560*/  LDSM.16.MT88.4 R12, [R214+0x9400] ;  /* 0x00940000d60c783b */ /* 0x000e6a0000004200 */
[-C--:B-1----:R-:W-:Y:S06]  /*f570*/  HMMA.16816.F32.BF16 R132, R8, R12.reuse, R132 ;  /* 0x0000000c0884723c */ /* 0x082fec0000041884 */
[C---:B------:R-:W-:Y:S06]  /*f580*/  HMMA.16816.F32.BF16 R100, R4.reuse, R12, R100 ;  /* 0x0000000c0464723c */ /* 0x040fec0000041864 */
[-C--:B------:R-:W-:Y:S06]  /*f590*/  HMMA.16816.F32.BF16 R80, R4, R14.reuse, R140 ;  /* 0x0000000e0450723c */ /* 0x080fec000004188c */
[----:B------:R-:W-:Y:S01]  /*f5a0*/  HMMA.16816.F32.BF16 R120, R8, R14, R136 ;  /* 0x0000000e0878723c */ /* 0x000fe20000041888 */
[----:B------:R-:W1:Y:S01]  /*f5b0*/  LDSM.16.MT88.4 R12, [R212+0xa400] ;  /* 0x00a40000d40c783b */ /* 0x000e620000004200 */
[----:B------:R-:W-:Y:S01]  /*f5c0*/  MOV R45, R76 ;  /* 0x0000004c002d7202 */ /* 0x000fe20000000f00 */
[----:B------:R-:W-:-:S02]  /*f5d0*/  IMAD.MOV.U32 R44, RZ, RZ, R77 ;  /* 0x000000ffff2c7224 */ /* 0x000fc400078e004d */
[----:B------:R-:W-:Y:S02]  /*f5e0*/  IMAD.MOV.U32 R49, RZ, RZ, R78 ;  /* 0x000000ffff317224 */ /* 0x000fe400078e004e */
[----:B------:R-:W-:Y:S01]  /*f5f0*/  IMAD.MOV.U32 R143, RZ, RZ, R79 ;  /* 0x000000ffff8f7224 */ /* 0x000fe200078e004f */
[----:B------:R-:W-:Y:S01]  /*f600*/  MOV R141, R73 ;  /* 0x00000049008d7202 */ /* 0x000fe20000000f00 */
[----:B------:R-:W-:Y:S02]  /*f610*/  IMAD.MOV.U32 R142, RZ, RZ, R72 ;  /* 0x000000ffff8e7224 */ /* 0x000fe400078e0048 */
[----:B------:R-:W-:Y:S01]  /*f620*/  IMAD.MOV.U32 R140, RZ, RZ, R74 ;  /* 0x000000ffff8c7224 */ /* 0x000fe200078e004a */
[-C--:B-1----:R-:W-:Y:S06]  /*f630*/  HMMA.16816.F32.BF16 R76, R4, R12.reuse, R144 ;  /* 0x0000000c044c723c */ /* 0x082fec0000041890 */
[----:B------:R-:W-:Y:S01]  /*f640*/  HMMA.16816.F32.BF16 R148, R8, R12, R148 ;  /* 0x0000000c0894723c */ /* 0x000fe20000041894 */
[----:B------:R-:W-:-:S05]  /*f650*/  IMAD.MOV.U32 R146, RZ, RZ, R75 ;  /* 0x000000ffff927224 */ /* 0x000fca00078e004b */
[-C--:B------:R-:W-:Y:S06]  /*f660*/  HMMA.16816.F32.BF16 R72, R4, R14.reuse, R156 ;  /* 0x0000000e0448723c */ /* 0x080fec000004189c */
[----:B------:R-:W-:Y:S01]  /*f670*/  HMMA.16816.F32.BF16 R152, R8, R14, R152 ;  /* 0x0000000e0898723c */ /* 0x000fe20000041898 */
[----:B------:R-:W1:Y:S01]  /*f680*/  LDSM.16.MT88.4 R12, [R214+0xa400] ;  /* 0x00a40000d60c783b */ /* 0x000e620000004200 */
[----:B------:R-:W-:Y:S01]  /*f690*/  MOV R147, R68 ;  /* 0x0000004400937202 */ /* 0x000fe20000000f00 */
[----:B------:R-:W-:Y:S01]  /*f6a0*/  IMAD.MOV.U32 R145, RZ, RZ, R69 ;  /* 0x000000ffff917224 */ /* 0x000fe200078e0045 */
[----:B------:R-:W-:Y:S01]  /*f6b0*/  MOV R200, R71 ;  /* 0x0000004700c87202 */ /* 0x000fe20000000f00 */
[----:B------:R-:W-:Y:S01]  /*f6c0*/  IMAD.MOV.U32 R201, RZ, RZ, R70 ;  /* 0x000000ffffc97224 */ /* 0x000fe200078e0046 */
[----:B------:R-:W-:Y:S01]  /*f6d0*/  UIADD3 UR4, UR4, 0x1, URZ ;  /* 0x0000000104047890 */ /* 0x000fe2000fffe03f */
[-C--:B-1----:R-:W-:Y:S06]  /*f6e0*/  HMMA.16816.F32.BF16 R68, R4, R12.reuse, R160 ;  /* 0x0000000c0444723c */ /* 0x082fec00000418a0 */
[----:B------:R-:W-:Y:S01]  /*f6f0*/  HMMA.16816.F32.BF16 R164, R8, R12, R164 ;  /* 0x0000000c08a4723c */ /* 0x000fe200000418a4 */
[----:B------:R-:W-:Y:S01]  /*f700*/  MOV R162, R18 ;  /* 0x0000001200a27202 */ /* 0x000fe20000000f00 */
[----:B------:R-:W-:-:S02]  /*f710*/  IMAD.MOV.U32 R163, RZ, RZ, R19 ;  /* 0x000000ffffa37224 */ /* 0x000fc400078e0013 */
[----:B------:R-:W1:Y:S02]  /*f720*/  LDSM.16.MT88.4 R16, [R212+0xb400] ;  /* 0x00b40000d410783b */ /* 0x000e640000004200 */
[-C--:B------:R-:W-:Y:S06]  /*f730*/  HMMA.16816.F32.BF16 R64, R4, R14.reuse, R64 ;  /* 0x0000000e0440723c */ /* 0x080fec0000041840 */
[----:B------:R-:W-:Y:S01]  /*f740*/  HMMA.16816.F32.BF16 R168, R8, R14, R168 ;  /* 0x0000000e08a8723c */ /* 0x000fe200000418a8 */
[----:B------:R-:W2:Y:S01]  /*f750*/  LDSM.16.MT88.4 R12, [R214+0xb400] ;  /* 0x00b40000d60c783b */ /* 0x000ea20000004200 */
[----:B------:R-:W-:Y:S01]  /*f760*/  LOP3.LUT R2, R177, UR4, R233, 0x96, !PT ;  /* 0x00000004b1027c12 */ /* 0x000fe2000f8e96e9 */
[----:B------:R-:W-:-:S04]  /*f770*/  IMAD.MOV.U32 R160, RZ, RZ, R126 ;  /* 0x000000ffffa07224 */ /* 0x000fc800078e007e */
[----:B------:R-:W-:Y:S01]  /*f780*/  IMAD.WIDE.U32 R2, R2, -0x326172a9, RZ ;  /* 0xcd9e8d5702027825 */ /* 0x000fe200078e00ff */
[----:B------:R-:W-:-:S04]  /*f790*/  MOV R144, R130 ;  /* 0x0000008200907202 */ /* 0x000fc80000000f00 */
[C-C-:B------:R-:W-:Y:S02]  /*f7a0*/  LOP3.LUT R0, R3.reuse, R160, R180.reuse, 0x96, !PT ;  /* 0x000000a003007212 */ /* 0x140fe400078e96b4 */
[----:B------:R-:W-:Y:S01]  /*f7b0*/  LOP3.LUT R3, R3, R162, R180, 0x96, !PT ;  /* 0x000000a203037212 */ /* 0x000fe200078e96b4 */
[----:B------:R-:W-:Y:S01]  /*f7c0*/  IMAD.MOV.U32 R31, RZ, RZ, R128 ;  /* 0x000000ffff1f7224 */ /* 0x000fe200078e0080 */
[----:B------:R-:W-:Y:S01]  /*f7d0*/  MOV R159, R125 ;  /* 0x0000007d009f7202 */ /* 0x000fe20000000f00 */
[----:B------:R-:W-:Y:S02]  /*f7e0*/  IMAD.MOV.U32 R196, RZ, RZ, R129 ;  /* 0x000000ffffc47224 */ /* 0x000fe400078e0081 */
[----:B------:R-:W-:Y:S02]  /*f7f0*/  IMAD.MOV.U32 R157, RZ, RZ, R131 ;  /* 0x000000ffff9d7224 */ /* 0x000fe400078e0083 */
[----:B------:R-:W-:Y:S02]  /*f800*/  IMAD.MOV.U32 R158, RZ, RZ, R124 ;  /* 0x000000ffff9e7224 */ /* 0x000fe400078e007c */
[----:B------:R-:W-:Y:S01]  /*f810*/  IMAD.MOV.U32 R161, RZ, RZ, R127 ;  /* 0x000000ffffa17224 */ /* 0x000fe200078e007f */
[C---:B-1----:R-:W-:Y:S06]  /*f820*/  HMMA.16816.F32.BF16 R60, R4.reuse, R16, R60 ;  /* 0x00000010043c723c */ /* 0x042fec000004183c */
[C---:B------:R-:W-:Y:S06]  /*f830*/  HMMA.16816.F32.BF16 R56, R4.reuse, R18, R56 ;  /* 0x000000120438723c */ /* 0x040fec0000041838 */
[C---:B--2---:R-:W-:Y:S06]  /*f840*/  HMMA.16816.F32.BF16 R88, R4.reuse, R12, R88 ;  /* 0x0000000c0458723c */ /* 0x044fec0000041858 */
[----:B------:R-:W-:Y:S07]  /*f850*/  HMMA.16816.F32.BF16 R92, R4, R14, R92 ;  /* 0x0000000e045c723c */ /* 0x000fee000004185c */
[----:B------:R-:W-:-:S02]  /*f860*/  LOP3.LUT R7, R33, R2, R53, 0x96, !PT ;  /* 0x0000000221077212 */ /* 0x000fc400078e9635 */
[----:B------:R-:W-:Y:S01]  /*f870*/  LOP3.LUT R6, R27, R2, R53, 0x96, !PT ;  /* 0x000000021b067212 */ /* 0x000fe200078e9635 */
[----:B------:R-:W-:Y:S01]  /*f880*/  HMMA.16816.F32.BF16 R136, R8, R16, R40 ;  /* 0x000000100888723c */ /* 0x000fe20000041828 */
[----:B------:R-:W-:-:S05]  /*f890*/  IMAD.WIDE.U32 R4, R0, -0x2daee0ad, RZ ;  /* 0xd2511f5300047825 */ /* 0x000fca00078e00ff */
[----:B------:R-:W-:Y:S01]  /*f8a0*/  HMMA.16816.F32.BF16 R124, R8, R18, R36 ;  /* 0x00000012087c723c */ /* 0x000fe20000041824 */
[----:B------:R-:W-:-:S05]  /*f8b0*/  IMAD.WIDE.U32 R2, R3, -0x2daee0ad, RZ ;  /* 0xd2511f5303027825 */ /* 0x000fca00078e00ff */
[C---:B------:R-:W-:Y:S06]  /*f8c0*/  HMMA.16816.F32.BF16 R84, R8.reuse, R12, R84 ;  /* 0x0000000c0854723c */ /* 0x040fec0000041854 */
[----:B------:R-:W-:Y:S01]  /*f8d0*/  HMMA.16816.F32.BF16 R128, R8, R14, R96 ;  /* 0x0000000e0880723c */ /* 0x000fe20000041860 */
[----:B------:R-:W-:Y:S01]  /*f8e0*/  LOP3.LUT R5, R5, R52, R181, 0x96, !PT ;  /* 0x0000003405057212 */ /* 0x000fe200078e96b5 */
[----:B------:R-:W-:Y:S01]  /*f8f0*/  FFMA.FTZ R0, R205, UR22, -R20 ;  /* 0x00000016cd007c23 */ /* 0x000fe20008010814 */
[----:B------:R-:W-:Y:S02]  /*f900*/  IMAD.MOV.U32 R161, RZ, RZ, R159 ;  /* 0x000000ffffa17224 */ /* 0x000fe400078e009f */
[----:B------:R-:W-:Y:S01]  /*f910*/  IMAD.MOV.U32 R162, RZ, RZ, R144 ;  /* 0x000000ffffa27224 */ /* 0x000fe200078e0090 */
[----:B------:R-:W-:Y:S01]  /*f920*/  MOV R163, R145 ;  /* 0x0000009100a37202 */ /* 0x000fe20000000f00 */
[----:B------:R-:W-:Y:S01]  /*f930*/  IMAD.WIDE.U32 R8, R7, -0x2daee0ad, RZ ;  /* 0xd2511f5307087825 */ /* 0x000fe200078e00ff */
[----:B------:R-:W-:Y:S01]  /*f940*/  MOV R160, R158 ;  /* 0x0000009e00a07202 */ /* 0x000fe20000000f00 */
[----:B------:R-:W-:Y:S02]  /*f950*/  LDSM.16.MT88.4 R16, [R212+0x9800] ;  /* 0x00980000d410783b */ /* 0x000fe40000004200 */
[----:B------:R-:W-:Y:S01]  /*f960*/  IMAD.WIDE.U32 R6, R6, -0x2daee0ad, RZ ;  /* 0xd2511f5306067825 */ /* 0x000fe200078e00ff */
[----:B------:R-:W-:-:S02]  /*f970*/  LOP3.LUT R10, R9, R4, R184, 0x96, !PT ;  /* 0x00000004090a7212 */ /* 0x000fc400078e96b8 */
[----:B------:R-:W-:Y:S02]  /*f980*/  LOP3.LUT R3, R3, R34, R181, 0x96, !PT ;  /* 0x0000002203037212 */ /* 0x000fe400078e96b5 */
[----:B------:R-:W-:Y:S01]  /*f990*/  LOP3.LUT R7, R7, R2, R184, 0x96, !PT ;  /* 0x0000000207077212 */ /* 0x000fe200078e96b8 */
[----:B------:R-:W-:Y:S01]  /*f9a0*/  IMAD.MOV.U32 R144, RZ, RZ, R141 ;  /* 0x000000ffff907224 */ /* 0x000fe200078e008d */
[----:B------:R-:W-:Y:S01]  /*f9b0*/  MOV R159, R142 ;  /* 0x0000008e009f7202 */ /* 0x000fe20000000f00 */
[----:B------:R-:W-:Y:S01]  /*f9c0*/  IMAD.MOV.U32 R142, RZ, RZ, R178 ;  /* 0x000000ffff8e7224 */ /* 0x000fe200078e00b2 */
[----:B------:R-:W-:Y:S01]  /*f9d0*/  MOV R141, R236 ;  /* 0x000000ec008d7202 */ /* 0x000fe20000000f00 */
[----:B------:R-:W-:Y:S01]  /*f9e0*/  IMAD.WIDE.U32 R4, R5, -0x326172a9, RZ ;  /* 0xcd9e8d5705047825 */ /* 0x000fe200078e00ff */
[----:B------:R1:W-:Y:S03]  /*f9f0*/  MUFU.EX2 R236, R0 ;  /* 0x0000000000ec7308 */ /* 0x0003e60000000800 */
[----:B------:R-:W-:-:S04]  /*fa00*/  IMAD.WIDE.U32 R10, R10, -0x326172a9, RZ ;  /* 0xcd9e8d570a0a7825 */ /* 0x000fc800078e00ff */
[----:B------:R-:W-:Y:S02]  /*fa10*/  IMAD.MOV.U32 R178, RZ, RZ, R44 ;  /* 0x000000ffffb27224 */ /* 0x000fe400078e002c */
[----:B------:R-:W-:Y:S02]  /*fa20*/  IMAD.MOV.U32 R42, RZ, RZ, R45 ;  /* 0x000000ffff2a7224 */ /* 0x000fe400078e002d */
[----:B------:R-:W-:Y:S01]  /*fa30*/  IMAD.WIDE.U32 R2, R3, -0x326172a9, RZ ;  /* 0xcd9e8d5703027825 */ /* 0x000fe200078e00ff */
[----:B------:R-:W-:-:S03]  /*fa40*/  LOP3.LUT R5, R5, R32, R185, 0x96, !PT ;  /* 0x0000002005057212 */ /* 0x000fc600078e96b9 */
[----:B------:R-:W-:-:S04]  /*fa50*/  IMAD.WIDE.U32 R44, R7, -0x326172a9, RZ ;  /* 0xcd9e8d57072c7825 */ /* 0x000fc800078e00ff */
[----:B-1----:R-:W-:Y:S01]  /*fa60*/  FFMA.FTZ R0, R197, UR22, -R20 ;  /* 0x00000016c5007c23 */ /* 0x002fe20008010814 */
[----:B------:R-:W-:Y:S01]  /*fa70*/  LOP3.LUT R7, R11, R4, R186, 0x96, !PT ;  /* 0x000000040b077212 */ /* 0x000fe200078e96ba */
[----:B------:R-:W-:Y:S01]  /*fa80*/  IMAD.MOV.U32 R145, RZ, RZ, R140 ;  /* 0x000000ffff917224 */ /* 0x000fe200078e008c */
[----:B------:R-:W-:Y:S01]  /*fa90*/  LOP3.LUT R9, R3, R26, R185, 0x96, !PT ;  /* 0x0000001a03097212 */ /* 0x000fe200078e96b9 */
[----:B------:R1:W2:Y:S01]  /*faa0*/  MUFU.EX2 R205, R0 ;  /* 0x0000000000cd7308 */ /* 0x0002a20000000800 */
[----:B------:R-:W-:Y:S01]  /*fab0*/  FFMA.FTZ R3, R192, UR22, -R20 ;  /* 0x00000016c0037c23 */ /* 0x000fe20008010814 */
[----:B------:R-:W-:Y:S02]  /*fac0*/  IMAD.MOV.U32 R43, RZ, RZ, R157 ;  /* 0x000000ffff2b7224 */ /* 0x000fe400078e009d */
[----:B------:R-:W-:Y:S02]  /*fad0*/  IMAD.MOV.U32 R158, RZ, RZ, R143 ;  /* 0x000000ffff9e7224 */ /* 0x000fe400078e008f */
[----:B------:R-:W-:Y:S01]  /*fae0*/  IMAD.MOV.U32 R140, RZ, RZ, R179 ;  /* 0x000000ffff8c7224 */ /* 0x000fe200078e00b3 */
[----:B------:R-:W-:Y:S01]  /*faf0*/  MOV R179, R49 ;  /* 0x0000003100b37202 */ /* 0x000fe20000000f00 */
[----:B------:R-:W-:Y:S01]  /*fb00*/  IMAD.MOV.U32 R157, RZ, RZ, R240 ;  /* 0x000000ffff9d7224 */ /* 0x000fe200078e00f0 */
[----:B------:R-:W-:Y:S01]  /*fb10*/  MOV R240, R203 ;  /* 0x000000cb00f07202 */ /* 0x000fe20000000f00 */
[----:B------:R-:W-:Y:S01]  /*fb20*/  IMAD.MOV.U32 R143, RZ, RZ, R48 ;  /* 0x000000ffff8f7224 */ /* 0x000fe200078e0030 */
[----:B------:R3:W-:Y:S01]  /*fb30*/  MUFU.EX2 R203, R3 ;  /* 0x0000000300cb7308 */ /* 0x0007e20000000800 */
[----:B------:R-:W-:Y:S01]  /*fb40*/  IMAD.WIDE.U32 R4, R5, -0x2daee0ad, RZ ;  /* 0xd2511f5305047825 */ /* 0x000fe200078e00ff */
[----:B-1----:R-:W-:-:S03]  /*fb50*/  LOP3.LUT R0, R45, R2, R186, 0x96, !PT ;  /* 0x000000022d007212 */ /* 0x002fc600078e96ba */
[----:B------:R-:W-:-:S04]  /*fb60*/  IMAD.WIDE.U32 R48, R7, -0x2daee0ad, RZ ;  /* 0xd2511f5307307825 */ /* 0x000fc800078e00ff */
[----:B------:R-:W-:Y:S01]  /*fb70*/  FFMA.FTZ R7, R188, UR22, -R20 ;  /* 0x00000016bc077c23 */ /* 0x000fe20008010814 */
[----:B------:R-:W-:Y:S01]  /*fb80*/  IMAD.WIDE.U32 R38, R0, -0x2daee0ad, RZ ;  /* 0xd2511f5300267825 */ /* 0x000fe200078e00ff */
[----:B------:R-:W-:-:S03]  /*fb90*/  LOP3.LUT R5, R5, R8, R187, 0x96, !PT ;  /* 0x0000000805057212 */ /* 0x000fc600078e96bb */
[----:B------:R-:W-:Y:S02]  /*fba0*/  IMAD.MOV.U32 R156, RZ, RZ, R202 ;  /* 0x000000ffff9c7224 */ /* 0x000fe400078e00ca */
[----:B---3--:R-:W-:Y:S01]  /*fbb0*/  IMAD.WIDE.U32 R2, R9, -0x2daee0ad, RZ ;  /* 0xd2511f5309027825 */ /* 0x008fe200078e00ff */
[----:B------:R1:W-:Y:S02]  /*fbc0*/  MUFU.EX2 R202, R7 ;  /* 0x0000000700ca7308 */ /* 0x0003e40000000800 */
[----:B------:R-:W-:Y:S02]  /*fbd0*/  LOP3.LUT R2, R39, R2, R42, 0x96, !PT ;  /* 0x0000000227027212 */ /* 0x000fe400078e962a */
[----:B------:R-:W-:-:S03]  /*fbe0*/  LOP3.LUT R0, R3, R6, R187, 0x96, !PT ;  /* 0x0000000603007212 */ /* 0x000fc600078e96bb */
[----:B------:R-:W-:Y:S01]  /*fbf0*/  IMAD.WIDE.U32 R2, R2, -0x326172a9, RZ ;  /* 0xcd9e8d5702027825 */ /* 0x000fe200078e00ff */
[----:B-1----:R-:W-:-:S03]  /*fc00*/  LOP3.LUT R7, R49, R4, R42, 0x96, !PT ;  /* 0x0000000431077212 */ /* 0x002fc600078e962a */
[----:B------:R-:W-:-:S04]  /*fc10*/  IMAD.WIDE.U32 R4, R5, -0x326172a9, RZ ;  /* 0xcd9e8d5705047825 */ /* 0x000fc800078e00ff */
[----:B------:R-:W-:Y:S01]  /*fc20*/  IMAD.WIDE.U32 R8, R7, -0x326172a9, RZ ;  /* 0xcd9e8d5707087825 */ /* 0x000fe200078e00ff */
[----:B------:R-:W-:-:S03]  /*fc30*/  LOP3.LUT R53, R5, R10, R54, 0x96, !PT ;  /* 0x0000000a05357212 */ /* 0x000fc600078e9636 */
[----:B------:R-:W-:Y:S01]  /*fc40*/  FFMA.FTZ R6, R246, UR22, -R21 ;  /* 0x00000016f6067c23 */ /* 0x000fe20008010815 */
[----:B------:R-:W-:Y:S01]  /*fc50*/  IMAD.WIDE.U32 R36, R0, -0x326172a9, RZ ;  /* 0xcd9e8d5700247825 */ /* 0x000fe200078e00ff */
[----:B------:R-:W-:Y:S02]  /*fc60*/  LOP3.LUT R10, R9, R4, R51, 0x96, !PT ;  /* 0x00000004090a7212 */ /* 0x000fe400078e9633 */
[----:B------:R-:W-:Y:S01]  /*fc70*/  LOP3.LUT R4, R2, 0xffff, RZ, 0xc0, !PT ;  /* 0x0000ffff02047812 */ /* 0x000fe200078ec0ff */
[----:B------:R-:W-:Y:S01]  /*fc80*/  IMAD.MOV.U32 R40, RZ, RZ, R201 ;  /* 0x000000ffff287224 */ /* 0x000fe200078e00c9 */
[----:B------:R-:W-:Y:S01]  /*fc90*/  LOP3.LUT R0, R3, R36, R51, 0x96, !PT ;  /* 0x0000002403007212 */ /* 0x000fe200078e9633 */
[----:B------:R1:W-:Y:S01]  /*fca0*/  MUFU.EX2 R201, R6 ;  /* 0x0000000600c97308 */ /* 0x0003e20000000800 */
[----:B------:R-:W-:Y:S02]  /*fcb0*/  SHF.R.U32.HI R3, RZ, 0x8, R4 ;  /* 0x00000008ff037819 */ /* 0x000fe40000011604 */
[----:B------:R-:W-:-:S02]  /*fcc0*/  SHF.R.U32.HI R11, RZ, 0x10, R2 ;  /* 0x00000010ff0b7819 */ /* 0x000fc40000011602 */
[----:B------:R-:W-:Y:S01]  /*fcd0*/  SHF.R.U32.HI R12, RZ, 0x18, R2 ;  /* 0x00000018ff0c7819 */ /* 0x000fe20000011602 */
[--C-:B------:R-:W-:Y:S01]  /*fce0*/  FFMA.FTZ R5, R243, UR22, -R21.reuse ;  /* 0x00000016f3057c23 */ /* 0x100fe20008010815 */
[----:B------:R-:W-:Y:S02]  /*fcf0*/  LOP3.LUT R7, R0, 0xff, RZ, 0xc0, !PT ;  /* 0x000000ff00077812 */ /* 0x000fe400078ec0ff */
[----:B------:R-:W-:Y:S02]  /*fd00*/  SHF.R.U32.HI R4, RZ, 0x10, R0 ;  /* 0x00000010ff047819 */ /* 0x000fe40000011600 */
[----:B-1----:R-:W-:Y:S01]  /*fd10*/  LOP3.LUT R6, R2, 0xff, RZ, 0xc0, !PT ;  /* 0x000000ff02067812 */ /* 0x002fe200078ec0ff */
[----:B------:R-:W-:-:S03]  /*fd20*/  FFMA.FTZ R2, R199, UR22, -R21 ;  /* 0x00000016c7027c23 */ /* 0x000fc60008010815 */
[----:B------:R-:W-:Y:S02]  /*fd30*/  PRMT R13, R6, 0x5410, R3 ;  /* 0x00005410060d7816 */ /* 0x000fe40000000003 */
[----:B------:R-:W-:Y:S01]  /*fd40*/  LOP3.LUT R3, R0, 0xffff, RZ, 0xc0, !PT ;  /* 0x0000ffff00037812 */ /* 0x000fe200078ec0ff */
[----:B------:R1:W-:Y:S01]  /*fd50*/  MUFU.EX2 R199, R2 ;  /* 0x0000000200c77308 */ /* 0x0003e20000000800 */
[----:B------:R-:W-:Y:S02]  /*fd60*/  SHF.R.U32.HI R6, RZ, 0x18, R0 ;  /* 0x00000018ff067819 */ /* 0x000fe40000011600 */
[----:B------:R-:W-:Y:S02]  /*fd70*/  LOP3.LUT R0, R11, 0xff, RZ, 0xc0, !PT ;  /* 0x000000ff0b007812 */ /* 0x000fe400078ec0ff */
[----:B------:R-:W-:Y:S02]  /*fd80*/  MOV R41, R200 ;  /* 0x000000c800297202 */ /* 0x000fe40000000f00 */
[----:B------:R-:W-:Y:S01]  /*fd90*/  PRMT R11, R0, 0x5410, R12 ;  /* 0x00005410000b7816 */ /* 0x000fe2000000000c */
[----:B------:R3:W-:Y:S01]  /*fda0*/  MUFU.EX2 R200, R5 ;  /* 0x0000000500c87308 */ /* 0x0007e20000000800 */
[----:B------:R-:W-:-:S02]  /*fdb0*/  PRMT R42, R231, 0x7054, R231 ;  /* 0x00007054e72a7816 */ /* 0x000fc400000000e7 */
[----:B-1----:R-:W-:Y:S02]  /*fdc0*/  SHF.R.U32.HI R2, RZ, 0x8, R3 ;  /* 0x00000008ff027819 */ /* 0x002fe40000011603 */
[----:B------:R-:W-:Y:S02]  /*fdd0*/  LOP3.LUT R3, R4, 0xff, RZ, 0xc0, !PT ;  /* 0x000000ff04037812 */ /* 0x000fe400078ec0ff */
[----:B------:R-:W-:Y:S01]  /*fde0*/  PRMT R0, R7, 0x5410, R2 ;  /* 0x0000541007007816 */ /* 0x000fe20000000002 */
[----:B---3--:R-:W-:-:S04]  /*fdf0*/  FFMA.FTZ R5, R189, UR22, -R21 ;  /* 0x00000016bd057c23 */ /* 0x008fc80008010815 */
[--C-:B------:R-:W-:Y:S01]  /*fe00*/  HSET2.LE.AND R0, R0, R42.reuse, PT ;  /* 0x0000002a00007233 */ /* 0x100fe20003803000 */
[----:B------:R1:W3:Y:S01]  /*fe10*/  MUFU.EX2 R197, R5 ;  /* 0x0000000500c57308 */ /* 0x0002e20000000800 */
[----:B--2---:R-:W-:Y:S01]  /*fe20*/  F2FP.BF16.F32.PACK_AB R2, R205, R236 ;  /* 0x000000eccd02723e */ /* 0x004fe200000010ff */
[----:B------:R-:W-:Y:S02]  /*fe30*/  IMAD.MOV.U32 R36, RZ, RZ, R182 ;  /* 0x000000ffff247224 */ /* 0x000fe400078e00b6 */
[----:B------:R-:W-:Y:S01]  /*fe40*/  FFMA.FTZ R51, R40, R25, R176 ;  /* 0x0000001928337223 */ /* 0x000fe200000100b0 */
[----:B------:R-:W-:Y:S01]  /*fe50*/  FFMA.FTZ R52, R41, R24, R35 ;  /* 0x0000001829347223 */ /* 0x000fe20000010023 */
[----:B------:R-:W-:Y:S01]  /*fe60*/  LOP3.LUT R4, R0, R2, RZ, 0xc0, !PT ;  /* 0x0000000200047212 */ /* 0x000fe200078ec0ff */
[----:B------:R-:W-:Y:S01]  /*fe70*/  IMAD.MOV.U32 R186, RZ, RZ, R43 ;  /* 0x000000ffffba7224 */ /* 0x000fe200078e002b */
[----:B------:R-:W-:Y:S01]  /*fe80*/  HSET2.LE.AND R7, R11, R42, PT ;  /* 0x0000002a0b077233 */ /* 0x000fe20003803000 */
[----:B------:R-:W-:Y:S01]  /*fe90*/  IMAD.MOV.U32 R182, RZ, RZ, R30 ;  /* 0x000000ffffb67224 */ /* 0x000fe200078e001e */
[----:B------:R-:W-:Y:S01]  /*fea0*/  MOV R192, R31 ;  /* 0x0000001f00c07202 */ /* 0x000fe20000000f00 */
[----:B------:R-:W-:Y:S01]  /*feb0*/  IMAD.MOV.U32 R180, RZ, RZ, R28 ;  /* 0x000000ffffb47224 */ /* 0x000fe200078e001c */
[----:B------:R-:W-:Y:S01]  /*fec0*/  LDSM.16.MT88.4 R24, [R212+0xa800] ;  /* 0x00a80000d418783b */ /* 0x000fe20000004200 */
[----:B------:R-:W-:-:S03]  /*fed0*/  IMAD.MOV.U32 R181, RZ, RZ, R29 ;  /* 0x000000ffffb57224 */ /* 0x000fc600078e001d */
[----:B------:R-:W-:Y:S01]  /*fee0*/  LDSM.16.MT88.4 R28, [R214+0xa800] ;  /* 0x00a80000d61c783b */ /* 0x000fe20000004200 */
[----:B-1----:R-:W-:Y:S02]  /*fef0*/  PRMT R5, R3, 0x5410, R6 ;  /* 0x0000541003057816 */ /* 0x002fe40000000006 */
[--C-:B------:R-:W-:Y:S01]  /*ff00*/  HSET2.LE.AND R3, R13, R42.reuse, PT ;  /* 0x0000002a0d037233 */ /* 0x100fe20003803000 */
[----:B------:R-:W-:Y:S04]  /*ff10*/  LDSM.16.MT88.4 R32, [R212+0xb800] ;  /* 0x00b80000d420783b */ /* 0x000fe80000004200 */
[----:B------:R-:W1:Y:S01]  /*ff20*/  LDSM.16.MT88.4 R12, [R214+0x9800] ;  /* 0x00980000d60c783b */ /* 0x000e620000004200 */
[----:B------:R-:W-:-:S03]  /*ff30*/  HSET2.LE.AND R0, R5, R42, PT ;  /* 0x0000002a05007233 */ /* 0x000fc60003803000 */
[----:B------:R-:W2:Y:S01]  /*ff40*/  LDSM.16.MT88.4 R40, [R214+0xb800] ;  /* 0x00b80000d628783b */ /* 0x000ea20000004200 */
[----:B---3--:R-:W-:Y:S02]  /*ff50*/  F2FP.BF16.F32.PACK_AB R11, R197, R199 ;  /* 0x000000c7c50b723e */ /* 0x008fe400000010ff */
[----:B------:R-:W-:Y:S02]  /*ff60*/  F2FP.BF16.F32.PACK_AB R2, R200, R201 ;  /* 0x000000c9c802723e */ /* 0x000fe400000010ff */
[----:B------:R-:W-:Y:S02]  /*ff70*/  F2FP.BF16.F32.PACK_AB R6, R202, R203 ;  /* 0x000000cbca06723e */ /* 0x000fe400000010ff */
[----:B------:R-:W-:Y:S02]  /*ff80*/  LOP3.LUT R7, R7, R11, RZ, 0xc0, !PT ;  /* 0x0000000b07077212 */ /* 0x000fe400078ec0ff */
[----:B------:R-:W-:Y:S02]  /*ff90*/  LOP3.LUT R5, R0, R2, RZ, 0xc0, !PT ;  /* 0x0000000200057212 */ /* 0x000fe400078ec0ff */
[----:B------:R-:W-:-:S02]  /*ffa0*/  MOV R49, R179 ;  /* 0x000000b300317202 */ /* 0x000fc40000000f00 */
[----:B------:R-:W-:Y:S02]  /*ffb0*/  LOP3.LUT R6, R3, R6, RZ, 0xc0, !PT ;  /* 0x0000000603067212 */ /* 0x000fe400078ec0ff */
[----:B------:R-:W-:Y:S02]  /*ffc0*/  MOV R11, R109 ;  /* 0x0000006d000b7202 */ /* 0x000fe40000000f00 */
[----:B------:R-:W-:Y:S02]  /*ffd0*/  MOV R187, R163 ;  /* 0x000000a300bb7202 */ /* 0x000fe40000000f00 */
[----:B------:R-:W-:Y:S01]  /*ffe0*/  MOV R189, R142 ;  /* 0x0000008e00bd7202 */ /* 0x000fe20000000f00 */
[----:B------:R-:W-:Y:S01]  /*fff0*/  IMAD.MOV.U32 R188, RZ, RZ, R161 ;  /* 0x000000ffffbc7224 */ /* 0x000fe200078e00a1 */
[----:B------:R-:W-:Y:S01]  /*10000*/  MOV R45, R160 ;  /* 0x000000a0002d7202 */ /* 0x000fe20000000f00 */
[----:B------:R-:W-:Y:S02]  /*10010*/  IMAD.MOV.U32 R39, RZ, RZ, R162 ;  /* 0x000000ffff277224 */ /* 0x000fe400078e00a2 */
[----:B------:R-:W-:Y:S01]  /*10020*/  FFMA.FTZ R49, R49, R46, R11 ;  /* 0x0000002e31317223 */ /* 0x000fe2000001000b */
[----:B------:R-:W-:Y:S01]  /*10030*/  IMAD.MOV.U32 R0, RZ, RZ, R143 ;  /* 0x000000ffff007224 */ /* 0x000fe200078e008f */
[----:B------:R-:W-:Y:S01]  /*10040*/  MOV R11, R189 ;  /* 0x000000bd000b7202 */ /* 0x000fe20000000f00 */
[----:B------:R-:W-:-:S02]  /*10050*/  IMAD.MOV.U32 R2, RZ, RZ, R178 ;  /* 0x000000ffff027224 */ /* 0x000fc400078e00b2 */
[----:B------:R-:W-:Y:S02]  /*10060*/  IMAD.MOV.U32 R246, RZ, RZ, R140 ;  /* 0x000000fffff67224 */ /* 0x000fe400078e008c */
[----:B------:R-:W-:Y:S02]  /*10070*/  IMAD.MOV.U32 R243, RZ, RZ, R141 ;  /* 0x000000fffff37224 */ /* 0x000fe400078e008d */
[----:B------:R-:W-:Y:S02]  /*10080*/  IMAD.MOV.U32 R3, RZ, RZ, R108 ;  /* 0x000000ffff037224 */ /* 0x000fe400078e006c */
[----:B------:R-:W-:Y:S01]  /*10090*/  IMAD.MOV.U32 R189, RZ, RZ, R187 ;  /* 0x000000ffffbd7224 */ /* 0x000fe200078e00bb */
[----:B-1----:R-:W-:Y:S01]  /*100a0*/  HMMA.16816.F32.BF16 R140, R4, R14, R80 ;  /* 0x0000000e048c723c */ /* 0x002fe20000041850 */
[----:B------:R-:W-:Y:S02]  /*100b0*/  IMAD.MOV.U32 R187, RZ, RZ, R39 ;  /* 0x000000ffffbb7224 */ /* 0x000fe400078e0027 */
[----:B------:R-:W-:Y:S01]  /*100c0*/  FFMA.FTZ R2, R2, UR22, -R22 ;  /* 0x0000001602027c23 */ /* 0x000fe20008010816 */
[----:B------:R-:W-:Y:S01]  /*100d0*/  MOV R39, R188 ;  /* 0x000000bc00277202 */ /* 0x000fe20000000f00 */
[----:B------:R-:W-:-:S02]  /*100e0*/  IMAD.MOV.U32 R188, RZ, RZ, R45 ;  /* 0x000000ffffbc7224 */ /* 0x000fc400078e002d */
[----:B------:R-:W-:Y:S01]  /*100f0*/  IMAD.MOV.U32 R83, RZ, RZ, R0 ;  /* 0x000000ffff537224 */ /* 0x000fe200078e0000 */
[----:B------:R-:W-:Y:S01]  /*10100*/  LOP3.LUT R0, R8, 0xffff, RZ, 0xc0, !PT ;  /* 0x0000ffff08007812 */ /* 0x000fe200078ec0ff */
[----:B------:R-:W-:Y:S01]  /*10110*/  IMAD.MOV.U32 R82, RZ, RZ, R3 ;  /* 0x000000ffff527224 */ /* 0x000fe200078e0003 */
[----:B------:R-:W-:Y:S01]  /*10120*/  MOV R184, R110 ;  /* 0x0000006e00b87202 */ /* 0x000fe20000000f00 */
[----:B------:R-:W-:Y:S01]  /*10130*/  IMAD.MOV.U32 R185, RZ, RZ, R111 ;  /* 0x000000ffffb97224 */ /* 0x000fe200078e006f */
[C---:B------:R-:W-:Y:S01]  /*10140*/  HMMA.16816.F32.BF16 R112, R4.reuse, R16, R112 ;  /* 0x000000100470723c */ /* 0x040fe20000041870 */
[----:B------:R-:W-:Y:S01]  /*10150*/  IMAD.MOV.U32 R45, RZ, RZ, R186 ;  /* 0x000000ffff2d7224 */ /* 0x000fe200078e00ba */
[----:B------:R-:W-:Y:S02]  /*10160*/  MOV R186, R196 ;  /* 0x000000c400ba7202 */ /* 0x000fe40000000f00 */
[----:B------:R1:W-:Y:S01]  /*10170*/  MUFU.EX2 R196, R2 ;  /* 0x0000000200c47308 */ /* 0x0003e20000000800 */
[----:B------:R-:W-:Y:S01]  /*10180*/  SHF.R.U32.HI R0, RZ, 0x8, R0 ;  /* 0x00000008ff007819 */ /* 0x000fe20000011600 */
[C---:B------:R-:W-:Y:S06]  /*10190*/  HMMA.16816.F32.BF16 R104, R4.reuse, R18, R104 ;  /* 0x000000120468723c */ /* 0x040fec0000041868 */
[C---:B------:R-:W-:Y:S06]  /*101a0*/  HMMA.16816.F32.BF16 R100, R4.reuse, R12, R100 ;  /* 0x0000000c0464723c */ /* 0x040fec0000041864 */
[----:B------:R-:W-:Y:S01]  /*101b0*/  HMMA.16816.F32.BF16 R76, R4, R24, R76 ;  /* 0x00000018044c723c */ /* 0x000fe2000004184c */
[----:B-1----:R-:W-:-:S05]  /*101c0*/  FFMA.FTZ R2, R82, UR22, -R22 ;  /* 0x0000001652027c23 */ /* 0x002fca0008010816 */
[C---:B------:R-:W-:Y:S06]  /*101d0*/  HMMA.16816.F32.BF16 R72, R4.reuse, R26, R72 ;  /* 0x0000001a0448723c */ /* 0x040fec0000041848 */
[C---:B------:R-:W-:Y:S06]  /*101e0*/  HMMA.16816.F32.BF16 R160, R4.reuse, R28, R68 ;  /* 0x0000001c04a0723c */ /* 0x040fec0000041844 */
[C---:B------:R-:W-:Y:S06]  /*101f0*/  HMMA.16816.F32.BF16 R64, R4.reuse, R30, R64 ;  /* 0x0000001e0440723c */ /* 0x040fec0000041840 */
[C---:B------:R-:W-:Y:S06]  /*10200*/  HMMA.16816.F32.BF16 R96, R4.reuse, R32, R60 ;  /* 0x000000200460723c */ /* 0x040fec000004183c */
[----:B------:R-:W-:Y:S01]  /*10210*/  HMMA.16816.F32.BF16 R176, R4, R34, R56 ;  /* 0x0000002204b0723c */ /* 0x000fe20000041838 */
[----:B------:R-:W-:-:S05]  /*10220*/  MOV R63, R192 ;  /* 0x000000c0003f7202 */ /* 0x000fca0000000f00 */
[C---:B--2---:R-:W-:Y:S06]  /*10230*/  HMMA.16816.F32.BF16 R88, R4.reuse, R40, R88 ;  /* 0x000000280458723c */ /* 0x044fec0000041858 */
[----:B------:R-:W-:Y:S01]  /*10240*/  HMMA.16816.F32.BF16 R108, R4, R42, R92 ;  /* 0x0000002a046c723c */ /* 0x000fe2000004185c */
[----:B------:R-:W-:Y:S01]  /*10250*/  SHF.R.U32.HI R3, RZ, 0x18, R8 ;  /* 0x00000018ff037819 */ /* 0x000fe20000011608 */
[----:B------:R1:W-:Y:S05]  /*10260*/  MUFU.EX2 R192, R2 ;  /* 0x0000000200c07308 */ /* 0x0003ea0000000800 */
[----:B------:R-:W-:-:S02]  /*10270*/  LOP3.LUT R5, R8, 0xff, RZ, 0xc0, !PT ;  /* 0x000000ff08057812 */ /* 0x000fc400078ec0ff */
[----:B------:R-:W-:Y:S02]  /*10280*/  SHF.R.U32.HI R4, RZ, 0x10, R8 ;  /* 0x00000010ff047819 */ /* 0x000fe40000011608 */
[----:B------:R-:W-:Y:S02]  /*10290*/  PRMT R6, R5, 0x5410, R0 ;  /* 0x0000541005067816 */ /* 0x000fe40000000000 */
[----:B------:R-:W-:Y:S02]  /*102a0*/  LOP3.LUT R0, R4, 0xff, RZ, 0xc0, !PT ;  /* 0x000000ff04007812 */ /* 0x000fe400078ec0ff */
[----:B------:R-:W-:Y:S01]  /*102b0*/  MOV R81, R189 ;  /* 0x000000bd00517202 */ /* 0x000fe20000000f00 */
[----:B-1----:R-:W-:Y:S01]  /*102c0*/  FFMA.FTZ R2, R250, UR22, -R22 ;  /* 0x00000016fa027c23 */ /* 0x002fe20008010816 */
[----:B------:R-:W-:Y:S02]  /*102d0*/  PRMT R7, R0, 0x5410, R3 ;  /* 0x0000541000077816 */ /* 0x000fe40000000003 */
[C---:B------:R-:W-:Y:S01]  /*102e0*/  LOP3.LUT R0, R10.reuse, 0xffff, RZ, 0xc0, !PT ;  /* 0x0000ffff0a007812 */ /* 0x040fe200078ec0ff */
[----:B------:R1:W-:Y:S01]  /*102f0*/  MUFU.EX2 R189, R2 ;  /* 0x0000000200bd7308 */ /* 0x0003e20000000800 */
[----:B------:R-:W-:-:S02]  /*10300*/  LOP3.LUT R5, R10, 0xff, RZ, 0xc0, !PT ;  /* 0x000000ff0a057812 */ /* 0x000fc400078ec0ff */
[----:B------:R-:W-:Y:S02]  /*10310*/  SHF.R.U32.HI R3, RZ, 0x8, R0 ;  /* 0x00000008ff037819 */ /* 0x000fe40000011600 */
[--C-:B------:R-:W-:Y:S02]  /*10320*/  SHF.R.U32.HI R4, RZ, 0x18, R10.reuse ;  /* 0x00000018ff047819 */ /* 0x100fe4000001160a */
[----:B------:R-:W-:Y:S02]  /*10330*/  PRMT R5, R5, 0x5410, R3 ;  /* 0x0000541005057816 */ /* 0x000fe40000000003 */
[----:B-1----:R-:W-:-:S04]  /*10340*/  SHF.R.U32.HI R2, RZ, 0x10, R10 ;  /* 0x00000010ff027819 */ /* 0x002fc8000001160a */
[----:B------:R-:W-:Y:S01]  /*10350*/  LOP3.LUT R0, R2, 0xff, RZ, 0xc0, !PT ;  /* 0x000000ff02007812 */ /* 0x000fe200078ec0ff */
[----:B------:R-:W-:-:S03]  /*10360*/  FFMA.FTZ R2, R247, UR22, -R22 ;  /* 0x00000016f7027c23 */ /* 0x000fc60008010816 */
[----:B------:R-:W-:Y:S01]  /*10370*/  PRMT R3, R0, 0x5410, R4 ;  /* 0x0000541000037816 */ /* 0x000fe20000000004 */
[----:B------:R-:W-:Y:S01]  /*10380*/  FFMA.FTZ R0, R252, UR22, -R23 ;  /* 0x00000016fc007c23 */ /* 0x000fe20008010817 */
[----:B------:R-:W-:Y:S01]  /*10390*/  MOV R70, R188 ;  /* 0x000000bc00467202 */ /* 0x000fe20000000f00 */
[----:B------:R-:W-:Y:S01]  /*103a0*/  IMAD.MOV.U32 R80, RZ, RZ, R187 ;  /* 0x000000ffff507224 */ /* 0x000fe200078e00bb */
[----:B------:R-:W1:Y:S01]  /*103b0*/  MUFU.EX2 R188, R2 ;  /* 0x0000000200bc7308 */ /* 0x000e620000000800 */
[----:B------:R-:W-:Y:S02]  /*103c0*/  IMAD.MOV.U32 R69, RZ, RZ, R45 ;  /* 0x000000ffff457224 */ /* 0x000fe400078e002d */
[----:B------:R-:W-:Y:S01]  /*103d0*/  IMAD.MOV.U32 R71, RZ, RZ, R39 ;  /* 0x000000ffff477224 */ /* 0x000fe200078e0027 */
[----:B------:R-:W-:-:S04]  /*103e0*/  MOV R61, R63 ;  /* 0x0000003f003d7202 */ /* 0x000fc80000000f00 */
[----:B------:R2:W-:Y:S01]  /*103f0*/  MUFU.EX2 R187, R0 ;  /* 0x0000000000bb7308 */ /* 0x0005e20000000800 */
[----:B------:R-:W-:Y:S02]  /*10400*/  IMAD.MOV.U32 R68, RZ, RZ, R186 ;  /* 0x000000ffff447224 */ /* 0x000fe400078e00ba */
[----:B------:R-:W-:Y:S02]  /*10410*/  IMAD.MOV.U32 R63, RZ, RZ, R69 ;  /* 0x000000ffff3f7224 */ /* 0x000fe400078e0045 */
[----:B------:R-:W-:Y:S02]  /*10420*/  IMAD.MOV.U32 R82, RZ, RZ, R83 ;  /* 0x000000ffff527224 */ /* 0x000fe400078e0053 */
[----:B------:R-:W-:Y:S02]  /*10430*/  IMAD.MOV.U32 R62, RZ, RZ, R182 ;  /* 0x000000ffff3e7224 */ /* 0x000fe400078e00b6 */
[----:B------:R-:W-:Y:S01]  /*10440*/  IMAD.MOV.U32 R69, RZ, RZ, R71 ;  /* 0x000000ffff457224 */ /* 0x000fe200078e0047 */
[----:B------:R-:W-:Y:S01]  /*10450*/  MOV R71, R81 ;  /* 0x0000005100477202 */ /* 0x000fe20000000f00 */
[----:B------:R-:W-:-:S02]  /*10460*/  IMAD.MOV.U32 R83, RZ, RZ, R11 ;  /* 0x000000ffff537224 */ /* 0x000fc400078e000b */
[----:B--2---:R-:W-:Y:S01]  /*10470*/  FFMA.FTZ R0, R249, UR22, -R23 ;  /* 0x00000016f9007c23 */ /* 0x004fe20008010817 */
[----:B------:R-:W-:Y:S02]  /*10480*/  IMAD.MOV.U32 R182, RZ, RZ, R50 ;  /* 0x000000ffffb67224 */ /* 0x000fe400078e0032 */
[--C-:B------:R-:W-:Y:S01]  /*10490*/  FFMA.FTZ R39, R208, UR22, -R22.reuse ;  /* 0x00000016d0277c23 */ /* 0x100fe20008010816 */
[----:B------:R2:W3:Y:S01]  /*104a0*/  MUFU.EX2 R186, R0 ;  /* 0x0000000000ba7308 */ /* 0x0004e20000000800 */
[--C-:B------:R-:W-:Y:S01]  /*104b0*/  FFMA.FTZ R45, R204, UR22, -R22.reuse ;  /* 0x00000016cc2d7c23 */ /* 0x100fe20008010816 */
[--C-:B------:R-:W-:Y:S01]  /*104c0*/  FFMA.FTZ R46, R194, UR22, -R22.reuse ;  /* 0x00000016c22e7c23 */ /* 0x100fe20008010816 */
[----:B------:R-:W-:Y:S01]  /*104d0*/  FFMA.FTZ R50, R190, UR22, -R22 ;  /* 0x00000016be327c23 */ /* 0x000fe20008010816 */
[--C-:B------:R-:W-:Y:S01]  /*104e0*/  FFMA.FTZ R11, R209, UR22, -R20.reuse ;  /* 0x00000016d10b7c23 */ /* 0x100fe20008010814 */
[--C-:B------:R-:W-:Y:S01]  /*104f0*/  FFMA.FTZ R9, R206, UR22, -R20.reuse ;  /* 0x00000016ce097c23 */ /* 0x100fe20008010814 */
[--C-:B------:R-:W-:Y:S01]  /*10500*/  FFMA.FTZ R8, R195, UR22, -R20.reuse ;  /* 0x00000016c3087c23 */ /* 0x100fe20008010814 */
[----:B------:R-:W-:Y:S01]  /*10510*/  FFMA.FTZ R10, R191, UR22, -R20 ;  /* 0x00000016bf0a7c23 */ /* 0x000fe20008010814 */
[----:B------:R-:W-:-:S02]  /*10520*/  IMAD.MOV.U32 R81, RZ, RZ, R36 ;  /* 0x000000ffff517224 */ /* 0x000fc400078e0024 */
[--C-:B------:R-:W-:Y:S01]  /*10530*/  FFMA.FTZ R20, R210, UR22, -R21.reuse ;  /* 0x00000016d2147c23 */ /* 0x100fe20008010815 */
[--C-:B------:R-:W-:Y:S01]  /*10540*/  FFMA.FTZ R22, R207, UR22, -R21.reuse ;  /* 0x00000016cf167c23 */ /* 0x100fe20008010815 */
[--C-:B------:R-:W-:Y:S01]  /*10550*/  FFMA.FTZ R36, R198, UR22, -R21.reuse ;  /* 0x00000016c6247c23 */ /* 0x100fe20008010815 */
[----:B------:R-:W-:Y:S01]  /*10560*/  FFMA.FTZ R21, R193, UR22, -R21 ;  /* 0x00000016c1157c23 */ /* 0x000fe20008010815 */
[----:B------:R-:W-:Y:S01]  /*10570*/  PRMT R193, R231, 0x7054, R231 ;  /* 0x00007054e7c17816 */ /* 0x000fe200000000e7 */
[--C-:B------:R-:W-:Y:S01]  /*10580*/  FFMA.FTZ R2, R61, UR22, -R23.reuse ;  /* 0x000000163d027c23 */ /* 0x100fe20008010817 */
[----:B--2---:R-:W-:Y:S01]  /*10590*/  FFMA.FTZ R0, R62, UR22, -R23 ;  /* 0x000000163e007c23 */ /* 0x004fe20008010817 */
[----:B------:R-:W-:Y:S01]  /*105a0*/  IMAD.MOV.U32 R62, RZ, RZ, R68 ;  /* 0x000000ffff3e7224 */ /* 0x000fe200078e0044 */
[----:B------:R-:W-:Y:S01]  /*105b0*/  MOV R68, R70 ;  /* 0x0000004600447202 */ /* 0x000fe20000000f00 */
[----:B------:R-:W-:Y:S01]  /*105c0*/  IMAD.MOV.U32 R70, RZ, RZ, R80 ;  /* 0x000000ffff467224 */ /* 0x000fe200078e0050 */
[----:B------:R-:W-:Y:S01]  /*105d0*/  MOV R95, R184 ;  /* 0x000000b8005f7202 */ /* 0x000fe20000000f00 */
[----:B------:R-:W-:Y:S01]  /*105e0*/  IMAD.MOV.U32 R80, RZ, RZ, R185 ;  /* 0x000000ffff507224 */ /* 0x000fe200078e00b9 */
[----:B------:R1:W-:Y:S08]  /*105f0*/  MUFU.EX2 R184, R2 ;  /* 0x0000000200b87308 */ /* 0x0003f00000000800 */
[----:B------:R2:W4:Y:S01]  /*10600*/  MUFU.EX2 R185, R0 ;  /* 0x0000000000b97308 */ /* 0x0005220000000800 */
[----:B-1----:R-:W-:-:S02]  /*10610*/  F2FP.BF16.F32.PACK_AB R2, R188, R189 ;  /* 0x000000bdbc02723e */ /* 0x002fc400000010ff */
[----:B--2---:R-:W-:-:S05]  /*10620*/  HSET2.LE.AND R0, R6, R193, PT ;  /* 0x000000c106007233 */ /* 0x004fca0003803000 */
        /* <DEDUP_REMOVED lines=9> */
[----:B------:R-:W-:Y:S02]  /*106c0*/  LOP3.LUT R5, R0, R2, RZ, 0xc0, !PT ;  /* 0x0000000200057212 */ /* 0x000fe400078ec0ff */
[----:B------:R-:W-:-:S05]  /*106d0*/  LOP3.LUT R2, R37, R44, R54, 0x96, !PT ;  /* 0x0000002c25027212 */ /* 0x000fca00078e9636 */
[----:B------:R-:W-:-:S03]  /*106e0*/  IMAD.WIDE.U32 R2, R2, -0x2daee0ad, RZ ;  /* 0xd2511f5302027825 */ /* 0x000fc600078e00ff */
[----:B------:R-:W-:Y:S01]  /*106f0*/  LOP3.LUT R0, R2, 0xffff, RZ, 0xc0, !PT ;  /* 0x0000ffff02007812 */ /* 0x000fe200078ec0ff */
[----:B------:R-:W-:Y:S02]  /*10700*/  IMAD.MOV.U32 R94, RZ, RZ, R181 ;  /* 0x000000ffff5e7224 */ /* 0x000fe400078e00b5 */
[----:B------:R-:W-:Y:S01]  /*10710*/  IMAD.MOV.U32 R190, RZ, RZ, R183 ;  /* 0x000000ffffbe7224 */ /* 0x000fe200078e00b7 */
[----:B------:R1:W-:Y:S01]  /*10720*/  MUFU.EX2 R181, R8 ;  /* 0x0000000800b57308 */ /* 0x0003e20000000800 */
[----:B------:R-:W-:Y:S01]  /*10730*/  MOV R92, R182 ;  /* 0x000000b6005c7202 */ /* 0x000fe20000000f00 */
[----:B------:R-:W-:Y:S06]  /*10740*/  HMMA.16816.F32.BF16 R132, R4, R12, R132 ;  /* 0x0000000c0484723c */ /* 0x000fec0000041884 */
[----:B------:R2:W-:Y:S01]  /*10750*/  MUFU.EX2 R183, R9 ;  /* 0x0000000900b77308 */ /* 0x0005e20000000800 */
[----:B------:R-:W-:Y:S01]  /*10760*/  IMAD.MOV.U32 R93, RZ, RZ, R180 ;  /* 0x000000ffff5d7224 */ /* 0x000fe200078e00b4 */
[----:B-1----:R-:W-:-:S02]  /*10770*/  SHF.R.U32.HI R8, RZ, 0x8, R0 ;  /* 0x00000008ff087819 */ /* 0x002fc40000011600 */
[----:B------:R-:W-:-:S04]  /*10780*/  LOP3.LUT R0, R3, R38, R55, 0x96, !PT ;  /* 0x0000002603007212 */ /* 0x000fc800078e9637 */
[----:B------:R1:W3:Y:S01]  /*10790*/  MUFU.EX2 R182, R11 ;  /* 0x0000000b00b67308 */ /* 0x0002e20000000800 */
[----:B------:R-:W-:Y:S02]  /*107a0*/  SHF.R.U32.HI R3, RZ, 0x10, R2 ;  /* 0x00000010ff037819 */ /* 0x000fe40000011602 */
[----:B--2---:R-:W-:-:S05]  /*107b0*/  LOP3.LUT R9, R2, 0xff, RZ, 0xc0, !PT ;  /* 0x000000ff02097812 */ /* 0x004fca00078ec0ff */
[----:B------:R-:W-:Y:S01]  /*107c0*/  MUFU.EX2 R54, R20 ;  /* 0x0000001400367308 */ /* 0x000fe20000000800 */
[----:B------:R-:W-:Y:S02]  /*107d0*/  PRMT R12, R9, 0x5410, R8 ;  /* 0x00005410090c7816 */ /* 0x000fe40000000008 */
[----:B------:R-:W-:Y:S02]  /*107e0*/  LOP3.LUT R8, R3, 0xff, RZ, 0xc0, !PT ;  /* 0x000000ff03087812 */ /* 0x000fe400078ec0ff */
[----:B------:R-:W-:-:S03]  /*107f0*/  SHF.R.U32.HI R3, RZ, 0x10, R0 ;  /* 0x00000010ff037819 */ /* 0x000fc60000011600 */
[----:B------:R-:W2:Y:S01]  /*10800*/  MUFU.EX2 R44, R22 ;  /* 0x00000016002c7308 */ /* 0x000ea20000000800 */
[----:B-1----:R-:W-:Y:S02]  /*10810*/  SHF.R.U32.HI R11, RZ, 0x18, R2 ;  /* 0x00000018ff0b7819 */ /* 0x002fe40000011602 */
[----:B------:R-:W-:Y:S01]  /*10820*/  LOP3.LUT R2, R0, 0xffff, RZ, 0xc0, !PT ;  /* 0x0000ffff00027812 */ /* 0x000fe200078ec0ff */
[----:B------:R-:W-:-:S03]  /*10830*/  IMAD.MOV.U32 R204, RZ, RZ, R70 ;  /* 0x000000ffffcc7224 */ /* 0x000fc600078e0046 */
[----:B------:R-:W-:Y:S01]  /*10840*/  SHF.R.U32.HI R9, RZ, 0x8, R2 ;  /* 0x00000008ff097819 */ /* 0x000fe20000011602 */
[----:B------:R1:W4:Y:S01]  /*10850*/  MUFU.EX2 R180, R10 ;  /* 0x0000000a00b47308 */ /* 0x0003220000000800 */
[----:B------:R-:W-:Y:S01]  /*10860*/  SHF.R.U32.HI R2, RZ, 0x18, R0 ;  /* 0x00000018ff027819 */ /* 0x000fe20000011600 */
[----:B------:R-:W-:Y:S01]  /*10870*/  IMAD.MOV.U32 R194, RZ, RZ, R71 ;  /* 0x000000ffffc27224 */ /* 0x000fe200078e0047 */
[----:B------:R-:W-:Y:S01]  /*10880*/  MOV R250, R62 ;  /* 0x0000003e00fa7202 */ /* 0x000fe20000000f00 */
[----:B------:R-:W-:Y:S02]  /*10890*/  IMAD.MOV.U32 R247, RZ, RZ, R63 ;  /* 0x000000fffff77224 */ /* 0x000fe400078e003f */
[----:B------:R-:W-:Y:S01]  /*108a0*/  IMAD.MOV.U32 R252, RZ, RZ, R68 ;  /* 0x000000fffffc7224 */ /* 0x000fe200078e0044 */
[----:B------:R-:W-:Y:S01]  /*108b0*/  MOV R208, R69 ;  /* 0x0000004500d07202 */ /* 0x000fe20000000f00 */
[----:B------:R-:W-:Y:S01]  /*108c0*/  HMMA.16816.F32.BF16 R56, R4, R14, R120 ;  /* 0x0000000e0438723c */ /* 0x000fe20000041878 */
[----:B------:R5:W-:Y:S01]  /*108d0*/  MUFU.EX2 R38, R36 ;  /* 0x0000002400267308 */ /* 0x000be20000000800 */
[----:B------:R-:W-:Y:S01]  /*108e0*/  FFMA.FTZ R13, R190, UR22, -R23 ;  /* 0x00000016be0d7c23 */ /* 0x000fe20008010817 */
[----:B-1----:R-:W-:-:S03]  /*108f0*/  LOP3.LUT R10, R0, 0xff, RZ, 0xc0, !PT ;  /* 0x000000ff000a7812 */ /* 0x002fc600078ec0ff */
[C---:B------:R-:W-:Y:S01]  /*10900*/  HMMA.16816.F32.BF16 R148, R4.reuse, R24, R148 ;  /* 0x000000180494723c */ /* 0x040fe20000041894 */
[----:B------:R-:W-:Y:S01]  /*10910*/  LOP3.LUT R0, R3, 0xff, RZ, 0xc0, !PT ;  /* 0x000000ff03007812 */ /* 0x000fe200078ec0ff */
[----:B------:R-:W-:Y:S01]  /*10920*/  FFMA.FTZ R20, R251, UR22, -R23 ;  /* 0x00000016fb147c23 */ /* 0x000fe20008010817 */
[----:B------:R-:W-:Y:S01]  /*10930*/  PRMT R3, R8, 0x5410, R11 ;  /* 0x0000541008037816 */ /* 0x000fe2000000000b */
[----:B------:R-:W-:Y:S01]  /*10940*/  FFMA.FTZ R14, R248, UR22, -R23 ;  /* 0x00000016f80e7c23 */ /* 0x000fe20008010817 */
[----:B------:R-:W-:Y:S01]  /*10950*/  PRMT R2, R0, 0x5410, R2 ;  /* 0x0000541000027816 */ /* 0x000fe20000000002 */
[----:B------:R-:W-:Y:S01]  /*10960*/  FFMA.FTZ R0, R204, R47, R194 ;  /* 0x0000002fcc007223 */ /* 0x000fe200000100c2 */
[----:B------:R-:W-:Y:S01]  /*10970*/  PRMT R8, R10, 0x5410, R9 ;  /* 0x000054100a087816 */ /* 0x000fe20000000009 */
[----:B------:R-:W-:Y:S01]  /*10980*/  FFMA.FTZ R15, R211, UR22, -R23 ;  /* 0x00000016d30f7c23 */ /* 0x000fe20008010817 */
[----:B------:R-:W-:Y:S01]  /*10990*/  HMMA.16816.F32.BF16 R24, R4, R26, R152 ;  /* 0x0000001a0418723c */ /* 0x000fe20000041898 */
[----:B-----5:R-:W-:Y:S01]  /*109a0*/  FADD.FTZ R36, R252, R52 ;  /* 0x00000034fc247221 */ /* 0x020fe20000010000 */
[----:B------:R-:W-:Y:S01]  /*109b0*/  FADD.FTZ R23, R247, R49 ;  /* 0x00000031f7177221 */ /* 0x000fe20000010000 */
[----:B------:R-:W-:Y:S01]  /*109c0*/  IMAD.MOV.U32 R252, RZ, RZ, R80 ;  /* 0x000000fffffc7224 */ /* 0x000fe200078e0050 */
[----:B------:R-:W-:Y:S01]  /*109d0*/  MOV R190, R81 ;  /* 0x0000005100be7202 */ /* 0x000fe20000000f00 */
[----:B------:R-:W-:Y:S01]  /*109e0*/  IMAD.MOV.U32 R249, RZ, RZ, R82 ;  /* 0x000000fffff97224 */ /* 0x000fe200078e0052 */
[----:B------:R-:W1:Y:S01]  /*109f0*/  LDSM.16.MT88.4 R152, [R212+0xac00] ;  /* 0x00ac0000d498783b */ /* 0x000e620000004200 */
[----:B------:R-:W-:-:S02]  /*10a00*/  IMAD.MOV.U32 R247, RZ, RZ, R83 ;  /* 0x000000fffff77224 */ /* 0x000fc400078e0053 */
[----:B------:R-:W-:Y:S01]  /*10a10*/  FADD.FTZ R22, R250, R0 ;  /* 0x00000000fa167221 */ /* 0x000fe20000010000 */
[--C-:B------:R-:W-:Y:S01]  /*10a20*/  HSET2.LE.AND R11, R3, R193.reuse, PT ;  /* 0x000000c1030b7233 */ /* 0x100fe20003803000 */
[----:B------:R-:W5:Y:S01]  /*10a30*/  LDSM.16.MT88.4 R80, [R212+0xbc00] ;  /* 0x00bc0000d450783b */ /* 0x000f620000004200 */
[----:B------:R-:W-:Y:S01]  /*10a40*/  FADD.FTZ R9, R208, R51 ;  /* 0x00000033d0097221 */ /* 0x000fe20000010000 */
[--C-:B------:R-:W-:Y:S02]  /*10a50*/  HSET2.LE.AND R0, R8, R193.reuse, PT ;  /* 0x000000c108007233 */ /* 0x100fe40003803000 */
[----:B------:R-:W-:Y:S01]  /*10a60*/  HSET2.LE.AND R3, R2, R193, PT ;  /* 0x000000c102037233 */ /* 0x000fe20003803000 */
[----:B------:R4:W1:Y:S01]  /*10a70*/  MUFU.EX2 R37, R21 ;  /* 0x0000001500257308 */ /* 0x0008620000000800 */
[----:B---3--:R-:W-:Y:S01]  /*10a80*/  F2FP.BF16.F32.PACK_AB R2, R183, R182 ;  /* 0x000000b6b702723e */ /* 0x008fe200000010ff */
[----:B------:R-:W-:Y:S01]  /*10a90*/  HMMA.16816.F32.BF16 R164, R4, R28, R164 ;  /* 0x0000001c04a4723c */ /* 0x000fe200000418a4 */
[----:B--2---:R-:W-:Y:S01]  /*10aa0*/  F2FP.BF16.F32.PACK_AB R8, R44, R54 ;  /* 0x000000362c08723e */ /* 0x004fe200000010ff */
[----:B------:R-:W-:-:S04]  /*10ab0*/  IMAD.MOV.U32 R208, RZ, RZ, R93 ;  /* 0x000000ffffd07224 */ /* 0x000fc800078e005d */
[----:B------:R-:W-:Y:S01]  /*10ac0*/  MUFU.EX2 R46, R46 ;  /* 0x0000002e002e7308 */ /* 0x000fe20000000800 */
[----:B------:R-:W-:Y:S01]  /*10ad0*/  LOP3.LUT R93, R3, R8, RZ, 0xc0, !PT ;  /* 0x00000008035d7212 */ /* 0x000fe200078ec0ff */
[C---:B------:R-:W-:Y:S06]  /*10ae0*/  HMMA.16816.F32.BF16 R68, R4.reuse, R32, R136 ;  /* 0x000000200444723c */ /* 0x040fec0000041888 */
[----:B------:R-:W-:Y:S01]  /*10af0*/  HMMA.16816.F32.BF16 R84, R4, R40, R84 ;  /* 0x000000280454723c */ /* 0x000fe20000041854 */
[----:B----4-:R-:W-:Y:S01]  /*10b00*/  FADD.FTZ R21, R92, R9 ;  /* 0x000000095c157221 */ /* 0x010fe20000010000 */
[----:B------:R-:W-:Y:S01]  /*10b10*/  LOP3.LUT R92, R0, R2, RZ, 0xc0, !PT ;  /* 0x00000002005c7212 */ /* 0x000fe200078ec0ff */
[----:B------:R-:W-:-:S03]  /*10b20*/  IMAD.WIDE.U32 R2, R53, -0x2daee0ad, RZ ;  /* 0xd2511f5335027825 */ /* 0x000fc600078e00ff */
[----:B------:R-:W-:Y:S01]  /*10b30*/  HMMA.16816.F32.BF16 R116, R4, R16, R116 ;  /* 0x000000100474723c */ /* 0x000fe20000041874 */
[----:B------:R-:W2:Y:S01]  /*10b40*/  MUFU.EX2 R50, R50 ;  /* 0x0000003200327308 */ /* 0x000ea20000000800 */
[----:B------:R-:W-:-:S04]  /*10b50*/  LOP3.LUT R0, R3, R48, R55, 0x96, !PT ;  /* 0x0000003003007212 */ /* 0x000fc800078e9637 */
[C---:B------:R-:W-:Y:S01]  /*10b60*/  HMMA.16816.F32.BF16 R60, R4.reuse, R18, R172 ;  /* 0x00000012043c723c */ /* 0x040fe200000418ac */
[C---:B------:R-:W-:Y:S01]  /*10b70*/  LOP3.LUT R3, R2.reuse, 0xffff, RZ, 0xc0, !PT ;  /* 0x0000ffff02037812 */ /* 0x040fe200078ec0ff */
[----:B------:R-:W-:Y:S01]  /*10b80*/  IMAD.MOV.U32 R207, RZ, RZ, R146 ;  /* 0x000000ffffcf7224 */ /* 0x000fe200078e0092 */
[----:B------:R-:W-:Y:S01]  /*10b90*/  LOP3.LUT R8, R2, 0xff, RZ, 0xc0, !PT ;  /* 0x000000ff02087812 */ /* 0x000fe200078ec0ff */
[----:B------:R-:W-:Y:S01]  /*10ba0*/  MUFU.EX2 R13, R13 ;  /* 0x0000000d000d7308 */ /* 0x000fe20000000800 */
[----:B------:R-:W-:Y:S01]  /*10bb0*/  MOV R191, R144 ;  /* 0x0000009000bf7202 */ /* 0x000fe20000000f00 */
[----:B------:R-:W-:Y:S01]  /*10bc0*/  HMMA.16816.F32.BF16 R28, R4, R30, R168 ;  /* 0x0000001e041c723c */ /* 0x000fe200000418a8 */
[----:B------:R-:W-:Y:S01]  /*10bd0*/  F2FP.BF16.F32.PACK_AB R10, R180, R181 ;  /* 0x000000b5b40a723e */ /* 0x000fe200000010ff */
[----:B------:R-:W-:Y:S01]  /*10be0*/  IMAD.MOV.U32 R206, RZ, RZ, R158 ;  /* 0x000000ffffce7224 */ /* 0x000fe200078e009e */
[----:B------:R-:W-:-:S03]  /*10bf0*/  MOV R198, R147 ;  /* 0x0000009300c67202 */ /* 0x000fc60000000f00 */
[----:B------:R-:W-:Y:S01]  /*10c00*/  MUFU.EX2 R39, R39 ;  /* 0x0000002700277308 */ /* 0x000fe20000000800 */
[----:B------:R-:W-:Y:S01]  /*10c10*/  HMMA.16816.F32.BF16 R32, R4, R34, R124 ;  /* 0x000000220420723c */ /* 0x000fe2000004187c */
[----:B------:R-:W-:Y:S01]  /*10c20*/  MOV R204, R94 ;  /* 0x0000005e00cc7202 */ /* 0x000fe20000000f00 */
[----:B------:R-:W-:-:S05]  /*10c30*/  IMAD.MOV.U32 R210, RZ, RZ, R145 ;  /* 0x000000ffffd27224 */ /* 0x000fca00078e0091 */
[----:B------:R-:W-:Y:S01]  /*10c40*/  MUFU.EX2 R45, R45 ;  /* 0x0000002d002d7308 */ /* 0x000fe20000000800 */
[----:B------:R-:W-:Y:S01]  /*10c50*/  HMMA.16816.F32.BF16 R40, R4, R42, R128 ;  /* 0x0000002a0428723c */ /* 0x000fe20000041880 */
[----:B------:R-:W-:Y:S01]  /*10c60*/  HSET2.LE.AND R9, R12, R193, PT ;  /* 0x000000c10c097233 */ /* 0x000fe20003803000 */
[----:B------:R-:W-:Y:S01]  /*10c70*/  IMAD.MOV.U32 R195, RZ, RZ, R159 ;  /* 0x000000ffffc37224 */ /* 0x000fe200078e009f */
[----:B------:R-:W-:Y:S01]  /*10c80*/  MOV R209, R157 ;  /* 0x0000009d00d17202 */ /* 0x000fe20000000f00 */
[----:B------:R-:W3:Y:S03]  /*10c90*/  LDSM.16.MT88.4 R120, [R212+0x9c00] ;  /* 0x009c0000d478783b */ /* 0x000ee60000004200 */
[--C-:B------:R-:W-:Y:S01]  /*10ca0*/  SHF.R.U32.HI R4, RZ, 0x10, R2.reuse ;  /* 0x00000010ff047819 */ /* 0x100fe20000011602 */
[----:B------:R-:W-:Y:S01]  /*10cb0*/  MUFU.EX2 R20, R20 ;  /* 0x0000001400147308 */ /* 0x000fe20000000800 */
[----:B------:R-:W-:Y:S01]  /*10cc0*/  SHF.R.U32.HI R7, RZ, 0x18, R2 ;  /* 0x00000018ff077819 */ /* 0x000fe20000011602 */
[----:B------:R-:W-:Y:S01]  /*10cd0*/  IMAD.MOV.U32 R194, RZ, RZ, R95 ;  /* 0x000000ffffc27224 */ /* 0x000fe200078e005f */
[----:B------:R-:W-:Y:S01]  /*10ce0*/  SHF.R.U32.HI R6, RZ, 0x8, R3 ;  /* 0x00000008ff067819 */ /* 0x000fe20000011603 */
[----:B------:R-:W4:Y:S01]  /*10cf0*/  LDSM.16.MT88.4 R136, [R214+0x9c00] ;  /* 0x009c0000d688783b */ /* 0x000f220000004200 */
[----:B------:R-:W-:-:S02]  /*10d00*/  LOP3.LUT R2, R0, 0xffff, RZ, 0xc0, !PT ;  /* 0x0000ffff00027812 */ /* 0x000fc400078ec0ff */
[----:B------:R-:W-:Y:S01]  /*10d10*/  SHF.R.U32.HI R3, RZ, 0x10, R0 ;  /* 0x00000010ff037819 */ /* 0x000fe20000011600 */
[----:B------:R-:W-:Y:S01]  /*10d20*/  MUFU.EX2 R14, R14 ;  /* 0x0000000e000e7308 */ /* 0x000fe20000000800 */
[----:B------:R-:W-:Y:S01]  /*10d30*/  LOP3.LUT R5, R0, 0xff, RZ, 0xc0, !PT ;  /* 0x000000ff00057812 */ /* 0x000fe200078ec0ff */
[----:B------:R-:W4:Y:S01]  /*10d40*/  LDSM.16.MT88.4 R168, [R214+0xac00] ;  /* 0x00ac0000d6a8783b */ /* 0x000f220000004200 */
[----:B------:R-:W-:Y:S02]  /*10d50*/  SHF.R.U32.HI R2, RZ, 0x8, R2 ;  /* 0x00000008ff027819 */ /* 0x000fe40000011602 */
[----:B------:R-:W-:Y:S01]  /*10d60*/  SHF.R.U32.HI R0, RZ, 0x18, R0 ;  /* 0x00000018ff007819 */ /* 0x000fe20000011600 */
[----:B------:R-:W4:Y:S01]  /*10d70*/  LDSM.16.MT88.4 R16, [R214+0xbc00] ;  /* 0x00bc0000d610783b */ /* 0x000f220000004200 */
[----:B------:R-:W-:Y:S01]  /*10d80*/  LOP3.LUT R3, R3, 0xff, RZ, 0xc0, !PT ;  /* 0x000000ff03037812 */ /* 0x000fe200078ec0ff */
[----:B------:R-:W5:Y:S01]  /*10d90*/  MUFU.EX2 R15, R15 ;  /* 0x0000000f000f7308 */ /* 0x000f620000000800 */
[----:B------:R-:W-:-:S02]  /*10da0*/  PRMT R5, R5, 0x5410, R2 ;  /* 0x0000541005057816 */ /* 0x000fc40000000002 */
[----:B------:R-:W-:Y:S02]  /*10db0*/  LOP3.LUT R4, R4, 0xff, RZ, 0xc0, !PT ;  /* 0x000000ff04047812 */ /* 0x000fe400078ec0ff */
[----:B------:R-:W-:Y:S02]  /*10dc0*/  PRMT R2, R3, 0x5410, R0 ;  /* 0x0000541003027816 */ /* 0x000fe40000000000 */
[----:B-1----:R-:W-:Y:S02]  /*10dd0*/  F2FP.BF16.F32.PACK_AB R12, R37, R38 ;  /* 0x00000026250c723e */ /* 0x002fe400000010ff */
[----:B------:R-:W-:Y:S01]  /*10de0*/  PRMT R6, R8, 0x5410, R6 ;  /* 0x0000541008067816 */ /* 0x000fe20000000006 */
[----:B------:R-:W-:Y:S01]  /*10df0*/  FADD.FTZ R8, R207, R23 ;  /* 0x00000017cf087221 */ /* 0x000fe20000010000 */
[----:B------:R-:W-:Y:S02]  /*10e00*/  PRMT R4, R4, 0x5410, R7 ;  /* 0x0000541004047816 */ /* 0x000fe40000000007 */
[----:B------:R-:W-:Y:S01]  /*10e10*/  HSET2.LE.AND R7, R2, R193, PT ;  /* 0x000000c102077233 */ /* 0x000fe20003803000 */
[----:B------:R-:W-:Y:S01]  /*10e20*/  FADD.FTZ R2, R191, R21 ;  /* 0x00000015bf027221 */ /* 0x000fe20000010000 */
[----:B------:R-:W-:-:S02]  /*10e30*/  LOP3.LUT R94, R9, R10, RZ, 0xc0, !PT ;  /* 0x0000000a095e7212 */ /* 0x000fc400078ec0ff */
[----:B------:R-:W-:Y:S01]  /*10e40*/  LOP3.LUT R95, R11, R12, RZ, 0xc0, !PT ;  /* 0x0000000c0b5f7212 */ /* 0x000fe200078ec0ff */
[----:B------:R-:W-:Y:S01]  /*10e50*/  FADD.FTZ R10, R206, R8 ;  /* 0x00000008ce0a7221 */ /* 0x000fe20000010000 */
[----:B------:R-:W-:Y:S01]  /*10e60*/  MOV R250, R243 ;  /* 0x000000f300fa7202 */ /* 0x000fe20000000f00 */
[----:B------:R-:W-:Y:S01]  /*10e70*/  FADD.FTZ R8, R237, R2 ;  /* 0x00000002ed087221 */ /* 0x000fe20000010000 */
[--C-:B------:R-:W-:Y:S01]  /*10e80*/  HSET2.LE.AND R0, R6, R193.reuse, PT ;  /* 0x000000c106007233 */ /* 0x100fe20003803000 */
[----:B------:R-:W-:Y:S01]  /*10e90*/  IMAD.MOV.U32 R243, RZ, RZ, R246 ;  /* 0x000000fffff37224 */ /* 0x000fe200078e00f6 */
[----:B------:R-:W-:Y:S01]  /*10ea0*/  HSET2.LE.AND R3, R4, R193, PT ;  /* 0x000000c104037233 */ /* 0x000fe20003803000 */
[----:B------:R-:W-:Y:S01]  /*10eb0*/  IMAD.MOV.U32 R246, RZ, RZ, R156 ;  /* 0x000000fffff67224 */ /* 0x000fe200078e009c */
[----:B--2---:R-:W-:Y:S01]  /*10ec0*/  F2FP.BF16.F32.PACK_AB R2, R50, R46 ;  /* 0x0000002e3202723e */ /* 0x004fe200000010ff */
[----:B------:R-:W-:Y:S01]  /*10ed0*/  FADD.FTZ R4, R198, R36 ;  /* 0x00000024c6047221 */ /* 0x000fe20000010000 */
[----:B------:R-:W-:Y:S01]  /*10ee0*/  HMMA.16816.F32.BF16 R156, R92, R154, R72 ;  /* 0x0000009a5c9c723c */ /* 0x000fe20000041848 */
[----:B------:R-:W-:-:S02]  /*10ef0*/  FADD.FTZ R6, R210, R22 ;  /* 0x00000016d2067221 */ /* 0x000fc40000010000 */
[----:B------:R-:W-:-:S03]  /*10f00*/  FADD.FTZ R11, R195, R4 ;  /* 0x00000004c30b7221 */ /* 0x000fc60000010000 */
[----:B-----5:R-:W-:Y:S01]  /*10f10*/  HMMA.16816.F32.BF16 R72, R92, R80, R96 ;  /* 0x000000505c48723c */ /* 0x020fe20000041860 */
[----:B------:R-:W-:Y:S01]  /*10f20*/  F2FP.BF16.F32.PACK_AB R4, R15, R14 ;  /* 0x0000000e0f04723e */ /* 0x000fe200000010ff */
[----:B------:R-:W-:-:S05]  /*10f30*/  FADD.FTZ R9, R209, R6 ;  /* 0x00000006d1097221 */ /* 0x000fca0000010000 */
[----:B------:R-:W-:Y:S02]  /*10f40*/  LOP3.LUT R98, R0, R2, RZ, 0xc0, !PT ;  /* 0x0000000200627212 */ /* 0x000fe400078ec0ff */
[----:B------:R-:W-:Y:S01]  /*10f50*/  F2FP.BF16.F32.PACK_AB R0, R20, R13 ;  /* 0x0000000d1400723e */ /* 0x000fe200000010ff */
[----:B------:R-:W-:Y:S01]  /*10f60*/  FADD.FTZ R2, R249, R11 ;  /* 0x0000000bf9027221 */ /* 0x000fe20000010000 */
[----:B------:R-:W-:Y:S02]  /*10f70*/  HSET2.LE.AND R5, R5, R193, PT ;  /* 0x000000c105057233 */ /* 0x000fe40003803000 */
[----:B------:R-:W-:Y:S01]  /*10f80*/  LOP3.LUT R97, R7, R0, RZ, 0xc0, !PT ;  /* 0x0000000007617212 */ /* 0x000fe200078ec0ff */
[----:B------:R-:W-:Y:S01]  /*10f90*/  FADD.FTZ R0, R190, R10 ;  /* 0x0000000abe007221 */ /* 0x000fe20000010000 */
[----:B------:R-:W-:Y:S01]  /*10fa0*/  LOP3.LUT R99, R3, R4, RZ, 0xc0, !PT ;  /* 0x0000000403637212 */ /* 0x000fe200078ec0ff */
[----:B------:R-:W-:Y:S01]  /*10fb0*/  FADD.FTZ R4, R239, R9 ;  /* 0x00000009ef047221 */ /* 0x000fe20000010000 */
[----:B------:R-:W-:Y:S01]  /*10fc0*/  F2FP.BF16.F32.PACK_AB R6, R45, R39 ;  /* 0x000000272d06723e */ /* 0x000fe200000010ff */
        /* <DEDUP_REMOVED lines=49> */
[----:B------:R-:W-:Y:S01]  /*112e0*/  PLOP3.LUT P0, PT, PT, PT, UP0, 0x40, 0x0 ;  /* 0x000000000000781c */ /* 0x000fe20003f0e808 */
[C---:B------:R-:W-:Y:S06]  /*112f0*/  HMMA.16816.F32.BF16 R144, R92.reuse, R152, R76 ;  /* 0x000000985c90723c */ /* 0x040fec000004184c */
[C---:B---3--:R-:W-:Y:S06]  /*11300*/  HMMA.16816.F32.BF16 R112, R92.reuse, R120, R112 ;  /* 0x000000785c70723c */ /* 0x048fec0000041870 */
[C---:B------:R-:W-:Y:S06]  /*11310*/  HMMA.16816.F32.BF16 R124, R92.reuse, R122, R104 ;  /* 0x0000007a5c7c723c */ /* 0x040fec0000041868 */
[----:B----4-:R-:W-:Y:S01]  /*11320*/  HMMA.16816.F32.BF16 R128, R92, R136, R100 ;  /* 0x000000885c80723c */ /* 0x010fe20000041864 */
[----:B------:R-:W-:-:S05]  /*11330*/  IMAD.MOV.U32 R104, RZ, RZ, R245 ;  /* 0x000000ffff687224 */ /* 0x000fca00078e00f5 */
[----:B------:R-:W-:Y:S01]  /*11340*/  HMMA.16816.F32.BF16 R140, R92, R138, R140 ;  /* 0x0000008a5c8c723c */ /* 0x000fe2000004188c */
[----:B------:R-:W-:-:S05]  /*11350*/  IMAD.MOV.U32 R103, RZ, RZ, R244 ;  /* 0x000000ffff677224 */ /* 0x000fca00078e00f4 */
[----:B------:R-:W-:Y:S01]  /*11360*/  HMMA.16816.F32.BF16 R160, R92, R168, R160 ;  /* 0x000000a85ca0723c */ /* 0x000fe200000418a0 */
[----:B------:R-:W-:-:S05]  /*11370*/  MOV R101, R234 ;  /* 0x000000ea00657202 */ /* 0x000fca0000000f00 */
[----:B------:R-:W-:Y:S01]  /*11380*/  HMMA.16816.F32.BF16 R172, R92, R170, R64 ;  /* 0x000000aa5cac723c */ /* 0x000fe20000041840 */
[----:B------:R-:W-:-:S05]  /*11390*/  IMAD.MOV.U32 R102, RZ, RZ, R235 ;  /* 0x000000ffff667224 */ /* 0x000fca00078e00eb */
        /* <DEDUP_REMOVED lines=40> */
[----:B--2---:R-:W-:-:S02]  /*11620*/  LEA R0, P0, R2, R246, 0x6 ;  /* 0x000000f602007211 */ /* 0x004fc400078030ff */
[----:B------:R-:W2:Y:S02]  /*11630*/  S2R R246, SR_TID.X ;  /* 0x0000000000f67919 */ /* 0x000ea40000002100 */
[----:B---3--:R-:W-:Y:S02]  /*11640*/  LEA.HI.X R3, R2, R243, R3, 0x6, P0 ;  /* 0x000000f302037211 */ /* 0x008fe400000f3403 */
[C---:B-1----:R-:W-:Y:S02]  /*11650*/  @!P4 LEA R4, P0, R0.reuse, R4, 0x1 ;  /* 0x000000040004c211 */ /* 0x042fe400078008ff */
[C---:B----4-:R-:W-:Y:S02]  /*11660*/  @!P3 LEA R12, P1, R0.reuse, R12, 0x1 ;  /* 0x0000000c000cb211 */ /* 0x050fe400078208ff */
[C---:B------:R-:W-:Y:S02]  /*11670*/  @!P4 LEA.HI.X R5, R0.reuse, R5, R3, 0x1, P0 ;  /* 0x000000050005c211 */ /* 0x040fe400000f0c03 */
[----:B-----5:R-:W-:-:S02]  /*11680*/  @!P2 LEA R10, P0, R0, R10, 0x1 ;  /* 0x0000000a000aa211 */ /* 0x020fc400078008ff */
[C---:B------:R-:W-:Y:S01]  /*11690*/  IADD3 R2, P6, R0.reuse, UR24, RZ ;  /* 0x0000001800027c10 */ /* 0x040fe2000ffde0ff */
[----:B------:R-:W-:Y:S01]  /*116a0*/  @!PT LDS RZ, [RZ] ;  /* 0x00000000fffff984 */ /* 0x000fe20000000800 */
[----:B------:R-:W-:Y:S01]  /*116b0*/  @!PT LDS RZ, [RZ] ;  /* 0x00000000fffff984 */ /* 0x000fe20000000800 */
[----:B------:R-:W-:Y:S01]  /*116c0*/  @!PT LDS RZ, [RZ] ;  /* 0x00000000fffff984 */ /* 0x000fe20000000800 */
[----:B------:R1:W-:Y:S01]  /*116d0*/  @!P4 LDGSTS.E.BYPASS.LTC128B.128 [R218+0x9000], desc[UR26][R4.64] ;  /* 0x0900000004dacfae */ /* 0x0003e2000b901d5a */
[C-C-:B------:R-:W-:Y:S02]  /*116e0*/  @!P3 LEA.HI.X R13, R0.reuse, R13, R3.reuse, 0x1, P1 ;  /* 0x0000000d000db211 */ /* 0x140fe400008f0c03 */
[----:B------:R-:W-:Y:S01]  /*116f0*/  @!P2 LEA.HI.X R11, R0, R11, R3, 0x1, P0 ;  /* 0x0000000b000ba211 */ /* 0x000fe200000f0c03 */
[----:B------:R-:W-:Y:S01]  /*11700*/  @P3 STS.128 [R218+0xa000], RZ ;  /* 0x00a000ffda003388 */ /* 0x000fe20000000c00 */
[C---:B------:R-:W-:Y:S01]  /*11710*/  @!P4 LEA R8, P5, R2.reuse, R8, 0x1 ;  /* 0x000000080208c211 */ /* 0x040fe200078a08ff */
[----:B------:R-:W-:Y:S01]  /*11720*/  IMAD.U32 R0, RZ, RZ, UR20 ;  /* 0x00000014ff007e24 */ /* 0x000fe2000f8e00ff */
[----:B------:R-:W-:Y:S01]  /*11730*/  IADD3.X R3, R3, UR18, RZ, P6, !PT ;  /* 0x0000001203037c10 */ /* 0x000fe2000b7fe4ff */
[----:B------:R-:W-:Y:S01]  /*11740*/  @!PT LDS RZ, [RZ] ;  /* 0x00000000fffff984 */ /* 0x000fe20000000800 */
[----:B------:R-:W-:Y:S01]  /*11750*/  @!PT LDS RZ, [RZ] ;  /* 0x00000000fffff984 */ /* 0x000fe20000000800 */
[----:B------:R-:W-:Y:S01]  /*11760*/  @!PT LDS RZ, [RZ] ;  /* 0x00000000fffff984 */ /* 0x000fe20000000800 */
[----:B------:R-:W-:Y:S01]  /*11770*/  @!P3 LDGSTS.E.BYPASS.LTC128B.128 [R218+0xa000], desc[UR26][R12.64+0x40] ;  /* 0x0a0000400cdabfae */ /* 0x000fe2000b901d5a */
[----:B------:R-:W-:-:S02]  /*11780*/  @!P3 LEA R6, P1, R2, R6, 0x1 ;  /* 0x000000060206b211 */ /* 0x000fc400078208ff */
[C-C-:B------:R-:W-:Y:S01]  /*11790*/  @!P4 LEA.HI.X R9, R2.reuse, R9, R3.reuse, 0x1, P5 ;  /* 0x000000090209c211 */ /* 0x140fe200028f0c03 */
[----:B------:R-:W-:Y:S01]  /*117a0*/  @P2 STS.128 [R218+0xb000], RZ ;  /* 0x00b000ffda002388 */ /* 0x000fe20000000c00 */
[----:B------:R-:W-:-:S03]  /*117b0*/  @!P3 LEA.HI.X R7, R2, R7, R3, 0x1, P1 ;  /* 0x000000070207b211 */ /* 0x000fc600008f0c03 */
[----:B------:R-:W-:Y:S01]  /*117c0*/  @!PT LDS RZ, [RZ] ;  /* 0x00000000fffff984 */ /* 0x000fe20000000800 */
[----:B------:R-:W-:Y:S01]  /*117d0*/  @!PT LDS RZ, [RZ] ;  /* 0x00000000fffff984 */ /* 0x000fe20000000800 */
[----:B------:R-:W-:Y:S01]  /*117e0*/  @!PT LDS RZ, [RZ] ;  /* 0x00000000fffff984 */ /* 0x000fe20000000800 */
[----:B------:R-:W-:Y:S01]  /*117f0*/  @!P2 LDGSTS.E.BYPASS.LTC128B.128 [R218+0xb000], desc[UR26][R10.64+0x80] ;  /* 0x0b0000800adaafae */ /* 0x000fe2000b901d5a */
[----:B--2---:R-:W-:-:S03]  /*11800*/  IMAD.SHL.U32 R246, R246, 0x2, RZ ;  /* 0x00000002f6f67824 */ /* 0x004fc600078e00ff */
[----:B------:R-:W-:Y:S04]  /*11810*/  @P4 STS.128 [R218+0x9800], RZ ;  /* 0x009800ffda004388 */ /* 0x000fe80000000c00 */
[----:B------:R-:W-:Y:S01]  /*11820*/  @!PT LDS RZ, [RZ] ;  /* 0x00000000fffff984 */ /* 0x000fe20000000800 */
[----:B------:R-:W-:Y:S01]  /*11830*/  @!PT LDS RZ, [RZ] ;  /* 0x00000000fffff984 */ /* 0x000fe20000000800 */
[----:B------:R-:W-:Y:S01]  /*11840*/  @!PT LDS RZ, [RZ] ;  /* 0x00000000fffff984 */ /* 0x000fe20000000800 */
[----:B------:R2:W-:Y:S01]  /*11850*/  @!P4 LDGSTS.E.BYPASS.LTC128B.128 [R218+0x9800], desc[UR26][R8.64] ;  /* 0x0980000008dacfae */ /* 0x0005e2000b901d5a */
[----:B------:R-:W-:Y:S02]  /*11860*/  LOP3.LUT R246, R246, 0x6, RZ, 0xc0, !PT ;  /* 0x00000006f6f67812 */ /* 0x000fe400078ec0ff */
[----:B-1----:R-:W-:Y:S01]  /*11870*/  @!P2 LEA R4, P0, R2, R14, 0x1 ;  /* 0x0000000e0204a211 */ /* 0x002fe200078008ff */
[----:B------:R-:W-:Y:S02]  /*11880*/  @P3 STS.128 [R218+0xa800], RZ ;  /* 0x00a800ffda003388 */ /* 0x000fe40000000c00 */
[----:B------:R-:W-:Y:S01]  /*11890*/  IMAD R0, R0, 0x40, R246 ;  /* 0x0000004000007824 */ /* 0x000fe200078e02f6 */
[----:B------:R-:W-:Y:S01]  /*118a0*/  @!P2 LEA.HI.X R5, R2, R15, R3, 0x1, P0 ;  /* 0x0000000f0205a211 */ /* 0x000fe200000f0c03 */
[----:B------:R-:W-:Y:S01]  /*118b0*/  @!PT LDS RZ, [RZ] ;  /* 0x00000000fffff984 */ /* 0x000fe20000000800 */
[----:B------:R-:W-:Y:S01]  /*118c0*/  @!PT LDS RZ, [RZ] ;  /* 0x00000000fffff984 */ /* 0x000fe20000000800 */
[----:B------:R-:W-:Y:S01]  /*118d0*/  @!PT LDS RZ, [RZ] ;  /* 0x00000000fffff984 */ /* 0x000fe20000000800 */
[----:B------:R-:W-:Y:S02]  /*118e0*/  @!P3 LDGSTS.E.BYPASS.LTC128B.128 [R218+0xa800], desc[UR26][R6.64+0x40] ;  /* 0x0a80004006dabfae */ /* 0x000fe4000b901d5a */
[--C-:B------:R-:W-:Y:S01]  /*118f0*/  IMAD.IADD R3, R223, 0x1, -R0.reuse ;  /* 0x00000001df037824 */ /* 0x100fe200078e0a00 */
[C---:B------:R-:W-:Y:S01]  /*11900*/  ISETP.GE.AND P5, PT, R0.reuse, R228, PT ;  /* 0x000000e40000720c */ /* 0x040fe20003fa6270 */
[----:B------:R-:W-:Y:S01]  /*11910*/  @P2 STS.128 [R218+0xb800], RZ ;  /* 0x00b800ffda002388 */ /* 0x000fe20000000c00 */
[----:B------:R-:W-:Y:S01]  /*11920*/  IMAD.IADD R2, R225, 0x1, -R0 ;  /* 0x00000001e1027824 */ /* 0x000fe200078e0a00 */
[----:B------:R-:W-:-:S02]  /*11930*/  ISETP.GE.AND P1, PT, R0, R227, PT ;  /* 0x000000e30000720c */ /* 0x000fc40003f26270 */
[----:B------:R-:W-:Y:S01]  /*11940*/  @!PT LDS RZ, [RZ] ;  /* 0x00000000fffff984 */ /* 0x000fe20000000800 */
[----:B------:R-:W-:Y:S01]  /*11950*/  @!PT LDS RZ, [RZ] ;  /* 0x00000000fffff984 */ /* 0x000fe20000000800 */
[----:B------:R-:W-:Y:S01]  /*11960*/  @!PT LDS RZ, [RZ] ;  /* 0x00000000fffff984 */ /* 0x000fe20000000800 */
[----:B------:R1:W-:Y:S01]  /*11970*/  @!P2 LDGSTS.E.BYPASS.LTC128B.128 [R218+0xb800], desc[UR26][R4.64+0x80] ;  /* 0x0b80008004daafae */ /* 0x0003e2000b901d5a */
[C---:B------:R-:W-:Y:S02]  /*11980*/  ISETP.GE.AND P6, PT, R0.reuse, R229, PT ;  /* 0x000000e50000720c */ /* 0x040fe40003fc6270 */
[C---:B------:R-:W-:Y:S01]  /*11990*/  ISETP.LT.OR P5, PT, R0.reuse, R220, P5 ;  /* 0x000000dc0000720c */ /* 0x040fe20002fa1670 */
[----:B------:R-:W-:Y:S01]  /*119a0*/  LDSM.16.M88.4 R32, [R213+0x6000] ;  /* 0x00600000d520783b */ /* 0x000fe20000000200 */
[C---:B------:R-:W-:Y:S02]  /*119b0*/  ISETP.GE.AND P0, PT, R0.reuse, R230, PT ;  /* 0x000000e60000720c */ /* 0x040fe40003f06270 */
[C---:B------:R-:W-:Y:S01]  /*119c0*/  ISETP.LT.OR P1, PT, R0.reuse, R219, P1 ;  /* 0x000000db0000720c */ /* 0x040fe20000f21670 */
[----:B------:R-:W-:Y:S01]  /*119d0*/  LDSM.16.M88.4 R24, [R213+0x6800] ;  /* 0x00680000d518783b */ /* 0x000fe20000000200 */
[C---:B------:R-:W-:Y:S02]  /*119e0*/  ISETP.LT.OR P6, PT, R0.reuse, R221, P6 ;  /* 0x000000dd0000720c */ /* 0x040fe400037c1670 */
[----:B------:R-:W-:Y:S01]  /*119f0*/  ISETP.LT.OR P0, PT, R0, R222, P0 ;  /* 0x000000de0000720c */ /* 0x000fe20000701670 */
[----:B--2---:R-:W2:Y:S04]  /*11a00*/  LDSM.16.M88.4 R8, [R216+0x1000] ;  /* 0x00100000d808783b */ /* 0x004ea80000000200 */
[----:B------:R-:W3:Y:S04]  /*11a10*/  LDSM.16.M88.4 R28, [R213+0x6400] ;  /* 0x00640000d51c783b */ /* 0x000ee80000000200 */
[----:B------:R-:W4:Y:S04]  /*11a20*/  LDSM.16.M88.4 R20, [R213+0x6c00] ;  /* 0x006c0000d514783b */ /* 0x000f280000000200 */
[----:B------:R-:W5:Y:S04]  /*11a30*/  LDSM.16.M88.4 R12, [R216] ;  /* 0x00000000d80c783b */ /* 0x000f680000000200 */
[----:B------:R-:W-:Y:S04]  /*11a40*/  LDSM.16.M88.4 R48, [R215+0x6000] ;  /* 0x00600000d730783b */ /* 0x000fe80000000200 */
[----:B-1----:R-:W1:Y:S04]  /*11a50*/  LDSM.16.M88.4 R4, [R217+0x1000] ;  /* 0x00100000d904783b */ /* 0x002e680000000200 */
[----:B------:R-:W1:Y:S04]  /*11a60*/  LDSM.16.M88.4 R36, [R215+0x6800] ;  /* 0x00680000d724783b */ /* 0x000e680000000200 */
[----:B------:R-:W1:Y:S04]  /*11a70*/  LDSM.16.M88.4 R40, [R215+0x6400] ;  /* 0x00640000d728783b */ /* 0x000e680000000200 */
[----:B------:R-:W1:Y:S04]  /*11a80*/  LDSM.16.M88.4 R52, [R215+0x6c00] ;  /* 0x006c0000d734783b */ /* 0x000e680000000200 */
[----:B------:R-:W1:Y:S01]  /*11a90*/  LDSM.16.M88.4 R16, [R217] ;  /* 0x00000000d910783b */ /* 0x000e620000000200 */
[C---:B--2---:R-:W-:Y:S03]  /*11aa0*/  HMMA.16816.F32.BF16 R108, R8.reuse, R32, RZ ;  /* 0x00000020086c723c */ /* 0x044fe600000418ff */
[----:B------:R-:W0:Y:S03]  /*11ab0*/  LDGDEPBAR ;  /* 0x00000000000079af */ /* 0x000e260000000000 */
[C---:B------:R-:W-:Y:S06]  /*11ac0*/  HMMA.16816.F32.BF16 R60, R8.reuse, R24, RZ ;  /* 0x00000018083c723c */ /* 0x040fec00000418ff */
[C---:B---3--:R-:W-:Y:S06]  /*11ad0*/  HMMA.16816.F32.BF16 R100, R8.reuse, R28, RZ ;  /* 0x0000001c0864723c */ /* 0x048fec00000418ff */
[C---:B----4-:R-:W-:Y:S06]  /*11ae0*/  HMMA.16816.F32.BF16 R44, R8.reuse, R20, RZ ;  /* 0x00000014082c723c */ /* 0x050fec00000418ff */
[C---:B------:R-:W-:Y:S06]  /*11af0*/  HMMA.16816.F32.BF16 R104, R8.reuse, R34, RZ ;  /* 0x000000220868723c */ /* 0x040fec00000418ff */
[C---:B------:R-:W-:Y:S06]  /*11b00*/  HMMA.16816.F32.BF16 R64, R8.reuse, R30, RZ ;  /* 0x0000001e0840723c */ /* 0x040fec00000418ff */
[C---:B------:R-:W-:Y:S06]  /*11b10*/  HMMA.16816.F32.BF16 R56, R8.reuse, R26, RZ ;  /* 0x0000001a0838723c */ /* 0x040fec00000418ff */
[----:B------:R-:W-:Y:S06]  /*11b20*/  HMMA.16816.F32.BF16 R8, R8, R22, RZ ;  /* 0x000000160808723c */ /* 0x000fec00000418ff */
[C---:B-----5:R-:W-:Y:S06]  /*11b30*/  HMMA.16816.F32.BF16 R184, R12.reuse, R32, RZ ;  /* 0x000000200cb8723c */ /* 0x060fec00000418ff */
        /* <DEDUP_REMOVED lines=18> */
[----:B------:R-:W2:Y:S05]  /*11c60*/  LDSM.16.M88.4 R24, [R213+0x7800] ;  /* 0x00780000d518783b */ /* 0x000eaa0000000200 */
[----:B------:R-:W-:Y:S01]  /*11c70*/  HMMA.16816.F32.BF16 R192, R12, R34, RZ ;  /* 0x000000220cc0723c */ /* 0x000fe200000418ff */
[----:B------:R-:W3:Y:S05]  /*11c80*/  LDSM.16.M88.4 R12, [R216+0x2000] ;  /* 0x00200000d80c783b */ /* 0x000eea0000000200 */
[C---:B------:R-:W-:Y:S06]  /*11c90*/  HMMA.16816.F32.BF16 R32, R16.reuse, R48, R184 ;  /* 0x000000301020723c */ /* 0x040fec00000418b8 */
        /* <DEDUP_REMOVED lines=9> */
[C---:B--2---:R-:W-:Y:S06]  /*11d30*/  HMMA.16816.F32.BF16 R188, R4.reuse, R24, R108 ;  /* 0x0000001804bc723c */ /* 0x044fec000004186c */
[C---:B------:R-:W-:Y:S06]  /*11d40*/  HMMA.16816.F32.BF16 R196, R4.reuse, R8, R196 ;  /* 0x0000000804c4723c */ /* 0x040fec00000418c4 */
[C---:B------:R-:W-:Y:S06]  /*11d50*/  HMMA.16816.F32.BF16 R236, R4.reuse, R44, R100 ;  /* 0x0000002c04ec723c */ /* 0x040fec0000041864 */
[C---:B------:R-:W-:Y:S06]  /*11d60*/  HMMA.16816.F32.BF16 R184, R4.reuse, R10, R104 ;  /* 0x0000000a04b8723c */ /* 0x040fec0000041868 */
[C---:B------:R-:W-:Y:S06]  /*11d70*/  HMMA.16816.F32.BF16 R180, R4.reuse, R22, R64 ;  /* 0x0000001604b4723c */ /* 0x040fec0000041840 */
[C---:B------:R-:W-:Y:S06]  /*11d80*/  HMMA.16816.F32.BF16 R176, R4.reuse, R26, R60 ;  /* 0x0000001a04b0723c */ /* 0x040fec000004183c */
[----:B------:R-:W-:Y:S01]  /*11d90*/  HMMA.16816.F32.BF16 R16, R4, R46, R56 ;  /* 0x0000002e0410723c */ /* 0x000fe20000041838 */
[----:B------:R-:W-:Y:S05]  /*11da0*/  LDSM.16.M88.4 R4, [R217+0x3000] ;  /* 0x00300000d904783b */ /* 0x000fea0000000200 */
[C---:B---3--:R-:W-:Y:S01]  /*11db0*/  HMMA.16816.F32.BF16 R108, R12.reuse, R8, R32 ;  /* 0x000000080c6c723c */ /* 0x048fe20000041820 */
        /* <DEDUP_REMOVED lines=128> */
[----:B------:R-:W-:Y:S02]  /*125c0*/  ISETP.GE.AND P1, PT, R2, R227, PT ;  /* 0x000000e30200720c */ /* 0x000fe40003f26270 */
        /* <DEDUP_REMOVED lines=217> */
[----:B------:R1:W-:Y:S01]  /*13360*/  STL [R1+0x8], R20 ;  /* 0x0000081401007387 */ /* 0x0003e20000100800 */
        /* <DEDUP_REMOVED lines=12> */
[----:B-1----:R-:W-:Y:S01]  /*13430*/  IABS R20, R2 ;  /* 0x0000000200147213 */ /* 0x002fe20000000000 */
        /* <DEDUP_REMOVED lines=164> */
[----:B------:R-:W-:Y:S01]  /*13e80*/  IMAD.MOV.U32 R3, RZ, RZ, R7 ;  /* 0x000000ffff037224 */ /* 0x000fe200078e0007 */
[----:B------:R-:W-:Y:S01]  /*13e90*/  IABS R6, R6 ;  /* 0x0000000600067213 */ /* 0x000fe20000000000 */
[----:B------:R-:W-:Y:S01]  /*13ea0*/  IMAD.MOV.U32 R7, RZ, RZ, R4 ;  /* 0x000000ffff077224 */ /* 0x000fe200078e0004 */
[----:B------:R-:W-:Y:S02]  /*13eb0*/  I2FP.F32.S32 R4, R2 ;  /* 0x0000000200047245 */ /* 0x000fe40000201400 */
[----:B------:R-:W-:Y:S01]  /*13ec0*/  I2FP.F32.S32 R3, R3 ;  /* 0x0000000300037245 */ /* 0x000fe20000201400 */
[----:B------:R-:W-:Y:S01]  /*13ed0*/  IMAD.MOV.U32 R5, RZ, RZ, R6 ;  /* 0x000000ffff057224 */ /* 0x000fe200078e0006 */
[----:B------:R-:W-:Y:S01]  /*13ee0*/  I2FP.F32.S32 R7, R7 ;  /* 0x0000000700077245 */ /* 0x000fe20000201400 */
[----:B------:R-:W-:-:S02]  /*13ef0*/  IMAD.MOV.U32 R6, RZ, RZ, R8 ;  /* 0x000000ffff067224 */ /* 0x000fc400078e0008 */
[----:B------:R-:W-:Y:S01]  /*13f00*/  FFMA.FTZ R3, R3, -UR19, R14 ;  /* 0x8000001303037c23 */ /* 0x000fe2000801000e */
[----:B------:R-:W-:Y:S01]  /*13f10*/  I2FP.F32.S32 R5, R5 ;  /* 0x0000000500057245 */ /* 0x000fe20000201400 */
[----:B------:R-:W-:Y:S01]  /*13f20*/  FFMA.FTZ R2, R7, -UR19, R16 ;  /* 0x8000001307027c23 */ /* 0x000fe20008010010 */
[----:B------:R-:W-:Y:S01]  /*13f30*/  I2FP.F32.S32 R6, R6 ;  /* 0x0000000600067245 */ /* 0x000fe20000201400 */
[----:B------:R-:W-:Y:S01]  /*13f40*/  FFMA.FTZ R7, R4, -UR19, R13 ;  /* 0x8000001304077c23 */ /* 0x000fe2000801000d */
[----:B------:R-:W-:Y:S01]  /*13f50*/  FSEL R3, R3, -INF , !P6 ;  /* 0xff80000003037808 */ /* 0x000fe20007000000 */
[----:B------:R-:W-:Y:S01]  /*13f60*/  FFMA.FTZ R5, R5, -UR19, R12 ;  /* 0x8000001305057c23 */ /* 0x000fe2000801000c */
[----:B------:R-:W-:Y:S01]  /*13f70*/  FSEL R204, R2, -INF , !P5 ;  /* 0xff80000002cc7808 */ /* 0x000fe20006800000 */
[----:B------:R-:W-:Y:S02]  /*13f80*/  IMAD.IADD R2, R224, 0x1, -R0 ;  /* 0x00000001e0027824 */ /* 0x000fe400078e0a00 */
[----:B------:R-:W-:Y:S01]  /*13f90*/  FFMA.FTZ R6, R6, -UR19, R18 ;  /* 0x8000001306067c23 */ /* 0x000fe20008010012 */
[----:B------:R1:W-:Y:S01]  /*13fa0*/  STL [R1+0x4], R3 ;  /* 0x0000040301007387 */ /* 0x0003e20000100800 */
[----:B------:R-:W-:Y:S01]  /*13fb0*/  FSEL R203, R5, -INF , !P0 ;  /* 0xff80000005cb7808 */ /* 0x000fe20004000000 */
[----:B------:R-:W-:Y:S01]  /*13fc0*/  IMAD.IADD R5, R226, 0x1, -R0 ;  /* 0x00000001e2057824 */ /* 0x000fe200078e0a00 */
[----:B------:R-:W-:-:S02]  /*13fd0*/  ISETP.GE.AND P6, PT, R0, R229, PT ;  /* 0x000000e50000720c */ /* 0x000fc40003fc6270 */
[----:B------:R-:W-:Y:S02]  /*13fe0*/  FSEL R205, R6, -INF , !P1 ;  /* 0xff80000006cd7808 */ /* 0x000fe40004800000 */
[C---:B------:R-:W-:Y:S02]  /*13ff0*/  ISETP.GE.AND P0, PT, R0.reuse, R230, PT ;  /* 0x000000e60000720c */ /* 0x040fe40003f06270 */
[C---:B------:R-:W-:Y:S02]  /*14000*/  ISETP.GE.AND P5, PT, R0.reuse, R228, PT ;  /* 0x000000e40000720c */ /* 0x040fe40003fa6270 */
[C---:B------:R-:W-:Y:S02]  /*14010*/  ISETP.GE.AND P1, PT, R0.reuse, R227, PT ;  /* 0x000000e30000720c */ /* 0x040fe40003f26270 */
[C---:B------:R-:W-:Y:S02]  /*14020*/  ISETP.LT.OR P6, PT, R0.reuse, R221, P6 ;  /* 0x000000dd0000720c */ /* 0x040fe400037c1670 */
[----:B------:R-:W-:-:S02]  /*14030*/  ISETP.LT.OR P0, PT, R0, R222, P0 ;  /* 0x000000de0000720c */ /* 0x000fc40000701670 */
[C---:B------:R-:W-:Y:S02]  /*14040*/  ISETP.LT.OR P5, PT, R0.reuse, R220, P5 ;  /* 0x000000dc0000720c */ /* 0x040fe40002fa1670 */
[----:B------:R-:W-:Y:S02]  /*14050*/  ISETP.LT.OR P1, PT, R0, R219, P1 ;  /* 0x000000db0000720c */ /* 0x000fe40000f21670 */
[----:B------:R-:W-:Y:S02]  /*14060*/  FSEL R200, R7, -INF , !P0 ;  /* 0xff80000007c87808 */ /* 0x000fe40004000000 */
[----:B------:R-:W-:Y:S01]  /*14070*/  PLOP3.LUT P0, PT, PT, PT, UP0, 0x80, 0x0 ;  /* 0x000000000000781c */ /* 0x000fe20003f0f008 */
[----:B-1----:R-:W-:-:S05]  /*14080*/  IMAD.IADD R3, R225, 0x1, -R0 ;  /* 0x00000001e1037824 */ /* 0x002fca00078e0a00 */
[----:B------:R-:W-:Y:S02]  /*14090*/  IABS R4, R3 ;  /* 0x0000000300047213 */ /* 0x000fe40000000000 */
[----:B------:R-:W-:Y:S02]  /*140a0*/  IABS R3, R2 ;  /* 0x0000000200037213 */ /* 0x000fe40000000000 */
[----:B------:R-:W-:Y:S02]  /*140b0*/  I2FP.F32.S32 R4, R4 ;  /* 0x0000000400047245 */ /* 0x000fe40000201400 */
[----:B------:R-:W-:Y:S02]  /*140c0*/  IABS R2, R5 ;  /* 0x0000000500027213 */ /* 0x000fe40000000000 */
[----:B------:R-:W-:Y:S01]  /*140d0*/  I2FP.F32.S32 R3, R3 ;  /* 0x0000000300037245 */ /* 0x000fe20000201400 */
[----:B------:R-:W-:Y:S01]  /*140e0*/  FFMA.FTZ R4, R4, -UR19, R15 ;  /* 0x8000001304047c23 */ /* 0x000fe2000801000f */
[----:B------:R-:W-:-:S03]  /*140f0*/  I2FP.F32.S32 R0, R2 ;  /* 0x0000000200007245 */ /* 0x000fc60000201400 */
[----:B------:R-:W-:Y:S01]  /*14100*/  FFMA.FTZ R2, R3, -UR19, R17 ;  /* 0x8000001303027c23 */ /* 0x000fe20008010011 */
[----:B------:R-:W-:Y:S01]  /*14110*/  FSEL R3, R4, -INF , !P6 ;  /* 0xff80000004037808 */ /* 0x000fe20007000000 */
[----:B------:R-:W-:-:S03]  /*14120*/  FFMA.FTZ R0, R0, -UR19, R19 ;  /* 0x8000001300007c23 */ /* 0x000fc60008010013 */
[----:B------:R-:W-:Y:S01]  /*14130*/  FSEL R201, R2, -INF , !P5 ;  /* 0xff80000002c97808 */ /* 0x000fe20006800000 */
[----:B------:R1:W-:Y:S01]  /*14140*/  STL [R1], R3 ;  /* 0x0000000301007387 */ /* 0x0003e20000100800 */
[----:B------:R-:W-:Y:S01]  /*14150*/  FSEL R202, R0, -INF , !P1 ;  /* 0xff80000000ca7808 */ /* 0x000fe20004800000 */
[----:B------:R-:W-:Y:S06]  /*14160*/  @!P0 BRA `(.L_x_896) ;  /* 0x0000000400148947 */ /* 0x000fec0003800000 */
        /* <DEDUP_REMOVED lines=16> */
[----:B------:R-:W5:Y:S05]  /*14270*/  @!P2 LDC.64 R8, c[0x0][0x218] ;  /* 0x00008600ff08ab82 */ /* 0x000f6a0000000a00 */
[----:B-1----:R-:W-:-:S03]  /*14280*/  IMAD.U32 R3, RZ, RZ, UR4 ;  /* 0x00000004ff037e24 */ /* 0x002fc6000f8e00ff */
        /* <DEDUP_REMOVED lines=8> */
[----:B------:R-:W-:-:S02]  /*14310*/  @!P2 LEA R8, P1, R0, R8, 0x1 ;  /* 0x000000080008a211 */ /* 0x000fc400078208ff */
[--C-:B------:R-:W-:Y:S01]  /*14320*/  @!P3 LEA.HI.X R11, R0, R11, R3.reuse, 0x1, P0 ;  /* 0x0000000b000bb211 */ /* 0x100fe200000f0c03 */
[----:B------:R-:W-:Y:S01]  /*14330*/  @!PT LDS RZ, [RZ] ;  /* 0x00000000fffff984 */ /* 0x000fe20000000800 */
[----:B------:R-:W-:Y:S01]  /*14340*/  @!PT LDS RZ, [RZ] ;  /* 0x00000000fffff984 */ /* 0x000fe20000000800 */
[----:B------:R-:W-:Y:S01]  /*14350*/  @!PT LDS RZ, [RZ] ;  /* 0x00000000fffff984 */ /* 0x000fe20000000800 */
[----:B------:R2:W-:Y:S01]  /*14360*/  @!P4 LDGSTS.E.BYPASS.LTC128B.128 [R218+0x6000], desc[UR26][R14.64] ;  /* 0x060000000edacfae */ /* 0x0005e2000b901d5a */
[C---:B-1----:R-:W-:Y:S02]  /*14370*/  @!P4 LEA R12, P5, R2.reuse, R12, 0x1 ;  /* 0x0000000c020cc211 */ /* 0x042fe400078a08ff */
        /* <DEDUP_REMOVED lines=34> */
.L_x_898:
[----:B------:R-:W-:Y:S05]  /*145a0*/  BSYNC B0 ;  /* 0x0000000000007941 */ /* 0x000fea0003800000 */
.L_x_897:
[----:B------:R-:W0:Y:S02]  /*145b0*/  LDGDEPBAR ;  /* 0x00000000000079af */ /* 0x000e240000000000 */
.L_x_896:
[----:B------:R-:W3:Y:S04]  /*145c0*/  LDL R5, [R1+0x30] ;  /* 0x0000300001057983 */ /* 0x000ee80000100800 */
[----:B------:R-:W4:Y:S04]  /*145d0*/  LDL.LU R4, [R1+0x4c] ;  /* 0x00004c0001047983 */ /* 0x000f280000300800 */
[----:B-1----:R-:W4:Y:S04]  /*145e0*/  LDL.LU R3, [R1+0x48] ;  /* 0x0000480001037983 */ /* 0x002f280000300800 */
[----:B------:R-:W4:Y:S04]  /*145f0*/  LDL.LU R2, [R1+0x50] ;  /* 0x0000500001027983 */ /* 0x000f280000300800 */
[----:B------:R-:W4:Y:S04]  /*14600*/  LDL R0, [R1+0x10] ;  /* 0x0000100001007983 */ /* 0x000f280000100800 */
[----:B------:R-:W4:Y:S04]  /*14610*/  LDL R18, [R1+0xc] ;  /* 0x00000c0001127983 */ /* 0x000f280000100800 */
[----:B--2---:R-:W2:Y:S04]  /*14620*/  LDL R7, [R1+0x74] ;  /* 0x0000740001077983 */ /* 0x004ea80000100800 */
[----:B------:R1:W-:Y:S04]  /*14630*/  STL [R1+0xa0], R216 ;  /* 0x0000a0d801007387 */ /* 0x0003e80000100800 */
[----:B------:R1:W-:Y:S04]  /*14640*/  STL [R1+0x9c], R215 ;  /* 0x00009cd701007387 */ /* 0x0003e80000100800 */
[----:B------:R1:W-:Y:S04]  /*14650*/  STL [R1+0x98], R213 ;  /* 0x000098d501007387 */ /* 0x0003e80000100800 */
[----:B------:R-:W2:Y:S04]  /*14660*/  LDL R19, [R1+0x38] ;  /* 0x0000380001137983 */ /* 0x000ea80000100800 */
[----:B-1----:R-:W2:Y:S04]  /*14670*/  LDL.LU R216, [R1+0x8] ;  /* 0x0000080001d87983 */ /* 0x002ea80000300800 */
[----:B------:R-:W2:Y:S04]  /*14680*/  LDL.LU R215, [R1] ;  /* 0x0000000001d77983 */ /* 0x000ea80000300800 */
[----:B------:R-:W2:Y:S01]  /*14690*/  LDL.LU R213, [R1+0x4] ;  /* 0x0000040001d57983 */ /* 0x000ea20000300800 */
[----:B------:R-:W-:Y:S01]  /*146a0*/  USHF.L.U32 UR4, UR20, 0x1, URZ ;  /* 0x0000000114047899 */ /* 0x000fe2000800063f */
[----:B------:R-:W-:-:S02]  /*146b0*/  IMAD.MOV.U32 R43, RZ, RZ, R52 ;  /* 0x000000ffff2b7224 */ /* 0x000fc400078e0034 */
[C---:B------:R-:W-:Y:S02]  /*146c0*/  VIADD R10, R233.reuse, 0xbb67ae85 ;  /* 0xbb67ae85e90a7836 */ /* 0x040fe40000000000 */
[C---:B------:R-:W-:Y:S02]  /*146d0*/  VIADD R182, R232.reuse, 0x9e3779b9 ;  /* 0x9e3779b9e8b67836 */ /* 0x040fe40000000000 */
[C---:B------:R-:W-:Y:S02]  /*146e0*/  VIADD R183, R233.reuse, 0x76cf5d0a ;  /* 0x76cf5d0ae9b77836 */ /* 0x040fe40000000000 */
[C---:B------:R-:W-:Y:S01]  /*146f0*/  VIADD R189, R233.reuse, 0x32370b8f ;  /* 0x32370b8fe9bd7836 */ /* 0x040fe20000000000 */
[C---:B------:R-:W-:Y:S01]  /*14700*/  IADD3 R193, R232.reuse, -0x255992d5, RZ ;  /* 0xdaa66d2be8c17810 */ /* 0x040fe20007ffe0ff */
[C---:B------:R-:W-:Y:S02]  /*14710*/  VIADD R194, R232.reuse, 0x78dde6e4 ;  /* 0x78dde6e4e8c27836 */ /* 0x040fe40000000000 */
[----:B------:R-:W-:Y:S01]  /*14720*/  VIADD R196, R233, 0xed9eba14 ;  /* 0xed9eba14e9c47836 */ /* 0x000fe20000000000 */
[----:B------:R-:W-:Y:S01]  /*14730*/  IADD3 R190, R232, -0x4ab325aa, RZ ;  /* 0xb54cda56e8be7810 */ /* 0x000fe20007ffe0ff */
[----:B---3--:R-:W-:-:S02]  /*14740*/  IMAD.MOV.U32 R6, RZ, RZ, R5 ;  /* 0x000000ffff067224 */ /* 0x008fc400078e0005 */
[----:B----4-:R-:W-:Y:S01]  /*14750*/  IMAD.MOV.U32 R5, RZ, RZ, R4 ;  /* 0x000000ffff057224 */ /* 0x010fe200078e0004 */
[----:B------:R-:W-:Y:S01]  /*14760*/  MOV R4, R3 ;  /* 0x0000000300047202 */ /* 0x000fe20000000f00 */
[----:B------:R-:W-:Y:S02]  /*14770*/  IMAD.MOV.U32 R3, RZ, RZ, R2 ;  /* 0x000000ffff037224 */ /* 0x000fe400078e0002 */
        /* <DEDUP_REMOVED lines=10> */
[----:B------:R-:W-:Y:S01]  /*14820*/  IMAD.MOV.U32 R12, RZ, RZ, R5 ;  /* 0x000000ffff0c7224 */ /* 0x000fe200078e0005 */
[----:B------:R-:W-:Y:S01]  /*14830*/  IADD3 R53, R232, 0x3c6ef372, RZ ;  /* 0x3c6ef372e8357810 */ /* 0x000fe20007ffe0ff */
[----:B------:R-:W-:Y:S01]  /*14840*/  IMAD.WIDE.U32 R4, R4, -0x326172a9, RZ ;  /* 0xcd9e8d5704047825 */ /* 0x000fe200078e00ff */
[----:B------:R-:W-:-:S03]  /*14850*/  FMNMX.FTZ R0, R48, R0, !PT ;  /* 0x0000000030007209 */ /* 0x000fc60007810000 */
[----:B------:R-:W-:Y:S01]  /*14860*/  IMAD.WIDE.U32 R34, R2, -0x326172a9, RZ ;  /* 0xcd9e8d5702227825 */ /* 0x000fe200078e00ff */
[----:B------:R-:W-:Y:S02]  /*14870*/  LOP3.LUT R2, R5, R24, R182, 0x96, !PT ;  /* 0x0000001805027212 */ /* 0x000fe400078e96b6 */
[----:B------:R-:W-:Y:S02]  /*14880*/  FMNMX.FTZ R0, R240, R0, !PT ;  /* 0x00000000f0007209 */ /* 0x000fe40007810000 */
[----:B------:R-:W-:Y:S02]  /*14890*/  LOP3.LUT R8, R35, R4, R53, 0x96, !PT ;  /* 0x0000000423087212 */ /* 0x000fe400078e9635 */
[----:B------:R-:W-:Y:S01]  /*148a0*/  MOV R17, R3 ;  /* 0x0000000300117202 */ /* 0x000fe20000000f00 */
[----:B------:R-:W-:Y:S01]  /*148b0*/  IMAD.WIDE.U32 R2, R2, -0x2daee0ad, RZ ;  /* 0xd2511f5302027825 */ /* 0x000fe200078e00ff */
[----:B------:R-:W-:-:S03]  /*148c0*/  FMNMX.FTZ R0, R236, R0, !PT ;  /* 0x00000000ec007209 */ /* 0x000fc60007810000 */
[----:B------:R-:W-:Y:S01]  /*148d0*/  IMAD.WIDE.U32 R8, R8, -0x2daee0ad, RZ ;  /* 0xd2511f5308087825 */ /* 0x000fe200078e00ff */
[----:B------:R-:W-:Y:S02]  /*148e0*/  FMNMX.FTZ R7, R192, R0, !PT ;  /* 0x00000000c0077209 */ /* 0x000fe40007810000 */
[----:B------:R-:W-:Y:S02]  /*148f0*/  LOP3.LUT R3, R3, R52, R183, 0x96, !PT ;  /* 0x0000003403037212 */ /* 0x000fe400078e96b7 */
[----:B------:R-:W-:-:S03]  /*14900*/  LOP3.LUT R0, R9, R2, R189, 0x96, !PT ;  /* 0x0000000209007212 */ /* 0x000fc600078e96bd */
[----:B------:R-:W-:Y:S01]  /*14910*/  IMAD.WIDE.U32 R2, R3, -0x326172a9, RZ ;  /* 0xcd9e8d5703027825 */ /* 0x000fe200078e00ff */
[----:B------:R-:W-:-:S03]  /*14920*/  FMNMX.FTZ R7, R105, R7, !PT ;  /* 0x0000000769077209 */ /* 0x000fc60007810000 */
[----:B------:R-:W-:Y:S01]  /*14930*/  IMAD.WIDE.U32 R44, R0, -0x326172a9, RZ ;  /* 0xcd9e8d57002c7825 */ /* 0x000fe200078e00ff */
[----:B------:R-:W-:Y:S02]  /*14940*/  MOV R29, R6 ;  /* 0x00000006001d7202 */ /* 0x000fe40000000f00 */
[----:B------:R-:W-:Y:S02]  /*14950*/  LOP3.LUT R6, R3, R34, R193, 0x96, !PT ;  /* 0x0000002203067212 */ /* 0x000fe400078e96c1 */
[----:B------:R-:W-:Y:S02]  /*14960*/  LOP3.LUT R2, R45, R2, R194, 0x96, !PT ;  /* 0x000000022d027212 */ /* 0x000fe400078e96c2 */
[----:B------:R-:W-:Y:S01]  /*14970*/  FMNMX.FTZ R0, R216, R7, !PT ;  /* 0x00000007d8007209 */ /* 0x000fe20007810000 */
[----:B------:R-:W-:-:S03]  /*14980*/  IMAD.WIDE.U32 R6, R6, -0x2daee0ad, RZ ;  /* 0xd2511f5306067825 */ /* 0x000fc600078e00ff */
[----:B------:R-:W-:Y:S01]  /*14990*/  FMNMX.FTZ R0, R184, R0, !PT ;  /* 0x00000000b8007209 */ /* 0x000fe20007810000 */
[----:B------:R-:W-:-:S03]  /*149a0*/  IMAD.WIDE.U32 R38, R2, -0x2daee0ad, RZ ;  /* 0xd2511f5302267825 */ /* 0x000fc600078e00ff */
[----:B------:R-:W-:Y:S02]  /*149b0*/  FMNMX.FTZ R0, R186, R0, !PT ;  /* 0x00000000ba007209 */ /* 0x000fe40007810000 */
        /* <DEDUP_REMOVED lines=27> */
[----:B------:R-:W-:Y:S02]  /*14b70*/  FMNMX.FTZ R6, R246, R7, !PT ;  /* 0x00000007f6067209 */ /* 0x000fe40007810000 */
[----:B------:R-:W-:-:S02]  /*14b80*/  FMNMX.FTZ R7, R239, R2, !PT ;  /* 0x00000002ef077209 */ /* 0x000fc40007810000 */
[----:B------:R-:W-:Y:S02]  /*14b90*/  LOP3.LUT R2, R3, R30, R190, 0x96, !PT ;  /* 0x0000001e03027212 */ /* 0x000fe400078e96be */
[----:B------:R-:W-:Y:S02]  /*14ba0*/  FMNMX.FTZ R3, R241, R6, !PT ;  /* 0x00000006f1037209 */ /* 0x000fe40007810000 */
[----:B------:R-:W-:Y:S02]  /*14bb0*/  FMNMX.FTZ R6, R195, R7, !PT ;  /* 0x00000007c3067209 */ /* 0x000fe40007810000 */
[----:B------:R-:W-:Y:S02]  /*14bc0*/  FMNMX.FTZ R3, R237, R3, !PT ;  /* 0x00000003ed037209 */ /* 0x000fe40007810000 */
[----:B-1----:R-:W-:Y:S02]  /*14bd0*/  FMNMX.FTZ R104, R0, R104, !PT ;  /* 0x0000006800687209 */ /* 0x002fe40007810000 */
        /* <DEDUP_REMOVED lines=24> */
[----:B------:R-:W-:Y:S01]  /*14d60*/  LOP3.LUT R6, R2, 0xffff, RZ, 0xc0, !PT ;  /* 0x0000ffff02067812 */ /* 0x000fe200078ec0ff */
[----:B------:R-:W1:Y:S01]  /*14d70*/  SHFL.BFLY PT, R102, R0, 0x2, 0x1f ;  /* 0x0c401f0000667f89 */ /* 0x000e6200000e0000 */
[----:B------:R-:W-:-:S02]  /*14d80*/  FMNMX.FTZ R8, R250, R8, !PT ;  /* 0x00000008fa087209 */ /* 0x000fc40007810000 */
[----:B------:R-:W-:Y:S02]  /*14d90*/  FMNMX.FTZ R3, R60, R3, !PT ;  /* 0x000000033c037209 */ /* 0x000fe40007810000 */
[----:B------:R-:W-:Y:S02]  /*14da0*/  SHF.R.U32.HI R7, RZ, 0x8, R6 ;  /* 0x00000008ff077819 */ /* 0x000fe40000011606 */
[----:B------:R-:W-:Y:S02]  /*14db0*/  LOP3.LUT R6, R2, 0xff, RZ, 0xc0, !PT ;  /* 0x000000ff02067812 */ /* 0x000fe400078ec0ff */
[----:B------:R-:W-:Y:S02]  /*14dc0*/  FMNMX.FTZ R8, R208, R8, !PT ;  /* 0x00000008d0087209 */ /* 0x000fe40007810000 */
[----:B------:R-:W-:Y:S02]  /*14dd0*/  FMNMX.FTZ R3, R213, R3, !PT ;  /* 0x00000003d5037209 */ /* 0x000fe40007810000 */
[----:B------:R-:W-:-:S02]  /*14de0*/  PRMT R14, R6, 0x5410, R7 ;  /* 0x00005410060e7816 */ /* 0x000fc40000000007 */
[----:B------:R-:W-:Y:S02]  /*14df0*/  FMNMX.FTZ R6, R199, R8, !PT ;  /* 0x00000008c7067209 */ /* 0x000fe40007810000 */
[----:B------:R-:W-:Y:S02]  /*14e00*/  FMNMX.FTZ R3, R215, R3, !PT ;  /* 0x00000003d7037209 */ /* 0x000fe40007810000 */
[--C-:B------:R-:W-:Y:S02]  /*14e10*/  SHF.R.U32.HI R7, RZ, 0x10, R2.reuse ;  /* 0x00000010ff077819 */ /* 0x100fe40000011602 */
[----:B------:R-:W-:Y:S01]  /*14e20*/  FMNMX.FTZ R8, R252, R6, !PT ;  /* 0x00000006fc087209 */ /* 0x000fe20007810000 */
[----:B------:R-:W2:Y:S01]  /*14e30*/  SHFL.BFLY PT, R103, R3, 0x2, 0x1f ;  /* 0x0c401f0003677f89 */ /* 0x000ea200000e0000 */
[----:B------:R-:W-:Y:S02]  /*14e40*/  SHF.R.U32.HI R6, RZ, 0x18, R2 ;  /* 0x00000018ff067819 */ /* 0x000fe40000011602 */
[----:B------:R-:W-:-:S02]  /*14e50*/  LOP3.LUT R2, R7, 0xff, RZ, 0xc0, !PT ;  /* 0x000000ff07027812 */ /* 0x000fc400078ec0ff */
[----:B------:R-:W-:Y:S02]  /*14e60*/  FMNMX.FTZ R7, R209, R8, !PT ;  /* 0x00000008d1077209 */ /* 0x000fe40007810000 */
[----:B------:R-:W-:Y:S02]  /*14e70*/  PRMT R13, R2, 0x5410, R6 ;  /* 0x00005410020d7816 */ /* 0x000fe40000000006 */
[----:B------:R-:W-:Y:S01]  /*14e80*/  FMNMX.FTZ R2, R205, R7, !PT ;  /* 0x00000007cd027209 */ /* 0x000fe20007810000 */
[----:B------:R-:W3:Y:S01]  /*14e90*/  SHFL.BFLY PT, R9, R104, 0x1, 0x1f ;  /* 0x0c201f0068097f89 */ /* 0x000ee200000e0000 */
[----:B-1----:R-:W-:Y:S02]  /*14ea0*/  FMNMX.FTZ R102, R0, R102, !PT ;  /* 0x0000006600667209 */ /* 0x002fe40007810000 */
[----:B------:R-:W-:-:S05]  /*14eb0*/  FMNMX.FTZ R0, R202, R2, !PT ;  /* 0x00000002ca007209 */ /* 0x000fca0007810000 */
[----:B------:R-:W1:Y:S01]  /*14ec0*/  SHFL.BFLY PT, R7, R0, 0x2, 0x1f ;  /* 0x0c401f0000077f89 */ /* 0x000e6200000e0000 */
[----:B------:R-:W-:Y:S01]  /*14ed0*/  IMAD.WIDE.U32 R110, R19, -0x326172a9, RZ ;  /* 0xcd9e8d57136e7825 */ /* 0x000fe200078e00ff */
[----:B--2---:R-:W-:-:S04]  /*14ee0*/  FMNMX.FTZ R103, R3, R103, !PT ;  /* 0x0000006703677209 */ /* 0x004fc80007810000 */
[----:B------:R-:W-:Y:S01]  /*14ef0*/  LOP3.LUT R2, R111, R18, RZ, 0x3c, !PT ;  /* 0x000000126f027212 */ /* 0x000fe200078e3cff */
[----:B------:R-:W2:Y:S04]  /*14f00*/  SHFL.BFLY PT, R8, R103, 0x1, 0x1f ;  /* 0x0c201f0067087f89 */ /* 0x000ea800000e0000 */
[----:B------:R-:W-:Y:S01]  /*14f10*/  IMAD.WIDE.U32 R36, R2, -0x2daee0ad, RZ ;  /* 0xd2511f5302247825 */ /* 0x000fe200078e00ff */
[----:B---3--:R-:W-:-:S04]  /*14f20*/  FMNMX.FTZ R104, R104, R9, !PT ;  /* 0x0000000968687209 */ /* 0x008fc80007810000 */
[----:B------:R-:W-:Y:S02]  /*14f30*/  LOP3.LUT R2, R37, R106, R10, 0x96, !PT ;  /* 0x0000006a25027212 */ /* 0x000fe400078e960a */
[C---:B------:R-:W-:Y:S01]  /*14f40*/  FSETP.NEU.FTZ.AND P1, PT, R104.reuse, -INF , PT ;  /* 0xff8000006800780b */ /* 0x040fe20003f3d000 */
[----:B------:R-:W-:Y:S01]  /*14f50*/  FMUL.FTZ R20, R104, UR22 ;  /* 0x0000001668147c20 */ /* 0x000fe20008410000 */
[----:B-1----:R-:W-:Y:S01]  /*14f60*/  FMNMX.FTZ R0, R0, R7, !PT ;  /* 0x0000000700007209 */ /* 0x002fe20007810000 */
[----:B------:R-:W-:-:S03]  /*14f70*/  IMAD.WIDE.U32 R26, R2, -0x326172a9, RZ ;  /* 0xcd9e8d57021a7825 */ /* 0x000fc600078e00ff */
[----:B------:R-:W-:Y:S01]  /*14f80*/  FSEL R20, R20, RZ, P1 ;  /* 0x000000ff14147208 */ /* 0x000fe20000800000 */
[----:B------:R-:W1:Y:S01]  /*14f90*/  SHFL.BFLY PT, R101, R0, 0x1, 0x1f ;  /* 0x0c201f0000657f89 */ /* 0x000e6200000e0000 */
[----:B------:R-:W-:-:S03]  /*14fa0*/  LOP3.LUT R2, R5, R110, R182, 0x96, !PT ;  /* 0x0000006e05027212 */ /* 0x000fc600078e96b6 */
[----:B------:R-:W-:Y:S01]  /*14fb0*/  FFMA.FTZ R3, R64, UR22, -R20 ;  /* 0x0000001640037c23 */ /* 0x000fe20008010814 */
[----:B------:R-:W-:Y:S01]  /*14fc0*/  LOP3.LUT R6, R27, R4, R53, 0x96, !PT ;  /* 0x000000041b067212 */ /* 0x000fe200078e9635 */
[----:B------:R-:W3:Y:S02]  /*14fd0*/  SHFL.BFLY PT, R9, R102, 0x1, 0x1f ;  /* 0x0c201f0066097f89 */ /* 0x000ee400000e0000 */
[----:B------:R4:W3:Y:S01]  /*14fe0*/  MUFU.EX2 R28, R3 ;  /* 0x00000003001c7308 */ /* 0x0008e20000000800 */
[----:B--2---:R-:W-:Y:S01]  /*14ff0*/  FMNMX.FTZ R103, R103, R8, !PT ;  /* 0x0000000867677209 */ /* 0x004fe20007810000 */
[----:B------:R-:W-:-:S04]  /*15000*/  IMAD.WIDE.U32 R6, R6, -0x2daee0ad, RZ ;  /* 0xd2511f5306067825 */ /* 0x000fc800078e00ff */
[----:B------:R-:W-:Y:S02]  /*15010*/  IMAD.MOV.U32 R22, RZ, RZ, R12 ;  /* 0x000000ffff167224 */ /* 0x000fe400078e000c */
[C---:B------:R-:W-:Y:S01]  /*15020*/  FMUL.FTZ R23, R103.reuse, UR22 ;  /* 0x0000001667177c20 */ /* 0x040fe20008410000 */
[----:B------:R-:W-:Y:S01]  /*15030*/  FSETP.NEU.FTZ.AND P0, PT, R103, -INF , PT ;  /* 0xff8000006700780b */ /* 0x000fe20003f1d000 */
[----:B----4-:R-:W-:-:S03]  /*15040*/  IMAD.WIDE.U32 R2, R2, -0x2daee0ad, RZ ;  /* 0xd2511f5302027825 */ /* 0x010fc600078e00ff */
[----:B------:R-:W-:Y:S01]  /*15050*/  LOP3.LUT R12, R7, R2, R189, 0x96, !PT ;  /* 0x00000002070c7212 */ /* 0x000fe200078e96bd */
[----:B------:R-:W-:Y:S01]  /*15060*/  FFMA.FTZ R2, R50, UR22, -R20 ;  /* 0x0000001632027c23 */ /* 0x000fe20008010814 */
[----:B------:R-:W-:-:S03]  /*15070*/  FSEL R23, R23, RZ, P0 ;  /* 0x000000ff17177208 */ /* 0x000fc60000000000 */
[----:B------:R2:W-:Y:S01]  /*15080*/  MUFU.EX2 R185, R2 ;  /* 0x0000000200b97308 */ /* 0x0005e20000000800 */
[----:B------:R-:W-:Y:S01]  /*15090*/  FFMA.FTZ R4, R54, UR22, -R20 ;  /* 0x0000001636047c23 */ /* 0x000fe20008010814 */
[----:B-1----:R-:W-:Y:S01]  /*150a0*/  FMNMX.FTZ R101, R0, R101, !PT ;  /* 0x0000006500657209 */ /* 0x002fe20007810000 */
[----:B------:R-:W-:Y:S01]  /*150b0*/  FFMA.FTZ R0, R49, UR22, -R23 ;  /* 0x0000001631007c23 */ /* 0x000fe20008010817 */
[----:B---3--:R-:W-:-:S04]  /*150c0*/  FMNMX.FTZ R102, R102, R9, !PT ;  /* 0x0000000966667209 */ /* 0x008fc80007810000 */
        /* <DEDUP_REMOVED lines=9> */
[----:B-1----:R-:W-:-:S07]  /*15160*/  FFMA.FTZ R0, R67, UR22, -R23 ;  /* 0x0000001643007c23 */ /* 0x002fce0008010817 */
[----:B------:R1:W-:Y:S01]  /*15170*/  MUFU.EX2 R106, R0 ;  /* 0x00000000006a7308 */ /* 0x0003e20000000800 */
[----:B--2---:R-:W-:Y:S02]  /*15180*/  FSEL R2, R103, RZ, P0 ;  /* 0x000000ff67027208 */ /* 0x004fe40000000000 */
[----:B------:R-:W-:-:S03]  /*15190*/  FSETP.NEU.FTZ.AND P0, PT, R101, -INF , PT ;  /* 0xff8000006500780b */ /* 0x000fc60003f1d000 */
[----:B------:R-:W-:Y:S01]  /*151a0*/  FADD.FTZ R18, R244, -R2 ;  /* 0x80000002f4127221 */ /* 0x000fe20000010000 */
[----:B------:R-:W-:Y:S02]  /*151b0*/  FSEL R2, R102, RZ, P1 ;  /* 0x000000ff66027208 */ /* 0x000fe40000800000 */
[----:B-1----:R-:W-:Y:S01]  /*151c0*/  FSEL R0, R101, RZ, P0 ;  /* 0x000000ff65007208 */ /* 0x002fe20000000000 */
[----:B------:R-:W-:Y:S01]  /*151d0*/  IMAD.WIDE.U32 R4, R4, -0x326172a9, RZ ;  /* 0xcd9e8d5704047825 */ /* 0x000fe200078e00ff */
[----:B------:R-:W-:-:S03]  /*151e0*/  PRMT R244, R231, 0x7054, R231 ;  /* 0x00007054e7f47816 */ /* 0x000fc600000000e7 */
[----:B------:R-:W-:Y:S01]  /*151f0*/  FADD.FTZ R19, R235, -R2 ;  /* 0x80000002eb137221 */ /* 0x000fe20000010000 */
[----:B------:R-:W-:Y:S01]  /*15200*/  MOV R235, R29 ;  /* 0x0000001d00eb7202 */ /* 0x000fe20000000f00 */
[----:B------:R-:W-:Y:S01]  /*15210*/  FADD.FTZ R30, R234, -R0 ;  /* 0x80000000ea1e7221 */ /* 0x000fe20000010000 */
[----:B------:R-:W-:Y:S01]  /*15220*/  FFMA.FTZ R2, R66, UR22, -R23 ;  /* 0x0000001642027c23 */ /* 0x000fe20008010817 */
[----:B------:R-:W-:Y:S02]  /*15230*/  IMAD.MOV.U32 R234, RZ, RZ, R28 ;  /* 0x000000ffffea7224 */ /* 0x000fe400078e001c */
[----:B------:R-:W-:Y:S01]  /*15240*/  IMAD.WIDE.U32 R28, R12, -0x326172a9, RZ ;  /* 0xcd9e8d570c1c7825 */ /* 0x000fe200078e00ff */
[----:B------:R1:W2:Y:S01]  /*15250*/  MUFU.EX2 R51, R2 ;  /* 0x0000000200337308 */ /* 0x0002a20000000800 */
[----:B------:R-:W-:Y:S02]  /*15260*/  HSET2.LE.AND R10, R16, R244, PT ;  /* 0x000000f4100a7233 */ /* 0x000fe40003803000 */
[----:B---3--:R-:W-:-:S02]  /*15270*/  F2FP.BF16.F32.PACK_AB R0, R57, R185 ;  /* 0x000000b93900723e */ /* 0x008fc400000010ff */
[----:B------:R-:W-:Y:S01]  /*15280*/  LOP3.LUT R4, R29, R4, R194, 0x96, !PT ;  /* 0x000000041d047212 */ /* 0x000fe200078e96c2 */
[----:B------:R-:W-:Y:S02]  /*15290*/  IMAD.MOV.U32 R21, RZ, RZ, R15 ;  /* 0x000000ffff157224 */ /* 0x000fe400078e000f */
[----:B------:R-:W-:Y:S01]  /*152a0*/  FADD.FTZ R15, R245, -R3 ;  /* 0x80000003f50f7221 */ /* 0x000fe20000010000 */
[----:B------:R-:W-:Y:S02]  /*152b0*/  LOP3.LUT R10, R10, R0, RZ, 0xc0, !PT ;  /* 0x000000000a0a7212 */ /* 0x000fe400078ec0ff */
[----:B------:R-:W-:Y:S01]  /*152c0*/  HSET2.LE.AND R11, R11, R244, PT ;  /* 0x000000f40b0b7233 */ /* 0x000fe20003803000 */
[----:B------:R-:W-:Y:S01]  /*152d0*/  IMAD.WIDE.U32 R32, R4, -0x2daee0ad, RZ ;  /* 0xd2511f5304207825 */ /* 0x000fe200078e00ff */
[----:B----4-:R-:W-:Y:S02]  /*152e0*/  F2FP.BF16.F32.PACK_AB R0, R56, R63 ;  /* 0x0000003f3800723e */ /* 0x010fe400000010ff */
[----:B-1----:R-:W-:-:S05]  /*152f0*/  LOP3.LUT R2, R5, R26, R193, 0x96, !PT ;  /* 0x0000001a05027212 */ /* 0x002fca00078e96c1 */
        /* <DEDUP_REMOVED lines=22> */
[----:B------:R-:W-:Y:S01]  /*15460*/  IMAD.MOV.U32 R41, RZ, RZ, R17 ;  /* 0x000000ffff297224 */ /* 0x000fe200078e0011 */
[----:B------:R-:W-:Y:S01]  /*15470*/  HSET2.LE.AND R6, R6, R244, PT ;  /* 0x000000f406067233 */ /* 0x000fe20003803000 */
[----:B------:R-:W-:-:S04]  /*15480*/  IMAD.WIDE.U32 R16, R7, -0x326172a9, RZ ;  /* 0xcd9e8d5707107825 */ /* 0x000fc800078e00ff */
[----:B------:R-:W-:Y:S02]  /*15490*/  IMAD.MOV.U32 R61, RZ, RZ, R22 ;  /* 0x000000ffff3d7224 */ /* 0x000fe400078e0016 */
        /* <DEDUP_REMOVED lines=22> */
[----:B------:R-:W-:Y:S01]  /*15600*/  MUFU.EX2 R100, R3 ;  /* 0x0000000300647308 */ /* 0x000fe20000000800 */
[----:B------:R-:W-:-:S07]  /*15610*/  FMUL.FTZ R15, R15, UR22 ;  /* 0x000000160f0f7c20 */ /* 0x000fce0008410000 */
[----:B------:R-:W1:Y:S01]  /*15620*/  MUFU.EX2 R245, R2 ;  /* 0x0000000200f57308 */ /* 0x000e620000000800 */
[----:B------:R-:W-:Y:S01]  /*15630*/  IMAD.MOV.U32 R67, RZ, RZ, R25 ;  /* 0x000000ffff437224 */ /* 0x000fe200078e0019 */
[----:B------:R-:W-:Y:S02]  /*15640*/  SHF.R.U32.HI R5, RZ, 0x10, R0 ;  /* 0x00000010ff057819 */ /* 0x000fe40000011600 */
[----:B------:R-:W-:-:S04]  /*15650*/  HSET2.LE.AND R4, R4, R244, PT ;  /* 0x000000f404047233 */ /* 0x000fc80003803000 */
[----:B------:R2:W-:Y:S01]  /*15660*/  MUFU.EX2 R25, R15 ;  /* 0x0000000f00197308 */ /* 0x0005e20000000800 */
[----:B------:R-:W-:Y:S02]  /*15670*/  SHF.R.U32.HI R0, RZ, 0x18, R0 ;  /* 0x00000018ff007819 */ /* 0x000fe40000011600 */
[----:B------:R-:W-:Y:S02]  /*15680*/  LOP3.LUT R5, R5, 0xff, RZ, 0xc0, !PT ;  /* 0x000000ff05057812 */ /* 0x000fe400078ec0ff */
[----:B-1----:R-:W-:Y:S01]  /*15690*/  F2FP.BF16.F32.PACK_AB R2, R245, R100 ;  /* 0x00000064f502723e */ /* 0x002fe200000010ff */
[----:B--2---:R-:W1:Y:S03]  /*156a0*/  LDSM.16.MT88.4 R12, [R212+0x9000] ;  /* 0x00900000d40c783b */ /* 0x004e660000004200 */
[----:B------:R-:W-:Y:S01]  /*156b0*/  LOP3.LUT R4, R4, R2, RZ, 0xc0, !PT ;  /* 0x0000000204047212 */ /* 0x000fe200078ec0ff */
[----:B------:R-:W-:Y:S01]  /*156c0*/  FFMA.FTZ R2, R180, UR22, -R22 ;  /* 0x00000016b4027c23 */ /* 0x000fe20008010816 */
[----:B------:R-:W-:Y:S01]  /*156d0*/  PRMT R5, R5, 0x5410, R0 ;  /* 0x0000541005057816 */ /* 0x000fe20000000000 */
[----:B------:R-:W-:Y:S01]  /*156e0*/  FFMA.FTZ R0, R179, UR22, -R22 ;  /* 0x00000016b3007c23 */ /* 0x000fe20008010816 */
[----:B------:R-:W-:Y:S01]  /*156f0*/  MOV R50, R184 ;  /* 0x000000b800327202 */ /* 0x000fe20000000f00 */
[----:B------:R-:W-:Y:S01]  /*15700*/  FMUL.FTZ R18, R18, UR22 ;  /* 0x0000001612127c20 */ /* 0x000fe20008410000 */
[----:B------:R-:W-:Y:S01]  /*15710*/  MUFU.EX2 R62, R2 ;  /* 0x00000002003e7308 */ /* 0x000fe20000000800 */
[----:B------:R-:W-:Y:S01]  /*15720*/  FMUL.FTZ R19, R19, UR22 ;  /* 0x0000001613137c20 */ /* 0x000fe20008410000 */
[----:B------:R-:W-:Y:S01]  /*15730*/  FMUL.FTZ R30, R30, UR22 ;  /* 0x000000161e1e7c20 */ /* 0x000fe20008410000 */
[----:B------:R-:W-:-:S05]  /*15740*/  MOV R66, R24 ;  /* 0x0000001800427202 */ /* 0x000fca0000000f00 */
[----:B------:R-:W2:Y:S08]  /*15750*/  MUFU.EX2 R184, R0 ;  /* 0x0000000000b87308 */ /* 0x000eb00000000800 */
[----:B------:R-:W3:Y:S08]  /*15760*/  MUFU.EX2 R24, R18 ;  /* 0x0000001200187308 */ /* 0x000ef00000000800 */
[----:B------:R-:W4:Y:S08]  /*15770*/  MUFU.EX2 R46, R19 ;  /* 0x00000013002e7308 */ /* 0x000f300000000800 */
[----:B------:R-:W1:Y:S01]  /*15780*/  MUFU.EX2 R47, R30 ;  /* 0x0000001e002f7308 */ /* 0x000e620000000800 */
[----:B------:R-:W-:-:S02]  /*15790*/  HSET2.LE.AND R5, R5, R244, PT ;  /* 0x000000f405057233 */ /* 0x000fc40003803000 */
[----:B--2---:R-:W-:Y:S01]  /*157a0*/  F2FP.BF16.F32.PACK_AB R0, R184, R62 ;  /* 0x0000003eb800723e */ /* 0x004fe200000010ff */
[-C--:B------:R-:W-:Y:S01]  /*157b0*/  FMUL.FTZ R116, R116, R25.reuse ;  /* 0x0000001974747220 */ /* 0x080fe20000410000 */
[-C--:B------:R-:W-:Y:S01]  /*157c0*/  FMUL.FTZ R117, R117, R25.reuse ;  /* 0x0000001975757220 */ /* 0x080fe20000410000 */
[-C--:B---3--:R-:W-:Y:S01]  /*157d0*/  FMUL.FTZ R118, R118, R24.reuse ;  /* 0x0000001876767220 */ /* 0x088fe20000410000 */
[----:B------:R-:W-:Y:S01]  /*157e0*/  FMUL.FTZ R119, R119, R24 ;  /* 0x0000001877777220 */ /* 0x000fe20000410000 */
[----:B------:R-:W-:Y:S01]  /*157f0*/  LOP3.LUT R5, R5, R0, RZ, 0xc0, !PT ;  /* 0x0000000005057212 */ /* 0x000fe200078ec0ff */
[-C--:B----4-:R-:W-:Y:S01]  /*15800*/  FMUL.FTZ R112, R112, R46.reuse ;  /* 0x0000002e70707220 */ /* 0x090fe20000410000 */
[----:B------:R-:W-:Y:S01]  /*15810*/  FMUL.FTZ R113, R113, R46 ;  /* 0x0000002e71717220 */ /* 0x000fe20000410000 */
[-C--:B------:R-:W-:Y:S01]  /*15820*/  FMUL.FTZ R120, R120, R25.reuse ;  /* 0x0000001978787220 */ /* 0x080fe20000410000 */
[----:B------:R-:W-:Y:S01]  /*15830*/  FMUL.FTZ R121, R121, R25 ;  /* 0x0000001979797220 */ /* 0x000fe20000410000 */
[-C--:B------:R-:W-:Y:S01]  /*15840*/  FMUL.FTZ R122, R122, R24.reuse ;  /* 0x000000187a7a7220 */ /* 0x080fe20000410000 */
[----:B------:R-:W-:Y:S01]  /*15850*/  FMUL.FTZ R123, R123, R24 ;  /* 0x000000187b7b7220 */ /* 0x000fe20000410000 */
[-C--:B------:R-:W-:Y:S01]  /*15860*/  FMUL.FTZ R124, R124, R46.reuse ;  /* 0x0000002e7c7c7220 */ /* 0x080fe20000410000 */
[----:B------:R-:W-:Y:S01]  /*15870*/  FMUL.FTZ R125, R125, R46 ;  /* 0x0000002e7d7d7220 */ /* 0x000fe20000410000 */
[-C--:B-1----:R-:W-:Y:S01]  /*15880*/  FMUL.FTZ R114, R114, R47.reuse ;  /* 0x0000002f72727220 */ /* 0x082fe20000410000 */
[-C--:B------:R-:W-:Y:S01]  /*15890*/  FMUL.FTZ R115, R115, R47.reuse ;  /* 0x0000002f73737220 */ /* 0x080fe20000410000 */
[-C--:B------:R-:W-:Y:S01]  /*158a0*/  FMUL.FTZ R126, R126, R47.reuse ;  /* 0x0000002f7e7e7220 */ /* 0x080fe20000410000 */
[----:B------:R-:W-:Y:S01]  /*158b0*/  FMUL.FTZ R127, R127, R47 ;  /* 0x0000002f7f7f7220 */ /* 0x000fe20000410000 */
[-C--:B------:R-:W-:Y:S06]  /*158c0*/  HMMA.16816.F32.BF16 R176, R8, R12.reuse, R116 ;  /* 0x0000000c08b0723c */ /* 0x080fec0000041874 */
        /* <DEDUP_REMOVED lines=86> */
[----:B------:R-:W-:Y:S01]  /*15e30*/  MOV R124, R55 ;  /* 0x00000037007c7202 */ /* 0x000fe20000000f00 */
[----:B------:R-:W-:Y:S01]  /*15e40*/  IMAD.MOV.U32 R55, RZ, RZ, R51 ;  /* 0x000000ffff377224 */ /* 0x000fe200078e0033 */
[----:B------:R-:W-:Y:S01]  /*15e50*/  MOV R126, R49 ;  /* 0x00000031007e7202 */ /* 0x000fe20000000f00 */
[----:B------:R-:W-:-:S02]  /*15e60*/  IMAD.MOV.U32 R180, RZ, RZ, R50 ;  /* 0x000000ffffb47224 */ /* 0x000fc400078e0032 */
[----:B------:R-:W-:Y:S02]  /*15e70*/  IMAD.MOV.U32 R127, RZ, RZ, R48 ;  /* 0x000000ffff7f7224 */ /* 0x000fe400078e0030 */
[-C--:B------:R-:W-:Y:S01]  /*15e80*/  FMUL.FTZ R80, R80, R25.reuse ;  /* 0x0000001950507220 */ /* 0x080fe20000410000 */
[----:B------:R-:W-:Y:S02]  /*15e90*/  IMAD.MOV.U32 R0, RZ, RZ, R63 ;  /* 0x000000ffff007224 */ /* 0x000fe400078e003f */
[----:B------:R-:W-:Y:S01]  /*15ea0*/  FMUL.FTZ R81, R81, R25 ;  /* 0x0000001951517220 */ /* 0x000fe20000410000 */
[----:B------:R-:W-:Y:S02]  /*15eb0*/  IMAD.MOV.U32 R128, RZ, RZ, R60 ;  /* 0x000000ffff807224 */ /* 0x000fe400078e003c */
[-C--:B------:R-:W-:Y:S01]  /*15ec0*/  FMUL.FTZ R82, R82, R24.reuse ;  /* 0x0000001852527220 */ /* 0x080fe20000410000 */
[----:B------:R-:W-:Y:S01]  /*15ed0*/  FMUL.FTZ R83, R83, R24 ;  /* 0x0000001853537220 */ /* 0x000fe20000410000 */
[----:B------:R-:W-:Y:S01]  /*15ee0*/  MOV R129, R59 ;  /* 0x0000003b00817202 */ /* 0x000fe20000000f00 */
[----:B------:R-:W-:Y:S01]  /*15ef0*/  IMAD.MOV.U32 R172, RZ, RZ, R42 ;  /* 0x000000ffffac7224 */ /* 0x000fe200078e002a */
[----:B------:R-:W-:Y:S01]  /*15f00*/  MOV R175, R245 ;  /* 0x000000f500af7202 */ /* 0x000fe20000000f00 */
[----:B------:R-:W-:Y:S01]  /*15f10*/  IMAD.MOV.U32 R245, RZ, RZ, R41 ;  /* 0x000000fffff57224 */ /* 0x000fe200078e0029 */
[----:B-1----:R-:W-:Y:S07]  /*15f20*/  HMMA.16816.F32.BF16 R48, R8, R12, R68 ;  /* 0x0000000c0830723c */ /* 0x002fee0000041844 */
[----:B------:R-:W-:Y:S01]  /*15f30*/  MOV R70, R62 ;  /* 0x0000003e00467202 */ /* 0x000fe20000000f00 */
[----:B------:R-:W-:-:S02]  /*15f40*/  IMAD.MOV.U32 R71, RZ, RZ, R61 ;  /* 0x000000ffff477224 */ /* 0x000fc400078e003d */
[----:B------:R-:W-:Y:S01]  /*15f50*/  HMMA.16816.F32.BF16 R60, R4, R12, R72 ;  /* 0x0000000c043c723c */ /* 0x000fe20000041848 */
[----:B------:R-:W-:Y:S01]  /*15f60*/  IMAD.MOV.U32 R68, RZ, RZ, R58 ;  /* 0x000000ffff447224 */ /* 0x000fe200078e003a */
[----:B------:R-:W-:-:S05]  /*15f70*/  MOV R69, R43 ;  /* 0x0000002b00457202 */ /* 0x000fca0000000f00 */
[----:B------:R-:W-:Y:S01]  /*15f80*/  IMAD.MOV.U32 R73, RZ, RZ, R57 ;  /* 0x000000ffff497224 */ /* 0x000fe200078e0039 */
[----:B------:R-:W-:Y:S02]  /*15f90*/  MOV R72, R56 ;  /* 0x0000003800487202 */ /* 0x000fe40000000f00 */
[----:B------:R-:W-:Y:S07]  /*15fa0*/  HMMA.16816.F32.BF16 R56, R4, R14, R76 ;  /* 0x0000000e0438723c */ /* 0x000fee000004184c */
[----:B------:R-:W-:-:S02]  /*15fb0*/  IMAD.MOV.U32 R78, RZ, RZ, R127 ;  /* 0x000000ffff4e7224 */ /* 0x000fc400078e007f */
[----:B------:R-:W-:Y:S01]  /*15fc0*/  IMAD.MOV.U32 R127, RZ, RZ, R186 ;  /* 0x000000ffff7f7224 */ /* 0x000fe200078e00ba */
[----:B------:R-:W-:Y:S02]  /*15fd0*/  MOV R186, R40 ;  /* 0x0000002800ba7202 */ /* 0x000fe40000000f00 */
[----:B------:R-:W-:Y:S01]  /*15fe0*/  HMMA.16816.F32.BF16 R40, R8, R14, R80 ;  /* 0x0000000e0828723c */ /* 0x000fe20000041850 */
[----:B------:R-:W1:Y:S01]  /*15ff0*/  LDSM.16.MT88.4 R12, [R214+0xb000] ;  /* 0x00b00000d60c783b */ /* 0x000e620000004200 */
[----:B------:R-:W-:Y:S02]  /*16000*/  IMAD.MOV.U32 R79, RZ, RZ, R126 ;  /* 0x000000ffff4f7224 */ /* 0x000fe400078e007e */
[----:B------:R-:W-:Y:S02]  /*16010*/  IMAD.MOV.U32 R126, RZ, RZ, R54 ;  /* 0x000000ffff7e7224 */ /* 0x000fe400078e0036 */
[----:B------:R-:W-:Y:S02]  /*16020*/  VIADD R54, R232, 0x1715609d ;  /* 0x1715609de8367836 */ /* 0x000fe40000000000 */
[----:B------:R-:W-:Y:S01]  /*16030*/  FMUL.FTZ R88, R88, R46 ;  /* 0x0000002e58587220 */ /* 0x000fe20000410000 */
[----:B------:R-:W-:-:S02]  /*16040*/  IMAD.MOV.U32 R130, RZ, RZ, R18 ;  /* 0x000000ffff827224 */ /* 0x000fc400078e0012 */
[-C--:B------:R-:W-:Y:S01]  /*16050*/  FMUL.FTZ R89, R89, R46.reuse ;  /* 0x0000002e59597220 */ /* 0x080fe20000410000 */
[-C--:B------:R-:W-:Y:S01]  /*16060*/  FMUL.FTZ R90, R90, R47.reuse ;  /* 0x0000002f5a5a7220 */ /* 0x080fe20000410000 */
[-C--:B------:R-:W-:Y:S01]  /*16070*/  FMUL.FTZ R91, R91, R47.reuse ;  /* 0x0000002f5b5b7220 */ /* 0x080fe20000410000 */
[-C--:B------:R-:W-:Y:S01]  /*16080*/  FMUL.FTZ R92, R92, R46.reuse ;  /* 0x0000002e5c5c7220 */ /* 0x080fe20000410000 */
[----:B------:R-:W-:Y:S01]  /*16090*/  FMUL.FTZ R93, R93, R46 ;  /* 0x0000002e5d5d7220 */ /* 0x000fe20000410000 */
[-C--:B------:R-:W-:Y:S01]  /*160a0*/  FMUL.FTZ R94, R94, R47.reuse ;  /* 0x0000002f5e5e7220 */ /* 0x080fe20000410000 */
[----:B------:R-:W-:Y:S01]  /*160b0*/  FMUL.FTZ R95, R95, R47 ;  /* 0x0000002f5f5f7220 */ /* 0x000fe20000410000 */
[----:B------:R-:W-:Y:S02]  /*160c0*/  MOV R18, R2 ;  /* 0x0000000200127202 */ /* 0x000fe40000000f00 */
        /* <DEDUP_REMOVED lines=9> */
[----:B------:R-:W-:-:S02]  /*16160*/  IMAD.MOV.U32 R131, RZ, RZ, R19 ;  /* 0x000000ffff837224 */ /* 0x000fc400078e0013 */
[----:B------:R-:W-:Y:S02]  /*16170*/  IMAD.MOV.U32 R19, RZ, RZ, R3 ;  /* 0x000000ffff137224 */ /* 0x000fe400078e0003 */
[----:B------:R-:W-:Y:S01]  /*16180*/  IMAD.MOV.U32 R174, RZ, RZ, R55 ;  /* 0x000000ffffae7224 */ /* 0x000fe200078e0037 */
[----:B------:R-:W-:Y:S01]  /*16190*/  MOV R125, R0 ;  /* 0x00000000007d7202 */ /* 0x000fe20000000f00 */
[----:B------:R-:W-:-:S04]  /*161a0*/  IMAD.WIDE.U32 R2, R2, -0x2daee0ad, RZ ;  /* 0xd2511f5302027825 */ /* 0x000fc800078e00ff */
[----:B------:R-:W-:Y:S01]  /*161b0*/  FFMA.FTZ R0, R240, UR22, -R20 ;  /* 0x00000016f0007c23 */ /* 0x000fe20008010814 */
[----:B------:R-:W-:Y:S01]  /*161c0*/  VIADD R55, R233, 0x646e171e ;  /* 0x646e171ee9377836 */ /* 0x000fe20000000000 */
[C---:B-1----:R-:W-:Y:S06]  /*161d0*/  HMMA.16816.F32.BF16 R88, R4.reuse, R12, R88 ;  /* 0x0000000c0458723c */ /* 0x042fec0000041858 */
[----:B------:R-:W-:Y:S01]  /*161e0*/  HMMA.16816.F32.BF16 R92, R4, R14, R92 ;  /* 0x0000000e045c723c */ /* 0x000fe2000004185c */
[----:B------:R1:W-:Y:S06]  /*161f0*/  MUFU.EX2 R240, R0 ;  /* 0x0000000000f07308 */ /* 0x0003ec0000000800 */
[----:B------:R-:W-:Y:S01]  /*16200*/  LOP3.LUT R5, R17, R28, R54, 0x96, !PT ;  /* 0x0000001c11057212 */ /* 0x000fe200078e9636 */
[----:B------:R-:W-:Y:S01]  /*16210*/  HMMA.16816.F32.BF16 R84, R8, R12, R84 ;  /* 0x0000000c0854723c */ /* 0x000fe20000041854 */
[----:B------:R-:W-:-:S02]  /*16220*/  LOP3.LUT R4, R3, R38, R55, 0x96, !PT ;  /* 0x0000002603047212 */ /* 0x000fc400078e9637 */
[----:B------:R-:W-:-:S03]  /*16230*/  LOP3.LUT R7, R2, 0xffff, RZ, 0xc0, !PT ;  /* 0x0000ffff02077812 */ /* 0x000fc600078ec0ff */
[----:B------:R-:W-:Y:S01]  /*16240*/  HMMA.16816.F32.BF16 R96, R8, R14, R96 ;  /* 0x0000000e0860723c */ /* 0x000fe20000041860 */
[----:B------:R-:W-:Y:S02]  /*16250*/  LOP3.LUT R13, R2, 0xff, RZ, 0xc0, !PT ;  /* 0x000000ff020d7812 */ /* 0x000fe400078ec0ff */
[----:B------:R-:W-:Y:S01]  /*16260*/  SHF.R.U32.HI R12, RZ, 0x10, R2 ;  /* 0x00000010ff0c7819 */ /* 0x000fe20000011602 */
[----:B-1----:R-:W-:-:S03]  /*16270*/  FFMA.FTZ R0, R236, UR22, -R20 ;  /* 0x00000016ec007c23 */ /* 0x002fc60008010814 */
        /* <DEDUP_REMOVED lines=12> */
[----:B------:R1:W-:Y:S01]  /*16340*/  MUFU.EX2 R38, R3 ;  /* 0x0000000300267308 */ /* 0x0003e20000000800 */
[----:B------:R-:W-:Y:S02]  /*16350*/  FFMA.FTZ R5, R192, UR22, -R20 ;  /* 0x00000016c0057c23 */ /* 0x000fe40008010814 */
[----:B------:R-:W-:-:S02]  /*16360*/  PRMT R7, R2, 0x5410, R11 ;  /* 0x0000541002077816 */ /* 0x000fc4000000000b */
[----:B------:R-:W-:-:S04]  /*16370*/  SHF.R.U32.HI R2, RZ, 0x8, R6 ;  /* 0x00000008ff027819 */ /* 0x000fc80000011606 */
[----:B------:R-:W-:Y:S01]  /*16380*/  PRMT R15, R10, 0x5410, R2 ;  /* 0x000054100a0f7816 */ /* 0x000fe20000000002 */
[----:B-1----:R-:W-:-:S04]  /*16390*/  FFMA.FTZ R3, R242, UR22, -R23 ;  /* 0x00000016f2037c23 */ /* 0x002fc80008010817 */
[----:B------:R1:W-:Y:S01]  /*163a0*/  MUFU.EX2 R192, R3 ;  /* 0x0000000300c07308 */ /* 0x0003e20000000800 */
[----:B------:R-:W-:-:S04]  /*163b0*/  LOP3.LUT R2, R9, 0xff, RZ, 0xc0, !PT ;  /* 0x000000ff09027812 */ /* 0x000fc800078ec0ff */
[----:B------:R-:W-:Y:S02]  /*163c0*/  PRMT R14, R2, 0x5410, R8 ;  /* 0x00005410020e7816 */ /* 0x000fe40000000008 */
[----:B------:R-:W-:Y:S01]  /*163d0*/  LOP3.LUT R2, R4, 0xffff, RZ, 0xc0, !PT ;  /* 0x0000ffff04027812 */ /* 0x000fe200078ec0ff */
[----:B-1----:R-:W-:-:S04]  /*163e0*/  FFMA.FTZ R3, R239, UR22, -R23 ;  /* 0x00000016ef037c23 */ /* 0x002fc80008010817 */
[----:B------:R1:W-:Y:S01]  /*163f0*/  MUFU.EX2 R76, R3 ;  /* 0x00000003004c7308 */ /* 0x0003e20000000800 */
[----:B------:R-:W-:-:S07]  /*16400*/  LOP3.LUT R6, R4, 0xff, RZ, 0xc0, !PT ;  /* 0x000000ff04067812 */ /* 0x000fce00078ec0ff */
[----:B------:R2:W-:Y:S01]  /*16410*/  MUFU.EX2 R75, R5 ;  /* 0x00000005004b7308 */ /* 0x0005e20000000800 */
[----:B-1----:R-:W-:-:S07]  /*16420*/  FFMA.FTZ R3, R195, UR22, -R23 ;  /* 0x00000016c3037c23 */ /* 0x002fce0008010817 */
[----:B------:R1:W3:Y:S01]  /*16430*/  MUFU.EX2 R77, R3 ;  /* 0x00000003004d7308 */ /* 0x0002e20000000800 */
[--C-:B--2---:R-:W-:Y:S02]  /*16440*/  SHF.R.U32.HI R5, RZ, 0x18, R4.reuse ;  /* 0x00000018ff057819 */ /* 0x104fe40000011604 */
[----:B-1----:R-:W-:Y:S02]  /*16450*/  SHF.R.U32.HI R3, RZ, 0x10, R4 ;  /* 0x00000010ff037819 */ /* 0x002fe40000011604 */
[----:B------:R-:W-:Y:S02]  /*16460*/  SHF.R.U32.HI R4, RZ, 0x8, R2 ;  /* 0x00000008ff047819 */ /* 0x000fe40000011602 */
[----:B------:R-:W-:Y:S01]  /*16470*/  LOP3.LUT R2, R3, 0xff, RZ, 0xc0, !PT ;  /* 0x000000ff03027812 */ /* 0x000fe200078ec0ff */
[----:B------:R-:W-:-:S03]  /*16480*/  FFMA.FTZ R3, R181, UR22, -R23 ;  /* 0x00000016b5037c23 */ /* 0x000fc60008010817 */
[----:B------:R-:W-:Y:S01]  /*16490*/  PRMT R5, R2, 0x5410, R5 ;  /* 0x0000541002057816 */ /* 0x000fe20000000005 */
[----:B------:R1:W2:Y:S01]  /*164a0*/  MUFU.EX2 R32, R3 ;  /* 0x0000000300207308 */ /* 0x0002a20000000800 */
[----:B------:R-:W-:Y:S02]  /*164b0*/  LOP3.LUT R2, R0, 0xffff, RZ, 0xc0, !PT ;  /* 0x0000ffff00027812 */ /* 0x000fe400078ec0ff */
[----:B------:R-:W-:Y:S01]  /*164c0*/  PRMT R6, R6, 0x5410, R4 ;  /* 0x0000541006067816 */ /* 0x000fe20000000004 */
[----:B------:R-:W-:-:S04]  /*164d0*/  FFMA.FTZ R4, R241, UR22, -R21 ;  /* 0x00000016f1047c23 */ /* 0x000fc80008010815 */
[----:B------:R-:W-:Y:S01]  /*164e0*/  MUFU.EX2 R16, R4 ;  /* 0x0000000400107308 */ /* 0x000fe20000000800 */
[----:B-1----:R-:W-:-:S07]  /*164f0*/  FFMA.FTZ R3, R246, UR22, -R21 ;  /* 0x00000016f6037c23 */ /* 0x002fce0008010815 */
[----:B------:R1:W-:Y:S01]  /*16500*/  MUFU.EX2 R17, R3 ;  /* 0x0000000300117308 */ /* 0x0003e20000000800 */
[----:B---3--:R-:W-:Y:S01]  /*16510*/  MOV R181, R77 ;  /* 0x0000004d00b57202 */ /* 0x008fe20000000f00 */
[----:B------:R-:W-:Y:S01]  /*16520*/  IMAD.MOV.U32 R77, RZ, RZ, R78 ;  /* 0x000000ffff4d7224 */ /* 0x000fe200078e004e */
[----:B-1----:R-:W-:Y:S02]  /*16530*/  SHF.R.U32.HI R3, RZ, 0x8, R2 ;  /* 0x00000008ff037819 */ /* 0x002fe40000011602 */
[----:B------:R-:W-:-:S04]  /*16540*/  LOP3.LUT R2, R0, 0xff, RZ, 0xc0, !PT ;  /* 0x000000ff00027812 */ /* 0x000fc800078ec0ff */
[----:B------:R-:W-:Y:S01]  /*16550*/  PRMT R4, R2, 0x5410, R3 ;  /* 0x0000541002047816 */ /* 0x000fe20000000003 */
[----:B------:R-:W-:Y:S01]  /*16560*/  FFMA.FTZ R2, R237, UR22, -R21 ;  /* 0x00000016ed027c23 */ /* 0x000fe20008010815 */
[----:B------:R-:W-:-:S03]  /*16570*/  SHF.R.U32.HI R3, RZ, 0x10, R0 ;  /* 0x00000010ff037819 */ /* 0x000fc60000011600 */
[----:B------:R1:W3:Y:S01]  /*16580*/  MUFU.EX2 R8, R2 ;  /* 0x0000000200087308 */ /* 0x0002e20000000800 */
[----:B------:R-:W-:Y:S01]  /*16590*/  MOV R78, R79 ;  /* 0x0000004f004e7202 */ /* 0x000fe20000000f00 */
[----:B------:R-:W-:Y:S02]  /*165a0*/  IMAD.MOV.U32 R79, RZ, RZ, R72 ;  /* 0x000000ffff4f7224 */ /* 0x000fe400078e0048 */
[----:B------:R-:W-:Y:S01]  /*165b0*/  IMAD.MOV.U32 R72, RZ, RZ, R73 ;  /* 0x000000ffff487224 */ /* 0x000fe200078e0049 */
[----:B------:R-:W-:Y:S01]  /*165c0*/  MOV R73, R68 ;  /* 0x0000004400497202 */ /* 0x000fe20000000f00 */
[----:B------:R-:W-:Y:S01]  /*165d0*/  IMAD.MOV.U32 R68, RZ, RZ, R172 ;  /* 0x000000ffff447224 */ /* 0x000fe200078e00ac */
[----:B-1----:R-:W-:Y:S02]  /*165e0*/  SHF.R.U32.HI R2, RZ, 0x18, R0 ;  /* 0x00000018ff027819 */ /* 0x002fe40000011600 */
[----:B------:R-:W-:Y:S01]  /*165f0*/  LOP3.LUT R0, R3, 0xff, RZ, 0xc0, !PT ;  /* 0x000000ff03007812 */ /* 0x000fe200078ec0ff */
[----:B------:R-:W-:-:S04]  /*16600*/  FFMA.FTZ R3, R188, UR22, -R21 ;  /* 0x00000016bc037c23 */ /* 0x000fc80008010815 */
[----:B------:R1:W4:Y:S01]  /*16610*/  MUFU.EX2 R246, R3 ;  /* 0x0000000300f67308 */ /* 0x0003220000000800 */
[----:B------:R-:W-:Y:S01]  /*16620*/  PRMT R12, R0, 0x5410, R2 ;  /* 0x00005410000c7816 */ /* 0x000fe20000000002 */
[----:B------:R-:W-:Y:S01]  /*16630*/  IMAD.MOV.U32 R172, RZ, RZ, R245 ;  /* 0x000000ffffac7224 */ /* 0x000fe200078e00f5 */
[----:B------:R-:W-:Y:S02]  /*16640*/  HSET2.LE.AND R0, R13, R244, PT ;  /* 0x000000f40d007233 */ /* 0x000fe40003803000 */
[----:B------:R-:W-:-:S04]  /*16650*/  F2FP.BF16.F32.PACK_AB R2, R38, R75 ;  /* 0x0000004b2602723e */ /* 0x000fc800000010ff */
[----:B------:R-:W-:Y:S01]  /*16660*/  LOP3.LUT R10, R0, R2, RZ, 0xc0, !PT ;  /* 0x00000002000a7212 */ /* 0x000fe200078ec0ff */
[----:B-1----:R-:W-:-:S04]  /*16670*/  FFMA.FTZ R3, R238, UR22, -R22 ;  /* 0x00000016ee037c23 */ /* 0x002fc80008010816 */
[----:B------:R1:W-:Y:S01]  /*16680*/  MUFU.EX2 R245, R3 ;  /* 0x0000000300f57308 */ /* 0x0003e20000000800 */
[----:B------:R-:W-:Y:S02]  /*16690*/  HSET2.LE.AND R0, R7, R244, PT ;  /* 0x000000f407007233 */ /* 0x000fe40003803000 */
[----:B--2---:R-:W-:-:S04]  /*166a0*/  F2FP.BF16.F32.PACK_AB R2, R32, R181 ;  /* 0x000000b52002723e */ /* 0x004fc800000010ff */
[----:B------:R-:W-:Y:S01]  /*166b0*/  LOP3.LUT R11, R0, R2, RZ, 0xc0, !PT ;  /* 0x00000002000b7212 */ /* 0x000fe200078ec0ff */
[----:B-1----:R-:W-:-:S04]  /*166c0*/  FFMA.FTZ R3, R191, UR22, -R22 ;  /* 0x00000016bf037c23 */ /* 0x002fc80008010816 */
[----:B------:R1:W2:Y:S01]  /*166d0*/  MUFU.EX2 R242, R3 ;  /* 0x0000000300f27308 */ /* 0x0002a20000000800 */
[----:B------:R-:W-:Y:S01]  /*166e0*/  HSET2.LE.AND R0, R6, R244, PT ;  /* 0x000000f406007233 */ /* 0x000fe20003803000 */
[----:B---3--:R-:W-:Y:S01]  /*166f0*/  IMAD.MOV.U32 R188, RZ, RZ, R8 ;  /* 0x000000ffffbc7224 */ /* 0x008fe200078e0008 */
[----:B------:R-:W-:Y:S01]  /*16700*/  MOV R191, R76 ;  /* 0x0000004c00bf7202 */ /* 0x000fe20000000f00 */
[----:B-1----:R-:W-:Y:S01]  /*16710*/  FFMA.FTZ R3, R248, UR22, -R22 ;  /* 0x00000016f8037c23 */ /* 0x002fe20008010816 */
[----:B------:R-:W-:-:S04]  /*16720*/  MOV R248, R74 ;  /* 0x0000004a00f87202 */ /* 0x000fc80000000f00 */
[----:B------:R-:W-:-:S04]  /*16730*/  F2FP.BF16.F32.PACK_AB R2, R248, R240 ;  /* 0x000000f0f802723e */ /* 0x000fc800000010ff */
[----:B------:R-:W-:Y:S02]  /*16740*/  LOP3.LUT R8, R0, R2, RZ, 0xc0, !PT ;  /* 0x0000000200087212 */ /* 0x000fe400078ec0ff */
[----:B------:R-:W-:Y:S02]  /*16750*/  HSET2.LE.AND R0, R5, R244, PT ;  /* 0x000000f405007233 */ /* 0x000fe40003803000 */
[----:B------:R-:W-:-:S04]  /*16760*/  F2FP.BF16.F32.PACK_AB R2, R191, R192 ;  /* 0x000000c0bf02723e */ /* 0x000fc800000010ff */
[----:B------:R-:W-:Y:S02]  /*16770*/  LOP3.LUT R9, R0, R2, RZ, 0xc0, !PT ;  /* 0x0000000200097212 */ /* 0x000fe400078ec0ff */
[----:B------:R-:W-:Y:S02]  /*16780*/  HSET2.LE.AND R0, R15, R244, PT ;  /* 0x000000f40f007233 */ /* 0x000fe40003803000 */
[----:B----4-:R-:W-:-:S04]  /*16790*/  F2FP.BF16.F32.PACK_AB R2, R246, R188 ;  /* 0x000000bcf602723e */ /* 0x010fc800000010ff */
        /* <DEDUP_REMOVED lines=22> */
[----:B-1----:R-:W-:Y:S01]  /*16900*/  HMMA.16816.F32.BF16 R184, R8, R12, R176 ;  /* 0x0000000c08b8723c */ /* 0x002fe200000418b0 */
[----:B------:R-:W-:-:S05]  /*16910*/  IMAD.MOV.U32 R75, RZ, RZ, R172 ;  /* 0x000000ffff4b7224 */ /* 0x000fca00078e00ac */
[----:B------:R-:W-:Y:S01]  /*16920*/  HMMA.16816.F32.BF16 R112, R4, R12, R112 ;  /* 0x0000000c0470723c */ /* 0x000fe20000041870 */
[----:B------:R-:W-:Y:S01]  /*16930*/  IMAD.MOV.U32 R178, RZ, RZ, R173 ;  /* 0x000000ffffb27224 */ /* 0x000fe200078e00ad */
[----:B------:R-:W-:Y:S01]  /*16940*/  MOV R177, R174 ;  /* 0x000000ae00b17202 */ /* 0x000fe20000000f00 */
[----:B------:R-:W-:-:S03]  /*16950*/  IMAD.MOV.U32 R176, RZ, RZ, R175 ;  /* 0x000000ffffb07224 */ /* 0x000fc600078e00af */
        /* <DEDUP_REMOVED lines=8> */
[----:B------:R-:W-:Y:S01]  /*169e0*/  IMAD.MOV.U32 R236, RZ, RZ, R77 ;  /* 0x000000ffffec7224 */ /* 0x000fe200078e004d */
[----:B------:R-:W-:Y:S01]  /*169f0*/  MOV R142, R72 ;  /* 0x00000048008e7202 */ /* 0x000fe20000000f00 */
[----:B------:R-:W-:Y:S01]  /*16a00*/  IMAD.MOV.U32 R33, RZ, RZ, R78 ;  /* 0x000000ffff217224 */ /* 0x000fe200078e004e */
[----:B------:R-:W-:Y:S01]  /*16a10*/  MOV R140, R74 ;  /* 0x0000004a008c7202 */ /* 0x000fe20000000f00 */
[----:B------:R-:W-:-:S02]  /*16a20*/  IMAD.MOV.U32 R143, RZ, RZ, R79 ;  /* 0x000000ffff8f7224 */ /* 0x000fc400078e004f */
[----:B------:R-:W-:Y:S02]  /*16a30*/  IMAD.MOV.U32 R195, RZ, RZ, R73 ;  /* 0x000000ffffc37224 */ /* 0x000fe400078e0049 */
[----:B------:R-:W-:Y:S01]  /*16a40*/  IMAD.MOV.U32 R45, RZ, RZ, R75 ;  /* 0x000000ffff2d7224 */ /* 0x000fe200078e004b */
[-C--:B-1----:R-:W-:Y:S06]  /*16a50*/  HMMA.16816.F32.BF16 R148, R8, R12.reuse, R148 ;  /* 0x0000000c0894723c */ /* 0x082fec0000041894 */
[C---:B------:R-:W-:Y:S06]  /*16a60*/  HMMA.16816.F32.BF16 R76, R4.reuse, R12, R144 ;  /* 0x0000000c044c723c */ /* 0x040fec0000041890 */
[-C--:B------:R-:W-:Y:S06]  /*16a70*/  HMMA.16816.F32.BF16 R72, R4, R14.reuse, R156 ;  /* 0x0000000e0448723c */ /* 0x080fec000004189c */
[----:B------:R-:W-:Y:S01]  /*16a80*/  HMMA.16816.F32.BF16 R152, R8, R14, R152 ;  /* 0x0000000e0898723c */ /* 0x000fe20000041898 */
[----:B------:R-:W1:Y:S01]  /*16a90*/  LDSM.16.MT88.4 R12, [R214+0xa400] ;  /* 0x00a40000d60c783b */ /* 0x000e620000004200 */
[----:B------:R-:W-:Y:S01]  /*16aa0*/  IMAD.MOV.U32 R44, RZ, RZ, R68 ;  /* 0x000000ffff2c7224 */ /* 0x000fe200078e0044 */
[----:B------:R-:W-:Y:S01]  /*16ab0*/  MOV R30, R69 ;  /* 0x00000045001e7202 */ /* 0x000fe20000000f00 */
[----:B------:R-:W-:-:S02]  /*16ac0*/  IMAD.MOV.U32 R31, RZ, RZ, R70 ;  /* 0x000000ffff1f7224 */ /* 0x000fc400078e0046 */
[----:B------:R-:W-:Y:S02]  /*16ad0*/  IMAD.MOV.U32 R39, RZ, RZ, R71 ;  /* 0x000000ffff277224 */ /* 0x000fe400078e0047 */
[----:B------:R-:W-:Y:S02]  /*16ae0*/  IMAD.MOV.U32 R179, RZ, RZ, R17 ;  /* 0x000000ffffb37224 */ /* 0x000fe400078e0011 */
[----:B------:R-:W-:Y:S02]  /*16af0*/  IMAD.MOV.U32 R141, RZ, RZ, R16 ;  /* 0x000000ffff8d7224 */ /* 0x000fe400078e0010 */
[----:B------:R-:W-:Y:S02]  /*16b00*/  IMAD.MOV.U32 R158, RZ, RZ, R18 ;  /* 0x000000ffff9e7224 */ /* 0x000fe400078e0012 */
[----:B------:R-:W-:Y:S02]  /*16b10*/  IMAD.MOV.U32 R159, RZ, RZ, R19 ;  /* 0x000000ffff9f7224 */ /* 0x000fe400078e0013 */
[----:B------:R-:W2:Y:S01]  /*16b20*/  LDSM.16.MT88.4 R16, [R212+0xb400] ;  /* 0x00b40000d410783b */ /* 0x000ea20000004200 */
[-C--:B-1----:R-:W-:Y:S06]  /*16b30*/  HMMA.16816.F32.BF16 R164, R8, R12.reuse, R164 ;  /* 0x0000000c08a4723c */ /* 0x082fec00000418a4 */
[C---:B------:R-:W-:Y:S06]  /*16b40*/  HMMA.16816.F32.BF16 R68, R4.reuse, R12, R160 ;  /* 0x0000000c0444723c */ /* 0x040fec00000418a0 */
[-C--:B------:R-:W-:Y:S06]  /*16b50*/  HMMA.16816.F32.BF16 R64, R4, R14.reuse, R64 ;  /* 0x0000000e0440723c */ /* 0x080fec0000041840 */
[----:B------:R-:W-:Y:S01]  /*16b60*/  HMMA.16816.F32.BF16 R168, R8, R14, R168 ;  /* 0x0000000e08a8723c */ /* 0x000fe200000418a8 */
[----:B------:R-:W1:Y:S01]  /*16b70*/  LDSM.16.MT88.4 R12, [R214+0xb400] ;  /* 0x00b40000d60c783b */ /* 0x000e620000004200 */
[----:B------:R-:W-:Y:S01]  /*16b80*/  UIADD3 UR4, UR4, 0x1, URZ ;  /* 0x0000000104047890 */ /* 0x000fe2000fffe03f */
[----:B------:R-:W-:-:S05]  /*16b90*/  IMAD.MOV.U32 R156, RZ, RZ, R130 ;  /* 0x000000ffff9c7224 */ /* 0x000fca00078e0082 */
[----:B------:R-:W-:-:S05]  /*16ba0*/  LOP3.LUT R2, R107, UR4, R233, 0x96, !PT ;  /* 0x000000046b027c12 */ /* 0x000fca000f8e96e9 */
[----:B------:R-:W-:Y:S01]  /*16bb0*/  IMAD.WIDE.U32 R2, R2, -0x326172a9, RZ ;  /* 0xcd9e8d5702027825 */ /* 0x000fe200078e00ff */
[C---:B--2---:R-:W-:Y:S04]  /*16bc0*/  HMMA.16816.F32.BF16 R60, R4.reuse, R16, R60 ;  /* 0x00000010043c723c */ /* 0x044fe8000004183c */
[C-C-:B------:R-:W-:Y:S02]  /*16bd0*/  LOP3.LUT R0, R3.reuse, R156, R182.reuse, 0x96, !PT ;  /* 0x0000009c03007212 */ /* 0x140fe400078e96b6 */
[----:B------:R-:W-:Y:S01]  /*16be0*/  HMMA.16816.F32.BF16 R56, R4, R18, R56 ;  /* 0x000000120438723c */ /* 0x000fe20000041838 */
[----:B------:R-:W-:Y:S01]  /*16bf0*/  LOP3.LUT R3, R3, R158, R182, 0x96, !PT ;  /* 0x0000009e03037212 */ /* 0x000fe200078e96b6 */
[----:B------:R-:W-:Y:S01]  /*16c00*/  IMAD.MOV.U32 R29, RZ, RZ, R129 ;  /* 0x000000ffff1d7224 */ /* 0x000fe200078e0081 */
[----:B------:R-:W-:-:S02]  /*16c10*/  MOV R28, R128 ;  /* 0x00000080001c7202 */ /* 0x000fc40000000f00 */
[----:B------:R-:W-:Y:S01]  /*16c20*/  MOV R157, R131 ;  /* 0x00000083009d7202 */ /* 0x000fe20000000f00 */
[C---:B------:R-:W-:Y:S06]  /*16c30*/  HMMA.16816.F32.BF16 R136, R8.reuse, R16, R48 ;  /* 0x000000100888723c */ /* 0x040fec0000041830 */
[----:B------:R-:W-:Y:S06]  /*16c40*/  HMMA.16816.F32.BF16 R128, R8, R18, R40 ;  /* 0x000000120880723c */ /* 0x000fec0000041828 */
[C---:B-1----:R-:W-:Y:S06]  /*16c50*/  HMMA.16816.F32.BF16 R88, R4.reuse, R12, R88 ;  /* 0x0000000c0458723c */ /* 0x042fec0000041858 */
[----:B------:R-:W-:Y:S06]  /*16c60*/  HMMA.16816.F32.BF16 R92, R4, R14, R92 ;  /* 0x0000000e045c723c */ /* 0x000fec000004185c */
[----:B------:R-:W-:Y:S01]  /*16c70*/  HMMA.16816.F32.BF16 R84, R8, R12, R84 ;  /* 0x0000000c0854723c */ /* 0x000fe20000041854 */
[----:B------:R-:W-:-:S05]  /*16c80*/  LOP3.LUT R7, R35, R2, R53, 0x96, !PT ;  /* 0x0000000223077212 */ /* 0x000fca00078e9635 */
[----:B------:R-:W-:Y:S01]  /*16c90*/  HMMA.16816.F32.BF16 R144, R8, R14, R96 ;  /* 0x0000000e0890723c */ /* 0x000fe20000041860 */
[----:B------:R-:W-:Y:S01]  /*16ca0*/  LOP3.LUT R6, R27, R2, R53, 0x96, !PT ;  /* 0x000000021b067212 */ /* 0x000fe200078e9635 */
[----:B------:R-:W-:Y:S01]  /*16cb0*/  IMAD.WIDE.U32 R4, R0, -0x2daee0ad, RZ ;  /* 0xd2511f5300047825 */ /* 0x000fe200078e00ff */
[----:B------:R-:W-:Y:S01]  /*16cc0*/  MOV R159, R178 ;  /* 0x000000b2009f7202 */ /* 0x000fe20000000f00 */
[----:B------:R-:W1:Y:S02]  /*16cd0*/  LDSM.16.MT88.4 R16, [R212+0x9800] ;  /* 0x00980000d410783b */ /* 0x000e640000004200 */
[----:B------:R-:W-:Y:S01]  /*16ce0*/  IMAD.WIDE.U32 R2, R3, -0x2daee0ad, RZ ;  /* 0xd2511f5303027825 */ /* 0x000fe200078e00ff */
[----:B------:R-:W-:Y:S01]  /*16cf0*/  MOV R156, R143 ;  /* 0x0000008f009c7202 */ /* 0x000fe20000000f00 */
[----:B------:R-:W-:Y:S02]  /*16d00*/  LDSM.16.MT88.4 R40, [R214+0xb800] ;  /* 0x00b80000d628783b */ /* 0x000fe40000004200 */
[----:B------:R-:W-:-:S04]  /*16d10*/  IMAD.WIDE.U32 R8, R7, -0x2daee0ad, RZ ;  /* 0xd2511f5307087825 */ /* 0x000fc800078e00ff */
[----:B------:R-:W-:Y:S01]  /*16d20*/  IMAD.WIDE.U32 R6, R6, -0x2daee0ad, RZ ;  /* 0xd2511f5306067825 */ /* 0x000fe200078e00ff */
[----:B------:R-:W-:-:S03]  /*16d30*/  LOP3.LUT R5, R5, R52, R183, 0x96, !PT ;  /* 0x0000003405057212 */ /* 0x000fc600078e96b7 */
[----:B------:R-:W-:Y:S01]  /*16d40*/  FFMA.FTZ R0, R249, UR22, -R21 ;  /* 0x00000016f9007c23 */ /* 0x000fe20008010815 */
[----:B------:R-:W-:Y:S01]  /*16d50*/  LOP3.LUT R3, R3, R36, R183, 0x96, !PT ;  /* 0x0000002403037212 */ /* 0x000fe200078e96b7 */
[----:B------:R-:W-:Y:S01]  /*16d60*/  IMAD.MOV.U32 R163, RZ, RZ, R142 ;  /* 0x000000ffffa37224 */ /* 0x000fe200078e008e */
[--C-:B------:R-:W-:Y:S02]  /*16d70*/  LOP3.LUT R10, R9, R4, R189.reuse, 0x96, !PT ;  /* 0x00000004090a7212 */ /* 0x100fe400078e96bd */
[----:B------:R-:W-:Y:S02]  /*16d80*/  MOV R142, R248 ;  /* 0x000000f8008e7202 */ /* 0x000fe40000000f00 */
[----:B------:R-:W-:Y:S01]  /*16d90*/  LOP3.LUT R7, R7, R2, R189, 0x96, !PT ;  /* 0x0000000207077212 */ /* 0x000fe200078e96bd */
[----:B------:R-:W-:Y:S01]  /*16da0*/  IMAD.MOV.U32 R178, RZ, RZ, R33 ;  /* 0x000000ffffb27224 */ /* 0x000fe200078e0021 */
[----:B------:R-:W-:Y:S01]  /*16db0*/  MOV R248, R32 ;  /* 0x0000002000f87202 */ /* 0x000fe20000000f00 */
[----:B------:R-:W-:Y:S01]  /*16dc0*/  IMAD.MOV.U32 R143, RZ, RZ, R238 ;  /* 0x000000ffff8f7224 */ /* 0x000fe200078e00ee */
[----:B------:R-:W-:Y:S01]  /*16dd0*/  MOV R32, R28 ;  /* 0x0000001c00207202 */ /* 0x000fe20000000f00 */
[----:B------:R-:W-:Y:S01]  /*16de0*/  IMAD.MOV.U32 R33, RZ, RZ, R29 ;  /* 0x000000ffff217224 */ /* 0x000fe200078e001d */
[----:B------:R-:W-:Y:S01]  /*16df0*/  MOV R29, R44 ;  /* 0x0000002c001d7202 */ /* 0x000fe20000000f00 */
[----:B------:R-:W-:Y:S01]  /*16e00*/  IMAD.MOV.U32 R28, RZ, RZ, R30 ;  /* 0x000000ffff1c7224 */ /* 0x000fe200078e001e */
[----:B------:R2:W-:Y:S01]  /*16e10*/  MUFU.EX2 R238, R0 ;  /* 0x0000000000ee7308 */ /* 0x0005e20000000800 */
[----:B------:R-:W-:-:S02]  /*16e20*/  IMAD.MOV.U32 R30, RZ, RZ, R45 ;  /* 0x000000ffff1e7224 */ /* 0x000fc400078e002d */
[----:B------:R-:W-:-:S04]  /*16e30*/  IMAD.WIDE.U32 R4, R5, -0x326172a9, RZ ;  /* 0xcd9e8d5705047825 */ /* 0x000fc800078e00ff */
[----:B------:R-:W-:-:S04]  /*16e40*/  IMAD.WIDE.U32 R2, R3, -0x326172a9, RZ ;  /* 0xcd9e8d5703027825 */ /* 0x000fc800078e00ff */
[----:B------:R-:W-:-:S04]  /*16e50*/  IMAD.WIDE.U32 R10, R10, -0x326172a9, RZ ;  /* 0xcd9e8d570a0a7825 */ /* 0x000fc800078e00ff */
[----:B------:R-:W-:-:S04]  /*16e60*/  IMAD.WIDE.U32 R44, R7, -0x326172a9, RZ ;  /* 0xcd9e8d57072c7825 */ /* 0x000fc800078e00ff */
[----:B--2---:R-:W-:Y:S01]  /*16e70*/  FFMA.FTZ R0, R247, UR22, -R21 ;  /* 0x00000016f7007c23 */ /* 0x004fe20008010815 */
[----:B------:R-:W-:Y:S01]  /*16e80*/  IMAD.MOV.U32 R157, RZ, RZ, R176 ;  /* 0x000000ffff9d7224 */ /* 0x000fe200078e00b0 */
[----:B------:R-:W-:Y:S01]  /*16e90*/  LOP3.LUT R9, R3, R26, R193, 0x96, !PT ;  /* 0x0000001a03097212 */ /* 0x000fe200078e96c1 */
[----:B------:R-:W-:Y:S01]  /*16ea0*/  IMAD.MOV.U32 R176, RZ, RZ, R237 ;  /* 0x000000ffffb07224 */ /* 0x000fe200078e00ed */
[----:B------:R-:W-:Y:S01]  /*16eb0*/  LOP3.LUT R7, R11, R4, R194, 0x96, !PT ;  /* 0x000000040b077212 */ /* 0x000fe200078e96c2 */
[----:B------:R2:W3:Y:S01]  /*16ec0*/  MUFU.EX2 R237, R0 ;  /* 0x0000000000ed7308 */ /* 0x0004e20000000800 */
[----:B------:R-:W-:Y:S01]  /*16ed0*/  LOP3.LUT R5, R5, R34, R193, 0x96, !PT ;  /* 0x0000002205057212 */ /* 0x000fe200078e96c1 */
[----:B------:R-:W-:Y:S01]  /*16ee0*/  FFMA.FTZ R3, R198, UR22, -R21 ;  /* 0x00000016c6037c23 */ /* 0x000fe20008010815 */
[----:B------:R-:W-:Y:S01]  /*16ef0*/  MOV R161, R140 ;  /* 0x0000008c00a17202 */ /* 0x000fe20000000f00 */
[----:B------:R-:W-:Y:S02]  /*16f00*/  IMAD.MOV.U32 R162, RZ, RZ, R141 ;  /* 0x000000ffffa27224 */ /* 0x000fe400078e008d */
[----:B------:R-:W-:Y:S01]  /*16f10*/  IMAD.MOV.U32 R158, RZ, RZ, R177 ;  /* 0x000000ffff9e7224 */ /* 0x000fe200078e00b1 */
[----:B------:R-:W-:Y:S01]  /*16f20*/  MOV R177, R105 ;  /* 0x0000006900b17202 */ /* 0x000fe20000000f00 */
[----:B------:R-:W-:-:S02]  /*16f30*/  IMAD.MOV.U32 R140, RZ, RZ, R179 ;  /* 0x000000ffff8c7224 */ /* 0x000fc400078e00b3 */
[----:B------:R-:W-:Y:S02]  /*16f40*/  IMAD.MOV.U32 R141, RZ, RZ, R243 ;  /* 0x000000ffff8d7224 */ /* 0x000fe400078e00f3 */
[----:B------:R-:W-:Y:S01]  /*16f50*/  IMAD.MOV.U32 R179, RZ, RZ, R236 ;  /* 0x000000ffffb37224 */ /* 0x000fe200078e00ec */
[----:B--2---:R-:W-:Y:S01]  /*16f60*/  LOP3.LUT R0, R45, R2, R194, 0x96, !PT ;  /* 0x000000022d007212 */ /* 0x004fe200078e96c2 */
[----:B------:R-:W-:Y:S01]  /*16f70*/  IMAD.MOV.U32 R243, RZ, RZ, R38 ;  /* 0x000000fffff37224 */ /* 0x000fe200078e0026 */
[----:B------:R2:W-:Y:S01]  /*16f80*/  MUFU.EX2 R236, R3 ;  /* 0x0000000300ec7308 */ /* 0x0005e20000000800 */
[----:B------:R-:W-:Y:S02]  /*16f90*/  IMAD.MOV.U32 R105, RZ, RZ, R39 ;  /* 0x000000ffff697224 */ /* 0x000fe400078e0027 */
[----:B------:R-:W-:-:S04]  /*16fa0*/  IMAD.WIDE.U32 R48, R7, -0x2daee0ad, RZ ;  /* 0xd2511f5307307825 */ /* 0x000fc800078e00ff */
[----:B------:R-:W-:Y:S01]  /*16fb0*/  FFMA.FTZ R7, R197, UR22, -R21 ;  /* 0x00000016c5077c23 */ /* 0x000fe20008010815 */
[----:B------:R-:W-:Y:S02]  /*16fc0*/  IMAD.MOV.U32 R160, RZ, RZ, R235 ;  /* 0x000000ffffa07224 */ /* 0x000fe400078e00eb */
[----:B------:R-:W-:-:S04]  /*16fd0*/  IMAD.WIDE.U32 R4, R5, -0x2daee0ad, RZ ;  /* 0xd2511f5305047825 */ /* 0x000fc800078e00ff */
[----:B------:R-:W-:-:S04]  /*16fe0*/  IMAD.WIDE.U32 R38, R0, -0x2daee0ad, RZ ;  /* 0xd2511f5300267825 */ /* 0x000fc800078e00ff */
[----:B--2---:R-:W-:Y:S01]  /*16ff0*/  IMAD.WIDE.U32 R2, R9, -0x2daee0ad, RZ ;  /* 0xd2511f5309027825 */ /* 0x004fe200078e00ff */
[----:B------:R2:W-:Y:S02]  /*17000*/  MUFU.EX2 R235, R7 ;  /* 0x0000000700eb7308 */ /* 0x0005e40000000800 */
[--C-:B------:R-:W-:Y:S02]  /*17010*/  LOP3.LUT R2, R39, R2, R160.reuse, 0x96, !PT ;  /* 0x0000000227027212 */ /* 0x100fe400078e96a0 */
[----:B--2---:R-:W-:Y:S02]  /*17020*/  LOP3.LUT R7, R49, R4, R160, 0x96, !PT ;  /* 0x0000000431077212 */ /* 0x004fe400078e96a0 */
[----:B------:R-:W2:Y:S01]  /*17030*/  LDL.LU R160, [R1+0x34] ;  /* 0x0000340001a07983 */ /* 0x000ea20000300800 */
[--C-:B------:R-:W-:Y:S02]  /*17040*/  LOP3.LUT R5, R5, R8, R196.reuse, 0x96, !PT ;  /* 0x0000000805057212 */ /* 0x100fe400078e96c4 */
[----:B------:R-:W-:Y:S01]  /*17050*/  LOP3.LUT R0, R3, R6, R196, 0x96, !PT ;  /* 0x0000000603007212 */ /* 0x000fe200078e96c4 */
[----:B------:R-:W-:-:S04]  /*17060*/  IMAD.WIDE.U32 R8, R7, -0x326172a9, RZ ;  /* 0xcd9e8d5707087825 */ /* 0x000fc800078e00ff */
[----:B------:R-:W-:-:S04]  /*17070*/  IMAD.WIDE.U32 R4, R5, -0x326172a9, RZ ;  /* 0xcd9e8d5705047825 */ /* 0x000fc800078e00ff */
[----:B------:R-:W-:Y:S01]  /*17080*/  IMAD.WIDE.U32 R2, R2, -0x326172a9, RZ ;  /* 0xcd9e8d5702027825 */ /* 0x000fe200078e00ff */
[----:B------:R-:W-:-:S03]  /*17090*/  LOP3.LUT R53, R5, R10, R54, 0x96, !PT ;  /* 0x0000000a05357212 */ /* 0x000fc600078e9636 */
[----:B------:R-:W-:Y:S01]  /*170a0*/  FFMA.FTZ R6, R251, UR22, -R22 ;  /* 0x00000016fb067c23 */ /* 0x000fe20008010816 */
[--C-:B------:R-:W-:Y:S01]  /*170b0*/  LOP3.LUT R10, R9, R4, R190.reuse, 0x96, !PT ;  /* 0x00000004090a7212 */ /* 0x100fe200078e96be */
[----:B------:R-:W-:Y:S01]  /*170c0*/  IMAD.WIDE.U32 R36, R0, -0x326172a9, RZ ;  /* 0xcd9e8d5700247825 */ /* 0x000fe200078e00ff */
[----:B------:R-:W-:Y:S02]  /*170d0*/  LOP3.LUT R4, R2, 0xffff, RZ, 0xc0, !PT ;  /* 0x0000ffff02047812 */ /* 0x000fe400078ec0ff */
[----:B------:R-:W-:Y:S02]  /*170e0*/  MOV R51, R234 ;  /* 0x000000ea00337202 */ /* 0x000fe40000000f00 */
[----:B------:R4:W-:Y:S01]  /*170f0*/  MUFU.EX2 R234, R6 ;  /* 0x0000000600ea7308 */ /* 0x0009e20000000800 */
[----:B------:R-:W-:Y:S02]  /*17100*/  LOP3.LUT R0, R3, R36, R190, 0x96, !PT ;  /* 0x0000002403007212 */ /* 0x000fe400078e96be */
[----:B------:R-:W-:Y:S01]  /*17110*/  SHF.R.U32.HI R3, RZ, 0x8, R4 ;  /* 0x00000008ff037819 */ /* 0x000fe20000011604 */
[----:B------:R-:W-:Y:S01]  /*17120*/  FFMA.FTZ R5, R250, UR22, -R22 ;  /* 0x00000016fa057c23 */ /* 0x000fe20008010816 */
[----:B------:R-:W-:-:S02]  /*17130*/  SHF.R.U32.HI R11, RZ, 0x10, R2 ;  /* 0x00000010ff0b7819 */ /* 0x000fc40000011602 */
[----:B------:R-:W-:Y:S02]  /*17140*/  SHF.R.U32.HI R12, RZ, 0x18, R2 ;  /* 0x00000018ff0c7819 */ /* 0x000fe40000011602 */
[----:B------:R-:W-:Y:S02]  /*17150*/  SHF.R.U32.HI R4, RZ, 0x10, R0 ;  /* 0x00000010ff047819 */ /* 0x000fe40000011600 */
[----:B----4-:R-:W-:Y:S01]  /*17160*/  LOP3.LUT R6, R2, 0xff, RZ, 0xc0, !PT ;  /* 0x000000ff02067812 */ /* 0x010fe200078ec0ff */
[----:B------:R-:W-:-:S03]  /*17170*/  FFMA.FTZ R2, R208, UR22, -R22 ;  /* 0x00000016d0027c23 */ /* 0x000fc60008010816 */
[----:B------:R-:W-:Y:S02]  /*17180*/  PRMT R13, R6, 0x5410, R3 ;  /* 0x00005410060d7816 */ /* 0x000fe40000000003 */
[C---:B------:R-:W-:Y:S01]  /*17190*/  LOP3.LUT R3, R0.reuse, 0xffff, RZ, 0xc0, !PT ;  /* 0x0000ffff00037812 */ /* 0x040fe200078ec0ff */
[----:B------:R4:W1:Y:S01]  /*171a0*/  MUFU.EX2 R198, R5 ;  /* 0x0000000500c67308 */ /* 0x0008620000000800 */
[----:B------:R-:W-:Y:S02]  /*171b0*/  LOP3.LUT R7, R0, 0xff, RZ, 0xc0, !PT ;  /* 0x000000ff00077812 */ /* 0x000fe400078ec0ff */
[----:B------:R-:W-:Y:S02]  /*171c0*/  SHF.R.U32.HI R6, RZ, 0x18, R0 ;  /* 0x00000018ff067819 */ /* 0x000fe40000011600 */
[----:B------:R-:W-:-:S03]  /*171d0*/  LOP3.LUT R0, R11, 0xff, RZ, 0xc0, !PT ;  /* 0x000000ff0b007812 */ /* 0x000fc600078ec0ff */
[----:B------:R3:W-:Y:S01]  /*171e0*/  MUFU.EX2 R197, R2 ;  /* 0x0000000200c57308 */ /* 0x0007e20000000800 */
[----:B------:R-:W-:Y:S01]  /*171f0*/  PRMT R11, R0, 0x5410, R12 ;  /* 0x00005410000b7816 */ /* 0x000fe2000000000c */
[----:B----4-:R-:W-:-:S06]  /*17200*/  FFMA.FTZ R5, R199, UR22, -R22 ;  /* 0x00000016c7057c23 */ /* 0x010fcc0008010816 */
[----:B------:R4:W1:Y:S01]  /*17210*/  MUFU.EX2 R196, R5 ;  /* 0x0000000500c47308 */ /* 0x0008620000000800 */
[----:B---3--:R-:W-:Y:S02]  /*17220*/  SHF.R.U32.HI R2, RZ, 0x8, R3 ;  /* 0x00000008ff027819 */ /* 0x008fe40000011603 */
[----:B------:R-:W-:Y:S01]  /*17230*/  LOP3.LUT R3, R4, 0xff, RZ, 0xc0, !PT ;  /* 0x000000ff04037812 */ /* 0x000fe200078ec0ff */
[----:B------:R-:W-:Y:S01]  /*17240*/  IMAD.MOV.U32 R49, RZ, RZ, R105 ;  /* 0x000000ffff317224 */ /* 0x000fe200078e0069 */
[----:B------:R-:W-:Y:S01]  /*17250*/  MOV R249, R188 ;  /* 0x000000bc00f97202 */ /* 0x000fe20000000f00 */
[----:B------:R-:W-:Y:S01]  /*17260*/  FFMA.FTZ R52, R161, R24, R106 ;  /* 0x00000018a1347223 */ /* 0x000fe2000001006a */
[----:B------:R-:W-:Y:S01]  /*17270*/  PRMT R0, R7, 0x5410, R2 ;  /* 0x0000541007007816 */ /* 0x000fe20000000002 */
[----:B------:R-:W-:Y:S01]  /*17280*/  IMAD.MOV.U32 R105, RZ, RZ, R33 ;  /* 0x000000ffff697224 */ /* 0x000fe200078e0021 */
[----:B------:R-:W-:Y:S01]  /*17290*/  MOV R188, R32 ;  /* 0x0000002000bc7202 */ /* 0x000fe20000000f00 */
[----:B------:R-:W-:Y:S01]  /*172a0*/  IMAD.MOV.U32 R107, RZ, RZ, R28 ;  /* 0x000000ffff6b7224 */ /* 0x000fe200078e001c */
[----:B------:R-:W-:Y:S01]  /*172b0*/  MOV R193, R29 ;  /* 0x0000001d00c17202 */ /* 0x000fe20000000f00 */
[----:B------:R-:W-:Y:S01]  /*172c0*/  IMAD.MOV.U32 R194, RZ, RZ, R30 ;  /* 0x000000ffffc27224 */ /* 0x000fe200078e001e */
[----:B------:R-:W-:Y:S01]  /*172d0*/  LDSM.16.MT88.4 R32, [R212+0xb800] ;  /* 0x00b80000d420783b */ /* 0x000fe20000004200 */
[----:B----4-:R-:W-:-:S02]  /*172e0*/  PRMT R5, R3, 0x5410, R6 ;  /* 0x0000541003057816 */ /* 0x010fc40000000006 */
[----:B------:R-:W-:Y:S02]  /*172f0*/  HSET2.LE.AND R3, R13, R244, PT ;  /* 0x000000f40d037233 */ /* 0x000fe40003803000 */
[----:B------:R-:W3:Y:S01]  /*17300*/  LDSM.16.MT88.4 R12, [R214+0x9800] ;  /* 0x00980000d60c783b */ /* 0x000ee20000004200 */
[----:B------:R-:W-:-:S03]  /*17310*/  IMAD.MOV.U32 R36, RZ, RZ, R31 ;  /* 0x000000ffff247224 */ /* 0x000fc600078e001f */
[----:B------:R-:W4:Y:S01]  /*17320*/  LDSM.16.MT88.4 R28, [R214+0xa800] ;  /* 0x00a80000d61c783b */ /* 0x000f220000004200 */
[--C-:B------:R-:W-:Y:S02]  /*17330*/  HSET2.LE.AND R0, R0, R244.reuse, PT ;  /* 0x000000f400007233 */ /* 0x100fe40003803000 */
[----:B------:R-:W-:Y:S02]  /*17340*/  F2FP.BF16.F32.PACK_AB R2, R237, R238 ;  /* 0x000000eeed02723e */ /* 0x000fe400000010ff */
[--C-:B------:R-:W-:Y:S02]  /*17350*/  HSET2.LE.AND R7, R11, R244.reuse, PT ;  /* 0x000000f40b077233 */ /* 0x100fe40003803000 */
[----:B------:R-:W-:Y:S02]  /*17360*/  LOP3.LUT R4, R0, R2, RZ, 0xc0, !PT ;  /* 0x0000000200047212 */ /* 0x000fe400078ec0ff */
[----:B------:R-:W-:Y:S02]  /*17370*/  HSET2.LE.AND R0, R5, R244, PT ;  /* 0x000000f405007233 */ /* 0x000fe40003803000 */
[----:B-1----:R-:W-:-:S02]  /*17380*/  F2FP.BF16.F32.PACK_AB R2, R198, R234 ;  /* 0x000000eac602723e */ /* 0x002fc400000010ff */
[----:B------:R-:W-:Y:S02]  /*17390*/  F2FP.BF16.F32.PACK_AB R6, R235, R236 ;  /* 0x000000eceb06723e */ /* 0x000fe400000010ff */
[----:B------:R-:W-:Y:S02]  /*173a0*/  F2FP.BF16.F32.PACK_AB R11, R196, R197 ;  /* 0x000000c5c40b723e */ /* 0x000fe400000010ff */
[----:B------:R-:W-:Y:S02]  /*173b0*/  LOP3.LUT R5, R0, R2, RZ, 0xc0, !PT ;  /* 0x0000000200057212 */ /* 0x000fe400078ec0ff */
[----:B------:R-:W-:Y:S02]  /*173c0*/  LOP3.LUT R6, R3, R6, RZ, 0xc0, !PT ;  /* 0x0000000603067212 */ /* 0x000fe400078ec0ff */
[----:B------:R-:W-:Y:S01]  /*173d0*/  LOP3.LUT R7, R7, R11, RZ, 0xc0, !PT ;  /* 0x0000000b07077212 */ /* 0x000fe200078ec0ff */
[----:B------:R-:W-:Y:S01]  /*173e0*/  IMAD.MOV.U32 R2, RZ, RZ, R157 ;  /* 0x000000ffff027224 */ /* 0x000fe200078e009d */
[----:B------:R-:W-:Y:S01]  /*173f0*/  MOV R0, R159 ;  /* 0x0000009f00007202 */ /* 0x000fe20000000f00 */
[----:B------:R-:W-:Y:S01]  /*17400*/  IMAD.MOV.U32 R190, RZ, RZ, R158 ;  /* 0x000000ffffbe7224 */ /* 0x000fe200078e009e */
[----:B------:R-:W-:Y:S01]  /*17410*/  MOV R158, R124 ;  /* 0x0000007c009e7202 */ /* 0x000fe20000000f00 */
[----:B------:R-:W-:Y:S01]  /*17420*/  IMAD.MOV.U32 R159, RZ, RZ, R125 ;  /* 0x000000ffff9f7224 */ /* 0x000fe200078e007d */
[----:B------:R-:W-:Y:S01]  /*17430*/  MOV R11, R127 ;  /* 0x0000007f000b7202 */ /* 0x000fe20000000f00 */
[----:B------:R-:W-:-:S02]  /*17440*/  IMAD.MOV.U32 R157, RZ, RZ, R126 ;  /* 0x000000ffff9d7224 */ /* 0x000fc400078e007e */
[----:B------:R-:W-:Y:S01]  /*17450*/  HMMA.16816.F32.BF16 R124, R4, R18, R116 ;  /* 0x00000012047c723c */ /* 0x000fe20000041874 */
[----:B------:R-:W-:-:S06]  /*17460*/  IMAD.MOV.U32 R3, RZ, RZ, R143 ;  /* 0x000000ffff037224 */ /* 0x000fcc00078e008f */
[----:B------:R-:W-:-:S04]  /*17470*/  IMAD.MOV.U32 R119, RZ, RZ, R180 ;  /* 0x000000ffff777224 */ /* 0x000fc800078e00b4 */
        /* <DEDUP_REMOVED lines=11> */
[----:B---3--:R-:W-:Y:S01]  /*17530*/  HMMA.16816.F32.BF16 R140, R4, R14, R80 ;  /* 0x0000000e048c723c */ /* 0x008fe20000041850 */
[----:B------:R-:W-:-:S02]  /*17540*/  IMAD.MOV.U32 R11, RZ, RZ, R0 ;  /* 0x000000ffff0b7224 */ /* 0x000fc400078e0000 */
[----:B------:R-:W-:Y:S01]  /*17550*/  FFMA.FTZ R2, R216, UR22, -R20 ;  /* 0x00000016d8027c23 */ /* 0x000fe20008010814 */
[----:B------:R-:W-:Y:S01]  /*17560*/  LOP3.LUT R0, R8, 0xffff, RZ, 0xc0, !PT ;  /* 0x0000ffff08007812 */ /* 0x000fe200078ec0ff */
[----:B------:R-:W-:Y:S01]  /*17570*/  IMAD.MOV.U32 R117, RZ, RZ, R3 ;  /* 0x000000ffff757224 */ /* 0x000fe200078e0003 */
[----:B------:R-:W-:Y:S01]  /*17580*/  MOV R199, R177 ;  /* 0x000000b100c77202 */ /* 0x000fe20000000f00 */
        /* <DEDUP_REMOVED lines=11> */
[----:B------:R-:W-:Y:S01]  /*17640*/  FFMA.FTZ R49, R49, R46, R100 ;  /* 0x0000002e31317223 */ /* 0x000fe20000010064 */
[----:B------:R-:W-:Y:S01]  /*17650*/  IMAD.MOV.U32 R119, RZ, RZ, R250 ;  /* 0x000000ffff777224 */ /* 0x000fe200078e00fa */
[C---:B----4-:R-:W-:Y:S01]  /*17660*/  HMMA.16816.F32.BF16 R64, R4.reuse, R30, R64 ;  /* 0x0000001e0440723c */ /* 0x050fe20000041840 */
[----:B------:R1:W-:Y:S01]  /*17670*/  MUFU.EX2 R195, R2 ;  /* 0x0000000200c37308 */ /* 0x0003e20000000800 */
[----:B------:R-:W-:Y:S01]  /*17680*/  SHF.R.U32.HI R0, RZ, 0x8, R0 ;  /* 0x00000008ff007819 */ /* 0x000fe20000011600 */
[----:B------:R-:W-:Y:S01]  /*17690*/  IMAD.MOV.U32 R81, RZ, RZ, R83 ;  /* 0x000000ffff517224 */ /* 0x000fe200078e0053 */
[----:B------:R3:W5:Y:S02]  /*176a0*/  LDL.LU R216, [R1+0xa0] ;  /* 0x0000a00001d87983 */ /* 0x0007640000300800 */
[----:B------:R-:W-:Y:S01]  /*176b0*/  HMMA.16816.F32.BF16 R96, R4, R32, R60 ;  /* 0x000000200460723c */ /* 0x000fe2000004183c */
[----:B------:R-:W-:-:S02]  /*176c0*/  IMAD.MOV.U32 R83, RZ, RZ, R117 ;  /* 0x000000ffff537224 */ /* 0x000fc400078e0075 */
[----:B------:R-:W-:-:S03]  /*176d0*/  IMAD.MOV.U32 R117, RZ, RZ, R119 ;  /* 0x000000ffff757224 */ /* 0x000fc600078e0077 */
[----:B------:R-:W-:Y:S01]  /*176e0*/  HMMA.16816.F32.BF16 R180, R4, R34, R56 ;  /* 0x0000002204b4723c */ /* 0x000fe20000041838 */
[----:B------:R-:W-:-:S05]  /*176f0*/  IMAD.MOV.U32 R119, RZ, RZ, R193 ;  /* 0x000000ffff777224 */ /* 0x000fca00078e00c1 */
[----:B------:R-:W-:Y:S01]  /*17700*/  HMMA.16816.F32.BF16 R88, R4, R40, R88 ;  /* 0x000000280458723c */ /* 0x000fe20000041858 */
[----:B-1----:R-:W-:Y:S01]  /*17710*/  FFMA.FTZ R2, R82, UR22, -R20 ;  /* 0x0000001652027c23 */ /* 0x002fe20008010814 */
[----:B------:R-:W-:-:S04]  /*17720*/  MOV R82, R116 ;  /* 0x0000007400527202 */ /* 0x000fc80000000f00 */
[----:B------:R-:W-:Y:S01]  /*17730*/  HMMA.16816.F32.BF16 R176, R4, R42, R92 ;  /* 0x0000002a04b0723c */ /* 0x000fe2000004185c */
[----:B------:R-:W-:Y:S01]  /*17740*/  MOV R116, R106 ;  /* 0x0000006a00747202 */ /* 0x000fe20000000f00 */
[----:B------:R-:W-:Y:S01]  /*17750*/  IMAD.MOV.U32 R106, RZ, RZ, R194 ;  /* 0x000000ffff6a7224 */ /* 0x000fe200078e00c2 */
[----:B------:R-:W-:Y:S01]  /*17760*/  MOV R193, R107 ;  /* 0x0000006b00c17202 */ /* 0x000fe20000000f00 */
[----:B------:R1:W-:Y:S01]  /*17770*/  MUFU.EX2 R194, R2 ;  /* 0x0000000200c27308 */ /* 0x0003e20000000800 */
[----:B------:R-:W-:Y:S01]  /*17780*/  SHF.R.U32.HI R3, RZ, 0x18, R8 ;  /* 0x00000018ff037819 */ /* 0x000fe20000011608 */
[----:B------:R-:W-:Y:S02]  /*17790*/  IMAD.MOV.U32 R80, RZ, RZ, R82 ;  /* 0x000000ffff507224 */ /* 0x000fe400078e0052 */
[----:B------:R-:W-:Y:S01]  /*177a0*/  IMAD.MOV.U32 R82, RZ, RZ, R116 ;  /* 0x000000ffff527224 */ /* 0x000fe200078e0074 */
[----:B------:R-:W-:Y:S01]  /*177b0*/  MOV R116, R157 ;  /* 0x0000009d00747202 */ /* 0x000fe20000000f00 */
[----:B-1----:R-:W-:Y:S01]  /*177c0*/  FFMA.FTZ R2, R81, UR22, -R20 ;  /* 0x0000001651027c23 */ /* 0x002fe20008010814 */
[----:B------:R-:W-:Y:S01]  /*177d0*/  MOV R81, R83 ;  /* 0x0000005300517202 */ /* 0x000fe20000000f00 */
[----:B------:R-:W-:-:S02]  /*177e0*/  IMAD.MOV.U32 R83, RZ, RZ, R193 ;  /* 0x000000ffff537224 */ /* 0x000fc400078e00c1 */
[----:B------:R1:W-:Y:S02]  /*177f0*/  MUFU.EX2 R193, R2 ;  /* 0x0000000200c17308 */ /* 0x0003e40000000800 */
[----:B-1----:R-:W-:Y:S01]  /*17800*/  SHF.R.U32.HI R2, RZ, 0x10, R10 ;  /* 0x00000010ff027819 */ /* 0x002fe2000001160a */
[----:B--2---:R-:W-:Y:S02]  /*17810*/  FFMA.FTZ R51, R160, R25, R51 ;  /* 0x00000019a0337223 */ /* 0x004fe40000010033 */
[----:B------:R-:W1:Y:S01]  /*17820*/  LDSM.16.MT88.4 R24, [R212+0xa800] ;  /* 0x00a80000d418783b */ /* 0x000e620000004200 */
[----:B------:R-:W-:Y:S01]  /*17830*/  HMMA.16816.F32.BF16 R160, R4, R28, R68 ;  /* 0x0000001c04a0723c */ /* 0x000fe20000041844 */
[----:B------:R-:W-:-:S05]  /*17840*/  IMAD.MOV.U32 R250, RZ, RZ, R189 ;  /* 0x000000fffffa7224 */ /* 0x000fca00078e00bd */
[C---:B-1----:R-:W-:Y:S06]  /*17850*/  HMMA.16816.F32.BF16 R76, R4.reuse, R24, R76 ;  /* 0x00000018044c723c */ /* 0x042fec000004184c */
[----:B------:R-:W-:Y:S07]  /*17860*/  HMMA.16816.F32.BF16 R72, R4, R26, R72 ;  /* 0x0000001a0448723c */ /* 0x000fee0000041848 */
[----:B------:R-:W-:-:S02]  /*17870*/  LOP3.LUT R5, R8, 0xff, RZ, 0xc0, !PT ;  /* 0x000000ff08057812 */ /* 0x000fc400078ec0ff */
[----:B------:R-:W-:Y:S02]  /*17880*/  SHF.R.U32.HI R4, RZ, 0x10, R8 ;  /* 0x00000010ff047819 */ /* 0x000fe40000011608 */
[----:B------:R-:W-:Y:S02]  /*17890*/  PRMT R6, R5, 0x5410, R0 ;  /* 0x0000541005067816 */ /* 0x000fe40000000000 */
[----:B------:R-:W-:-:S04]  /*178a0*/  LOP3.LUT R0, R4, 0xff, RZ, 0xc0, !PT ;  /* 0x000000ff04007812 */ /* 0x000fc800078ec0ff */
[----:B------:R-:W-:Y:S02]  /*178b0*/  PRMT R7, R0, 0x5410, R3 ;  /* 0x0000541000077816 */ /* 0x000fe40000000003 */
[----:B------:R-:W-:-:S04]  /*178c0*/  LOP3.LUT R0, R10, 0xffff, RZ, 0xc0, !PT ;  /* 0x0000ffff0a007812 */ /* 0x000fc800078ec0ff */
[----:B------:R-:W-:Y:S02]  /*178d0*/  SHF.R.U32.HI R3, RZ, 0x8, R0 ;  /* 0x00000008ff037819 */ /* 0x000fe40000011600 */
[----:B------:R-:W-:Y:S01]  /*178e0*/  LOP3.LUT R0, R2, 0xff, RZ, 0xc0, !PT ;  /* 0x000000ff02007812 */ /* 0x000fe200078ec0ff */
[----:B------:R-:W-:Y:S01]  /*178f0*/  FFMA.FTZ R2, R80, UR22, -R20 ;  /* 0x0000001650027c23 */ /* 0x000fe20008010814 */
[----:B------:R-:W-:Y:S01]  /*17900*/  IMAD.MOV.U32 R80, RZ, RZ, R81 ;  /* 0x000000ffff507224 */ /* 0x000fe200078e0051 */
[----:B------:R-:W-:Y:S01]  /*17910*/  MOV R81, R82 ;  /* 0x0000005200517202 */ /* 0x000fe20000000f00 */
[----:B------:R-:W-:Y:S01]  /*17920*/  IMAD.MOV.U32 R82, RZ, RZ, R83 ;  /* 0x000000ffff527224 */ /* 0x000fe200078e0053 */
[----:B------:R-:W-:Y:S01]  /*17930*/  LOP3.LUT R5, R10, 0xff, RZ, 0xc0, !PT ;  /* 0x000000ff0a057812 */ /* 0x000fe200078ec0ff */
[----:B------:R-:W-:Y:S01]  /*17940*/  IMAD.MOV.U32 R83, RZ, RZ, R116 ;  /* 0x000000ffff537224 */ /* 0x000fe200078e0074 */
[----:B------:R-:W-:Y:S02]  /*17950*/  SHF.R.U32.HI R4, RZ, 0x18, R10 ;  /* 0x00000018ff047819 */ /* 0x000fe4000001160a */
[----:B------:R-:W-:Y:S01]  /*17960*/  MOV R116, R199 ;  /* 0x000000c700747202 */ /* 0x000fe20000000f00 */
[----:B------:R-:W-:Y:S01]  /*17970*/  IMAD.MOV.U32 R199, RZ, RZ, R208 ;  /* 0x000000ffffc77224 */ /* 0x000fe200078e00d0 */
[----:B------:R-:W-:Y:S01]  /*17980*/  PRMT R5, R5, 0x5410, R3 ;  /* 0x0000541005057816 */ /* 0x000fe20000000003 */
[----:B------:R-:W-:Y:S01]  /*17990*/  IMAD.MOV.U32 R208, RZ, RZ, R251 ;  /* 0x000000ffffd07224 */ /* 0x000fe200078e00fb */
[----:B------:R-:W-:Y:S01]  /*179a0*/  PRMT R3, R0, 0x5410, R4 ;  /* 0x0000541000037816 */ /* 0x000fe20000000004 */
[----:B------:R-:W-:Y:S01]  /*179b0*/  FFMA.FTZ R0, R80, UR22, -R23 ;  /* 0x0000001650007c23 */ /* 0x000fe20008010817 */
[----:B------:R-:W-:Y:S01]  /*179c0*/  IMAD.MOV.U32 R70, RZ, RZ, R82 ;  /* 0x000000ffff467224 */ /* 0x000fe200078e0052 */
[----:B------:R-:W-:Y:S01]  /*179d0*/  MOV R71, R83 ;  /* 0x0000005300477202 */ /* 0x000fe20000000f00 */
[----:B------:R-:W-:Y:S01]  /*179e0*/  IMAD.MOV.U32 R69, RZ, RZ, R81 ;  /* 0x000000ffff457224 */ /* 0x000fe200078e0051 */
[----:B------:R-:W-:Y:S01]  /*179f0*/  MOV R251, R192 ;  /* 0x000000c000fb7202 */ /* 0x000fe20000000f00 */
[----:B------:R-:W-:Y:S01]  /*17a00*/  IMAD.MOV.U32 R83, RZ, RZ, R116 ;  /* 0x000000ffff537224 */ /* 0x000fe200078e0074 */
[----:B------:R-:W-:Y:S01]  /*17a10*/  MOV R81, R208 ;  /* 0x000000d000517202 */ /* 0x000fe20000000f00 */
[----:B------:R-:W-:Y:S01]  /*17a20*/  IMAD.MOV.U32 R116, RZ, RZ, R39 ;  /* 0x000000ffff747224 */ /* 0x000fe200078e0027 */
[----:B------:R-:W1:Y:S01]  /*17a30*/  MUFU.EX2 R192, R2 ;  /* 0x0000000200c07308 */ /* 0x000e620000000800 */
[----:B------:R-:W-:Y:S01]  /*17a40*/  IMAD.MOV.U32 R208, RZ, RZ, R191 ;  /* 0x000000ffffd07224 */ /* 0x000fe200078e00bf */
[----:B------:R-:W-:Y:S01]  /*17a50*/  MOV R68, R70 ;  /* 0x0000004600447202 */ /* 0x000fe20000000f00 */
[----:B------:R-:W-:-:S02]  /*17a60*/  IMAD.MOV.U32 R70, RZ, RZ, R116 ;  /* 0x000000ffff467224 */ /* 0x000fc400078e0074 */
[----:B------:R-:W-:-:S03]  /*17a70*/  IMAD.MOV.U32 R116, RZ, RZ, R118 ;  /* 0x000000ffff747224 */ /* 0x000fc600078e0076 */
[----:B------:R2:W-:Y:S01]  /*17a80*/  MUFU.EX2 R191, R0 ;  /* 0x0000000000bf7308 */ /* 0x0005e20000000800 */
[----:B------:R-:W-:Y:S01]  /*17a90*/  MOV R118, R190 ;  /* 0x000000be00767202 */ /* 0x000fe20000000f00 */
[----:B------:R-:W-:Y:S02]  /*17aa0*/  IMAD.MOV.U32 R189, RZ, RZ, R215 ;  /* 0x000000ffffbd7224 */ /* 0x000fe400078e00d7 */
[----:B------:R-:W-:Y:S01]  /*17ab0*/  FFMA.FTZ R8, R204, UR22, -R21 ;  /* 0x00000016cc087c23 */ /* 0x000fe20008010815 */
[----:B------:R-:W-:Y:S01]  /*17ac0*/  MOV R204, R188 ;  /* 0x000000bc00cc7202 */ /* 0x000fe20000000f00 */
[----:B------:R-:W-:Y:S02]  /*17ad0*/  IMAD.MOV.U32 R107, RZ, RZ, R213 ;  /* 0x000000ffff6b7224 */ /* 0x000fe400078e00d5 */
[--C-:B------:R-:W-:Y:S01]  /*17ae0*/  FFMA.FTZ R9, R207, UR22, -R21.reuse ;  /* 0x00000016cf097c23 */ /* 0x100fe20008010815 */
[----:B------:R-:W-:Y:S01]  /*17af0*/  FFMA.FTZ R10, R201, UR22, -R21 ;  /* 0x00000016c90a7c23 */ /* 0x000fe20008010815 */
[----:B--2---:R-:W-:Y:S01]  /*17b00*/  FFMA.FTZ R0, R69, UR22, -R23 ;  /* 0x0000001645007c23 */ /* 0x004fe20008010817 */
[----:B------:R-:W-:-:S02]  /*17b10*/  IMAD.MOV.U32 R69, RZ, RZ, R71 ;  /* 0x000000ffff457224 */ /* 0x000fc400078e0047 */
[----:B------:R-:W-:Y:S01]  /*17b20*/  IMAD.MOV.U32 R82, RZ, RZ, R199 ;  /* 0x000000ffff527224 */ /* 0x000fe200078e00c7 */
[----:B------:R2:W4:Y:S01]  /*17b30*/  MUFU.EX2 R190, R0 ;  /* 0x0000000000be7308 */ /* 0x0005220000000800 */
[----:B------:R-:W-:Y:S02]  /*17b40*/  IMAD.MOV.U32 R63, RZ, RZ, R69 ;  /* 0x000000ffff3f7224 */ /* 0x000fe400078e0045 */
[----:B------:R-:W-:Y:S02]  /*17b50*/  IMAD.MOV.U32 R80, RZ, RZ, R251 ;  /* 0x000000ffff507224 */ /* 0x000fe400078e00fb */
[--C-:B------:R-:W-:Y:S01]  /*17b60*/  FFMA.FTZ R39, R210, UR22, -R20.reuse ;  /* 0x00000016d2277c23 */ /* 0x100fe20008010814 */
[----:B------:R-:W-:Y:S01]  /*17b70*/  FFMA.FTZ R2, R63, UR22, -R23 ;  /* 0x000000163f027c23 */ /* 0x000fe20008010817 */
[----:B------:R-:W-:Y:S01]  /*17b80*/  FFMA.FTZ R46, R203, UR22, -R20 ;  /* 0x00000016cb2e7c23 */ /* 0x000fe20008010814 */
[----:B------:R-:W-:Y:S01]  /*17b90*/  IMAD.MOV.U32 R157, RZ, RZ, R231 ;  /* 0x000000ffff9d7224 */ /* 0x000fe200078e00e7 */
[----:B------:R3:W5:Y:S01]  /*17ba0*/  LDL.LU R215, [R1+0x9c] ;  /* 0x00009c0001d77983 */ /* 0x0007620000300800 */
[----:B------:R1:W-:Y:S01]  /*17bb0*/  MUFU.EX2 R188, R2 ;  /* 0x0000000200bc7308 */ /* 0x0003e20000000800 */
[----:B--2---:R-:W-:Y:S01]  /*17bc0*/  FFMA.FTZ R0, R68, UR22, -R23 ;  /* 0x0000001644007c23 */ /* 0x004fe20008010817 */
[----:B------:R-:W-:Y:S01]  /*17bd0*/  IMAD.MOV.U32 R68, RZ, RZ, R70 ;  /* 0x000000ffff447224 */ /* 0x000fe200078e0046 */
[----:B------:R-:W-:Y:S01]  /*17be0*/  MOV R71, R117 ;  /* 0x0000007500477202 */ /* 0x000fe20000000f00 */
[----:B------:R-:W-:Y:S01]  /*17bf0*/  IMAD.MOV.U32 R70, RZ, RZ, R116 ;  /* 0x000000ffff467224 */ /* 0x000fe200078e0074 */
[----:B------:R-:W-:Y:S01]  /*17c00*/  MOV R116, R118 ;  /* 0x0000007600747202 */ /* 0x000fe20000000f00 */
[----:B------:R-:W-:Y:S01]  /*17c10*/  IMAD.MOV.U32 R118, RZ, RZ, R106 ;  /* 0x000000ffff767224 */ /* 0x000fe200078e006a */
[----:B------:R-:W-:Y:S01]  /*17c20*/  MOV R251, R45 ;  /* 0x0000002d00fb7202 */ /* 0x000fe20000000f00 */
[----:B------:R-:W-:-:S02]  /*17c30*/  IMAD.MOV.U32 R106, RZ, RZ, R189 ;  /* 0x000000ffff6a7224 */ /* 0x000fc400078e00bd */
[----:B------:R-:W-:Y:S01]  /*17c40*/  IMAD.MOV.U32 R201, RZ, RZ, R105 ;  /* 0x000000ffffc97224 */ /* 0x000fe200078e0069 */
[----:B------:R2:W3:Y:S01]  /*17c50*/  MUFU.EX2 R189, R0 ;  /* 0x0000000000bd7308 */ /* 0x0004e20000000800 */
[----:B-1----:R-:W-:Y:S01]  /*17c60*/  F2FP.BF16.F32.PACK_AB R2, R192, R193 ;  /* 0x000000c1c002723e */ /* 0x002fe200000010ff */
[----:B------:R-:W-:Y:S01]  /*17c70*/  IMAD.MOV.U32 R199, RZ, RZ, R50 ;  /* 0x000000ffffc77224 */ /* 0x000fe200078e0032 */
[----:B------:R1:W5:Y:S01]  /*17c80*/  LDL.LU R213, [R1+0x98] ;  /* 0x0000980001d57983 */ /* 0x0003620000300800 */
[----:B------:R-:W-:Y:S01]  /*17c90*/  IMAD.MOV.U32 R207, RZ, RZ, R107 ;  /* 0x000000ffffcf7224 */ /* 0x000fe200078e006b */
[----:B------:R-:W1:Y:S01]  /*17ca0*/  LDC.U8 R231, c[0x0][0x388] ;  /* 0x0000e200ffe77b82 */ /* 0x000e620000000000 */
        /* <DEDUP_REMOVED lines=9> */
[----:B---3--:R-:W-:-:S04]  /*17d40*/  F2FP.BF16.F32.PACK_AB R2, R188, R189 ;  /* 0x000000bdbc02723e */ /* 0x008fc800000010ff */
[----:B------:R-:W-:Y:S02]  /*17d50*/  LOP3.LUT R5, R0, R2, RZ, 0xc0, !PT ;  /* 0x0000000200057212 */ /* 0x000fe400078ec0ff */
[----:B------:R-:W-:-:S05]  /*17d60*/  LOP3.LUT R2, R37, R44, R54, 0x96, !PT ;  /* 0x0000002c25027212 */ /* 0x000fca00078e9636 */
[----:B------:R-:W-:Y:S01]  /*17d70*/  IMAD.WIDE.U32 R2, R2, -0x2daee0ad, RZ ;  /* 0xd2511f5302027825 */ /* 0x000fe200078e00ff */
[----:B------:R2:W-:Y:S02]  /*17d80*/  MUFU.EX2 R105, R8 ;  /* 0x0000000800697308 */ /* 0x0005e40000000800 */
[----:B------:R-:W-:Y:S01]  /*17d90*/  LOP3.LUT R0, R2, 0xffff, RZ, 0xc0, !PT ;  /* 0x0000ffff02007812 */ /* 0x000fe200078ec0ff */
[----:B------:R-:W-:Y:S02]  /*17da0*/  IMAD.MOV.U32 R117, RZ, RZ, R11 ;  /* 0x000000ffff757224 */ /* 0x000fe400078e000b */
[----:B------:R-:W-:Y:S01]  /*17db0*/  FFMA.FTZ R11, R211, UR22, -R21 ;  /* 0x00000016d30b7c23 */ /* 0x000fe20008010815 */
[--C-:B------:R-:W-:Y:S01]  /*17dc0*/  FFMA.FTZ R45, R206, UR22, -R20.reuse ;  /* 0x00000016ce2d7c23 */ /* 0x100fe20008010814 */
[----:B------:R-:W-:Y:S01]  /*17dd0*/  FFMA.FTZ R50, R200, UR22, -R20 ;  /* 0x00000016c8327c23 */ /* 0x000fe20008010814 */
[----:B------:R3:W-:Y:S01]  /*17de0*/  MUFU.EX2 R107, R9 ;  /* 0x00000009006b7308 */ /* 0x0007e20000000800 */
[--C-:B------:R-:W-:Y:S01]  /*17df0*/  FFMA.FTZ R20, R252, UR22, -R22.reuse ;  /* 0x00000016fc147c23 */ /* 0x100fe20008010816 */
[----:B------:R-:W-:Y:S01]  /*17e00*/  FFMA.FTZ R21, R209, UR22, -R22 ;  /* 0x00000016d1157c23 */ /* 0x000fe20008010816 */
[----:B------:R-:W-:Y:S01]  /*17e10*/  MOV R211, R106 ;  /* 0x0000006a00d37202 */ /* 0x000fe20000000f00 */
[----:B------:R-:W-:Y:S01]  /*17e20*/  HMMA.16816.F32.BF16 R132, R4, R12, R132 ;  /* 0x0000000c0484723c */ /* 0x000fe20000041884 */
[----:B--2---:R-:W-:-:S02]  /*17e30*/  SHF.R.U32.HI R8, RZ, 0x8, R0 ;  /* 0x00000008ff087819 */ /* 0x004fc40000011600 */
[----:B------:R-:W-:Y:S01]  /*17e40*/  LOP3.LUT R0, R3, R38, R55, 0x96, !PT ;  /* 0x0000002603007212 */ /* 0x000fe200078e9637 */
[----:B------:R2:W4:Y:S01]  /*17e50*/  MUFU.EX2 R106, R11 ;  /* 0x0000000b006a7308 */ /* 0x0005220000000800 */
[----:B------:R-:W-:Y:S02]  /*17e60*/  SHF.R.U32.HI R3, RZ, 0x10, R2 ;  /* 0x00000010ff037819 */ /* 0x000fe40000011602 */
[----:B------:R-:W-:Y:S02]  /*17e70*/  MOV R69, R71 ;  /* 0x0000004700457202 */ /* 0x000fe40000000f00 */
[----:B---3--:R-:W-:Y:S01]  /*17e80*/  LOP3.LUT R9, R2, 0xff, RZ, 0xc0, !PT ;  /* 0x000000ff02097812 */ /* 0x008fe200078ec0ff */
[----:B------:R-:W-:Y:S02]  /*17e90*/  IMAD.MOV.U32 R71, RZ, RZ, R117 ;  /* 0x000000ffff477224 */ /* 0x000fe400078e0075 */
[----:B------:R-:W-:Y:S01]  /*17ea0*/  MUFU.EX2 R54, R20 ;  /* 0x0000001400367308 */ /* 0x000fe20000000800 */
[----:B------:R-:W-:Y:S01]  /*17eb0*/  IMAD.MOV.U32 R117, RZ, RZ, R119 ;  /* 0x000000ffff757224 */ /* 0x000fe200078e0077 */
[----:B------:R-:W-:-:S02]  /*17ec0*/  PRMT R12, R9, 0x5410, R8 ;  /* 0x00005410090c7816 */ /* 0x000fc40000000008 */
[----:B------:R-:W-:Y:S02]  /*17ed0*/  LOP3.LUT R8, R3, 0xff, RZ, 0xc0, !PT ;  /* 0x000000ff03087812 */ /* 0x000fe400078ec0ff */
[----:B------:R-:W-:Y:S02]  /*17ee0*/  MOV R119, R36 ;  /* 0x0000002400777202 */ /* 0x000fe40000000f00 */
[----:B------:R-:W3:Y:S01]  /*17ef0*/  MUFU.EX2 R44, R21 ;  /* 0x00000015002c7308 */ /* 0x000ee20000000800 */
[----:B--2---:R-:W-:Y:S02]  /*17f00*/  SHF.R.U32.HI R11, RZ, 0x18, R2 ;  /* 0x00000018ff0b7819 */ /* 0x004fe40000011602 */
[----:B------:R-:W-:Y:S02]  /*17f10*/  LOP3.LUT R2, R0, 0xffff, RZ, 0xc0, !PT ;  /* 0x0000ffff00027812 */ /* 0x000fe400078ec0ff */
[----:B------:R-:W-:Y:S02]  /*17f20*/  SHF.R.U32.HI R3, RZ, 0x10, R0 ;  /* 0x00000010ff037819 */ /* 0x000fe40000011600 */
[----:B------:R-:W-:Y:S01]  /*17f30*/  SHF.R.U32.HI R9, RZ, 0x8, R2 ;  /* 0x00000008ff097819 */ /* 0x000fe20000011602 */
[----:B------:R2:W1:Y:S01]  /*17f40*/  MUFU.EX2 R100, R10 ;  /* 0x0000000a00647308 */ /* 0x0004620000000800 */
[----:B------:R-:W-:Y:S01]  /*17f50*/  SHF.R.U32.HI R2, RZ, 0x18, R0 ;  /* 0x00000018ff027819 */ /* 0x000fe20000011600 */
[----:B------:R-:W-:Y:S01]  /*17f60*/  IMAD.MOV.U32 R200, RZ, RZ, R119 ;  /* 0x000000ffffc87224 */ /* 0x000fe200078e0077 */
[----:B------:R-:W-:Y:S01]  /*17f70*/  MOV R203, R118 ;  /* 0x0000007600cb7202 */ /* 0x000fe20000000f00 */
[----:B------:R-:W-:Y:S01]  /*17f80*/  FFMA.FTZ R36, R205, UR22, -R22 ;  /* 0x00000016cd247c23 */ /* 0x000fe20008010816 */
[----:B------:R-:W-:-:S02]  /*17f90*/  IMAD.MOV.U32 R206, RZ, RZ, R117 ;  /* 0x000000ffffce7224 */ /* 0x000fc400078e0075 */
[----:B------:R-:W-:Y:S01]  /*17fa0*/  FFMA.FTZ R22, R202, UR22, -R22 ;  /* 0x00000016ca167c23 */ /* 0x000fe20008010816 */
[----:B------:R-:W-:Y:S01]  /*17fb0*/  MOV R93, R70 ;  /* 0x00000046005d7202 */ /* 0x000fe20000000f00 */
[----:B------:R-:W-:Y:S01]  /*17fc0*/  HMMA.16816.F32.BF16 R56, R4, R14, R120 ;  /* 0x0000000e0438723c */ /* 0x000fe20000041878 */
[----:B--2---:R-:W-:-:S05]  /*17fd0*/  LOP3.LUT R10, R0, 0xff, RZ, 0xc0, !PT ;  /* 0x000000ff000a7812 */ /* 0x004fca00078ec0ff */
[C---:B------:R-:W-:Y:S01]  /*17fe0*/  HMMA.16816.F32.BF16 R148, R4.reuse, R24, R148 ;  /* 0x000000180494723c */ /* 0x040fe20000041894 */
[----:B------:R-:W-:Y:S01]  /*17ff0*/  LOP3.LUT R0, R3, 0xff, RZ, 0xc0, !PT ;  /* 0x000000ff03007812 */ /* 0x000fe200078ec0ff */
[----:B------:R-:W-:Y:S01]  /*18000*/  FFMA.FTZ R15, R211, UR22, -R23 ;  /* 0x00000016d30f7c23 */ /* 0x000fe20008010817 */
[----:B------:R-:W-:Y:S01]  /*18010*/  PRMT R3, R8, 0x5410, R11 ;  /* 0x0000541008037816 */ /* 0x000fe2000000000b */
[----:B------:R2:W-:Y:S01]  /*18020*/  MUFU.EX2 R37, R22 ;  /* 0x0000001600257308 */ /* 0x0005e20000000800 */
[----:B------:R-:W-:Y:S01]  /*18030*/  PRMT R2, R0, 0x5410, R2 ;  /* 0x0000541000027816 */ /* 0x000fe20000000002 */
[----:B------:R-:W-:Y:S01]  /*18040*/  FFMA.FTZ R0, R203, R47, R200 ;  /* 0x0000002fcb007223 */ /* 0x000fe200000100c8 */
[----:B------:R-:W-:Y:S01]  /*18050*/  PRMT R8, R10, 0x5410, R9 ;  /* 0x000054100a087816 */ /* 0x000fe20000000009 */
[C---:B------:R-:W-:Y:S01]  /*18060*/  HMMA.16816.F32.BF16 R24, R4.reuse, R26, R152 ;  /* 0x0000001a0418723c */ /* 0x040fe20000041898 */
[----:B------:R-:W-:Y:S01]  /*18070*/  FADD.FTZ R9, R206, R51 ;  /* 0x00000033ce097221 */ /* 0x000fe20000010000 */
[----:B------:R-:W-:Y:S01]  /*18080*/  IMAD.MOV.U32 R206, RZ, RZ, R80 ;  /* 0x000000ffffce7224 */ /* 0x000fe200078e0050 */
[----:B------:R-:W-:Y:S01]  /*18090*/  MOV R203, R81 ;  /* 0x0000005100cb7202 */ /* 0x000fe20000000f00 */
[----:B------:R-:W-:Y:S01]  /*180a0*/  IMAD.MOV.U32 R200, RZ, RZ, R82 ;  /* 0x000000ffffc87224 */ /* 0x000fe200078e0052 */
[----:B------:R-:W-:Y:S01]  /*180b0*/  MOV R211, R83 ;  /* 0x0000005300d37202 */ /* 0x000fe20000000f00 */
[----:B------:R-:W1:Y:S01]  /*180c0*/  LDSM.16.MT88.4 R152, [R212+0xac00] ;  /* 0x00ac0000d498783b */ /* 0x000e620000004200 */
[--C-:B------:R-:W-:Y:S01]  /*180d0*/  HSET2.LE.AND R11, R3, R244.reuse, PT ;  /* 0x000000f4030b7233 */ /* 0x100fe20003803000 */
[----:B------:R-:W-:Y:S01]  /*180e0*/  IMAD.MOV.U32 R92, RZ, RZ, R71 ;  /* 0x000000ffff5c7224 */ /* 0x000fe200078e0047 */
[--C-:B------:R-:W-:Y:S01]  /*180f0*/  HSET2.LE.AND R3, R2, R244.reuse, PT ;  /* 0x000000f402037233 */ /* 0x100fe20003803000 */
[----:B------:R-:W1:Y:S01]  /*18100*/  LDSM.16.MT88.4 R80, [R212+0xbc00] ;  /* 0x00bc0000d450783b */ /* 0x000e620000004200 */
[----:B----4-:R-:W-:Y:S01]  /*18110*/  F2FP.BF16.F32.PACK_AB R2, R107, R106 ;  /* 0x0000006a6b02723e */ /* 0x010fe200000010ff */
[----:B--2---:R-:W-:Y:S01]  /*18120*/  FADD.FTZ R22, R93, R0 ;  /* 0x000000005d167221 */ /* 0x004fe20000010000 */
[----:B------:R-:W-:Y:S01]  /*18130*/  HSET2.LE.AND R0, R8, R244, PT ;  /* 0x000000f408007233 */ /* 0x000fe20003803000 */
[--C-:B------:R-:W-:Y:S01]  /*18140*/  FFMA.FTZ R13, R201, UR22, -R23.reuse ;  /* 0x00000016c90d7c23 */ /* 0x100fe20008010817 */
[----:B---3--:R-:W-:Y:S01]  /*18150*/  F2FP.BF16.F32.PACK_AB R8, R44, R54 ;  /* 0x000000362c08723e */ /* 0x008fe200000010ff */
[--C-:B------:R-:W-:Y:S01]  /*18160*/  FFMA.FTZ R20, R204, UR22, -R23.reuse ;  /* 0x00000016cc147c23 */ /* 0x100fe20008010817 */
[----:B------:R-:W-:Y:S01]  /*18170*/  FFMA.FTZ R14, R207, UR22, -R23 ;  /* 0x00000016cf0e7c23 */ /* 0x000fe20008010817 */
[----:B------:R-:W-:Y:S01]  /*18180*/  FADD.FTZ R23, R92, R49 ;  /* 0x000000315c177221 */ /* 0x000fe20000010000 */
[----:B------:R-:W-:Y:S01]  /*18190*/  LOP3.LUT R92, R0, R2, RZ, 0xc0, !PT ;  /* 0x00000002005c7212 */ /* 0x000fe200078ec0ff */
[----:B------:R2:W3:Y:S01]  /*181a0*/  MUFU.EX2 R38, R36 ;  /* 0x0000002400267308 */ /* 0x0004e20000000800 */
[----:B------:R-:W-:Y:S01]  /*181b0*/  LOP3.LUT R93, R3, R8, RZ, 0xc0, !PT ;  /* 0x00000008035d7212 */ /* 0x000fe200078ec0ff */
[----:B------:R-:W-:Y:S01]  /*181c0*/  IMAD.WIDE.U32 R2, R53, -0x2daee0ad, RZ ;  /* 0xd2511f5335027825 */ /* 0x000fe200078e00ff */
[----:B------:R-:W-:Y:S01]  /*181d0*/  MOV R95, R68 ;  /* 0x00000044005f7202 */ /* 0x000fe20000000f00 */
[----:B------:R-:W-:Y:S01]  /*181e0*/  HMMA.16816.F32.BF16 R164, R4, R28, R164 ;  /* 0x0000001c04a4723c */ /* 0x000fe200000418a4 */
[----:B------:R-:W-:Y:S01]  /*181f0*/  MOV R210, R116 ;  /* 0x0000007400d27202 */ /* 0x000fe20000000f00 */
[----:B------:R-:W-:Y:S01]  /*18200*/  IMAD.MOV.U32 R94, RZ, RZ, R69 ;  /* 0x000000ffff5e7224 */ /* 0x000fe200078e0045 */
[----:B------:R-:W-:-:S03]  /*18210*/  LOP3.LUT R0, R3, R48, R55, 0x96, !PT ;  /* 0x0000003003007212 */ /* 0x000fc600078e9637 */
[----:B------:R-:W-:Y:S01]  /*18220*/  HMMA.16816.F32.BF16 R84, R4, R40, R84 ;  /* 0x000000280454723c */ /* 0x000fe20000041854 */
[----:B------:R-:W-:-:S05]  /*18230*/  LOP3.LUT R3, R2, 0xffff, RZ, 0xc0, !PT ;  /* 0x0000ffff02037812 */ /* 0x000fca00078ec0ff */
[C---:B------:R-:W-:Y:S01]  /*18240*/  HMMA.16816.F32.BF16 R60, R4.reuse, R18, R172 ;  /* 0x00000012043c723c */ /* 0x040fe200000418ac */
[----:B------:R-:W-:Y:S01]  /*18250*/  LOP3.LUT R8, R2, 0xff, RZ, 0xc0, !PT ;  /* 0x000000ff02087812 */ /* 0x000fe200078ec0ff */
[----:B------:R-:W-:Y:S08]  /*18260*/  MUFU.EX2 R46, R46 ;  /* 0x0000002e002e7308 */ /* 0x000ff00000000800 */
[----:B------:R-:W4:Y:S01]  /*18270*/  MUFU.EX2 R50, R50 ;  /* 0x0000003200327308 */ /* 0x000f220000000800 */
[C---:B------:R-:W-:Y:S01]  /*18280*/  HMMA.16816.F32.BF16 R68, R4.reuse, R32, R136 ;  /* 0x000000200444723c */ /* 0x040fe20000041888 */
[----:B------:R-:W-:Y:S01]  /*18290*/  MOV R252, R159 ;  /* 0x0000009f00fc7202 */ /* 0x000fe20000000f00 */
[----:B------:R-:W4:Y:S04]  /*182a0*/  LDSM.16.MT88.4 R120, [R212+0x9c00] ;  /* 0x009c0000d478783b */ /* 0x000f280000004200 */
[C---:B------:R-:W-:Y:S06]  /*182b0*/  HMMA.16816.F32.BF16 R116, R4.reuse, R16, R184 ;  /* 0x000000100474723c */ /* 0x040fec00000418b8 */
[----:B------:R-:W-:Y:S01]  /*182c0*/  HMMA.16816.F32.BF16 R28, R4, R30, R168 ;  /* 0x0000001e041c723c */ /* 0x000fe200000418a8 */
[----:B------:R-:W-:Y:S01]  /*182d0*/  MUFU.EX2 R13, R13 ;  /* 0x0000000d000d7308 */ /* 0x000fe20000000800 */
[----:B------:R-:W-:-:S04]  /*182e0*/  FADD.FTZ R21, R94, R9 ;  /* 0x000000095e157221 */ /* 0x000fc80000010000 */
[C---:B------:R-:W-:Y:S06]  /*182f0*/  HMMA.16816.F32.BF16 R32, R4.reuse, R34, R128 ;  /* 0x000000220420723c */ /* 0x040fec0000041880 */
[----:B------:R-:W-:Y:S01]  /*18300*/  HMMA.16816.F32.BF16 R40, R4, R42, R144 ;  /* 0x0000002a0428723c */ /* 0x000fe20000041890 */
[----:B------:R-:W-:Y:S01]  /*18310*/  MUFU.EX2 R20, R20 ;  /* 0x0000001400147308 */ /* 0x000fe20000000800 */
[----:B------:R-:W-:Y:S01]  /*18320*/  IMAD.MOV.U32 R201, RZ, RZ, R158 ;  /* 0x000000ffffc97224 */ /* 0x000fe200078e009e */
[----:B-1----:R-:W-:Y:S01]  /*18330*/  F2FP.BF16.F32.PACK_AB R10, R100, R105 ;  /* 0x00000069640a723e */ /* 0x002fe200000010ff */
[----:B------:R-:W-:-:S02]  /*18340*/  IMAD.MOV.U32 R207, RZ, RZ, R156 ;  /* 0x000000ffffcf7224 */ /* 0x000fc400078e009c */
[----:B--2---:R-:W-:-:S03]  /*18350*/  FADD.FTZ R36, R210, R52 ;  /* 0x00000034d2247221 */ /* 0x004fc60000010000 */
[----:B------:R-:W-:Y:S01]  /*18360*/  MUFU.EX2 R15, R15 ;  /* 0x0000000f000f7308 */ /* 0x000fe20000000800 */
[--C-:B------:R-:W-:Y:S01]  /*18370*/  SHF.R.U32.HI R4, RZ, 0x10, R2.reuse ;  /* 0x00000010ff047819 */ /* 0x100fe20000011602 */
[----:B------:R-:W1:Y:S01]  /*18380*/  LDSM.16.MT88.4 R136, [R214+0x9c00] ;  /* 0x009c0000d688783b */ /* 0x000e620000004200 */
[----:B------:R-:W-:Y:S02]  /*18390*/  SHF.R.U32.HI R7, RZ, 0x18, R2 ;  /* 0x00000018ff077819 */ /* 0x000fe40000011602 */
[----:B------:R-:W-:Y:S01]  /*183a0*/  SHF.R.U32.HI R6, RZ, 0x8, R3 ;  /* 0x00000008ff067819 */ /* 0x000fe20000011603 */
[----:B------:R-:W2:Y:S01]  /*183b0*/  LDSM.16.MT88.4 R168, [R214+0xac00] ;  /* 0x00ac0000d6a8783b */ /* 0x000ea20000004200 */
[C---:B------:R-:W-:Y:S02]  /*183c0*/  LOP3.LUT R2, R0.reuse, 0xffff, RZ, 0xc0, !PT ;  /* 0x0000ffff00027812 */ /* 0x040fe400078ec0ff */
[----:B------:R-:W-:Y:S01]  /*183d0*/  SHF.R.U32.HI R3, RZ, 0x10, R0 ;  /* 0x00000010ff037819 */ /* 0x000fe20000011600 */
[----:B------:R-:W4:Y:S01]  /*183e0*/  MUFU.EX2 R14, R14 ;  /* 0x0000000e000e7308 */ /* 0x000f220000000800 */
[----:B------:R-:W-:Y:S01]  /*183f0*/  LOP3.LUT R5, R0, 0xff, RZ, 0xc0, !PT ;  /* 0x000000ff00057812 */ /* 0x000fe200078ec0ff */
[----:B------:R-:W2:Y:S01]  /*18400*/  LDSM.16.MT88.4 R16, [R214+0xbc00] ;  /* 0x00bc0000d610783b */ /* 0x000ea20000004200 */
[----:B------:R-:W-:-:S02]  /*18410*/  SHF.R.U32.HI R2, RZ, 0x8, R2 ;  /* 0x00000008ff027819 */ /* 0x000fc40000011602 */
[----:B------:R-:W-:Y:S02]  /*18420*/  SHF.R.U32.HI R0, RZ, 0x18, R0 ;  /* 0x00000018ff007819 */ /* 0x000fe40000011600 */
[----:B------:R-:W-:Y:S02]  /*18430*/  LOP3.LUT R3, R3, 0xff, RZ, 0xc0, !PT ;  /* 0x000000ff03037812 */ /* 0x000fe400078ec0ff */
[----:B------:R-:W-:Y:S02]  /*18440*/  PRMT R5, R5, 0x5410, R2 ;  /* 0x0000541005057816 */ /* 0x000fe40000000002 */
[----:B------:R-:W-:Y:S02]  /*18450*/  LOP3.LUT R4, R4, 0xff, RZ, 0xc0, !PT ;  /* 0x000000ff04047812 */ /* 0x000fe400078ec0ff */
[----:B------:R-:W-:Y:S02]  /*18460*/  PRMT R2, R3, 0x5410, R0 ;  /* 0x0000541003027816 */ /* 0x000fe40000000000 */
[----:B------:R-:W-:-:S02]  /*18470*/  HSET2.LE.AND R9, R12, R244, PT ;  /* 0x000000f40c097233 */ /* 0x000fc40003803000 */
[----:B---3--:R-:W-:Y:S01]  /*18480*/  F2FP.BF16.F32.PACK_AB R12, R37, R38 ;  /* 0x00000026250c723e */ /* 0x008fe200000010ff */
[----:B------:R-:W-:Y:S01]  /*18490*/  MUFU.EX2 R39, R39 ;  /* 0x0000002700277308 */ /* 0x000fe20000000800 */
[----:B------:R-:W-:Y:S01]  /*184a0*/  PRMT R6, R8, 0x5410, R6 ;  /* 0x0000541008067816 */ /* 0x000fe20000000006 */
[----:B------:R-:W-:Y:S01]  /*184b0*/  FADD.FTZ R8, R201, R23 ;  /* 0x00000017c9087221 */ /* 0x000fe20000010000 */
[----:B------:R-:W-:Y:S02]  /*184c0*/  PRMT R4, R4, 0x5410, R7 ;  /* 0x0000541004047816 */ /* 0x000fe40000000007 */
[----:B------:R-:W-:Y:S02]  /*184d0*/  MOV R210, R95 ;  /* 0x0000005f00d27202 */ /* 0x000fe40000000f00 */
[--C-:B------:R-:W-:Y:S01]  /*184e0*/  HSET2.LE.AND R7, R2, R244.reuse, PT ;  /* 0x000000f402077233 */ /* 0x100fe20003803000 */
[----:B------:R-:W3:Y:S01]  /*184f0*/  MUFU.EX2 R45, R45 ;  /* 0x0000002d002d7308 */ /* 0x000ee20000000800 */
[----:B------:R-:W-:Y:S01]  /*18500*/  LOP3.LUT R94, R9, R10, RZ, 0xc0, !PT ;  /* 0x0000000a095e7212 */ /* 0x000fe200078ec0ff */
[----:B------:R-:W-:Y:S01]  /*18510*/  FADD.FTZ R2, R207, R21 ;  /* 0x00000015cf027221 */ /* 0x000fe20000010000 */
[----:B------:R-:W-:Y:S01]  /*18520*/  LOP3.LUT R95, R11, R12, RZ, 0xc0, !PT ;  /* 0x0000000c0b5f7212 */ /* 0x000fe200078ec0ff */
[----:B------:R-:W-:Y:S01]  /*18530*/  FADD.FTZ R10, R200, R8 ;  /* 0x00000008c80a7221 */ /* 0x000fe20000010000 */
[----:B------:R-:W-:Y:S01]  /*18540*/  MOV R204, R157 ;  /* 0x0000009d00cc7202 */ /* 0x000fe20000000f00 */
[----:B------:R-:W-:Y:S01]  /*18550*/  FADD.FTZ R8, R240, R2 ;  /* 0x00000002f0087221 */ /* 0x000fe20000010000 */
[----:B------:R-:W-:-:S02]  /*18560*/  HSET2.LE.AND R0, R6, R244, PT ;  /* 0x000000f406007233 */ /* 0x000fc40003803000 */
[----:B------:R-:W-:Y:S01]  /*18570*/  HSET2.LE.AND R3, R4, R244, PT ;  /* 0x000000f404037233 */ /* 0x000fe20003803000 */
[----:B------:R-:W-:Y:S01]  /*18580*/  FADD.FTZ R4, R252, R36 ;  /* 0x00000024fc047221 */ /* 0x000fe20000010000 */
[----:B----4-:R-:W-:Y:S01]  /*18590*/  F2FP.BF16.F32.PACK_AB R2, R50, R46 ;  /* 0x0000002e3202723e */ /* 0x010fe200000010ff */
[----:B------:R-:W-:Y:S01]  /*185a0*/  HMMA.16816.F32.BF16 R156, R92, R154, R72 ;  /* 0x0000009a5c9c723c */ /* 0x000fe20000041848 */
[----:B------:R-:W-:Y:S01]  /*185b0*/  FADD.FTZ R6, R204, R22 ;  /* 0x00000016cc067221 */ /* 0x000fe20000010000 */
[----:B------:R-:W-:Y:S01]  /*185c0*/  FADD.FTZ R11, R211, R4 ;  /* 0x00000004d30b7221 */ /* 0x000fe20000010000 */
[----:B------:R-:W-:-:S03]  /*185d0*/  F2FP.BF16.F32.PACK_AB R4, R15, R14 ;  /* 0x0000000e0f04723e */ /* 0x000fc600000010ff */
[----:B------:R-:W-:Y:S01]  /*185e0*/  HMMA.16816.F32.BF16 R72, R92, R80, R96 ;  /* 0x000000505c48723c */ /* 0x000fe20000041860 */
[----:B------:R-:W-:-:S06]  /*185f0*/  FADD.FTZ R9, R203, R6 ;  /* 0x00000006cb097221 */ /* 0x000fcc0000010000 */
        /* <DEDUP_REMOVED lines=8> */
[----:B---3--:R-:W-:Y:S01]  /*18680*/  F2FP.BF16.F32.PACK_AB R6, R45, R39 ;  /* 0x000000272d06723e */ /* 0x008fe200000010ff */
        /* <DEDUP_REMOVED lines=52> */
[C---:B-1----:R-:W-:Y:S06]  /*189d0*/  HMMA.16816.F32.BF16 R128, R92.reuse, R136, R108 ;  /* 0x000000885c80723c */ /* 0x042fec000004186c */
[C---:B------:R-:W-:Y:S06]  /*189e0*/  HMMA.16816.F32.BF16 R140, R92.reuse, R138, R140 ;  /* 0x0000008a5c8c723c */ /* 0x040fec000004188c */
[C---:B--2---:R-:W-:Y:S06]  /*189f0*/  HMMA.16816.F32.BF16 R160, R92.reuse, R168, R160 ;  /* 0x000000a85ca0723c */ /* 0x044fec00000418a0 */
        /* <DEDUP_REMOVED lines=17> */
.L_x_892:
        /* <DEDUP_REMOVED lines=40> */
.L_x_902:
        /* <DEDUP_REMOVED lines=22> */
[C---:B-1----:R-:W-:Y:S02]  /*18ef0*/  @!P2 LEA R104, P0, R0.reuse, R104, 0x1 ;  /* 0x000000680068a211 */ /* 0x042fe400078008ff */
        /* <DEDUP_REMOVED lines=44> */
.L_x_900:
[----:B-12---:R-:W2:Y:S01]  /*191c0*/  LDL R3, [R1+0x54] ;  /* 0x0000540001037983 */ /* 0x006ea20000100800 */
[----:B------:R-:W-:Y:S04]  /*191d0*/  DEPBAR.LE SB0, 0x0 ;  /* 0x000080000000791a */ /* 0x000fe80000000000 */
[----:B------:R-:W3:Y:S01]  /*191e0*/  LDL R2, [R1+0x70] ;  /* 0x0000700001027983 */ /* 0x000ee20000100800 */
[----:B------:R-:W-:Y:S04]  /*191f0*/  UIADD3 UR11, UR20, -0x1, URZ ;  /* 0xffffffff140b7890 */ /* 0x000fe8000fffe03f */
[----:B------:R-:W4:Y:S01]  /*19200*/  LDL.64 R18, [R1+0x58] ;  /* 0x0000580001127983 */ /* 0x000f220000100a00 */
[----:B------:R-:W-:Y:S02]  /*19210*/  USHF.R.S32.HI UR13, URZ, 0x1f, UR11 ;  /* 0x0000001f3f0d7899 */ /* 0x000fe4000801140b */
[----:B------:R-:W-:Y:S02]  /*19220*/  UIMAD UR12, UR8, UR11, URZ ;  /* 0x0000000b080c72a4 */ /* 0x000fe4000f8e023f */
[----:B------:R-:W4:Y:S01]  /*19230*/  LDL R4, [R1+0x68] ;  /* 0x0000680001047983 */ /* 0x000f220000100800 */
[----:B------:R-:W-:Y:S02]  /*19240*/  UISETP.GT.AND UP0, UPT, UR11, UR14, UPT ;  /* 0x0000000e0b00728c */ /* 0x000fe4000bf04270 */
[----:B------:R-:W-:Y:S02]  /*19250*/  UIMAD UR12, UR13, UR9, UR12 ;  /* 0x000000090d0c72a4 */ /* 0x000fe4000f8e020c */
[----:B------:R-:W4:Y:S05]  /*19260*/  LDL R0, [R1+0x6c] ;  /* 0x00006c0001007983 */ /* 0x000f2a0000100800 */
[----:B------:R-:W4:Y:S05]  /*19270*/  LDL R6, [R1+0x60] ;  /* 0x0000600001067983 */ /* 0x000f2a0000100800 */
[----:B------:R-:W4:Y:S01]  /*19280*/  LDL R16, [R1+0x64] ;  /* 0x0000640001107983 */ /* 0x000f220000100800 */
[----:B------:R-:W-:Y:S06]  /*19290*/  BAR.SYNC.DEFER_BLOCKING 0x0 ;  /* 0x0000000000007b1d */ /* 0x000fec0000010000 */
[----:B-----5:R-:W-:Y:S05]  /*192a0*/  @P2 STS [R218+0x9000], RZ ;  /* 0x009000ffda002388 */ /* 0x020fea0000000800 */
[----:B------:R-:W-:Y:S05]  /*192b0*/  @P2 STS [R218+0x9004], RZ ;  /* 0x009004ffda002388 */ /* 0x000fea0000000800 */
[----:B------:R-:W-:Y:S05]  /*192c0*/  @P2 STS.64 [R218+0x9008], RZ ;  /* 0x009008ffda002388 */ /* 0x000fea0000000a00 */
[----:B------:R-:W4:Y:S05]  /*192d0*/  LDL.64 R242, [R1+0x18] ;  /* 0x0000180001f27983 */ /* 0x000f2a0000100a00 */
[----:B------:R-:W4:Y:S05]  /*192e0*/  LDL.64 R234, [R1+0x20] ;  /* 0x0000200001ea7983 */ /* 0x000f2a0000100a00 */
[----:B------:R-:W4:Y:S05]  /*192f0*/  LDL.64 R250, [R1+0x38] ;  /* 0x0000380001fa7983 */ /* 0x000f2a0000100a00 */
[----:B------:R-:W4:Y:S01]  /*19300*/  LDL.64 R236, [R1+0x28] ;  /* 0x0000280001ec7983 */ /* 0x000f220000100a00 */
        /* <DEDUP_REMOVED lines=36> */
[C---:B------:R-:W-:Y:S04]  /*19550*/  @!P4 LEA.HI.X R5, R0.reuse, R13, R3, 0x1, P1 ;  /* 0x0000000d0005c211 */ /* 0x040fe800008f0c03 */
[----:B------:R-:W-:Y:S01]  /*19560*/  @!PT LDS RZ, [RZ] ;  /* 0x00000000fffff984 */ /* 0x000fe20000000800 */
[----:B------:R-:W-:Y:S01]  /*19570*/  @!PT LDS RZ, [RZ] ;  /* 0x00000000fffff984 */ /* 0x000fe20000000800 */
[----:B------:R-:W-:Y:S01]  /*19580*/  @!PT LDS RZ, [RZ] ;  /* 0x00000000fffff984 */ /* 0x000fe20000000800 */
[----:B------:R-:W-:Y:S01]  /*19590*/  @!P2 LDGSTS.E.BYPASS.LTC128B.128 [R218+0x9800], desc[UR26][R6.64] ;  /* 0x0980000006daafae */ /* 0x000fe2000b901d5a */
[C---:B-1----:R-:W-:Y:S02]  /*195a0*/  @!P3 LEA R2, P0, R0.reuse, R14, 0x1 ;  /* 0x0000000e0002b211 */ /* 0x042fe400078008ff */
[----:B------:R-:W-:Y:S02]  /*195b0*/  LOP3.LUT R102, R243, UR12, R233, 0x96, !PT ;  /* 0x0000000cf3667c12 */ /* 0x000fe4000f8e96e9 */
[----:B------:R-:W-:Y:S01]  /*195c0*/  @P4 STS.128 [R218+0xa800], RZ ;  /* 0x00a800ffda004388 */ /* 0x000fe20000000c00 */
[----:B------:R-:W-:Y:S01]  /*195d0*/  @!P3 LEA.HI.X R3, R0, R15, R3, 0x1, P0 ;  /* 0x0000000f0003b211 */ /* 0x000fe200000f0c03 */
[----:B------:R-:W-:Y:S01]  /*195e0*/  VIADD R0, R233, 0xbb67ae85 ;  /* 0xbb67ae85e9007836 */ /* 0x000fe20000000000 */
[----:B------:R-:W-:Y:S02]  /*195f0*/  PLOP3.LUT P0, PT, PT, PT, UP0, 0x80, 0x0 ;  /* 0x000000000000781c */ /* 0x000fe40003f0f008 */
[----:B------:R-:W-:Y:S01]  /*19600*/  @!PT LDS RZ, [RZ] ;  /* 0x00000000fffff984 */ /* 0x000fe20000000800 */
[----:B------:R-:W-:Y:S01]  /*19610*/  @!PT LDS RZ, [RZ] ;  /* 0x00000000fffff984 */ /* 0x000fe20000000800 */
[----:B------:R-:W-:Y:S01]  /*19620*/  @!PT LDS RZ, [RZ] ;  /* 0x00000000fffff984 */ /* 0x000fe20000000800 */
[----:B------:R-:W-:Y:S01]  /*19630*/  @!P4 LDGSTS.E.BYPASS.LTC128B.128 [R218+0xa800], desc[UR26][R4.64+0x40] ;  /* 0x0a80004004dacfae */ /* 0x000fe2000b901d5a */
[----:B------:R-:W-:Y:S04]  /*19640*/  IMAD.WIDE.U32 R102, R102, -0x326172a9, RZ ;  /* 0xcd9e8d5766667825 */ /* 0x000fe800078e00ff */
[----:B------:R-:W-:Y:S05]  /*19650*/  @P3 STS.128 [R218+0xb800], RZ ;  /* 0x00b800ffda003388 */ /* 0x000fea0000000c00 */
[----:B------:R-:W-:Y:S01]  /*19660*/  @!PT LDS RZ, [RZ] ;  /* 0x00000000fffff984 */ /* 0x000fe20000000800 */
[----:B------:R-:W-:Y:S01]  /*19670*/  @!PT LDS RZ, [RZ] ;  /* 0x00000000fffff984 */ /* 0x000fe20000000800 */
[----:B------:R-:W-:Y:S01]  /*19680*/  @!PT LDS RZ, [RZ] ;  /* 0x00000000fffff984 */ /* 0x000fe20000000800 */
[----:B------:R1:W-:Y:S05]  /*19690*/  @!P3 LDGSTS.E.BYPASS.LTC128B.128 [R218+0xb800], desc[UR26][R2.64+0x80] ;  /* 0x0b80008002dabfae */ /* 0x0003ea000b901d5a */
[----:B------:R-:W-:Y:S05]  /*196a0*/  LDSM.16.M88.4 R64, [R216] ;  /* 0x00000000d840783b */ /* 0x000fea0000000200 */
[----:B------:R-:W2:Y:S05]  /*196b0*/  LDSM.16.M88.4 R16, [R213+0x6000] ;  /* 0x00600000d510783b */ /* 0x000eaa0000000200 */
[----:B------:R-:W3:Y:S05]  /*196c0*/  LDSM.16.M88.4 R60, [R216+0x1000] ;  /* 0x00100000d83c783b */ /* 0x000eea0000000200 */
[----:B------:R-:W4:Y:S05]  /*196d0*/  LDSM.16.M88.4 R32, [R213+0x6400] ;  /* 0x00640000d520783b */ /* 0x000f2a0000000200 */
[----:B------:R-:W0:Y:S01]  /*196e0*/  LDGDEPBAR ;  /* 0x00000000000079af */ /* 0x000e220000000000 */
[-CC-:B-1----:R-:W-:Y:S04]  /*196f0*/  LOP3.LUT R2, R235, R242.reuse, R0.reuse, 0x96, !PT ;  /* 0x000000f2eb027212 */ /* 0x182fe800078e9600 */
[----:B------:R-:W1:Y:S01]  /*19700*/  LDSM.16.M88.4 R48, [R213+0x6800] ;  /* 0x00680000d530783b */ /* 0x000e620000000200 */
[----:B------:R-:W-:Y:S04]  /*19710*/  LOP3.LUT R0, R237, R242, R0, 0x96, !PT ;  /* 0x000000f2ed007212 */ /* 0x000fe800078e9600 */
[----:B------:R-:W1:Y:S05]  /*19720*/  LDSM.16.M88.4 R176, [R213+0x6c00] ;  /* 0x006c0000d5b0783b */ /* 0x000e6a0000000200 */
[----:B------:R-:W-:Y:S05]  /*19730*/  LDSM.16.M88.4 R180, [R217] ;  /* 0x00000000d9b4783b */ /* 0x000fea0000000200 */
[----:B------:R-:W1:Y:S05]  /*19740*/  LDSM.16.M88.4 R184, [R215+0x6000] ;  /* 0x00600000d7b8783b */ /* 0x000e6a0000000200 */
[----:B------:R-:W1:Y:S01]  /*19750*/  LDSM.16.M88.4 R188, [R217+0x1000] ;  /* 0x00100000d9bc783b */ /* 0x000e620000000200 */
[-C--:B--2---:R-:W-:Y:S04]  /*19760*/  HMMA.16816.F32.BF16 R4, R64, R16.reuse, RZ ;  /* 0x000000104004723c */ /* 0x084fe800000418ff */
[----:B------:R-:W2:Y:S02]  /*19770*/  LDSM.16.M88.4 R192, [R215+0x6400] ;  /* 0x00640000d7c0783b */ /* 0x000ea40000000200 */
[C---:B---3--:R-:W-:Y:S03]  /*19780*/  HMMA.16816.F32.BF16 R8, R60.reuse, R16, RZ ;  /* 0x000000103c08723c */ /* 0x048fe600000418ff */
[----:B------:R-:W3:Y:S03]  /*19790*/  LDSM.16.M88.4 R196, [R215+0x6800] ;  /* 0x00680000d7c4783b */ /* 0x000ee60000000200 */
[-C--:B------:R-:W-:Y:S02]  /*197a0*/  HMMA.16816.F32.BF16 R12, R60, R18.reuse, RZ ;  /* 0x000000123c0c723c */ /* 0x080fe400000418ff */
[----:B------:R-:W-:Y:S04]  /*197b0*/  LDSM.16.M88.4 R200, [R216+0x2000] ;  /* 0x00200000d8c8783b */ /* 0x000fe80000000200 */
[C---:B------:R-:W-:Y:S01]  /*197c0*/  HMMA.16816.F32.BF16 R16, R64.reuse, R18, RZ ;  /* 0x000000124010723c */ /* 0x040fe200000418ff */
[----:B------:R-:W-:Y:S05]  /*197d0*/  LDSM.16.M88.4 R204, [R213+0x7000] ;  /* 0x00700000d5cc783b */ /* 0x000fea0000000200 */
[-C--:B----4-:R-:W-:Y:S01]  /*197e0*/  HMMA.16816.F32.BF16 R20, R64, R32.reuse, RZ ;  /* 0x000000204014723c */ /* 0x090fe200000418ff */
[----:B------:R-:W-:Y:S05]  /*197f0*/  LDSM.16.M88.4 R208, [R216+0x3000] ;  /* 0x00300000d8d0783b */ /* 0x000fea0000000200 */
[C---:B------:R-:W-:Y:S06]  /*19800*/  HMMA.16816.F32.BF16 R24, R60.reuse, R32, RZ ;  /* 0x000000203c18723c */ /* 0x040fec00000418ff */
[-C--:B------:R-:W-:Y:S06]  /*19810*/  HMMA.16816.F32.BF16 R28, R60, R34.reuse, RZ ;  /* 0x000000223c1c723c */ /* 0x080fec00000418ff */
[C---:B------:R-:W-:Y:S06]  /*19820*/  HMMA.16816.F32.BF16 R32, R64.reuse, R34, RZ ;  /* 0x000000224020723c */ /* 0x040fec00000418ff */
        /* <DEDUP_REMOVED lines=30> */
[-C--:B------:R-:W-:Y:S01]  /*19a10*/  HMMA.16816.F32.BF16 R4, R200, R204.reuse, R4 ;  /* 0x000000ccc804723c */ /* 0x080fe20000041804 */
        /* <DEDUP_REMOVED lines=21> */
[-C--:B---3--:R-:W-:Y:S01]  /*19b70*/  HMMA.16816.F32.BF16 R4, R180, R188.reuse, R4 ;  /* 0x000000bcb404723c */ /* 0x088fe20000041804 */
        /* <DEDUP_REMOVED lines=22> */
[----:B------:R-:W2:Y:S05]  /*19ce0*/  LDSM.16.M88.4 R180, [R217+0x4000] ;  /* 0x00400000d9b4783b */ /* 0x000eaa0000000200 */
[C---:B------:R-:W-:Y:S06]  /*19cf0*/  HMMA.16816.F32.BF16 R8, R200.reuse, R192, R8 ;  /* 0x000000c0c808723c */ /* 0x040fec0000041808 */
[-C--:B------:R-:W-:Y:S06]  /*19d00*/  HMMA.16816.F32.BF16 R12, R200, R194.reuse, R12 ;  /* 0x000000c2c80c723c */ /* 0x080fec000004180c */
[C---:B------:R-:W-:Y:S01]  /*19d10*/  HMMA.16816.F32.BF16 R16, R188.reuse, R194, R16 ;  /* 0x000000c2bc10723c */ /* 0x040fe20000041810 */
[----:B------:R-:W4:Y:S05]  /*19d20*/  LDSM.16.M88.4 R192, [R217+0x5000] ;  /* 0x00500000d9c0783b */ /* 0x000f2a0000000200 */
        /* <DEDUP_REMOVED lines=15> */
[----:B------:R-:W-:Y:S05]  /*19e20*/  HMMA.16816.F32.BF16 R64, R188, R178, R64 ;  /* 0x000000b2bc40723c */ /* 0x000fea0000041840 */
[C---:B------:R-:W-:Y:S01]  /*19e30*/  VIADD R200, R233.reuse, 0x32370b8f ;  /* 0x32370b8fe9c87836 */ /* 0x040fe20000000000 */
[-C--:B--2---:R-:W-:Y:S05]  /*19e40*/  HMMA.16816.F32.BF16 R4, R180, R184.reuse, R4 ;  /* 0x000000b8b404723c */ /* 0x084fea0000041804 */
[----:B------:R-:W-:Y:S01]  /*19e50*/  IMAD.WIDE.U32 R190, R2, -0x326172a9, RZ ;  /* 0xcd9e8d5702be7825 */ /* 0x000fe200078e00ff */
[C---:B----4-:R-:W-:Y:S05]  /*19e60*/  HMMA.16816.F32.BF16 R8, R192.reuse, R184, R8 ;  /* 0x000000b8c008723c */ /* 0x050fea0000041808 */
[----:B------:R-:W-:Y:S01]  /*19e70*/  IMAD.WIDE.U32 R188, R0, -0x326172a9, RZ ;  /* 0xcd9e8d5700bc7825 */ /* 0x000fe200078e00ff */
[-C--:B------:R-:W-:Y:S06]  /*19e80*/  HMMA.16816.F32.BF16 R12, R192, R186.reuse, R12 ;  /* 0x000000bac00c723c */ /* 0x080fec000004180c */
[C---:B------:R-:W-:Y:S06]  /*19e90*/  HMMA.16816.F32.BF16 R16, R180.reuse, R186, R16 ;  /* 0x000000bab410723c */ /* 0x040fec0000041810 */
[-C--:B------:R-:W-:Y:S06]  /*19ea0*/  HMMA.16816.F32.BF16 R20, R180, R196.reuse, R20 ;  /* 0x000000c4b414723c */ /* 0x080fec0000041814 */
[C---:B------:R-:W-:Y:S06]  /*19eb0*/  HMMA.16816.F32.BF16 R24, R192.reuse, R196, R24 ;  /* 0x000000c4c018723c */ /* 0x040fec0000041818 */
[-C--:B------:R-:W-:Y:S05]  /*19ec0*/  HMMA.16816.F32.BF16 R28, R192, R198.reuse, R28 ;  /* 0x000000c6c01c723c */ /* 0x080fea000004181c */
[----:B------:R-:W-:Y:S01]  /*19ed0*/  VIADD R197, R233, 0x76cf5d0a ;  /* 0x76cf5d0ae9c57836 */ /* 0x000fe20000000000 */
[C---:B------:R-:W-:Y:S05]  /*19ee0*/  HMMA.16816.F32.BF16 R32, R180.reuse, R198, R32 ;  /* 0x000000c6b420723c */ /* 0x040fea0000041820 */
[C---:B------:R-:W-:Y:S01]  /*19ef0*/  VIADD R196, R232.reuse, 0xdaa66d2b ;  /* 0xdaa66d2be8c47836 */ /* 0x040fe20000000000 */
[-C--:B---3--:R-:W-:Y:S05]  /*19f00*/  HMMA.16816.F32.BF16 R36, R180, R204.reuse, R36 ;  /* 0x000000ccb424723c */ /* 0x088fea0000041824 */
[C---:B------:R-:W-:Y:S01]  /*19f10*/  VIADD R198, R232.reuse, 0x9e3779b9 ;  /* 0x9e3779b9e8c67836 */ /* 0x040fe20000000000 */
[C---:B------:R-:W-:Y:S05]  /*19f20*/  HMMA.16816.F32.BF16 R40, R192.reuse, R204, R40 ;  /* 0x000000ccc028723c */ /* 0x040fea0000041828 */
[----:B------:R-:W-:Y:S01]  /*19f30*/  LOP3.LUT R110, R103, R250, R198, 0x96, !PT ;  /* 0x000000fa676e7212 */ /* 0x000fe200078e96c6 */
[-C--:B------:R-:W-:Y:S05]  /*19f40*/  HMMA.16816.F32.BF16 R44, R192, R206.reuse, R44 ;  /* 0x000000cec02c723c */ /* 0x080fea000004182c */
[----:B------:R-:W-:Y:S01]  /*19f50*/  VIADD R199, R232, 0x3c6ef372 ;  /* 0x3c6ef372e8c77836 */ /* 0x000fe20000000000 */
[C---:B------:R-:W-:Y:S05]  /*19f60*/  HMMA.16816.F32.BF16 R48, R180.reuse, R206, R48 ;  /* 0x000000ceb430723c */ /* 0x040fea0000041830 */
[----:B------:R-:W-:Y:S01]  /*19f70*/  IMAD.WIDE.U32 R110, R110, -0x2daee0ad, RZ ;  /* 0xd2511f536e6e7825 */ /* 0x000fe200078e00ff */
[-C--:B------:R-:W-:Y:S05]  /*19f80*/  HMMA.16816.F32.BF16 R52, R180, R208.reuse, R52 ;  /* 0x000000d0b434723c */ /* 0x080fea0000041834 */
[----:B------:R-:W-:Y:S01]  /*19f90*/  LOP3.LUT R104, R191, R102, R199, 0x96, !PT ;  /* 0x00000066bf687212 */ /* 0x000fe200078e96c7 */
[C---:B------:R-:W-:Y:S05]  /*19fa0*/  HMMA.16816.F32.BF16 R56, R192.reuse, R208, R56 ;  /* 0x000000d0c038723c */ /* 0x040fea0000041838 */
[----:B------:R-:W-:Y:S01]  /*19fb0*/  IMAD.WIDE.U32 R104, R104, -0x2daee0ad, RZ ;  /* 0xd2511f5368687825 */ /* 0x000fe200078e00ff */
[-C--:B------:R-:W-:Y:S05]  /*19fc0*/  HMMA.16816.F32.BF16 R60, R192, R210.reuse, R60 ;  /* 0x000000d2c03c723c */ /* 0x080fea000004183c */
[----:B------:R-:W-:Y:S01]  /*19fd0*/  LOP3.LUT R2, R111, R234, R197, 0x96, !PT ;  /* 0x000000ea6f027212 */ /* 0x000fe200078e96c5 */
[----:B------:R-:W-:Y:S05]  /*19fe0*/  HMMA.16816.F32.BF16 R64, R180, R210, R64 ;  /* 0x000000d2b440723c */ /* 0x000fea0000041840 */
[----:B------:R-:W-:Y:S01]  /*19ff0*/  IMAD.WIDE.U32 R2, R2, -0x326172a9, RZ ;  /* 0xcd9e8d5702027825 */ /* 0x000fe200078e00ff */
[----:B------:R-:W-:Y:S05]  /*1a000*/  LOP3.LUT R184, R105, R110, R200, 0x96, !PT ;  /* 0x0000006e69b87212 */ /* 0x000fea00078e96c8 */
[----:B------:R-:W-:Y:S01]  /*1a010*/  IMAD.WIDE.U32 R184, R184, -0x326172a9, RZ ;  /* 0xcd9e8d57b8b87825 */ /* 0x000fe200078e00ff */
[----:B------:R-:W-:Y:S03]  /*1a020*/  LOP3.LUT R186, R3, R190, R196, 0x96, !PT ;  /* 0x000000be03ba7212 */ /* 0x000fe600078e96c4 */
[----:B------:R-:W-:Y:S02]  /*1a030*/  VIADD R192, R232, 0x78dde6e4 ;  /* 0x78dde6e4e8c07836 */ /* 0x000fe40000000000 */
[----:B------:R-:W-:Y:S03]  /*1a040*/  IMAD.WIDE.U32 R186, R186, -0x2daee0ad, RZ ;  /* 0xd2511f53baba7825 */ /* 0x000fe600078e00ff */
[----:B------:R-:W-:Y:S01]  /*1a050*/  LOP3.LUT R109, R185, R2, R192, 0x96, !PT ;  /* 0x00000002b96d7212 */ /* 0x000fe200078e96c0 */
[----:B------:R-:W-:Y:S05]  /*1a060*/  VIADD R193, R233, 0xed9eba14 ;  /* 0xed9eba14e9c17836 */ /* 0x000fea0000000000 */
[----:B------:R-:W-:Y:S01]  /*1a070*/  LOP3.LUT R101, R187, R104, R193, 0x96, !PT ;  /* 0x00000068bb657212 */ /* 0x000fe200078e96c1 */
[----:B------:R-:W-:Y:S06]  /*1a080*/  @P0 BRA `(.L_x_902) ;  /* 0xffffffec00400947 */ /* 0x000fec000383ffff */
.L_x_901:
[----:B------:R-:W-:Y:S01]  /*1a090*/  LOP3.LUT R102, R189, R102, R199, 0x96, !PT ;  /* 0x00000066bd667212 */ /* 0x000fe200078e96c7 */
[----:B------:R-:W3:Y:S01]  /*1a0a0*/  LDL R231, [R1+0x30] ;  /* 0x0000300001e77983 */ /* 0x000ee20000100800 */
[----:B--2---:R-:W-:Y:S01]  /*1a0b0*/  IMAD.WIDE.U32 R104, R109, -0x2daee0ad, RZ ;  /* 0xd2511f536d687825 */ /* 0x004fe200078e00ff */
[----:B------:R-:W-:Y:S02]  /*1a0c0*/  UIADD3 UR12, UR12, 0x1, URZ ;  /* 0x000000010c0c7890 */ /* 0x000fe4000fffe03f */
[----:B------:R-:W2:Y:S01]  /*1a0d0*/  LDL.64 R246, [R1+0x40] ;  /* 0x0000400001f67983 */ /* 0x000ea20000100a00 */
[----:B------:R-:W-:Y:S01]  /*1a0e0*/  VIADD R241, R232, 0xb54cda56 ;  /* 0xb54cda56e8f17836 */ /* 0x000fe20000000000 */
[----:B------:R-:W-:Y:S01]  /*1a0f0*/  UISETP.GT.AND UP0, UPT, UR11, UR14, UPT ;  /* 0x0000000e0b00728c */ /* 0x000fe2000bf04270 */
[----:B------:R-:W-:Y:S01]  /*1a100*/  IMAD.WIDE.U32 R2, R101, -0x326172a9, RZ ;  /* 0xcd9e8d5765027825 */ /* 0x000fe200078e00ff */
[----:B------:R-:W-:Y:S01]  /*1a110*/  UMOV UR20, UR11 ;  /* 0x0000000b00147c82 */ /* 0x000fe20008000000 */
[----:B------:R-:W1:Y:S02]  /*1a120*/  S2R R178, SR_TID.X ;  /* 0x0000000000b27919 */ /* 0x000e640000002100 */
[----:B------:R-:W-:Y:S01]  /*1a130*/  IMAD.WIDE.U32 R204, R102, -0x2daee0ad, RZ ;  /* 0xd2511f5366cc7825 */ /* 0x000fe200078e00ff */
[----:B------:R4:W-:Y:S03]  /*1a140*/  STL [R1+0xa8], R218 ;  /* 0x0000a8da01007387 */ /* 0x0009e60000100800 */
[----:B------:R-:W-:Y:S02]  /*1a150*/  IMAD.U32 R0, RZ, RZ, UR11 ;  /* 0x0000000bff007e24 */ /* 0x000fe4000f8e00ff */
[----:B------:R-:W-:Y:S01]  /*1a160*/  VIADD R211, R233, 0x646e171e ;  /* 0x646e171ee9d37836 */ /* 0x000fe20000000000 */
[----:B------:R1:W-:Y:S01]  /*1a170*/  STL [R1+0xa4], R217 ;  /* 0x0000a4d901007387 */ /* 0x0003e20000100800 */
[----:B------:R-:W-:Y:S02]  /*1a180*/  IMAD.MOV.U32 R208, RZ, RZ, R234 ;  /* 0x000000ffffd07224 */ /* 0x000fe400078e00ea */
[----:B------:R-:W-:Y:S01]  /*1a190*/  IMAD.MOV.U32 R209, RZ, RZ, R235 ;  /* 0x000000ffffd17224 */ /* 0x000fe200078e00eb */
[----:B------:R1:W-:Y:S04]  /*1a1a0*/  STL [R1+0xa0], R216 ;  /* 0x0000a0d801007387 */ /* 0x0003e80000100800 */
[----:B------:R2:W-:Y:S04]  /*1a1b0*/  STL [R1+0x9c], R215 ;  /* 0x00009cd701007387 */ /* 0x0005e80000100800 */
[----:B------:R2:W-:Y:S04]  /*1a1c0*/  STL [R1+0x98], R213 ;  /* 0x000098d501007387 */ /* 0x0005e80000100800 */
[----:B------:R-:W-:Y:S04]  /*1a1d0*/  STL [R1+0xac], R223 ;  /* 0x0000acdf01007387 */ /* 0x000fe80000100800 */
[----:B------:R-:W-:Y:S01]  /*1a1e0*/  STL [R1+0xb0], R225 ;  /* 0x0000b0e101007387 */ /* 0x000fe20000100800 */
[----:B----4-:R-:W-:Y:S03]  /*1a1f0*/  VIADD R218, R232, 0x1715609d ;  /* 0x1715609de8da7836 */ /* 0x010fe60000000000 */
[----:B------:R-:W-:Y:S01]  /*1a200*/  STL [R1+0xb4], R222 ;  /* 0x0000b4de01007387 */ /* 0x000fe20000100800 */
[----:B-1----:R-:W-:Y:S03]  /*1a210*/  IMAD.MOV.U32 R217, RZ, RZ, R237 ;  /* 0x000000ffffd97224 */ /* 0x002fe600078e00ed */
[----:B------:R-:W-:Y:S01]  /*1a220*/  STL [R1+0xb8], R221 ;  /* 0x0000b8dd01007387 */ /* 0x000fe20000100800 */
[----:B------:R-:W-:Y:S03]  /*1a230*/  IMAD.MOV.U32 R216, RZ, RZ, R236 ;  /* 0x000000ffffd87224 */ /* 0x000fe600078e00ec */
[----:B------:R-:W-:Y:S04]  /*1a240*/  STL [R1+0xbc], R230 ;  /* 0x0000bce601007387 */ /* 0x000fe80000100800 */
[----:B------:R-:W-:Y:S04]  /*1a250*/  STL [R1+0xc0], R229 ;  /* 0x0000c0e501007387 */ /* 0x000fe80000100800 */
[----:B------:R-:W-:Y:S01]  /*1a260*/  STL [R1+0xc4], R220 ;  /* 0x0000c4dc01007387 */ /* 0x000fe20000100800 */
[----:B---3--:R-:W-:Y:S01]  /*1a270*/  LOP3.LUT R110, R105, R186, R231, 0x96, !PT ;  /* 0x000000ba696e7212 */ /* 0x008fe200078e96e7 */
[----:B------:R-:W-:Y:S01]  /*1a280*/  IMAD.SHL.U32 R178, R178, 0x2, RZ ;  /* 0x00000002b2b27824 */ /* 0x000fe200078e00ff */
[----:B--2---:R-:W-:Y:S03]  /*1a290*/  LOP3.LUT R101, R103, R246, R198, 0x96, !PT ;  /* 0x000000f667657212 */ /* 0x004fe600078e96c6 */
[----:B------:R-:W-:Y:S01]  /*1a2a0*/  IMAD.WIDE.U32 R110, R110, -0x326172a9, RZ ;  /* 0xcd9e8d576e6e7825 */ /* 0x000fe200078e00ff */
[----:B------:R-:W-:Y:S02]  /*1a2b0*/  LOP3.LUT R178, R178, 0x6, RZ, 0xc0, !PT ;  /* 0x00000006b2b27812 */ /* 0x000fe400078ec0ff */
[----:B------:R-:W-:Y:S01]  /*1a2c0*/  LOP3.LUT R103, R3, R184, R218, 0x96, !PT ;  /* 0x000000b803677212 */ /* 0x000fe200078e96da */
[----:B------:R-:W-:Y:S01]  /*1a2d0*/  IMAD.WIDE.U32 R176, R101, -0x2daee0ad, RZ ;  /* 0xd2511f5365b07825 */ /* 0x000fe200078e00ff */
[----:B------:R-:W-:Y:S02]  /*1a2e0*/  LOP3.LUT R2, R111, R2, R241, 0x96, !PT ;  /* 0x000000026f027212 */ /* 0x000fe400078e96f1 */
[----:B------:R-:W-:Y:S01]  /*1a2f0*/  SHF.R.U32.HI R105, RZ, 0x10, R110 ;  /* 0x00000010ff697819 */ /* 0x000fe2000001166e */
[----:B------:R-:W-:Y:S01]  /*1a300*/  IMAD R0, R0, 0x40, R178 ;  /* 0x0000004000007824 */ /* 0x000fe200078e02b2 */
[----:B------:R-:W-:Y:S01]  /*1a310*/  SHF.R.U32.HI R101, RZ, 0x10, R2 ;  /* 0x00000010ff657819 */ /* 0x000fe20000011602 */
[----:B------:R-:W-:Y:S01]  /*1a320*/  IMAD.WIDE.U32 R102, R103, -0x2daee0ad, RZ ;  /* 0xd2511f5367667825 */ /* 0x000fe200078e00ff */
[----:B------:R-:W-:Y:S02]  /*1a330*/  LOP3.LUT R109, R110, 0xffff, RZ, 0xc0, !PT ;  /* 0x0000ffff6e6d7812 */ /* 0x000fe400078ec0ff */
[----:B------:R-:W-:Y:S01]  /*1a340*/  LOP3.LUT R101, R101, 0xff, RZ, 0xc0, !PT ;  /* 0x000000ff65657812 */ /* 0x000fe200078ec0ff */
[----:B------:R-:W-:Y:S01]  /*1a350*/  IMAD.IADD R3, R223, 0x1, -R0 ;  /* 0x00000001df037824 */ /* 0x000fe200078e0a00 */
[----:B------:R-:W-:Y:S02]  /*1a360*/  LOP3.LUT R181, R103, R104, R211, 0x96, !PT ;  /* 0x0000006867b57212 */ /* 0x000fe400078e96d3 */
[C---:B------:R-:W-:Y:S02]  /*1a370*/  LOP3.LUT R201, R102.reuse, 0xffff, RZ, 0xc0, !PT ;  /* 0x0000ffff66c97812 */ /* 0x040fe400078ec0ff */
[----:B------:R-:W-:Y:S02]  /*1a380*/  IABS R3, R3 ;  /* 0x0000000300037213 */ /* 0x000fe40000000000 */
[----:B------:R-:W-:Y:S02]  /*1a390*/  LOP3.LUT R206, R102, 0xff, RZ, 0xc0, !PT ;  /* 0x000000ff66ce7812 */ /* 0x000fe400078ec0ff */
[--C-:B------:R-:W-:Y:S02]  /*1a3a0*/  SHF.R.U32.HI R210, RZ, 0x10, R102.reuse ;  /* 0x00000010ffd27819 */ /* 0x100fe40000011666 */
[----:B------:R-:W-:Y:S02]  /*1a3b0*/  SHF.R.U32.HI R207, RZ, 0x18, R102 ;  /* 0x00000018ffcf7819 */ /* 0x000fe40000011666 */
[C---:B------:R-:W-:Y:S02]  /*1a3c0*/  LOP3.LUT R102, R2.reuse, 0xffff, RZ, 0xc0, !PT ;  /* 0x0000ffff02667812 */ /* 0x040fe400078ec0ff */
[----:B------:R-:W-:Y:S02]  /*1a3d0*/  LOP3.LUT R104, R2, 0xff, RZ, 0xc0, !PT ;  /* 0x000000ff02687812 */ /* 0x000fe400078ec0ff */
[----:B------:R-:W-:Y:S02]  /*1a3e0*/  SHF.R.U32.HI R103, RZ, 0x18, R2 ;  /* 0x00000018ff677819 */ /* 0x000fe40000011602 */
[----:B------:R-:W-:Y:S01]  /*1a3f0*/  I2FP.F32.S32 R2, R3 ;  /* 0x0000000300027245 */ /* 0x000fe20000201400 */
[--C-:B------:R-:W-:Y:S01]  /*1a400*/  IMAD.IADD R3, R224, 0x1, -R0.reuse ;  /* 0x00000001e0037824 */ /* 0x100fe200078e0a00 */
[----:B------:R-:W-:Y:S01]  /*1a410*/  PRMT R203, R101, 0x5410, R103 ;  /* 0x0000541065cb7816 */ /* 0x000fe20000000067 */
[----:B------:R-:W-:Y:S01]  /*1a420*/  IMAD.IADD R101, R225, 0x1, -R0 ;  /* 0x00000001e1657824 */ /* 0x000fe200078e0a00 */
[----:B------:R-:W-:Y:S01]  /*1a430*/  SHF.R.U32.HI R102, RZ, 0x8, R102 ;  /* 0x00000008ff667819 */ /* 0x000fe20000011666 */
[----:B------:R-:W-:Y:S01]  /*1a440*/  FFMA.FTZ R4, R2, -UR19, R4 ;  /* 0x8000001302047c23 */ /* 0x000fe20008010004 */
[----:B------:R-:W-:Y:S01]  /*1a450*/  LOP3.LUT R111, R110, 0xff, RZ, 0xc0, !PT ;  /* 0x000000ff6e6f7812 */ /* 0x000fe200078ec0ff */
[----:B------:R-:W-:Y:S01]  /*1a460*/  VIADD R2, R0, 0x1 ;  /* 0x0000000100027836 */ /* 0x000fe20000000000 */
[----:B------:R-:W-:Y:S01]  /*1a470*/  PRMT R202, R104, 0x5410, R102 ;  /* 0x0000541068ca7816 */ /* 0x000fe20000000066 */
[----:B------:R-:W-:Y:S01]  /*1a480*/  IMAD.IADD R103, R226, 0x1, -R0 ;  /* 0x00000001e2677824 */ /* 0x000fe200078e0a00 */
[----:B------:R-:W-:Y:S01]  /*1a490*/  IABS R104, R101 ;  /* 0x0000006500687213 */ /* 0x000fe20000000000 */
[----:B------:R-:W-:Y:S01]  /*1a4a0*/  IMAD.IADD R102, R223, 0x1, -R2 ;  /* 0x00000001df667824 */ /* 0x000fe200078e0a02 */
[----:B------:R-:W-:Y:S01]  /*1a4b0*/  SHF.R.U32.HI R110, RZ, 0x18, R110 ;  /* 0x00000018ff6e7819 */ /* 0x000fe2000001166e */
[----:B------:R-:W-:Y:S01]  /*1a4c0*/  IMAD.IADD R101, R225, 0x1, -R2 ;  /* 0x00000001e1657824 */ /* 0x000fe200078e0a02 */
[----:B------:R-:W-:Y:S02]  /*1a4d0*/  LOP3.LUT R105, R105, 0xff, RZ, 0xc0, !PT ;  /* 0x000000ff69697812 */ /* 0x000fe400078ec0ff */
[----:B------:R-:W-:Y:S02]  /*1a4e0*/  IABS R102, R102 ;  /* 0x0000006600667213 */ /* 0x000fe40000000000 */
[----:B------:R-:W-:Y:S02]  /*1a4f0*/  IABS R101, R101 ;  /* 0x0000006500657213 */ /* 0x000fe40000000000 */
[----:B------:R-:W-:Y:S02]  /*1a500*/  PRMT R245, R105, 0x5410, R110 ;  /* 0x0000541069f57816 */ /* 0x000fe4000000006e */
        /* <DEDUP_REMOVED lines=10> */
[C---:B------:R-:W-:Y:S01]  /*1a5b0*/  ISETP.GE.AND P3, PT, R2.reuse, R222, PT ;  /* 0x000000de0200720c */ /* 0x040fe20003f66270 */
[----:B------:R-:W-:Y:S01]  /*1a5c0*/  FFMA.FTZ R8, R101, -UR19, R8 ;  /* 0x8000001365087c23 */ /* 0x000fe20008010008 */
[----:B------:R-:W-:Y:S01]  /*1a5d0*/  ISETP.GE.AND P0, PT, R2, R221, PT ;  /* 0x000000dd0200720c */ /* 0x000fe20003f06270 */
[----:B------:R-:W-:Y:S01]  /*1a5e0*/  VIADD R101, R0, 0x8 ;  /* 0x0000000800657836 */ /* 0x000fe20000000000 */
[C---:B------:R-:W-:Y:S01]  /*1a5f0*/  ISETP.GE.AND P6, PT, R2.reuse, R220, PT ;  /* 0x000000dc0200720c */ /* 0x040fe20003fc6270 */
[----:B------:R-:W-:Y:S01]  /*1a600*/  FFMA.FTZ R10, R3, -UR19, R10 ;  /* 0x80000013030a7c23 */ /* 0x000fe2000801000a */
[----:B------:R-:W-:Y:S01]  /*1a610*/  ISETP.GE.AND P4, PT, R2, R219, PT ;  /* 0x000000db0200720c */ /* 0x000fe20003f86270 */
[----:B------:R-:W-:Y:S01]  /*1a620*/  IMAD.IADD R102, R224, 0x1, -R101 ;  /* 0x00000001e0667824 */ /* 0x000fe200078e0a65 */
[----:B------:R-:W-:Y:S01]  /*1a630*/  ISETP.GE.OR P3, PT, R2, R230, !P3 ;  /* 0x000000e60200720c */ /* 0x000fe20005f66670 */
[--C-:B------:R-:W-:Y:S01]  /*1a640*/  IMAD.IADD R3, R224, 0x1, -R2.reuse ;  /* 0x00000001e0037824 */ /* 0x100fe200078e0a02 */
[C---:B------:R-:W-:Y:S02]  /*1a650*/  ISETP.GE.OR P0, PT, R2.reuse, R229, !P0 ;  /* 0x000000e50200720c */ /* 0x040fe40004706670 */
[C---:B------:R-:W-:Y:S02]  /*1a660*/  ISETP.GE.OR P6, PT, R2.reuse, R228, !P6 ;  /* 0x000000e40200720c */ /* 0x040fe400077c6670 */
[----:B------:R-:W-:Y:S01]  /*1a670*/  ISETP.GE.OR P4, PT, R2, R227, !P4 ;  /* 0x000000e30200720c */ /* 0x000fe20006786670 */
[----:B------:R-:W-:Y:S01]  /*1a680*/  IMAD.IADD R2, R226, 0x1, -R2 ;  /* 0x00000001e2027824 */ /* 0x000fe200078e0a02 */
[----:B------:R-:W-:Y:S02]  /*1a690*/  SHF.R.U32.HI R109, RZ, 0x8, R109 ;  /* 0x00000008ff6d7819 */ /* 0x000fe4000001166d */
[----:B------:R-:W-:Y:S02]  /*1a6a0*/  LOP3.LUT R182, R205, R176, R200, 0x96, !PT ;  /* 0x000000b0cdb67212 */ /* 0x000fe400078e96c8 */
[----:B------:R-:W-:Y:S02]  /*1a6b0*/  PRMT R205, R111, 0x5410, R109 ;  /* 0x000054106fcd7816 */ /* 0x000fe4000000006d */
[----:B------:R-:W-:Y:S01]  /*1a6c0*/  IABS R105, R3 ;  /* 0x0000000300697213 */ /* 0x000fe20000000000 */
[----:B------:R-:W-:Y:S01]  /*1a6d0*/  VIADD R3, R0, 0x9 ;  /* 0x0000000900037836 */ /* 0x000fe20000000000 */
[----:B------:R-:W-:Y:S01]  /*1a6e0*/  IABS R109, R2 ;  /* 0x00000002006d7213 */ /* 0x000fe20000000000 */
[----:B------:R-:W-:Y:S01]  /*1a6f0*/  IMAD.IADD R2, R226, 0x1, -R101 ;  /* 0x00000001e2027824 */ /* 0x000fe200078e0a65 */
[----:B------:R-:W-:Y:S01]  /*1a700*/  IABS R102, R102 ;  /* 0x0000006600667213 */ /* 0x000fe20000000000 */
[--C-:B------:R-:W-:Y:S01]  /*1a710*/  IMAD.IADD R103, R224, 0x1, -R3.reuse ;  /* 0x00000001e0677824 */ /* 0x100fe200078e0a03 */
[C---:B------:R-:W-:Y:S02]  /*1a720*/  ISETP.GE.AND P1, PT, R0.reuse, R222, PT ;  /* 0x000000de0000720c */ /* 0x040fe40003f26270 */
[----:B------:R-:W-:Y:S01]  /*1a730*/  IABS R2, R2 ;  /* 0x0000000200027213 */ /* 0x000fe20000000000 */
[----:B------:R-:W-:Y:S01]  /*1a740*/  IMAD.MOV.U32 R104, RZ, RZ, R102 ;  /* 0x000000ffff687224 */ /* 0x000fe200078e0066 */
[----:B------:R-:W-:Y:S02]  /*1a750*/  IABS R102, R103 ;  /* 0x0000006700667213 */ /* 0x000fe40000000000 */
[C---:B------:R-:W-:Y:S01]  /*1a760*/  ISETP.GE.AND P5, PT, R0.reuse, R221, PT ;  /* 0x000000dd0000720c */ /* 0x040fe20003fa6270 */
[----:B------:R-:W-:Y:S01]  /*1a770*/  IMAD.MOV.U32 R103, RZ, RZ, R2 ;  /* 0x000000ffff677224 */ /* 0x000fe200078e0002 */
[----:B------:R-:W-:Y:S01]  /*1a780*/  ISETP.GE.OR P1, PT, R0, R230, !P1 ;  /* 0x000000e60000720c */ /* 0x000fe20004f26670 */
[----:B------:R-:W-:Y:S01]  /*1a790*/  IMAD.IADD R2, R226, 0x1, -R3 ;  /* 0x00000001e2027824 */ /* 0x000fe200078e0a03 */
[----:B------:R-:W-:Y:S02]  /*1a7a0*/  ISETP.GE.OR P5, PT, R0, R229, !P5 ;  /* 0x000000e50000720c */ /* 0x000fe40006fa6670 */
[----:B------:R-:W-:Y:S02]  /*1a7b0*/  I2FP.F32.S32 R105, R105 ;  /* 0x0000006900697245 */ /* 0x000fe40000201400 */
[----:B------:R-:W-:Y:S02]  /*1a7c0*/  I2FP.F32.S32 R109, R109 ;  /* 0x0000006d006d7245 */ /* 0x000fe40000201400 */
[----:B------:R-:W-:Y:S01]  /*1a7d0*/  I2FP.F32.S32 R104, R104 ;  /* 0x0000006800687245 */ /* 0x000fe20000201400 */
[----:B------:R-:W-:Y:S01]  /*1a7e0*/  FFMA.FTZ R9, R105, -UR19, R9 ;  /* 0x8000001369097c23 */ /* 0x000fe20008010009 */
[----:B------:R-:W-:Y:S01]  /*1a7f0*/  I2FP.F32.S32 R103, R103 ;  /* 0x0000006700677245 */ /* 0x000fe20000201400 */
[----:B------:R-:W-:Y:S01]  /*1a800*/  FFMA.FTZ R11, R109, -UR19, R11 ;  /* 0x800000136d0b7c23 */ /* 0x000fe2000801000b */
[----:B------:R-:W-:Y:S01]  /*1a810*/  LOP3.LUT R180, R177, R216, R197, 0x96, !PT ;  /* 0x000000d8b1b47212 */ /* 0x000fe200078e96c5 */
[----:B------:R-:W-:Y:S01]  /*1a820*/  FFMA.FTZ R12, R104, -UR19, R12 ;  /* 0x80000013680c7c23 */ /* 0x000fe2000801000c */
[----:B------:R-:W-:Y:S01]  /*1a830*/  FSEL R176, R5, -INF , !P3 ;  /* 0xff80000005b07808 */ /* 0x000fe20005800000 */
[----:B------:R-:W-:Y:S01]  /*1a840*/  IMAD.IADD R5, R223, 0x1, -R3 ;  /* 0x00000001df057824 */ /* 0x000fe200078e0a03 */
[----:B------:R-:W-:Y:S01]  /*1a850*/  FSEL R183, R7, -INF , !P0 ;  /* 0xff80000007b77808 */ /* 0x000fe20004000000 */
[----:B------:R-:W-:Y:S01]  /*1a860*/  FFMA.FTZ R14, R103, -UR19, R14 ;  /* 0x80000013670e7c23 */ /* 0x000fe2000801000e */
[----:B------:R-:W-:Y:S02]  /*1a870*/  FSEL R177, R4, -INF , !P1 ;  /* 0xff80000004b17808 */ /* 0x000fe40004800000 */
[----:B------:R-:W-:Y:S01]  /*1a880*/  FSEL R179, R6, -INF , !P5 ;  /* 0xff80000006b37808 */ /* 0x000fe20006800000 */
[----:B------:R-:W-:Y:S01]  /*1a890*/  IMAD.IADD R6, R223, 0x1, -R101 ;  /* 0x00000001df067824 */ /* 0x000fe200078e0a65 */
[C---:B------:R-:W-:Y:S02]  /*1a8a0*/  ISETP.GE.AND P3, PT, R101.reuse, R220, PT ;  /* 0x000000dc6500720c */ /* 0x040fe40003f66270 */
[CC--:B------:R-:W-:Y:S02]  /*1a8b0*/  ISETP.GE.AND P0, PT, R101.reuse, R219.reuse, PT ;  /* 0x000000db6500720c */ /* 0x0c0fe40003f06270 */
[----:B------:R-:W-:Y:S02]  /*1a8c0*/  IABS R2, R2 ;  /* 0x0000000200027213 */ /* 0x000fe40000000000 */
[C---:B------:R-:W-:Y:S02]  /*1a8d0*/  ISETP.GE.AND P1, PT, R0.reuse, R220, PT ;  /* 0x000000dc0000720c */ /* 0x040fe40003f26270 */
[C---:B------:R-:W-:Y:S02]  /*1a8e0*/  ISETP.GE.AND P5, PT, R0.reuse, R219, PT ;  /* 0x000000db0000720c */ /* 0x040fe40003fa6270 */
[C---:B------:R-:W-:Y:S02]  /*1a8f0*/  ISETP.GE.OR P3, PT, R101.reuse, R228, !P3 ;  /* 0x000000e46500720c */ /* 0x040fe40005f66670 */
[-C--:B------:R-:W-:Y:S02]  /*1a900*/  ISETP.GE.OR P0, PT, R101, R227.reuse, !P0 ;  /* 0x000000e36500720c */ /* 0x080fe40004706670 */
[----:B------:R-:W-:Y:S02]  /*1a910*/  I2FP.F32.S32 R2, R2 ;  /* 0x0000000200027245 */ /* 0x000fe40000201400 */
[C---:B------:R-:W-:Y:S02]  /*1a920*/  ISETP.GE.OR P1, PT, R0.reuse, R228, !P1 ;  /* 0x000000e40000720c */ /* 0x040fe40004f26670 */
[----:B------:R-:W-:Y:S01]  /*1a930*/  ISETP.GE.OR P5, PT, R0, R227, !P5 ;  /* 0x000000e30000720c */ /* 0x000fe20006fa6670 */
[----:B------:R-:W-:Y:S01]  /*1a940*/  FFMA.FTZ R15, R2, -UR19, R15 ;  /* 0x80000013020f7c23 */ /* 0x000fe2000801000f */
[----:B------:R-:W-:Y:S01]  /*1a950*/  FSEL R184, R9, -INF , !P6 ;  /* 0xff80000009b87808 */ /* 0x000fe20007000000 */
[----:B------:R-:W-:Y:S01]  /*1a960*/  VIADD R2, R0, 0x10 ;  /* 0x0000001000027836 */ /* 0x000fe20000000000 */
[----:B------:R-:W-:Y:S02]  /*1a970*/  FSEL R186, R11, -INF , !P4 ;  /* 0xff8000000bba7808 */ /* 0x000fe40006000000 */
[----:B------:R-:W-:Y:S01]  /*1a980*/  FSEL R187, R12, -INF , !P3 ;  /* 0xff8000000cbb7808 */ /* 0x000fe20005800000 */
[----:B------:R-:W-:Y:S01]  /*1a990*/  IMAD.IADD R4, R223, 0x1, -R2 ;  /* 0x00000001df047824 */ /* 0x000fe200078e0a02 */
[----:B------:R-:W-:Y:S02]  /*1a9a0*/  FSEL R195, R14, -INF , !P0 ;  /* 0xff8000000ec37808 */ /* 0x000fe40004000000 */
[----:B------:R-:W-:Y:S02]  /*1a9b0*/  FSEL R185, R8, -INF , !P1 ;  /* 0xff80000008b97808 */ /* 0x000fe40004800000 */
[----:B------:R-:W-:Y:S02]  /*1a9c0*/  FSEL R194, R10, -INF , !P5 ;  /* 0xff8000000ac27808 */ /* 0x000fe40006800000 */
[C---:B------:R-:W-:Y:S02]  /*1a9d0*/  ISETP.GE.AND P6, PT, R3.reuse, R220, PT ;  /* 0x000000dc0300720c */ /* 0x040fe40003fc6270 */
[C---:B------:R-:W-:Y:S02]  /*1a9e0*/  ISETP.GE.AND P4, PT, R3.reuse, R219, PT ;  /* 0x000000db0300720c */ /* 0x040fe40003f86270 */
[CC--:B------:R-:W-:Y:S02]  /*1a9f0*/  ISETP.GE.AND P3, PT, R3.reuse, R222.reuse, PT ;  /* 0x000000de0300720c */ /* 0x0c0fe40003f66270 */
[-C--:B------:R-:W-:Y:S02]  /*1aa00*/  ISETP.GE.AND P0, PT, R3, R221.reuse, PT ;  /* 0x000000dd0300720c */ /* 0x080fe40003f06270 */
[C---:B------:R-:W-:Y:S02]  /*1aa10*/  ISETP.GE.AND P1, PT, R101.reuse, R222, PT ;  /* 0x000000de6500720c */ /* 0x040fe40003f26270 */
[----:B------:R-:W-:Y:S02]  /*1aa20*/  ISETP.GE.AND P5, PT, R101, R221, PT ;  /* 0x000000dd6500720c */ /* 0x000fe40003fa6270 */
[C---:B------:R-:W-:Y:S02]  /*1aa30*/  ISETP.GE.OR P6, PT, R3.reuse, R228, !P6 ;  /* 0x000000e40300720c */ /* 0x040fe400077c6670 */
[C---:B------:R-:W-:Y:S02]  /*1aa40*/  ISETP.GE.OR P4, PT, R3.reuse, R227, !P4 ;  /* 0x000000e30300720c */ /* 0x040fe40006786670 */
[CC--:B------:R-:W-:Y:S02]  /*1aa50*/  ISETP.GE.OR P3, PT, R3.reuse, R230.reuse, !P3 ;  /* 0x000000e60300720c */ /* 0x0c0fe40005f66670 */
[-C--:B------:R-:W-:Y:S01]  /*1aa60*/  ISETP.GE.OR P0, PT, R3, R229.reuse, !P0 ;  /* 0x000000e50300720c */ /* 0x080fe20004706670 */
[----:B------:R-:W-:Y:S01]  /*1aa70*/  IMAD.IADD R3, R225, 0x1, -R3 ;  /* 0x00000001e1037824 */ /* 0x000fe200078e0a03 */
[C---:B------:R-:W-:Y:S02]  /*1aa80*/  ISETP.GE.OR P1, PT, R101.reuse, R230, !P1 ;  /* 0x000000e66500720c */ /* 0x040fe40004f26670 */
[----:B------:R-:W-:Y:S01]  /*1aa90*/  ISETP.GE.OR P5, PT, R101, R229, !P5 ;  /* 0x000000e56500720c */ /* 0x000fe20006fa6670 */
[----:B------:R-:W-:Y:S01]  /*1aaa0*/  IMAD.IADD R101, R225, 0x1, -R101 ;  /* 0x00000001e1657824 */ /* 0x000fe200078e0a65 */
[----:B------:R-:W-:Y:S02]  /*1aab0*/  IABS R8, R6 ;  /* 0x0000000600087213 */ /* 0x000fe40000000000 */
[----:B------:R-:W-:Y:S02]  /*1aac0*/  IABS R7, R3 ;  /* 0x0000000300077213 */ /* 0x000fe40000000000 */
[----:B------:R-:W-:Y:S02]  /*1aad0*/  IABS R101, R101 ;  /* 0x0000006500657213 */ /* 0x000fe40000000000 */
[----:B------:R-:W-:Y:S01]  /*1aae0*/  IABS R3, R4 ;  /* 0x0000000400037213 */ /* 0x000fe20000000000 */
[----:B------:R-:W-:Y:S01]  /*1aaf0*/  IMAD.MOV.U32 R4, RZ, RZ, R8 ;  /* 0x000000ffff047224 */ /* 0x000fe200078e0008 */
[----:B------:R-:W-:Y:S01]  /*1ab00*/  IABS R6, R5 ;  /* 0x0000000500067213 */ /* 0x000fe20000000000 */
[----:B------:R-:W-:Y:S01]  /*1ab10*/  IMAD.MOV.U32 R5, RZ, RZ, R101 ;  /* 0x000000ffff057224 */ /* 0x000fe200078e0065 */
[----:B------:R-:W-:Y:S01]  /*1ab20*/  I2FP.F32.S32 R3, R3 ;  /* 0x0000000300037245 */ /* 0x000fe20000201400 */
[----:B------:R-:W-:Y:S01]  /*1ab30*/  IMAD.IADD R8, R224, 0x1, -R2 ;  /* 0x00000001e0087824 */ /* 0x000fe200078e0a02 */
[----:B------:R-:W-:Y:S02]  /*1ab40*/  I2FP.F32.S32 R4, R4 ;  /* 0x0000000400047245 */ /* 0x000fe40000201400 */
[----:B------:R-:W-:Y:S01]  /*1ab50*/  I2FP.F32.S32 R5, R5 ;  /* 0x0000000500057245 */ /* 0x000fe20000201400 */
[----:B------:R-:W-:Y:S01]  /*1ab60*/  FFMA.FTZ R20, R3, -UR19, R20 ;  /* 0x8000001303147c23 */ /* 0x000fe20008010014 */
[----:B------:R-:W-:Y:S01]  /*1ab70*/  I2FP.F32.S32 R102, R102 ;  /* 0x0000006600667245 */ /* 0x000fe20000201400 */
[----:B------:R-:W-:Y:S01]  /*1ab80*/  FFMA.FTZ R16, R4, -UR19, R16 ;  /* 0x8000001304107c23 */ /* 0x000fe20008010010 */
[----:B------:R-:W-:Y:S01]  /*1ab90*/  I2FP.F32.S32 R7, R7 ;  /* 0x0000000700077245 */ /* 0x000fe20000201400 */
[----:B------:R-:W-:Y:S01]  /*1aba0*/  IMAD.IADD R3, R225, 0x1, -R2 ;  /* 0x00000001e1037824 */ /* 0x000fe200078e0a02 */
[----:B------:R-:W-:Y:S01]  /*1abb0*/  I2FP.F32.S32 R6, R6 ;  /* 0x0000000600067245 */ /* 0x000fe20000201400 */
[----:B------:R-:W-:Y:S01]  /*1abc0*/  VIADD R4, R0, 0x11 ;  /* 0x0000001100047836 */ /* 0x000fe20000000000 */
[----:B------:R-:W-:Y:S01]  /*1abd0*/  FSEL R178, R15, -INF , !P4 ;  /* 0xff8000000fb27808 */ /* 0x000fe20006000000 */
[----:B------:R-:W-:Y:S01]  /*1abe0*/  FFMA.FTZ R18, R5, -UR19, R18 ;  /* 0x8000001305127c23 */ /* 0x000fe20008010012 */
[----:B------:R-:W-:Y:S01]  /*1abf0*/  IABS R9, R3 ;  /* 0x0000000300097213 */ /* 0x000fe20000000000 */
[--C-:B------:R-:W-:Y:S01]  /*1ac00*/  IMAD.IADD R5, R223, 0x1, -R4.reuse ;  /* 0x00000001df057824 */ /* 0x100fe200078e0a04 */
[----:B------:R-:W-:Y:S01]  /*1ac10*/  FSEL R16, R16, -INF , !P1 ;  /* 0xff80000010107808 */ /* 0x000fe20004800000 */
[----:B------:R-:W-:Y:S01]  /*1ac20*/  FFMA.FTZ R13, R102, -UR19, R13 ;  /* 0x80000013660d7c23 */ /* 0x000fe2000801000d */
[----:B------:R-:W-:Y:S01]  /*1ac30*/  FSEL R18, R18, -INF , !P5 ;  /* 0xff80000012127808 */ /* 0x000fe20006800000 */
[----:B------:R-:W-:Y:S01]  /*1ac40*/  IMAD.WIDE.U32 R14, R182, -0x326172a9, RZ ;  /* 0xcd9e8d57b60e7825 */ /* 0x000fe200078e00ff */
[----:B------:R-:W-:Y:S02]  /*1ac50*/  IABS R3, R5 ;  /* 0x0000000500037213 */ /* 0x000fe40000000000 */
[----:B------:R-:W-:Y:S01]  /*1ac60*/  FSEL R109, R13, -INF , !P6 ;  /* 0xff8000000d6d7808 */ /* 0x000fe20007000000 */
[----:B------:R-:W-:Y:S01]  /*1ac70*/  IMAD.MOV.U32 R5, RZ, RZ, R9 ;  /* 0x000000ffff057224 */ /* 0x000fe200078e0009 */
[C---:B------:R-:W-:Y:S01]  /*1ac80*/  ISETP.GE.AND P6, PT, R2.reuse, R222, PT ;  /* 0x000000de0200720c */ /* 0x040fe20003fc6270 */
[----:B------:R-:W-:Y:S01]  /*1ac90*/  FFMA.FTZ R19, R7, -UR19, R19 ;  /* 0x8000001307137c23 */ /* 0x000fe20008010013 */
[C---:B------:R-:W-:Y:S01]  /*1aca0*/  ISETP.GE.AND P4, PT, R2.reuse, R221, PT ;  /* 0x000000dd0200720c */ /* 0x040fe20003f86270 */
[----:B------:R-:W-:Y:S01]  /*1acb0*/  IMAD.IADD R7, R225, 0x1, -R4 ;  /* 0x00000001e1077824 */ /* 0x000fe200078e0a04 */
[----:B------:R-:W-:Y:S01]  /*1acc0*/  ISETP.GE.AND P1, PT, R2, R220, PT ;  /* 0x000000dc0200720c */ /* 0x000fe20003f26270 */
[----:B------:R-:W-:Y:S01]  /*1acd0*/  FFMA.FTZ R17, R6, -UR19, R17 ;  /* 0x8000001306117c23 */ /* 0x000fe20008010011 */
[----:B------:R-:W-:Y:S01]  /*1ace0*/  ISETP.GE.AND P5, PT, R2, R219, PT ;  /* 0x000000db0200720c */ /* 0x000fe20003fa6270 */
[----:B------:R-:W-:Y:S01]  /*1acf0*/  IMAD.IADD R6, R226, 0x1, -R2 ;  /* 0x00000001e2067824 */ /* 0x000fe200078e0a02 */
[----:B------:R-:W-:Y:S02]  /*1ad00*/  I2FP.F32.S32 R5, R5 ;  /* 0x0000000500057245 */ /* 0x000fe40000201400 */
[C---:B------:R-:W-:Y:S02]  /*1ad10*/  ISETP.GE.OR P6, PT, R2.reuse, R230, !P6 ;  /* 0x000000e60200720c */ /* 0x040fe400077c6670 */
[C---:B------:R-:W-:Y:S01]  /*1ad20*/  ISETP.GE.OR P4, PT, R2.reuse, R229, !P4 ;  /* 0x000000e50200720c */ /* 0x040fe20006786670 */
[----:B------:R-:W-:Y:S01]  /*1ad30*/  FFMA.FTZ R22, R5, -UR19, R22 ;  /* 0x8000001305167c23 */ /* 0x000fe20008010016 */
[C---:B------:R-:W-:Y:S02]  /*1ad40*/  ISETP.GE.OR P1, PT, R2.reuse, R228, !P1 ;  /* 0x000000e40200720c */ /* 0x040fe40004f26670 */
[----:B------:R-:W-:Y:S02]  /*1ad50*/  ISETP.GE.OR P5, PT, R2, R227, !P5 ;  /* 0x000000e30200720c */ /* 0x000fe40006fa6670 */
[----:B------:R-:W-:Y:S02]  /*1ad60*/  IABS R8, R8 ;  /* 0x0000000800087213 */ /* 0x000fe40000000000 */
[----:B------:R-:W-:Y:S02]  /*1ad70*/  IABS R2, R7 ;  /* 0x0000000700027213 */ /* 0x000fe40000000000 */
[----:B------:R-:W-:Y:S01]  /*1ad80*/  IABS R7, R6 ;  /* 0x0000000600077213 */ /* 0x000fe20000000000 */
[----:B------:R-:W-:Y:S01]  /*1ad90*/  IMAD.MOV.U32 R6, RZ, RZ, R8 ;  /* 0x000000ffff067224 */ /* 0x000fe200078e0008 */
[----:B------:R-:W-:Y:S02]  /*1ada0*/  I2FP.F32.S32 R3, R3 ;  /* 0x0000000300037245 */ /* 0x000fe40000201400 */
[----:B------:R-:W-:Y:S02]  /*1adb0*/  I2FP.F32.S32 R7, R7 ;  /* 0x0000000700077245 */ /* 0x000fe40000201400 */
[----:B------:R-:W-:Y:S01]  /*1adc0*/  I2FP.F32.S32 R2, R2 ;  /* 0x0000000200027245 */ /* 0x000fe20000201400 */
[----:B------:R-:W-:Y:S01]  /*1add0*/  FFMA.FTZ R21, R3, -UR19, R21 ;  /* 0x8000001303157c23 */ /* 0x000fe20008010015 */
[----:B------:R-:W-:Y:S01]  /*1ade0*/  FSEL R17, R17, -INF , !P3 ;  /* 0xff80000011117808 */ /* 0x000fe20005800000 */
[----:B------:R-:W-:Y:S01]  /*1adf0*/  FFMA.FTZ R26, R7, -UR19, R26 ;  /* 0x80000013071a7c23 */ /* 0x000fe2000801001a */
[----:B------:R-:W-:Y:S01]  /*1ae00*/  FSEL R19, R19, -INF , !P0 ;  /* 0xff80000013137808 */ /* 0x000fe20004000000 */
[----:B------:R-:W-:Y:S01]  /*1ae10*/  FFMA.FTZ R23, R2, -UR19, R23 ;  /* 0x8000001302177c23 */ /* 0x000fe20008010017 */
[----:B------:R-:W-:Y:S01]  /*1ae20*/  FSEL R20, R20, -INF , !P6 ;  /* 0xff80000014147808 */ /* 0x000fe20007000000 */
[----:B------:R-:W-:Y:S01]  /*1ae30*/  VIADD R3, R0, 0x18 ;  /* 0x0000001800037836 */ /* 0x000fe20000000000 */
[----:B------:R-:W-:Y:S01]  /*1ae40*/  FSEL R22, R22, -INF , !P4 ;  /* 0xff80000016167808 */ /* 0x000fe20006000000 */
[----:B------:R-:W-:Y:S01]  /*1ae50*/  VIADD R2, R0, 0x19 ;  /* 0x0000001900027836 */ /* 0x000fe20000000000 */
[----:B------:R-:W-:Y:S01]  /*1ae60*/  ISETP.GE.AND P3, PT, R4, R222, PT ;  /* 0x000000de0400720c */ /* 0x000fe20003f66270 */
[--C-:B------:R-:W-:Y:S01]  /*1ae70*/  IMAD.IADD R5, R224, 0x1, -R3.reuse ;  /* 0x00000001e0057824 */ /* 0x100fe200078e0a03 */
[----:B------:R-:W-:Y:S01]  /*1ae80*/  ISETP.GE.AND P0, PT, R4, R221, PT ;  /* 0x000000dd0400720c */ /* 0x000fe20003f06270 */
[----:B------:R-:W-:Y:S01]  /*1ae90*/  IMAD.IADD R8, R224, 0x1, -R2 ;  /* 0x00000001e0087824 */ /* 0x000fe200078e0a02 */
[----:B------:R-:W-:Y:S01]  /*1aea0*/  ISETP.GE.AND P6, PT, R4, R220, PT ;  /* 0x000000dc0400720c */ /* 0x000fe20003fc6270 */
[----:B------:R-:W-:Y:S01]  /*1aeb0*/  IMAD.IADD R7, R224, 0x1, -R4 ;  /* 0x00000001e0077824 */ /* 0x000fe200078e0a04 */
[C---:B------:R-:W-:Y:S02]  /*1aec0*/  ISETP.GE.AND P4, PT, R4.reuse, R219, PT ;  /* 0x000000db0400720c */ /* 0x040fe40003f86270 */
[----:B------:R-:W-:Y:S02]  /*1aed0*/  I2FP.F32.S32 R6, R6 ;  /* 0x0000000600067245 */ /* 0x000fe40000201400 */
[C---:B------:R-:W-:Y:S02]  /*1aee0*/  ISETP.GE.OR P3, PT, R4.reuse, R230, !P3 ;  /* 0x000000e60400720c */ /* 0x040fe40005f66670 */
[----:B------:R-:W-:Y:S01]  /*1aef0*/  ISETP.GE.OR P0, PT, R4, R229, !P0 ;  /* 0x000000e50400720c */ /* 0x000fe20004706670 */
[----:B------:R-:W-:Y:S01]  /*1af00*/  FFMA.FTZ R24, R6, -UR19, R24 ;  /* 0x8000001306187c23 */ /* 0x000fe20008010018 */
[----:B------:R-:W-:Y:S01]  /*1af10*/  ISETP.GE.OR P6, PT, R4, R228, !P6 ;  /* 0x000000e40400720c */ /* 0x000fe200077c6670 */
[----:B------:R-:W-:Y:S01]  /*1af20*/  IMAD.IADD R6, R226, 0x1, -R3 ;  /* 0x00000001e2067824 */ /* 0x000fe200078e0a03 */
[----:B------:R-:W-:Y:S01]  /*1af30*/  ISETP.GE.OR P4, PT, R4, R227, !P4 ;  /* 0x000000e30400720c */ /* 0x000fe20006786670 */
[----:B------:R-:W-:Y:S01]  /*1af40*/  IMAD.IADD R4, R226, 0x1, -R4 ;  /* 0x00000001e2047824 */ /* 0x000fe200078e0a04 */
[----:B------:R-:W-:Y:S02]  /*1af50*/  IABS R7, R7 ;  /* 0x0000000700077213 */ /* 0x000fe40000000000 */
[----:B------:R-:W-:Y:S02]  /*1af60*/  IABS R5, R5 ;  /* 0x0000000500057213 */ /* 0x000fe40000000000 */
        /* <DEDUP_REMOVED lines=8> */
[----:B------:R-:W-:Y:S01]  /*1aff0*/  I2FP.F32.S32 R4, R4 ;  /* 0x0000000400047245 */ /* 0x000fe20000201400 */
[----:B------:R-:W-:Y:S01]  /*1b000*/  FFMA.FTZ R28, R5, -UR19, R28 ;  /* 0x80000013051c7c23 */ /* 0x000fe2000801001c */
[----:B------:R-:W-:Y:S01]  /*1b010*/  FSEL R21, R21, -INF , !P3 ;  /* 0xff80000015157808 */ /* 0x000fe20005800000 */
[----:B------:R-:W-:Y:S01]  /*1b020*/  IMAD.IADD R5, R223, 0x1, -R2 ;  /* 0x00000001df057824 */ /* 0x000fe200078e0a02 */
[----:B------:R-:W-:Y:S01]  /*1b030*/  FSEL R23, R23, -INF , !P0 ;  /* 0xff80000017177808 */ /* 0x000fe20004000000 */
[----:B------:R-:W-:Y:S01]  /*1b040*/  FFMA.FTZ R30, R4, -UR19, R30 ;  /* 0x80000013041e7c23 */ /* 0x000fe2000801001e */
[----:B------:R-:W-:Y:S01]  /*1b050*/  I2FP.F32.S32 R6, R6 ;  /* 0x0000000600067245 */ /* 0x000fe20000201400 */
[----:B------:R-:W-:Y:S01]  /*1b060*/  IMAD.IADD R4, R225, 0x1, -R3 ;  /* 0x00000001e1047824 */ /* 0x000fe200078e0a03 */
[C---:B------:R-:W-:Y:S01]  /*1b070*/  ISETP.GE.AND P3, PT, R3.reuse, R220, PT ;  /* 0x000000dc0300720c */ /* 0x040fe20003f66270 */
[----:B------:R-:W-:Y:S01]  /*1b080*/  FFMA.FTZ R27, R8, -UR19, R27 ;  /* 0x80000013081b7c23 */ /* 0x000fe2000801001b */
[C---:B------:R-:W-:Y:S01]  /*1b090*/  ISETP.GE.AND P0, PT, R3.reuse, R219, PT ;  /* 0x000000db0300720c */ /* 0x040fe20003f06270 */
[----:B------:R-:W-:Y:S01]  /*1b0a0*/  FFMA.FTZ R29, R6, -UR19, R29 ;  /* 0x80000013061d7c23 */ /* 0x000fe2000801001d */
[----:B------:R-:W-:Y:S01]  /*1b0b0*/  ISETP.GE.OR P3, PT, R3, R228, !P3 ;  /* 0x000000e40300720c */ /* 0x000fe20005f66670 */
[----:B------:R-:W-:Y:S01]  /*1b0c0*/  IMAD.IADD R6, R223, 0x1, -R3 ;  /* 0x00000001df067824 */ /* 0x000fe200078e0a03 */
[C---:B------:R-:W-:Y:S02]  /*1b0d0*/  ISETP.GE.OR P0, PT, R3.reuse, R227, !P0 ;  /* 0x000000e30300720c */ /* 0x040fe40004706670 */
[----:B------:R-:W-:Y:S02]  /*1b0e0*/  FSEL R24, R24, -INF , !P1 ;  /* 0xff80000018187808 */ /* 0x000fe40004800000 */
[----:B------:R-:W-:Y:S01]  /*1b0f0*/  FSEL R238, R26, -INF , !P5 ;  /* 0xff8000001aee7808 */ /* 0x000fe20006800000 */
[----:B------:R-:W-:Y:S01]  /*1b100*/  IMAD.MOV.U32 R26, RZ, RZ, R208 ;  /* 0x000000ffff1a7224 */ /* 0x000fe200078e00d0 */
[C---:B------:R-:W-:Y:S02]  /*1b110*/  ISETP.GE.AND P1, PT, R3.reuse, R222, PT ;  /* 0x000000de0300720c */ /* 0x040fe40003f26270 */
[----:B------:R-:W-:Y:S02]  /*1b120*/  ISETP.GE.AND P5, PT, R3, R221, PT ;  /* 0x000000dd0300720c */ /* 0x000fe40003fa6270 */
[----:B------:R-:W-:Y:S02]  /*1b130*/  FSEL R25, R25, -INF , !P6 ;  /* 0xff80000019197808 */ /* 0x000fe40007000000 */
[----:B------:R-:W-:Y:S01]  /*1b140*/  FSEL R239, R27, -INF , !P4 ;  /* 0xff8000001bef7808 */ /* 0x000fe20006000000 */
[----:B------:R-:W-:Y:S01]  /*1b150*/  IMAD.MOV.U32 R27, RZ, RZ, R209 ;  /* 0x000000ffff1b7224 */ /* 0x000fe200078e00d1 */
[----:B------:R-:W-:Y:S02]  /*1b160*/  FSEL R28, R28, -INF , !P3 ;  /* 0xff8000001c1c7808 */ /* 0x000fe40005800000 */
[----:B------:R-:W-:Y:S02]  /*1b170*/  FSEL R237, R30, -INF , !P0 ;  /* 0xff8000001eed7808 */ /* 0x000fe40004000000 */
[C---:B------:R-:W-:Y:S02]  /*1b180*/  ISETP.GE.AND P6, PT, R2.reuse, R220, PT ;  /* 0x000000dc0200720c */ /* 0x040fe40003fc6270 */
[C---:B------:R-:W-:Y:S02]  /*1b190*/  ISETP.GE.AND P4, PT, R2.reuse, R219, PT ;  /* 0x000000db0200720c */ /* 0x040fe40003f86270 */
[C---:B------:R-:W-:Y:S02]  /*1b1a0*/  ISETP.GE.AND P3, PT, R2.reuse, R222, PT ;  /* 0x000000de0200720c */ /* 0x040fe40003f66270 */
[----:B------:R-:W-:Y:S02]  /*1b1b0*/  ISETP.GE.AND P0, PT, R2, R221, PT ;  /* 0x000000dd0200720c */ /* 0x000fe40003f06270 */
[C---:B------:R-:W-:Y:S02]  /*1b1c0*/  ISETP.GE.OR P1, PT, R3.reuse, R230, !P1 ;  /* 0x000000e60300720c */ /* 0x040fe40004f26670 */
[----:B------:R-:W-:Y:S01]  /*1b1d0*/  ISETP.GE.OR P5, PT, R3, R229, !P5 ;  /* 0x000000e50300720c */ /* 0x000fe20006fa6670 */
[--C-:B------:R-:W-:Y:S01]  /*1b1e0*/  IMAD.IADD R3, R226, 0x1, -R2.reuse ;  /* 0x00000001e2037824 */ /* 0x100fe200078e0a02 */
[----:B------:R-:W-:Y:S02]  /*1b1f0*/  IABS R9, R6 ;  /* 0x0000000600097213 */ /* 0x000fe40000000000 */
[C---:B------:R-:W-:Y:S02]  /*1b200*/  ISETP.GE.OR P6, PT, R2.reuse, R228, !P6 ;  /* 0x000000e40200720c */ /* 0x040fe400077c6670 */
[C---:B------:R-:W-:Y:S02]  /*1b210*/  ISETP.GE.OR P4, PT, R2.reuse, R227, !P4 ;  /* 0x000000e30200720c */ /* 0x040fe40006786670 */
[C---:B------:R-:W-:Y:S02]  /*1b220*/  ISETP.GE.OR P3, PT, R2.reuse, R230, !P3 ;  /* 0x000000e60200720c */ /* 0x040fe40005f66670 */
[----:B------:R-:W-:Y:S01]  /*1b230*/  ISETP.GE.OR P0, PT, R2, R229, !P0 ;  /* 0x000000e50200720c */ /* 0x000fe20004706670 */
[----:B------:R-:W-:Y:S01]  /*1b240*/  IMAD.IADD R2, R225, 0x1, -R2 ;  /* 0x00000001e1027824 */ /* 0x000fe200078e0a02 */
[----:B------:R-:W-:Y:S01]  /*1b250*/  IABS R8, R4 ;  /* 0x0000000400087213 */ /* 0x000fe20000000000 */
[----:B------:R-:W-:Y:S01]  /*1b260*/  IMAD.MOV.U32 R4, RZ, RZ, R9 ;  /* 0x000000ffff047224 */ /* 0x000fe200078e0009 */
[----:B------:R-:W-:Y:S02]  /*1b270*/  IABS R3, R3 ;  /* 0x0000000300037213 */ /* 0x000fe40000000000 */
[----:B------:R-:W-:Y:S01]  /*1b280*/  IABS R6, R5 ;  /* 0x0000000500067213 */ /* 0x000fe20000000000 */
[----:B------:R-:W-:Y:S01]  /*1b290*/  IMAD.MOV.U32 R5, RZ, RZ, R8 ;  /* 0x000000ffff057224 */ /* 0x000fe200078e0008 */
        /* <DEDUP_REMOVED lines=10> */
[----:B------:R-:W-:Y:S01]  /*1b340*/  VIADD R4, R0, 0x20 ;  /* 0x0000002000047836 */ /* 0x000fe20000000000 */
[----:B------:R-:W-:Y:S01]  /*1b350*/  FSEL R234, R31, -INF , !P4 ;  /* 0xff8000001fea7808 */ /* 0x000fe20006000000 */
[----:B------:R-:W-:Y:S01]  /*1b360*/  FFMA.FTZ R35, R3, -UR19, R35 ;  /* 0x8000001303237c23 */ /* 0x000fe20008010023 */
[----:B------:R-:W-:Y:S01]  /*1b370*/  FSEL R32, R32, -INF , !P1 ;  /* 0xff80000020207808 */ /* 0x000fe20004800000 */
[--C-:B------:R-:W-:Y:S01]  /*1b380*/  IMAD.IADD R5, R223, 0x1, -R4.reuse ;  /* 0x00000001df057824 */ /* 0x100fe200078e0a04 */
[C---:B------:R-:W-:Y:S01]  /*1b390*/  ISETP.GE.AND P6, PT, R4.reuse, R222, PT ;  /* 0x000000de0400720c */ /* 0x040fe20003fc6270 */
[C---:B------:R-:W-:Y:S01]  /*1b3a0*/  IMAD.IADD R3, R225.reuse, 0x1, -R4 ;  /* 0x00000001e1037824 */ /* 0x040fe200078e0a04 */
[----:B------:R-:W-:Y:S01]  /*1b3b0*/  ISETP.GE.AND P4, PT, R4, R221, PT ;  /* 0x000000dd0400720c */ /* 0x000fe20003f86270 */
[----:B------:R-:W-:Y:S01]  /*1b3c0*/  FFMA.FTZ R33, R2, -UR19, R33 ;  /* 0x8000001302217c23 */ /* 0x000fe20008010021 */
[----:B------:R-:W-:Y:S01]  /*1b3d0*/  IABS R9, R5 ;  /* 0x0000000500097213 */ /* 0x000fe20000000000 */
[----:B------:R-:W-:Y:S01]  /*1b3e0*/  VIADD R2, R0, 0x21 ;  /* 0x0000002100027836 */ /* 0x000fe20000000000 */
[----:B------:R-:W-:Y:S01]  /*1b3f0*/  IABS R6, R3 ;  /* 0x0000000300067213 */ /* 0x000fe20000000000 */
[----:B------:R-:W-:Y:S01]  /*1b400*/  IMAD.MOV.U32 R31, RZ, RZ, R231 ;  /* 0x000000ffff1f7224 */ /* 0x000fe200078e00e7 */
[----:B------:R-:W-:Y:S01]  /*1b410*/  I2FP.F32.S32 R9, R9 ;  /* 0x0000000900097245 */ /* 0x000fe20000201400 */
[--C-:B------:R-:W-:Y:S01]  /*1b420*/  IMAD.IADD R8, R225, 0x1, -R2.reuse ;  /* 0x00000001e1087824 */ /* 0x100fe200078e0a02 */
[----:B------:R-:W-:Y:S01]  /*1b430*/  I2FP.F32.S32 R6, R6 ;  /* 0x0000000600067245 */ /* 0x000fe20000201400 */
[----:B------:R-:W-:Y:S01]  /*1b440*/  IMAD.IADD R7, R223, 0x1, -R2 ;  /* 0x00000001df077824 */ /* 0x000fe200078e0a02 */
[----:B------:R-:W-:Y:S01]  /*1b450*/  ISETP.GE.OR P6, PT, R4, R230, !P6 ;  /* 0x000000e60400720c */ /* 0x000fe200077c6670 */
[----:B------:R-:W-:Y:S01]  /*1b460*/  IMAD.IADD R10, R224, 0x1, -R4 ;  /* 0x00000001e00a7824 */ /* 0x000fe200078e0a04 */
[----:B------:R-:W-:Y:S01]  /*1b470*/  IABS R3, R8 ;  /* 0x0000000800037213 */ /* 0x000fe20000000000 */
[----:B------:R-:W-:Y:S01]  /*1b480*/  FFMA.FTZ R38, R6, -UR19, R38 ;  /* 0x8000001306267c23 */ /* 0x000fe20008010026 */
[----:B------:R-:W-:Y:S01]  /*1b490*/  IABS R7, R7 ;  /* 0x0000000700077213 */ /* 0x000fe20000000000 */
[----:B------:R-:W-:Y:S01]  /*1b4a0*/  FFMA.FTZ R36, R9, -UR19, R36 ;  /* 0x8000001309247c23 */ /* 0x000fe20008010024 */
[----:B------:R-:W-:Y:S01]  /*1b4b0*/  ISETP.GE.OR P4, PT, R4, R229, !P4 ;  /* 0x000000e50400720c */ /* 0x000fe20006786670 */
[----:B------:R-:W-:Y:S01]  /*1b4c0*/  IMAD.IADD R6, R226, 0x1, -R4 ;  /* 0x00000001e2067824 */ /* 0x000fe200078e0a04 */
[----:B------:R-:W-:Y:S02]  /*1b4d0*/  IABS R5, R10 ;  /* 0x0000000a00057213 */ /* 0x000fe40000000000 */
        /* <DEDUP_REMOVED lines=10> */
[----:B------:R-:W-:Y:S02]  /*1b580*/  I2FP.F32.S32 R5, R5 ;  /* 0x0000000500057245 */ /* 0x000fe40000201400 */
[C---:B------:R-:W-:Y:S02]  /*1b590*/  ISETP.GE.AND P3, PT, R2.reuse, R222, PT ;  /* 0x000000de0200720c */ /* 0x040fe40003f66270 */
[C---:B------:R-:W-:Y:S01]  /*1b5a0*/  ISETP.GE.AND P0, PT, R2.reuse, R221, PT ;  /* 0x000000dd0200720c */ /* 0x040fe20003f06270 */
[----:B------:R-:W-:Y:S01]  /*1b5b0*/  FFMA.FTZ R40, R5, -UR19, R40 ;  /* 0x8000001305287c23 */ /* 0x000fe20008010028 */
[----:B------:R-:W-:Y:S01]  /*1b5c0*/  ISETP.GE.AND P6, PT, R2, R220, PT ;  /* 0x000000dc0200720c */ /* 0x000fe20003fc6270 */
[--C-:B------:R-:W-:Y:S01]  /*1b5d0*/  IMAD.IADD R5, R226, 0x1, -R3.reuse ;  /* 0x00000001e2057824 */ /* 0x100fe200078e0a03 */
[C---:B------:R-:W-:Y:S02]  /*1b5e0*/  ISETP.GE.AND P4, PT, R2.reuse, R219, PT ;  /* 0x000000db0200720c */ /* 0x040fe40003f86270 */
[C---:B------:R-:W-:Y:S02]  /*1b5f0*/  ISETP.GE.OR P3, PT, R2.reuse, R230, !P3 ;  /* 0x000000e60200720c */ /* 0x040fe40005f66670 */
[C---:B------:R-:W-:Y:S02]  /*1b600*/  ISETP.GE.OR P0, PT, R2.reuse, R229, !P0 ;  /* 0x000000e50200720c */ /* 0x040fe40004706670 */
[C---:B------:R-:W-:Y:S02]  /*1b610*/  ISETP.GE.OR P6, PT, R2.reuse, R228, !P6 ;  /* 0x000000e40200720c */ /* 0x040fe400077c6670 */
[----:B------:R-:W-:Y:S01]  /*1b620*/  ISETP.GE.OR P4, PT, R2, R227, !P4 ;  /* 0x000000e30200720c */ /* 0x000fe20006786670 */
[----:B------:R-:W-:Y:S01]  /*1b630*/  IMAD.IADD R2, R226, 0x1, -R2 ;  /* 0x00000001e2027824 */ /* 0x000fe200078e0a02 */
[----:B------:R-:W-:Y:S02]  /*1b640*/  FSEL R34, R34, -INF , !P5 ;  /* 0xff80000022227808 */ /* 0x000fe40006800000 */
[C---:B------:R-:W-:Y:S02]  /*1b650*/  ISETP.GE.AND P1, PT, R4.reuse, R220, PT ;  /* 0x000000dc0400720c */ /* 0x040fe40003f26270 */
[C---:B------:R-:W-:Y:S02]  /*1b660*/  ISETP.GE.AND P5, PT, R4.reuse, R219, PT ;  /* 0x000000db0400720c */ /* 0x040fe40003fa6270 */
[----:B------:R-:W-:Y:S02]  /*1b670*/  IABS R8, R6 ;  /* 0x0000000600087213 */ /* 0x000fe40000000000 */
[----:B------:R-:W-:Y:S02]  /*1b680*/  IABS R6, R7 ;  /* 0x0000000700067213 */ /* 0x000fe40000000000 */
[----:B------:R-:W-:Y:S02]  /*1b690*/  IABS R7, R2 ;  /* 0x0000000200077213 */ /* 0x000fe40000000000 */
[C---:B------:R-:W-:Y:S02]  /*1b6a0*/  ISETP.GE.OR P1, PT, R4.reuse, R228, !P1 ;  /* 0x000000e40400720c */ /* 0x040fe40004f26670 */
[----:B------:R-:W-:Y:S01]  /*1b6b0*/  ISETP.GE.OR P5, PT, R4, R227, !P5 ;  /* 0x000000e30400720c */ /* 0x000fe20006fa6670 */
[--C-:B------:R-:W-:Y:S01]  /*1b6c0*/  IMAD.IADD R4, R224, 0x1, -R3.reuse ;  /* 0x00000001e0047824 */ /* 0x100fe200078e0a03 */
[----:B------:R-:W-:Y:S01]  /*1b6d0*/  IABS R2, R5 ;  /* 0x0000000500027213 */ /* 0x000fe20000000000 */
[----:B------:R-:W-:Y:S01]  /*1b6e0*/  IMAD.MOV.U32 R5, RZ, RZ, R8 ;  /* 0x000000ffff057224 */ /* 0x000fe200078e0008 */
[----:B------:R-:W-:Y:S01]  /*1b6f0*/  I2FP.F32.S32 R7, R7 ;  /* 0x0000000700077245 */ /* 0x000fe20000201400 */
[----:B------:R-:W-:Y:S01]  /*1b700*/  IMAD.IADD R8, R223, 0x1, -R3 ;  /* 0x00000001df087824 */ /* 0x000fe200078e0a03 */
[----:B------:R-:W-:Y:S02]  /*1b710*/  IABS R4, R4 ;  /* 0x0000000400047213 */ /* 0x000fe40000000000 */
[----:B------:R-:W-:Y:S01]  /*1b720*/  I2FP.F32.S32 R5, R5 ;  /* 0x0000000500057245 */ /* 0x000fe20000201400 */
[----:B------:R-:W-:Y:S01]  /*1b730*/  FFMA.FTZ R43, R7, -UR19, R43 ;  /* 0x80000013072b7c23 */ /* 0x000fe2000801002b */
[----:B------:R-:W-:Y:S02]  /*1b740*/  I2FP.F32.S32 R2, R2 ;  /* 0x0000000200027245 */ /* 0x000fe40000201400 */
        /* <DEDUP_REMOVED lines=14> */
[C---:B------:R-:W-:Y:S01]  /*1b830*/  ISETP.GE.AND P0, PT, R3.reuse, R219, PT ;  /* 0x000000db0300720c */ /* 0x040fe20003f06270 */
[----:B------:R-:W-:Y:S01]  /*1b840*/  FFMA.FTZ R41, R6, -UR19, R41 ;  /* 0x8000001306297c23 */ /* 0x000fe20008010029 */
[----:B------:R-:W-:Y:S01]  /*1b850*/  ISETP.GE.AND P1, PT, R3, R222, PT ;  /* 0x000000de0300720c */ /* 0x000fe20003f26270 */
[----:B------:R-:W-:Y:S01]  /*1b860*/  IMAD.IADD R6, R225, 0x1, -R3 ;  /* 0x00000001e1067824 */ /* 0x000fe200078e0a03 */
[C---:B------:R-:W-:Y:S02]  /*1b870*/  ISETP.GE.AND P5, PT, R3.reuse, R221, PT ;  /* 0x000000dd0300720c */ /* 0x040fe40003fa6270 */
[C---:B------:R-:W-:Y:S02]  /*1b880*/  ISETP.GE.OR P3, PT, R3.reuse, R228, !P3 ;  /* 0x000000e40300720c */ /* 0x040fe40005f66670 */
[C---:B------:R-:W-:Y:S02]  /*1b890*/  ISETP.GE.OR P0, PT, R3.reuse, R227, !P0 ;  /* 0x000000e30300720c */ /* 0x040fe40004706670 */
[C---:B------:R-:W-:Y:S02]  /*1b8a0*/  ISETP.GE.OR P1, PT, R3.reuse, R230, !P1 ;  /* 0x000000e60300720c */ /* 0x040fe40004f26670 */
[----:B------:R-:W-:Y:S02]  /*1b8b0*/  ISETP.GE.OR P5, PT, R3, R229, !P5 ;  /* 0x000000e50300720c */ /* 0x000fe40006fa6670 */
        /* <DEDUP_REMOVED lines=18> */
[C---:B------:R-:W-:Y:S01]  /*1b9e0*/  ISETP.GE.AND P6, PT, R2.reuse, R220, PT ;  /* 0x000000dc0200720c */ /* 0x040fe20003fc6270 */
[--C-:B------:R-:W-:Y:S01]  /*1b9f0*/  IMAD.IADD R6, R225, 0x1, -R4.reuse ;  /* 0x00000001e1067824 */ /* 0x100fe200078e0a04 */
[C---:B------:R-:W-:Y:S01]  /*1ba00*/  ISETP.GE.AND P4, PT, R2.reuse, R219, PT ;  /* 0x000000db0200720c */ /* 0x040fe20003f86270 */
[----:B------:R-:W-:Y:S01]  /*1ba10*/  IMAD.IADD R5, R223, 0x1, -R4 ;  /* 0x00000001df057824 */ /* 0x000fe200078e0a04 */
[C---:B------:R-:W-:Y:S01]  /*1ba20*/  ISETP.GE.AND P3, PT, R2.reuse, R222, PT ;  /* 0x000000de0200720c */ /* 0x040fe20003f66270 */
[--C-:B------:R-:W-:Y:S01]  /*1ba30*/  IMAD.IADD R9, R225, 0x1, -R3.reuse ;  /* 0x00000001e1097824 */ /* 0x100fe200078e0a03 */
[C---:B------:R-:W-:Y:S02]  /*1ba40*/  ISETP.GE.AND P0, PT, R2.reuse, R221, PT ;  /* 0x000000dd0200720c */ /* 0x040fe40003f06270 */
[----:B------:R-:W-:Y:S02]  /*1ba50*/  I2FP.F32.S32 R8, R8 ;  /* 0x0000000800087245 */ /* 0x000fe40000201400 */
[C---:B------:R-:W-:Y:S02]  /*1ba60*/  ISETP.GE.OR P6, PT, R2.reuse, R228, !P6 ;  /* 0x000000e40200720c */ /* 0x040fe400077c6670 */
[----:B------:R-:W-:Y:S01]  /*1ba70*/  ISETP.GE.OR P4, PT, R2, R227, !P4 ;  /* 0x000000e30200720c */ /* 0x000fe20006786670 */
[----:B------:R-:W-:Y:S01]  /*1ba80*/  FFMA.FTZ R50, R8, -UR19, R50 ;  /* 0x8000001308327c23 */ /* 0x000fe20008010032 */
[C---:B------:R-:W-:Y:S01]  /*1ba90*/  ISETP.GE.OR P3, PT, R2.reuse, R230, !P3 ;  /* 0x000000e60200720c */ /* 0x040fe20005f66670 */
[----:B------:R-:W-:Y:S01]  /*1baa0*/  IMAD.IADD R8, R223, 0x1, -R3 ;  /* 0x00000001df087824 */ /* 0x000fe200078e0a03 */
[----:B------:R-:W-:Y:S01]  /*1bab0*/  ISETP.GE.OR P0, PT, R2, R229, !P0 ;  /* 0x000000e50200720c */ /* 0x000fe20004706670 */
[----:B------:R-:W-:Y:S01]  /*1bac0*/  IMAD.IADD R2, R225, 0x1, -R2 ;  /* 0x00000001e1027824 */ /* 0x000fe200078e0a02 */
[----:B------:R-:W-:Y:S02]  /*1bad0*/  I2FP.F32.S32 R7, R7 ;  /* 0x0000000700077245 */ /* 0x000fe40000201400 */
[----:B------:R-:W-:Y:S02]  /*1bae0*/  FSEL R45, R45, -INF , !P6 ;  /* 0xff8000002d2d7808 */ /* 0x000fe40007000000 */
[----:B------:R-:W-:Y:S01]  /*1baf0*/  IABS R10, R2 ;  /* 0x00000002000a7213 */ /* 0x000fe20000000000 */
[----:B------:R-:W-:Y:S01]  /*1bb00*/  FFMA.FTZ R48, R7, -UR19, R48 ;  /* 0x8000001307307c23 */ /* 0x000fe20008010030 */
[----:B------:R-:W-:Y:S02]  /*1bb10*/  IABS R2, R6 ;  /* 0x0000000600027213 */ /* 0x000fe40000000000 */
[----:B------:R-:W-:Y:S01]  /*1bb20*/  IABS R6, R8 ;  /* 0x0000000800067213 */ /* 0x000fe20000000000 */
[----:B------:R-:W-:Y:S01]  /*1bb30*/  IMAD.MOV.U32 R8, RZ, RZ, R10 ;  /* 0x000000ffff087224 */ /* 0x000fe200078e000a */
[----:B------:R-:W-:Y:S01]  /*1bb40*/  IABS R7, R5 ;  /* 0x0000000500077213 */ /* 0x000fe20000000000 */
[----:B------:R-:W-:Y:S01]  /*1bb50*/  IMAD.WIDE.U32 R10, R180, -0x326172a9, RZ ;  /* 0xcd9e8d57b40a7825 */ /* 0x000fe200078e00ff */
[----:B------:R-:W-:Y:S02]  /*1bb60*/  I2FP.F32.S32 R2, R2 ;  /* 0x0000000200027245 */ /* 0x000fe40000201400 */
[----:B------:R-:W-:Y:S02]  /*1bb70*/  I2FP.F32.S32 R8, R8 ;  /* 0x0000000800087245 */ /* 0x000fe40000201400 */
[----:B------:R-:W-:Y:S01]  /*1bb80*/  I2FP.F32.S32 R7, R7 ;  /* 0x0000000700077245 */ /* 0x000fe20000201400 */
[----:B------:R-:W-:Y:S01]  /*1bb90*/  FFMA.FTZ R54, R2, -UR19, R54 ;  /* 0x8000001302367c23 */ /* 0x000fe20008010036 */
[----:B------:R-:W-:Y:S01]  /*1bba0*/  FSEL R248, R47, -INF , !P4 ;  /* 0xff8000002ff87808 */ /* 0x000fe20006000000 */
[----:B------:R-:W-:Y:S01]  /*1bbb0*/  VIADD R2, R0, 0x38 ;  /* 0x0000003800027836 */ /* 0x000fe20000000000 */
[C---:B------:R-:W-:Y:S01]  /*1bbc0*/  ISETP.GE.AND P6, PT, R4.reuse, R222, PT ;  /* 0x000000de0400720c */ /* 0x040fe20003fc6270 */
[----:B------:R-:W-:Y:S01]  /*1bbd0*/  FFMA.FTZ R52, R7, -UR19, R52 ;  /* 0x8000001307347c23 */ /* 0x000fe20008010034 */
[----:B------:R-:W-:Y:S01]  /*1bbe0*/  ISETP.GE.AND P4, PT, R4, R221, PT ;  /* 0x000000dd0400720c */ /* 0x000fe20003f86270 */
[----:B------:R-:W-:Y:S01]  /*1bbf0*/  FFMA.FTZ R51, R8, -UR19, R51 ;  /* 0x8000001308337c23 */ /* 0x000fe20008010033 */
[----:B------:R-:W-:Y:S01]  /*1bc00*/  IABS R5, R9 ;  /* 0x0000000900057213 */ /* 0x000fe20000000000 */
[----:B------:R-:W-:Y:S01]  /*1bc10*/  VIADD R0, R0, 0x39 ;  /* 0x0000003900007836 */ /* 0x000fe20000000000 */
[C---:B------:R-:W-:Y:S01]  /*1bc20*/  ISETP.GE.OR P6, PT, R4.reuse, R230, !P6 ;  /* 0x000000e60400720c */ /* 0x040fe200077c6670 */
[----:B------:R-:W-:Y:S01]  /*1bc30*/  IMAD.MOV.U32 R47, RZ, RZ, R235 ;  /* 0x000000ffff2f7224 */ /* 0x000fe200078e00eb */
[----:B------:R-:W-:Y:S01]  /*1bc40*/  ISETP.GE.OR P4, PT, R4, R229, !P4 ;  /* 0x000000e50400720c */ /* 0x000fe20006786670 */
[--C-:B------:R-:W-:Y:S01]  /*1bc50*/  IMAD.IADD R7, R224, 0x1, -R4.reuse ;  /* 0x00000001e0077824 */ /* 0x100fe200078e0a04 */
[----:B------:R-:W-:Y:S02]  /*1bc60*/  I2FP.F32.S32 R6, R6 ;  /* 0x0000000600067245 */ /* 0x000fe40000201400 */
[----:B------:R-:W-:Y:S02]  /*1bc70*/  I2FP.F32.S32 R5, R5 ;  /* 0x0000000500057245 */ /* 0x000fe40000201400 */
[----:B------:R-:W-:Y:S01]  /*1bc80*/  FSEL R49, R49, -INF , !P3 ;  /* 0xff80000031317808 */ /* 0x000fe20005800000 */
[----:B------:R-:W-:Y:S01]  /*1bc90*/  FFMA.FTZ R53, R6, -UR19, R53 ;  /* 0x8000001306357c23 */ /* 0x000fe20008010035 */
[----:B------:R-:W-:Y:S01]  /*1bca0*/  FSEL R51, R51, -INF , !P0 ;  /* 0xff80000033337808 */ /* 0x000fe20004000000 */
[----:B------:R-:W-:Y:S01]  /*1bcb0*/  FFMA.FTZ R55, R5, -UR19, R55 ;  /* 0x8000001305377c23 */ /* 0x000fe20008010037 */
[----:B------:R-:W-:Y:S01]  /*1bcc0*/  FSEL R52, R52, -INF , !P6 ;  /* 0xff80000034347808 */ /* 0x000fe20007000000 */
[--C-:B------:R-:W-:Y:S01]  /*1bcd0*/  IMAD.IADD R6, R224, 0x1, -R3.reuse ;  /* 0x00000001e0067824 */ /* 0x100fe200078e0a03 */
[----:B------:R-:W-:Y:S01]  /*1bce0*/  FSEL R54, R54, -INF , !P4 ;  /* 0xff80000036367808 */ /* 0x000fe20006000000 */
[----:B------:R-:W-:Y:S01]  /*1bcf0*/  IMAD.IADD R5, R226, 0x1, -R4 ;  /* 0x00000001e2057824 */ /* 0x000fe200078e0a04 */
[----:B------:R-:W-:Y:S02]  /*1bd00*/  FSEL R48, R48, -INF , !P1 ;  /* 0xff80000030307808 */ /* 0x000fe40004800000 */
[----:B------:R-:W-:Y:S02]  /*1bd10*/  FSEL R50, R50, -INF , !P5 ;  /* 0xff80000032327808 */ /* 0x000fe40006800000 */
[C---:B------:R-:W-:Y:S02]  /*1bd20*/  ISETP.GE.AND P3, PT, R3.reuse, R222, PT ;  /* 0x000000de0300720c */ /* 0x040fe40003f66270 */
[C---:B------:R-:W-:Y:S02]  /*1bd30*/  ISETP.GE.AND P0, PT, R3.reuse, R221, PT ;  /* 0x000000dd0300720c */ /* 0x040fe40003f06270 */
[CC--:B------:R-:W-:Y:S02]  /*1bd40*/  ISETP.GE.AND P6, PT, R3.reuse, R220.reuse, PT ;  /* 0x000000dc0300720c */ /* 0x0c0fe40003fc6270 */
[CC--:B------:R-:W-:Y:S02]  /*1bd50*/  ISETP.GE.AND P4, PT, R3.reuse, R219.reuse, PT ;  /* 0x000000db0300720c */ /* 0x0c0fe40003f86270 */
        /* <DEDUP_REMOVED lines=19> */
[----:B------:R-:W-:Y:S01]  /*1be90*/  IABS R5, R5 ;  /* 0x0000000500057213 */ /* 0x000fe20000000000 */
[----:B------:R-:W-:Y:S01]  /*1bea0*/  FFMA.FTZ R60, R3, -UR19, R60 ;  /* 0x80000013033c7c23 */ /* 0x000fe2000801003c */
[----:B------:R-:W-:Y:S01]  /*1beb0*/  I2FP.F32.S32 R7, R7 ;  /* 0x0000000700077245 */ /* 0x000fe20000201400 */
[----:B------:R-:W-:Y:S01]  /*1bec0*/  FFMA.FTZ R56, R4, -UR19, R56 ;  /* 0x8000001304387c23 */ /* 0x000fe20008010038 */
[----:B------:R-:W-:Y:S01]  /*1bed0*/  I2FP.F32.S32 R5, R5 ;  /* 0x0000000500057245 */ /* 0x000fe20000201400 */
[--C-:B------:R-:W-:Y:S01]  /*1bee0*/  IMAD.IADD R4, R223, 0x1, -R2.reuse ;  /* 0x00000001df047824 */ /* 0x100fe200078e0a02 */
[----:B------:R-:W-:Y:S01]  /*1bef0*/  FSEL R53, R53, -INF , !P3 ;  /* 0xff80000035357808 */ /* 0x000fe20005800000 */
[----:B------:R-:W-:Y:S01]  /*1bf00*/  IMAD.IADD R3, R225, 0x1, -R2 ;  /* 0x00000001e1037824 */ /* 0x000fe200078e0a02 */
[C---:B------:R-:W-:Y:S01]  /*1bf10*/  ISETP.GE.AND P3, PT, R2.reuse, R222, PT ;  /* 0x000000de0200720c */ /* 0x040fe20003f66270 */
[----:B------:R-:W-:Y:S01]  /*1bf20*/  FFMA.FTZ R57, R7, -UR19, R57 ;  /* 0x8000001307397c23 */ /* 0x000fe20008010039 */
[----:B------:R-:W-:Y:S01]  /*1bf30*/  IABS R6, R4 ;  /* 0x0000000400067213 */ /* 0x000fe20000000000 */
[----:B------:R-:W-:Y:S01]  /*1bf40*/  IMAD.IADD R7, R225, 0x1, -R0 ;  /* 0x00000001e1077824 */ /* 0x000fe200078e0a00 */
[----:B------:R-:W-:Y:S01]  /*1bf50*/  IABS R4, R3 ;  /* 0x0000000300047213 */ /* 0x000fe20000000000 */
[----:B------:R-:W-:Y:S01]  /*1bf60*/  FFMA.FTZ R58, R5, -UR19, R58 ;  /* 0x80000013053a7c23 */ /* 0x000fe2000801003a */
[----:B------:R-:W-:Y:S01]  /*1bf70*/  I2FP.F32.S32 R6, R6 ;  /* 0x0000000600067245 */ /* 0x000fe20000201400 */
[----:B------:R-:W-:Y:S01]  /*1bf80*/  IMAD.IADD R5, R223, 0x1, -R0 ;  /* 0x00000001df057824 */ /* 0x000fe200078e0a00 */
[----:B------:R-:W-:Y:S02]  /*1bf90*/  I2FP.F32.S32 R4, R4 ;  /* 0x0000000400047245 */ /* 0x000fe40000201400 */
[----:B------:R-:W-:Y:S01]  /*1bfa0*/  ISETP.GE.OR P3, PT, R2, R230, !P3 ;  /* 0x000000e60200720c */ /* 0x000fe20005f66670 */
[----:B------:R-:W-:Y:S01]  /*1bfb0*/  FFMA.FTZ R64, R6, -UR19, R64 ;  /* 0x8000001306407c23 */ /* 0x000fe20008010040 */
[----:B------:R-:W-:Y:S01]  /*1bfc0*/  IABS R3, R7 ;  /* 0x0000000700037213 */ /* 0x000fe20000000000 */
[----:B------:R-:W-:Y:S01]  /*1bfd0*/  FFMA.FTZ R66, R4, -UR19, R66 ;  /* 0x8000001304427c23 */ /* 0x000fe20008010042 */
[----:B------:R-:W-:Y:S02]  /*1bfe0*/  FSEL R55, R55, -INF , !P0 ;  /* 0xff80000037377808 */ /* 0x000fe40004000000 */
[----:B------:R-:W-:Y:S02]  /*1bff0*/  ISETP.GE.AND P0, PT, R2, R221, PT ;  /* 0x000000dd0200720c */ /* 0x000fe40003f06270 */
[----:B------:R-:W-:Y:S02]  /*1c000*/  FSEL R58, R58, -INF , !P5 ;  /* 0xff8000003a3a7808 */ /* 0x000fe40006800000 */
[----:B------:R-:W-:Y:S02]  /*1c010*/  FSEL R64, R64, -INF , !P3 ;  /* 0xff80000040407808 */ /* 0x000fe40005800000 */
[----:B------:R-:W-:Y:S02]  /*1c020*/  IABS R5, R5 ;  /* 0x0000000500057213 */ /* 0x000fe40000000000 */
[----:B------:R-:W-:Y:S02]  /*1c030*/  I2FP.F32.S32 R3, R3 ;  /* 0x0000000300037245 */ /* 0x000fe40000201400 */
[C---:B------:R-:W-:Y:S02]  /*1c040*/  ISETP.GE.AND P5, PT, R2.reuse, R220, PT ;  /* 0x000000dc0200720c */ /* 0x040fe40003fa6270 */
[C---:B------:R-:W-:Y:S01]  /*1c050*/  ISETP.GE.AND P3, PT, R2.reuse, R219, PT ;  /* 0x000000db0200720c */ /* 0x040fe20003f66270 */
[----:B------:R-:W-:Y:S01]  /*1c060*/  FFMA.FTZ R67, R3, -UR19, R67 ;  /* 0x8000001303437c23 */ /* 0x000fe20008010043 */
[----:B------:R-:W-:Y:S01]  /*1c070*/  ISETP.GE.OR P0, PT, R2, R229, !P0 ;  /* 0x000000e50200720c */ /* 0x000fe20004706670 */
[----:B------:R-:W-:Y:S01]  /*1c080*/  IMAD.IADD R3, R224, 0x1, -R0 ;  /* 0x00000001e0037824 */ /* 0x000fe200078e0a00 */
[----:B------:R-:W-:Y:S02]  /*1c090*/  LOP3.LUT R7, R11, R188, R196, 0x96, !PT ;  /* 0x000000bc0b077212 */ /* 0x000fe400078e96c4 */
[----:B------:R-:W-:Y:S02]  /*1c0a0*/  I2FP.F32.S32 R5, R5 ;  /* 0x0000000500057245 */ /* 0x000fe40000201400 */
[C---:B------:R-:W-:Y:S01]  /*1c0b0*/  ISETP.GE.OR P5, PT, R2.reuse, R228, !P5 ;  /* 0x000000e40200720c */ /* 0x040fe20006fa6670 */
[----:B------:R-:W-:Y:S01]  /*1c0c0*/  IMAD.WIDE.U32 R12, R7, -0x2daee0ad, RZ ;  /* 0xd2511f53070c7825 */ /* 0x000fe200078e00ff */
[----:B------:R-:W-:Y:S02]  /*1c0d0*/  ISETP.GE.OR P3, PT, R2, R227, !P3 ;  /* 0x000000e30200720c */ /* 0x000fe40005f66670 */
[----:B------:R-:W-:Y:S01]  /*1c0e0*/  FSEL R56, R56, -INF , !P1 ;  /* 0xff80000038387808 */ /* 0x000fe20004800000 */
[----:B------:R-:W-:Y:S01]  /*1c0f0*/  FFMA.FTZ R65, R5, -UR19, R65 ;  /* 0x8000001305417c23 */ /* 0x000fe20008010041 */
[----:B------:R-:W-:Y:S01]  /*1c100*/  FSEL R66, R66, -INF , !P0 ;  /* 0xff80000042427808 */ /* 0x000fe20004000000 */
[----:B------:R-:W-:Y:S01]  /*1c110*/  IMAD.IADD R2, R226, 0x1, -R2 ;  /* 0x00000001e2027824 */ /* 0x000fe200078e0a02 */
[----:B------:R-:W-:Y:S01]  /*1c120*/  ISETP.GE.AND P1, PT, R0, R222, PT ;  /* 0x000000de0000720c */ /* 0x000fe20003f26270 */
[----:B------:R-:W-:Y:S01]  /*1c130*/  IMAD.IADD R5, R226, 0x1, -R0 ;  /* 0x00000001e2057824 */ /* 0x000fe200078e0a00 */
[C---:B------:R-:W-:Y:S02]  /*1c140*/  ISETP.GE.AND P0, PT, R0.reuse, R221, PT ;  /* 0x000000dd0000720c */ /* 0x040fe40003f06270 */
[----:B------:R-:W-:Y:S02]  /*1c150*/  FMNMX.FTZ R4, R177, R100, !PT ;  /* 0x00000064b1047209 */ /* 0x000fe40007810000 */
[C---:B------:R-:W-:Y:S02]  /*1c160*/  ISETP.GE.OR P1, PT, R0.reuse, R230, !P1 ;  /* 0x000000e60000720c */ /* 0x040fe40004f26670 */
[----:B------:R-:W-:Y:S02]  /*1c170*/  ISETP.GE.OR P0, PT, R0, R229, !P0 ;  /* 0x000000e50000720c */ /* 0x000fe40004706670 */
[----:B------:R-:W-:Y:S02]  /*1c180*/  IABS R7, R2 ;  /* 0x0000000200077213 */ /* 0x000fe40000000000 */
[----:B------:R-:W-:Y:S02]  /*1c190*/  IABS R2, R3 ;  /* 0x0000000300027213 */ /* 0x000fe40000000000 */
        /* <DEDUP_REMOVED lines=50> */
[----:B------:R-:W-:Y:S01]  /*1c4c0*/  IABS R5, R5 ;  /* 0x0000000500057213 */ /* 0x000fe20000000000 */
[----:B------:R-:W-:Y:S01]  /*1c4d0*/  FFMA.FTZ R62, R7, -UR19, R62 ;  /* 0x80000013073e7c23 */ /* 0x000fe2000801003e */
[----:B------:R-:W-:Y:S02]  /*1c4e0*/  FMNMX.FTZ R2, R40, R2, !PT ;  /* 0x0000000228027209 */ /* 0x000fe40007810000 */
[----:B------:R-:W-:Y:S01]  /*1c4f0*/  FMNMX.FTZ R4, R55, R4, !PT ;  /* 0x0000000437047209 */ /* 0x000fe20007810000 */
[----:B------:R-:W-:Y:S01]  /*1c500*/  IMAD.MOV.U32 R7, RZ, RZ, R5 ;  /* 0x000000ffff077224 */ /* 0x000fe200078e0005 */
        /* <DEDUP_REMOVED lines=10> */
[----:B------:R-:W-:Y:S03]  /*1c5b0*/  I2FP.F32.S32 R6, R7 ;  /* 0x0000000700067245 */ /* 0x000fe60000201400 */
[----:B------:R-:W2:Y:S01]  /*1c5c0*/  SHFL.BFLY PT, R103, R3, 0x2, 0x1f ;  /* 0x0c401f0003677f89 */ /* 0x000ea200000e0000 */
[----:B------:R-:W-:Y:S02]  /*1c5d0*/  FMNMX.FTZ R0, R213, R0, !PT ;  /* 0x00000000d5007209 */ /* 0x000fe40007810000 */
[----:B------:R-:W-:Y:S01]  /*1c5e0*/  FSEL R209, R59, -INF , !P4 ;  /* 0xff8000003bd17808 */ /* 0x000fe20006000000 */
[----:B------:R-:W-:Y:S01]  /*1c5f0*/  FFMA.FTZ R63, R6, -UR19, R63 ;  /* 0x80000013063f7c23 */ /* 0x000fe2000801003f */
[----:B------:R-:W-:Y:S02]  /*1c600*/  FMNMX.FTZ R0, R248, R0, !PT ;  /* 0x00000000f8007209 */ /* 0x000fe40007810000 */
[----:B------:R-:W-:Y:S02]  /*1c610*/  FMNMX.FTZ R4, R45, R4, !PT ;  /* 0x000000042d047209 */ /* 0x000fe40007810000 */
[----:B------:R-:W-:Y:S02]  /*1c620*/  FMNMX.FTZ R0, R58, R0, !PT ;  /* 0x000000003a007209 */ /* 0x000fe40007810000 */
[----:B------:R-:W-:Y:S01]  /*1c630*/  FSEL R208, R62, -INF , !P3 ;  /* 0xff8000003ed07808 */ /* 0x000fe20005800000 */
[----:B------:R-:W-:Y:S01]  /*1c640*/  IMAD.MOV.U32 R62, RZ, RZ, R26 ;  /* 0x000000ffff3e7224 */ /* 0x000fe200078e001a */
[----:B------:R-:W-:Y:S02]  /*1c650*/  FMNMX.FTZ R0, R209, R0, !PT ;  /* 0x00000000d1007209 */ /* 0x000fe40007810000 */
[----:B------:R-:W-:Y:S02]  /*1c660*/  FSEL R57, R57, -INF , !P6 ;  /* 0xff80000039397808 */ /* 0x000fe40007000000 */
[----:B------:R-:W-:Y:S02]  /*1c670*/  FMNMX.FTZ R4, R56, R4, !PT ;  /* 0x0000000438047209 */ /* 0x000fe40007810000 */
[----:B------:R-:W-:Y:S01]  /*1c680*/  FSEL R105, R63, -INF , !P0 ;  /* 0xff8000003f697808 */ /* 0x000fe20004000000 */
[----:B------:R-:W-:Y:S01]  /*1c690*/  IMAD.MOV.U32 R63, RZ, RZ, R27 ;  /* 0x000000ffff3f7224 */ /* 0x000fe200078e001b */
[----:B------:R-:W-:Y:S02]  /*1c6a0*/  FMNMX.FTZ R0, R208, R0, !PT ;  /* 0x00000000d0007209 */ /* 0x000fe40007810000 */
[----:B------:R-:W-:Y:S02]  /*1c6b0*/  FSEL R60, R60, -INF , !P5 ;  /* 0xff8000003c3c7808 */ /* 0x000fe40006800000 */
[----:B------:R-:W-:Y:S02]  /*1c6c0*/  FMNMX.FTZ R4, R57, R4, !PT ;  /* 0x0000000439047209 */ /* 0x000fe40007810000 */
[----:B------:R-:W-:Y:S02]  /*1c6d0*/  FMNMX.FTZ R0, R105, R0, !PT ;  /* 0x0000000069007209 */ /* 0x000fe40007810000 */
[----:B-1----:R-:W-:Y:S02]  /*1c6e0*/  FMNMX.FTZ R104, R2, R104, !PT ;  /* 0x0000006802687209 */ /* 0x002fe40007810000 */
[----:B------:R-:W-:Y:S01]  /*1c6f0*/  FSEL R61, R61, -INF , !P1 ;  /* 0xff8000003d3d7808 */ /* 0x000fe20004800000 */
[----:B------:R-:W1:Y:S01]  /*1c700*/  SHFL.BFLY PT, R2, R0, 0x2, 0x1f ;  /* 0x0c401f0000027f89 */ /* 0x000e6200000e0000 */
[----:B------:R-:W-:Y:S02]  /*1c710*/  FMNMX.FTZ R8, R60, R4, !PT ;  /* 0x000000043c087209 */ /* 0x000fe40007810000 */
[----:B--2---:R-:W-:Y:S02]  /*1c720*/  FMNMX.FTZ R103, R3, R103, !PT ;  /* 0x0000006703677209 */ /* 0x004fe40007810000 */
[----:B------:R-:W-:Y:S03]  /*1c730*/  FMNMX.FTZ R8, R61, R8, !PT ;  /* 0x000000083d087209 */ /* 0x000fe60007810000 */
[----:B------:R-:W2:Y:S01]  /*1c740*/  SHFL.BFLY PT, R3, R104, 0x1, 0x1f ;  /* 0x0c201f0068037f89 */ /* 0x000ea200000e0000 */
[----:B------:R-:W-:Y:S01]  /*1c750*/  LOP3.LUT R10, R15, R10, R192, 0x96, !PT ;  /* 0x0000000a0f0a7212 */ /* 0x000fe200078e96c0 */
[----:B------:R-:W-:Y:S01]  /*1c760*/  IMAD.MOV.U32 R15, RZ, RZ, R247 ;  /* 0x000000ffff0f7224 */ /* 0x000fe200078e00f7 */
[----:B------:R-:W-:Y:S05]  /*1c770*/  SHF.R.U32.HI R4, RZ, 0x8, R201 ;  /* 0x00000008ff047819 */ /* 0x000fea00000116c9 */
[----:B------:R-:W3:Y:S01]  /*1c780*/  SHFL.BFLY PT, R102, R8, 0x2, 0x1f ;  /* 0x0c401f0008667f89 */ /* 0x000ee200000e0000 */
[----:B------:R-:W-:Y:S01]  /*1c790*/  LOP3.LUT R9, R13, R204, R193, 0x96, !PT ;  /* 0x000000cc0d097212 */ /* 0x000fe200078e96c1 */
[----:B------:R-:W-:Y:S01]  /*1c7a0*/  IMAD.WIDE.U32 R10, R10, -0x2daee0ad, RZ ;  /* 0xd2511f530a0a7825 */ /* 0x000fe200078e00ff */
[----:B------:R-:W-:Y:S03]  /*1c7b0*/  PRMT R30, R206, 0x5410, R4 ;  /* 0x00005410ce1e7816 */ /* 0x000fe60000000004 */
[----:B------:R-:W-:Y:S01]  /*1c7c0*/  IMAD.WIDE.U32 R6, R9, -0x326172a9, RZ ;  /* 0xcd9e8d5709067825 */ /* 0x000fe200078e00ff */
[----:B------:R-:W-:Y:S03]  /*1c7d0*/  LOP3.LUT R4, R11, R12, R31, 0x96, !PT ;  /* 0x0000000c0b047212 */ /* 0x000fe600078e961f */
[----:B------:R-:W-:Y:S01]  /*1c7e0*/  IMAD.MOV.U32 R12, RZ, RZ, R216 ;  /* 0x000000ffff0c7224 */ /* 0x000fe200078e00d8 */
[----:B------:R-:W-:Y:S01]  /*1c7f0*/  LOP3.LUT R9, R7, R14, R218, 0x96, !PT ;  /* 0x0000000e07097212 */ /* 0x000fe200078e96da */
[----:B------:R-:W-:Y:S01]  /*1c800*/  IMAD.WIDE.U32 R4, R4, -0x326172a9, RZ ;  /* 0xcd9e8d5704047825 */ /* 0x000fe200078e00ff */
[----:B-1----:R-:W-:Y:S03]  /*1c810*/  FMNMX.FTZ R0, R0, R2, !PT ;  /* 0x0000000200007209 */ /* 0x002fe60007810000 */
[----:B------:R-:W-:Y:S01]  /*1c820*/  IMAD.MOV.U32 R13, RZ, RZ, R217 ;  /* 0x000000ffff0d7224 */ /* 0x000fe200078e00d9 */
[----:B------:R-:W-:Y:S01]  /*1c830*/  LOP3.LUT R2, R4, 0xffff, RZ, 0xc0, !PT ;  /* 0x0000ffff04027812 */ /* 0x000fe200078ec0ff */
[----:B------:R-:W-:Y:S01]  /*1c840*/  IMAD.MOV.U32 R14, RZ, RZ, R246 ;  /* 0x000000ffff0e7224 */ /* 0x000fe200078e00f6 */
[----:B------:R-:W-:Y:S01]  /*1c850*/  LOP3.LUT R7, R5, R6, R241, 0x96, !PT ;  /* 0x0000000605077212 */ /* 0x000fe200078e96f1 */
[----:B------:R-:W-:Y:S01]  /*1c860*/  IMAD.MOV.U32 R206, RZ, RZ, R242 ;  /* 0x000000ffffce7224 */ /* 0x000fe200078e00f2 */
[----:B--2---:R-:W-:Y:S02]  /*1c870*/  FMNMX.FTZ R104, R104, R3, !PT ;  /* 0x0000000368687209 */ /* 0x004fe40007810000 */
[----:B------:R-:W-:Y:S01]  /*1c880*/  LOP3.LUT R5, R4, 0xff, RZ, 0xc0, !PT ;  /* 0x000000ff04057812 */ /* 0x000fe200078ec0ff */
[----:B------:R-:W1:Y:S01]  /*1c890*/  SHFL.BFLY PT, R3, R0, 0x1, 0x1f ;  /* 0x0c201f0000037f89 */ /* 0x000e6200000e0000 */
[----:B------:R-:W-:Y:S01]  /*1c8a0*/  SHF.R.U32.HI R2, RZ, 0x8, R2 ;  /* 0x00000008ff027819 */ /* 0x000fe20000011602 */
[----:B------:R-:W-:Y:S01]  /*1c8b0*/  FMUL.FTZ R6, R104, UR4 ;  /* 0x0000000468067c20 */ /* 0x000fe20008410000 */
[----:B---3--:R-:W-:Y:S02]  /*1c8c0*/  FMNMX.FTZ R102, R8, R102, !PT ;  /* 0x0000006608667209 */ /* 0x008fe40007810000 */
[----:B------:R-:W-:Y:S03]  /*1c8d0*/  FSETP.NEU.FTZ.AND P0, PT, R104, -INF , PT ;  /* 0xff8000006800780b */ /* 0x000fe60003f1d000 */
[----:B------:R-:W2:Y:S01]  /*1c8e0*/  SHFL.BFLY PT, R8, R103, 0x1, 0x1f ;  /* 0x0c201f0067087f89 */ /* 0x000ea200000e0000 */
[----:B------:R-:W-:Y:S02]  /*1c8f0*/  PRMT R110, R5, 0x5410, R2 ;  /* 0x00005410056e7816 */ /* 0x000fe40000000002 */
[----:B------:R-:W-:Y:S05]  /*1c900*/  LOP3.LUT R5, R210, 0xff, RZ, 0xc0, !PT ;  /* 0x000000ffd2057812 */ /* 0x000fea00078ec0ff */
[----:B------:R-:W3:Y:S01]  /*1c910*/  SHFL.BFLY PT, R11, R102, 0x1, 0x1f ;  /* 0x0c201f00660b7f89 */ /* 0x000ee200000e0000 */
[----:B------:R-:W-:Y:S02]  /*1c920*/  FSEL R6, R6, RZ, P0 ;  /* 0x000000ff06067208 */ /* 0x000fe40000000000 */
[----:B------:R-:W-:Y:S01]  /*1c930*/  PRMT R229, R5, 0x5410, R207 ;  /* 0x0000541005e57816 */ /* 0x000fe200000000cf */
[----:B------:R-:W-:Y:S01]  /*1c940*/  IMAD.MOV.U32 R207, RZ, RZ, R243 ;  /* 0x000000ffffcf7224 */ /* 0x000fe200078e00f3 */
[----:B------:R-:W-:Y:S01]  /*1c950*/  SHF.R.U32.HI R2, RZ, 0x10, R4 ;  /* 0x00000010ff027819 */ /* 0x000fe20000011604 */
[----:B------:R-:W-:Y:S01]  /*1c960*/  FFMA.FTZ R5, R16, UR4, -R6 ;  /* 0x0000000410057c23 */ /* 0x000fe20008010806 */
[----:B------:R-:W-:Y:S01]  /*1c970*/  SHF.R.U32.HI R4, RZ, 0x18, R4 ;  /* 0x00000018ff047819 */ /* 0x000fe20000011604 */
[--C-:B------:R-:W-:Y:S01]  /*1c980*/  FFMA.FTZ R221, R49, UR4, -R6.reuse ;  /* 0x0000000431dd7c23 */ /* 0x100fe20008010806 */
[----:B------:R-:W-:Y:S01]  /*1c990*/  LOP3.LUT R2, R2, 0xff, RZ, 0xc0, !PT ;  /* 0x000000ff02027812 */ /* 0x000fe200078ec0ff */
[----:B------:R4:W-:Y:S01]  /*1c9a0*/  MUFU.EX2 R230, R5 ;  /* 0x0000000500e67308 */ /* 0x0009e20000000800 */
[--C-:B------:R-:W-:Y:S01]  /*1c9b0*/  FFMA.FTZ R225, R37, UR4, -R6.reuse ;  /* 0x0000000425e17c23 */ /* 0x100fe20008010806 */
[----:B------:R-:W-:Y:S01]  /*1c9c0*/  FFMA.FTZ R222, R65, UR4, -R6 ;  /* 0x0000000441de7c23 */ /* 0x000fe20008010806 */
[----:B------:R-:W-:Y:S01]  /*1c9d0*/  PRMT R111, R2, 0x5410, R4 ;  /* 0x00005410026f7816 */ /* 0x000fe20000000004 */
[--C-:B------:R-:W-:Y:S01]  /*1c9e0*/  FFMA.FTZ R27, R48, UR4, -R6.reuse ;  /* 0x00000004301b7c23 */ /* 0x100fe20008010806 */
[----:B------:R-:W-:Y:S01]  /*1c9f0*/  FSEL R2, R104, RZ, P0 ;  /* 0x000000ff68027208 */ /* 0x000fe20000000000 */
[--C-:B------:R-:W-:Y:S01]  /*1ca00*/  FFMA.FTZ R26, R36, UR4, -R6.reuse ;  /* 0x00000004241a7c23 */ /* 0x100fe20008010806 */
[----:B-1----:R-:W-:Y:S01]  /*1ca10*/  FMNMX.FTZ R101, R0, R3, !PT ;  /* 0x0000000300657209 */ /* 0x002fe20007810000 */
[--C-:B------:R-:W-:Y:S01]  /*1ca20*/  FFMA.FTZ R3, R17, UR4, -R6.reuse ;  /* 0x0000000411037c23 */ /* 0x100fe20008010806 */
[----:B------:R-:W-:Y:S01]  /*1ca30*/  FFMA.FTZ R17, R53, UR4, -R6 ;  /* 0x0000000435117c23 */ /* 0x000fe20008010806 */
[----:B--2---:R-:W-:Y:S01]  /*1ca40*/  FMNMX.FTZ R103, R103, R8, !PT ;  /* 0x0000000867677209 */ /* 0x004fe20007810000 */
[----:B------:R-:W-:Y:S04]  /*1ca50*/  IMAD.WIDE.U32 R8, R9, -0x2daee0ad, RZ ;  /* 0xd2511f5309087825 */ /* 0x000fe800078e00ff */
[----:B------:R-:W-:Y:S01]  /*1ca60*/  FADD.FTZ R4, -R2, R100 ;  /* 0x0000006402047221 */ /* 0x000fe20000010100 */
[----:B------:R1:W2:Y:S01]  /*1ca70*/  MUFU.EX2 R46, R3 ;  /* 0x00000003002e7308 */ /* 0x0002a20000000800 */
[C---:B------:R-:W-:Y:S01]  /*1ca80*/  FSETP.NEU.FTZ.AND P0, PT, R103.reuse, -INF , PT ;  /* 0xff8000006700780b */ /* 0x040fe20003f1d000 */
[--C-:B------:R-:W-:Y:S01]  /*1ca90*/  FFMA.FTZ R231, R20, UR4, -R6.reuse ;  /* 0x0000000414e77c23 */ /* 0x100fe20008010806 */
[C---:B------:R-:W-:Y:S01]  /*1caa0*/  LOP3.LUT R0, R8.reuse, 0xffff, RZ, 0xc0, !PT ;  /* 0x0000ffff08007812 */ /* 0x040fe200078ec0ff */
[----:B----4-:R-:W-:Y:S01]  /*1cab0*/  FMUL.FTZ R5, R103, UR4 ;  /* 0x0000000467057c20 */ /* 0x010fe20008410000 */
[----:B------:R-:W-:Y:S01]  /*1cac0*/  LOP3.LUT R10, R9, R10, R211, 0x96, !PT ;  /* 0x0000000a090a7212 */ /* 0x000fe200078e96d3 */
[--C-:B------:R-:W-:Y:S01]  /*1cad0*/  FFMA.FTZ R211, R21, UR4, -R6.reuse ;  /* 0x0000000415d37c23 */ /* 0x100fe20008010806 */
[----:B------:R-:W-:Y:S01]  /*1cae0*/  LOP3.LUT R9, R8, 0xff, RZ, 0xc0, !PT ;  /* 0x000000ff08097812 */ /* 0x000fe200078ec0ff */
[--C-:B------:R-:W-:Y:S01]  /*1caf0*/  FFMA.FTZ R43, R64, UR4, -R6.reuse ;  /* 0x00000004402b7c23 */ /* 0x100fe20008010806 */
[----:B------:R-:W-:Y:S01]  /*1cb00*/  FSEL R5, R5, RZ, P0 ;  /* 0x000000ff05057208 */ /* 0x000fe20000000000 */
[----:B------:R-:W-:Y:S01]  /*1cb10*/  FFMA.FTZ R243, R32, UR4, -R6 ;  /* 0x0000000420f37c23 */ /* 0x000fe20008010806 */
[----:B------:R-:W-:Y:S01]  /*1cb20*/  SHF.R.U32.HI R2, RZ, 0x8, R0 ;  /* 0x00000008ff027819 */ /* 0x000fe20000011600 */
[----:B------:R-:W-:Y:S01]  /*1cb30*/  FFMA.FTZ R247, R33, UR4, -R6 ;  /* 0x0000000421f77c23 */ /* 0x000fe20008010806 */
[----:B---3--:R-:W-:Y:S01]  /*1cb40*/  FMNMX.FTZ R102, R102, R11, !PT ;  /* 0x0000000b66667209 */ /* 0x008fe20007810000 */
[----:B------:R-:W-:Y:S01]  /*1cb50*/  IMAD.MOV.U32 R21, RZ, RZ, R13 ;  /* 0x000000ffff157224 */ /* 0x000fe200078e000d */
[----:B------:R-:W-:Y:S01]  /*1cb60*/  PRMT R236, R9, 0x5410, R2 ;  /* 0x0000541009ec7816 */ /* 0x000fe20000000002 */
[----:B------:R-:W-:Y:S01]  /*1cb70*/  FFMA.FTZ R9, R18, UR4, -R5 ;  /* 0x0000000412097c23 */ /* 0x000fe20008010805 */
[--C-:B------:R-:W-:Y:S01]  /*1cb80*/  SHF.R.U32.HI R2, RZ, 0x10, R8.reuse ;  /* 0x00000010ff027819 */ /* 0x100fe20000011608 */
[----:B------:R-:W-:Y:S01]  /*1cb90*/  IMAD.MOV.U32 R13, RZ, RZ, R251 ;  /* 0x000000ffff0d7224 */ /* 0x000fe200078e00fb */
[----:B------:R-:W-:Y:S01]  /*1cba0*/  SHF.R.U32.HI R11, RZ, 0x18, R8 ;  /* 0x00000018ff0b7819 */ /* 0x000fe20000011608 */
[----:B------:R3:W4:Y:S01]  /*1cbb0*/  MUFU.EX2 R42, R9 ;  /* 0x00000009002a7308 */ /* 0x0007220000000800 */
[----:B------:R-:W-:Y:S01]  /*1cbc0*/  LOP3.LUT R8, R2, 0xff, RZ, 0xc0, !PT ;  /* 0x000000ff02087812 */ /* 0x000fe200078ec0ff */
[----:B------:R-:W-:Y:S01]  /*1cbd0*/  IMAD.MOV.U32 R48, RZ, RZ, R14 ;  /* 0x000000ffff307224 */ /* 0x000fe200078e000e */
[----:B------:R-:W-:Y:S01]  /*1cbe0*/  FSEL R0, R103, RZ, P0 ;  /* 0x000000ff67007208 */ /* 0x000fe20000000000 */
[----:B------:R-:W-:Y:S01]  /*1cbf0*/  IMAD.MOV.U32 R49, RZ, RZ, R15 ;  /* 0x000000ffff317224 */ /* 0x000fe200078e000f */
[----:B------:R-:W-:Y:S01]  /*1cc00*/  PRMT R235, R8, 0x5410, R11 ;  /* 0x0000541008eb7816 */ /* 0x000fe2000000000b */
[----:B------:R-:W-:Y:S01]  /*1cc10*/  FFMA.FTZ R8, R176, UR4, -R6 ;  /* 0x00000004b0087c23 */ /* 0x000fe20008010806 */
[C---:B------:R-:W-:Y:S01]  /*1cc20*/  FSETP.NEU.FTZ.AND P0, PT, R101.reuse, -INF , PT ;  /* 0xff8000006500780b */ /* 0x040fe20003f1d000 */
[----:B-1----:R-:W-:Y:S01]  /*1cc30*/  FADD.FTZ R3, -R0, R106 ;  /* 0x0000006a00037221 */ /* 0x002fe20000010100 */
[----:B------:R-:W-:Y:S01]  /*1cc40*/  FSETP.NEU.FTZ.AND P1, PT, R102, -INF , PT ;  /* 0xff8000006600780b */ /* 0x000fe20003f3d000 */
[----:B------:R1:W-:Y:S01]  /*1cc50*/  MUFU.EX2 R204, R8 ;  /* 0x0000000800cc7308 */ /* 0x0003e20000000800 */
[----:B------:R-:W-:Y:S01]  /*1cc60*/  FSEL R0, R101, RZ, P0 ;  /* 0x000000ff65007208 */ /* 0x000fe20000000000 */
[----:B------:R-:W2:Y:S01]  /*1cc70*/  LDC.U8 R15, c[0x0][0x388] ;  /* 0x0000e200ff0f7b82 */ /* 0x000ea20000000000 */
[----:B------:R-:W-:Y:S01]  /*1cc80*/  LOP3.LUT R11, R7, 0xff, RZ, 0xc0, !PT ;  /* 0x000000ff070b7812 */ /* 0x000fe200078ec0ff */
[--C-:B------:R-:W-:Y:S01]  /*1cc90*/  FFMA.FTZ R210, R22, UR4, -R5.reuse ;  /* 0x0000000416d27c23 */ /* 0x100fe20008010805 */
[----:B------:R-:W-:Y:S01]  /*1cca0*/  FSEL R2, R102, RZ, P1 ;  /* 0x000000ff66027208 */ /* 0x000fe20000800000 */
[----:B------:R-:W-:Y:S01]  /*1ccb0*/  FADD.FTZ R0, -R0, R108 ;  /* 0x0000006c00007221 */ /* 0x000fe20000010100 */
[----:B---3--:R-:W-:Y:S01]  /*1ccc0*/  FFMA.FTZ R9, R19, UR4, -R5 ;  /* 0x0000000413097c23 */ /* 0x008fe20008010805 */
[----:B------:R-:W-:Y:S02]  /*1ccd0*/  FFMA.FTZ R19, R52, UR4, -R6 ;  /* 0x0000000434137c23 */ /* 0x000fe40008010806 */
[----:B------:R-:W2:Y:S01]  /*1cce0*/  LDC.U8 R14, c[0x0][0x388] ;  /* 0x0000e200ff0e7b82 */ /* 0x000ea20000000000 */
[----:B------:R-:W-:Y:S01]  /*1ccf0*/  FADD.FTZ R2, -R2, R107 ;  /* 0x0000006b02027221 */ /* 0x000fe20000010100 */
[----:B------:R3:W-:Y:S01]  /*1cd00*/  MUFU.EX2 R216, R9 ;  /* 0x0000000900d87308 */ /* 0x0007e20000000800 */
[----:B------:R-:W-:Y:S01]  /*1cd10*/  FMUL.FTZ R107, R101, UR4 ;  /* 0x00000004656b7c20 */ /* 0x000fe20008410000 */
[--C-:B------:R-:W-:Y:S01]  /*1cd20*/  FFMA.FTZ R106, R23, UR4, -R5.reuse ;  /* 0x00000004176a7c23 */ /* 0x100fe20008010805 */
[--C-:B------:R-:W-:Y:S01]  /*1cd30*/  FFMA.FTZ R223, R38, UR4, -R5.reuse ;  /* 0x0000000426df7c23 */ /* 0x100fe20008010805 */
[--C-:B------:R-:W-:Y:S01]  /*1cd40*/  FFMA.FTZ R218, R39, UR4, -R5.reuse ;  /* 0x0000000427da7c23 */ /* 0x100fe20008010805 */
[--C-:B------:R-:W-:Y:S01]  /*1cd50*/  FFMA.FTZ R220, R67, UR4, -R5.reuse ;  /* 0x0000000443dc7c23 */ /* 0x100fe20008010805 */
[--C-:B-1----:R-:W-:Y:S01]  /*1cd60*/  FFMA.FTZ R8, R179, UR4, -R5.reuse ;  /* 0x00000004b3087c23 */ /* 0x102fe20008010805 */
[----:B------:R-:W-:Y:S01]  /*1cd70*/  FSEL R107, R107, RZ, P0 ;  /* 0x000000ff6b6b7208 */ /* 0x000fe20000000000 */
[--C-:B------:R-:W-:Y:S01]  /*1cd80*/  FFMA.FTZ R54, R54, UR4, -R5.reuse ;  /* 0x0000000436367c23 */ /* 0x100fe20008010805 */
[--C-:B------:R-:W-:Y:S01]  /*1cd90*/  FFMA.FTZ R55, R55, UR4, -R5.reuse ;  /* 0x0000000437377c23 */ /* 0x100fe20008010805 */
[----:B------:R1:W-:Y:S01]  /*1cda0*/  MUFU.EX2 R182, R8 ;  /* 0x0000000800b67308 */ /* 0x0003e20000000800 */
[--C-:B------:R-:W-:Y:S01]  /*1cdb0*/  FFMA.FTZ R244, R34, UR4, -R5.reuse ;  /* 0x0000000422f47c23 */ /* 0x100fe20008010805 */
[--C-:B------:R-:W-:Y:S01]  /*1cdc0*/  FFMA.FTZ R249, R35, UR4, -R5.reuse ;  /* 0x0000000423f97c23 */ /* 0x100fe20008010805 */
[--C-:B------:R-:W-:Y:S01]  /*1cdd0*/  FFMA.FTZ R240, R50, UR4, -R5.reuse ;  /* 0x0000000432f07c23 */ /* 0x100fe20008010805 */
[--C-:B------:R-:W-:Y:S01]  /*1cde0*/  FFMA.FTZ R242, R51, UR4, -R5.reuse ;  /* 0x0000000433f27c23 */ /* 0x100fe20008010805 */
[----:B------:R-:W-:Y:S01]  /*1cdf0*/  FFMA.FTZ R16, R66, UR4, -R5 ;  /* 0x0000000442107c23 */ /* 0x000fe20008010805 */
[----:B------:R-:W-:Y:S02]  /*1ce00*/  IMAD.MOV.U32 R20, RZ, RZ, R12 ;  /* 0x000000ffff147224 */ /* 0x000fe400078e000c */
[----:B---3--:R-:W-:Y:S01]  /*1ce10*/  FFMA.FTZ R9, R177, UR4, -R6 ;  /* 0x00000004b1097c23 */ /* 0x008fe20008010806 */
[----:B------:R-:W-:Y:S01]  /*1ce20*/  LOP3.LUT R6, R7, 0xffff, RZ, 0xc0, !PT ;  /* 0x0000ffff07067812 */ /* 0x000fe200078ec0ff */
[----:B------:R-:W-:Y:S02]  /*1ce30*/  IMAD.MOV.U32 R176, RZ, RZ, R206 ;  /* 0x000000ffffb07224 */ /* 0x000fe400078e00ce */
[----:B------:R-:W-:Y:S01]  /*1ce40*/  FMUL.FTZ R3, R3, UR4 ;  /* 0x0000000403037c20 */ /* 0x000fe20008410000 */
[----:B------:R3:W-:Y:S01]  /*1ce50*/  MUFU.EX2 R180, R9 ;  /* 0x0000000900b47308 */ /* 0x0007e20000000800 */
[----:B------:R-:W-:Y:S01]  /*1ce60*/  IMAD.MOV.U32 R177, RZ, RZ, R207 ;  /* 0x000000ffffb17224 */ /* 0x000fe200078e00cf */
[----:B--2---:R-:W-:Y:S01]  /*1ce70*/  PRMT R14, R14, 0x7054, R15 ;  /* 0x000070540e0e7816 */ /* 0x004fe2000000000f */
[----:B------:R-:W-:Y:S02]  /*1ce80*/  IMAD.MOV.U32 R12, RZ, RZ, R250 ;  /* 0x000000ffff0c7224 */ /* 0x000fe400078e00fa */
[----:B------:R-:W-:Y:S01]  /*1ce90*/  FMUL.FTZ R4, R4, UR4 ;  /* 0x0000000404047c20 */ /* 0x000fe20008410000 */
[----:B------:R-:W-:Y:S01]  /*1cea0*/  IMAD.MOV.U32 R32, RZ, RZ, R62 ;  /* 0x000000ffff207224 */ /* 0x000fe200078e003e */
[----:B-1----:R-:W-:Y:S01]  /*1ceb0*/  SHF.R.U32.HI R8, RZ, 0x8, R6 ;  /* 0x00000008ff087819 */ /* 0x002fe20000011606 */
[----:B------:R-:W-:Y:S01]  /*1cec0*/  IMAD.MOV.U32 R33, RZ, RZ, R63 ;  /* 0x000000ffff217224 */ /* 0x000fe200078e003f */
[--C-:B------:R-:W-:Y:S01]  /*1ced0*/  HSET2.LE.AND R110, R110, R14.reuse, PT ;  /* 0x0000000e6e6e7233 */ /* 0x100fe20003803000 */
[----:B------:R-:W-:Y:S01]  /*1cee0*/  IMAD.MOV.U32 R65, RZ, RZ, R46 ;  /* 0x000000ffff417224 */ /* 0x000fe200078e002e */
[----:B------:R-:W-:Y:S01]  /*1cef0*/  PRMT R108, R11, 0x5410, R8 ;  /* 0x000054100b6c7816 */ /* 0x000fe20000000008 */
[----:B------:R-:W-:Y:S01]  /*1cf00*/  IMAD.MOV.U32 R36, RZ, RZ, R176 ;  /* 0x000000ffff247224 */ /* 0x000fe200078e00b0 */
[--C-:B------:R-:W-:Y:S01]  /*1cf10*/  HSET2.LE.AND R176, R202, R14.reuse, PT ;  /* 0x0000000ecab07233 */ /* 0x100fe20003803000 */
[----:B------:R-:W-:Y:S01]  /*1cf20*/  IMAD.MOV.U32 R37, RZ, RZ, R177 ;  /* 0x000000ffff257224 */ /* 0x000fe200078e00b1 */
[--C-:B------:R-:W-:Y:S01]  /*1cf30*/  HSET2.LE.AND R111, R111, R14.reuse, PT ;  /* 0x0000000e6f6f7233 */ /* 0x100fe20003803000 */
[----:B------:R-:W-:Y:S01]  /*1cf40*/  IMAD.MOV.U32 R21, RZ, RZ, R13 ;  /* 0x000000ffff157224 */ /* 0x000fe200078e000d */
[--C-:B------:R-:W-:Y:S01]  /*1cf50*/  HSET2.LE.AND R108, R108, R14.reuse, PT ;  /* 0x0000000e6c6c7233 */ /* 0x100fe20003803000 */
[----:B---3--:R-:W-:Y:S01]  /*1cf60*/  FMUL.FTZ R9, R102, UR4 ;  /* 0x0000000466097c20 */ /* 0x008fe20008410000 */
[--C-:B------:R-:W-:Y:S01]  /*1cf70*/  HSET2.LE.AND R177, R203, R14.reuse, PT ;  /* 0x0000000ecbb17233 */ /* 0x100fe20003803000 */
[----:B------:R-:W1:Y:S01]  /*1cf80*/  MUFU.EX2 R3, R3 ;  /* 0x0000000300037308 */ /* 0x000e620000000800 */
[--C-:B------:R-:W-:Y:S01]  /*1cf90*/  HSET2.LE.AND R179, R245, R14.reuse, PT ;  /* 0x0000000ef5b37233 */ /* 0x100fe20003803000 */
[----:B------:R-:W-:Y:S01]  /*1cfa0*/  FMUL.FTZ R2, R2, UR4 ;  /* 0x0000000402027c20 */ /* 0x000fe20008410000 */
[----:B------:R-:W-:Y:S01]  /*1cfb0*/  FSEL R6, R9, RZ, P1 ;  /* 0x000000ff09067208 */ /* 0x000fe20000800000 */
[----:B------:R-:W-:Y:S01]  /*1cfc0*/  FFMA.FTZ R9, R183, UR4, -R5 ;  /* 0x00000004b7097c23 */ /* 0x000fe20008010805 */
[----:B------:R-:W-:Y:S01]  /*1cfd0*/  FFMA.FTZ R5, R186, UR4, -R107 ;  /* 0x00000004ba057c23 */ /* 0x000fe2000801086b */
[----:B------:R-:W-:Y:S01]  /*1cfe0*/  FMUL.FTZ R0, R0, UR4 ;  /* 0x0000000400007c20 */ /* 0x000fe20008410000 */
[----:B------:R-:W-:Y:S03]  /*1cff0*/  IMAD.MOV.U32 R66, RZ, RZ, R19 ;  /* 0x000000ffff427224 */ /* 0x000fe600078e0013 */
[----:B------:R2:W-:Y:S01]  /*1d000*/  MUFU.EX2 R251, R9 ;  /* 0x0000000900fb7308 */ /* 0x0005e20000000800 */
[--C-:B------:R-:W-:Y:S01]  /*1d010*/  FFMA.FTZ R8, R184, UR4, -R6.reuse ;  /* 0x00000004b8087c23 */ /* 0x100fe20008010806 */
[----:B------:R-:W-:Y:S01]  /*1d020*/  FFMA.FTZ R18, R56, UR4, -R6 ;  /* 0x0000000438127c23 */ /* 0x000fe20008010806 */
[----:B----4-:R-:W-:Y:S02]  /*1d030*/  IMAD.MOV.U32 R56, RZ, RZ, R42 ;  /* 0x000000ffff387224 */ /* 0x010fe400078e002a */
[--C-:B------:R-:W-:Y:S01]  /*1d040*/  FFMA.FTZ R217, R61, UR4, -R6.reuse ;  /* 0x000000043dd97c23 */ /* 0x100fe20008010806 */
[--C-:B------:R-:W-:Y:S01]  /*1d050*/  FFMA.FTZ R246, R28, UR4, -R6.reuse ;  /* 0x000000041cf67c23 */ /* 0x100fe20008010806 */
[--C-:B------:R-:W-:Y:S01]  /*1d060*/  FFMA.FTZ R250, R29, UR4, -R6.reuse ;  /* 0x000000041dfa7c23 */ /* 0x100fe20008010806 */
[--C-:B------:R-:W-:Y:S02]  /*1d070*/  FFMA.FTZ R207, R24, UR4, -R6.reuse ;  /* 0x0000000418cf7c23 */ /* 0x100fe40008010806 */
[----:B------:R3:W-:Y:S01]  /*1d080*/  MUFU.EX2 R201, R8 ;  /* 0x0000000800c97308 */ /* 0x0007e20000000800 */
        /* <DEDUP_REMOVED lines=8> */
[----:B--2---:R-:W-:Y:S01]  /*1d110*/  FFMA.FTZ R9, R185, UR4, -R6 ;  /* 0x00000004b9097c23 */ /* 0x004fe20008010806 */
[----:B------:R-:W-:Y:S01]  /*1d120*/  MUFU.EX2 R46, R11 ;  /* 0x0000000b002e7308 */ /* 0x000fe20000000800 */
[----:B------:R-:W-:Y:S02]  /*1d130*/  IMAD.MOV.U32 R245, RZ, RZ, R18 ;  /* 0x000000fffff57224 */ /* 0x000fe400078e0012 */
[C---:B-1----:R-:W-:Y:S01]  /*1d140*/  FMUL.FTZ R18, R3.reuse, R122 ;  /* 0x0000007a03127220 */ /* 0x042fe20000410000 */
[C---:B------:R-:W-:Y:S01]  /*1d150*/  FMUL.FTZ R19, R3.reuse, R123 ;  /* 0x0000007b03137220 */ /* 0x040fe20000410000 */
[----:B------:R-:W-:Y:S02]  /*1d160*/  IMAD.MOV.U32 R64, RZ, RZ, R27 ;  /* 0x000000ffff407224 */ /* 0x000fe400078e001b */
[C---:B------:R-:W-:Y:S01]  /*1d170*/  FMUL.FTZ R34, R3.reuse, R138 ;  /* 0x0000008a03227220 */ /* 0x040fe20000410000 */
[----:B------:R-:W-:Y:S02]  /*1d180*/  IMAD.MOV.U32 R67, RZ, RZ, R26 ;  /* 0x000000ffff437224 */ /* 0x000fe400078e001a */
[----:B---3--:R-:W-:Y:S01]  /*1d190*/  FFMA.FTZ R8, R194, UR4, -R107 ;  /* 0x00000004c2087c23 */ /* 0x008fe2000801086b */
[----:B------:R1:W2:Y:S01]  /*1d1a0*/  MUFU.EX2 R183, R9 ;  /* 0x0000000900b77308 */ /* 0x0002a20000000800 */
[----:B------:R-:W-:Y:S02]  /*1d1b0*/  IMAD.MOV.U32 R138, RZ, RZ, R62 ;  /* 0x000000ffff8a7224 */ /* 0x000fe400078e003e */
[C---:B------:R-:W-:Y:S01]  /*1d1c0*/  FMUL.FTZ R35, R3.reuse, R139 ;  /* 0x0000008b03237220 */ /* 0x040fe20000410000 */
[----:B------:R-:W-:Y:S02]  /*1d1d0*/  IMAD.MOV.U32 R49, RZ, RZ, R30 ;  /* 0x000000ffff317224 */ /* 0x000fe400078e001e */
[C---:B------:R-:W-:Y:S01]  /*1d1e0*/  FMUL.FTZ R70, R3.reuse, R70 ;  /* 0x0000004603467220 */ /* 0x040fe20000410000 */
[----:B------:R-:W-:Y:S02]  /*1d1f0*/  IMAD.MOV.U32 R139, RZ, RZ, R47 ;  /* 0x000000ffff8b7224 */ /* 0x000fe400078e002f */
[C---:B------:R-:W-:Y:S01]  /*1d200*/  FMUL.FTZ R71, R3.reuse, R71 ;  /* 0x0000004703477220 */ /* 0x040fe20000410000 */
[C---:B------:R-:W-:Y:S01]  /*1d210*/  FMUL.FTZ R82, R3.reuse, R82 ;  /* 0x0000005203527220 */ /* 0x040fe20000410000 */
[----:B------:R3:W-:Y:S01]  /*1d220*/  MUFU.EX2 R184, R8 ;  /* 0x0000000800b87308 */ /* 0x0007e20000000800 */
[C---:B------:R-:W-:Y:S01]  /*1d230*/  FMUL.FTZ R83, R3.reuse, R83 ;  /* 0x0000005303537220 */ /* 0x040fe20000410000 */
[C---:B------:R-:W-:Y:S01]  /*1d240*/  FMUL.FTZ R86, R3.reuse, R86 ;  /* 0x0000005603567220 */ /* 0x040fe20000410000 */
[C---:B------:R-:W-:Y:S01]  /*1d250*/  FMUL.FTZ R87, R3.reuse, R87 ;  /* 0x0000005703577220 */ /* 0x040fe20000410000 */
[C---:B------:R-:W-:Y:S01]  /*1d260*/  FMUL.FTZ R98, R3.reuse, R98 ;  /* 0x0000006203627220 */ /* 0x040fe20000410000 */
[----:B------:R-:W-:Y:S01]  /*1d270*/  FMUL.FTZ R99, R3, R99 ;  /* 0x0000006303637220 */ /* 0x000fe20000410000 */
[----:B------:R-:W-:Y:S01]  /*1d280*/  IMAD.MOV.U32 R123, RZ, RZ, R56 ;  /* 0x000000ffff7b7224 */ /* 0x000fe200078e0038 */
[----:B------:R-:W-:Y:S03]  /*1d290*/  PLOP3.LUT P0, PT, PT, PT, UP0, 0x80, 0x0 ;  /* 0x000000000000781c */ /* 0x000fe60003f0f008 */
[----:B------:R4:W-:Y:S01]  /*1d2a0*/  MUFU.EX2 R185, R5 ;  /* 0x0000000500b97308 */ /* 0x0009e20000000800 */
[----:B-1----:R-:W-:Y:S01]  /*1d2b0*/  FFMA.FTZ R9, R187, UR4, -R6 ;  /* 0x00000004bb097c23 */ /* 0x002fe20008010806 */
[--C-:B------:R-:W-:Y:S08]  /*1d2c0*/  SHF.R.U32.HI R6, RZ, 0x10, R7.reuse ;  /* 0x00000010ff067819 */ /* 0x100ff00000011607 */
[----:B------:R-:W1:Y:S01]  /*1d2d0*/  MUFU.EX2 R57, R9 ;  /* 0x0000000900397308 */ /* 0x000e620000000800 */
[----:B---3--:R-:W-:Y:S02]  /*1d2e0*/  SHF.R.U32.HI R8, RZ, 0x18, R7 ;  /* 0x00000018ff087819 */ /* 0x008fe40000011607 */
[----:B------:R-:W-:Y:S02]  /*1d2f0*/  LOP3.LUT R7, R6, 0xff, RZ, 0xc0, !PT ;  /* 0x000000ff06077812 */ /* 0x000fe400078ec0ff */
[----:B------:R-:W-:Y:S02]  /*1d300*/  F2FP.BF16.F32.PACK_AB R6, R204, R180 ;  /* 0x000000b4cc06723e */ /* 0x000fe400000010ff */
[----:B------:R-:W-:Y:S03]  /*1d310*/  PRMT R7, R7, 0x5410, R8 ;  /* 0x0000541007077816 */ /* 0x000fe60000000008 */
[----:B------:R-:W3:Y:S01]  /*1d320*/  MUFU.EX2 R100, R4 ;  /* 0x0000000400647308 */ /* 0x000ee20000000800 */
[----:B------:R-:W-:Y:S02]  /*1d330*/  LOP3.LUT R108, R108, R6, RZ, 0xc0, !PT ;  /* 0x000000066c6c7212 */ /* 0x000fe400078ec0ff */
[----:B--2---:R-:W-:Y:S02]  /*1d340*/  F2FP.BF16.F32.PACK_AB R6, R201, R183 ;  /* 0x000000b7c906723e */ /* 0x004fe400000010ff */
[--C-:B------:R-:W-:Y:S01]  /*1d350*/  HSET2.LE.AND R109, R7, R14.reuse, PT ;  /* 0x0000000e076d7233 */ /* 0x100fe20003803000 */
[--C-:B------:R-:W-:Y:S01]  /*1d360*/  FFMA.FTZ R7, R195, UR4, -R107.reuse ;  /* 0x00000004c3077c23 */ /* 0x100fe2000801086b */
[----:B----4-:R-:W-:Y:S03]  /*1d370*/  F2FP.BF16.F32.PACK_AB R5, R65, R230 ;  /* 0x000000e64105723e */ /* 0x010fe600000010ff */
[----:B------:R-:W2:Y:S01]  /*1d380*/  MUFU.EX2 R2, R2 ;  /* 0x0000000200027308 */ /* 0x000ea20000000800 */
[----:B------:R-:W-:Y:S01]  /*1d390*/  LOP3.LUT R176, R176, R6, RZ, 0xc0, !PT ;  /* 0x00000006b0b07212 */ /* 0x000fe200078ec0ff */
[----:B------:R-:W-:Y:S01]  /*1d3a0*/  FFMA.FTZ R6, R178, UR4, -R107 ;  /* 0x00000004b2067c23 */ /* 0x000fe2000801086b */
[----:B------:R-:W-:Y:S01]  /*1d3b0*/  LOP3.LUT R110, R110, R5, RZ, 0xc0, !PT ;  /* 0x000000056e6e7212 */ /* 0x000fe200078ec0ff */
[----:B-1----:R-:W-:Y:S01]  /*1d3c0*/  IMAD.MOV.U32 R122, RZ, RZ, R57 ;  /* 0x000000ffff7a7224 */ /* 0x002fe200078e0039 */
[----:B------:R-:W-:Y:S02]  /*1d3d0*/  F2FP.BF16.F32.PACK_AB R5, R216, R56 ;  /* 0x00000038d805723e */ /* 0x000fe400000010ff */
[----:B------:R-:W-:Y:S03]  /*1d3e0*/  HSET2.LE.AND R178, R205, R14, PT ;  /* 0x0000000ecdb27233 */ /* 0x000fe60003803000 */
[----:B------:R1:W-:Y:S01]  /*1d3f0*/  MUFU.EX2 R252, R7 ;  /* 0x0000000700fc7308 */ /* 0x0003e20000000800 */
[----:B------:R-:W-:Y:S01]  /*1d400*/  LOP3.LUT R111, R111, R5, RZ, 0xc0, !PT ;  /* 0x000000056f6f7212 */ /* 0x000fe200078ec0ff */
[C---:B---3--:R-:W-:Y:S01]  /*1d410*/  FMUL.FTZ R4, R100.reuse, R116 ;  /* 0x0000007464047220 */ /* 0x048fe20000410000 */
[----:B------:R-:W-:Y:S01]  /*1d420*/  F2FP.BF16.F32.PACK_AB R5, R251, R182 ;  /* 0x000000b6fb05723e */ /* 0x000fe200000010ff */
[----:B------:R-:W-:Y:S01]  /*1d430*/  FMUL.FTZ R33, R100, R137 ;  /* 0x0000008964217220 */ /* 0x000fe20000410000 */
[----:B------:R-:W-:Y:S01]  /*1d440*/  LOP3.LUT R8, R10, 0xff, RZ, 0xc0, !PT ;  /* 0x000000ff0a087812 */ /* 0x000fe200078ec0ff */
[----:B------:R-:W-:Y:S01]  /*1d450*/  IMAD.MOV.U32 R116, RZ, RZ, R67 ;  /* 0x000000ffff747224 */ /* 0x000fe200078e0043 */
[----:B------:R-:W-:Y:S03]  /*1d460*/  LOP3.LUT R109, R109, R5, RZ, 0xc0, !PT ;  /* 0x000000056d6d7212 */ /* 0x000fe600078ec0ff */
[----:B------:R3:W4:Y:S01]  /*1d470*/  MUFU.EX2 R59, R6 ;  /* 0x00000006003b7308 */ /* 0x0007220000000800 */
[----:B------:R-:W-:Y:S01]  /*1d480*/  F2FP.BF16.F32.PACK_AB R5, R185, R184 ;  /* 0x000000b8b905723e */ /* 0x000fe200000010ff */
[C---:B--2---:R-:W-:Y:S01]  /*1d490*/  FMUL.FTZ R24, R2.reuse, R128 ;  /* 0x0000008002187220 */ /* 0x044fe20000410000 */
[C---:B------:R-:W-:Y:S01]  /*1d4a0*/  FMUL.FTZ R25, R2.reuse, R129 ;  /* 0x0000008102197220 */ /* 0x040fe20000410000 */
[C---:B------:R-:W-:Y:S01]  /*1d4b0*/  FMUL.FTZ R28, R2.reuse, R140 ;  /* 0x0000008c021c7220 */ /* 0x040fe20000410000 */
[----:B------:R-:W-:Y:S01]  /*1d4c0*/  LOP3.LUT R177, R177, R5, RZ, 0xc0, !PT ;  /* 0x00000005b1b17212 */ /* 0x000fe200078ec0ff */
[----:B------:R-:W-:Y:S01]  /*1d4d0*/  FMUL.FTZ R29, R2, R141 ;  /* 0x0000008d021d7220 */ /* 0x000fe20000410000 */
[----:B------:R-:W-:Y:S03]  /*1d4e0*/  F2FP.BF16.F32.PACK_AB R5, R46, R57 ;  /* 0x000000392e05723e */ /* 0x000fe600000010ff */
[----:B------:R-:W2:Y:S01]  /*1d4f0*/  MUFU.EX2 R0, R0 ;  /* 0x0000000000007308 */ /* 0x000ea20000000800 */
[----:B-1----:R-:W-:Y:S01]  /*1d500*/  LOP3.LUT R7, R10, 0xffff, RZ, 0xc0, !PT ;  /* 0x0000ffff0a077812 */ /* 0x002fe200078ec0ff */
[----:B------:R-:W-:Y:S01]  /*1d510*/  FMUL.FTZ R67, R3, R171 ;  /* 0x000000ab03437220 */ /* 0x000fe20000410000 */
[----:B------:R-:W-:Y:S01]  /*1d520*/  LOP3.LUT R178, R178, R5, RZ, 0xc0, !PT ;  /* 0x00000005b2b27212 */ /* 0x000fe200078ec0ff */
[C---:B------:R-:W-:Y:S01]  /*1d530*/  FMUL.FTZ R56, R2.reuse, R160 ;  /* 0x000000a002387220 */ /* 0x040fe20000410000 */
[--C-:B------:R-:W-:Y:S01]  /*1d540*/  SHF.R.U32.HI R5, RZ, 0x10, R10.reuse ;  /* 0x00000010ff057819 */ /* 0x100fe2000001160a */
[----:B------:R-:W-:Y:S01]  /*1d550*/  FMUL.FTZ R57, R2, R161 ;  /* 0x000000a102397220 */ /* 0x000fe20000410000 */
[----:B------:R-:W-:Y:S01]  /*1d560*/  SHF.R.U32.HI R10, RZ, 0x18, R10 ;  /* 0x00000018ff0a7819 */ /* 0x000fe2000001160a */
[C---:B------:R-:W-:Y:S01]  /*1d570*/  FMUL.FTZ R68, R100.reuse, R68 ;  /* 0x0000004464447220 */ /* 0x040fe20000410000 */
[----:B---3--:R-:W-:Y:S01]  /*1d580*/  SHF.R.U32.HI R6, RZ, 0x8, R7 ;  /* 0x00000008ff067819 */ /* 0x008fe20000011607 */
[----:B------:R-:W-:Y:S01]  /*1d590*/  FMUL.FTZ R69, R100, R69 ;  /* 0x0000004564457220 */ /* 0x000fe20000410000 */
[C---:B------:R-:W-:Y:S01]  /*1d5a0*/  FMUL.FTZ R72, R2.reuse, R72 ;  /* 0x0000004802487220 */ /* 0x040fe20000410000 */
[----:B------:R-:W-:Y:S01]  /*1d5b0*/  FMUL.FTZ R73, R2, R73 ;  /* 0x0000004902497220 */ /* 0x000fe20000410000 */
[----:B------:R-:W-:Y:S01]  /*1d5c0*/  PRMT R203, R8, 0x5410, R6 ;  /* 0x0000541008cb7816 */ /* 0x000fe20000000006 */
[C---:B------:R-:W-:Y:S01]  /*1d5d0*/  FMUL.FTZ R76, R2.reuse, R76 ;  /* 0x0000004c024c7220 */ /* 0x040fe20000410000 */
[----:B------:R-:W-:Y:S01]  /*1d5e0*/  LOP3.LUT R6, R5, 0xff, RZ, 0xc0, !PT ;  /* 0x000000ff05067812 */ /* 0x000fe200078ec0ff */
[----:B------:R-:W-:Y:S01]  /*1d5f0*/  FMUL.FTZ R77, R2, R77 ;  /* 0x0000004d024d7220 */ /* 0x000fe20000410000 */
[----:B----4-:R-:W-:Y:S01]  /*1d600*/  F2FP.BF16.F32.PACK_AB R5, R59, R252 ;  /* 0x000000fc3b05723e */ /* 0x010fe200000010ff */
[----:B--2---:R-:W-:Y:S01]  /*1d610*/  FMUL.FTZ R26, R0, R130 ;  /* 0x00000082001a7220 */ /* 0x004fe20000410000 */
[----:B------:R-:W-:Y:S01]  /*1d620*/  PRMT R202, R6, 0x5410, R10 ;  /* 0x0000541006ca7816 */ /* 0x000fe2000000000a */
[C---:B------:R-:W-:Y:S01]  /*1d630*/  FMUL.FTZ R27, R0.reuse, R131 ;  /* 0x00000083001b7220 */ /* 0x040fe20000410000 */
[----:B------:R-:W-:Y:S01]  /*1d640*/  LOP3.LUT R179, R179, R5, RZ, 0xc0, !PT ;  /* 0x00000005b3b37212 */ /* 0x000fe200078ec0ff */
[----:B------:R-:W-:Y:S01]  /*1d650*/  IMAD.MOV.U32 R131, RZ, RZ, R41 ;  /* 0x000000ffff837224 */ /* 0x000fe200078e0029 */
[C---:B------:R-:W-:Y:S01]  /*1d660*/  LOP3.LUT R5, R181.reuse, 0xffff, RZ, 0xc0, !PT ;  /* 0x0000ffffb5057812 */ /* 0x040fe200078ec0ff */
[----:B------:R-:W-:Y:S01]  /*1d670*/  FMUL.FTZ R30, R0, R142 ;  /* 0x0000008e001e7220 */ /* 0x000fe20000410000 */
[----:B------:R-:W-:Y:S01]  /*1d680*/  LOP3.LUT R6, R181, 0xff, RZ, 0xc0, !PT ;  /* 0x000000ffb5067812 */ /* 0x000fe200078ec0ff */
[----:B------:R-:W-:Y:S01]  /*1d690*/  FMUL.FTZ R41, R2, R145 ;  /* 0x0000009102297220 */ /* 0x000fe20000410000 */
[----:B------:R-:W-:Y:S01]  /*1d6a0*/  SHF.R.U32.HI R5, RZ, 0x8, R5 ;  /* 0x00000008ff057819 */ /* 0x000fe20000011605 */
[C---:B------:R-:W-:Y:S01]  /*1d6b0*/  FMUL.FTZ R47, R0.reuse, R159 ;  /* 0x0000009f002f7220 */ /* 0x040fe20000410000 */
[----:B------:R-:W-:Y:S02]  /*1d6c0*/  IMAD.MOV.U32 R142, RZ, RZ, R63 ;  /* 0x000000ffff8e7224 */ /* 0x000fe400078e003f */
[----:B------:R-:W-:Y:S01]  /*1d6d0*/  FMUL.FTZ R62, R0, R174 ;  /* 0x000000ae003e7220 */ /* 0x000fe20000410000 */
[----:B------:R-:W-:Y:S01]  /*1d6e0*/  PRMT R205, R6, 0x5410, R5 ;  /* 0x0000541006cd7816 */ /* 0x000fe20000000005 */
[C---:B------:R-:W-:Y:S01]  /*1d6f0*/  FMUL.FTZ R63, R0.reuse, R175 ;  /* 0x000000af003f7220 */ /* 0x040fe20000410000 */
[--C-:B------:R-:W-:Y:S01]  /*1d700*/  SHF.R.U32.HI R5, RZ, 0x10, R181.reuse ;  /* 0x00000010ff057819 */ /* 0x100fe200000116b5 */
[C---:B------:R-:W-:Y:S01]  /*1d710*/  FMUL.FTZ R74, R0.reuse, R74 ;  /* 0x0000004a004a7220 */ /* 0x040fe20000410000 */
[----:B------:R-:W-:Y:S01]  /*1d720*/  SHF.R.U32.HI R6, RZ, 0x18, R181 ;  /* 0x00000018ff067819 */ /* 0x000fe200000116b5 */
[C---:B------:R-:W-:Y:S01]  /*1d730*/  FMUL.FTZ R75, R0.reuse, R75 ;  /* 0x0000004b004b7220 */ /* 0x040fe20000410000 */
[----:B------:R-:W-:Y:S01]  /*1d740*/  LOP3.LUT R5, R5, 0xff, RZ, 0xc0, !PT ;  /* 0x000000ff05057812 */ /* 0x000fe200078ec0ff */
[C---:B------:R-:W-:Y:S01]  /*1d750*/  FMUL.FTZ R78, R0.reuse, R78 ;  /* 0x0000004e004e7220 */ /* 0x040fe20000410000 */
[----:B------:R-:W-:Y:S01]  /*1d760*/  FMUL.FTZ R79, R0, R79 ;  /* 0x0000004f004f7220 */ /* 0x000fe20000410000 */
[C---:B------:R-:W-:Y:S01]  /*1d770*/  FMUL.FTZ R80, R100.reuse, R80 ;  /* 0x0000005064507220 */ /* 0x040fe20000410000 */
[----:B------:R-:W-:Y:S01]  /*1d780*/  PRMT R181, R5, 0x5410, R6 ;  /* 0x0000541005b57816 */ /* 0x000fe20000000006 */
[C---:B------:R-:W-:Y:S01]  /*1d790*/  FMUL.FTZ R81, R100.reuse, R81 ;  /* 0x0000005164517220 */ /* 0x040fe20000410000 */
[----:B------:R-:W-:Y:S01]  /*1d7a0*/  LOP3.LUT R5, R37, UR12, R233, 0x96, !PT ;  /* 0x0000000c25057c12 */ /* 0x000fe2000f8e96e9 */
[C---:B------:R-:W-:Y:S01]  /*1d7b0*/  FMUL.FTZ R84, R100.reuse, R84 ;  /* 0x0000005464547220 */ /* 0x040fe20000410000 */
[----:B------:R-:W-:Y:S01]  /*1d7c0*/  LDSM.16.MT88.4 R36, [R214+0x9000] ;  /* 0x00900000d624783b */ /* 0x000fe20000004200 */
[----:B------:R-:W-:Y:S01]  /*1d7d0*/  FMUL.FTZ R85, R100, R85 ;  /* 0x0000005564557220 */ /* 0x000fe20000410000 */
[C---:B------:R-:W-:Y:S01]  /*1d7e0*/  FMUL.FTZ R88, R2.reuse, R88 ;  /* 0x0000005802587220 */ /* 0x040fe20000410000 */
[----:B------:R-:W-:Y:S04]  /*1d7f0*/  IMAD.WIDE.U32 R10, R5, -0x326172a9, RZ ;  /* 0xcd9e8d57050a7825 */ /* 0x000fe800078e00ff */
[----:B------:R-:W-:Y:S01]  /*1d800*/  FMUL.FTZ R89, R2, R89 ;  /* 0x0000005902597220 */ /* 0x000fe20000410000 */
[----:B------:R-:W-:Y:S01]  /*1d810*/  MUFU.EX2 R243, R243 ;  /* 0x000000f300f37308 */ /* 0x000fe20000000800 */
[C---:B------:R-:W-:Y:S01]  /*1d820*/  FMUL.FTZ R90, R0.reuse, R90 ;  /* 0x0000005a005a7220 */ /* 0x040fe20000410000 */
[----:B------:R-:W-:Y:S01]  /*1d830*/  FMUL.FTZ R91, R0, R91 ;  /* 0x0000005b005b7220 */ /* 0x000fe20000410000 */
[----:B------:R-:W-:Y:S01]  /*1d840*/  LOP3.LUT R6, R11, R48, R198, 0x96, !PT ;  /* 0x000000300b067212 */ /* 0x000fe200078e96c6 */
[----:B------:R-:W-:Y:S01]  /*1d850*/  FMUL.FTZ R92, R2, R92 ;  /* 0x0000005c025c7220 */ /* 0x000fe20000410000 */
[----:B------:R-:W-:Y:S01]  /*1d860*/  LOP3.LUT R5, R189, R10, R199, 0x96, !PT ;  /* 0x0000000abd057212 */ /* 0x000fe200078e96c7 */
[----:B------:R-:W-:Y:S02]  /*1d870*/  IMAD.MOV.U32 R189, RZ, RZ, R17 ;  /* 0x000000ffffbd7224 */ /* 0x000fe400078e0011 */
[----:B------:R-:W-:Y:S01]  /*1d880*/  FMUL.FTZ R17, R100, R121 ;  /* 0x0000007964117220 */ /* 0x000fe20000410000 */
[----:B------:R-:W-:Y:S04]  /*1d890*/  IMAD.WIDE.U32 R6, R6, -0x2daee0ad, RZ ;  /* 0xd2511f5306067825 */ /* 0x000fe800078e00ff */
[----:B------:R-:W-:Y:S01]  /*1d8a0*/  FMUL.FTZ R93, R2, R93 ;  /* 0x0000005d025d7220 */ /* 0x000fe20000410000 */
[----:B------:R-:W-:Y:S01]  /*1d8b0*/  MUFU.EX2 R247, R247 ;  /* 0x000000f700f77308 */ /* 0x000fe20000000800 */
[C---:B------:R-:W-:Y:S01]  /*1d8c0*/  FMUL.FTZ R94, R0.reuse, R94 ;  /* 0x0000005e005e7220 */ /* 0x040fe20000410000 */
[----:B------:R-:W-:Y:S01]  /*1d8d0*/  FMUL.FTZ R95, R0, R95 ;  /* 0x0000005f005f7220 */ /* 0x000fe20000410000 */
[----:B------:R-:W-:Y:S01]  /*1d8e0*/  LOP3.LUT R8, R7, R20, R197, 0x96, !PT ;  /* 0x0000001407087212 */ /* 0x000fe200078e96c5 */
[----:B------:R-:W-:Y:S02]  /*1d8f0*/  IMAD.MOV.U32 R20, RZ, RZ, R12 ;  /* 0x000000ffff147224 */ /* 0x000fe400078e000c */
[C---:B------:R-:W-:Y:S01]  /*1d900*/  FMUL.FTZ R96, R100.reuse, R96 ;  /* 0x0000006064607220 */ /* 0x040fe20000410000 */
[----:B------:R-:W-:Y:S04]  /*1d910*/  IMAD.WIDE.U32 R12, R5, -0x2daee0ad, RZ ;  /* 0xd2511f53050c7825 */ /* 0x000fe800078e00ff */
[----:B------:R-:W-:Y:S01]  /*1d920*/  FMUL.FTZ R97, R100, R97 ;  /* 0x0000006164617220 */ /* 0x000fe20000410000 */
[----:B------:R-:W-:Y:S01]  /*1d930*/  MUFU.EX2 R244, R244 ;  /* 0x000000f400f47308 */ /* 0x000fe20000000800 */
[----:B------:R-:W-:Y:S01]  /*1d940*/  IMAD.WIDE.U32 R8, R8, -0x326172a9, RZ ;  /* 0xcd9e8d5708087825 */ /* 0x000fe200078e00ff */
[----:B------:R-:W-:Y:S03]  /*1d950*/  LOP3.LUT R5, R13, R6, R200, 0x96, !PT ;  /* 0x000000060d057212 */ /* 0x000fe600078e96c8 */
[----:B------:R-:W-:Y:S01]  /*1d960*/  FMUL.FTZ R13, R2, R125 ;  /* 0x0000007d020d7220 */ /* 0x000fe20000410000 */
[----:B------:R-:W-:Y:S01]  /*1d970*/  IMAD.MOV.U32 R128, RZ, RZ, R245 ;  /* 0x000000ffff807224 */ /* 0x000fe200078e00f5 */
[----:B------:R-:W-:Y:S01]  /*1d980*/  LOP3.LUT R7, R9, R188, R196, 0x96, !PT ;  /* 0x000000bc09077212 */ /* 0x000fe200078e96c4 */
[----:B------:R-:W-:Y:S02]  /*1d990*/  IMAD.WIDE.U32 R50, R5, -0x326172a9, RZ ;  /* 0xcd9e8d5705327825 */ /* 0x000fe400078e00ff */
[----:B------:R-:W1:Y:S02]  /*1d9a0*/  MUFU.EX2 R249, R249 ;  /* 0x000000f900f97308 */ /* 0x000e640000000800 */
[----:B------:R-:W-:Y:S01]  /*1d9b0*/  IMAD.WIDE.U32 R6, R7, -0x2daee0ad, RZ ;  /* 0xd2511f5307067825 */ /* 0x000fe200078e00ff */
[----:B------:R-:W-:Y:S03]  /*1d9c0*/  LOP3.LUT R8, R51, R8, R192, 0x96, !PT ;  /* 0x0000000833087212 */ /* 0x000fe600078e96c0 */
[----:B------:R-:W-:Y:S01]  /*1d9d0*/  IMAD.MOV.U32 R188, RZ, RZ, R15 ;  /* 0x000000ffffbc7224 */ /* 0x000fe200078e000f */
[----:B------:R-:W-:Y:S01]  /*1d9e0*/  LOP3.LUT R9, R7, R12, R193, 0x96, !PT ;  /* 0x0000000c07097212 */ /* 0x000fe200078e96c1 */
[----:B------:R-:W-:Y:S04]  /*1d9f0*/  IMAD.WIDE.U32 R52, R8, -0x2daee0ad, RZ ;  /* 0xd2511f5308347825 */ /* 0x000fe800078e00ff */
[----:B------:R-:W-:Y:S01]  /*1da00*/  FMUL.FTZ R12, R2, R124 ;  /* 0x0000007c020c7220 */ /* 0x000fe20000410000 */
[----:B------:R-:W-:Y:S01]  /*1da10*/  MUFU.EX2 R140, R231 ;  /* 0x000000e7008c7308 */ /* 0x000fe20000000800 */
[----:B------:R-:W-:Y:S01]  /*1da20*/  FMUL.FTZ R15, R0, R127 ;  /* 0x0000007f000f7220 */ /* 0x000fe20000410000 */
[----:B------:R-:W-:Y:S01]  /*1da30*/  IMAD.WIDE.U32 R194, R9, -0x326172a9, RZ ;  /* 0xcd9e8d5709c27825 */ /* 0x000fe200078e00ff */
[----:B------:R-:W-:Y:S03]  /*1da40*/  LOP3.LUT R6, R53, R6, R31, 0x96, !PT ;  /* 0x0000000635067212 */ /* 0x000fe600078e961f */
[----:B------:R-:W-:Y:S02]  /*1da50*/  IMAD.MOV.U32 R129, RZ, RZ, R188 ;  /* 0x000000ffff817224 */ /* 0x000fe400078e00bc */
[----:B------:R-:W-:Y:S02]  /*1da60*/  IMAD.WIDE.U32 R6, R6, -0x326172a9, RZ ;  /* 0xcd9e8d5706067825 */ /* 0x000fe400078e00ff */
[----:B------:R-:W-:Y:S02]  /*1da70*/  MUFU.EX2 R141, R210 ;  /* 0x000000d2008d7308 */ /* 0x000fe40000000800 */
[----:B------:R-:W-:Y:S01]  /*1da80*/  IMAD.MOV.U32 R188, RZ, RZ, R46 ;  /* 0x000000ffffbc7224 */ /* 0x000fe200078e002e */
[----:B------:R-:W-:Y:S01]  /*1da90*/  LOP3.LUT R5, R6, 0xffff, RZ, 0xc0, !PT ;  /* 0x0000ffff06057812 */ /* 0x000fe200078ec0ff */
[----:B------:R-:W-:Y:S01]  /*1daa0*/  FMUL.FTZ R46, R0, R158 ;  /* 0x0000009e002e7220 */ /* 0x000fe20000410000 */
[----:B------:R-:W-:Y:S02]  /*1dab0*/  IMAD.MOV.U32 R137, RZ, RZ, R51 ;  /* 0x000000ffff897224 */ /* 0x000fe400078e0033 */
[----:B------:R-:W-:Y:S01]  /*1dac0*/  FMUL.FTZ R51, R3, R155 ;  /* 0x0000009b03337220 */ /* 0x000fe20000410000 */
[----:B------:R-:W-:Y:S01]  /*1dad0*/  SHF.R.U32.HI R8, RZ, 0x8, R5 ;  /* 0x00000008ff087819 */ /* 0x000fe20000011605 */
[----:B------:R-:W-:Y:S01]  /*1dae0*/  IMAD.MOV.U32 R127, RZ, RZ, R65 ;  /* 0x000000ffff7f7224 */ /* 0x000fe200078e0041 */
[----:B------:R-:W-:Y:S01]  /*1daf0*/  LOP3.LUT R5, R6, 0xff, RZ, 0xc0, !PT ;  /* 0x000000ff06057812 */ /* 0x000fe200078ec0ff */
[----:B------:R-:W-:Y:S01]  /*1db00*/  FMUL.FTZ R65, R100, R169 ;  /* 0x000000a964417220 */ /* 0x000fe20000410000 */
[----:B------:R-:W-:Y:S01]  /*1db10*/  IMAD.MOV.U32 R158, RZ, RZ, R116 ;  /* 0x000000ffff9e7224 */ /* 0x000fe200078e0074 */
[----:B------:R-:W-:Y:S01]  /*1db20*/  MUFU.EX2 R246, R246 ;  /* 0x000000f600f67308 */ /* 0x000fe20000000800 */
[----:B------:R-:W-:Y:S02]  /*1db30*/  PRMT R44, R5, 0x5410, R8 ;  /* 0x00005410052c7816 */ /* 0x000fe40000000008 */
[--C-:B------:R-:W-:Y:S02]  /*1db40*/  SHF.R.U32.HI R8, RZ, 0x10, R6.reuse ;  /* 0x00000010ff087819 */ /* 0x100fe40000011606 */
[----:B------:R-:W-:Y:S02]  /*1db50*/  LOP3.LUT R5, R7, R194, R241, 0x96, !PT ;  /* 0x000000c207057212 */ /* 0x000fe400078e96f1 */
[----:B------:R-:W-:Y:S03]  /*1db60*/  SHF.R.U32.HI R7, RZ, 0x18, R6 ;  /* 0x00000018ff077819 */ /* 0x000fe60000011606 */
[----:B------:R-:W-:Y:S01]  /*1db70*/  MUFU.EX2 R250, R250 ;  /* 0x000000fa00fa7308 */ /* 0x000fe20000000800 */
[----:B------:R-:W-:Y:S02]  /*1db80*/  LOP3.LUT R6, R8, 0xff, RZ, 0xc0, !PT ;  /* 0x000000ff08067812 */ /* 0x000fe400078ec0ff */
[----:B------:R-:W-:Y:S02]  /*1db90*/  LOP3.LUT R8, R11, R20, R198, 0x96, !PT ;  /* 0x000000140b087212 */ /* 0x000fe400078e96c6 */
[----:B------:R-:W-:Y:S01]  /*1dba0*/  PRMT R45, R6, 0x5410, R7 ;  /* 0x00005410062d7816 */ /* 0x000fe20000000007 */
[----:B------:R-:W2:Y:S01]  /*1dbb0*/  LDSM.16.MT88.4 R20, [R212+0x9000] ;  /* 0x00900000d414783b */ /* 0x000ea20000004200 */
[C---:B------:R-:W-:Y:S01]  /*1dbc0*/  LOP3.LUT R6, R5.reuse, 0xffff, RZ, 0xc0, !PT ;  /* 0x0000ffff05067812 */ /* 0x040fe200078ec0ff */
[----:B------:R-:W-:Y:S02]  /*1dbd0*/  IMAD.WIDE.U32 R8, R8, -0x2daee0ad, RZ ;  /* 0xd2511f5308087825 */ /* 0x000fe400078e00ff */
[----:B------:R-:W-:Y:S01]  /*1dbe0*/  MUFU.EX2 R145, R206 ;  /* 0x000000ce00917308 */ /* 0x000fe20000000800 */
[----:B------:R-:W-:Y:S01]  /*1dbf0*/  SHF.R.U32.HI R7, RZ, 0x8, R6 ;  /* 0x00000008ff077819 */ /* 0x000fe20000011606 */
[----:B------:R-:W-:Y:S01]  /*1dc00*/  IMAD.MOV.U32 R125, RZ, RZ, R45 ;  /* 0x000000ffff7d7224 */ /* 0x000fe200078e002d */
[----:B------:R-:W-:Y:S01]  /*1dc10*/  LOP3.LUT R6, R5, 0xff, RZ, 0xc0, !PT ;  /* 0x000000ff05067812 */ /* 0x000fe200078ec0ff */
[----:B------:R-:W-:Y:S03]  /*1dc20*/  FMUL.FTZ R45, R2, R157 ;  /* 0x0000009d022d7220 */ /* 0x000fe60000410000 */
[----:B------:R-:W-:Y:S03]  /*1dc30*/  PRMT R194, R6, 0x5410, R7 ;  /* 0x0000541006c27816 */ /* 0x000fe60000000007 */
[----:B------:R-:W-:Y:S01]  /*1dc40*/  MUFU.EX2 R240, R240 ;  /* 0x000000f000f07308 */ /* 0x000fe20000000800 */
[--C-:B------:R-:W-:Y:S02]  /*1dc50*/  SHF.R.U32.HI R7, RZ, 0x10, R5.reuse ;  /* 0x00000010ff077819 */ /* 0x100fe40000011605 */
[----:B------:R-:W-:Y:S02]  /*1dc60*/  SHF.R.U32.HI R6, RZ, 0x18, R5 ;  /* 0x00000018ff067819 */ /* 0x000fe40000011605 */
[----:B------:R-:W-:Y:S05]  /*1dc70*/  LOP3.LUT R5, R7, 0xff, RZ, 0xc0, !PT ;  /* 0x000000ff07057812 */ /* 0x000fea00078ec0ff */
[----:B------:R-:W-:Y:S01]  /*1dc80*/  MUFU.EX2 R242, R242 ;  /* 0x000000f200f27308 */ /* 0x000fe20000000800 */
[----:B------:R-:W-:Y:S02]  /*1dc90*/  PRMT R48, R5, 0x5410, R6 ;  /* 0x0000541005307816 */ /* 0x000fe40000000006 */
[----:B------:R-:W-:Y:S02]  /*1dca0*/  LOP3.LUT R5, R191, R10, R199, 0x96, !PT ;  /* 0x0000000abf057212 */ /* 0x000fe400078e96c7 */
[----:B------:R-:W-:Y:S01]  /*1dcb0*/  LOP3.LUT R6, R9, R32, R197, 0x96, !PT ;  /* 0x0000002009067212 */ /* 0x000fe200078e96c5 */
[----:B------:R-:W-:Y:S02]  /*1dcc0*/  IMAD.MOV.U32 R197, RZ, RZ, R16 ;  /* 0x000000ffffc57224 */ /* 0x000fe400078e0010 */
[C---:B------:R-:W-:Y:S01]  /*1dcd0*/  FMUL.FTZ R16, R100.reuse, R120 ;  /* 0x0000007864107220 */ /* 0x040fe20000410000 */
[----:B------:R-:W-:Y:S04]  /*1dce0*/  IMAD.WIDE.U32 R10, R5, -0x2daee0ad, RZ ;  /* 0xd2511f53050a7825 */ /* 0x000fe800078e00ff */
[----:B------:R-:W-:Y:S01]  /*1dcf0*/  FMUL.FTZ R32, R100, R136 ;  /* 0x0000008864207220 */ /* 0x000fe20000410000 */
[----:B------:R-:W-:Y:S01]  /*1dd00*/  IMAD.WIDE.U32 R6, R6, -0x326172a9, RZ ;  /* 0xcd9e8d5706067825 */ /* 0x000fe200078e00ff */
[----:B------:R-:W-:Y:S03]  /*1dd10*/  LOP3.LUT R8, R11, R8, R200, 0x96, !PT ;  /* 0x000000080b087212 */ /* 0x000fe600078e96c8 */
[----:B------:R-:W-:Y:S01]  /*1dd20*/  FMUL.FTZ R11, R0, R115 ;  /* 0x00000073000b7220 */ /* 0x000fe20000410000 */
[----:B------:R-:W-:Y:S01]  /*1dd30*/  IMAD.MOV.U32 R200, RZ, RZ, R189 ;  /* 0x000000ffffc87224 */ /* 0x000fe200078e00bd */
[----:B------:R-:W-:Y:S01]  /*1dd40*/  LOP3.LUT R7, R7, R190, R196, 0x96, !PT ;  /* 0x000000be07077212 */ /* 0x000fe200078e96c4 */
[----:B------:R-:W-:Y:S04]  /*1dd50*/  IMAD.WIDE.U32 R190, R8, -0x326172a9, RZ ;  /* 0xcd9e8d5708be7825 */ /* 0x000fe800078e00ff */
[----:B------:R-:W-:Y:S01]  /*1dd60*/  IMAD.MOV.U32 R196, RZ, RZ, R14 ;  /* 0x000000ffffc47224 */ /* 0x000fe200078e000e */
[----:B------:R-:W-:Y:S01]  /*1dd70*/  LOP3.LUT R5, R191, R6, R192, 0x96, !PT ;  /* 0x00000006bf057212 */ /* 0x000fe200078e96c0 */
[----:B------:R-:W-:Y:S04]  /*1dd80*/  IMAD.WIDE.U32 R6, R7, -0x2daee0ad, RZ ;  /* 0xd2511f5307067825 */ /* 0x000fe800078e00ff */
[C---:B------:R-:W-:Y:S01]  /*1dd90*/  FMUL.FTZ R14, R0.reuse, R126 ;  /* 0x0000007e000e7220 */ /* 0x040fe20000410000 */
[----:B------:R-:W-:Y:S01]  /*1dda0*/  MUFU.EX2 R200, R200 ;  /* 0x000000c800c87308 */ /* 0x000fe20000000800 */
[----:B------:R-:W-:Y:S01]  /*1ddb0*/  IMAD.WIDE.U32 R60, R5, -0x2daee0ad, RZ ;  /* 0xd2511f53053c7825 */ /* 0x000fe200078e00ff */
[----:B------:R-:W-:Y:S03]  /*1ddc0*/  LOP3.LUT R7, R7, R10, R193, 0x96, !PT ;  /* 0x0000000a07077212 */ /* 0x000fe600078e96c1 */
[C---:B------:R-:W-:Y:S01]  /*1ddd0*/  FMUL.FTZ R10, R0.reuse, R114 ;  /* 0x00000072000a7220 */ /* 0x040fe20000410000 */
[----:B------:R-:W-:Y:S01]  /*1dde0*/  IMAD.MOV.U32 R189, RZ, RZ, R43 ;  /* 0x000000ffffbd7224 */ /* 0x000fe200078e002b */
[----:B------:R-:W-:Y:S01]  /*1ddf0*/  LOP3.LUT R6, R61, R6, R31, 0x96, !PT ;  /* 0x000000063d067212 */ /* 0x000fe200078e961f */
[----:B------:R-:W-:Y:S04]  /*1de00*/  IMAD.WIDE.U32 R186, R7, -0x326172a9, RZ ;  /* 0xcd9e8d5707ba7825 */ /* 0x000fe800078e00ff */
[C---:B------:R-:W-:Y:S01]  /*1de10*/  FMUL.FTZ R43, R0.reuse, R147 ;  /* 0x00000093002b7220 */ /* 0x040fe20000410000 */
[----:B------:R-:W-:Y:S01]  /*1de20*/  FMUL.FTZ R31, R0, R143 ;  /* 0x0000008f001f7220 */ /* 0x000fe20000410000 */
[----:B------:R-:W-:Y:S01]  /*1de30*/  IMAD.WIDE.U32 R6, R6, -0x326172a9, RZ ;  /* 0xcd9e8d5706067825 */ /* 0x000fe200078e00ff */
[----:B------:R-:W-:Y:S03]  /*1de40*/  MUFU.EX2 R143, R207 ;  /* 0x000000cf008f7308 */ /* 0x000fe60000000800 */
[----:B------:R-:W-:Y:S01]  /*1de50*/  IMAD.MOV.U32 R126, RZ, RZ, R44 ;  /* 0x000000ffff7e7224 */ /* 0x000fe200078e002c */
[----:B------:R-:W-:Y:S01]  /*1de60*/  LOP3.LUT R5, R7, R186, R241, 0x96, !PT ;  /* 0x000000ba07057212 */ /* 0x000fe200078e96f1 */
[----:B------:R-:W-:Y:S01]  /*1de70*/  FMUL.FTZ R44, R2, R156 ;  /* 0x0000009c022c7220 */ /* 0x000fe20000410000 */
[----:B------:R-:W-:Y:S02]  /*1de80*/  IMAD.MOV.U32 R156, RZ, RZ, R131 ;  /* 0x000000ffff9c7224 */ /* 0x000fe400078e0083 */
[C---:B------:R-:W-:Y:S01]  /*1de90*/  LOP3.LUT R8, R5.reuse, 0xffff, RZ, 0xc0, !PT ;  /* 0x0000ffff05087812 */ /* 0x040fe200078ec0ff */
[----:B------:R-:W-:Y:S02]  /*1dea0*/  IMAD.MOV.U32 R241, RZ, RZ, R55 ;  /* 0x000000fffff17224 */ /* 0x000fe400078e0037 */
[----:B------:R-:W-:Y:S01]  /*1deb0*/  IMAD.MOV.U32 R192, RZ, RZ, R42 ;  /* 0x000000ffffc07224 */ /* 0x000fe200078e002a */
[----:B------:R-:W-:Y:S01]  /*1dec0*/  SHF.R.U32.HI R9, RZ, 0x8, R8 ;  /* 0x00000008ff097819 */ /* 0x000fe20000011608 */
[----:B------:R-:W-:Y:S01]  /*1ded0*/  FMUL.FTZ R42, R0, R146 ;  /* 0x00000092002a7220 */ /* 0x000fe20000410000 */
[----:B------:R-:W-:Y:S01]  /*1dee0*/  LOP3.LUT R8, R5, 0xff, RZ, 0xc0, !PT ;  /* 0x000000ff05087812 */ /* 0x000fe200078ec0ff */
[----:B------:R-:W-:Y:S02]  /*1def0*/  IMAD.MOV.U32 R136, RZ, RZ, R50 ;  /* 0x000000ffff887224 */ /* 0x000fe400078e0032 */
[----:B------:R-:W-:Y:S01]  /*1df00*/  FMUL.FTZ R50, R3, R154 ;  /* 0x0000009a03327220 */ /* 0x000fe20000410000 */
[----:B------:R-:W-:Y:S01]  /*1df10*/  IMAD.MOV.U32 R124, RZ, RZ, R48 ;  /* 0x000000ffff7c7224 */ /* 0x000fe200078e0030 */
[----:B------:R-:W-:Y:S01]  /*1df20*/  PRMT R186, R8, 0x5410, R9 ;  /* 0x0000541008ba7816 */ /* 0x000fe20000000009 */
[----:B------:R-:W-:Y:S01]  /*1df30*/  FMUL.FTZ R48, R100, R152 ;  /* 0x0000009864307220 */ /* 0x000fe20000410000 */
[--C-:B------:R-:W-:Y:S01]  /*1df40*/  SHF.R.U32.HI R9, RZ, 0x10, R5.reuse ;  /* 0x00000010ff097819 */ /* 0x100fe20000011605 */
[----:B------:R-:W-:Y:S01]  /*1df50*/  IMAD.MOV.U32 R193, RZ, RZ, R58 ;  /* 0x000000ffffc17224 */ /* 0x000fe200078e003a */
[----:B------:R-:W-:Y:S01]  /*1df60*/  SHF.R.U32.HI R8, RZ, 0x18, R5 ;  /* 0x00000018ff087819 */ /* 0x000fe20000011605 */
[----:B------:R-:W-:Y:S01]  /*1df70*/  FMUL.FTZ R58, R0, R162 ;  /* 0x000000a2003a7220 */ /* 0x000fe20000410000 */
[----:B------:R-:W-:Y:S01]  /*1df80*/  LOP3.LUT R5, R9, 0xff, RZ, 0xc0, !PT ;  /* 0x000000ff09057812 */ /* 0x000fe200078ec0ff */
[C---:B------:R-:W-:Y:S01]  /*1df90*/  FMUL.FTZ R9, R2.reuse, R113 ;  /* 0x0000007102097220 */ /* 0x040fe20000410000 */
[----:B------:R-:W-:Y:S02]  /*1dfa0*/  IMAD.MOV.U32 R120, RZ, RZ, R60 ;  /* 0x000000ffff787224 */ /* 0x000fe400078e003c */
[C---:B------:R-:W-:Y:S01]  /*1dfb0*/  FMUL.FTZ R60, R2.reuse, R172 ;  /* 0x000000ac023c7220 */ /* 0x040fe20000410000 */
[----:B------:R-:W-:Y:S01]  /*1dfc0*/  PRMT R199, R5, 0x5410, R8 ;  /* 0x0000541005c77816 */ /* 0x000fe20000000008 */
[----:B------:R-:W-:Y:S01]  /*1dfd0*/  FMUL.FTZ R8, R2, R112 ;  /* 0x0000007002087220 */ /* 0x000fe20000410000 */
[----:B------:R-:W-:Y:S01]  /*1dfe0*/  LOP3.LUT R5, R6, 0xffff, RZ, 0xc0, !PT ;  /* 0x0000ffff06057812 */ /* 0x000fe200078ec0ff */
[----:B------:R-:W-:Y:S01]  /*1dff0*/  LDSM.16.MT88.4 R112, [R214+0xa000] ;  /* 0x00a00000d670783b */ /* 0x000fe20000004200 */
[----:B------:R-:W-:Y:S02]  /*1e000*/  IMAD.MOV.U32 R121, RZ, RZ, R61 ;  /* 0x000000ffff797224 */ /* 0x000fe400078e003d */
[----:B------:R-:W-:Y:S01]  /*1e010*/  FMUL.FTZ R61, R2, R173 ;  /* 0x000000ad023d7220 */ /* 0x000fe20000410000 */
[----:B------:R-:W-:Y:S01]  /*1e020*/  SHF.R.U32.HI R7, RZ, 0x8, R5 ;  /* 0x00000008ff077819 */ /* 0x000fe20000011605 */
[----:B------:R-:W-:Y:S01]  /*1e030*/  IMAD.MOV.U32 R146, RZ, RZ, R139 ;  /* 0x000000ffff927224 */ /* 0x000fe200078e008b */
[----:B------:R-:W-:Y:S01]  /*1e040*/  LOP3.LUT R5, R6, 0xff, RZ, 0xc0, !PT ;  /* 0x000000ff06057812 */ /* 0x000fe200078ec0ff */
[----:B------:R-:W-:Y:S02]  /*1e050*/  IMAD.MOV.U32 R139, RZ, RZ, R142 ;  /* 0x000000ffff8b7224 */ /* 0x000fe400078e008e */
[----:B------:R-:W-:Y:S01]  /*1e060*/  FFMA.FTZ R193, R193, UR4, -R107 ;  /* 0x00000004c1c17c23 */ /* 0x000fe2000801086b */
[----:B------:R-:W-:Y:S01]  /*1e070*/  IMAD.MOV.U32 R130, RZ, RZ, R197 ;  /* 0x000000ffff827224 */ /* 0x000fe200078e00c5 */
[----:B------:R-:W-:Y:S01]  /*1e080*/  PRMT R198, R5, 0x5410, R7 ;  /* 0x0000541005c67816 */ /* 0x000fe20000000007 */
[----:B------:R-:W-:Y:S01]  /*1e090*/  FMUL.FTZ R7, R3, R119 ;  /* 0x0000007703077220 */ /* 0x000fe20000410000 */
[----:B------:R-:W-:Y:S01]  /*1e0a0*/  SHF.R.U32.HI R5, RZ, 0x10, R6 ;  /* 0x00000010ff057819 */ /* 0x000fe20000011606 */
[----:B------:R-:W-:Y:S01]  /*1e0b0*/  IMAD.MOV.U32 R119, RZ, RZ, R40 ;  /* 0x000000ffff777224 */ /* 0x000fe200078e0028 */
[----:B------:R-:W-:Y:S01]  /*1e0c0*/  SHF.R.U32.HI R6, RZ, 0x18, R6 ;  /* 0x00000018ff067819 */ /* 0x000fe20000011606 */
[----:B------:R-:W-:Y:S01]  /*1e0d0*/  FMUL.FTZ R40, R2, R144 ;  /* 0x0000009002287220 */ /* 0x000fe20000410000 */
[----:B------:R-:W-:Y:S01]  /*1e0e0*/  LOP3.LUT R5, R5, 0xff, RZ, 0xc0, !PT ;  /* 0x000000ff05057812 */ /* 0x000fe200078ec0ff */
[----:B------:R-:W-:Y:S01]  /*1e0f0*/  IMAD.MOV.U32 R131, RZ, RZ, R119 ;  /* 0x000000ffff837224 */ /* 0x000fe200078e0077 */
[----:B------:R-:W-:Y:S01]  /*1e100*/  MUFU.EX2 R197, R211 ;  /* 0x000000d300c57308 */ /* 0x000fe20000000800 */
[----:B------:R-:W-:Y:S01]  /*1e110*/  IMAD.MOV.U32 R154, RZ, RZ, R120 ;  /* 0x000000ffff9a7224 */ /* 0x000fe200078e0078 */
[----:B------:R-:W-:Y:S01]  /*1e120*/  PRMT R191, R5, 0x5410, R6 ;  /* 0x0000541005bf7816 */ /* 0x000fe20000000006 */
[C---:B------:R-:W-:Y:S01]  /*1e130*/  FMUL.FTZ R6, R3.reuse, R118 ;  /* 0x0000007603067220 */ /* 0x040fe20000410000 */
[C---:B------:R-:W-:Y:S01]  /*1e140*/  FMUL.FTZ R5, R100.reuse, R117 ;  /* 0x0000007564057220 */ /* 0x040fe20000410000 */
[----:B------:R-:W-:Y:S02]  /*1e150*/  IMAD.MOV.U32 R157, RZ, RZ, R131 ;  /* 0x000000ffff9d7224 */ /* 0x000fe400078e0083 */
[----:B------:R-:W-:Y:S03]  /*1e160*/  IMAD.MOV.U32 R155, RZ, RZ, R121 ;  /* 0x000000ffff9b7224 */ /* 0x000fe600078e0079 */
[----:B------:R-:W-:Y:S01]  /*1e170*/  MUFU.EX2 R193, R193 ;  /* 0x000000c100c17308 */ /* 0x000fe20000000800 */
[----:B------:R-:W-:Y:S02]  /*1e180*/  IMAD.MOV.U32 R117, RZ, RZ, R66 ;  /* 0x000000ffff757224 */ /* 0x000fe400078e0042 */
[C---:B------:R-:W-:Y:S01]  /*1e190*/  FMUL.FTZ R66, R3.reuse, R170 ;  /* 0x000000aa03427220 */ /* 0x040fe20000410000 */
[-C--:B--2---:R-:W-:Y:S05]  /*1e1a0*/  HMMA.16816.F32.BF16 R4, R108, R20.reuse, R4 ;  /* 0x000000146c04723c */ /* 0x084fea0000041804 */
[----:B------:R-:W-:Y:S01]  /*1e1b0*/  IMAD.MOV.U32 R162, RZ, RZ, R136 ;  /* 0x000000ffffa27224 */ /* 0x000fe200078e0088 */
[C---:B------:R-:W-:Y:S05]  /*1e1c0*/  HMMA.16816.F32.BF16 R8, R176.reuse, R20, R8 ;  /* 0x00000014b008723c */ /* 0x040fea0000041808 */
[----:B------:R-:W-:Y:S01]  /*1e1d0*/  IMAD.MOV.U32 R118, RZ, RZ, R49 ;  /* 0x000000ffff767224 */ /* 0x000fe200078e0031 */
[-C--:B------:R-:W-:Y:S05]  /*1e1e0*/  HMMA.16816.F32.BF16 R12, R176, R22.reuse, R12 ;  /* 0x00000016b00c723c */ /* 0x080fea000004180c */
[C---:B------:R-:W-:Y:S01]  /*1e1f0*/  FMUL.FTZ R20, R100.reuse, R132 ;  /* 0x0000008464147220 */ /* 0x040fe20000410000 */
[C---:B------:R-:W-:Y:S01]  /*1e200*/  HMMA.16816.F32.BF16 R16, R108.reuse, R22, R16 ;  /* 0x000000166c10723c */ /* 0x040fe20000041810 */
[----:B------:R-:W2:Y:S04]  /*1e210*/  LDL.LU R132, [R1+0x34] ;  /* 0x0000340001847983 */ /* 0x000ea80000300800 */
[C---:B------:R-:W-:Y:S01]  /*1e220*/  FMUL.FTZ R21, R100.reuse, R133 ;  /* 0x0000008564157220 */ /* 0x040fe20000410000 */
[----:B------:R-:W-:Y:S01]  /*1e230*/  FMUL.FTZ R49, R100, R153 ;  /* 0x0000009964317220 */ /* 0x000fe20000410000 */
[C---:B------:R-:W-:Y:S01]  /*1e240*/  FMUL.FTZ R22, R3.reuse, R134 ;  /* 0x0000008603167220 */ /* 0x040fe20000410000 */
[C---:B------:R-:W-:Y:S03]  /*1e250*/  FMUL.FTZ R23, R3.reuse, R135 ;  /* 0x0000008703177220 */ /* 0x040fe60000410000 */
[----:B------:R-:W-:Y:S02]  /*1e260*/  IMAD.MOV.U32 R134, RZ, RZ, R54 ;  /* 0x000000ffff867224 */ /* 0x000fe400078e0036 */
[----:B------:R-:W-:Y:S02]  /*1e270*/  IMAD.MOV.U32 R133, RZ, RZ, R59 ;  /* 0x000000ffff857224 */ /* 0x000fe400078e003b */
[----:B------:R-:W-:Y:S01]  /*1e280*/  FMUL.FTZ R59, R0, R163 ;  /* 0x000000a3003b7220 */ /* 0x000fe20000410000 */
[-C--:B------:R-:W-:Y:S03]  /*1e290*/  HMMA.16816.F32.BF16 R20, R108, R36.reuse, R20 ;  /* 0x000000246c14723c */ /* 0x080fe60000041814 */
[----:B------:R-:W-:Y:S02]  /*1e2a0*/  IMAD.MOV.U32 R135, RZ, RZ, R64 ;  /* 0x000000ffff877224 */ /* 0x000fe400078e0040 */
[C---:B------:R-:W-:Y:S01]  /*1e2b0*/  FMUL.FTZ R64, R100.reuse, R168 ;  /* 0x000000a864407220 */ /* 0x040fe20000410000 */
[----:B------:R-:W-:Y:S01]  /*1e2c0*/  IMAD.MOV.U32 R163, RZ, RZ, R137 ;  /* 0x000000ffffa37224 */ /* 0x000fe200078e0089 */
[C---:B------:R-:W-:Y:S01]  /*1e2d0*/  HMMA.16816.F32.BF16 R24, R176.reuse, R36, R24 ;  /* 0x00000024b018723c */ /* 0x040fe20000041818 */
[----:B------:R-:W-:Y:S03]  /*1e2e0*/  LDSM.16.MT88.4 R168, [R214+0xac00] ;  /* 0x00ac0000d6a8783b */ /* 0x000fe60000004200 */
[----:B------:R-:W-:Y:S02]  /*1e2f0*/  IMAD.MOV.U32 R159, RZ, RZ, R135 ;  /* 0x000000ffff9f7224 */ /* 0x000fe400078e0087 */
[-C--:B------:R-:W-:Y:S05]  /*1e300*/  HMMA.16816.F32.BF16 R28, R176, R38.reuse, R28 ;  /* 0x00000026b01c723c */ /* 0x080fea000004181c */
[C---:B------:R-:W-:Y:S01]  /*1e310*/  FMUL.FTZ R37, R100.reuse, R149 ;  /* 0x0000009564257220 */ /* 0x040fe20000410000 */
[C---:B------:R-:W-:Y:S05]  /*1e320*/  HMMA.16816.F32.BF16 R32, R108.reuse, R38, R32 ;  /* 0x000000266c20723c */ /* 0x040fea0000041820 */
[----:B------:R-:W-:Y:S02]  /*1e330*/  IMAD.MOV.U32 R149, RZ, RZ, R248 ;  /* 0x000000ffff957224 */ /* 0x000fe400078e00f8 */
[----:B------:R-:W-:Y:S01]  /*1e340*/  FMUL.FTZ R36, R100, R148 ;  /* 0x0000009464247220 */ /* 0x000fe20000410000 */
[----:B------:R-:W-:Y:S03]  /*1e350*/  IMAD.MOV.U32 R148, RZ, RZ, R196 ;  /* 0x000000ffff947224 */ /* 0x000fe600078e00c4 */
[C---:B------:R-:W-:Y:S01]  /*1e360*/  FMUL.FTZ R38, R3.reuse, R150 ;  /* 0x0000009603267220 */ /* 0x040fe20000410000 */
[----:B------:R3:W4:Y:S01]  /*1e370*/  MUFU.EX2 R196, R106 ;  /* 0x0000006a00c47308 */ /* 0x0007220000000800 */
[----:B------:R-:W-:Y:S01]  /*1e380*/  IMAD.MOV.U32 R147, RZ, RZ, R149 ;  /* 0x000000ffff937224 */ /* 0x000fe200078e0095 */
[--C-:B------:R-:W-:Y:S01]  /*1e390*/  HSET2.LE.AND R119, R229, R148.reuse, PT ;  /* 0x00000094e5777233 */ /* 0x100fe20003803000 */
[----:B------:R-:W-:Y:S02]  /*1e3a0*/  IMAD.MOV.U32 R149, RZ, RZ, R138 ;  /* 0x000000ffff957224 */ /* 0x000fe400078e008a */
[----:B------:R-:W-:Y:S01]  /*1e3b0*/  FMUL.FTZ R39, R3, R151 ;  /* 0x0000009703277220 */ /* 0x000fe20000410000 */
[----:B------:R-:W-:Y:S01]  /*1e3c0*/  IMAD.MOV.U32 R138, RZ, RZ, R220 ;  /* 0x000000ffff8a7224 */ /* 0x000fe200078e00dc */
[--C-:B------:R-:W-:Y:S01]  /*1e3d0*/  HSET2.LE.AND R118, R118, R148.reuse, PT ;  /* 0x0000009476767233 */ /* 0x100fe20003803000 */
[----:B------:R1:W5:Y:S01]  /*1e3e0*/  LDL.LU R220, [R1+0xc4] ;  /* 0x0000c40001dc7983 */ /* 0x0003620000300800 */
[----:B------:R-:W-:Y:S01]  /*1e3f0*/  IMAD.MOV.U32 R150, RZ, RZ, R52 ;  /* 0x000000ffff967224 */ /* 0x000fe200078e0034 */
[--C-:B------:R-:W-:Y:S01]  /*1e400*/  HSET2.LE.AND R116, R205, R148.reuse, PT ;  /* 0x00000094cd747233 */ /* 0x100fe20003803000 */
[----:B------:R-:W-:Y:S01]  /*1e410*/  IMAD.MOV.U32 R151, RZ, RZ, R53 ;  /* 0x000000ffff977224 */ /* 0x000fe200078e0035 */
[----:B------:R1:W5:Y:S01]  /*1e420*/  LDL.LU R229, [R1+0xc0] ;  /* 0x0000c00001e57983 */ /* 0x0003620000300800 */
[----:B------:R-:W-:Y:S01]  /*1e430*/  IMAD.MOV.U32 R152, RZ, RZ, R159 ;  /* 0x000000ffff987224 */ /* 0x000fe200078e009f */
[--C-:B------:R-:W-:Y:S01]  /*1e440*/  HSET2.LE.AND R126, R126, R148.reuse, PT ;  /* 0x000000947e7e7233 */ /* 0x100fe20003803000 */
[----:B------:R-:W-:Y:S01]  /*1e450*/  IMAD.MOV.U32 R159, RZ, RZ, R158 ;  /* 0x000000ffff9f7224 */ /* 0x000fe200078e009e */
[----:B------:R-:W2:Y:S01]  /*1e460*/  LDL.LU R131, [R1+0x48] ;  /* 0x0000480001837983 */ /* 0x000ea20000300800 */
[----:B---3--:R-:W-:Y:S01]  /*1e470*/  FFMA.FTZ R106, R237, UR4, -R107 ;  /* 0x00000004ed6a7c23 */ /* 0x008fe2000801086b */
[----:B------:R-:W-:Y:S01]  /*1e480*/  IMAD.MOV.U32 R158, RZ, RZ, R157 ;  /* 0x000000ffff9e7224 */ /* 0x000fe200078e009d */
[----:B------:R-:W-:Y:S01]  /*1e490*/  MUFU.EX2 R237, R225 ;  /* 0x000000e100ed7308 */ /* 0x000fe20000000800 */
[----:B------:R-:W3:Y:S01]  /*1e4a0*/  LDSM.16.MT88.4 R52, [R212+0xa000] ;  /* 0x00a00000d434783b */ /* 0x000ee20000004200 */
[----:B------:R-:W-:Y:S01]  /*1e4b0*/  IMAD.MOV.U32 R135, RZ, RZ, R117 ;  /* 0x000000ffff877224 */ /* 0x000fe200078e0075 */
[--C-:B------:R-:W-:Y:S01]  /*1e4c0*/  HSET2.LE.AND R117, R181, R148.reuse, PT ;  /* 0x00000094b5757233 */ /* 0x100fe20003803000 */
[----:B------:R-:W-:Y:S02]  /*1e4d0*/  IMAD.MOV.U32 R157, RZ, RZ, R156 ;  /* 0x000000ffff9d7224 */ /* 0x000fe400078e009c */
[----:B------:R-:W-:Y:S04]  /*1e4e0*/  IMAD.MOV.U32 R156, RZ, RZ, R147 ;  /* 0x000000ffff9c7224 */ /* 0x000fe800078e0093 */
[----:B------:R4:W-:Y:S01]  /*1e4f0*/  MUFU.EX2 R245, R106 ;  /* 0x0000006a00f57308 */ /* 0x0009e20000000800 */
[----:B------:R-:W-:Y:S02]  /*1e500*/  IMAD.MOV.U32 R147, RZ, RZ, R146 ;  /* 0x000000ffff937224 */ /* 0x000fe400078e0092 */
        /* <DEDUP_REMOVED lines=8> */
[--C-:B----4-:R-:W-:Y:S01]  /*1e590*/  FFMA.FTZ R106, R234, UR4, -R107.reuse ;  /* 0x00000004ea6a7c23 */ /* 0x110fe2000801086b */
[----:B------:R-:W-:Y:S03]  /*1e5a0*/  IMAD.MOV.U32 R128, RZ, RZ, R230 ;  /* 0x000000ffff807224 */ /* 0x000fe600078e00e6 */
[----:B------:R4:W1:Y:S01]  /*1e5b0*/  MUFU.EX2 R248, R106 ;  /* 0x0000006a00f87308 */ /* 0x0008620000000800 */
[-C--:B---3--:R-:W-:Y:S06]  /*1e5c0*/  HMMA.16816.F32.BF16 R36, R108, R52.reuse, R36 ;  /* 0x000000346c24723c */ /* 0x088fec0000041824 */
[C---:B------:R-:W-:Y:S05]  /*1e5d0*/  HMMA.16816.F32.BF16 R40, R176.reuse, R52, R40 ;  /* 0x00000034b028723c */ /* 0x040fea0000041828 */
[----:B----4-:R-:W-:Y:S01]  /*1e5e0*/  FFMA.FTZ R106, R238, UR4, -R107 ;  /* 0x00000004ee6a7c23 */ /* 0x010fe2000801086b */
[-C--:B------:R-:W-:Y:S01]  /*1e5f0*/  HMMA.16816.F32.BF16 R44, R176, R54.reuse, R44 ;  /* 0x00000036b02c723c */ /* 0x080fe2000004182c */
[----:B------:R-:W-:Y:S04]  /*1e600*/  MUFU.EX2 R238, R218 ;  /* 0x000000da00ee7308 */ /* 0x000fe80000000800 */
[C---:B------:R-:W-:Y:S01]  /*1e610*/  FMUL.FTZ R52, R100.reuse, R164 ;  /* 0x000000a464347220 */ /* 0x040fe20000410000 */
[C---:B------:R-:W-:Y:S05]  /*1e620*/  HMMA.16816.F32.BF16 R48, R108.reuse, R54, R48 ;  /* 0x000000366c30723c */ /* 0x040fea0000041830 */
[----:B------:R1:W-:Y:S01]  /*1e630*/  MUFU.EX2 R142, R106 ;  /* 0x0000006a008e7308 */ /* 0x0003e20000000800 */
[----:B------:R-:W-:Y:S01]  /*1e640*/  FMUL.FTZ R53, R100, R165 ;  /* 0x000000a564357220 */ /* 0x000fe20000410000 */
[----:B------:R-:W-:Y:S04]  /*1e650*/  IMAD.MOV.U32 R165, RZ, RZ, R152 ;  /* 0x000000ffffa57224 */ /* 0x000fe800078e0098 */
[C---:B------:R-:W-:Y:S01]  /*1e660*/  FMUL.FTZ R54, R3.reuse, R166 ;  /* 0x000000a603367220 */ /* 0x040fe20000410000 */
[----:B------:R-:W-:Y:S01]  /*1e670*/  FMUL.FTZ R55, R3, R167 ;  /* 0x000000a703377220 */ /* 0x000fe20000410000 */
[----:B------:R-:W-:Y:S02]  /*1e680*/  IMAD.MOV.U32 R152, RZ, RZ, R157 ;  /* 0x000000ffff987224 */ /* 0x000fe400078e009d */
[----:B------:R-:W-:Y:S04]  /*1e690*/  IMAD.MOV.U32 R157, RZ, RZ, R146 ;  /* 0x000000ffff9d7224 */ /* 0x000fe800078e0092 */
[-C--:B------:R-:W-:Y:S03]  /*1e6a0*/  HMMA.16816.F32.BF16 R52, R108, R112.reuse, R52 ;  /* 0x000000706c34723c */ /* 0x080fe60000041834 */
[----:B------:R-:W-:Y:S02]  /*1e6b0*/  IMAD.MOV.U32 R146, RZ, RZ, R138 ;  /* 0x000000ffff927224 */ /* 0x000fe400078e008a */
[----:B------:R-:W-:Y:S01]  /*1e6c0*/  IMAD.MOV.U32 R138, RZ, RZ, R123 ;  /* 0x000000ffff8a7224 */ /* 0x000fe200078e007b */
[C---:B------:R-:W-:Y:S05]  /*1e6d0*/  HMMA.16816.F32.BF16 R56, R176.reuse, R112, R56 ;  /* 0x00000070b038723c */ /* 0x040fea0000041838 */
[----:B-1----:R-:W-:Y:S01]  /*1e6e0*/  F2FP.BF16.F32.PACK_AB R106, R249, R244 ;  /* 0x000000f4f96a723e */ /* 0x002fe200000010ff */
[-C--:B------:R-:W-:Y:S05]  /*1e6f0*/  HMMA.16816.F32.BF16 R60, R176, R114.reuse, R60 ;  /* 0x00000072b03c723c */ /* 0x080fea000004183c */
[----:B------:R-:W-:Y:S01]  /*1e700*/  IMAD.MOV.U32 R164, RZ, RZ, R159 ;  /* 0x000000ffffa47224 */ /* 0x000fe200078e009f */
[C---:B------:R-:W-:Y:S01]  /*1e710*/  HMMA.16816.F32.BF16 R64, R108.reuse, R114, R64 ;  /* 0x000000726c40723c */ /* 0x040fe20000041840 */
[----:B------:R-:W1:Y:S04]  /*1e720*/  LDSM.16.MT88.4 R112, [R212+0xb000] ;  /* 0x00b00000d470783b */ /* 0x000e680000004200 */
[----:B------:R-:W-:Y:S02]  /*1e730*/  IMAD.MOV.U32 R159, RZ, RZ, R156 ;  /* 0x000000ffff9f7224 */ /* 0x000fe400078e009c */
[----:B------:R-:W-:Y:S04]  /*1e740*/  IMAD.MOV.U32 R156, RZ, RZ, R149 ;  /* 0x000000ffff9c7224 */ /* 0x000fe800078e0095 */
[----:B------:R-:W-:Y:S02]  /*1e750*/  IMAD.MOV.U32 R149, RZ, RZ, R129 ;  /* 0x000000ffff957224 */ /* 0x000fe400078e0081 */
[----:B------:R-:W-:Y:S02]  /*1e760*/  IMAD.MOV.U32 R129, RZ, RZ, R122 ;  /* 0x000000ffff817224 */ /* 0x000fe400078e007a */
[----:B------:R-:W-:Y:S01]  /*1e770*/  LDSM.16.MT88.4 R120, [R212+0xb400] ;  /* 0x00b40000d478783b */ /* 0x000fe20000004200 */
        /* <DEDUP_REMOVED lines=9> */
[----:B------:R-:W1:Y:S06]  /*1e810*/  LDSM.16.MT88.4 R112, [R212+0x9400] ;  /* 0x00940000d470783b */ /* 0x000e6c0000004200 */
[--C-:B------:R-:W-:Y:S04]  /*1e820*/  HSET2.LE.AND R110, R236, R148.reuse, PT ;  /* 0x00000094ec6e7233 */ /* 0x100fe80003803000 */
[--C-:B------:R-:W-:Y:S02]  /*1e830*/  HSET2.LE.AND R111, R235, R148.reuse, PT ;  /* 0x00000094eb6f7233 */ /* 0x100fe40003803000 */
[----:B------:R-:W-:Y:S01]  /*1e840*/  MUFU.EX2 R235, R223 ;  /* 0x000000df00eb7308 */ /* 0x000fe20000000800 */
[--C-:B------:R-:W-:Y:S02]  /*1e850*/  HSET2.LE.AND R108, R203, R148.reuse, PT ;  /* 0x00000094cb6c7233 */ /* 0x100fe40003803000 */
[----:B------:R-:W-:Y:S02]  /*1e860*/  LOP3.LUT R111, R111, R106, RZ, 0xc0, !PT ;  /* 0x0000006a6f6f7212 */ /* 0x000fe400078ec0ff */
[--C-:B------:R-:W-:Y:S02]  /*1e870*/  HSET2.LE.AND R109, R202, R148.reuse, PT ;  /* 0x00000094ca6d7233 */ /* 0x100fe40003803000 */
[----:B------:R-:W-:Y:S04]  /*1e880*/  F2FP.BF16.F32.PACK_AB R106, R196, R141 ;  /* 0x0000008dc46a723e */ /* 0x000fe800000010ff */
[----:B------:R-:W-:Y:S02]  /*1e890*/  LOP3.LUT R109, R109, R106, RZ, 0xc0, !PT ;  /* 0x0000006a6d6d7212 */ /* 0x000fe400078ec0ff */
[----:B------:R-:W-:Y:S01]  /*1e8a0*/  F2FP.BF16.F32.PACK_AB R106, R248, R245 ;  /* 0x000000f5f86a723e */ /* 0x000fe200000010ff */
[----:B--2---:R-:W-:Y:S01]  /*1e8b0*/  FFMA.FTZ R132, R100, R132, R180 ;  /* 0x0000008464847223 */ /* 0x004fe200000100b4 */
[----:B------:R-:W-:Y:S02]  /*1e8c0*/  F2FP.BF16.F32.PACK_AB R100, R247, R243 ;  /* 0x000000f3f764723e */ /* 0x000fe400000010ff */
[----:B------:R-:W-:Y:S02]  /*1e8d0*/  LOP3.LUT R119, R119, R106, RZ, 0xc0, !PT ;  /* 0x0000006a77777212 */ /* 0x000fe400078ec0ff */
[----:B------:R-:W-:Y:S01]  /*1e8e0*/  LOP3.LUT R110, R110, R100, RZ, 0xc0, !PT ;  /* 0x000000646e6e7212 */ /* 0x000fe200078ec0ff */
[----:B------:R-:W-:Y:S02]  /*1e8f0*/  FFMA.FTZ R100, R239, UR4, -R107 ;  /* 0x00000004ef647c23 */ /* 0x000fe4000801086b */
[----:B------:R2:W-:Y:S10]  /*1e900*/  MUFU.EX2 R239, R165 ;  /* 0x000000a500ef7308 */ /* 0x0005f40000000800 */
[----:B------:R3:W4:Y:S01]  /*1e910*/  MUFU.EX2 R144, R100 ;  /* 0x0000006400907308 */ /* 0x0007220000000800 */
[----:B--2---:R-:W-:Y:S02]  /*1e920*/  IMAD.MOV.U32 R165, RZ, RZ, R164 ;  /* 0x000000ffffa57224 */ /* 0x004fe400078e00a4 */
[----:B------:R-:W-:Y:S02]  /*1e930*/  IMAD.MOV.U32 R164, RZ, RZ, R153 ;  /* 0x000000ffffa47224 */ /* 0x000fe400078e0099 */
[----:B------:R-:W-:Y:S02]  /*1e940*/  IMAD.MOV.U32 R153, RZ, RZ, R152 ;  /* 0x000000ffff997224 */ /* 0x000fe400078e0098 */
[----:B------:R-:W-:Y:S02]  /*1e950*/  IMAD.MOV.U32 R152, RZ, RZ, R159 ;  /* 0x000000ffff987224 */ /* 0x000fe400078e009f */
[----:B------:R-:W-:Y:S01]  /*1e960*/  IMAD.MOV.U32 R159, RZ, RZ, R158 ;  /* 0x000000ffff9f7224 */ /* 0x000fe200078e009e */
[----:B---3--:R-:W-:Y:S01]  /*1e970*/  F2FP.BF16.F32.PACK_AB R100, R197, R140 ;  /* 0x0000008cc564723e */ /* 0x008fe200000010ff */
[----:B------:R-:W-:Y:S01]  /*1e980*/  IMAD.MOV.U32 R158, RZ, RZ, R157 ;  /* 0x000000ffff9e7224 */ /* 0x000fe200078e009d */
[----:B----4-:R-:W-:Y:S01]  /*1e990*/  F2FP.BF16.F32.PACK_AB R106, R144, R142 ;  /* 0x0000008e906a723e */ /* 0x010fe200000010ff */
[----:B------:R-:W-:Y:S01]  /*1e9a0*/  IMAD.MOV.U32 R157, RZ, RZ, R156 ;  /* 0x000000ffff9d7224 */ /* 0x000fe200078e009c */
[----:B------:R-:W-:Y:S01]  /*1e9b0*/  LOP3.LUT R108, R108, R100, RZ, 0xc0, !PT ;  /* 0x000000646c6c7212 */ /* 0x000fe200078ec0ff */
[----:B------:R-:W-:Y:S01]  /*1e9c0*/  IMAD.MOV.U32 R156, RZ, RZ, R147 ;  /* 0x000000ffff9c7224 */ /* 0x000fe200078e0093 */
[----:B------:R-:W-:Y:S01]  /*1e9d0*/  F2FP.BF16.F32.PACK_AB R100, R250, R246 ;  /* 0x000000f6fa64723e */ /* 0x000fe200000010ff */
[----:B------:R-:W-:Y:S01]  /*1e9e0*/  IMAD.MOV.U32 R147, RZ, RZ, R146 ;  /* 0x000000ffff937224 */ /* 0x000fe200078e0092 */
[----:B------:R-:W-:Y:S01]  /*1e9f0*/  LOP3.LUT R117, R117, R106, RZ, 0xc0, !PT ;  /* 0x0000006a75757212 */ /* 0x000fe200078ec0ff */
[----:B------:R-:W-:Y:S01]  /*1ea00*/  IMAD.MOV.U32 R146, RZ, RZ, R149 ;  /* 0x000000ffff927224 */ /* 0x000fe200078e0095 */
[----:B------:R-:W-:Y:S01]  /*1ea10*/  LOP3.LUT R118, R118, R100, RZ, 0xc0, !PT ;  /* 0x0000006476767212 */ /* 0x000fe200078ec0ff */
[-C--:B-1----:R-:W-:Y:S03]  /*1ea20*/  HMMA.16816.F32.BF16 R4, R108, R112.reuse, R4 ;  /* 0x000000706c04723c */ /* 0x082fe60000041804 */
[----:B------:R-:W-:Y:S01]  /*1ea30*/  IMAD.MOV.U32 R149, RZ, RZ, R139 ;  /* 0x000000ffff957224 */ /* 0x000fe200078e008b */
[----:B------:R-:W-:Y:S01]  /*1ea40*/  F2FP.BF16.F32.PACK_AB R100, R145, R143 ;  /* 0x0000008f9164723e */ /* 0x000fe200000010ff */
[----:B------:R-:W-:Y:S02]  /*1ea50*/  IMAD.MOV.U32 R139, RZ, RZ, R138 ;  /* 0x000000ffff8b7224 */ /* 0x000fe400078e008a */
[----:B------:R-:W-:Y:S01]  /*1ea60*/  IMAD.MOV.U32 R138, RZ, RZ, R129 ;  /* 0x000000ffff8a7224 */ /* 0x000fe200078e0081 */
[----:B------:R-:W-:Y:S03]  /*1ea70*/  LOP3.LUT R116, R116, R100, RZ, 0xc0, !PT ;  /* 0x0000006474747212 */ /* 0x000fe600078ec0ff */
[----:B------:R-:W-:Y:S02]  /*1ea80*/  IMAD.MOV.U32 R129, RZ, RZ, R128 ;  /* 0x000000ffff817224 */ /* 0x000fe400078e0080 */
[----:B------:R-:W-:Y:S01]  /*1ea90*/  FFMA.FTZ R131, R3, R131, R182 ;  /* 0x0000008303837223 */ /* 0x000fe200000100b6 */
[----:B------:R-:W-:Y:S01]  /*1eaa0*/  IMAD.MOV.U32 R166, RZ, RZ, R165 ;  /* 0x000000ffffa67224 */ /* 0x000fe200078e00a5 */
[----:B------:R-:W2:Y:S01]  /*1eab0*/  LDL.LU R3, [R1+0x4c] ;  /* 0x00004c0001037983 */ /* 0x000ea20000300800 */
[C---:B------:R-:W-:Y:S02]  /*1eac0*/  HMMA.16816.F32.BF16 R8, R116.reuse, R112, R8 ;  /* 0x000000707408723c */ /* 0x040fe40000041808 */
[----:B------:R-:W1:Y:S01]  /*1ead0*/  MUFU.EX2 R234, R166 ;  /* 0x000000a600ea7308 */ /* 0x000e620000000800 */
[----:B------:R3:W5:Y:S01]  /*1eae0*/  LDL.LU R230, [R1+0xbc] ;  /* 0x0000bc0001e67983 */ /* 0x0007620000300800 */
[----:B------:R-:W-:Y:S02]  /*1eaf0*/  IMAD.MOV.U32 R128, RZ, RZ, R241 ;  /* 0x000000ffff807224 */ /* 0x000fe400078e00f1 */
[-C--:B------:R-:W-:Y:S06]  /*1eb00*/  HMMA.16816.F32.BF16 R12, R116, R114.reuse, R12 ;  /* 0x00000072740c723c */ /* 0x080fec000004180c */
[----:B------:R4:W-:Y:S01]  /*1eb10*/  MUFU.EX2 R241, R221 ;  /* 0x000000dd00f17308 */ /* 0x0009e20000000800 */
[----:B------:R-:W-:Y:S01]  /*1eb20*/  IMAD.MOV.U32 R165, RZ, RZ, R164 ;  /* 0x000000ffffa57224 */ /* 0x000fe200078e00a4 */
[C---:B------:R-:W-:Y:S01]  /*1eb30*/  HMMA.16816.F32.BF16 R16, R108.reuse, R114, R16 ;  /* 0x000000726c10723c */ /* 0x040fe20000041810 */
[----:B------:R-:W1:Y:S03]  /*1eb40*/  LDSM.16.MT88.4 R112, [R214+0x9400] ;  /* 0x00940000d670783b */ /* 0x000e660000004200 */
[----:B------:R-:W-:Y:S02]  /*1eb50*/  IMAD.MOV.U32 R164, RZ, RZ, R153 ;  /* 0x000000ffffa47224 */ /* 0x000fe400078e0099 */
[----:B------:R-:W-:Y:S02]  /*1eb60*/  IMAD.MOV.U32 R153, RZ, RZ, R152 ;  /* 0x000000ffff997224 */ /* 0x000fe400078e0098 */
[----:B------:R-:W-:Y:S03]  /*1eb70*/  IMAD.MOV.U32 R152, RZ, RZ, R159 ;  /* 0x000000ffff987224 */ /* 0x000fe600078e009f */
[----:B------:R-:W-:Y:S02]  /*1eb80*/  IMAD.MOV.U32 R159, RZ, RZ, R158 ;  /* 0x000000ffff9f7224 */ /* 0x000fe400078e009e */
[----:B------:R-:W-:Y:S01]  /*1eb90*/  IMAD.MOV.U32 R158, RZ, RZ, R157 ;  /* 0x000000ffff9e7224 */ /* 0x000fe200078e009d */
[----:B----4-:R3:W5:Y:S01]  /*1eba0*/  LDL.LU R221, [R1+0xb8] ;  /* 0x0000b80001dd7983 */ /* 0x0107620000300800 */
        /* <DEDUP_REMOVED lines=10> */
[----:B------:R-:W-:Y:S01]  /*1ec50*/  IMAD.MOV.U32 R165, RZ, RZ, R164 ;  /* 0x000000ffffa57224 */ /* 0x000fe200078e00a4 */
[----:B------:R3:W5:Y:S01]  /*1ec60*/  LDL.LU R222, [R1+0xb4] ;  /* 0x0000b40001de7983 */ /* 0x0007620000300800 */
[----:B------:R-:W-:Y:S01]  /*1ec70*/  IMAD.MOV.U32 R164, RZ, RZ, R153 ;  /* 0x000000ffffa47224 */ /* 0x000fe200078e0099 */
[----:B------:R4:W-:Y:S01]  /*1ec80*/  MUFU.EX2 R236, R166 ;  /* 0x000000a600ec7308 */ /* 0x0009e20000000800 */
[-C--:B-1----:R-:W-:Y:S01]  /*1ec90*/  HMMA.16816.F32.BF16 R20, R108, R112.reuse, R20 ;  /* 0x000000706c14723c */ /* 0x082fe20000041814 */
[----:B------:R3:W5:Y:S02]  /*1eca0*/  LDL.LU R225, [R1+0xb0] ;  /* 0x0000b00001e17983 */ /* 0x0007640000300800 */
[----:B------:R-:W-:Y:S02]  /*1ecb0*/  IMAD.MOV.U32 R153, RZ, RZ, R152 ;  /* 0x000000ffff997224 */ /* 0x000fe400078e0098 */
[----:B------:R-:W-:Y:S01]  /*1ecc0*/  IMAD.MOV.U32 R152, RZ, RZ, R159 ;  /* 0x000000ffff987224 */ /* 0x000fe200078e009f */
[C---:B------:R-:W-:Y:S01]  /*1ecd0*/  HMMA.16816.F32.BF16 R24, R116.reuse, R112, R24 ;  /* 0x000000707418723c */ /* 0x040fe20000041818 */
[----:B------:R3:W5:Y:S04]  /*1ece0*/  LDL.LU R223, [R1+0xac] ;  /* 0x0000ac0001df7983 */ /* 0x0007680000300800 */
[----:B------:R-:W-:Y:S01]  /*1ecf0*/  IMAD.MOV.U32 R159, RZ, RZ, R158 ;  /* 0x000000ffff9f7224 */ /* 0x000fe200078e009e */
[-C--:B------:R-:W-:Y:S01]  /*1ed00*/  HMMA.16816.F32.BF16 R28, R116, R114.reuse, R28 ;  /* 0x00000072741c723c */ /* 0x080fe2000004181c */
[----:B------:R3:W5:Y:S04]  /*1ed10*/  LDL.LU R218, [R1+0xa8] ;  /* 0x0000a80001da7983 */ /* 0x0007680000300800 */
[----:B------:R-:W-:Y:S01]  /*1ed20*/  IMAD.MOV.U32 R158, RZ, RZ, R157 ;  /* 0x000000ffff9e7224 */ /* 0x000fe200078e009d */
[C---:B------:R-:W-:Y:S01]  /*1ed30*/  HMMA.16816.F32.BF16 R32, R108.reuse, R114, R32 ;  /* 0x000000726c20723c */ /* 0x040fe20000041820 */
[----:B------:R-:W1:Y:S04]  /*1ed40*/  LDSM.16.MT88.4 R112, [R212+0xa400] ;  /* 0x00a40000d470783b */ /* 0x000e680000004200 */
[----:B------:R-:W-:Y:S02]  /*1ed50*/  IMAD.MOV.U32 R157, RZ, RZ, R156 ;  /* 0x000000ffff9d7224 */ /* 0x000fe400078e009c */
[----:B------:R-:W-:Y:S04]  /*1ed60*/  IMAD.MOV.U32 R156, RZ, RZ, R147 ;  /* 0x000000ffff9c7224 */ /* 0x000fe800078e0093 */
        /* <DEDUP_REMOVED lines=9> */
[----:B------:R3:W5:Y:S01]  /*1ee00*/  LDL.LU R217, [R1+0xa4] ;  /* 0x0000a40001d97983 */ /* 0x0007620000300800 */
[----:B----4-:R-:W-:Y:S02]  /*1ee10*/  IMAD.MOV.U32 R166, RZ, RZ, R165 ;  /* 0x000000ffffa67224 */ /* 0x010fe400078e00a5 */
[----:B------:R-:W-:Y:S02]  /*1ee20*/  IMAD.MOV.U32 R165, RZ, RZ, R164 ;  /* 0x000000ffffa57224 */ /* 0x000fe400078e00a4 */
[----:B------:R-:W-:Y:S02]  /*1ee30*/  IMAD.MOV.U32 R164, RZ, RZ, R153 ;  /* 0x000000ffffa47224 */ /* 0x000fe400078e0099 */
[----:B------:R-:W-:Y:S01]  /*1ee40*/  FFMA.FTZ R106, R165, UR4, -R107 ;  /* 0x00000004a56a7c23 */ /* 0x000fe2000801086b */
[----:B------:R-:W-:Y:S02]  /*1ee50*/  IMAD.MOV.U32 R167, RZ, RZ, R166 ;  /* 0x000000ffffa77224 */ /* 0x000fe400078e00a6 */
[----:B------:R-:W-:Y:S01]  /*1ee60*/  IMAD.MOV.U32 R166, RZ, RZ, R164 ;  /* 0x000000ffffa67224 */ /* 0x000fe200078e00a4 */
[----:B------:R-:W-:Y:S01]  /*1ee70*/  MUFU.EX2 R206, R106 ;  /* 0x0000006a00ce7308 */ /* 0x000fe20000000800 */
[-C--:B-1----:R-:W-:Y:S03]  /*1ee80*/  HMMA.16816.F32.BF16 R36, R108, R112.reuse, R36 ;  /* 0x000000706c24723c */ /* 0x082fe60000041824 */
[----:B------:R-:W-:Y:S02]  /*1ee90*/  IMAD.MOV.U32 R153, RZ, RZ, R152 ;  /* 0x000000ffff997224 */ /* 0x000fe400078e0098 */
[----:B------:R-:W-:Y:S01]  /*1eea0*/  IMAD.MOV.U32 R152, RZ, RZ, R159 ;  /* 0x000000ffff987224 */ /* 0x000fe200078e009f */
[C---:B------:R-:W-:Y:S03]  /*1eeb0*/  HMMA.16816.F32.BF16 R40, R116.reuse, R112, R40 ;  /* 0x000000707428723c */ /* 0x040fe60000041828 */
[----:B------:R1:W-:Y:S02]  /*1eec0*/  MUFU.EX2 R231, R167 ;  /* 0x000000a700e77308 */ /* 0x0003e40000000800 */
[----:B------:R-:W-:Y:S01]  /*1eed0*/  IMAD.MOV.U32 R159, RZ, RZ, R158 ;  /* 0x000000ffff9f7224 */ /* 0x000fe200078e009e */
[-C--:B------:R-:W-:Y:S05]  /*1eee0*/  HMMA.16816.F32.BF16 R44, R116, R114.reuse, R44 ;  /* 0x00000072742c723c */ /* 0x080fea000004182c */
[----:B------:R-:W-:Y:S01]  /*1eef0*/  IMAD.MOV.U32 R158, RZ, RZ, R157 ;  /* 0x000000ffff9e7224 */ /* 0x000fe200078e009d */
[C---:B------:R-:W-:Y:S01]  /*1ef00*/  HMMA.16816.F32.BF16 R48, R108.reuse, R114, R48 ;  /* 0x000000726c30723c */ /* 0x040fe20000041830 */
[----:B------:R-:W4:Y:S04]  /*1ef10*/  LDSM.16.MT88.4 R112, [R214+0xa400] ;  /* 0x00a40000d670783b */ /* 0x000f280000004200 */
[----:B------:R-:W-:Y:S02]  /*1ef20*/  IMAD.MOV.U32 R157, RZ, RZ, R147 ;  /* 0x000000ffff9d7224 */ /* 0x000fe400078e0093 */
[----:B-1----:R-:W-:Y:S04]  /*1ef30*/  IMAD.MOV.U32 R167, RZ, RZ, R166 ;  /* 0x000000ffffa77224 */ /* 0x002fe800078e00a6 */
[----:B------:R-:W-:Y:S02]  /*1ef40*/  IMAD.MOV.U32 R166, RZ, RZ, R213 ;  /* 0x000000ffffa67224 */ /* 0x000fe400078e00d5 */
[----:B------:R-:W-:Y:S02]  /*1ef50*/  IMAD.MOV.U32 R147, RZ, RZ, R146 ;  /* 0x000000ffff937224 */ /* 0x000fe400078e0092 */
[----:B------:R-:W-:Y:S01]  /*1ef60*/  FFMA.FTZ R100, R166, UR4, -R107 ;  /* 0x00000004a6647c23 */ /* 0x000fe2000801086b */
[----:B------:R-:W-:Y:S02]  /*1ef70*/  IMAD.MOV.U32 R166, RZ, RZ, R150 ;  /* 0x000000ffffa67224 */ /* 0x000fe400078e0096 */
[----:B------:R-:W-:Y:S01]  /*1ef80*/  IMAD.MOV.U32 R146, RZ, RZ, R149 ;  /* 0x000000ffff927224 */ /* 0x000fe200078e0095 */
[----:B------:R-:W1:Y:S01]  /*1ef90*/  MUFU.EX2 R207, R100 ;  /* 0x0000006400cf7308 */ /* 0x000e620000000800 */
        /* <DEDUP_REMOVED lines=11> */
[-C--:B----4-:R-:W-:Y:S03]  /*1f050*/  HMMA.16816.F32.BF16 R52, R108, R112.reuse, R52 ;  /* 0x000000706c34723c */ /* 0x090fe60000041834 */
[----:B------:R-:W-:Y:S02]  /*1f060*/  IMAD.MOV.U32 R149, RZ, RZ, R139 ;  /* 0x000000ffff957224 */ /* 0x000fe400078e008b */
[----:B------:R-:W-:Y:S01]  /*1f070*/  IMAD.MOV.U32 R139, RZ, RZ, R138 ;  /* 0x000000ffff8b7224 */ /* 0x000fe200078e008a */
[C---:B------:R-:W-:Y:S05]  /*1f080*/  HMMA.16816.F32.BF16 R56, R116.reuse, R112, R56 ;  /* 0x000000707438723c */ /* 0x040fea0000041838 */
[----:B------:R-:W-:Y:S01]  /*1f090*/  IMAD.MOV.U32 R138, RZ, RZ, R128 ;  /* 0x000000ffff8a7224 */ /* 0x000fe200078e0080 */
[-C--:B------:R-:W-:Y:S05]  /*1f0a0*/  HMMA.16816.F32.BF16 R60, R116, R114.reuse, R60 ;  /* 0x00000072743c723c */ /* 0x080fea000004183c */
[----:B------:R-:W-:Y:S01]  /*1f0b0*/  IMAD.MOV.U32 R160, RZ, RZ, R164 ;  /* 0x000000ffffa07224 */ /* 0x000fe200078e00a4 */
[C---:B------:R-:W-:Y:S01]  /*1f0c0*/  HMMA.16816.F32.BF16 R64, R108.reuse, R114, R64 ;  /* 0x000000726c40723c */ /* 0x040fe20000041840 */
[----:B------:R-:W4:Y:S04]  /*1f0d0*/  LDSM.16.MT88.4 R112, [R214+0xb400] ;  /* 0x00b40000d670783b */ /* 0x000f280000004200 */
[----:B------:R-:W-:Y:S01]  /*1f0e0*/  IMAD.MOV.U32 R128, RZ, RZ, R135 ;  /* 0x000000ffff807224 */ /* 0x000fe200078e0087 */
[-C--:B------:R-:W-:Y:S05]  /*1f0f0*/  HMMA.16816.F32.BF16 R68, R108, R120.reuse, R68 ;  /* 0x000000786c44723c */ /* 0x080fea0000041844 */
[----:B------:R-:W-:Y:S01]  /*1f100*/  IMAD.MOV.U32 R135, RZ, RZ, R127 ;  /* 0x000000ffff877224 */ /* 0x000fe200078e007f */
[C---:B------:R-:W-:Y:S05]  /*1f110*/  HMMA.16816.F32.BF16 R72, R116.reuse, R120, R72 ;  /* 0x000000787448723c */ /* 0x040fea0000041848 */
[----:B------:R-:W-:Y:S01]  /*1f120*/  IMAD.MOV.U32 R127, RZ, RZ, R192 ;  /* 0x000000ffff7f7224 */ /* 0x000fe200078e00c0 */
[-C--:B------:R-:W-:Y:S05]  /*1f130*/  HMMA.16816.F32.BF16 R76, R116, R122.reuse, R76 ;  /* 0x0000007a744c723c */ /* 0x080fea000004184c */
[----:B------:R-:W-:Y:S01]  /*1f140*/  IMAD.MOV.U32 R164, RZ, RZ, R152 ;  /* 0x000000ffffa47224 */ /* 0x000fe200078e0098 */
[C---:B------:R-:W-:Y:S01]  /*1f150*/  HMMA.16816.F32.BF16 R80, R108.reuse, R122, R80 ;  /* 0x0000007a6c50723c */ /* 0x040fe20000041850 */
[----:B------:R-:W3:Y:S04]  /*1f160*/  LDSM.16.MT88.4 R120, [R212+0x9800] ;  /* 0x00980000d478783b */ /* 0x000ee80000004200 */
[----:B------:R-:W-:Y:S02]  /*1f170*/  IMAD.MOV.U32 R152, RZ, RZ, R158 ;  /* 0x000000ffff987224 */ /* 0x000fe400078e009e */
[----:B------:R-:W-:Y:S04]  /*1f180*/  IMAD.MOV.U32 R158, RZ, RZ, R157 ;  /* 0x000000ffff9e7224 */ /* 0x000fe800078e009d */
        /* <DEDUP_REMOVED lines=8> */
[-C--:B------:R-:W-:Y:S01]  /*1f210*/  HMMA.16816.F32.BF16 R92, R116, R114.reuse, R92 ;  /* 0x00000072745c723c */ /* 0x080fe2000004185c */
[----:B------:R-:W-:Y:S04]  /*1f220*/  LDSM.16.MT88.4 R116, [R212+0xa800] ;  /* 0x00a80000d474783b */ /* 0x000fe80000004200 */
[----:B------:R-:W-:Y:S01]  /*1f230*/  FFMA.FTZ R189, R208, UR4, -R107 ;  /* 0x00000004d0bd7c23 */ /* 0x000fe2000801086b */
[----:B------:R-:W-:Y:S01]  /*1f240*/  HMMA.16816.F32.BF16 R96, R108, R114, R96 ;  /* 0x000000726c60723c */ /* 0x000fe20000041860 */
[----:B------:R4:W-:Y:S02]  /*1f250*/  MUFU.EX2 R208, R165 ;  /* 0x000000a500d07308 */ /* 0x0009e40000000800 */
[----:B------:R-:W-:Y:S02]  /*1f260*/  LDSM.16.MT88.4 R108, [R214+0xa800] ;  /* 0x00a80000d66c783b */ /* 0x000fe40000004200 */
[----:B------:R-:W-:Y:S02]  /*1f270*/  IMAD.MOV.U32 R153, RZ, RZ, R159 ;  /* 0x000000ffff997224 */ /* 0x000fe400078e009f */
[----:B------:R-:W-:Y:S04]  /*1f280*/  IMAD.MOV.U32 R159, RZ, RZ, R146 ;  /* 0x000000ffff9f7224 */ /* 0x000fe800078e0092 */
[----:B------:R-:W-:Y:S01]  /*1f290*/  MUFU.EX2 R189, R189 ;  /* 0x000000bd00bd7308 */ /* 0x000fe20000000800 */
[----:B------:R-:W-:Y:S01]  /*1f2a0*/  IMAD.MOV.U32 R146, RZ, RZ, R139 ;  /* 0x000000ffff927224 */ /* 0x000fe200078e008b */
[----:B------:R-:W-:Y:S01]  /*1f2b0*/  LDSM.16.MT88.4 R112, [R212+0xb800] ;  /* 0x00b80000d470783b */ /* 0x000fe20000004200 */
[----:B------:R-:W-:Y:S02]  /*1f2c0*/  IMAD.MOV.U32 R150, RZ, RZ, R128 ;  /* 0x000000ffff967224 */ /* 0x000fe400078e0080 */
[----:B------:R-:W-:Y:S01]  /*1f2d0*/  IMAD.MOV.U32 R139, RZ, RZ, R127 ;  /* 0x000000ffff8b7224 */ /* 0x000fe200078e007f */
[--C-:B------:R-:W-:Y:S01]  /*1f2e0*/  HSET2.LE.AND R127, R125, R148.reuse, PT ;  /* 0x000000947d7f7233 */ /* 0x100fe20003803000 */
[----:B------:R-:W-:Y:S01]  /*1f2f0*/  IMAD.MOV.U32 R125, RZ, RZ, R124 ;  /* 0x000000ffff7d7224 */ /* 0x000fe200078e007c */
[--C-:B------:R-:W-:Y:S01]  /*1f300*/  HSET2.LE.AND R124, R194, R148.reuse, PT ;  /* 0x00000094c27c7233 */ /* 0x100fe20003803000 */
[----:B----4-:R-:W-:Y:S02]  /*1f310*/  IMAD.MOV.U32 R165, RZ, RZ, R147 ;  /* 0x000000ffffa57224 */ /* 0x010fe400078e0093 */
[----:B------:R-:W-:Y:S01]  /*1f320*/  IMAD.MOV.U32 R147, RZ, RZ, R150 ;  /* 0x000000ffff937224 */ /* 0x000fe200078e0096 */
[--C-:B------:R-:W-:Y:S01]  /*1f330*/  HSET2.LE.AND R125, R125, R148.reuse, PT ;  /* 0x000000947d7d7233 */ /* 0x100fe20003803000 */
[----:B------:R-:W-:Y:S02]  /*1f340*/  IMAD.MOV.U32 R174, RZ, RZ, R135 ;  /* 0x000000ffffae7224 */ /* 0x000fe400078e0087 */
[----:B------:R-:W-:Y:S02]  /*1f350*/  IMAD.MOV.U32 R150, RZ, RZ, R133 ;  /* 0x000000ffff967224 */ /* 0x000fe400078e0085 */
[----:B------:R-:W-:Y:S02]  /*1f360*/  IMAD.MOV.U32 R128, RZ, RZ, R188 ;  /* 0x000000ffff807224 */ /* 0x000fe400078e00bc */
[----:B------:R-:W-:Y:S01]  /*1f370*/  FFMA.FTZ R188, R105, UR4, -R107 ;  /* 0x0000000469bc7c23 */ /* 0x000fe2000801086b */
[----:B------:R-:W-:Y:S01]  /*1f380*/  IMAD.MOV.U32 R172, RZ, RZ, R164 ;  /* 0x000000ffffac7224 */ /* 0x000fe200078e00a4 */
[----:B------:R-:W-:Y:S01]  /*1f390*/  MUFU.EX2 R205, R174 ;  /* 0x000000ae00cd7308 */ /* 0x000fe20000000800 */
[----:B------:R-:W-:Y:S09]  /*1f3a0*/  IMAD.MOV.U32 R173, RZ, RZ, R146 ;  /* 0x000000ffffad7224 */ /* 0x000ff200078e0092 */
[----:B------:R-:W-:Y:S10]  /*1f3b0*/  MUFU.EX2 R202, R172 ;  /* 0x000000ac00ca7308 */ /* 0x000ff40000000800 */
[----:B------:R-:W-:Y:S01]  /*1f3c0*/  MUFU.EX2 R188, R188 ;  /* 0x000000bc00bc7308 */ /* 0x000fe20000000800 */
[----:B--2---:R-:W-:Y:S01]  /*1f3d0*/  FFMA.FTZ R130, R2, R3, R183 ;  /* 0x0000000302827223 */ /* 0x004fe200000100b7 */
[----:B------:R-:W-:Y:S01]  /*1f3e0*/  F2FP.BF16.F32.PACK_AB R3, R237, R234 ;  /* 0x000000eaed03723e */ /* 0x000fe200000010ff */
[----:B------:R-:W2:Y:S02]  /*1f3f0*/  LDL.LU R2, [R1+0x50] ;  /* 0x0000500001027983 */ /* 0x000ea40000300800 */
[----:B------:R-:W-:Y:S01]  /*1f400*/  FADD.FTZ R137, R201, R130 ;  /* 0x00000082c9897221 */ /* 0x000fe20000010000 */
[----:B------:R-:W-:Y:S01]  /*1f410*/  LOP3.LUT R124, R124, R3, RZ, 0xc0, !PT ;  /* 0x000000037c7c7212 */ /* 0x000fe200078ec0ff */
[----:B------:R4:W5:Y:S01]  /*1f420*/  LDL.LU R216, [R1+0xa0] ;  /* 0x0000a00001d87983 */ /* 0x0009620000300800 */
[--C-:B------:R-:W-:Y:S02]  /*1f430*/  HSET2.LE.AND R130, R198, R148.reuse, PT ;  /* 0x00000094c6827233 */ /* 0x100fe40003803000 */
[----:B-1----:R-:W-:Y:S01]  /*1f440*/  F2FP.BF16.F32.PACK_AB R3, R206, R207 ;  /* 0x000000cfce03723e */ /* 0x002fe200000010ff */
[----:B------:R-:W-:Y:S01]  /*1f450*/  MUFU.EX2 R198, R165 ;  /* 0x000000a500c67308 */ /* 0x000fe20000000800 */
[----:B--2---:R-:W-:Y:S01]  /*1f460*/  FFMA.FTZ R129, R0, R2, R184 ;  /* 0x0000000200817223 */ /* 0x004fe200000100b8 */
[----:B------:R-:W-:Y:S01]  /*1f470*/  FFMA.FTZ R0, R215, UR4, -R107 ;  /* 0x00000004d7007c23 */ /* 0x000fe2000801086b */
[----:B------:R-:W-:Y:S01]  /*1f480*/  F2FP.BF16.F32.PACK_AB R2, R242, R240 ;  /* 0x000000f0f202723e */ /* 0x000fe200000010ff */
[----:B------:R4:W5:Y:S01]  /*1f490*/  LDL.LU R215, [R1+0x9c] ;  /* 0x00009c0001d77983 */ /* 0x0009620000300800 */
[----:B------:R-:W-:Y:S05]  /*1f4a0*/  FADD.FTZ R136, R185, R129 ;  /* 0x00000081b9887221 */ /* 0x000fea0000010000 */
[----:B------:R1:W-:Y:S01]  /*1f4b0*/  MUFU.EX2 R210, R0 ;  /* 0x0000000000d27308 */ /* 0x0003e20000000800 */
[----:B------:R-:W-:Y:S01]  /*1f4c0*/  LOP3.LUT R127, R127, R2, RZ, 0xc0, !PT ;  /* 0x000000027f7f7212 */ /* 0x000fe200078ec0ff */
[----:B------:R4:W5:Y:S01]  /*1f4d0*/  LDL.LU R213, [R1+0x98] ;  /* 0x0000980001d57983 */ /* 0x0009620000300800 */
[--C-:B------:R-:W-:Y:S01]  /*1f4e0*/  HSET2.LE.AND R129, R199, R148.reuse, PT ;  /* 0x00000094c7817233 */ /* 0x100fe20003803000 */
[----:B-1----:R-:W-:Y:S01]  /*1f4f0*/  FFMA.FTZ R0, R167, UR4, -R107 ;  /* 0x00000004a7007c23 */ /* 0x002fe2000801086b */
[----:B------:R-:W-:Y:S02]  /*1f500*/  IMAD.MOV.U32 R167, RZ, RZ, R151 ;  /* 0x000000ffffa77224 */ /* 0x000fe400078e0097 */
[----:B------:R-:W-:Y:S03]  /*1f510*/  IMAD.MOV.U32 R151, RZ, RZ, R138 ;  /* 0x000000ffff977224 */ /* 0x000fe600078e008a */
[----:B------:R1:W-:Y:S01]  /*1f520*/  MUFU.EX2 R211, R0 ;  /* 0x0000000000d37308 */ /* 0x0003e20000000800 */
[----:B------:R-:W-:Y:S02]  /*1f530*/  IMAD.MOV.U32 R138, RZ, RZ, R192 ;  /* 0x000000ffff8a7224 */ /* 0x000fe400078e00c0 */
[----:B------:R-:W-:Y:S01]  /*1f540*/  FFMA.FTZ R192, R209, UR4, -R107 ;  /* 0x00000004d1c07c23 */ /* 0x000fe2000801086b */
[----:B------:R-:W-:Y:S02]  /*1f550*/  IMAD.MOV.U32 R161, RZ, RZ, R167 ;  /* 0x000000ffffa17224 */ /* 0x000fe400078e00a7 */
[----:B------:R-:W-:Y:S02]  /*1f560*/  IMAD.MOV.U32 R167, RZ, RZ, R153 ;  /* 0x000000ffffa77224 */ /* 0x000fe400078e0099 */
[----:B------:R-:W-:Y:S02]  /*1f570*/  IMAD.MOV.U32 R153, RZ, RZ, R152 ;  /* 0x000000ffff997224 */ /* 0x000fe400078e0098 */
[----:B------:R2:W3:Y:S01]  /*1f580*/  MUFU.EX2 R209, R160 ;  /* 0x000000a000d17308 */ /* 0x0004e20000000800 */
[----:B------:R-:W-:Y:S02]  /*1f590*/  IMAD.MOV.U32 R152, RZ, RZ, R139 ;  /* 0x000000ffff987224 */ /* 0x000fe400078e008b */
[----:B------:R-:W-:Y:S01]  /*1f5a0*/  FADD.FTZ R139, R204, R132 ;  /* 0x00000084cc8b7221 */ /* 0x000fe20000010000 */
[----:B------:R-:W-:Y:S02]  /*1f5b0*/  IMAD.MOV.U32 R164, RZ, RZ, R151 ;  /* 0x000000ffffa47224 */ /* 0x000fe400078e0097 */
[----:B------:R-:W-:Y:S01]  /*1f5c0*/  IMAD.MOV.U32 R151, RZ, RZ, R128 ;  /* 0x000000ffff977224 */ /* 0x000fe200078e0080 */
[--C-:B------:R-:W-:Y:S01]  /*1f5d0*/  HSET2.LE.AND R128, R186, R148.reuse, PT ;  /* 0x00000094ba807233 */ /* 0x100fe20003803000 */
[----:B------:R-:W-:Y:S02]  /*1f5e0*/  IMAD.MOV.U32 R146, RZ, RZ, R138 ;  /* 0x000000ffff927224 */ /* 0x000fe400078e008a */
[----:B------:R-:W-:Y:S01]  /*1f5f0*/  FADD.FTZ R138, R251, R131 ;  /* 0x00000083fb8a7221 */ /* 0x000fe20000010000 */
[----:B-1----:R-:W-:Y:S01]  /*1f600*/  F2FP.BF16.F32.PACK_AB R0, R241, R239 ;  /* 0x000000eff100723e */ /* 0x002fe200000010ff */
[----:B------:R-:W-:Y:S01]  /*1f610*/  MUFU.EX2 R194, R153 ;  /* 0x0000009900c27308 */ /* 0x000fe20000000800 */
[--C-:B------:R-:W-:Y:S02]  /*1f620*/  HSET2.LE.AND R131, R191, R148.reuse, PT ;  /* 0x00000094bf837233 */ /* 0x100fe40003803000 */
[----:B------:R-:W-:Y:S02]  /*1f630*/  LOP3.LUT R126, R126, R0, RZ, 0xc0, !PT ;  /* 0x000000007e7e7212 */ /* 0x000fe400078ec0ff */
[----:B------:R-:W-:Y:S01]  /*1f640*/  F2FP.BF16.F32.PACK_AB R0, R238, R235 ;  /* 0x000000ebee00723e */ /* 0x000fe200000010ff */
[----:B--2---:R-:W-:Y:S01]  /*1f650*/  IMAD.MOV.U32 R160, RZ, RZ, R166 ;  /* 0x000000ffffa07224 */ /* 0x004fe200078e00a6 */
[----:B---3--:R-:W-:Y:S01]  /*1f660*/  F2FP.BF16.F32.PACK_AB R2, R208, R209 ;  /* 0x000000d1d002723e */ /* 0x008fe200000010ff */
[----:B------:R-:W-:Y:S01]  /*1f670*/  IMAD.MOV.U32 R166, RZ, RZ, R134 ;  /* 0x000000ffffa67224 */ /* 0x000fe200078e0086 */
[----:B------:R-:W-:Y:S01]  /*1f680*/  LOP3.LUT R125, R125, R0, RZ, 0xc0, !PT ;  /* 0x000000007d7d7212 */ /* 0x000fe200078ec0ff */
[----:B------:R-:W1:Y:S01]  /*1f690*/  LDSM.16.MT88.4 R132, [R214+0x9800] ;  /* 0x00980000d684783b */ /* 0x000e620000004200 */
[----:B------:R-:W-:Y:S01]  /*1f6a0*/  F2FP.BF16.F32.PACK_AB R0, R231, R236 ;  /* 0x000000ece700723e */ /* 0x000fe200000010ff */
[----:B------:R-:W2:Y:S01]  /*1f6b0*/  MUFU.EX2 R204, R173 ;  /* 0x000000ad00cc7308 */ /* 0x000ea20000000800 */
[----:B------:R-:W-:Y:S02]  /*1f6c0*/  LOP3.LUT R130, R130, R2, RZ, 0xc0, !PT ;  /* 0x0000000282827212 */ /* 0x000fe400078ec0ff */
[----:B------:R-:W-:Y:S01]  /*1f6d0*/  LOP3.LUT R128, R128, R0, RZ, 0xc0, !PT ;  /* 0x0000000080807212 */ /* 0x000fe200078ec0ff */
[-C--:B------:R-:W-:Y:S06]  /*1f6e0*/  HMMA.16816.F32.BF16 R4, R124, R120.reuse, R4 ;  /* 0x000000787c04723c */ /* 0x080fec0000041804 */
[----:B------:R3:W4:Y:S01]  /*1f6f0*/  MUFU.EX2 R203, R167 ;  /* 0x000000a700cb7308 */ /* 0x0007220000000800 */
[----:B------:R-:W-:Y:S04]  /*1f700*/  F2FP.BF16.F32.PACK_AB R0, R211, R210 ;  /* 0x000000d2d300723e */ /* 0x000fe800000010ff */
[----:B------:R-:W-:Y:S02]  /*1f710*/  LOP3.LUT R131, R131, R3, RZ, 0xc0, !PT ;  /* 0x0000000383837212 */ /* 0x000fe400078ec0ff */
[----:B------:R-:W-:Y:S03]  /*1f720*/  LOP3.LUT R129, R129, R0, RZ, 0xc0, !PT ;  /* 0x0000000081817212 */ /* 0x000fe600078ec0ff */
[----:B------:R2:W4:Y:S04]  /*1f730*/  MUFU.EX2 R201, R164 ;  /* 0x000000a400c97308 */ /* 0x0005280000000800 */
[C---:B------:R-:W-:Y:S06]  /*1f740*/  HMMA.16816.F32.BF16 R8, R128.reuse, R120, R8 ;  /* 0x000000788008723c */ /* 0x040fec0000041808 */
[----:B------:R-:W-:Y:S01]  /*1f750*/  MUFU.EX2 R191, R156 ;  /* 0x0000009c00bf7308 */ /* 0x000fe20000000800 */
[----:B---3--:R-:W-:Y:S01]  /*1f760*/  VIADD R167, R232, 0x1715609d ;  /* 0x1715609de8a77836 */ /* 0x008fe20000000000 */
[-C--:B------:R-:W-:Y:S08]  /*1f770*/  HMMA.16816.F32.BF16 R12, R128, R122.reuse, R12 ;  /* 0x0000007a800c723c */ /* 0x080ff0000004180c */
[----:B------:R-:W-:Y:S03]  /*1f780*/  MUFU.EX2 R192, R192 ;  /* 0x000000c000c07308 */ /* 0x000fe60000000800 */
[--C-:B------:R-:W-:Y:S01]  /*1f790*/  LOP3.LUT R106, R187, R190, R167.reuse, 0x96, !PT ;  /* 0x000000bebb6a7212 */ /* 0x100fe200078e96a7 */
[C---:B------:R-:W-:Y:S01]  /*1f7a0*/  HMMA.16816.F32.BF16 R16, R124.reuse, R122, R16 ;  /* 0x0000007a7c10723c */ /* 0x040fe20000041810 */
[----:B------:R-:W-:Y:S03]  /*1f7b0*/  LDSM.16.MT88.4 R184, [R212+0xbc00] ;  /* 0x00bc0000d4b8783b */ /* 0x000fe60000004200 */
[----:B------:R-:W-:Y:S02]  /*1f7c0*/  LOP3.LUT R2, R195, R162, R167, 0x96, !PT ;  /* 0x000000a2c3027212 */ /* 0x000fe400078e96a7 */
[-C--:B-1----:R-:W-:Y:S01]  /*1f7d0*/  HMMA.16816.F32.BF16 R20, R124, R132.reuse, R20 ;  /* 0x000000847c14723c */ /* 0x082fe20000041814 */
[----:B------:R1:W-:Y:S04]  /*1f7e0*/  MUFU.EX2 R195, R152 ;  /* 0x0000009800c37308 */ /* 0x0003e80000000800 */
[----:B------:R-:W-:Y:S01]  /*1f7f0*/  IMAD.WIDE.U32 R2, R2, -0x2daee0ad, RZ ;  /* 0xd2511f5302027825 */ /* 0x000fe200078e00ff */
[C---:B------:R-:W-:Y:S05]  /*1f800*/  HMMA.16816.F32.BF16 R24, R128.reuse, R132, R24 ;  /* 0x000000848018723c */ /* 0x040fea0000041818 */
[----:B------:R-:W-:Y:S01]  /*1f810*/  MUFU.EX2 R190, R149 ;  /* 0x0000009500be7308 */ /* 0x000fe20000000800 */
[----:B------:R-:W-:Y:S01]  /*1f820*/  SHF.R.U32.HI R120, RZ, 0x10, R2 ;  /* 0x00000010ff787819 */ /* 0x000fe20000011602 */
[-C--:B------:R-:W-:Y:S04]  /*1f830*/  HMMA.16816.F32.BF16 R28, R128, R134.reuse, R28 ;  /* 0x00000086801c723c */ /* 0x080fe8000004181c */
[----:B------:R-:W-:Y:S02]  /*1f840*/  LOP3.LUT R100, R2, 0xffff, RZ, 0xc0, !PT ;  /* 0x0000ffff02647812 */ /* 0x000fe400078ec0ff */
[C---:B------:R-:W-:Y:S02]  /*1f850*/  HMMA.16816.F32.BF16 R32, R124.reuse, R134, R32 ;  /* 0x000000867c20723c */ /* 0x040fe40000041820 */
[----:B------:R-:W3:Y:S03]  /*1f860*/  MUFU.EX2 R199, R166 ;  /* 0x000000a600c77308 */ /* 0x000ee60000000800 */
[----:B------:R-:W-:Y:S01]  /*1f870*/  SHF.R.U32.HI R105, RZ, 0x8, R100 ;  /* 0x00000008ff697819 */ /* 0x000fe20000011664 */
[-C--:B------:R-:W-:Y:S05]  /*1f880*/  HMMA.16816.F32.BF16 R36, R124, R116.reuse, R36 ;  /* 0x000000747c24723c */ /* 0x080fea0000041824 */
[----:B------:R-:W-:Y:S01]  /*1f890*/  LOP3.LUT R100, R120, 0xff, RZ, 0xc0, !PT ;  /* 0x000000ff78647812 */ /* 0x000fe200078ec0ff */
[C---:B------:R-:W-:Y:S05]  /*1f8a0*/  HMMA.16816.F32.BF16 R40, R128.reuse, R116, R40 ;  /* 0x000000748028723c */ /* 0x040fea0000041828 */
[----:B------:R-:W-:Y:S01]  /*1f8b0*/  LOP3.LUT R122, R2, 0xff, RZ, 0xc0, !PT ;  /* 0x000000ff027a7812 */ /* 0x000fe200078ec0ff */
[-C--:B------:R-:W-:Y:S05]  /*1f8c0*/  HMMA.16816.F32.BF16 R44, R128, R118.reuse, R44 ;  /* 0x00000076802c723c */ /* 0x080fea000004182c */
[----:B------:R-:W-:Y:S01]  /*1f8d0*/  PRMT R122, R122, 0x5410, R105 ;  /* 0x000054107a7a7816 */ /* 0x000fe20000000069 */
[C---:B------:R-:W-:Y:S05]  /*1f8e0*/  HMMA.16816.F32.BF16 R48, R124.reuse, R118, R48 ;  /* 0x000000767c30723c */ /* 0x040fea0000041830 */
[--C-:B------:R-:W-:Y:S01]  /*1f8f0*/  HSET2.LE.AND R178, R122, R148.reuse, PT ;  /* 0x000000947ab27233 */ /* 0x100fe20003803000 */
[-C--:B------:R-:W-:Y:S05]  /*1f900*/  HMMA.16816.F32.BF16 R52, R124, R108.reuse, R52 ;  /* 0x0000006c7c34723c */ /* 0x080fea0000041834 */
[----:B------:R-:W-:Y:S01]  /*1f910*/  SHF.R.U32.HI R121, RZ, 0x18, R2 ;  /* 0x00000018ff797819 */ /* 0x000fe20000011602 */
[C---:B------:R-:W-:Y:S05]  /*1f920*/  HMMA.16816.F32.BF16 R56, R128.reuse, R108, R56 ;  /* 0x0000006c8038723c */ /* 0x040fea0000041838 */
[----:B------:R-:W-:Y:S01]  /*1f930*/  PRMT R121, R100, 0x5410, R121 ;  /* 0x0000541064797816 */ /* 0x000fe20000000079 */
[-C--:B------:R-:W-:Y:S05]  /*1f940*/  HMMA.16816.F32.BF16 R60, R128, R110.reuse, R60 ;  /* 0x0000006e803c723c */ /* 0x080fea000004183c */
[--C-:B------:R-:W-:Y:S01]  /*1f950*/  HSET2.LE.AND R179, R121, R148.reuse, PT ;  /* 0x0000009479b37233 */ /* 0x100fe20003803000 */
[C---:B------:R-:W-:Y:S01]  /*1f960*/  HMMA.16816.F32.BF16 R64, R124.reuse, R110, R64 ;  /* 0x0000006e7c40723c */ /* 0x040fe20000041840 */
[----:B------:R-:W4:Y:S04]  /*1f970*/  LDSM.16.MT88.4 R108, [R214+0xb800] ;  /* 0x00b80000d66c783b */ /* 0x000f280000004200 */
[----:B--2---:R-:W-:Y:S01]  /*1f980*/  VIADD R164, R233, 0x646e171e ;  /* 0x646e171ee9a47836 */ /* 0x004fe20000000000 */
[-C--:B------:R-:W-:Y:S03]  /*1f990*/  HMMA.16816.F32.BF16 R68, R124, R112.reuse, R68 ;  /* 0x000000707c44723c */ /* 0x080fe60000041844 */
[----:B------:R-:W2:Y:S02]  /*1f9a0*/  LDSM.16.MT88.4 R120, [R212+0x9c00] ;  /* 0x009c0000d478783b */ /* 0x000ea40000004200 */
[----:B------:R-:W-:Y:S01]  /*1f9b0*/  IMAD.WIDE.U32 R106, R106, -0x2daee0ad, RZ ;  /* 0xd2511f536a6a7825 */ /* 0x000fe200078e00ff */
[C---:B------:R-:W-:Y:S05]  /*1f9c0*/  HMMA.16816.F32.BF16 R72, R128.reuse, R112, R72 ;  /* 0x000000708048723c */ /* 0x040fea0000041848 */
[----:B------:R-:W-:Y:S01]  /*1f9d0*/  LOP3.LUT R0, R3, R160, R164, 0x96, !PT ;  /* 0x000000a003007212 */ /* 0x000fe200078e96a4 */
[-C--:B------:R-:W-:Y:S05]  /*1f9e0*/  HMMA.16816.F32.BF16 R76, R128, R114.reuse, R76 ;  /* 0x00000072804c723c */ /* 0x080fea000004184c */
[--C-:B------:R-:W-:Y:S01]  /*1f9f0*/  SHF.R.U32.HI R3, RZ, 0x10, R106.reuse ;  /* 0x00000010ff037819 */ /* 0x100fe2000001166a */
[C---:B------:R-:W-:Y:S05]  /*1fa00*/  HMMA.16816.F32.BF16 R80, R124.reuse, R114, R80 ;  /* 0x000000727c50723c */ /* 0x040fea0000041850 */
[C---:B------:R-:W-:Y:S02]  /*1fa10*/  LOP3.LUT R2, R106.reuse, 0xffff, RZ, 0xc0, !PT ;  /* 0x0000ffff6a027812 */ /* 0x040fe400078ec0ff */
[----:B------:R-:W-:Y:S04]  /*1fa20*/  SHF.R.U32.HI R116, RZ, 0x18, R106 ;  /* 0x00000018ff747819 */ /* 0x000fe8000001166a */
[----:B------:R-:W-:Y:S02]  /*1fa30*/  LOP3.LUT R3, R3, 0xff, RZ, 0xc0, !PT ;  /* 0x000000ff03037812 */ /* 0x000fe400078ec0ff */
[----:B------:R-:W-:Y:S02]  /*1fa40*/  LOP3.LUT R117, R106, 0xff, RZ, 0xc0, !PT ;  /* 0x000000ff6a757812 */ /* 0x000fe400078ec0ff */
[----:B------:R-:W-:Y:S01]  /*1fa50*/  SHF.R.U32.HI R2, RZ, 0x8, R2 ;  /* 0x00000008ff027819 */ /* 0x000fe20000011602 */
[-C--:B----4-:R-:W-:Y:S03]  /*1fa60*/  HMMA.16816.F32.BF16 R84, R124, R108.reuse, R84 ;  /* 0x0000006c7c54723c */ /* 0x090fe60000041854 */
[----:B------:R-:W-:Y:S01]  /*1fa70*/  PRMT R183, R3, 0x5410, R116 ;  /* 0x0000541003b77816 */ /* 0x000fe20000000074 */
[----:B------:R-:W-:Y:S01]  /*1fa80*/  FADD.FTZ R116, R158, R138 ;  /* 0x0000008a9e747221 */ /* 0x000fe20000010000 */
[----:B------:R-:W-:Y:S01]  /*1fa90*/  LOP3.LUT R106, R107, R154, R164, 0x96, !PT ;  /* 0x0000009a6b6a7212 */ /* 0x000fe200078e96a4 */
[C---:B------:R-:W-:Y:S01]  /*1faa0*/  HMMA.16816.F32.BF16 R88, R128.reuse, R108, R88 ;  /* 0x0000006c8058723c */ /* 0x040fe20000041858 */
[----:B-1----:R-:W-:Y:S04]  /*1fab0*/  LDSM.16.MT88.4 R152, [R212+0xac00] ;  /* 0x00ac0000d498783b */ /* 0x002fe80000004200 */
[----:B------:R-:W-:Y:S01]  /*1fac0*/  SHF.R.U32.HI R3, RZ, 0x10, R0 ;  /* 0x00000010ff037819 */ /* 0x000fe20000011600 */
[-C--:B------:R-:W-:Y:S05]  /*1fad0*/  HMMA.16816.F32.BF16 R92, R128, R110.reuse, R92 ;  /* 0x0000006e805c723c */ /* 0x080fea000004185c */
[----:B------:R-:W-:Y:S01]  /*1fae0*/  PRMT R117, R117, 0x5410, R2 ;  /* 0x0000541075757816 */ /* 0x000fe20000000002 */
[----:B------:R-:W-:Y:S01]  /*1faf0*/  HMMA.16816.F32.BF16 R96, R124, R110, R96 ;  /* 0x0000006e7c60723c */ /* 0x000fe20000041860 */
[----:B------:R-:W-:Y:S04]  /*1fb00*/  LDSM.16.MT88.4 R108, [R214+0xbc00] ;  /* 0x00bc0000d66c783b */ /* 0x000fe80000004200 */
[----:B------:R-:W-:Y:S01]  /*1fb10*/  LOP3.LUT R105, R0, 0xff, RZ, 0xc0, !PT ;  /* 0x000000ff00697812 */ /* 0x000fe200078ec0ff */
[----:B------:R-:W-:Y:S01]  /*1fb20*/  FADD.FTZ R116, R146, R116 ;  /* 0x0000007492747221 */ /* 0x000fe20000010000 */
[----:B------:R-:W-:Y:S04]  /*1fb30*/  SHF.R.U32.HI R107, RZ, 0x18, R0 ;  /* 0x00000018ff6b7819 */ /* 0x000fe80000011600 */
[----:B------:R-:W-:Y:S02]  /*1fb40*/  LOP3.LUT R2, R0, 0xffff, RZ, 0xc0, !PT ;  /* 0x0000ffff00027812 */ /* 0x000fe400078ec0ff */
[----:B------:R-:W-:Y:S02]  /*1fb50*/  LOP3.LUT R3, R3, 0xff, RZ, 0xc0, !PT ;  /* 0x000000ff03037812 */ /* 0x000fe400078ec0ff */
[C---:B------:R-:W-:Y:S02]  /*1fb60*/  LOP3.LUT R0, R106.reuse, 0xffff, RZ, 0xc0, !PT ;  /* 0x0000ffff6a007812 */ /* 0x040fe400078ec0ff */
[----:B------:R-:W-:Y:S02]  /*1fb70*/  LOP3.LUT R100, R106, 0xff, RZ, 0xc0, !PT ;  /* 0x000000ff6a647812 */ /* 0x000fe400078ec0ff */
[----:B------:R-:W-:Y:S01]  /*1fb80*/  PRMT R177, R3, 0x5410, R107 ;  /* 0x0000541003b17816 */ /* 0x000fe2000000006b */
[----:B------:R-:W-:Y:S01]  /*1fb90*/  FADD.FTZ R107, R157, R137 ;  /* 0x000000899d6b7221 */ /* 0x000fe20000010000 */
[----:B------:R-:W-:Y:S02]  /*1fba0*/  SHF.R.U32.HI R2, RZ, 0x8, R2 ;  /* 0x00000008ff027819 */ /* 0x000fe40000011602 */
[----:B------:R-:W-:Y:S01]  /*1fbb0*/  SHF.R.U32.HI R0, RZ, 0x8, R0 ;  /* 0x00000008ff007819 */ /* 0x000fe20000011600 */
[----:B------:R-:W-:Y:S01]  /*1fbc0*/  FADD.FTZ R107, R151, R107 ;  /* 0x0000006b976b7221 */ /* 0x000fe20000010000 */
[----:B------:R-:W-:Y:S02]  /*1fbd0*/  SHF.R.U32.HI R3, RZ, 0x10, R106 ;  /* 0x00000010ff037819 */ /* 0x000fe4000001166a */
[----:B------:R-:W-:Y:S01]  /*1fbe0*/  PRMT R176, R105, 0x5410, R2 ;  /* 0x0000541069b07816 */ /* 0x000fe20000000002 */
[----:B------:R-:W-:Y:S01]  /*1fbf0*/  FADD.FTZ R105, R252, R136 ;  /* 0x00000088fc697221 */ /* 0x000fe20000010000 */
[----:B------:R-:W-:Y:S01]  /*1fc00*/  PRMT R180, R100, 0x5410, R0 ;  /* 0x0000541064b47816 */ /* 0x000fe20000000000 */
[----:B------:R-:W-:Y:S01]  /*1fc10*/  FADD.FTZ R100, R159, R139 ;  /* 0x0000008b9f647221 */ /* 0x000fe20000010000 */
[----:B------:R-:W-:Y:S01]  /*1fc20*/  F2FP.BF16.F32.PACK_AB R0, R204, R205 ;  /* 0x000000cdcc00723e */ /* 0x000fe200000010ff */
[----:B------:R-:W1:Y:S01]  /*1fc30*/  LDSM.16.MT88.4 R136, [R214+0x9c00] ;  /* 0x009c0000d688783b */ /* 0x000e620000004200 */
[----:B------:R-:W-:Y:S01]  /*1fc40*/  F2FP.BF16.F32.PACK_AB R2, R202, R203 ;  /* 0x000000cbca02723e */ /* 0x000fe200000010ff */
[----:B------:R-:W-:Y:S01]  /*1fc50*/  FADD.FTZ R105, R150, R105 ;  /* 0x0000006996697221 */ /* 0x000fe20000010000 */
[----:B------:R-:W-:Y:S02]  /*1fc60*/  LOP3.LUT R3, R3, 0xff, RZ, 0xc0, !PT ;  /* 0x000000ff03037812 */ /* 0x000fe400078ec0ff */
[----:B------:R-:W-:Y:S02]  /*1fc70*/  SHF.R.U32.HI R106, RZ, 0x18, R106 ;  /* 0x00000018ff6a7819 */ /* 0x000fe4000001166a */
[----:B------:R-:W-:Y:S02]  /*1fc80*/  LOP3.LUT R178, R178, R0, RZ, 0xc0, !PT ;  /* 0x00000000b2b27212 */ /* 0x000fe400078ec0ff */
[----:B------:R-:W-:Y:S02]  /*1fc90*/  LOP3.LUT R179, R179, R2, RZ, 0xc0, !PT ;  /* 0x00000002b3b37212 */ /* 0x000fe400078ec0ff */
[--C-:B------:R-:W-:Y:S02]  /*1fca0*/  HSET2.LE.AND R176, R176, R148.reuse, PT ;  /* 0x00000094b0b07233 */ /* 0x100fe40003803000 */
[--C-:B------:R-:W-:Y:S02]  /*1fcb0*/  HSET2.LE.AND R177, R177, R148.reuse, PT ;  /* 0x00000094b1b17233 */ /* 0x100fe40003803000 */
[----:B------:R-:W-:Y:S01]  /*1fcc0*/  PRMT R106, R3, 0x5410, R106 ;  /* 0x00005410036a7816 */ /* 0x000fe2000000006a */
[----:B------:R-:W-:Y:S01]  /*1fcd0*/  FADD.FTZ R3, R147, R100 ;  /* 0x0000006493037221 */ /* 0x000fe20000010000 */
[----:B------:R-:W-:Y:S02]  /*1fce0*/  F2FP.BF16.F32.PACK_AB R0, R200, R201 ;  /* 0x000000c9c800723e */ /* 0x000fe400000010ff */
[----:B---3--:R-:W-:Y:S01]  /*1fcf0*/  F2FP.BF16.F32.PACK_AB R2, R198, R199 ;  /* 0x000000c7c602723e */ /* 0x008fe200000010ff */
        /* <DEDUP_REMOVED lines=10> */
[--C-:B------:R-:W-:Y:S02]  /*1fda0*/  HSET2.LE.AND R182, R117, R148.reuse, PT ;  /* 0x0000009475b67233 */ /* 0x100fe40003803000 */
[-C--:B--2---:R-:W-:Y:S05]  /*1fdb0*/  HMMA.16816.F32.BF16 R116, R176, R120.reuse, R4 ;  /* 0x00000078b074723c */ /* 0x084fea0000041804 */
[--C-:B------:R-:W-:Y:S02]  /*1fdc0*/  HSET2.LE.AND R180, R180, R148.reuse, PT ;  /* 0x00000094b4b47233 */ /* 0x100fe40003803000 */
[--C-:B------:R-:W-:Y:S01]  /*1fdd0*/  HSET2.LE.AND R181, R106, R148.reuse, PT ;  /* 0x000000946ab57233 */ /* 0x100fe20003803000 */
[----:B------:R-:W-:Y:S03]  /*1fde0*/  FADD.FTZ R4, R245, R105 ;  /* 0x00000069f5047221 */ /* 0x000fe60000010000 */
[----:B------:R-:W-:Y:S01]  /*1fdf0*/  HSET2.LE.AND R183, R183, R148, PT ;  /* 0x00000094b7b77233 */ /* 0x000fe20003803000 */
[----:B------:R-:W-:Y:S01]  /*1fe00*/  IMAD.MOV.U32 R106, RZ, RZ, R103 ;  /* 0x000000ffff6a7224 */ /* 0x000fe200078e0067 */
[----:B------:R-:W-:Y:S02]  /*1fe10*/  F2FP.BF16.F32.PACK_AB R3, R190, R191 ;  /* 0x000000bfbe03723e */ /* 0x000fe400000010ff */
[----:B------:R-:W-:Y:S02]  /*1fe20*/  F2FP.BF16.F32.PACK_AB R0, R195, R194 ;  /* 0x000000c2c300723e */ /* 0x000fe400000010ff */
[----:B------:R-:W-:Y:S02]  /*1fe30*/  F2FP.BF16.F32.PACK_AB R2, R192, R193 ;  /* 0x000000c1c002723e */ /* 0x000fe400000010ff */
[----:B------:R-:W-:Y:S02]  /*1fe40*/  F2FP.BF16.F32.PACK_AB R100, R188, R189 ;  /* 0x000000bdbc64723e */ /* 0x000fe400000010ff */
[----:B------:R-:W-:Y:S01]  /*1fe50*/  LOP3.LUT R182, R182, R3, RZ, 0xc0, !PT ;  /* 0x00000003b6b67212 */ /* 0x000fe200078ec0ff */
[----:B------:R-:W-:Y:S01]  /*1fe60*/  FADD.FTZ R3, R246, R107 ;  /* 0x0000006bf6037221 */ /* 0x000fe20000010000 */
[----:B------:R-:W-:Y:S01]  /*1fe70*/  LOP3.LUT R180, R180, R0, RZ, 0xc0, !PT ;  /* 0x00000000b4b47212 */ /* 0x000fe200078ec0ff */
[----:B------:R-:W-:Y:S01]  /*1fe80*/  FADD.FTZ R0, R243, R197 ;  /* 0x000000c5f3007221 */ /* 0x000fe20000010000 */
[----:B------:R-:W-:Y:S01]  /*1fe90*/  LOP3.LUT R181, R181, R2, RZ, 0xc0, !PT ;  /* 0x00000002b5b57212 */ /* 0x000fe200078ec0ff */
[----:B------:R-:W-:Y:S01]  /*1fea0*/  FADD.FTZ R2, R244, R196 ;  /* 0x000000c4f4027221 */ /* 0x000fe20000010000 */
[----:B------:R-:W-:Y:S01]  /*1feb0*/  LOP3.LUT R183, R183, R100, RZ, 0xc0, !PT ;  /* 0x00000064b7b77212 */ /* 0x000fe200078ec0ff */
[----:B------:R-:W-:Y:S01]  /*1fec0*/  FADD.FTZ R5, R247, R0 ;  /* 0x00000000f7057221 */ /* 0x000fe20000010000 */
[----:B------:R-:W-:Y:S02]  /*1fed0*/  IMAD.MOV.U32 R100, RZ, RZ, R104 ;  /* 0x000000ffff647224 */ /* 0x000fe400078e0068 */
[----:B------:R-:W-:Y:S01]  /*1fee0*/  FADD.FTZ R0, R249, R2 ;  /* 0x00000002f9007221 */ /* 0x000fe20000010000 */
[----:B------:R-:W-:Y:S01]  /*1fef0*/  FADD.FTZ R2, R250, R3 ;  /* 0x00000003fa027221 */ /* 0x000fe20000010000 */
[----:B------:R-:W-:Y:S01]  /*1ff00*/  FADD.FTZ R3, R248, R4 ;  /* 0x00000004f8037221 */ /* 0x000fe20000010000 */
        /* <DEDUP_REMOVED lines=48> */
[----:B------:R2:W-:Y:S01]  /*20210*/  STL [R1+0x34], R4 ;  /* 0x0000340401007387 */ /* 0x0005e20000100800 */
[----:B------:R-:W-:Y:S01]  /*20220*/  FADD.FTZ R3, R203, R5 ;  /* 0x00000005cb037221 */ /* 0x000fe20000010000 */
[----:B------:R-:W-:Y:S01]  /*20230*/  FADD.FTZ R2, R191, R2 ;  /* 0x00000002bf027221 */ /* 0x000fe20000010000 */
[----:B------:R-:W-:Y:S01]  /*20240*/  FADD.FTZ R0, R189, R0 ;  /* 0x00000000bd007221 */ /* 0x000fe20000010000 */
[----:B------:R-:W-:Y:S04]  /*20250*/  HMMA.16816.F32.BF16 R96, R176, R110, R96 ;  /* 0x0000006eb060723c */ /* 0x000fe80000041860 */
[----:B------:R-:W-:Y:S01]  /*20260*/  FADD.FTZ R3, R202, R3 ;  /* 0x00000003ca037221 */ /* 0x000fe20000010000 */
[----:B------:R-:W-:Y:S01]  /*20270*/  FADD.FTZ R2, R190, R2 ;  /* 0x00000002be027221 */ /* 0x000fe20000010000 */
[----:B------:R-:W-:Y:S01]  /*20280*/  FADD.FTZ R0, R188, R0 ;  /* 0x00000000bc007221 */ /* 0x000fe20000010000 */
[----:B------:R-:W-:Y:S02]  /*20290*/  IMAD.MOV.U32 R108, RZ, RZ, R101 ;  /* 0x000000ffff6c7224 */ /* 0x000fe400078e0065 */
[----:B------:R2:W-:Y:S02]  /*202a0*/  STL [R1+0x48], R3 ;  /* 0x0000480301007387 */ /* 0x0005e40000100800 */
[----:B------:R-:W-:Y:S02]  /*202b0*/  IMAD.MOV.U32 R107, RZ, RZ, R102 ;  /* 0x000000ffff6b7224 */ /* 0x000fe400078e0066 */
[----:B------:R2:W-:Y:S04]  /*202c0*/  STL [R1+0x4c], R2 ;  /* 0x00004c0201007387 */ /* 0x0005e80000100800 */
[----:B------:R2:W-:Y:S01]  /*202d0*/  STL [R1+0x50], R0 ;  /* 0x0000500001007387 */ /* 0x0005e20000100800 */
[----:B------:R-:W-:Y:S06]  /*202e0*/  @P0 BRA `(.L_x_900) ;  /* 0xffffff8c00b40947 */ /* 0x000fec000383ffff */
.L_x_899:
        /* <DEDUP_REMOVED lines=8> */
[----:B-1----:R-:W-:-:S04]  /*20370*/  SHF.R.S32.HI R44, RZ, 0x1f, R45 ;  /* 0x0000001fff2c7819 */ /* 0x002fc8000001142d */
[CC--:B------:R-:W-:Y:S02]  /*20380*/  LEA.HI R38, R44.reuse, R45.reuse, RZ, 0x2 ;  /* 0x0000002d2c267211 */ /* 0x0c0fe400078f10ff */
[----:B------:R-:W-:Y:S01]  /*20390*/  LEA.HI R44, R44, R45, RZ, 0x5 ;  /* 0x0000002d2c2c7211 */ /* 0x000fe200078f28ff */
[----:B--2---:R-:W1:Y:S04]  /*203a0*/  SHFL.BFLY PT, R0, R3, 0x2, 0x1f ;  /* 0x0c401f0003007f89 */ /* 0x004e6800000e0000 */
[----:B---3--:R-:W2:Y:S01]  /*203b0*/  SHFL.BFLY PT, R4, R2, 0x2, 0x1f ;  /* 0x0c401f0002047f89 */ /* 0x008ea200000e0000 */
[----:B-1----:R-:W-:-:S03]  /*203c0*/  FADD.FTZ R0, R0, R3 ;  /* 0x0000000300007221 */ /* 0x002fc60000010000 */
[----:B----4-:R-:W1:Y:S01]  /*203d0*/  SHFL.BFLY PT, R3, R8, 0x2, 0x1f ;  /* 0x0c401f0008037f89 */ /* 0x010e6200000e0000 */
[----:B--2---:R-:W-:-:S03]  /*203e0*/  FADD.FTZ R4, R4, R2 ;  /* 0x0000000204047221 */ /* 0x004fc60000010000 */
[----:B------:R-:W2:Y:S04]  /*203f0*/  SHFL.BFLY PT, R2, R7, 0x2, 0x1f ;  /* 0x0c401f0007027f89 */ /* 0x000ea800000e0000 */
[----:B------:R-:W3:Y:S04]  /*20400*/  SHFL.BFLY PT, R5, R0, 0x1, 0x1f ;  /* 0x0c201f0000057f89 */ /* 0x000ee800000e0000 */
[----:B------:R-:W4:Y:S01]  /*20410*/  SHFL.BFLY PT, R6, R4, 0x1, 0x1f ;  /* 0x0c201f0004067f89 */ /* 0x000f2200000e0000 */
[----:B-1----:R-:W-:Y:S01]  /*20420*/  FADD.FTZ R3, R3, R8 ;  /* 0x0000000803037221 */ /* 0x002fe20000010000 */
[----:B--2---:R-:W-:-:S04]  /*20430*/  FADD.FTZ R2, R2, R7 ;  /* 0x0000000702027221 */ /* 0x004fc80000010000 */
[----:B------:R-:W1:Y:S01]  /*20440*/  SHFL.BFLY PT, R8, R3, 0x1, 0x1f ;  /* 0x0c201f0003087f89 */ /* 0x000e6200000e0000 */
[----:B---3--:R-:W-:-:S03]  /*20450*/  FADD.FTZ R40, R0, R5 ;  /* 0x0000000500287221 */ /* 0x008fc60000010000 */
[----:B------:R-:W2:Y:S01]  /*20460*/  SHFL.BFLY PT, R7, R2, 0x1, 0x1f ;  /* 0x0c201f0002077f89 */ /* 0x000ea200000e0000 */
[----:B------:R-:W-:Y:S01]  /*20470*/  MOV R0, 0x3f800000 ;  /* 0x3f80000000007802 */ /* 0x000fe20000000f00 */
[----:B----4-:R-:W-:Y:S01]  /*20480*/  FADD.FTZ R39, R4, R6 ;  /* 0x0000000604277221 */ /* 0x010fe20000010000 */
[----:B------:R-:W-:Y:S02]  /*20490*/  FSETP.NE.FTZ.AND P5, PT, R40, RZ, PT ;  /* 0x000000ff2800720b */ /* 0x000fe40003fb5000 */
[----:B------:R-:W-:Y:S02]  /*204a0*/  LOP3.LUT R6, R38, 0xfffffffc, RZ, 0xc0, !PT ;  /* 0xfffffffc26067812 */ /* 0x000fe400078ec0ff */
[----:B------:R-:W-:Y:S02]  /*204b0*/  FSETP.NE.FTZ.AND P4, PT, R39, RZ, PT ;  /* 0x000000ff2700720b */ /* 0x000fe40003f95000 */
[----:B------:R-:W-:Y:S02]  /*204c0*/  SHF.R.S32.HI R5, RZ, 0x5, R44 ;  /* 0x00000005ff057819 */ /* 0x000fe4000001142c */
[----:B------:R-:W-:-:S02]  /*204d0*/  IADD3 R6, -R6, R45, RZ ;  /* 0x0000002d06067210 */ /* 0x000fc40007ffe1ff */
[----:B------:R-:W-:Y:S02]  /*204e0*/  MOV R4, 0x3f800000 ;  /* 0x3f80000000047802 */ /* 0x000fe40000000f00 */
[----:B------:R-:W-:Y:S01]  /*204f0*/  LEA R43, R5, R6, 0x8 ;  /* 0x00000006052b7211 */ /* 0x000fe200078e40ff */
[----:B------:R-:W3:Y:S01]  /*20500*/  @P5 MUFU.RCP R0, R40 ;  /* 0x0000002800005308 */ /* 0x000ee20000001000 */
[----:B------:R-:W-:Y:S01]  /*20510*/  SHF.R.S32.HI R38, RZ, 0x2, R38 ;  /* 0x00000002ff267819 */ /* 0x000fe20000011426 */
[----:B-1----:R-:W-:Y:S01]  /*20520*/  FADD.FTZ R41, R3, R8 ;  /* 0x0000000803297221 */ /* 0x002fe20000010000 */
[----:B--2---:R-:W-:-:S04]  /*20530*/  FADD.FTZ R42, R2, R7 ;  /* 0x00000007022a7221 */ /* 0x004fc80000010000 */
[----:B------:R-:W-:Y:S01]  /*20540*/  FSETP.NE.FTZ.AND P3, PT, R41, RZ, PT ;  /* 0x000000ff2900720b */ /* 0x000fe20003f75000 */
[----:B------:R-:W-:Y:S01]  /*20550*/  @P4 MUFU.RCP R4, R39 ;  /* 0x0000002700044308 */ /* 0x000fe20000001000 */
[----:B------:R-:W-:Y:S02]  /*20560*/  MOV R2, 0x3f800000 ;  /* 0x3f80000000027802 */ /* 0x000fe40000000f00 */
[----:B------:R-:W-:Y:S01]  /*20570*/  FSETP.NE.FTZ.AND P2, PT, R42, RZ, PT ;  /* 0x000000ff2a00720b */ /* 0x000fe20003f55000 */
[----:B---3--:R-:W-:-:S08]  /*20580*/  FMUL.FTZ R0, R0, UR4 ;  /* 0x0000000400007c20 */ /* 0x008fd00008410000 */
        /* <DEDUP_REMOVED lines=26> */
[----:B-1----:R-:W-:Y:S01]  /*20730*/  FMUL.FTZ R2, R2, UR4 ;  /* 0x0000000402027c20 */ /* 0x002fe20008410000 */
[----:B------:R-:W-:Y:S01]  /*20740*/  FMUL.FTZ R3, R4, UR4 ;  /* 0x0000000404037c20 */ /* 0x000fe20008410000 */
        /* <DEDUP_REMOVED lines=29> */
[C---:B------:R-:W-:Y:S01]  /*20920*/  FMUL.FTZ R118, R3.reuse, R118 ;  /* 0x0000007603767220 */ /* 0x040fe20000410000 */
        /* <DEDUP_REMOVED lines=28> */
[C---:B------:R-:W-:Y:S01]  /*20af0*/  FMUL.FTZ R34, R3.reuse, R119 ;  /* 0x0000007703227220 */ /* 0x040fe20000410000 */
        /* <DEDUP_REMOVED lines=24> */
[----:B-1----:R-:W-:Y:S01]  /*20c80*/  ULEA UR4, UR4, UR6, 0x18 ;  /* 0x0000000604047291 */ /* 0x002fe2000f8ec03f */
[----:B------:R-:W-:-:S02]  /*20c90*/  SHF.L.U32 R3, R4, 0x6, RZ ;  /* 0x0000000604037819 */ /* 0x000fc400000006ff */
[----:B------:R-:W-:Y:S01]  /*20ca0*/  IADD3 R0, R2, -R0, RZ ;  /* 0x8000000002007210 */ /* 0x000fe20007ffe0ff */
[----:B------:R-:W-:Y:S01]  /*20cb0*/  @UP0 ULDC.64 UR6, c[0x0][0x298] ;  /* 0x0000a60000060ab9 */ /* 0x000fe20000000a00 */
[----:B------:R-:W-:Y:S01]  /*20cc0*/  LOP3.LUT R2, R3, 0xc0, RZ, 0xc0, !PT ;  /* 0x000000c003027812 */ /* 0x000fe200078ec0ff */
[----:B------:R-:W-:Y:S01]  /*20cd0*/  @UP0 UIMAD.WIDE.U32 UR10, UR15, UR6, URZ ;  /* 0x000000060f0a02a5 */ /* 0x000fe2000f8e003f */
        /* <DEDUP_REMOVED lines=43> */
[----:B------:R-:W-:Y:S01]  /*20f90*/  STS [R3], R26 ;  /* 0x0000001a03007388 */ /* 0x000fe20000000800 */
        /* <DEDUP_REMOVED lines=26> */
[----:B------:R-:W-:Y:S04]  /*21140*/  STS [R0+0x3000], R19 ;  /* 0x0030001300007388 */ /* 0x000fe80000000800 */
[----:B------:R4:W-:Y:S04]  /*21150*/  STS [R2+0x3000], R15 ;  /* 0x0030000f02007388 */ /* 0x0009e80000000800 */
[----:B------:R4:W-:Y:S04]  /*21160*/  STS [R2+0x3200], R14 ;  /* 0x0032000e02007388 */ /* 0x0009e80000000800 */
[----:B------:R4:W-:Y:S01]  /*21170*/  STS [R4+0x2000], R13 ;  /* 0x0020000d04007388 */ /* 0x0009e20000000800 */
[----:B-1----:R-:W-:-:S03]  /*21180*/  F2FP.BF16.F32.PACK_AB R17, R93, R92 ;  /* 0x0000005c5d11723e */ /* 0x002fc600000010ff */
[----:B------:R1:W-:Y:S01]  /*21190*/  STS [R4+0x2200], R12 ;  /* 0x0022000c04007388 */ /* 0x0003e20000000800 */
[----:B--2---:R-:W-:-:S03]  /*211a0*/  F2FP.BF16.F32.PACK_AB R16, R95, R94 ;  /* 0x0000005e5f10723e */ /* 0x004fc600000010ff */
[----:B------:R2:W-:Y:S01]  /*211b0*/  STS [R3+0x2000], R9 ;  /* 0x0020000903007388 */ /* 0x0005e20000000800 */
[----:B---3--:R-:W3:Y:S03]  /*211c0*/  S2R R18, SR_TID.X ;  /* 0x0000000000127919 */ /* 0x008ee60000002100 */
[----:B------:R2:W-:Y:S01]  /*211d0*/  STS [R3+0x2200], R8 ;  /* 0x0022000803007388 */ /* 0x0005e20000000800 */
[----:B----4-:R-:W-:-:S03]  /*211e0*/  F2FP.BF16.F32.PACK_AB R15, R75, R74 ;  /* 0x0000004a4b0f723e */ /* 0x010fc600000010ff */
[----:B------:R4:W-:Y:S01]  /*211f0*/  STS [R4+0x3000], R11 ;  /* 0x0030000b04007388 */ /* 0x0009e20000000800 */
[----:B------:R-:W-:-:S03]  /*21200*/  F2FP.BF16.F32.PACK_AB R14, R81, R80 ;  /* 0x00000050510e723e */ /* 0x000fc600000010ff */
[----:B------:R3:W-:Y:S01]  /*21210*/  STS [R4+0x3200], R10 ;  /* 0x0032000a04007388 */ /* 0x0007e20000000800 */
[----:B------:R-:W-:-:S03]  /*21220*/  F2FP.BF16.F32.PACK_AB R13, R83, R82 ;  /* 0x00000052530d723e */ /* 0x000fc600000010ff */
[----:B------:R3:W-:Y:S01]  /*21230*/  STS [R3+0x3000], R7 ;  /* 0x0030000703007388 */ /* 0x0007e20000000800 */
[----:B-1----:R-:W-:-:S03]  /*21240*/  F2FP.BF16.F32.PACK_AB R12, R77, R76 ;  /* 0x0000004c4d0c723e */ /* 0x002fc600000010ff */
[----:B------:R1:W-:Y:S01]  /*21250*/  STS [R3+0x3200], R6 ;  /* 0x0032000603007388 */ /* 0x0003e20000000800 */
[----:B--2---:R-:W-:-:S03]  /*21260*/  F2FP.BF16.F32.PACK_AB R9, R87, R86 ;  /* 0x000000565709723e */ /* 0x004fc600000010ff */
[----:B------:R2:W-:Y:S01]  /*21270*/  STS [R0+0x4000], R5 ;  /* 0x0040000500007388 */ /* 0x0005e20000000800 */
[----:B------:R-:W-:Y:S02]  /*21280*/  F2FP.BF16.F32.PACK_AB R8, R89, R88 ;  /* 0x000000585908723e */ /* 0x000fe400000010ff */
[----:B----4-:R-:W-:Y:S02]  /*21290*/  F2FP.BF16.F32.PACK_AB R11, R79, R78 ;  /* 0x0000004e4f0b723e */ /* 0x010fe400000010ff */
[----:B---3--:R-:W-:Y:S02]  /*212a0*/  F2FP.BF16.F32.PACK_AB R10, R85, R84 ;  /* 0x00000054550a723e */ /* 0x008fe400000010ff */
[----:B------:R-:W-:Y:S02]  /*212b0*/  F2FP.BF16.F32.PACK_AB R7, R91, R90 ;  /* 0x0000005a5b07723e */ /* 0x000fe400000010ff */
[----:B-1----:R-:W-:Y:S02]  /*212c0*/  F2FP.BF16.F32.PACK_AB R6, R97, R96 ;  /* 0x000000606106723e */ /* 0x002fe400000010ff */
        /* <DEDUP_REMOVED lines=9> */
.L_x_903:
        /* <DEDUP_REMOVED lines=45> */
.L_x_904:
[----:B------:R-:W-:Y:S05]  /*21630*/  @P1 BRA `(.L_x_905) ;  /* 0x0000000000181947 */ /* 0x000fea0003800000 */
[----:B------:R-:W1:Y:S01]  /*21640*/  LDC R0, c[0x0][0x2c4] ;  /* 0x0000b100ff007b82 */ /* 0x000e620000000800 */
[----:B------:R-:W-:Y:S02]  /*21650*/  ISETP.NE.AND P0, PT, RZ, UR9, PT ;  /* 0x00000009ff007c0c */ /* 0x000fe4000bf05270 */
[----:B------:R-:W-:-:S05]  /*21660*/  MOV R11, 0x1 ;  /* 0x00000001000b7802 */ /* 0x000fca0000000f00 */
[----:B------:R-:W2:Y:S08]  /*21670*/  LDC R4, c[0x0][0x270] ;  /* 0x00009c00ff047b82 */ /* 0x000eb00000000800 */
[----:B-1----:R-:W2:Y:S02]  /*21680*/  @P0 LDC R0, c[0x0][0x2e4] ;  /* 0x0000b900ff000b82 */ /* 0x002ea40000000800 */
[----:B--2---:R-:W-:-:S07]  /*21690*/  IMAD R4, R0, R4, RZ ;  /* 0x0000000400047224 */ /* 0x004fce00078e02ff */
.L_x_905:
        /* <DEDUP_REMOVED lines=85> */
.L_x_907:
[----:B------:R-:W-:Y:S05]  /*21bf0*/  BSYNC B0 ;  /* 0x0000000000007941 */ /* 0x000fea0003800000 */
.L_x_906:
        /* <DEDUP_REMOVED lines=42> */
.L_x_909:
[----:B------:R-:W-:Y:S05]  /*21ea0*/  BSYNC B0 ;  /* 0x0000000000007941 */ /* 0x000fea0003800000 */
.L_x_908:
        /* <DEDUP_REMOVED lines=24> */
.L_x_911:
[----:B------:R-:W-:Y:S05]  /*22030*/  BSYNC B0 ;  /* 0x0000000000007941 */ /* 0x000fea0003800000 */
.L_x_910:
        /* <DEDUP_REMOVED lines=24> */
.L_x_913:
[----:B------:R-:W-:Y:S05]  /*221c0*/  BSYNC B0 ;  /* 0x0000000000007941 */ /* 0x000fea0003800000 */
.L_x_912:
        /* <DEDUP_REMOVED lines=23> */
.L_x_914:
        /* <DEDUP_REMOVED lines=12> */
.L_x_1225:


//--------------------- .text._ZN5flash16flash_fwd_kernelI23Flash_fwd_kernel_traitsILi96ELi128ELi64ELi4ELb0ELb0EN7cutlass10bfloat16_tE19Flash_kernel_traitsILi96ELi128ELi64ELi4ES3_EELb1ELb0ELb1ELb0ELb0ELb0ELb0ELb1EEEvNS_16Flash_fwd_paramsE --------------------------
	.section	.text._ZN5flash16flash_fwd_kernelI23Flash_fwd_kernel_traitsILi96ELi128ELi64ELi4ELb0ELb0EN7cutlass10bfloat16_tE19Flash_kernel_traitsILi96ELi128ELi64ELi4ES3_EELb1ELb0ELb1ELb0ELb0ELb0ELb0ELb1EEEvNS_16Flash_fwd_paramsE,"ax",@progbits
	.align	128
        .global         _ZN5flash16flash_fwd_kernelI23Flash_fwd_kernel_traitsILi96ELi128ELi64ELi4ELb0ELb0EN7cutlass10bfloat16_tE19Flash_kernel_traitsILi96ELi128ELi64ELi4ES3_EELb1ELb0ELb1ELb0ELb0ELb0ELb0ELb1EEEvNS_16Flash_fwd_paramsE
        .type           _ZN5flash16flash_fwd_kernelI23Flash_fwd_kernel_traitsILi96ELi128ELi64ELi4ELb0ELb0EN7cutlass10bfloat16_tE19Flash_kernel_traitsILi96ELi128ELi64ELi4ES3_EELb1ELb0ELb1ELb0ELb0ELb0ELb0ELb1EEEvNS_16Flash_fwd_paramsE,@function
        .size           _ZN5flash16flash_fwd_kernelI23Flash_fwd_kernel_traitsILi96ELi128ELi64ELi4ELb0ELb0EN7cutlass10bfloat16_tE19Flash_kernel_traitsILi96ELi128ELi64ELi4ES3_EELb1ELb0ELb1ELb0ELb0ELb0ELb0ELb1EEEvNS_16Flash_fwd_paramsE,(.L_x_1203 - _ZN5flash16flash_fwd_kernelI23Flash_fwd_kernel_traitsILi96ELi128ELi64ELi4ELb0ELb0EN7cutlass10bfloat16_tE19Flash_kernel_traitsILi96ELi128ELi64ELi4ES3_EELb1ELb0ELb1ELb0ELb0ELb0ELb0ELb1EEEvNS_16Flash_fwd_paramsE)
        .other          _ZN5flash16flash_fwd_kernelI23Flash_fwd_kernel_traitsILi96ELi128ELi64ELi4ELb0ELb0EN7cutlass10bfloat16_tE19Flash_kernel_traitsILi96ELi128ELi64ELi4ES3_EELb1ELb0ELb1ELb0ELb0ELb0ELb0ELb1EEEvNS_16Flash_fwd_paramsE,@"STO_CUDA_ENTRY STV_DEFAULT"
_ZN5flash16flash_fwd_kernelI23Flash_fwd_kernel_traitsILi96ELi128ELi64ELi4ELb0ELb0EN7cutlass10bfloat16_tE19Flash_kernel_traitsILi96ELi128ELi64ELi4ES3_EELb1ELb0ELb1ELb0ELb0ELb0ELb0ELb1EEEvNS_16Flash_fwd_paramsE:
.text._ZN5flash16flash_fwd_kernelI23Flash_fwd_kernel_traitsILi96ELi128ELi64ELi4ELb0ELb0EN7cutlass10bfloat16_tE19Flash_kernel_traitsILi96ELi128ELi64ELi4ES3_EELb1ELb0ELb1ELb0ELb0ELb0ELb0ELb1EEEvNS_16Flash_fwd_paramsE:
[----:B------:R-:W1:Y:S08]  /*0000*/  LDC R1, c[0x0][0x28] ;  /* 0x00000a00ff017b82 */ /* 0x000e700000000800 */
[----:B------:R-:W2:Y:S01]  /*0010*/  LDC.64 R172, c[0x0][0x198] ;  /* 0x00006600ffac7b82 */ /* 0x000ea20000000a00 */
[----:B------:R-:W-:Y:S01]  /*0020*/  BSSY B2, `(.L_x_915) ;  /* 0x0000003000027945 */ /* 0x000fe20003800000 */
[----:B-1----:R-:W-:-:S06]  /*0030*/  IADD3 R1, R1, -0x2a0, RZ ;  /* 0xfffffd6001017810 */ /* 0x002fcc0007ffe0ff */
[----:B--2---:R-:W-:Y:S05]  /*0040*/  CALL.REL.NOINC `($_ZN5flash16flash_fwd_kernelI23Flash_fwd_kernel_traitsILi96ELi128ELi64ELi4ELb0ELb0EN7cutlass10bfloat16_tE19Flash_kernel_traitsILi96ELi128ELi64ELi4ES3_EELb1ELb0ELb1ELb0ELb0ELb0ELb0ELb1EEEvNS_16Flash_fwd_paramsE$_ZN5flash22compute_attn_1rowblockI23Flash_fwd_kernel_traitsILi96ELi128ELi64ELi4ELb0ELb0EN7cutlass10bfloat16_tE19Flash_kernel_traitsILi96ELi128ELi64ELi4ES3_EELb1ELb0ELb1ELb0ELb0ELb0ELb0ELb1ENS_16Flash_fwd_paramsEEEvRKT8_iii) ;  /* 0x0000000000087944 */ /* 0x004fea0003c00000 */
[----:B------:R-:W-:Y:S05]  /*0050*/  BSYNC B2 ;  /* 0x0000000000027941 */ /* 0x000fea0003800000 */
.L_x_915:
[----:B------:R-:W-:Y:S05]  /*0060*/  EXIT ;  /* 0x000000000000794d */ /* 0x000fea0003800000 */
        .type           $_ZN5flash16flash_fwd_kernelI23Flash_fwd_kernel_traitsILi96ELi128ELi64ELi4ELb0ELb0EN7cutlass10bfloat16_tE19Flash_kernel_traitsILi96ELi128ELi64ELi4ES3_EELb1ELb0ELb1ELb0ELb0ELb0ELb0ELb1EEEvNS_16Flash_fwd_paramsE$_ZN5flash22compute_attn_1rowblockI23Flash_fwd_kernel_traitsILi96ELi128ELi64ELi4ELb0ELb0EN7cutlass10bfloat16_tE19Flash_kernel_traitsILi96ELi128ELi64ELi4ES3_EELb1ELb0ELb1ELb0ELb0ELb0ELb0ELb1ENS_16Flash_fwd_paramsEEEvRKT8_iii,@function
        .size           $_ZN5flash16flash_fwd_kernelI23Flash_fwd_kernel_traitsILi96ELi128ELi64ELi4ELb0ELb0EN7cutlass10bfloat16_tE19Flash_kernel_traitsILi96ELi128ELi64ELi4ES3_EELb1ELb0ELb1ELb0ELb0ELb0ELb0ELb1EEEvNS_16Flash_fwd_paramsE$_ZN5flash22compute_attn_1rowblockI23Flash_fwd_kernel_traitsILi96ELi128ELi64ELi4ELb0ELb0EN7cutlass10bfloat16_tE19Flash_kernel_traitsILi96ELi128ELi64ELi4ES3_EELb1ELb0ELb1ELb0ELb0ELb0ELb0ELb1ENS_16Flash_fwd_paramsEEEvRKT8_iii,(.L_x_1203 - $_ZN5flash16flash_fwd_kernelI23Flash_fwd_kernel_traitsILi96ELi128ELi64ELi4ELb0ELb0EN7cutlass10bfloat16_tE19Flash_kernel_traitsILi96ELi128ELi64ELi4ES3_EELb1ELb0ELb1ELb0ELb0ELb0ELb0ELb1EEEvNS_16Flash_fwd_paramsE$_ZN5flash22compute_attn_1rowblockI23Flash_fwd_kernel_traitsILi96ELi128ELi64ELi4ELb0ELb0EN7cutlass10bfloat16_tE19Flash_kernel_traitsILi96ELi128ELi64ELi4ES3_EELb1ELb0ELb1ELb0ELb0ELb0ELb0ELb1ENS_16Flash_fwd_paramsEEEvRKT8_iii)
$_ZN5flash16flash_fwd_kernelI23Flash_fwd_kernel_traitsILi96ELi128ELi64ELi4ELb0ELb0EN7cutlass10bfloat16_tE19Flash_kernel_traitsILi96ELi128ELi64ELi4ES3_EELb1ELb0ELb1ELb0ELb0ELb0ELb0ELb1EEEvNS_16Flash_fwd_paramsE$_ZN5flash22compute_attn_1rowblockI23Flash_fwd_kernel_traitsILi96ELi128ELi64ELi4ELb0ELb0EN7cutlass10bfloat16_tE19Flash_kernel_traitsILi96ELi128ELi64ELi4ES3_EELb1ELb0ELb1ELb0ELb0ELb0ELb0ELb1ENS_16Flash_fwd_paramsEEEvRKT8_iii:
[----:B------:R-:W-:Y:S02]  /*0070*/  ULDC.64 UR4, c[0x0][0x208] ;  /* 0x0000820000047ab9 */ /* 0x000fe40000000a00 */
[----:B------:R-:W2:Y:S04]  /*0080*/  LD.E.U8 R0, desc[UR4][R172.64+0x1a4] ;  /* 0x0001a404ac007980 */ /* 0x000ea8000c101100 */
[----:B------:R-:W3:Y:S01]  /*0090*/  LD.E.64 R160, desc[UR4][R172.64+0x190] ;  /* 0x00019004aca07980 */ /* 0x000ee2000c101b00 */
[----:B------:R-:W-:Y:S01]  /*00a0*/  S2UR UR8, SR_CTAID.Y ;  /* 0x00000000000879c3 */ /* 0x000fe20000002600 */
[----:B------:R-:W1:Y:S02]  /*00b0*/  S2R R149, SR_TID.X ;  /* 0x0000000000957919 */ /* 0x000e640000002100 */
[----:B------:R-:W4:Y:S05]  /*00c0*/  LD.E.64 R4, desc[UR4][R172.64+0x198] ;  /* 0x00019804ac047980 */ /* 0x000f2a000c101b00 */
[----:B------:R-:W-:Y:S01]  /*00d0*/  S2UR UR7, SR_CTAID.X ;  /* 0x00000000000779c3 */ /* 0x000fe20000002500 */
[----:B------:R-:W4:Y:S04]  /*00e0*/  LD.E R8, desc[UR4][R172.64+0x60] ;  /* 0x00006004ac087980 */ /* 0x000f28000c101900 */
[----:B------:R-:W5:Y:S03]  /*00f0*/  LD.E.U8 R192, desc[UR4][R172.64+0x178] ;  /* 0x00017804acc07980 */ /* 0x000f66000c101100 */
[----:B------:R-:W1:Y:S02]  /*0100*/  S2UR UR6, SR_CTAID.Z ;  /* 0x00000000000679c3 */ /* 0x000e640000002700 */
[----:B-1----:R-:W-:-:S06]  /*0110*/  ULOP3.LUT UR6, UR6, UR7, UR8, 0xfe, !UPT ;  /* 0x0000000706067292 */ /* 0x002fcc000f8efe08 */
[----:B------:R-:W-:-:S13]  /*0120*/  LOP3.LUT P2, RZ, R149, UR6, RZ, 0xfc, !PT ;  /* 0x0000000695ff7c12 */ /* 0x000fda000f84fcff */
[----:B------:R-:W4:Y:S01]  /*0130*/  @!P2 LD.E.64 R6, desc[UR4][R172.64+0x1a8] ;  /* 0x0001a804ac06a980 */ /* 0x000f22000c101b00 */
[----:B--2---:R-:W-:-:S13]  /*0140*/  ISETP.NE.AND P1, PT, R0, RZ, PT ;  /* 0x000000ff0000720c */ /* 0x004fda0003f25270 */
[----:B---3--:R-:W2:Y:S04]  /*0150*/  @P1 LD.E.64 R160, desc[UR4][R160.64] ;  /* 0x00000004a0a01980 */ /* 0x008ea8000c101b00 */
[----:B------:R-:W3:Y:S04]  /*0160*/  @P1 LD.E R0, desc[UR4][R172.64+0x1a0] ;  /* 0x0001a004ac001980 */ /* 0x000ee8000c101900 */
[----:B----4-:R-:W3:Y:S04]  /*0170*/  @P1 LD.E.64 R2, desc[UR4][R4.64] ;  /* 0x0000000404021980 */ /* 0x010ee8000c101b00 */
[----:B--2---:R1:W-:Y:S04]  /*0180*/  @!P2 ST.E.64 desc[UR4][R6.64], R160 ;  /* 0x000000a00600a985 */ /* 0x0043e8000c101b04 */
[----:B-1----:R-:W2:Y:S01]  /*0190*/  @!P2 LD.E.64 R6, desc[UR4][R172.64+0x1a8] ;  /* 0x0001a804ac06a980 */ /* 0x002ea2000c101b00 */
[----:B---3--:R-:W-:-:S05]  /*01a0*/  @P1 IADD3 R0, P0, R0, R2, RZ ;  /* 0x0000000200001210 */ /* 0x008fca0007f1e0ff */
[----:B------:R-:W-:Y:S02]  /*01b0*/  @P1 IMAD.X R2, RZ, RZ, R3, P0 ;  /* 0x000000ffff021224 */ /* 0x000fe400000e0603 */
[----:B------:R-:W-:Y:S02]  /*01c0*/  @P1 IMAD.MOV.U32 R4, RZ, RZ, R0 ;  /* 0x000000ffff041224 */ /* 0x000fe400078e0000 */
[----:B------:R-:W-:Y:S02]  /*01d0*/  @P1 IMAD.MOV.U32 R5, RZ, RZ, R2 ;  /* 0x000000ffff051224 */ /* 0x000fe400078e0002 */
[----:B------:R-:W-:Y:S02]  /*01e0*/  @!P2 IMAD.MOV.U32 R2, RZ, RZ, R4 ;  /* 0x000000ffff02a224 */ /* 0x000fe400078e0004 */
[----:B------:R-:W-:Y:S01]  /*01f0*/  @!P2 IMAD.MOV.U32 R3, RZ, RZ, R5 ;  /* 0x000000ffff03a224 */ /* 0x000fe200078e0005 */
[----:B------:R-:W1:Y:S04]  /*0200*/  S2R R159, SR_CTAID.Y ;  /* 0x00000000009f7919 */ /* 0x000e680000002600 */
[----:B--2---:R2:W-:Y:S04]  /*0210*/  @!P2 ST.E.64 desc[UR4][R6.64+0x8], R2 ;  /* 0x000008020600a985 */ /* 0x0045e8000c101b04 */
[----:B--2---:R-:W2:Y:S01]  /*0220*/  LD.E.64 R2, desc[UR4][R172.64+0xe0] ;  /* 0x0000e004ac027980 */ /* 0x004ea2000c101b00 */
[----:B------:R-:W-:-:S03]  /*0230*/  IMAD.MOV.U32 R9, RZ, RZ, -0x1 ;  /* 0xffffffffff097424 */ /* 0x000fc600078e00ff */
[----:B------:R-:W3:Y:S01]  /*0240*/  LD.E.64 R6, desc[UR4][R172.64+0xf0] ;  /* 0x0000f004ac067980 */ /* 0x000ee2000c101b00 */
[----:B--2---:R-:W-:-:S04]  /*0250*/  ISETP.NE.U32.AND P1, PT, R2, RZ, PT ;  /* 0x000000ff0200720c */ /* 0x004fc80003f25070 */
[----:B------:R-:W-:Y:S01]  /*0260*/  ISETP.NE.AND.EX P1, PT, R3, RZ, PT, P1 ;  /* 0x000000ff0300720c */ /* 0x000fe20003f25310 */
[----:B-1----:R-:W-:-:S12]  /*0270*/  IMAD.WIDE R2, R159, 0x4, R2 ;  /* 0x000000049f027825 */ /* 0x002fd800078e0202 */
[----:B------:R-:W2:Y:S04]  /*0280*/  @P1 LD.E R9, desc[UR4][R2.64] ;  /* 0x0000000402091980 */ /* 0x000ea8000c101900 */
[----:B------:R-:W4:Y:S04]  /*0290*/  @P1 LD.E R0, desc[UR4][R2.64+0x4] ;  /* 0x0000040402001980 */ /* 0x000f28000c101900 */
[----:B------:R-:W3:Y:S01]  /*02a0*/  LD.E.64 R2, desc[UR4][R172.64+0xe8] ;  /* 0x0000e804ac027980 */ /* 0x000ee2000c101b00 */
[----:B------:R-:W1:Y:S01]  /*02b0*/  S2R R162, SR_CTAID.Z ;  /* 0x0000000000a27919 */ /* 0x000e620000002700 */
[----:B--2---:R-:W-:-:S05]  /*02c0*/  MOV R34, R9 ;  /* 0x0000000900227202 */ /* 0x004fca0000000f00 */
[----:B----4-:R-:W-:-:S06]  /*02d0*/  @P1 IMAD.IADD R178, R0, 0x1, -R34 ;  /* 0x0000000100b21824 */ /* 0x010fcc00078e0a22 */
[----:B------:R-:W2:Y:S01]  /*02e0*/  @!P1 LD.E R178, desc[UR4][R172.64+0xb4] ;  /* 0x0000b404acb29980 */ /* 0x000ea2000c101900 */
[----:B---3--:R-:W-:-:S04]  /*02f0*/  ISETP.NE.U32.AND P0, PT, R6, RZ, PT ;  /* 0x000000ff0600720c */ /* 0x008fc80003f05070 */
[----:B------:R-:W-:Y:S01]  /*0300*/  ISETP.NE.AND.EX P0, PT, R7, RZ, PT, P0 ;  /* 0x000000ff0700720c */ /* 0x000fe20003f05300 */
[----:B------:R-:W-:Y:S01]  /*0310*/  IMAD.MOV.U32 R24, RZ, RZ, RZ ;  /* 0x000000ffff187224 */ /* 0x000fe200078e00ff */
[----:B------:R-:W-:Y:S01]  /*0320*/  SHF.R.S32.HI R28, RZ, 0x1f, R149 ;  /* 0x0000001fff1c7819 */ /* 0x000fe20000011495 */
[----:B-1----:R-:W-:-:S03]  /*0330*/  IMAD R0, R159, R8, R162 ;  /* 0x000000089f007224 */ /* 0x002fc600078e02a2 */
[----:B------:R-:W-:-:S07]  /*0340*/  LEA.HI R148, R28, R149, RZ, 0x5 ;  /* 0x000000951c947211 */ /* 0x000fce00078f28ff */
[----:B------:R-:W-:-:S05]  /*0350*/  @P0 IMAD.WIDE R6, R159, 0x4, R6 ;  /* 0x000000049f060825 */ /* 0x000fca00078e0206 */
[----:B------:R1:W5:Y:S01]  /*0360*/  @P0 LD.E R24, desc[UR4][R6.64] ;  /* 0x0000000406180980 */ /* 0x000362000c101900 */
[----:B------:R-:W-:-:S03]  /*0370*/  IMAD.SHL.U32 R0, R0, 0x20, RZ ;  /* 0x0000002000007824 */ /* 0x000fc600078e00ff */
[----:B------:R3:W-:Y:S01]  /*0380*/  STL.64 [R1+0x160], R160 ;  /* 0x000160a001007387 */ /* 0x0007e20000100a00 */
[----:B------:R-:W-:-:S03]  /*0390*/  ISETP.NE.U32.AND P2, PT, R2, RZ, PT ;  /* 0x000000ff0200720c */ /* 0x000fc60003f45070 */
[----:B------:R3:W-:Y:S01]  /*03a0*/  STL [R1+0x1c4], R9 ;  /* 0x0001c40901007387 */ /* 0x0007e20000100800 */
[----:B-1----:R-:W-:-:S04]  /*03b0*/  LOP3.LUT R6, R148, 0xffffffe0, RZ, 0xc0, !PT ;  /* 0xffffffe094067812 */ /* 0x002fc800078ec0ff */
[----:B------:R-:W-:-:S04]  /*03c0*/  IADD3 R89, -R6, R149, RZ ;  /* 0x0000009506597210 */ /* 0x000fc80007ffe1ff */
[----:B------:R-:W-:-:S05]  /*03d0*/  IADD3 R157, P1, P0, R0, R4, R89 ;  /* 0x00000004009d7210 */ /* 0x000fca000783e059 */
[----:B------:R3:W-:Y:S01]  /*03e0*/  STL [R1+0x1d0], R157 ;  /* 0x0001d09d01007387 */ /* 0x0007e20000100800 */
[----:B------:R-:W-:Y:S01]  /*03f0*/  ISETP.NE.AND.EX P2, PT, R3, RZ, PT, P2 ;  /* 0x000000ff0300720c */ /* 0x000fe20003f45320 */
[----:B------:R-:W-:Y:S01]  /*0400*/  BSSY B0, `(.L_x_916) ;  /* 0x000000b000007945 */ /* 0x000fe20003800000 */
[----:B------:R-:W-:Y:S01]  /*0410*/  IMAD.MOV.U32 R30, RZ, RZ, -0x1 ;  /* 0xffffffffff1e7424 */ /* 0x000fe200078e00ff */
[----:B------:R-:W-:Y:S01]  /*0420*/  SHF.R.S32.HI R6, RZ, 0x1f, R0 ;  /* 0x0000001fff067819 */ /* 0x000fe20000011400 */
[----:B------:R-:W-:Y:S01]  /*0430*/  IMAD.WIDE R2, R159, 0x4, R2 ;  /* 0x000000049f027825 */ /* 0x000fe200078e0202 */
[----:B------:R-:W-:Y:S01]  /*0440*/  SHF.R.S32.HI R7, RZ, 0x1f, R89 ;  /* 0x0000001fff077819 */ /* 0x000fe20000011459 */
[----:B--2---:R3:W-:Y:S07]  /*0450*/  STL [R1+0x1e0], R178 ;  /* 0x0001e0b201007387 */ /* 0x0047ee0000100800 */
[----:B------:R-:W-:Y:S05]  /*0460*/  @!P2 BRA `(.L_x_917) ;  /* 0x000000000010a947 */ /* 0x000fea0003800000 */
[----:B------:R-:W2:Y:S02]  /*0470*/  LD.E.U8 R0, desc[UR4][R172.64+0x1b2] ;  /* 0x0001b204ac007980 */ /* 0x000ea4000c101100 */
[----:B--2---:R-:W-:-:S13]  /*0480*/  ISETP.NE.AND P3, PT, R0, RZ, PT ;  /* 0x000000ff0000720c */ /* 0x004fda0003f65270 */
[----:B------:R-:W-:Y:S05]  /*0490*/  @!P3 BRA `(.L_x_917) ;  /* 0x000000000004b947 */ /* 0x000fea0003800000 */
[----:B------:R1:W5:Y:S02]  /*04a0*/  LD.E R30, desc[UR4][R2.64] ;  /* 0x00000004021e7980 */ /* 0x000364000c101900 */
.L_x_917:
[----:B------:R-:W-:Y:S05]  /*04b0*/  BSYNC B0 ;  /* 0x0000000000007941 */ /* 0x000fea0003800000 */
.L_x_916:
[----:B------:R-:W-:Y:S01]  /*04c0*/  BSSY B0, `(.L_x_918) ;  /* 0x000000a000007945 */ /* 0x000fe20003800000 */
[----:B------:R-:W-:-:S03]  /*04d0*/  IADD3.X R154, R6, R5, R7, P1, P0 ;  /* 0x00000005069a7210 */ /* 0x000fc60000fe0407 */
[----:B------:R-:W-:Y:S05]  /*04e0*/  @!P2 BRA `(.L_x_919) ;  /* 0x000000000018a947 */ /* 0x000fea0003800000 */
[----:B------:R-:W2:Y:S02]  /*04f0*/  LD.E.U8 R0, desc[UR4][R172.64+0x1b2] ;  /* 0x0001b204ac007980 */ /* 0x000ea4000c101100 */
[----:B--2---:R-:W-:-:S13]  /*0500*/  ISETP.NE.AND P0, PT, R0, RZ, PT ;  /* 0x000000ff0000720c */ /* 0x004fda0003f05270 */
[----:B------:R-:W2:Y:S02]  /*0510*/  @P0 LD.E R4, desc[UR4][R2.64+0x4] ;  /* 0x0000040402040980 */ /* 0x000ea4000c101900 */
[----:B--2--5:R-:W-:-:S06]  /*0520*/  @P0 IADD3 R4, R4, -R30, RZ ;  /* 0x8000001e04040210 */ /* 0x024fcc0007ffe0ff */
[----:B------:R4:W5:Y:S01]  /*0530*/  @!P0 LD.E R4, desc[UR4][R2.64] ;  /* 0x0000000402048980 */ /* 0x000962000c101900 */
[----:B------:R-:W-:Y:S05]  /*0540*/  BRA `(.L_x_920) ;  /* 0x0000000000047947 */ /* 0x000fea0003800000 */
.L_x_919:
[----:B------:R2:W5:Y:S02]  /*0550*/  LD.E R4, desc[UR4][R172.64+0xb8] ;  /* 0x0000b804ac047980 */ /* 0x000564000c101900 */
.L_x_920:
[----:B------:R-:W-:Y:S05]  /*0560*/  BSYNC B0 ;  /* 0x0000000000007941 */ /* 0x000fea0003800000 */
.L_x_918:
[----:B-1--4-:R-:W4:Y:S01]  /*0570*/  LD.E.64 R2, desc[UR4][R172.64+0xf8] ;  /* 0x0000f804ac027980 */ /* 0x012f22000c101b00 */
[----:B------:R-:W-:Y:S01]  /*0580*/  BSSY B1, `(.L_x_921) ;  /* 0x0000011000017945 */ /* 0x000fe20003800000 */
[----:B----4-:R-:W-:-:S04]  /*0590*/  ISETP.NE.U32.AND P0, PT, R2, RZ, PT ;  /* 0x000000ff0200720c */ /* 0x010fc80003f05070 */
[----:B------:R-:W-:-:S13]  /*05a0*/  ISETP.NE.AND.EX P0, PT, R3, RZ, PT, P0 ;  /* 0x000000ff0300720c */ /* 0x000fda0003f05300 */
[----:B------:R-:W-:Y:S05]  /*05b0*/  @!P0 BRA `(.L_x_922) ;  /* 0x0000000000108947 */ /* 0x000fea0003800000 */
[----:B------:R-:W-:-:S05]  /*05c0*/  IMAD.WIDE R2, R159, 0x4, R2 ;  /* 0x000000049f027825 */ /* 0x000fca00078e0202 */
[----:B------:R-:W4:Y:S02]  /*05d0*/  LD.E R0, desc[UR4][R2.64] ;  /* 0x0000000402007980 */ /* 0x000f24000c101900 */
[----:B----45:R-:W-:Y:S01]  /*05e0*/  IADD3 R60, R0, -R24, RZ ;  /* 0x80000018003c7210 */ /* 0x030fe20007ffe0ff */
[----:B------:R-:W-:Y:S05]  /*05f0*/  BRA `(.L_x_923) ;  /* 0x0000000000247947 */ /* 0x000fea0003800000 */
.L_x_922:
[----:B------:R-:W4:Y:S01]  /*0600*/  LD.E.64 R2, desc[UR4][R172.64+0x108] ;  /* 0x00010804ac027980 */ /* 0x000f22000c101b00 */
[----:B------:R-:W-:Y:S01]  /*0610*/  BSSY B0, `(.L_x_924) ;  /* 0x0000006000007945 */ /* 0x000fe20003800000 */
[----:B------:R-:W-:Y:S01]  /*0620*/  IMAD.MOV.U32 R0, RZ, RZ, RZ ;  /* 0x000000ffff007224 */ /* 0x000fe200078e00ff */
[----:B----4-:R-:W-:-:S04]  /*0630*/  ISETP.NE.U32.AND P0, PT, R2, RZ, PT ;  /* 0x000000ff0200720c */ /* 0x010fc80003f05070 */
[----:B------:R-:W-:-:S13]  /*0640*/  ISETP.NE.AND.EX P0, PT, R3, RZ, PT, P0 ;  /* 0x000000ff0300720c */ /* 0x000fda0003f05300 */
[----:B------:R-:W-:Y:S05]  /*0650*/  @!P0 BRA `(.L_x_925) ;  /* 0x0000000000048947 */ /* 0x000fea0003800000 */
[----:B------:R1:W5:Y:S02]  /*0660*/  LD.E R0, desc[UR4][R172.64+0xbc] ;  /* 0x0000bc04ac007980 */ /* 0x000364000c101900 */
.L_x_925:
[----:B------:R-:W-:Y:S05]  /*0670*/  BSYNC B0 ;  /* 0x0000000000007941 */ /* 0x000fea0003800000 */
.L_x_924:
[----:B-----5:R-:W-:Y:S02]  /*0680*/  IADD3 R60, R0, R4, -R24 ;  /* 0x00000004003c7210 */ /* 0x020fe40007ffe818 */
.L_x_923:
[----:B------:R-:W-:Y:S05]  /*0690*/  BSYNC B1 ;  /* 0x0000000000017941 */ /* 0x000fea0003800000 */
.L_x_921:
[----:B------:R-:W4:Y:S01]  /*06a0*/  S2R R174, SR_CTAID.X ;  /* 0x0000000000ae7919 */ /* 0x000f220000002500 */
[----:B------:R-:W-:Y:S01]  /*06b0*/  MOV R32, 0x50 ;  /* 0x0000005000207802 */ /* 0x000fe20000000f00 */
[----:B------:R-:W-:-:S03]  /*06c0*/  IMAD.MOV.U32 R3, RZ, RZ, 0x0 ;  /* 0x00000000ff037424 */ /* 0x000fc600078e00ff */
[----:B------:R-:W-:Y:S01]  /*06d0*/  MOV R2, R32 ;  /* 0x0000002000027202 */ /* 0x000fe20000000f00 */
[----:B----4-:R-:W-:-:S05]  /*06e0*/  IMAD.SHL.U32 R156, R174, 0x80, RZ ;  /* 0x00000080ae9c7824 */ /* 0x010fca00078e00ff */
[----:B------:R-:W-:-:S13]  /*06f0*/  ISETP.GT.AND P0, PT, R178, R156, PT ;  /* 0x0000009cb200720c */ /* 0x000fda0003f04270 */
[----:B-123--:R-:W-:Y:S05]  /*0700*/  @!P0 RET.REL.NODEC R2 `(_ZN5flash16flash_fwd_kernelI23Flash_fwd_kernel_traitsILi96ELi128ELi64ELi4ELb0ELb0EN7cutlass10bfloat16_tE19Flash_kernel_traitsILi96ELi128ELi64ELi4ES3_EELb1ELb0ELb1ELb0ELb0ELb0ELb0ELb1EEEvNS_16Flash_fwd_paramsE) ;  /* 0xfffffff8023c8950 */ /* 0x00efea0003c3ffff */
[----:B------:R-:W2:Y:S04]  /*0710*/  LD.E R0, desc[UR4][R172.64+0x188] ;  /* 0x00018804ac007980 */ /* 0x000ea8000c101900 */
[----:B------:R-:W3:Y:S01]  /*0720*/  LD.E R4, desc[UR4][R172.64+0x184] ;  /* 0x00018404ac047980 */ /* 0x000ee2000c101900 */
[----:B------:R-:W-:Y:S01]  /*0730*/  IADD3 R3, -R178, 0xbf, R156 ;  /* 0x000000bfb2037810 */ /* 0x000fe20007ffe19c */
[C---:B------:R-:W-:Y:S01]  /*0740*/  VIADD R2, R60.reuse, 0x3f ;  /* 0x0000003f3c027836 */ /* 0x040fe20000000000 */
[----:B------:R-:W-:Y:S02]  /*0750*/  IADD3 R5, R60, R156, -R178 ;  /* 0x0000009c3c057210 */ /* 0x000fe40007ffe8b2 */
[----:B--2---:R-:W-:-:S03]  /*0760*/  IADD3 R0, R0, R3, R60 ;  /* 0x0000000300007210 */ /* 0x004fc60007ffe03c */
[----:B---3--:R-:W-:Y:S01]  /*0770*/  IMAD.IADD R3, R5, 0x1, -R4 ;  /* 0x0000000105037824 */ /* 0x008fe200078e0a04 */
[----:B------:R-:W-:Y:S02]  /*0780*/  SHF.R.S32.HI R5, RZ, 0x1f, R2 ;  /* 0x0000001fff057819 */ /* 0x000fe40000011402 */
[----:B------:R-:W-:Y:S02]  /*0790*/  SHF.R.S32.HI R4, RZ, 0x1f, R0 ;  /* 0x0000001fff047819 */ /* 0x000fe40000011400 */
[----:B------:R-:W-:Y:S02]  /*07a0*/  SHF.R.S32.HI R6, RZ, 0x1f, R3 ;  /* 0x0000001fff067819 */ /* 0x000fe40000011403 */
[----:B------:R-:W-:Y:S02]  /*07b0*/  LEA.HI R5, R5, R2, RZ, 0x6 ;  /* 0x0000000205057211 */ /* 0x000fe400078f30ff */
[----:B------:R-:W-:Y:S02]  /*07c0*/  LEA.HI R0, R4, R0, RZ, 0x6 ;  /* 0x0000000004007211 */ /* 0x000fe400078f30ff */
[----:B------:R-:W-:-:S02]  /*07d0*/  LEA.HI R2, R6, R3, RZ, 0x6 ;  /* 0x0000000306027211 */ /* 0x000fc400078f30ff */
[----:B------:R-:W-:Y:S02]  /*07e0*/  SHF.R.S32.HI R3, RZ, 0x6, R5 ;  /* 0x00000006ff037819 */ /* 0x000fe40000011405 */
[----:B------:R-:W-:Y:S02]  /*07f0*/  SHF.R.S32.HI R0, RZ, 0x6, R0 ;  /* 0x00000006ff007819 */ /* 0x000fe40000011400 */
[----:B------:R-:W-:Y:S02]  /*0800*/  SHF.R.S32.HI R2, RZ, 0x6, R2 ;  /* 0x00000006ff027819 */ /* 0x000fe40000011402 */
[----:B------:R-:W-:Y:S02]  /*0810*/  VIMNMX R158, R3, R0, PT ;  /* 0x00000000039e7248 */ /* 0x000fe40003fe0100 */
[----:B------:R-:W-:-:S03]  /*0820*/  VIMNMX R176, RZ, R2, !PT ;  /* 0x00000002ffb07248 */ /* 0x000fc60007fe0100 */
[----:B------:R1:W-:Y:S01]  /*0830*/  STL [R1+0x2c], R158 ;  /* 0x00002c9e01007387 */ /* 0x0003e20000100800 */
[----:B------:R-:W-:-:S03]  /*0840*/  ISETP.GT.AND P0, PT, R158, R176, PT ;  /* 0x000000b09e00720c */ /* 0x000fc60003f04270 */
[----:B------:R1:W-:Y:S10]  /*0850*/  STL [R1+0x198], R176 ;  /* 0x000198b001007387 */ /* 0x0003f40000100800 */
[----:B------:R-:W-:Y:S05]  /*0860*/  @P0 BRA `(.L_x_926) ;  /* 0x0000000c00040947 */ /* 0x000fea0003800000 */
[----:B------:R-:W-:Y:S01]  /*0870*/  ISETP.NE.AND P0, PT, R34, -0x1, PT ;  /* 0xffffffff2200780c */ /* 0x000fe20003f05270 */
[----:B------:R-:W2:Y:S04]  /*0880*/  LD.E.U16 R0, desc[UR4][R172.64+0x1c8] ;  /* 0x0001c804ac007980 */ /* 0x000ea8000c101500 */
[----:B------:R-:W3:Y:S04]  /*0890*/  LD.E.64 R2, desc[UR4][R172.64+0x88] ;  /* 0x00008804ac027980 */ /* 0x000ee8000c101b00 */
[----:B------:R4:W5:Y:S04]  /*08a0*/  LD.E.64 R10, desc[UR4][R172.64+0x70] ;  /* 0x00007004ac0a7980 */ /* 0x000968000c101b00 */
[----:B------:R-:W4:Y:S04]  /*08b0*/  @!P0 LD.E.64 R4, desc[UR4][R172.64+0x80] ;  /* 0x00008004ac048980 */ /* 0x000f28000c101b00 */
[----:B------:R1:W5:Y:S01]  /*08c0*/  LD.E.64 R12, desc[UR4][R172.64+0x90] ;  /* 0x00009004ac0c7980 */ /* 0x000362000c101b00 */
[----:B------:R-:W-:Y:S01]  /*08d0*/  @!P0 SHF.R.S32.HI R14, RZ, 0x1f, R159 ;  /* 0x0000001fff0e8819 */ /* 0x000fe2000001149f */
[----:B------:R-:W-:Y:S01]  /*08e0*/  BSSY B1, `(.L_x_927) ;  /* 0x000001b000017945 */ /* 0x000fe20003800000 */
[----:B------:R-:W-:-:S02]  /*08f0*/  PLOP3.LUT P1, PT, PT, PT, PT, 0x8, 0x0 ;  /* 0x000000000000781c */ /* 0x000fc40003f2e170 */
[----:B------:R-:W-:Y:S01]  /*0900*/  CS2R R22, SRZ ;  /* 0x0000000000167805 */ /* 0x000fe2000001ff00 */
[----:B----4-:R-:W-:Y:S01]  /*0910*/  @!P0 IMAD R9, R5, R159, RZ ;  /* 0x0000009f05098224 */ /* 0x010fe200078e02ff */
[C---:B--2---:R-:W-:Y:S02]  /*0920*/  PRMT R5, R0.reuse, 0x7770, RZ ;  /* 0x0000777000057816 */ /* 0x044fe400000000ff */
[----:B------:R-:W-:Y:S02]  /*0930*/  PRMT R0, R0, 0x7771, RZ ;  /* 0x0000777100007816 */ /* 0x000fe400000000ff */
[----:B------:R-:W-:-:S04]  /*0940*/  ISETP.NE.AND P4, PT, R5, RZ, PT ;  /* 0x000000ff0500720c */ /* 0x000fc80003f85270 */
[----:B------:R-:W-:Y:S01]  /*0950*/  ISETP.NE.OR P2, PT, R0, RZ, !P4 ;  /* 0x000000ff0000720c */ /* 0x000fe20006745670 */
[-C--:B---3--:R-:W-:Y:S02]  /*0960*/  @P0 IMAD R8, R3, R34.reuse, RZ ;  /* 0x0000002203080224 */ /* 0x088fe400078e02ff */
[----:B------:R-:W-:-:S04]  /*0970*/  @P0 IMAD.WIDE.U32 R6, R2, R34, RZ ;  /* 0x0000002202060225 */ /* 0x000fc800078e00ff */
[C---:B------:R-:W-:Y:S02]  /*0980*/  @!P0 IMAD R9, R4.reuse, R14, R9 ;  /* 0x0000000e04098224 */ /* 0x040fe400078e0209 */
[----:B------:R-:W-:-:S04]  /*0990*/  @!P0 IMAD.WIDE.U32 R4, R4, R159, RZ ;  /* 0x0000009f04048225 */ /* 0x000fc800078e00ff */
[----:B------:R-:W-:Y:S02]  /*09a0*/  @P0 IMAD.IADD R7, R7, 0x1, R8 ;  /* 0x0000000107070824 */ /* 0x000fe400078e0208 */
[----:B------:R-:W-:Y:S02]  /*09b0*/  @!P0 IMAD.MOV.U32 R6, RZ, RZ, R4 ;  /* 0x000000ffff068224 */ /* 0x000fe400078e0004 */
[----:B------:R-:W-:Y:S01]  /*09c0*/  @!P0 IMAD.IADD R7, R5, 0x1, R9 ;  /* 0x0000000105078824 */ /* 0x000fe200078e0209 */
[----:B-1----:R-:W-:Y:S06]  /*09d0*/  @P2 BRA `(.L_x_928) ;  /* 0x00000000002c2947 */ /* 0x002fec0003800000 */
[----:B------:R-:W-:Y:S01]  /*09e0*/  ISETP.NE.AND P0, PT, R34, -0x1, PT ;  /* 0xffffffff2200780c */ /* 0x000fe20003f05270 */
[----:B------:R-:W-:Y:S01]  /*09f0*/  BSSY B0, `(.L_x_929) ;  /* 0x0000006000007945 */ /* 0x000fe20003800000 */
[----:B------:R-:W-:-:S11]  /*0a00*/  PLOP3.LUT P1, PT, PT, PT, PT, 0x80, 0x0 ;  /* 0x000000000000781c */ /* 0x000fd60003f2f070 */
[----:B------:R-:W-:Y:S05]  /*0a10*/  @P0 BRA `(.L_x_930) ;  /* 0x00000000000c0947 */ /* 0x000fea0003800000 */
[----:B------:R-:W2:Y:S02]  /*0a20*/  LD.E R0, desc[UR4][R172.64+0xb4] ;  /* 0x0000b404ac007980 */ /* 0x000ea4000c101900 */
[----:B--2---:R-:W-:-:S05]  /*0a30*/  IMAD R34, R159, R0, RZ ;  /* 0x000000009f227224 */ /* 0x004fca00078e02ff */
[----:B------:R1:W-:Y:S02]  /*0a40*/  STL [R1+0x1c4], R34 ;  /* 0x0001c42201007387 */ /* 0x0003e40000100800 */
.L_x_930:
[----:B------:R-:W-:Y:S05]  /*0a50*/  BSYNC B0 ;  /* 0x0000000000007941 */ /* 0x000fea0003800000 */
.L_x_929:
[----:B------:R-:W-:Y:S01]  /*0a60*/  PRMT R0, RZ, 0x7610, R0 ;  /* 0x00007610ff007816 */ /* 0x000fe20000000000 */
[--C-:B------:R-:W-:Y:S01]  /*0a70*/  IMAD.MOV.U32 R22, RZ, RZ, R34.reuse ;  /* 0x000000ffff167224 */ /* 0x100fe200078e0022 */
[----:B------:R-:W-:Y:S02]  /*0a80*/  SHF.R.S32.HI R23, RZ, 0x1f, R34 ;  /* 0x0000001fff177819 */ /* 0x000fe40000011422 */
.L_x_928:
[----:B------:R-:W-:Y:S05]  /*0a90*/  BSYNC B1 ;  /* 0x0000000000017941 */ /* 0x000fea0003800000 */
.L_x_927:
[----:B------:R-:W-:Y:S01]  /*0aa0*/  LOP3.LUT P3, RZ, R0, 0xff, RZ, 0xc0, !PT ;  /* 0x000000ff00ff7812 */ /* 0x000fe2000786c0ff */
[----:B------:R2:W5:Y:S04]  /*0ab0*/  LD.E.64 R20, desc[UR4][R172.64+0xa0] ;  /* 0x0000a004ac147980 */ /* 0x000568000c101b00 */
[----:B------:R2:W5:Y:S08]  /*0ac0*/  LD.E R0, desc[UR4][R172.64+0xc0] ;  /* 0x0000c004ac007980 */ /* 0x000570000c101900 */
[----:B------:R-:W3:Y:S01]  /*0ad0*/  @P3 LD.E.64 R26, desc[UR4][R172.64+0xb0] ;  /* 0x0000b004ac1a3980 */ /* 0x000ee2000c101b00 */
[----:B------:R-:W-:-:S04]  /*0ae0*/  LEA.HI R8, R28, R149, RZ, 0x2 ;  /* 0x000000951c087211 */ /* 0x000fc800078f10ff */
[----:B------:R-:W-:-:S05]  /*0af0*/  LOP3.LUT R18, R8, 0xfffffffc, RZ, 0xc0, !PT ;  /* 0xfffffffc08127812 */ /* 0x000fca00078ec0ff */
[----:B------:R-:W-:-:S05]  /*0b00*/  IMAD.IADD R18, R149, 0x1, -R18 ;  /* 0x0000000195127824 */ /* 0x000fca00078e0a12 */
[C---:B------:R-:W-:Y:S01]  /*0b10*/  ISETP.NE.AND P6, PT, R18.reuse, RZ, PT ;  /* 0x000000ff1200720c */ /* 0x040fe20003fc5270 */
[----:B------:R-:W-:Y:S01]  /*0b20*/  IMAD.SHL.U32 R18, R18, 0x8, RZ ;  /* 0x0000000812127824 */ /* 0x000fe200078e00ff */
[----:B------:R-:W-:-:S04]  /*0b30*/  SHF.R.S32.HI R8, RZ, 0x2, R8 ;  /* 0x00000002ff087819 */ /* 0x000fc80000011408 */
[----:B------:R-:W-:Y:S01]  /*0b40*/  IADD3 R16, P0, R18, R6, RZ ;  /* 0x0000000612107210 */ /* 0x000fe20007f1e0ff */
[----:B------:R-:W-:Y:S01]  /*0b50*/  IMAD.IADD R19, R178, 0x1, -R156 ;  /* 0x00000001b2137824 */ /* 0x000fe200078e0a9c */
[----:B------:R-:W-:Y:S01]  /*0b60*/  SHF.R.S32.HI R5, RZ, 0x1f, R162 ;  /* 0x0000001fff057819 */ /* 0x000fe200000114a2 */
[----:B-----5:R-:W-:Y:S01]  /*0b70*/  IMAD R4, R13, R162, RZ ;  /* 0x000000a20d047224 */ /* 0x020fe200078e02ff */
[----:B------:R-:W-:Y:S01]  /*0b80*/  SHF.R.S32.HI R9, RZ, 0x1f, R8 ;  /* 0x0000001fff097819 */ /* 0x000fe20000011408 */
[----:B------:R-:W-:Y:S01]  /*0b90*/  VIADD R28, R8, 0x20 ;  /* 0x00000020081c7836 */ /* 0x000fe20000000000 */
[----:B------:R-:W-:Y:S01]  /*0ba0*/  LEA.HI.X.SX32 R17, R18, R7, 0x1, P0 ;  /* 0x0000000712117211 */ /* 0x000fe200000f0eff */
[----:B------:R-:W-:Y:S01]  /*0bb0*/  BSSY B0, `(.L_x_931) ;  /* 0x000000e000007945 */ /* 0x000fe20003800000 */
[----:B------:R-:W-:Y:S01]  /*0bc0*/  IMAD R7, R12, R5, R4 ;  /* 0x000000050c077224 */ /* 0x000fe200078e0204 */
[-C--:B------:R-:W-:Y:S01]  /*0bd0*/  ISETP.GE.AND P2, PT, R8, R19.reuse, PT ;  /* 0x000000130800720c */ /* 0x080fe20003f46270 */
[----:B------:R-:W-:Y:S01]  /*0be0*/  IMAD.WIDE R4, R174, 0x80, R8 ;  /* 0x00000080ae047825 */ /* 0x000fe200078e0208 */
[----:B------:R-:W-:-:S03]  /*0bf0*/  ISETP.GE.AND P0, PT, R28, R19, PT ;  /* 0x000000131c00720c */ /* 0x000fc60003f06270 */
[----:B------:R-:W-:-:S04]  /*0c00*/  IMAD.WIDE.U32 R16, R162, R12, R16 ;  /* 0x0000000ca2107225 */ /* 0x000fc800078e0010 */
[----:B------:R-:W-:Y:S02]  /*0c10*/  @P3 IMAD.MOV.U32 R25, RZ, RZ, 0x1 ;  /* 0x00000001ff193424 */ /* 0x000fe400078e00ff */
[----:B---3--:R-:W-:Y:S01]  /*0c20*/  @P3 IMAD R24, R26, R27, RZ ;  /* 0x0000001b1a183224 */ /* 0x008fe200078e02ff */
[----:B--2---:R-:W-:Y:S06]  /*0c30*/  @P3 BRA `(.L_x_932) ;  /* 0x0000000000143947 */ /* 0x004fec0003800000 */
[----:B------:R-:W2:Y:S04]  /*0c40*/  @P4 LD.E R24, desc[UR4][R172.64+0xd4] ;  /* 0x0000d404ac184980 */ /* 0x000ea8000c101900 */
[----:B------:R-:W2:Y:S04]  /*0c50*/  LD.E R6, desc[UR4][R172.64+0x60] ;  /* 0x00006004ac067980 */ /* 0x000ea8000c101900 */
[----:B------:R-:W2:Y:S01]  /*0c60*/  @!P4 LD.E R24, desc[UR4][R172.64+0xb4] ;  /* 0x0000b404ac18c980 */ /* 0x000ea2000c101900 */
[----:B------:R-:W-:Y:S01]  /*0c70*/  MOV R26, 0x1 ;  /* 0x00000001001a7802 */ /* 0x000fe20000000f00 */
[----:B--2---:R-:W-:-:S02]  /*0c80*/  IMAD R25, R24, R6, RZ ;  /* 0x0000000618197224 */ /* 0x004fc400078e02ff */
.L_x_932:
[----:B------:R-:W-:Y:S05]  /*0c90*/  BSYNC B0 ;  /* 0x0000000000007941 */ /* 0x000fea0003800000 */
.L_x_931:
[----:B------:R-:W-:Y:S01]  /*0ca0*/  BSSY B0, `(.L_x_933) ;  /* 0x0000013000007945 */ /* 0x000fe20003800000 */
[----:B------:R-:W-:Y:S01]  /*0cb0*/  VIADD R27, R8, 0x40 ;  /* 0x00000040081b7836 */ /* 0x000fe20000000000 */
[C---:B------:R-:W-:Y:S01]  /*0cc0*/  IADD3 R30, R18.reuse, 0x40, RZ ;  /* 0x00000040121e7810 */ /* 0x040fe20007ffe0ff */
[----:B------:R-:W-:Y:S01]  /*0cd0*/  VIADD R31, R18, 0x20 ;  /* 0x00000020121f7836 */ /* 0x000fe20000000000 */
[----:B------:R-:W-:Y:S01]  /*0ce0*/  IADD3 R7, R17, R7, RZ ;  /* 0x0000000711077210 */ /* 0x000fe20007ffe0ff */
[----:B------:R-:W-:Y:S06]  /*0cf0*/  @P2 BRA `(.L_x_934) ;  /* 0x0000000000342947 */ /* 0x000fec0003800000 */
[----:B------:R-:W-:Y:S01]  /*0d00*/  IMAD R12, R5, R2, RZ ;  /* 0x00000002050c7224 */ /* 0x000fe200078e02ff */
[-C--:B------:R-:W-:Y:S01]  /*0d10*/  ISETP.GE.AND P5, PT, R18, R0.reuse, PT ;  /* 0x000000001200720c */ /* 0x080fe20003fa6270 */
[----:B------:R-:W-:Y:S01]  /*0d20*/  IMAD.MOV.U32 R6, RZ, RZ, R16 ;  /* 0x000000ffff067224 */ /* 0x000fe200078e0010 */
[-C--:B------:R-:W-:Y:S01]  /*0d30*/  ISETP.GE.AND P4, PT, R31, R0.reuse, PT ;  /* 0x000000001f00720c */ /* 0x080fe20003f86270 */
[----:B------:R-:W-:Y:S01]  /*0d40*/  IMAD R12, R4, R3, R12 ;  /* 0x00000003040c7224 */ /* 0x000fe200078e020c */
[----:B------:R-:W-:Y:S01]  /*0d50*/  ISETP.GE.AND P3, PT, R30, R0, PT ;  /* 0x000000001e00720c */ /* 0x000fe20003f66270 */
[----:B------:R-:W-:-:S04]  /*0d60*/  IMAD.WIDE.U32 R14, R4, R2, R6 ;  /* 0x00000002040e7225 */ /* 0x000fc800078e0006 */
[----:B------:R-:W-:Y:S01]  /*0d70*/  IMAD.IADD R13, R15, 0x1, R12 ;  /* 0x000000010f0d7824 */ /* 0x000fe200078e020c */
[----:B------:R-:W-:-:S04]  /*0d80*/  LEA R12, P2, R14, R10, 0x1 ;  /* 0x0000000a0e0c7211 */ /* 0x000fc800078408ff */
[----:B------:R-:W-:-:S05]  /*0d90*/  LEA.HI.X R13, R14, R11, R13, 0x1, P2 ;  /* 0x0000000b0e0d7211 */ /* 0x000fca00010f0c0d */
[----:B------:R2:W-:Y:S04]  /*0da0*/  @!P5 ST.E.128 desc[UR4][R12.64], RZ ;  /* 0x000000ff0c00d985 */ /* 0x0005e8000c101d04 */
[----:B------:R2:W-:Y:S04]  /*0db0*/  @!P4 ST.E.128 desc[UR4][R12.64+0x40], RZ ;  /* 0x000040ff0c00c985 */ /* 0x0005e8000c101d04 */
[----:B------:R2:W-:Y:S02]  /*0dc0*/  @!P3 ST.E.128 desc[UR4][R12.64+0x80], RZ ;  /* 0x000080ff0c00b985 */ /* 0x0005e4000c101d04 */
.L_x_934:
[----:B------:R-:W-:Y:S05]  /*0dd0*/  BSYNC B0 ;  /* 0x0000000000007941 */ /* 0x000fea0003800000 */
.L_x_933:
[----:B------:R-:W-:Y:S01]  /*0de0*/  BSSY B0, `(.L_x_935) ;  /* 0x0000014000007945 */ /* 0x000fe20003800000 */
[----:B------:R-:W-:Y:S02]  /*0df0*/  ISETP.GE.AND P2, PT, R27, R19, PT ;  /* 0x000000131b00720c */ /* 0x000fe40003f46270 */
[----:B------:R-:W-:Y:S01]  /*0e00*/  IADD3 R29, R8, 0x60, RZ ;  /* 0x00000060081d7810 */ /* 0x000fe20007ffe0ff */
[----:B------:R-:W-:Y:S05]  /*0e10*/  @P0 BRA `(.L_x_936) ;  /* 0x0000000000400947 */ /* 0x000fea0003800000 */
[----:B--2---:R-:W-:Y:S01]  /*0e20*/  IADD3 R12, P0, R4, 0x20, RZ ;  /* 0x00000020040c7810 */ /* 0x004fe20007f1e0ff */
[----:B------:R-:W-:Y:S01]  /*0e30*/  IMAD.MOV.U32 R14, RZ, RZ, R16 ;  /* 0x000000ffff0e7224 */ /* 0x000fe200078e0010 */
[----:B------:R-:W-:Y:S02]  /*0e40*/  MOV R15, R7 ;  /* 0x00000007000f7202 */ /* 0x000fe40000000f00 */
[-C--:B------:R-:W-:Y:S01]  /*0e50*/  ISETP.GE.AND P4, PT, R18, R0.reuse, PT ;  /* 0x000000001200720c */ /* 0x080fe20003f86270 */
[----:B------:R-:W-:Y:S01]  /*0e60*/  IMAD.X R13, RZ, RZ, R5, P0 ;  /* 0x000000ffff0d7224 */ /* 0x000fe200000e0605 */
[----:B------:R-:W-:Y:S01]  /*0e70*/  ISETP.GE.AND P3, PT, R31, R0, PT ;  /* 0x000000001f00720c */ /* 0x000fe20003f66270 */
[----:B------:R-:W-:Y:S01]  /*0e80*/  IMAD.WIDE.U32 R14, R2, R12, R14 ;  /* 0x0000000c020e7225 */ /* 0x000fe200078e000e */
[----:B------:R-:W-:-:S03]  /*0e90*/  ISETP.GE.AND P0, PT, R30, R0, PT ;  /* 0x000000001e00720c */ /* 0x000fc60003f06270 */
[----:B------:R-:W-:-:S04]  /*0ea0*/  IMAD R13, R13, R2, RZ ;  /* 0x000000020d0d7224 */ /* 0x000fc800078e02ff */
[----:B------:R-:W-:Y:S01]  /*0eb0*/  IMAD R13, R3, R12, R13 ;  /* 0x0000000c030d7224 */ /* 0x000fe200078e020d */
[----:B------:R-:W-:-:S03]  /*0ec0*/  LEA R12, P5, R14, R10, 0x1 ;  /* 0x0000000a0e0c7211 */ /* 0x000fc600078a08ff */
[----:B------:R-:W-:-:S05]  /*0ed0*/  IMAD.IADD R13, R15, 0x1, R13 ;  /* 0x000000010f0d7824 */ /* 0x000fca00078e020d */
[----:B------:R-:W-:-:S05]  /*0ee0*/  LEA.HI.X R13, R14, R11, R13, 0x1, P5 ;  /* 0x0000000b0e0d7211 */ /* 0x000fca00028f0c0d */
[----:B------:R3:W-:Y:S04]  /*0ef0*/  @!P4 ST.E.128 desc[UR4][R12.64], RZ ;  /* 0x000000ff0c00c985 */ /* 0x0007e8000c101d04 */
[----:B------:R3:W-:Y:S04]  /*0f00*/  @!P3 ST.E.128 desc[UR4][R12.64+0x40], RZ ;  /* 0x000040ff0c00b985 */ /* 0x0007e8000c101d04 */
[----:B------:R3:W-:Y:S02]  /*0f10*/  @!P0 ST.E.128 desc[UR4][R12.64+0x80], RZ ;  /* 0x000080ff0c008985 */ /* 0x0007e4000c101d04 */
.L_x_936:
[----:B------:R-:W-:Y:S05]  /*0f20*/  BSYNC B0 ;  /* 0x0000000000007941 */ /* 0x000fea0003800000 */
.L_x_935:
[----:B------:R-:W-:Y:S01]  /*0f30*/  BSSY B0, `(.L_x_937) ;  /* 0x0000014000007945 */ /* 0x000fe20003800000 */
[----:B------:R-:W-:Y:S01]  /*0f40*/  ISETP.GE.AND P0, PT, R29, R19, PT ;  /* 0x000000131d00720c */ /* 0x000fe20003f06270 */
[----:B------:R-:W-:Y:S02]  /*0f50*/  IMAD R25, R159, R25, RZ ;  /* 0x000000199f197224 */ /* 0x000fe400078e02ff */
[----:B------:R-:W-:Y:S10]  /*0f60*/  @P2 BRA `(.L_x_938) ;  /* 0x0000000000402947 */ /* 0x000ff40003800000 */
[----:B--23--:R-:W-:Y:S01]  /*0f70*/  IADD3 R12, P2, R4, 0x40, RZ ;  /* 0x00000040040c7810 */ /* 0x00cfe20007f5e0ff */
        /* <DEDUP_REMOVED lines=15> */
.L_x_938:
[----:B------:R-:W-:Y:S05]  /*1070*/  BSYNC B0 ;  /* 0x0000000000007941 */ /* 0x000fea0003800000 */
.L_x_937:
[----:B--234-:R-:W-:Y:S01]  /*1080*/  SEL R12, R25, RZ, !P1 ;  /* 0x000000ff190c7207 */ /* 0x01cfe20004800000 */
[----:B------:R-:W-:Y:S01]  /*1090*/  BSSY B0, `(.L_x_939) ;  /* 0x0000017000007945 */ /* 0x000fe20003800000 */
[-C--:B------:R-:W-:Y:S02]  /*10a0*/  ISETP.GE.OR P5, PT, R8, R19.reuse, P6 ;  /* 0x000000130800720c */ /* 0x080fe400037a6670 */
[-C--:B------:R-:W-:Y:S01]  /*10b0*/  ISETP.GE.OR P4, PT, R28, R19.reuse, P6 ;  /* 0x000000131c00720c */ /* 0x080fe20003786670 */
[----:B------:R-:W-:Y:S01]  /*10c0*/  IMAD R24, R162, R24, R12 ;  /* 0x00000018a2187224 */ /* 0x000fe200078e020c */
[----:B------:R-:W-:Y:S01]  /*10d0*/  ISETP.GE.OR P3, PT, R27, R19, P6 ;  /* 0x000000131b00720c */ /* 0x000fe20003766670 */
[----:B------:R-:W-:Y:S01]  /*10e0*/  IMAD R12, R156, R26, RZ ;  /* 0x0000001a9c0c7224 */ /* 0x000fe200078e02ff */
[----:B------:R-:W-:Y:S11]  /*10f0*/  @P0 BRA `(.L_x_940) ;  /* 0x0000000000400947 */ /* 0x000ff60003800000 */
[----:B------:R-:W-:Y:S02]  /*1100*/  IADD3 R6, P0, R4, 0x60, RZ ;  /* 0x0000006004067810 */ /* 0x000fe40007f1e0ff */
[-C--:B------:R-:W-:Y:S02]  /*1110*/  ISETP.GE.AND P2, PT, R18, R0.reuse, PT ;  /* 0x000000001200720c */ /* 0x080fe40003f46270 */
[----:B------:R-:W-:Y:S01]  /*1120*/  ISETP.GE.AND P1, PT, R31, R0, PT ;  /* 0x000000001f00720c */ /* 0x000fe20003f26270 */
[----:B------:R-:W-:Y:S01]  /*1130*/  IMAD.X R4, RZ, RZ, R5, P0 ;  /* 0x000000ffff047224 */ /* 0x000fe200000e0605 */
[----:B------:R-:W-:-:S03]  /*1140*/  MOV R5, R7 ;  /* 0x0000000700057202 */ /* 0x000fc60000000f00 */
[----:B------:R-:W-:Y:S02]  /*1150*/  IMAD R13, R4, R2, RZ ;  /* 0x00000002040d7224 */ /* 0x000fe400078e02ff */
[----:B------:R-:W-:Y:S02]  /*1160*/  IMAD.MOV.U32 R4, RZ, RZ, R16 ;  /* 0x000000ffff047224 */ /* 0x000fe400078e0010 */
[-C--:B------:R-:W-:Y:S02]  /*1170*/  IMAD R3, R3, R6.reuse, R13 ;  /* 0x0000000603037224 */ /* 0x080fe400078e020d */
[----:B------:R-:W-:-:S04]  /*1180*/  IMAD.WIDE.U32 R4, R2, R6, R4 ;  /* 0x0000000602047225 */ /* 0x000fc800078e0004 */
[----:B------:R-:W-:Y:S01]  /*1190*/  IMAD.IADD R3, R5, 0x1, R3 ;  /* 0x0000000105037824 */ /* 0x000fe200078e0203 */
[----:B------:R-:W-:-:S04]  /*11a0*/  LEA R2, P0, R4, R10, 0x1 ;  /* 0x0000000a04027211 */ /* 0x000fc800078008ff */
[----:B------:R-:W-:Y:S02]  /*11b0*/  LEA.HI.X R3, R4, R11, R3, 0x1, P0 ;  /* 0x0000000b04037211 */ /* 0x000fe400000f0c03 */
[----:B------:R-:W-:-:S03]  /*11c0*/  ISETP.GE.AND P0, PT, R30, R0, PT ;  /* 0x000000001e00720c */ /* 0x000fc60003f06270 */
[----:B------:R2:W-:Y:S04]  /*11d0*/  @!P2 ST.E.128 desc[UR4][R2.64], RZ ;  /* 0x000000ff0200a985 */ /* 0x0005e8000c101d04 */
[----:B------:R2:W-:Y:S06]  /*11e0*/  @!P1 ST.E.128 desc[UR4][R2.64+0x40], RZ ;  /* 0x000040ff02009985 */ /* 0x0005ec000c101d04 */
[----:B------:R2:W-:Y:S02]  /*11f0*/  @!P0 ST.E.128 desc[UR4][R2.64+0x80], RZ ;  /* 0x000080ff02008985 */ /* 0x0005e4000c101d04 */
.L_x_940:
[----:B------:R-:W-:Y:S05]  /*1200*/  BSYNC B0 ;  /* 0x0000000000007941 */ /* 0x000fea0003800000 */
.L_x_939:
[----:B------:R-:W-:Y:S01]  /*1210*/  IADD3 R9, P1, P0, R12, R22, R24 ;  /* 0x000000160c097210 */ /* 0x000fe2000783e018 */
[-C--:B------:R-:W-:Y:S01]  /*1220*/  @!P5 IMAD R0, R8, R26.reuse, RZ ;  /* 0x0000001a0800d224 */ /* 0x080fe200078e02ff */
[----:B--2---:R-:W-:Y:S01]  /*1230*/  SHF.R.S32.HI R2, RZ, 0x1f, R12 ;  /* 0x0000001fff027819 */ /* 0x004fe2000001140c */
[-C--:B------:R-:W-:Y:S01]  /*1240*/  @!P4 IMAD R3, R28, R26.reuse, RZ ;  /* 0x0000001a1c03c224 */ /* 0x080fe200078e02ff */
[----:B------:R-:W-:Y:S01]  /*1250*/  SHF.R.S32.HI R22, RZ, 0x1f, R24 ;  /* 0x0000001fff167819 */ /* 0x000fe20000011418 */
[----:B------:R-:W-:Y:S01]  /*1260*/  @!P3 IMAD R5, R27, R26, RZ ;  /* 0x0000001a1b05b224 */ /* 0x000fe200078e02ff */
[----:B------:R-:W-:Y:S02]  /*1270*/  ISETP.GE.OR P6, PT, R29, R19, P6 ;  /* 0x000000131d00720c */ /* 0x000fe400037c6670 */
[----:B------:R-:W-:Y:S02]  /*1280*/  IADD3.X R22, R2, R23, R22, P1, P0 ;  /* 0x0000001702167210 */ /* 0x000fe40000fe0416 */
[----:B------:R-:W-:-:S02]  /*1290*/  @!P5 IADD3 R2, P0, R0, R9, RZ ;  /* 0x000000090002d210 */ /* 0x000fc40007f1e0ff */
[-C--:B------:R-:W-:Y:S02]  /*12a0*/  @!P4 IADD3 R8, P1, R3, R9.reuse, RZ ;  /* 0x000000090308c210 */ /* 0x080fe40007f3e0ff */
[----:B------:R-:W-:Y:S02]  /*12b0*/  @!P5 LEA.HI.X.SX32 R4, R0, R22, 0x1, P0 ;  /* 0x000000160004d211 */ /* 0x000fe400000f0eff */
[C---:B------:R-:W-:Y:S02]  /*12c0*/  @!P5 LEA R6, P2, R2.reuse, R20, 0x2 ;  /* 0x000000140206d211 */ /* 0x040fe400078410ff */
[----:B------:R-:W-:Y:S02]  /*12d0*/  @!P3 IADD3 R0, P0, R5, R9, RZ ;  /* 0x000000090500b210 */ /* 0x000fe40007f1e0ff */
[----:B------:R-:W-:Y:S02]  /*12e0*/  @!P4 LEA.HI.X.SX32 R10, R3, R22, 0x1, P1 ;  /* 0x00000016030ac211 */ /* 0x000fe400008f0eff */
[----:B------:R-:W-:-:S02]  /*12f0*/  @!P5 LEA.HI.X R7, R2, R21, R4, 0x2, P2 ;  /* 0x000000150207d211 */ /* 0x000fc400010f1404 */
[----:B------:R-:W-:Y:S02]  /*1300*/  @!P4 LEA R4, P1, R8, R20, 0x2 ;  /* 0x000000140804c211 */ /* 0x000fe400078210ff */
[----:B------:R-:W-:Y:S02]  /*1310*/  @!P3 LEA.HI.X.SX32 R3, R5, R22, 0x1, P0 ;  /* 0x000000160503b211 */ /* 0x000fe400000f0eff */
[----:B------:R-:W-:Y:S02]  /*1320*/  @!P3 LEA R2, P0, R0, R20, 0x2 ;  /* 0x000000140002b211 */ /* 0x000fe400078010ff */
[-C--:B------:R-:W-:Y:S01]  /*1330*/  @!P4 LEA.HI.X R5, R8, R21.reuse, R10, 0x2, P1 ;  /* 0x000000150805c211 */ /* 0x080fe200008f140a */
[----:B------:R-:W-:Y:S01]  /*1340*/  @!P5 IMAD.MOV.U32 R10, RZ, RZ, 0x7f800000 ;  /* 0x7f800000ff0ad424 */ /* 0x000fe200078e00ff */
[----:B------:R-:W-:Y:S01]  /*1350*/  @!P3 LEA.HI.X R3, R0, R21, R3, 0x2, P0 ;  /* 0x000000150003b211 */ /* 0x000fe200000f1403 */
[----:B------:R-:W-:Y:S02]  /*1360*/  @!P4 IMAD.MOV.U32 R8, RZ, RZ, 0x7f800000 ;  /* 0x7f800000ff08c424 */ /* 0x000fe400078e00ff */
[----:B------:R-:W-:Y:S01]  /*1370*/  @!P3 IMAD.MOV.U32 R0, RZ, RZ, 0x7f800000 ;  /* 0x7f800000ff00b424 */ /* 0x000fe200078e00ff */
[----:B------:R-:W-:Y:S04]  /*1380*/  @!P5 ST.E desc[UR4][R6.64], R10 ;  /* 0x0000000a0600d985 */ /* 0x000fe8000c101904 */
[----:B------:R-:W-:Y:S04]  /*1390*/  @!P4 ST.E desc[UR4][R4.64], R8 ;  /* 0x000000080400c985 */ /* 0x000fe8000c101904 */
[----:B------:R2:W-:Y:S02]  /*13a0*/  @!P3 ST.E desc[UR4][R2.64], R0 ;  /* 0x000000000200b985 */ /* 0x0005e4000c101904 */
[----:B--2---:R-:W-:-:S02]  /*13b0*/  IMAD.MOV.U32 R2, RZ, RZ, R32 ;  /* 0x000000ffff027224 */ /* 0x004fc400078e0020 */
[----:B------:R-:W-:-:S04]  /*13c0*/  IMAD.MOV.U32 R3, RZ, RZ, 0x0 ;  /* 0x00000000ff037424 */ /* 0x000fc800078e00ff */
[----:B-1----:R-:W-:Y:S05]  /*13d0*/  @P6 RET.REL.NODEC R2 `(_ZN5flash16flash_fwd_kernelI23Flash_fwd_kernel_traitsILi96ELi128ELi64ELi4ELb0ELb0EN7cutlass10bfloat16_tE19Flash_kernel_traitsILi96ELi128ELi64ELi4ES3_EELb1ELb0ELb1ELb0ELb0ELb0ELb0ELb1EEEvNS_16Flash_fwd_paramsE) ;  /* 0xffffffec02086950 */ /* 0x002fea0003c3ffff */
[----:B------:R-:W-:-:S05]  /*13e0*/  IMAD R0, R29, R26, RZ ;  /* 0x0000001a1d007224 */ /* 0x000fca00078e02ff */
[----:B------:R-:W-:-:S04]  /*13f0*/  IADD3 R3, P0, R0, R9, RZ ;  /* 0x0000000900037210 */ /* 0x000fc80007f1e0ff */
[----:B------:R-:W-:Y:S02]  /*1400*/  LEA.HI.X.SX32 R0, R0, R22, 0x1, P0 ;  /* 0x0000001600007211 */ /* 0x000fe400000f0eff */
[----:B------:R-:W-:-:S04]  /*1410*/  LEA R2, P0, R3, R20, 0x2 ;  /* 0x0000001403027211 */ /* 0x000fc800078010ff */
[----:B------:R-:W-:Y:S01]  /*1420*/  LEA.HI.X R3, R3, R21, R0, 0x2, P0 ;  /* 0x0000001503037211 */ /* 0x000fe200000f1400 */
[----:B------:R-:W-:-:S05]  /*1430*/  IMAD.MOV.U32 R0, RZ, RZ, 0x7f800000 ;  /* 0x7f800000ff007424 */ /* 0x000fca00078e00ff */
[----:B------:R1:W-:Y:S02]  /*1440*/  ST.E desc[UR4][R2.64], R0 ;  /* 0x0000000002007985 */ /* 0x0003e4000c101904 */
[----:B-1----:R-:W-:Y:S02]  /*1450*/  IMAD.MOV.U32 R2, RZ, RZ, R32 ;  /* 0x000000ffff027224 */ /* 0x002fe400078e0020 */
[----:B------:R-:W-:-:S04]  /*1460*/  IMAD.MOV.U32 R3, RZ, RZ, 0x0 ;  /* 0x00000000ff037424 */ /* 0x000fc800078e00ff */
[----:B------:R-:W-:Y:S05]  /*1470*/  RET.REL.NODEC R2 `(_ZN5flash16flash_fwd_kernelI23Flash_fwd_kernel_traitsILi96ELi128ELi64ELi4ELb0ELb0EN7cutlass10bfloat16_tE19Flash_kernel_traitsILi96ELi128ELi64ELi4ES3_EELb1ELb0ELb1ELb0ELb0ELb0ELb0ELb1EEEvNS_16Flash_fwd_paramsE) ;  /* 0xffffffe802e07950 */ /* 0x000fea0003c3ffff */
.L_x_926:
[----:B------:R-:W2:Y:S01]  /*1480*/  LD.E R20, desc[UR4][R172.64+0x68] ;  /* 0x00006804ac147980 */ /* 0x000ea2000c101900 */
[----:B------:R-:W-:-:S03]  /*1490*/  ISETP.NE.AND P4, PT, R30, -0x1, PT ;  /* 0xffffffff1e00780c */ /* 0x000fc60003f85270 */
[----:B------:R-:W3:Y:S01]  /*14a0*/  LD.E.64 R10, desc[UR4][R172.64+0x38] ;  /* 0x00003804ac0a7980 */ /* 0x000ee2000c101b00 */
[----:B------:R-:W-:-:S03]  /*14b0*/  ISETP.NE.AND P2, PT, R34, -0x1, PT ;  /* 0xffffffff2200780c */ /* 0x000fc60003f45270 */
[----:B------:R-:W4:Y:S01]  /*14c0*/  LD.E.64 R4, desc[UR4][R172.64+0x30] ;  /* 0x00003004ac047980 */ /* 0x000f22000c101b00 */
[CC--:B------:R-:W-:Y:S01]  /*14d0*/  LEA.HI R17, R28.reuse, R149.reuse, RZ, 0x2 ;  /* 0x000000951c117211 */ /* 0x0c0fe200078f10ff */
[----:B------:R-:W1:Y:S04]  /*14e0*/  S2R R22, SR_CgaCtaId ;  /* 0x0000000000167919 */ /* 0x000e680000008800 */
[----:B------:R-:W4:Y:S01]  /*14f0*/  @!P4 LD.E.64 R12, desc[UR4][R172.64+0x20] ;  /* 0x00002004ac0cc980 */ /* 0x000f22000c101b00 */
[----:B------:R-:W-:Y:S02]  /*1500*/  LEA.HI R41, R28, R149, RZ, 0x3 ;  /* 0x000000951c297211 */ /* 0x000fe400078f18ff */
[----:B------:R-:W-:Y:S01]  /*1510*/  LOP3.LUT R0, R17, 0xfffffffc, RZ, 0xc0, !PT ;  /* 0xfffffffc11007812 */ /* 0x000fe200078ec0ff */
[----:B------:R-:W-:Y:S01]  /*1520*/  IMAD.IADD R35, R178, 0x1, -R156 ;  /* 0x00000001b2237824 */ /* 0x000fe200078e0a9c */
[----:B------:R-:W-:Y:S01]  /*1530*/  SHF.R.S32.HI R40, RZ, 0x3, R41 ;  /* 0x00000003ff287819 */ /* 0x000fe20000011429 */
[----:B------:R-:W4:Y:S02]  /*1540*/  @!P2 LD.E.64 R14, desc[UR4][R172.64+0x18] ;  /* 0x00001804ac0ea980 */ /* 0x000f24000c101b00 */
[----:B------:R-:W-:-:S02]  /*1550*/  IMAD.IADD R0, R149, 0x1, -R0 ;  /* 0x0000000195007824 */ /* 0x000fc400078e0a00 */
[----:B------:R-:W-:Y:S01]  /*1560*/  IMAD.SHL.U32 R3, R40, 0x40, RZ ;  /* 0x0000004028037824 */ /* 0x000fe200078e00ff */
[----:B------:R-:W-:Y:S01]  /*1570*/  MOV R21, 0x400 ;  /* 0x0000040000157802 */ /* 0x000fe20000000f00 */
[----:B------:R-:W4:Y:S01]  /*1580*/  LD.E.64 R18, desc[UR4][R172.64+0x48] ;  /* 0x00004804ac127980 */ /* 0x000f22000c101b00 */
[----:B------:R-:W-:Y:S02]  /*1590*/  SHF.L.U32 R171, R0, 0x3, RZ ;  /* 0x0000000300ab7819 */ /* 0x000fe400000006ff */
[----:B------:R-:W-:Y:S01]  /*15a0*/  LOP3.LUT R0, R3, 0xc0, RZ, 0xc0, !PT ;  /* 0x000000c003007812 */ /* 0x000fe200078ec0ff */
[----:B------:R-:W4:Y:S01]  /*15b0*/  LD.E.64 R44, desc[UR4][R172.64+0x40] ;  /* 0x00004004ac2c7980 */ /* 0x000f22000c101b00 */
[----:B------:R-:W-:Y:S02]  /*15c0*/  SHF.R.S32.HI R6, RZ, 0x2, R17 ;  /* 0x00000002ff067819 */ /* 0x000fe40000011411 */
[----:B------:R-:W-:Y:S01]  /*15d0*/  SHF.R.S32.HI R155, RZ, 0x5, R148 ;  /* 0x00000005ff9b7819 */ /* 0x000fe20000011494 */
[----:B------:R-:W4:Y:S01]  /*15e0*/  LD.E R217, desc[UR4][R172.64+0xc8] ;  /* 0x0000c804acd97980 */ /* 0x000f22000c101900 */
[----:B------:R-:W-:-:S03]  /*15f0*/  IADD3 R7, R6, 0x40, RZ ;  /* 0x0000004006077810 */ /* 0x000fc60007ffe0ff */
[----:B------:R1:W5:Y:S01]  /*1600*/  LD.E.64 R26, desc[UR4][R172.64+0x50] ;  /* 0x00005004ac1a7980 */ /* 0x000362000c101b00 */
[----:B------:R-:W-:Y:S02]  /*1610*/  ISETP.GE.AND P1, PT, R7, R35, PT ;  /* 0x000000230700720c */ /* 0x000fe40003f26270 */
[----:B------:R-:W-:Y:S01]  /*1620*/  LEA.HI R28, R28, R149, RZ, 0x4 ;  /* 0x000000951c1c7211 */ /* 0x000fe200078f20ff */
[----:B------:R1:W5:Y:S03]  /*1630*/  @!P4 LD.E.64 R32, desc[UR4][R172.64+0x28] ;  /* 0x00002804ac20c980 */ /* 0x000366000c101b00 */
[----:B------:R-:W-:Y:S01]  /*1640*/  SHF.R.S32.HI R25, RZ, 0x4, R28 ;  /* 0x00000004ff197819 */ /* 0x000fe2000001141c */
[----:B------:R1:W5:Y:S04]  /*1650*/  LD.E.64 R36, desc[UR4][R172.64+0x58] ;  /* 0x00005804ac247980 */ /* 0x000368000c101b00 */
[----:B------:R1:W5:Y:S04]  /*1660*/  LD.E R152, desc[UR4][R172.64+0x60] ;  /* 0x00006004ac987980 */ /* 0x000368000c101900 */
[----:B------:R1:W5:Y:S04]  /*1670*/  LD.E R153, desc[UR4][R172.64+0xc4] ;  /* 0x0000c404ac997980 */ /* 0x000368000c101900 */
[----:B------:R1:W5:Y:S04]  /*1680*/  LD.E R200, desc[UR4][R172.64+0xc0] ;  /* 0x0000c004acc87980 */ /* 0x000368000c101900 */
[----:B------:R1:W5:Y:S04]  /*1690*/  LD.E.64 R206, desc[UR4][R172.64+0x8] ;  /* 0x00000804acce7980 */ /* 0x000368000c101b00 */
[----:B------:R1:W5:Y:S04]  /*16a0*/  LD.E.64 R210, desc[UR4][R172.64+0x10] ;  /* 0x00001004acd27980 */ /* 0x000368000c101b00 */
[----:B------:R1:W5:Y:S01]  /*16b0*/  LD.E.64 R150, desc[UR4][R172.64+0x98] ;  /* 0x00009804ac967980 */ /* 0x000362000c101b00 */
[----:B--2---:R-:W-:-:S04]  /*16c0*/  IABS R2, R20 ;  /* 0x0000001400027213 */ /* 0x004fc80000000000 */
[----:B------:R-:W2:Y:S08]  /*16d0*/  I2F.RP R8, R2 ;  /* 0x0000000200087306 */ /* 0x000eb00000209400 */
[----:B--2---:R-:W2:Y:S02]  /*16e0*/  MUFU.RCP R8, R8 ;  /* 0x0000000800087308 */ /* 0x004ea40000001000 */
[----:B--2---:R-:W-:-:S06]  /*16f0*/  VIADD R8, R8, 0xffffffe ;  /* 0x0ffffffe08087836 */ /* 0x004fcc0000000000 */
[----:B------:R-:W2:Y:S01]  /*1700*/  F2I.FTZ.U32.TRUNC.NTZ R9, R8 ;  /* 0x0000000800097305 */ /* 0x000ea2000021f000 */
[----:B------:R-:W-:Y:S01]  /*1710*/  IABS R7, R20 ;  /* 0x0000001400077213 */ /* 0x000fe20000000000 */
[----:B--2---:R-:W-:Y:S01]  /*1720*/  IMAD.MOV R3, RZ, RZ, -R9 ;  /* 0x000000ffff037224 */ /* 0x004fe200078e0a09 */
[----:B------:R-:W-:Y:S02]  /*1730*/  LOP3.LUT R8, R0, 0x18, R171, 0xf8, !PT ;  /* 0x0000001800087812 */ /* 0x000fe400078ef8ab */
[----:B------:R-:W-:Y:S01]  /*1740*/  SHF.R.U32.HI R0, RZ, 0x3, R0 ;  /* 0x00000003ff007819 */ /* 0x000fe20000011600 */
[----:B------:R-:W-:-:S03]  /*1750*/  IMAD.MOV.U32 R16, RZ, RZ, R3 ;  /* 0x000000ffff107224 */ /* 0x000fc600078e0003 */
[----:B------:R-:W-:Y:S01]  /*1760*/  LOP3.LUT R23, R8, R0, RZ, 0x3c, !PT ;  /* 0x0000000008177212 */ /* 0x000fe200078e3cff */
[----:B------:R-:W-:Y:S02]  /*1770*/  IMAD R0, R16, R2, RZ ;  /* 0x0000000210007224 */ /* 0x000fe400078e02ff */
[----:B------:R-:W-:Y:S01]  /*1780*/  IMAD.MOV.U32 R8, RZ, RZ, RZ ;  /* 0x000000ffff087224 */ /* 0x000fe200078e00ff */
[----:B-1----:R-:W-:-:S03]  /*1790*/  LEA R3, R22, R21, 0x18 ;  /* 0x0000001516037211 */ /* 0x002fc600078ec0ff */
[----:B------:R-:W-:Y:S01]  /*17a0*/  IMAD.HI.U32 R8, R9, R0, R8 ;  /* 0x0000000009087227 */ /* 0x000fe200078e0008 */
[----:B------:R-:W-:Y:S02]  /*17b0*/  IADD3 R0, RZ, -R7, RZ ;  /* 0x80000007ff007210 */ /* 0x000fe40007ffe0ff */
[----:B------:R-:W-:-:S03]  /*17c0*/  IABS R21, R162 ;  /* 0x000000a200157213 */ /* 0x000fc60000000000 */
[----:B------:R-:W-:Y:S02]  /*17d0*/  IMAD.MOV.U32 R7, RZ, RZ, R0 ;  /* 0x000000ffff077224 */ /* 0x000fe400078e0000 */
[----:B------:R-:W-:Y:S01]  /*17e0*/  IMAD.HI.U32 R0, R8, R21, RZ ;  /* 0x0000001508007227 */ /* 0x000fe200078e00ff */
[----:B------:R-:W-:-:S03]  /*17f0*/  LEA.HI R8, R17, R6, RZ, 0x1 ;  /* 0x0000000611087211 */ /* 0x000fc600078f08ff */
[----:B------:R-:W-:Y:S01]  /*1800*/  IMAD R7, R0, R7, R21 ;  /* 0x0000000700077224 */ /* 0x000fe200078e0215 */
[----:B------:R-:W-:-:S04]  /*1810*/  LOP3.LUT R21, R8, 0x7fffffe, RZ, 0xc0, !PT ;  /* 0x07fffffe08157812 */ /* 0x000fc800078ec0ff */
[----:B------:R-:W-:Y:S01]  /*1820*/  ISETP.GT.U32.AND P6, PT, R2, R7, PT ;  /* 0x000000070200720c */ /* 0x000fe20003fc4070 */
[----:B---3--:R-:W-:Y:S01]  /*1830*/  @!P4 IMAD R9, R11, R24, RZ ;  /* 0x000000180b09c224 */ /* 0x008fe200078e02ff */
[----:B------:R-:W-:Y:S01]  /*1840*/  @!P4 SHF.R.S32.HI R16, RZ, 0x1f, R24 ;  /* 0x0000001fff10c819 */ /* 0x000fe20000011418 */
[----:B------:R-:W-:Y:S01]  /*1850*/  IMAD.IADD R21, R6, 0x1, -R21 ;  /* 0x0000000106157824 */ /* 0x000fe200078e0a15 */
[----:B------:R-:W-:-:S03]  /*1860*/  LEA.HI R17, R28, R25, RZ, 0x1 ;  /* 0x000000191c117211 */ /* 0x000fc600078f08ff */
[----:B------:R-:W-:Y:S01]  /*1870*/  @!P4 IMAD R22, R10, R16, R9 ;  /* 0x000000100a16c224 */ /* 0x000fe200078e0209 */
[----:B------:R-:W-:Y:S01]  /*1880*/  IADD3 R16, R6, 0x60, RZ ;  /* 0x0000006006107810 */ /* 0x000fe20007ffe0ff */
[----:B------:R-:W-:Y:S02]  /*1890*/  IMAD R21, R155, 0x8, R21 ;  /* 0x000000089b157824 */ /* 0x000fe400078e0215 */
[----:B------:R-:W-:Y:S02]  /*18a0*/  @!P4 IMAD.WIDE.U32 R8, R10, R24, RZ ;  /* 0x000000180a08c225 */ /* 0x000fe400078e00ff */
[----:B------:R-:W-:Y:S02]  /*18b0*/  @!P6 IADD3 R7, R7, -R2, RZ ;  /* 0x800000020707e210 */ /* 0x000fe40007ffe0ff */
[----:B------:R-:W-:Y:S01]  /*18c0*/  ISETP.GE.AND P0, PT, R16, R35, PT ;  /* 0x000000231000720c */ /* 0x000fe20003f06270 */
[----:B------:R-:W-:Y:S01]  /*18d0*/  IMAD.U32 R193, R21, 0x20, R23 ;  /* 0x0000002015c17824 */ /* 0x000fe200078e0017 */
[----:B------:R-:W-:Y:S01]  /*18e0*/  LOP3.LUT R17, R17, 0xfffffffe, RZ, 0xc0, !PT ;  /* 0xfffffffe11117812 */ /* 0x000fe200078ec0ff */
[----:B----4-:R-:W-:Y:S01]  /*18f0*/  @!P4 IMAD R13, R13, R159, RZ ;  /* 0x0000009f0d0dc224 */ /* 0x010fe200078e02ff */
[----:B------:R-:W-:-:S02]  /*1900*/  @P4 IADD3 R16, R24, R30, RZ ;  /* 0x0000001e18104210 */ /* 0x000fc40007ffe0ff */
[----:B------:R-:W-:Y:S01]  /*1910*/  @!P4 SHF.R.S32.HI R21, RZ, 0x1f, R159 ;  /* 0x0000001fff15c819 */ /* 0x000fe2000001149f */
[----:B------:R-:W-:Y:S01]  /*1920*/  @!P4 IMAD.IADD R9, R9, 0x1, R22 ;  /* 0x000000010909c824 */ /* 0x000fe200078e0216 */
[----:B------:R-:W-:Y:S02]  /*1930*/  ISETP.GE.U32.AND P3, PT, R7, R2, PT ;  /* 0x000000020700720c */ /* 0x000fe40003f66070 */
[----:B------:R-:W-:Y:S01]  /*1940*/  LOP3.LUT R2, R162, R20, RZ, 0x3c, !PT ;  /* 0x00000014a2027212 */ /* 0x000fe200078e3cff */
[----:B------:R-:W-:Y:S02]  /*1950*/  IMAD.IADD R38, R25, 0x1, -R17 ;  /* 0x0000000119267824 */ /* 0x000fe400078e0a11 */
[-C--:B------:R-:W-:Y:S01]  /*1960*/  @P4 IMAD R22, R11, R16.reuse, RZ ;  /* 0x000000100b164224 */ /* 0x080fe200078e02ff */
[----:B------:R-:W-:Y:S01]  /*1970*/  ISETP.GE.AND P5, PT, R2, RZ, PT ;  /* 0x000000ff0200720c */ /* 0x000fe20003fa6270 */
[----:B------:R-:W-:Y:S02]  /*1980*/  @!P4 IMAD R21, R12, R21, R13 ;  /* 0x000000150c15c224 */ /* 0x000fe400078e020d */
[----:B------:R-:W-:-:S04]  /*1990*/  @P4 IMAD.WIDE.U32 R16, R10, R16, RZ ;  /* 0x000000100a104225 */ /* 0x000fc800078e00ff */
[----:B------:R-:W-:-:S04]  /*19a0*/  @!P4 IMAD.WIDE.U32 R12, R159, R12, R8 ;  /* 0x0000000c9f0cc225 */ /* 0x000fc800078e0008 */
[----:B------:R-:W-:-:S04]  /*19b0*/  @P2 IMAD.WIDE.U32 R8, R4, R34, RZ ;  /* 0x0000002204082225 */ /* 0x000fc800078e00ff */
[----:B------:R-:W-:Y:S02]  /*19c0*/  @P2 IMAD R2, R5, R34, RZ ;  /* 0x0000002205022224 */ /* 0x000fe400078e02ff */
[----:B------:R-:W-:Y:S02]  /*19d0*/  @P4 IMAD.IADD R23, R17, 0x1, R22 ;  /* 0x0000000111174824 */ /* 0x000fe400078e0216 */
[----:B------:R-:W-:Y:S01]  /*19e0*/  @P4 IMAD.MOV.U32 R22, RZ, RZ, R16 ;  /* 0x000000ffff164224 */ /* 0x000fe200078e0010 */
[----:B------:R-:W-:Y:S01]  /*19f0*/  @P2 IADD3 R2, R9, R2, RZ ;  /* 0x0000000209022210 */ /* 0x000fe20007ffe0ff */
[----:B------:R-:W-:Y:S01]  /*1a00*/  @P2 IMAD.MOV.U32 R16, RZ, RZ, R8 ;  /* 0x000000ffff102224 */ /* 0x000fe200078e0008 */
[----:B------:R-:W-:Y:S01]  /*1a10*/  @P2 MOV R9, R5 ;  /* 0x0000000500092202 */ /* 0x000fe20000000f00 */
[--C-:B------:R-:W-:Y:S02]  /*1a20*/  @P2 IMAD.MOV.U32 R8, RZ, RZ, R4.reuse ;  /* 0x000000ffff082224 */ /* 0x100fe400078e0004 */
[----:B------:R-:W-:-:S02]  /*1a30*/  @!P2 IMAD.MOV.U32 R8, RZ, RZ, R4 ;  /* 0x000000ffff08a224 */ /* 0x000fc400078e0004 */
[----:B------:R-:W-:Y:S02]  /*1a40*/  @!P2 IMAD.MOV.U32 R9, RZ, RZ, R5 ;  /* 0x000000ffff09a224 */ /* 0x000fe400078e0005 */
[----:B------:R1:W5:Y:S01]  /*1a50*/  LD.E.64 R4, desc[UR4][R172.64] ;  /* 0x00000004ac047980 */ /* 0x000362000c101b00 */
[----:B------:R-:W-:Y:S01]  /*1a60*/  @!P4 IADD3 R23, R13, R21, RZ ;  /* 0x000000150d17c210 */ /* 0x000fe20007ffe0ff */
[----:B------:R-:W-:Y:S01]  /*1a70*/  @!P2 IMAD R7, R15, R159, RZ ;  /* 0x0000009f0f07a224 */ /* 0x000fe200078e02ff */
[----:B------:R-:W-:-:S05]  /*1a80*/  @!P2 SHF.R.S32.HI R13, RZ, 0x1f, R159 ;  /* 0x0000001fff0da819 */ /* 0x000fca000001149f */
[C---:B------:R-:W-:Y:S02]  /*1a90*/  @!P2 IMAD R7, R14.reuse, R13, R7 ;  /* 0x0000000d0e07a224 */ /* 0x040fe400078e0207 */
[----:B------:R-:W-:-:S04]  /*1aa0*/  @!P2 IMAD.WIDE.U32 R14, R14, R159, RZ ;  /* 0x0000009f0e0ea225 */ /* 0x000fc800078e00ff */
[----:B------:R-:W-:Y:S01]  /*1ab0*/  @!P2 IMAD.MOV.U32 R16, RZ, RZ, R14 ;  /* 0x000000ffff10a224 */ /* 0x000fe200078e000e */
[----:B------:R-:W-:Y:S01]  /*1ac0*/  @!P2 IADD3 R2, R15, R7, RZ ;  /* 0x000000070f02a210 */ /* 0x000fe20007ffe0ff */
[----:B------:R-:W-:Y:S01]  /*1ad0*/  IMAD R14, R19, R162, RZ ;  /* 0x000000a2130e7224 */ /* 0x000fe200078e02ff */
[----:B------:R-:W-:-:S05]  /*1ae0*/  SHF.R.S32.HI R7, RZ, 0x1f, R162 ;  /* 0x0000001fff077819 */ /* 0x000fca00000114a2 */
[----:B------:R-:W-:Y:S01]  /*1af0*/  IMAD R14, R18, R7, R14 ;  /* 0x00000007120e7224 */ /* 0x000fe200078e020e */
[--C-:B------:R-:W-:Y:S01]  /*1b00*/  SHF.R.S32.HI R7, RZ, 0x1f, R6.reuse ;  /* 0x0000001fff077819 */ /* 0x100fe20000011406 */
[C---:B------:R-:W-:Y:S01]  /*1b10*/  VIADD R170, R171.reuse, 0x20 ;  /* 0x00000020abaa7836 */ /* 0x040fe20000000000 */
[----:B------:R1:W-:Y:S01]  /*1b20*/  STL [R1+0x158], R171 ;  /* 0x000158ab01007387 */ /* 0x0003e20000100800 */
[----:B------:R-:W-:Y:S02]  /*1b30*/  @!P6 VIADD R0, R0, 0x1 ;  /* 0x000000010000e836 */ /* 0x000fe40000000000 */
[----:B------:R-:W-:Y:S01]  /*1b40*/  IMAD.WIDE R46, R174, 0x80, R6 ;  /* 0x00000080ae2e7825 */ /* 0x000fe200078e0206 */
[----:B------:R1:W-:Y:S03]  /*1b50*/  STL [R1+0x1e4], R35 ;  /* 0x0001e42301007387 */ /* 0x0003e60000100800 */
[----:B------:R-:W-:Y:S01]  /*1b60*/  VIADD R169, R171, 0x40 ;  /* 0x00000040aba97836 */ /* 0x000fe20000000000 */
[----:B------:R1:W-:Y:S01]  /*1b70*/  STL.64 [R1+0x150], R44 ;  /* 0x0001502c01007387 */ /* 0x0003e20000100a00 */
[----:B------:R-:W-:Y:S01]  /*1b80*/  @P3 VIADD R0, R0, 0x1 ;  /* 0x0000000100003836 */ /* 0x000fe20000000000 */
[----:B------:R-:W-:-:S02]  /*1b90*/  SHF.R.S32.HI R42, RZ, 0x1f, R171 ;  /* 0x0000001fff2a7819 */ /* 0x000fc400000114ab */
[----:B------:R1:W-:Y:S01]  /*1ba0*/  STL.64 [R1+0x1d8], R46 ;  /* 0x0001d82e01007387 */ /* 0x0003e20000100a00 */
[----:B------:R-:W-:-:S03]  /*1bb0*/  IADD3 R16, P3, R171, R16, RZ ;  /* 0x00000010ab107210 */ /* 0x000fc60007f7e0ff */
[----:B------:R1:W-:Y:S04]  /*1bc0*/  STL [R1+0x24], R170 ;  /* 0x000024aa01007387 */ /* 0x0003e80000100800 */
[----:B------:R1:W-:Y:S04]  /*1bd0*/  STL [R1+0x28], R169 ;  /* 0x000028a901007387 */ /* 0x0003e80000100800 */
[----:B------:R1:W-:Y:S01]  /*1be0*/  STL [R1+0x1a0], R217 ;  /* 0x0001a0d901007387 */ /* 0x0003e20000100800 */
[----:B------:R-:W-:Y:S01]  /*1bf0*/  IMAD.X R17, R42, 0x1, R2, P3 ;  /* 0x000000012a117824 */ /* 0x000fe200018e0602 */
[----:B------:R-:W-:-:S02]  /*1c00*/  ISETP.GE.AND P3, PT, R6, R35, PT ;  /* 0x000000230600720c */ /* 0x000fc40003f66270 */
[----:B------:R-:W-:Y:S02]  /*1c10*/  ISETP.NE.AND P6, PT, R20, RZ, PT ;  /* 0x000000ff1400720c */ /* 0x000fe40003fc5270 */
[----:B------:R-:W-:Y:S01]  /*1c20*/  @!P4 MOV R22, R12 ;  /* 0x0000000c0016c202 */ /* 0x000fe20000000f00 */
[----:B------:R-:W-:Y:S01]  /*1c30*/  IMAD.MOV.U32 R25, RZ, RZ, R0 ;  /* 0x000000ffff197224 */ /* 0x000fe200078e0000 */
[----:B------:R-:W-:Y:S02]  /*1c40*/  LOP3.LUT R0, R28, 0xfffffff0, RZ, 0xc0, !PT ;  /* 0xfffffff01c007812 */ /* 0x000fe400078ec0ff */
[----:B------:R-:W-:Y:S01]  /*1c50*/  IADD3 R12, P2, R171, R22, RZ ;  /* 0x00000016ab0c7210 */ /* 0x000fe20007f5e0ff */
[----:B------:R-:W-:Y:S01]  /*1c60*/  IMAD.WIDE.U32 R16, R162, R18, R16 ;  /* 0x00000012a2107225 */ /* 0x000fe200078e0010 */
[----:B------:R-:W-:Y:S02]  /*1c70*/  BSSY B0, `(.L_x_941) ;  /* 0x000002f000007945 */ /* 0x000fe40003800000 */
[----:B------:R-:W-:Y:S01]  /*1c80*/  IADD3.X R13, R42, R23, RZ, P2, !PT ;  /* 0x000000172a0d7210 */ /* 0x000fe200017fe4ff */
[----:B------:R-:W-:-:S02]  /*1c90*/  IMAD.IADD R0, R149, 0x1, -R0 ;  /* 0x0000000195007824 */ /* 0x000fc400078e0a00 */
[----:B------:R-:W-:Y:S01]  /*1ca0*/  IMAD R2, R11, R6, RZ ;  /* 0x000000060b027224 */ /* 0x000fe200078e02ff */
[----:B------:R-:W-:Y:S01]  /*1cb0*/  IADD3 R88, R158, -0x1, RZ ;  /* 0xffffffff9e587810 */ /* 0x000fe20007ffe0ff */
[----:B------:R-:W-:Y:S01]  /*1cc0*/  @!P5 IMAD.MOV R25, RZ, RZ, -R25 ;  /* 0x000000ffff19d224 */ /* 0x000fe200078e0a19 */
[----:B------:R-:W-:Y:S01]  /*1cd0*/  @!P6 LOP3.LUT R25, RZ, R20, RZ, 0x33, !PT ;  /* 0x00000014ff19e212 */ /* 0x000fe200078e33ff */
[----:B------:R-:W-:Y:S01]  /*1ce0*/  VIADD R31, R6, 0x20 ;  /* 0x00000020061f7836 */ /* 0x000fe20000000000 */
[----:B------:R-:W-:Y:S01]  /*1cf0*/  LEA.HI R29, R0, R0, RZ, 0x1 ;  /* 0x00000000001d7211 */ /* 0x000fe200078f08ff */
[C---:B------:R-:W-:Y:S01]  /*1d00*/  IMAD R28, R10.reuse, R7, R2 ;  /* 0x000000070a1c7224 */ /* 0x040fe200078e0202 */
[----:B------:R-:W-:Y:S01]  /*1d10*/  SHF.R.S32.HI R34, RZ, 0x1f, R0 ;  /* 0x0000001fff227819 */ /* 0x000fe20000011400 */
[----:B------:R-:W-:Y:S01]  /*1d20*/  IMAD.WIDE.U32 R22, R10, R6, R12 ;  /* 0x000000060a167225 */ /* 0x000fe200078e000c */
[----:B------:R-:W-:-:S03]  /*1d30*/  LEA R193, R193, R3, 0x1 ;  /* 0x00000003c1c17211 */ /* 0x000fc600078e08ff */
[----:B------:R-:W-:Y:S01]  /*1d40*/  IMAD.IADD R15, R17, 0x1, R14 ;  /* 0x00000001110f7824 */ /* 0x000fe200078e020e */
[----:B-1----:R-:W-:Y:S06]  /*1d50*/  @P3 BRA `(.L_x_942) ;  /* 0x0000000000803947 */ /* 0x002fec0003800000 */
[----:B-----5:R-:W-:Y:S01]  /*1d60*/  ISETP.GE.AND P6, PT, R171, R200, PT ;  /* 0x000000c8ab00720c */ /* 0x020fe20003fc6270 */
[----:B------:R-:W-:Y:S01]  /*1d70*/  IMAD R2, R47, R8, RZ ;  /* 0x000000082f027224 */ /* 0x000fe200078e02ff */
[-C--:B------:R-:W-:Y:S01]  /*1d80*/  ISETP.GE.AND P5, PT, R170, R200.reuse, PT ;  /* 0x000000c8aa00720c */ /* 0x080fe20003fa6270 */
[----:B------:R-:W-:Y:S01]  /*1d90*/  IMAD.MOV.U32 R14, RZ, RZ, R16 ;  /* 0x000000ffff0e7224 */ /* 0x000fe200078e0010 */
[----:B------:R-:W-:Y:S01]  /*1da0*/  ISETP.GE.AND P3, PT, R169, R200, PT ;  /* 0x000000c8a900720c */ /* 0x000fe20003f66270 */
[C---:B------:R-:W-:Y:S02]  /*1db0*/  IMAD R2, R46.reuse, R9, R2 ;  /* 0x000000092e027224 */ /* 0x040fe400078e0202 */
[----:B------:R-:W-:-:S04]  /*1dc0*/  IMAD.WIDE.U32 R12, R46, R8, R14 ;  /* 0x000000082e0c7225 */ /* 0x000fc800078e000e */
[----:B------:R-:W-:Y:S02]  /*1dd0*/  IMAD.IADD R2, R13, 0x1, R2 ;  /* 0x000000010d027824 */ /* 0x000fe400078e0202 */
[CC--:B------:R-:W-:Y:S01]  /*1de0*/  @!P6 LEA R20, P2, R12.reuse, R4.reuse, 0x1 ;  /* 0x000000040c14e211 */ /* 0x0c0fe200078408ff */
[----:B------:R1:W-:Y:S03]  /*1df0*/  @P6 STS [R193], RZ ;  /* 0x000000ffc1006388 */ /* 0x0003e60000000800 */
[C---:B------:R-:W-:Y:S01]  /*1e00*/  @!P6 LEA.HI.X R21, R12.reuse, R5, R2, 0x1, P2 ;  /* 0x000000050c15e211 */ /* 0x040fe200010f0c02 */
[----:B------:R1:W-:Y:S01]  /*1e10*/  @P6 STS [R193+0x4], RZ ;  /* 0x000004ffc1006388 */ /* 0x0003e20000000800 */
[----:B------:R-:W-:-:S03]  /*1e20*/  @!P5 LEA R18, P2, R12, R4, 0x1 ;  /* 0x000000040c12d211 */ /* 0x000fc600078408ff */
[----:B------:R1:W-:Y:S01]  /*1e30*/  @P6 STS.64 [R193+0x8], RZ ;  /* 0x000008ffc1006388 */ /* 0x0003e20000000a00 */
[----:B------:R-:W-:-:S03]  /*1e40*/  @!P5 LEA.HI.X R19, R12, R5, R2, 0x1, P2 ;  /* 0x000000050c13d211 */ /* 0x000fc600010f0c02 */
[----:B------:R-:W-:Y:S01]  /*1e50*/  @!PT LDS RZ, [RZ] ;  /* 0x00000000fffff984 */ /* 0x000fe20000000800 */
[----:B------:R-:W-:Y:S01]  /*1e60*/  @!PT LDS RZ, [RZ] ;  /* 0x00000000fffff984 */ /* 0x000fe20000000800 */
[----:B------:R-:W-:Y:S01]  /*1e70*/  @!PT LDS RZ, [RZ] ;  /* 0x00000000fffff984 */ /* 0x000fe20000000800 */
[----:B------:R1:W-:Y:S04]  /*1e80*/  @!P6 LDGSTS.E.BYPASS.LTC128B.128 [R193], desc[UR4][R20.64] ;  /* 0x0000000014c1efae */ /* 0x0003e8000b901d44 */
[----:B------:R1:W-:Y:S04]  /*1e90*/  @P5 STS.128 [R193+0x2000], RZ ;  /* 0x002000ffc1005388 */ /* 0x0003e80000000c00 */
[----:B------:R-:W-:Y:S01]  /*1ea0*/  @!PT LDS RZ, [RZ] ;  /* 0x00000000fffff984 */ /* 0x000fe20000000800 */
[----:B------:R-:W-:Y:S01]  /*1eb0*/  @!PT LDS RZ, [RZ] ;  /* 0x00000000fffff984 */ /* 0x000fe20000000800 */
[----:B------:R-:W-:Y:S01]  /*1ec0*/  @!PT LDS RZ, [RZ] ;  /* 0x00000000fffff984 */ /* 0x000fe20000000800 */
[----:B------:R1:W-:Y:S04]  /*1ed0*/  @!P5 LDGSTS.E.BYPASS.LTC128B.128 [R193+0x2000], desc[UR4][R18.64+0x40] ;  /* 0x0200004012c1dfae */ /* 0x0003e8000b901d44 */
[----:B------:R1:W-:Y:S01]  /*1ee0*/  @P3 STS.128 [R193+0x4000], RZ ;  /* 0x004000ffc1003388 */ /* 0x0003e20000000c00 */
[----:B------:R-:W-:Y:S05]  /*1ef0*/  @P3 BRA `(.L_x_942) ;  /* 0x0000000000183947 */ /* 0x000fea0003800000 */
[----:B-1----:R-:W-:-:S04]  /*1f00*/  LEA R18, P2, R12, R4, 0x1 ;  /* 0x000000040c127211 */ /* 0x002fc800078408ff */
[----:B------:R-:W-:-:S05]  /*1f10*/  LEA.HI.X R19, R12, R5, R2, 0x1, P2 ;  /* 0x000000050c137211 */ /* 0x000fca00010f0c02 */
[----:B------:R-:W-:Y:S01]  /*1f20*/  @!PT LDS RZ, [RZ] ;  /* 0x00000000fffff984 */ /* 0x000fe20000000800 */
[----:B------:R-:W-:Y:S01]  /*1f30*/  @!PT LDS RZ, [RZ] ;  /* 0x00000000fffff984 */ /* 0x000fe20000000800 */
[----:B------:R-:W-:Y:S01]  /*1f40*/  @!PT LDS RZ, [RZ] ;  /* 0x00000000fffff984 */ /* 0x000fe20000000800 */
[----:B------:R2:W-:Y:S04]  /*1f50*/  LDGSTS.E.BYPASS.LTC128B.128 [R193+0x4000], desc[UR4][R18.64+0x80] ;  /* 0x0400008012c17fae */ /* 0x0005e8000b901d44 */
.L_x_942:
[----:B------:R-:W-:Y:S05]  /*1f60*/  BSYNC B0 ;  /* 0x0000000000007941 */ /* 0x000fea0003800000 */
.L_x_941:
[----:B------:R-:W-:Y:S01]  /*1f70*/  LOP3.LUT R12, R29, 0x7fffffe, RZ, 0xc0, !PT ;  /* 0x07fffffe1d0c7812 */ /* 0x000fe200078ec0ff */
[----:B-----5:R-:W-:Y:S01]  /*1f80*/  IMAD R2, R27, R25, RZ ;  /* 0x000000191b027224 */ /* 0x020fe200078e02ff */
[----:B------:R-:W-:Y:S01]  /*1f90*/  IADD3 R13, R23, R28, RZ ;  /* 0x0000001c170d7210 */ /* 0x000fe20007ffe0ff */
[----:B------:R-:W-:Y:S01]  /*1fa0*/  BSSY B0, `(.L_x_943) ;  /* 0x000002c000007945 */ /* 0x000fe20003800000 */
[----:B------:R-:W-:Y:S01]  /*1fb0*/  IADD3 R63, R0, -R12, RZ ;  /* 0x8000000c003f7210 */ /* 0x000fe20007ffe0ff */
[----:B------:R-:W-:Y:S01]  /*1fc0*/  IMAD R27, R88, -0x40, R60 ;  /* 0xffffffc0581b7824 */ /* 0x000fe200078e023c */
[----:B------:R-:W-:Y:S02]  /*1fd0*/  MOV R12, R22 ;  /* 0x00000016000c7202 */ /* 0x000fe40000000f00 */
[----:B------:R-:W-:Y:S02]  /*1fe0*/  ISETP.GE.AND P2, PT, R31, R35, PT ;  /* 0x000000231f00720c */ /* 0x000fe40003f46270 */
[----:B------:R-:W-:Y:S01]  /*1ff0*/  SHF.R.S32.HI R35, RZ, 0x1f, R25 ;  /* 0x0000001fff237819 */ /* 0x000fe20000011419 */
[----:B------:R-:W-:Y:S01]  /*2000*/  IMAD.WIDE.U32 R48, R26, R25, R12 ;  /* 0x000000191a307225 */ /* 0x000fe200078e000c */
[----:B------:R-:W-:-:S03]  /*2010*/  LEA.HI R39, R34, R0, RZ, 0x3 ;  /* 0x0000000022277211 */ /* 0x000fc600078f18ff */
[----:B------:R-:W-:Y:S01]  /*2020*/  IMAD R28, R26, R35, R2 ;  /* 0x000000231a1c7224 */ /* 0x000fe200078e0202 */
[----:B------:R3:W-:Y:S05]  /*2030*/  STL.64 [R1+0x1c8], R48 ;  /* 0x0001c83001007387 */ /* 0x0007ea0000100a00 */
[----:B------:R-:W-:Y:S05]  /*2040*/  @P2 BRA `(.L_x_944) ;  /* 0x0000000000842947 */ /* 0x000fea0003800000 */
[----:B------:R-:W-:Y:S01]  /*2050*/  IADD3 R0, P2, R46, 0x20, RZ ;  /* 0x000000202e007810 */ /* 0x000fe20007f5e0ff */
[----:B------:R-:W-:Y:S01]  /*2060*/  IMAD.MOV.U32 R12, RZ, RZ, R16 ;  /* 0x000000ffff0c7224 */ /* 0x000fe200078e0010 */
[-C--:B------:R-:W-:Y:S01]  /*2070*/  ISETP.GE.AND P6, PT, R171, R200.reuse, PT ;  /* 0x000000c8ab00720c */ /* 0x080fe20003fc6270 */
[----:B------:R-:W-:Y:S01]  /*2080*/  IMAD.MOV.U32 R13, RZ, RZ, R15 ;  /* 0x000000ffff0d7224 */ /* 0x000fe200078e000f */
[-C--:B------:R-:W-:Y:S01]  /*2090*/  ISETP.GE.AND P5, PT, R170, R200.reuse, PT ;  /* 0x000000c8aa00720c */ /* 0x080fe20003fa6270 */
[----:B------:R-:W-:Y:S01]  /*20a0*/  IMAD.X R2, RZ, RZ, R47, P2 ;  /* 0x000000ffff027224 */ /* 0x000fe200010e062f */
[----:B------:R-:W-:Y:S01]  /*20b0*/  ISETP.GE.AND P2, PT, R169, R200, PT ;  /* 0x000000c8a900720c */ /* 0x000fe20003f46270 */
[----:B------:R-:W-:-:S04]  /*20c0*/  IMAD.WIDE.U32 R12, R8, R0, R12 ;  /* 0x00000000080c7225 */ /* 0x000fc800078e000c */
[----:B------:R-:W-:-:S04]  /*20d0*/  IMAD R2, R2, R8, RZ ;  /* 0x0000000802027224 */ /* 0x000fc800078e02ff */
[----:B------:R-:W-:Y:S01]  /*20e0*/  IMAD R0, R9, R0, R2 ;  /* 0x0000000009007224 */ /* 0x000fe200078e0202 */
[----:B-1----:R-:W-:Y:S01]  /*20f0*/  @!P6 LEA R20, P3, R12, R4, 0x1 ;  /* 0x000000040c14e211 */ /* 0x002fe200078608ff */
[----:B------:R4:W-:Y:S02]  /*2100*/  @P6 STS.128 [R193+0x800], RZ ;  /* 0x000800ffc1006388 */ /* 0x0009e40000000c00 */
[----:B------:R-:W-:-:S05]  /*2110*/  IMAD.IADD R0, R13, 0x1, R0 ;  /* 0x000000010d007824 */ /* 0x000fca00078e0200 */
        /* <DEDUP_REMOVED lines=14> */
[----:B----4-:R-:W-:-:S04]  /*2200*/  LEA R18, P2, R12, R4, 0x1 ;  /* 0x000000040c127211 */ /* 0x010fc800078408ff */
[----:B------:R-:W-:-:S05]  /*2210*/  LEA.HI.X R19, R12, R5, R0, 0x1, P2 ;  /* 0x000000050c137211 */ /* 0x000fca00010f0c00 */
[----:B------:R-:W-:Y:S01]  /*2220*/  @!PT LDS RZ, [RZ] ;  /* 0x00000000fffff984 */ /* 0x000fe20000000800 */
[----:B------:R-:W-:Y:S01]  /*2230*/  @!PT LDS RZ, [RZ] ;  /* 0x00000000fffff984 */ /* 0x000fe20000000800 */
[----:B------:R-:W-:Y:S01]  /*2240*/  @!PT LDS RZ, [RZ] ;  /* 0x00000000fffff984 */ /* 0x000fe20000000800 */
[----:B------:R1:W-:Y:S04]  /*2250*/  LDGSTS.E.BYPASS.LTC128B.128 [R193+0x4800], desc[UR4][R18.64+0x80] ;  /* 0x0480008012c17fae */ /* 0x0003e8000b901d44 */
.L_x_944:
[----:B------:R-:W-:Y:S05]  /*2260*/  BSYNC B0 ;  /* 0x0000000000007941 */ /* 0x000fea0003800000 */
.L_x_943:
[C---:B------:R-:W-:Y:S01]  /*2270*/  SHF.L.U64.HI R168, R10.reuse, 0x6, R11 ;  /* 0x000000060aa87819 */ /* 0x040fe2000001020b */
[----:B------:R-:W-:Y:S01]  /*2280*/  IMAD.SHL.U32 R165, R10, 0x40, RZ ;  /* 0x000000400aa57824 */ /* 0x000fe200078e00ff */
[----:B------:R-:W-:Y:S01]  /*2290*/  BSSY B0, `(.L_x_945) ;  /* 0x000002a000007945 */ /* 0x000fe20003800000 */
[----:B------:R-:W-:Y:S01]  /*22a0*/  ISETP.GE.AND P6, PT, R6, R27, PT ;  /* 0x0000001b0600720c */ /* 0x000fe20003fc6270 */
[----:B------:R-:W-:Y:S01]  /*22b0*/  @!P4 IMAD R26, R45, R24, RZ ;  /* 0x000000182d1ac224 */ /* 0x000fe200078e02ff */
[----:B------:R1:W-:Y:S01]  /*22c0*/  STL [R1+0x1d4], R168 ;  /* 0x0001d4a801007387 */ /* 0x0003e20000100800 */
[----:B------:R-:W-:Y:S01]  /*22d0*/  @!P4 SHF.R.S32.HI R22, RZ, 0x1f, R24 ;  /* 0x0000001fff16c819 */ /* 0x000fe20000011418 */
[----:B------:R-:W-:Y:S01]  /*22e0*/  IMAD R23, R168, R88, RZ ;  /* 0x00000058a8177224 */ /* 0x000fe200078e02ff */
[----:B------:R-:W-:Y:S01]  /*22f0*/  SHF.R.S32.HI R34, RZ, 0x1f, R88 ;  /* 0x0000001fff227819 */ /* 0x000fe20000011458 */
[----:B------:R1:W-:Y:S01]  /*2300*/  STL [R1+0x19c], R165 ;  /* 0x00019ca501007387 */ /* 0x0003e20000100800 */
        /* <DEDUP_REMOVED lines=11> */
[----:B-1--4-:R-:W-:Y:S01]  /*23c0*/  @!P5 LEA R20, P2, R12, R4, 0x1 ;  /* 0x000000040c14d211 */ /* 0x012fe200078408ff */
        /* <DEDUP_REMOVED lines=22> */
.L_x_946:
[----:B------:R-:W-:Y:S05]  /*2530*/  BSYNC B0 ;  /* 0x0000000000007941 */ /* 0x000fea0003800000 */
.L_x_945:
[C---:B------:R-:W-:Y:S01]  /*2540*/  SHF.L.U64.HI R163, R10.reuse, 0x5, R11 ;  /* 0x000000050aa37819 */ /* 0x040fe2000001020b */
[----:B------:R-:W-:Y:S01]  /*2550*/  BSSY B0, `(.L_x_947) ;  /* 0x000002c000007945 */ /* 0x000fe20003800000 */
[----:B------:R-:W-:Y:S01]  /*2560*/  SHF.L.U32 R164, R10, 0x5, RZ ;  /* 0x000000050aa47819 */ /* 0x000fe200000006ff */
[----:B------:R-:W-:Y:S01]  /*2570*/  @!P4 IMAD R22, R44, R22, R26 ;  /* 0x000000162c16c224 */ /* 0x000fe200078e021a */
[----:B------:R-:W-:Y:S01]  /*2580*/  IADD3 R167, R49, R28, RZ ;  /* 0x0000001c31a77210 */ /* 0x000fe20007ffe0ff */
[----:B------:R1:W-:Y:S01]  /*2590*/  STL [R1+0x1c0], R163 ;  /* 0x0001c0a301007387 */ /* 0x0003e20000100800 */
[----:B------:R-:W-:Y:S01]  /*25a0*/  MOV R166, R48 ;  /* 0x0000003000a67202 */ /* 0x000fe20000000f00 */
[----:B------:R-:W-:Y:S01]  /*25b0*/  IMAD R23, R34, R165, R23 ;  /* 0x000000a522177224 */ /* 0x000fe200078e0217 */
[----:B------:R-:W-:Y:S01]  /*25c0*/  ISETP.GE.AND P5, PT, R31, R27, PT ;  /* 0x0000001b1f00720c */ /* 0x000fe20003fa6270 */
[----:B------:R1:W-:Y:S02]  /*25d0*/  STL [R1+0x1a4], R164 ;  /* 0x0001a4a401007387 */ /* 0x0003e40000100800 */
[----:B------:R-:W-:-:S02]  /*25e0*/  IMAD.WIDE.U32 R10, R88, R165, R166 ;  /* 0x000000a5580a7225 */ /* 0x000fc400078e00a6 */
[----:B------:R1:W-:Y:S01]  /*25f0*/  STL.64 [R1+0x1a8], R166 ;  /* 0x0001a8a601007387 */ /* 0x0003e20000100a00 */
[----:B------:R-:W-:Y:S05]  /*2600*/  @P0 BRA `(.L_x_948) ;  /* 0x0000000000800947 */ /* 0x000fea0003800000 */
[----:B------:R-:W-:Y:S01]  /*2610*/  IADD3 R0, P0, R46, 0x60, RZ ;  /* 0x000000602e007810 */ /* 0x000fe20007f1e0ff */
[----:B------:R-:W-:Y:S01]  /*2620*/  IMAD.MOV.U32 R14, RZ, RZ, R16 ;  /* 0x000000ffff0e7224 */ /* 0x000fe200078e0010 */
[-C--:B------:R-:W-:Y:S02]  /*2630*/  ISETP.GE.AND P3, PT, R171, R200.reuse, PT ;  /* 0x000000c8ab00720c */ /* 0x080fe40003f66270 */
[-C--:B------:R-:W-:Y:S01]  /*2640*/  ISETP.GE.AND P2, PT, R170, R200.reuse, PT ;  /* 0x000000c8aa00720c */ /* 0x080fe20003f46270 */
[----:B------:R-:W-:Y:S01]  /*2650*/  IMAD.X R2, RZ, RZ, R47, P0 ;  /* 0x000000ffff027224 */ /* 0x000fe200000e062f */
[----:B------:R-:W-:Y:S01]  /*2660*/  ISETP.GE.AND P0, PT, R169, R200, PT ;  /* 0x000000c8a900720c */ /* 0x000fe20003f06270 */
[----:B------:R-:W-:-:S04]  /*2670*/  IMAD.WIDE.U32 R14, R8, R0, R14 ;  /* 0x00000000080e7225 */ /* 0x000fc800078e000e */
[----:B------:R-:W-:-:S04]  /*2680*/  IMAD R2, R2, R8, RZ ;  /* 0x0000000802027224 */ /* 0x000fc800078e02ff */
[----:B------:R-:W-:Y:S01]  /*2690*/  IMAD R0, R9, R0, R2 ;  /* 0x0000000009007224 */ /* 0x000fe200078e0202 */
[----:B------:R-:W-:Y:S01]  /*26a0*/  @!P3 LEA R12, P1, R14, R4, 0x1 ;  /* 0x000000040e0cb211 */ /* 0x000fe200078208ff */
[----:B------:R1:W-:Y:S02]  /*26b0*/  @P3 STS.128 [R193+0x1800], RZ ;  /* 0x001800ffc1003388 */ /* 0x0003e40000000c00 */
[----:B------:R-:W-:-:S05]  /*26c0*/  IMAD.IADD R0, R15, 0x1, R0 ;  /* 0x000000010f007824 */ /* 0x000fca00078e0200 */
[C---:B------:R-:W-:Y:S02]  /*26d0*/  @!P3 LEA.HI.X R13, R14.reuse, R5, R0, 0x1, P1 ;  /* 0x000000050e0db211 */ /* 0x040fe400008f0c00 */
[----:B------:R-:W-:-:S03]  /*26e0*/  @!P2 LEA R8, P1, R14, R4, 0x1 ;  /* 0x000000040e08a211 */ /* 0x000fc600078208ff */
        /* <DEDUP_REMOVED lines=12> */
[----:B------:R-:W-:-:S04]  /*27b0*/  LEA R4, P0, R14, R4, 0x1 ;  /* 0x000000040e047211 */ /* 0x000fc800078008ff */
[----:B------:R-:W-:-:S05]  /*27c0*/  LEA.HI.X R5, R14, R5, R0, 0x1, P0 ;  /* 0x000000050e057211 */ /* 0x000fca00000f0c00 */
[----:B------:R-:W-:Y:S01]  /*27d0*/  @!PT LDS RZ, [RZ] ;  /* 0x00000000fffff984 */ /* 0x000fe20000000800 */
[----:B------:R-:W-:Y:S01]  /*27e0*/  @!PT LDS RZ, [RZ] ;  /* 0x00000000fffff984 */ /* 0x000fe20000000800 */
[----:B------:R-:W-:Y:S01]  /*27f0*/  @!PT LDS RZ, [RZ] ;  /* 0x00000000fffff984 */ /* 0x000fe20000000800 */
[----:B------:R1:W-:Y:S04]  /*2800*/  LDGSTS.E.BYPASS.LTC128B.128 [R193+0x5800], desc[UR4][R4.64+0x80] ;  /* 0x0580008004c17fae */ /* 0x0003e8000b901d44 */
.L_x_948:
[----:B------:R-:W-:Y:S05]  /*2810*/  BSYNC B0 ;  /* 0x0000000000007941 */ /* 0x000fea0003800000 */
.L_x_947:
[----:B------:R-:W-:Y:S01]  /*2820*/  BSSY B0, `(.L_x_949) ;  /* 0x0000020000007945 */ /* 0x000fe20003800000 */
[----:B------:R-:W-:Y:S01]  /*2830*/  @P4 IADD3 R16, R24, R30, RZ ;  /* 0x0000001e18104210 */ /* 0x000fe20007ffe0ff */
[----:B------:R-:W-:Y:S01]  /*2840*/  @!P4 IMAD.WIDE.U32 R14, R44, R24, RZ ;  /* 0x000000182c0ec225 */ /* 0x000fe200078e00ff */
[----:B------:R-:W-:Y:S01]  /*2850*/  IADD3 R0, R11, R23, RZ ;  /* 0x000000170b007210 */ /* 0x000fe20007ffe0ff */
[----:B------:R-:W-:Y:S06]  /*2860*/  @P6 BRA `(.L_x_950) ;  /* 0x00000000006c6947 */ /* 0x000fec0003800000 */
[-C--:B------:R-:W-:Y:S02]  /*2870*/  ISETP.GE.AND P3, PT, R171, R200.reuse, PT ;  /* 0x000000c8ab00720c */ /* 0x080fe40003f66270 */
[-C--:B------:R-:W-:Y:S02]  /*2880*/  ISETP.GE.AND P2, PT, R170, R200.reuse, PT ;  /* 0x000000c8aa00720c */ /* 0x080fe40003f46270 */
[----:B------:R-:W-:-:S09]  /*2890*/  ISETP.GE.AND P0, PT, R169, R200, PT ;  /* 0x000000c8a900720c */ /* 0x000fd20003f06270 */
[CC--:B-1----:R-:W-:Y:S01]  /*28a0*/  @!P3 LEA R8, P6, R10.reuse, R206.reuse, 0x1 ;  /* 0x000000ce0a08b211 */ /* 0x0c2fe200078c08ff */
[----:B------:R1:W-:Y:S01]  /*28b0*/  @P3 STS [R193+0x6000], RZ ;  /* 0x006000ffc1003388 */ /* 0x0003e20000000800 */
[C---:B------:R-:W-:Y:S02]  /*28c0*/  @!P2 LEA R4, P1, R10.reuse, R206, 0x1 ;  /* 0x000000ce0a04a211 */ /* 0x040fe400078208ff */
[CCC-:B------:R-:W-:Y:S01]  /*28d0*/  @!P3 LEA.HI.X R9, R10.reuse, R207.reuse, R0.reuse, 0x1, P6 ;  /* 0x000000cf0a09b211 */ /* 0x1c0fe200030f0c00 */
[----:B------:R1:W-:Y:S01]  /*28e0*/  @P3 STS [R193+0x6004], RZ ;  /* 0x006004ffc1003388 */ /* 0x0003e20000000800 */
[----:B------:R-:W-:-:S03]  /*28f0*/  @!P2 LEA.HI.X R5, R10, R207, R0, 0x1, P1 ;  /* 0x000000cf0a05a211 */ /* 0x000fc600008f0c00 */
[----:B------:R1:W-:Y:S04]  /*2900*/  @P3 STS.64 [R193+0x6008], RZ ;  /* 0x006008ffc1003388 */ /* 0x0003e80000000a00 */
        /* <DEDUP_REMOVED lines=17> */
.L_x_950:
[----:B------:R-:W-:Y:S05]  /*2a20*/  BSYNC B0 ;  /* 0x0000000000007941 */ /* 0x000fea0003800000 */
.L_x_949:
[----:B------:R-:W-:Y:S04]  /*2a30*/  BSSY B0, `(.L_x_951) ;  /* 0x000001c000007945 */ /* 0x000fe80003800000 */
[----:B------:R-:W-:Y:S05]  /*2a40*/  @P5 BRA `(.L_x_952) ;  /* 0x0000000000685947 */ /* 0x000fea0003800000 */
[-C--:B------:R-:W-:Y:S02]  /*2a50*/  ISETP.GE.AND P5, PT, R171, R200.reuse, PT ;  /* 0x000000c8ab00720c */ /* 0x080fe40003fa6270 */
[-C--:B------:R-:W-:Y:S02]  /*2a60*/  ISETP.GE.AND P3, PT, R170, R200.reuse, PT ;  /* 0x000000c8aa00720c */ /* 0x080fe40003f66270 */
[----:B------:R-:W-:Y:S02]  /*2a70*/  ISETP.GE.AND P1, PT, R169, R200, PT ;  /* 0x000000c8a900720c */ /* 0x000fe40003f26270 */
[----:B------:R-:W-:-:S05]  /*2a80*/  IADD3 R10, P0, R164, R10, RZ ;  /* 0x0000000aa40a7210 */ /* 0x000fca0007f1e0ff */
[----:B------:R-:W-:Y:S02]  /*2a90*/  IMAD.X R0, R163, 0x1, R0, P0 ;  /* 0x00000001a3007824 */ /* 0x000fe400000e0600 */
[CC--:B-1----:R-:W-:Y:S01]  /*2aa0*/  @!P5 LEA R12, P6, R10.reuse, R206.reuse, 0x1 ;  /* 0x000000ce0a0cd211 */ /* 0x0c2fe200078c08ff */
[----:B------:R1:W-:Y:S01]  /*2ab0*/  @P5 STS.128 [R193+0x6800], RZ ;  /* 0x006800ffc1005388 */ /* 0x0003e20000000c00 */
[CC--:B------:R-:W-:Y:S02]  /*2ac0*/  @!P3 LEA R8, P2, R10.reuse, R206.reuse, 0x1 ;  /* 0x000000ce0a08b211 */ /* 0x0c0fe400078408ff */
[C---:B------:R-:W-:Y:S02]  /*2ad0*/  @!P1 LEA R4, P0, R10.reuse, R206, 0x1 ;  /* 0x000000ce0a049211 */ /* 0x040fe400078008ff */
[CCC-:B------:R-:W-:Y:S02]  /*2ae0*/  @!P5 LEA.HI.X R13, R10.reuse, R207.reuse, R0.reuse, 0x1, P6 ;  /* 0x000000cf0a0dd211 */ /* 0x1c0fe400030f0c00 */
[----:B------:R-:W-:-:S02]  /*2af0*/  @!P3 LEA.HI.X R9, R10, R207, R0, 0x1, P2 ;  /* 0x000000cf0a09b211 */ /* 0x000fc400010f0c00 */
        /* <DEDUP_REMOVED lines=14> */
[----:B------:R1:W-:Y:S02]  /*2be0*/  @!P1 LDGSTS.E.BYPASS.LTC128B.128 [R193+0x8800], desc[UR4][R4.64+0x80] ;  /* 0x0880008004c19fae */ /* 0x0003e4000b901d44 */
.L_x_952:
[----:B------:R-:W-:Y:S05]  /*2bf0*/  BSYNC B0 ;  /* 0x0000000000007941 */ /* 0x000fea0003800000 */
.L_x_951:
[----:B------:R-:W0:Y:S01]  /*2c00*/  LDGDEPBAR ;  /* 0x00000000000079af */ /* 0x000e220000000000 */
[----:B-1----:R-:W-:Y:S01]  /*2c10*/  @!P4 IMAD.IADD R5, R15, 0x1, R22 ;  /* 0x000000010f05c824 */ /* 0x002fe200078e0216 */
[----:B------:R-:W-:Y:S01]  /*2c20*/  @!P4 SHF.R.S32.HI R0, RZ, 0x1f, R159 ;  /* 0x0000001fff00c819 */ /* 0x000fe2000001149f */
[----:B------:R-:W-:Y:S01]  /*2c30*/  @!P4 IMAD.MOV.U32 R4, RZ, RZ, R14 ;  /* 0x000000ffff04c224 */ /* 0x000fe200078e000e */
[----:B------:R-:W-:Y:S01]  /*2c40*/  LOP3.LUT R11, R41, 0xfffffff8, RZ, 0xc0, !PT ;  /* 0xfffffff8290b7812 */ /* 0x000fe200078ec0ff */
[----:B------:R-:W-:Y:S01]  /*2c50*/  @!P4 IMAD R2, R33, R159, RZ ;  /* 0x0000009f2102c224 */ /* 0x000fe200078e02ff */
[----:B------:R-:W-:Y:S01]  /*2c60*/  SHF.R.S32.HI R12, RZ, 0x1, R29 ;  /* 0x00000001ff0c7819 */ /* 0x000fe2000001141d */
[----:B------:R-:W-:Y:S01]  /*2c70*/  @!P4 IMAD.WIDE.U32 R4, R159, R32, R4 ;  /* 0x000000209f04c225 */ /* 0x000fe200078e0004 */
[----:B------:R-:W-:Y:S01]  /*2c80*/  SHF.R.S32.HI R13, RZ, 0x1f, R29 ;  /* 0x0000001fff0d7819 */ /* 0x000fe2000001141d */
[----:B------:R1:W5:Y:S02]  /*2c90*/  LD.E R90, desc[UR4][R172.64+0x188] ;  /* 0x00018804ac5a7980 */ /* 0x000364000c101900 */
[C---:B------:R-:W-:Y:S01]  /*2ca0*/  @P4 IMAD.WIDE.U32 R8, R44.reuse, R16, RZ ;  /* 0x000000102c084225 */ /* 0x040fe200078e00ff */
[----:B------:R-:W-:Y:S01]  /*2cb0*/  IADD3 R11, -R11, R149, RZ ;  /* 0x000000950b0b7210 */ /* 0x000fe20007ffe1ff */
[----:B------:R1:W5:Y:S01]  /*2cc0*/  LD.E R91, desc[UR4][R172.64+0x184] ;  /* 0x00018404ac5b7980 */ /* 0x000362000c101900 */
[----:B------:R-:W-:Y:S01]  /*2cd0*/  SHF.L.U64.HI R17, R44, 0x6, R45 ;  /* 0x000000062c117819 */ /* 0x000fe2000001022d */
[----:B------:R-:W-:Y:S01]  /*2ce0*/  @!P4 IMAD R15, R32, R0, R2 ;  /* 0x00000000200fc224 */ /* 0x000fe200078e0202 */
[----:B------:R-:W-:Y:S01]  /*2cf0*/  LEA.HI R10, R11, R11, RZ, 0x1 ;  /* 0x0000000b0b0a7211 */ /* 0x000fe200078f08ff */
[----:B------:R-:W-:Y:S01]  /*2d00*/  @P4 IMAD R0, R45, R16, RZ ;  /* 0x000000102d004224 */ /* 0x000fe200078e02ff */
[----:B------:R-:W-:Y:S01]  /*2d10*/  ISETP.GE.AND P5, PT, R31, R27, PT ;  /* 0x0000001b1f00720c */ /* 0x000fe20003fa6270 */
[----:B------:R-:W-:Y:S01]  /*2d20*/  @P4 IMAD.MOV.U32 R2, RZ, RZ, R8 ;  /* 0x000000ffff024224 */ /* 0x000fe200078e0008 */
[----:B------:R-:W-:Y:S01]  /*2d30*/  LEA.HI R8, R13, R12, RZ, 0x2 ;  /* 0x0000000c0d087211 */ /* 0x000fe200078f10ff */
[----:B------:R-:W-:Y:S01]  /*2d40*/  @P4 IMAD.IADD R0, R9, 0x1, R0 ;  /* 0x0000000109004824 */ /* 0x000fe200078e0200 */
[----:B------:R-:W-:Y:S01]  /*2d50*/  @!P4 MOV R2, R4 ;  /* 0x000000040002c202 */ /* 0x000fe20000000f00 */
[----:B------:R-:W-:Y:S01]  /*2d60*/  @!P4 IMAD.IADD R0, R5, 0x1, R15 ;  /* 0x000000010500c824 */ /* 0x000fe200078e020f */
[----:B------:R-:W-:Y:S01]  /*2d70*/  LOP3.LUT R5, R8, 0xfffffffc, RZ, 0xc0, !PT ;  /* 0xfffffffc08057812 */ /* 0x000fe200078ec0ff */
[----:B------:R-:W-:-:S04]  /*2d80*/  DEPBAR.LE SB0, 0x0 ;  /* 0x000080000000791a */ /* 0x000fc80000000000 */
[----:B------:R-:W-:-:S13]  /*2d90*/  IADD3 R4, P0, R171, R2, RZ ;  /* 0x00000002ab047210 */ /* 0x000fda0007f1e0ff */
[----:B------:R-:W-:Y:S05]  /*2da0*/  WARPSYNC.ALL ;  /* 0x0000000000007948 */ /* 0x000fea0003800000 */
[----:B------:R-:W-:Y:S01]  /*2db0*/  SHF.R.S32.HI R33, RZ, 0x1, R10 ;  /* 0x00000001ff217819 */ /* 0x000fe2000001140a */
[-C--:B------:R-:W-:Y:S01]  /*2dc0*/  IMAD R2, R45, R6.reuse, RZ ;  /* 0x000000062d027224 */ /* 0x080fe200078e02ff */
[----:B------:R-:W-:Y:S01]  /*2dd0*/  IADD3 R32, R12, -R5, RZ ;  /* 0x800000050c207210 */ /* 0x000fe20007ffe0ff */
[----:B------:R-:W-:Y:S01]  /*2de0*/  IMAD.X R5, R42, 0x1, R0, P0 ;  /* 0x000000012a057824 */ /* 0x000fe200000e0600 */
[----:B------:R-:W-:Y:S01]  /*2df0*/  SHF.L.U32 R8, R40, 0x3, RZ ;  /* 0x0000000328087819 */ /* 0x000fe200000006ff */
[----:B------:R-:W-:Y:S01]  /*2e00*/  IMAD.SHL.U32 R0, R33, 0x40, RZ ;  /* 0x0000004021007824 */ /* 0x000fe200078e00ff */
[----:B------:R-:W-:Y:S01]  /*2e10*/  ISETP.GE.AND P0, PT, R6, R27, PT ;  /* 0x0000001b0600720c */ /* 0x000fe20003f06270 */
[----:B------:R-:W-:Y:S01]  /*2e20*/  BAR.SYNC.DEFER_BLOCKING 0x0 ;  /* 0x0000000000007b1d */ /* 0x000fe20000010000 */
[----:B------:R-:W-:Y:S01]  /*2e30*/  IMAD R7, R44, R7, R2 ;  /* 0x000000072c077224 */ /* 0x000fe200078e0202 */
[----:B------:R-:W-:Y:S01]  /*2e40*/  LOP3.LUT R14, R10, 0x7fffffe, RZ, 0xc0, !PT ;  /* 0x07fffffe0a0e7812 */ /* 0x000fe200078ec0ff */
[----:B------:R-:W-:Y:S01]  /*2e50*/  IMAD.WIDE.U32 R4, R44, R6, R4 ;  /* 0x000000062c047225 */ /* 0x000fe200078e0004 */
[----:B------:R-:W-:-:S02]  /*2e60*/  LOP3.LUT R0, R0, 0xc0, RZ, 0xc0, !PT ;  /* 0x000000c000007812 */ /* 0x000fc400078ec0ff */
[----:B------:R-:W-:Y:S01]  /*2e70*/  BSSY B0, `(.L_x_953) ;  /* 0x0000045000007945 */ /* 0x000fe20003800000 */
[----:B------:R-:W-:Y:S01]  /*2e80*/  IMAD.IADD R14, R11, 0x1, -R14 ;  /* 0x000000010b0e7824 */ /* 0x000fe200078e0a0e */
[----:B------:R-:W-:Y:S01]  /*2e90*/  LOP3.LUT R8, R0, 0x8, R8, 0xf8, !PT ;  /* 0x0000000800087812 */ /* 0x000fe200078ef808 */
[----:B------:R-:W-:Y:S01]  /*2ea0*/  IMAD.SHL.U32 R2, R32, 0x40, RZ ;  /* 0x0000004020027824 */ /* 0x000fe200078e00ff */
[----:B------:R-:W-:Y:S01]  /*2eb0*/  SHF.R.U32.HI R0, RZ, 0x3, R0 ;  /* 0x00000003ff007819 */ /* 0x000fe20000011600 */
[----:B------:R-:W-:Y:S01]  /*2ec0*/  IMAD.SHL.U32 R6, R38, 0x8, RZ ;  /* 0x0000000826067824 */ /* 0x000fe200078e00ff */
[----:B------:R-:W-:Y:S01]  /*2ed0*/  IADD3 R5, R5, R7, RZ ;  /* 0x0000000705057210 */ /* 0x000fe20007ffe0ff */
[----:B------:R-:W-:Y:S01]  /*2ee0*/  IMAD.SHL.U32 R7, R39, 0x20, RZ ;  /* 0x0000002027077824 */ /* 0x000fe200078e00ff */
[----:B------:R-:W-:Y:S01]  /*2ef0*/  LOP3.LUT R8, R8, R0, RZ, 0x3c, !PT ;  /* 0x0000000008087212 */ /* 0x000fe200078e3cff */
[----:B------:R-:W-:Y:S01]  /*2f00*/  IMAD R0, R37, R25, RZ ;  /* 0x0000001925007224 */ /* 0x000fe200078e02ff */
[----:B------:R-:W-:Y:S01]  /*2f10*/  LOP3.LUT R2, R2, 0xc0, RZ, 0xc0, !PT ;  /* 0x000000c002027812 */ /* 0x000fe200078ec0ff */
[----:B--2-4-:R-:W-:Y:S01]  /*2f20*/  IMAD.WIDE.U32 R18, R25, R36, R4 ;  /* 0x0000002419127225 */ /* 0x014fe200078e0004 */
[----:B------:R-:W-:-:S02]  /*2f30*/  LOP3.LUT R62, R7, 0xffffff00, RZ, 0xc0, !PT ;  /* 0xffffff00073e7812 */ /* 0x000fc400078ec0ff */
[----:B------:R-:W-:Y:S01]  /*2f40*/  LOP3.LUT R6, R2, 0x8, R6, 0xf8, !PT ;  /* 0x0000000802067812 */ /* 0x000fe200078ef806 */
[----:B------:R-:W-:Y:S01]  /*2f50*/  IMAD R5, R36, R35, R0 ;  /* 0x0000002324057224 */ /* 0x000fe200078e0200 */
[----:B------:R-:W-:Y:S01]  /*2f60*/  MOV R10, R18 ;  /* 0x00000012000a7202 */ /* 0x000fe20000000f00 */
[----:B------:R2:W-:Y:S01]  /*2f70*/  STL.64 [R1+0x1b8], R18 ;  /* 0x0001b81201007387 */ /* 0x0005e20000100a00 */
[----:B------:R-:W-:Y:S01]  /*2f80*/  SHF.R.U32.HI R2, RZ, 0x3, R2 ;  /* 0x00000003ff027819 */ /* 0x000fe20000011602 */
[----:B------:R-:W-:Y:S01]  /*2f90*/  IMAD.IADD R11, R19, 0x1, R5 ;  /* 0x00000001130b7824 */ /* 0x000fe200078e0205 */
[----:B------:R-:W-:Y:S01]  /*2fa0*/  LEA R0, R155, R62, 0x9 ;  /* 0x0000003e9b007211 */ /* 0x000fe200078e48ff */
[----:B------:R2:W-:Y:S01]  /*2fb0*/  STL [R1], R17 ;  /* 0x0000001101007387 */ /* 0x0005e20000100800 */
[----:B------:R-:W-:Y:S01]  /*2fc0*/  LOP3.LUT R61, R6, R2, RZ, 0x3c, !PT ;  /* 0x00000002063d7212 */ /* 0x000fe200078e3cff */
[C---:B------:R-:W-:Y:S01]  /*2fd0*/  IMAD.SHL.U32 R250, R44.reuse, 0x40, RZ ;  /* 0x000000402cfa7824 */ /* 0x040fe200078e00ff */
[----:B------:R-:W-:Y:S01]  /*2fe0*/  LEA R0, R63, R0, 0x5 ;  /* 0x000000003f007211 */ /* 0x000fe200078e28ff */
[----:B------:R2:W-:Y:S01]  /*2ff0*/  STL.64 [R1+0x1b0], R10 ;  /* 0x0001b00a01007387 */ /* 0x0005e20000100a00 */
[----:B------:R-:W-:Y:S01]  /*3000*/  IMAD R4, R17, R88, RZ ;  /* 0x0000005811047224 */ /* 0x000fe200078e02ff */
[----:B------:R-:W-:Y:S01]  /*3010*/  SHF.L.U64.HI R252, R44, 0x5, R45 ;  /* 0x000000052cfc7819 */ /* 0x000fe2000001022d */
[----:B------:R-:W-:Y:S01]  /*3020*/  IMAD R14, R38, 0x8, R14 ;  /* 0x00000008260e7824 */ /* 0x000fe200078e020e */
[----:B------:R2:W-:Y:S01]  /*3030*/  @P0 STS [R193+0x9000], RZ ;  /* 0x009000ffc1000388 */ /* 0x0005e20000000800 */
[----:B------:R-:W-:-:S02]  /*3040*/  IMAD R6, R34, R250, R4 ;  /* 0x000000fa22067224 */ /* 0x000fc400078e0204 */
[----:B------:R-:W-:Y:S01]  /*3050*/  IMAD.IADD R0, R61, 0x1, R0 ;  /* 0x000000013d007824 */ /* 0x000fe200078e0200 */
[----:B------:R2:W-:Y:S01]  /*3060*/  @P0 STS [R193+0x9004], RZ ;  /* 0x009004ffc1000388 */ /* 0x0005e20000000800 */
[----:B------:R-:W-:Y:S01]  /*3070*/  IMAD.WIDE.U32 R4, R88, R250, R10 ;  /* 0x000000fa58047225 */ /* 0x000fe200078e000a */
[----:B------:R-:W-:Y:S02]  /*3080*/  LEA R2, R14, R8, 0x5 ;  /* 0x000000080e027211 */ /* 0x000fe400078e28ff */
[----:B------:R2:W-:Y:S01]  /*3090*/  @P0 STS.64 [R193+0x9008], RZ ;  /* 0x009008ffc1000388 */ /* 0x0005e20000000a00 */
[----:B------:R-:W-:Y:S01]  /*30a0*/  IMAD R190, R0, 0x2, R3 ;  /* 0x0000000200be7824 */ /* 0x000fe200078e0203 */
[----:B------:R-:W-:Y:S01]  /*30b0*/  LEA R175, R2, R3, 0x1 ;  /* 0x0000000302af7211 */ /* 0x000fe200078e08ff */
[----:B------:R-:W-:Y:S01]  /*30c0*/  IMAD.SHL.U32 R251, R44, 0x20, RZ ;  /* 0x000000202cfb7824 */ /* 0x000fe200078e00ff */
[----:B------:R2:W-:Y:S01]  /*30d0*/  @P0 STS.128 [R193+0xa000], RZ ;  /* 0x00a000ffc1000388 */ /* 0x0005e20000000c00 */
[----:B------:R-:W-:-:S03]  /*30e0*/  IADD3 R0, R5, R6, RZ ;  /* 0x0000000605007210 */ /* 0x000fc60007ffe0ff */
[----:B------:R2:W-:Y:S01]  /*30f0*/  @P0 STS.128 [R193+0xb000], RZ ;  /* 0x00b000ffc1000388 */ /* 0x0005e20000000c00 */
[----:B------:R-:W-:Y:S05]  /*3100*/  @P0 BRA `(.L_x_954) ;  /* 0x00000000006c0947 */ /* 0x000fea0003800000 */
[-C--:B------:R-:W-:Y:S02]  /*3110*/  ISETP.GE.AND P3, PT, R171, R200.reuse, PT ;  /* 0x000000c8ab00720c */ /* 0x080fe40003f66270 */
[-C--:B------:R-:W-:Y:S02]  /*3120*/  ISETP.GE.AND P2, PT, R170, R200.reuse, PT ;  /* 0x000000c8aa00720c */ /* 0x080fe40003f46270 */
[----:B------:R-:W-:-:S09]  /*3130*/  ISETP.GE.AND P0, PT, R169, R200, PT ;  /* 0x000000c8a900720c */ /* 0x000fd20003f06270 */
[CC--:B------:R-:W-:Y:S01]  /*3140*/  @!P3 LEA R8, P4, R4.reuse, R210.reuse, 0x1 ;  /* 0x000000d20408b211 */ /* 0x0c0fe200078808ff */
        /* <DEDUP_REMOVED lines=23> */
.L_x_954:
[----:B------:R-:W-:Y:S05]  /*32c0*/  BSYNC B0 ;  /* 0x0000000000007941 */ /* 0x000fea0003800000 */
.L_x_953:
[----:B------:R1:W-:Y:S01]  /*32d0*/  @P5 STS.128 [R193+0x9800], RZ ;  /* 0x009800ffc1005388 */ /* 0x0003e20000000c00 */
[----:B------:R-:W-:Y:S03]  /*32e0*/  BSSY B0, `(.L_x_955) ;  /* 0x000001f000007945 */ /* 0x000fe60003800000 */
[----:B------:R1:W-:Y:S04]  /*32f0*/  @P5 STS.128 [R193+0xa800], RZ ;  /* 0x00a800ffc1005388 */ /* 0x0003e80000000c00 */
[----:B------:R1:W-:Y:S01]  /*3300*/  @P5 STS.128 [R193+0xb800], RZ ;  /* 0x00b800ffc1005388 */ /* 0x0003e20000000c00 */
[----:B------:R-:W-:Y:S05]  /*3310*/  @P5 BRA `(.L_x_956) ;  /* 0x00000000006c5947 */ /* 0x000fea0003800000 */
[-C--:B------:R-:W-:Y:S02]  /*3320*/  ISETP.GE.AND P3, PT, R171, R200.reuse, PT ;  /* 0x000000c8ab00720c */ /* 0x080fe40003f66270 */
[----:B------:R-:W-:Y:S02]  /*3330*/  ISETP.GE.AND P2, PT, R170, R200, PT ;  /* 0x000000c8aa00720c */ /* 0x000fe40003f46270 */
[----:B------:R-:W-:Y:S02]  /*3340*/  IADD3 R4, P1, R251, R4, RZ ;  /* 0x00000004fb047210 */ /* 0x000fe40007f3e0ff */
[----:B------:R-:W-:-:S03]  /*3350*/  ISETP.GE.AND P0, PT, R169, R200, PT ;  /* 0x000000c8a900720c */ /* 0x000fc60003f06270 */
[----:B------:R-:W-:-:S04]  /*3360*/  IMAD.X R0, R252, 0x1, R0, P1 ;  /* 0x00000001fc007824 */ /* 0x000fc800008e0600 */
[CC--:B----4-:R-:W-:Y:S01]  /*3370*/  @!P3 LEA R8, P4, R4.reuse, R210.reuse, 0x1 ;  /* 0x000000d20408b211 */ /* 0x0d0fe200078808ff */
[----:B------:R4:W-:Y:S01]  /*3380*/  @P3 STS.128 [R193+0x9800], RZ ;  /* 0x009800ffc1003388 */ /* 0x0009e20000000c00 */
[C---:B------:R-:W-:Y:S02]  /*3390*/  @!P2 LEA R6, P1, R4.reuse, R210, 0x1 ;  /* 0x000000d20406a211 */ /* 0x040fe400078208ff */
[CCC-:B------:R-:W-:Y:S02]  /*33a0*/  @!P3 LEA.HI.X R9, R4.reuse, R211.reuse, R0.reuse, 0x1, P4 ;  /* 0x000000d30409b211 */ /* 0x1c0fe400020f0c00 */
[----:B------:R-:W-:-:S03]  /*33b0*/  @!P2 LEA.HI.X R7, R4, R211, R0, 0x1, P1 ;  /* 0x000000d30407a211 */ /* 0x000fc600008f0c00 */
        /* <DEDUP_REMOVED lines=17> */
.L_x_956:
[----:B------:R-:W-:Y:S05]  /*34d0*/  BSYNC B0 ;  /* 0x0000000000007941 */ /* 0x000fea0003800000 */
.L_x_955:
[----:B--2---:R-:W-:Y:S01]  /*34e0*/  LDSM.16.M88.4 R16, [R190] ;  /* 0x00000000be10783b */ /* 0x004fe20000000200 */
[----:B------:R-:W-:Y:S01]  /*34f0*/  IMAD.MOV.U32 R2, RZ, RZ, 0x10 ;  /* 0x00000010ff027424 */ /* 0x000fe200078e00ff */
[----:B------:R-:W-:Y:S01]  /*3500*/  LOP3.LUT P0, RZ, R33, 0x2, RZ, 0xc0, !PT ;  /* 0x0000000221ff7812 */ /* 0x000fe2000780c0ff */
[----:B------:R-:W-:Y:S01]  /*3510*/  IMAD.SHL.U32 R149, R149, 0x2, RZ ;  /* 0x0000000295957824 */ /* 0x000fe200078e00ff */
[----:B----4-:R-:W2:Y:S01]  /*3520*/  LDSM.16.M88.4 R8, [R175+0x6000] ;  /* 0x00600000af08783b */ /* 0x010ea20000000200 */
[----:B------:R-:W-:Y:S01]  /*3530*/  LOP3.LUT P1, RZ, R32, 0x2, RZ, 0xc0, !PT ;  /* 0x0000000220ff7812 */ /* 0x000fe2000782c0ff */
[----:B------:R-:W-:Y:S01]  /*3540*/  VIADD R223, R160, 0xb54cda56 ;  /* 0xb54cda56a0df7836 */ /* 0x000fe20000000000 */
[C---:B------:R-:W-:Y:S01]  /*3550*/  SEL R0, R2.reuse, 0xfffffff0, !P0 ;  /* 0xfffffff002007807 */ /* 0x040fe20004000000 */
[----:B------:R-:W3:Y:S01]  /*3560*/  LDSM.16.M88.4 R12, [R190+0x1000] ;  /* 0x00100000be0c783b */ /* 0x000ee20000000200 */
[----:B------:R-:W-:Y:S01]  /*3570*/  SEL R2, R2, 0xfffffff0, !P1 ;  /* 0xfffffff002027807 */ /* 0x000fe20004800000 */
[----:B------:R-:W-:Y:S01]  /*3580*/  VIADD R186, R161, 0x646e171e ;  /* 0x646e171ea1ba7836 */ /* 0x000fe20000000000 */
[----:B------:R-:W-:Y:S01]  /*3590*/  LOP3.LUT R177, R149, 0x6, RZ, 0xc0, !PT ;  /* 0x0000000695b17812 */ /* 0x000fe200078ec0ff */
[----:B------:R-:W4:Y:S01]  /*35a0*/  LDSM.16.M88.4 R20, [R175+0x6c00] ;  /* 0x006c0000af14783b */ /* 0x000f220000000200 */
[----:B------:R-:W-:Y:S01]  /*35b0*/  IMAD R189, R0, 0x2, R175 ;  /* 0x0000000200bd7824 */ /* 0x000fe200078e02af */
[----:B------:R-:W-:Y:S01]  /*35c0*/  SHF.R.S32.HI R0, RZ, 0x1f, R148 ;  /* 0x0000001fff007819 */ /* 0x000fe20000011494 */
[----:B------:R-:W-:Y:S01]  /*35d0*/  IMAD R191, R2, 0x2, R190 ;  /* 0x0000000202bf7824 */ /* 0x000fe200078e02be */
[----:B------:R-:W1:Y:S01]  /*35e0*/  LDSM.16.M88.4 R28, [R175+0x6400] ;  /* 0x00640000af1c783b */ /* 0x000e620000000200 */
[----:B------:R-:W-:Y:S01]  /*35f0*/  BSSY B1, `(.L_x_957) ;  /* 0x00001b1000017945 */ /* 0x000fe20003800000 */
[----:B------:R-:W-:-:S02]  /*3600*/  LEA.HI R0, R0, R155, RZ, 0x2 ;  /* 0x0000009b00007211 */ /* 0x000fc400078f10ff */
[----:B------:R-:W1:Y:S04]  /*3610*/  LDSM.16.M88.4 R24, [R175+0x6800] ;  /* 0x00680000af18783b */ /* 0x000e680000000200 */
[----:B------:R-:W-:Y:S04]  /*3620*/  LDSM.16.M88.4 R4, [R191+0x1000] ;  /* 0x00100000bf04783b */ /* 0x000fe80000000200 */
        /* <DEDUP_REMOVED lines=8> */
[----:B------:R-:W-:Y:S03]  /*36b0*/  LDSM.16.M88.4 R104, [R175+0x7800] ;  /* 0x00780000af68783b */ /* 0x000fe60000000200 */
[-C--:B------:R-:W-:Y:S01]  /*36c0*/  HMMA.16816.F32.BF16 R80, R12, R10.reuse, RZ ;  /* 0x0000000a0c50723c */ /* 0x080fe200000418ff */
[----:B------:R-:W-:Y:S04]  /*36d0*/  LDSM.16.M88.4 R128, [R175+0x7c00] ;  /* 0x007c0000af80783b */ /* 0x000fe80000000200 */
[----:B------:R-:W0:Y:S01]  /*36e0*/  LDGDEPBAR ;  /* 0x00000000000079af */ /* 0x000e220000000000 */
[----:B------:R-:W-:Y:S03]  /*36f0*/  HMMA.16816.F32.BF16 R124, R16, R10, RZ ;  /* 0x0000000a107c723c */ /* 0x000fe600000418ff */
[----:B------:R-:W2:Y:S03]  /*3700*/  LDSM.16.M88.4 R8, [R191] ;  /* 0x00000000bf08783b */ /* 0x000ea60000000200 */
[C---:B----4-:R-:W-:Y:S01]  /*3710*/  HMMA.16816.F32.BF16 R76, R12.reuse, R20, RZ ;  /* 0x000000140c4c723c */ /* 0x050fe200000418ff */
[----:B------:R-:W-:Y:S04]  /*3720*/  STL [R1+0x4], R223 ;  /* 0x000004df01007387 */ /* 0x000fe80000100800 */
[----:B------:R-:W-:Y:S01]  /*3730*/  STL [R1+0x8], R186 ;  /* 0x000008ba01007387 */ /* 0x000fe20000100800 */
[C---:B-1----:R-:W-:Y:S06]  /*3740*/  HMMA.16816.F32.BF16 R64, R12.reuse, R28, RZ ;  /* 0x0000001c0c40723c */ /* 0x042fec00000418ff */
        /* <DEDUP_REMOVED lines=9> */
[----:B------:R-:W3:Y:S05]  /*37e0*/  LDSM.16.M88.4 R24, [R190+0x2000] ;  /* 0x00200000be18783b */ /* 0x000eea0000000200 */
[C---:B------:R-:W-:Y:S06]  /*37f0*/  HMMA.16816.F32.BF16 R72, R16.reuse, R20, RZ ;  /* 0x000000141048723c */ /* 0x040fec00000418ff */
[----:B------:R-:W-:Y:S06]  /*3800*/  HMMA.16816.F32.BF16 R84, R16, R22, RZ ;  /* 0x000000161054723c */ /* 0x000fec00000418ff */
        /* <DEDUP_REMOVED lines=18> */
[----:B------:R-:W2:Y:S04]  /*3930*/  LDSM.16.M88.4 R8, [R191+0x2000] ;  /* 0x00200000bf08783b */ /* 0x000ea80000000200 */
[----:B------:R-:W4:Y:S01]  /*3940*/  LDSM.16.M88.4 R32, [R189+0x7400] ;  /* 0x00740000bd20783b */ /* 0x000f220000000200 */
[C---:B-1----:R-:W-:Y:S06]  /*3950*/  HMMA.16816.F32.BF16 R108, R12.reuse, R56, R48 ;  /* 0x000000380c6c723c */ /* 0x042fec0000041830 */
[C---:B------:R-:W-:Y:S01]  /*3960*/  HMMA.16816.F32.BF16 R132, R12.reuse, R52, R28 ;  /* 0x000000340c84723c */ /* 0x040fe2000004181c */
[----:B------:R-:W1:Y:S05]  /*3970*/  LDSM.16.M88.4 R28, [R189+0x7800] ;  /* 0x00780000bd1c783b */ /* 0x000e6a0000000200 */
        /* <DEDUP_REMOVED lines=8> */
[----:B------:R-:W1:Y:S04]  /*3a00*/  LDSM.16.M88.4 R12, [R189+0x7c00] ;  /* 0x007c0000bd0c783b */ /* 0x000e680000000200 */
[----:B------:R-:W-:Y:S01]  /*3a10*/  LDSM.16.M88.4 R68, [R175+0x8400] ;  /* 0x00840000af44783b */ /* 0x000fe20000000200 */
[C---:B---3--:R-:W-:Y:S06]  /*3a20*/  HMMA.16816.F32.BF16 R72, R24.reuse, R56, R80 ;  /* 0x000000381848723c */ /* 0x048fec0000041850 */
[C---:B------:R-:W-:Y:S06]  /*3a30*/  HMMA.16816.F32.BF16 R76, R24.reuse, R58, R44 ;  /* 0x0000003a184c723c */ /* 0x040fec000004182c */
[C---:B------:R-:W-:Y:S06]  /*3a40*/  HMMA.16816.F32.BF16 R80, R24.reuse, R52, R136 ;  /* 0x000000341850723c */ /* 0x040fec0000041888 */
[C---:B------:R-:W-:Y:S01]  /*3a50*/  HMMA.16816.F32.BF16 R64, R24.reuse, R54, R40 ;  /* 0x000000361840723c */ /* 0x040fe20000041828 */
[----:B------:R-:W3:Y:S05]  /*3a60*/  LDSM.16.M88.4 R40, [R175+0x8000] ;  /* 0x00800000af28783b */ /* 0x000eea0000000200 */
[C---:B------:R-:W-:Y:S06]  /*3a70*/  HMMA.16816.F32.BF16 R56, R24.reuse, R104, R140 ;  /* 0x000000681838723c */ /* 0x040fec000004188c */
[C---:B------:R-:W-:Y:S06]  /*3a80*/  HMMA.16816.F32.BF16 R52, R24.reuse, R106, R116 ;  /* 0x0000006a1834723c */ /* 0x040fec0000041874 */
[C---:B------:R-:W-:Y:S06]  /*3a90*/  HMMA.16816.F32.BF16 R48, R24.reuse, R128, R144 ;  /* 0x000000801830723c */ /* 0x040fec0000041890 */
[----:B------:R-:W-:Y:S06]  /*3aa0*/  HMMA.16816.F32.BF16 R24, R24, R130, R112 ;  /* 0x000000821818723c */ /* 0x000fec0000041870 */
[-C--:B--2---:R-:W-:Y:S06]  /*3ab0*/  HMMA.16816.F32.BF16 R72, R8, R36.reuse, R72 ;  /* 0x000000240848723c */ /* 0x084fec0000041848 */
[C---:B------:R-:W-:Y:S06]  /*3ac0*/  HMMA.16816.F32.BF16 R44, R4.reuse, R36, R108 ;  /* 0x00000024042c723c */ /* 0x040fec000004186c */
[C---:B----4-:R-:W-:Y:S06]  /*3ad0*/  HMMA.16816.F32.BF16 R108, R4.reuse, R34, R96 ;  /* 0x00000022046c723c */ /* 0x050fec0000041860 */
        /* <DEDUP_REMOVED lines=8> */
[----:B------:R-:W-:Y:S01]  /*3b60*/  HMMA.16816.F32.BF16 R116, R8, R14, R24 ;  /* 0x0000000e0874723c */ /* 0x000fe20000041818 */
[----:B------:R-:W-:Y:S04]  /*3b70*/  LDSM.16.M88.4 R24, [R189+0x8000] ;  /* 0x00800000bd18783b */ /* 0x000fe80000000200 */
[----:B------:R-:W1:Y:S01]  /*3b80*/  LDSM.16.M88.4 R8, [R191+0x4000] ;  /* 0x00400000bf08783b */ /* 0x000e620000000200 */
[----:B------:R-:W-:Y:S01]  /*3b90*/  HMMA.16816.F32.BF16 R92, R4, R38, R92 ;  /* 0x00000026045c723c */ /* 0x000fe2000004185c */
[----:B------:R-:W-:-:S02]  /*3ba0*/  IADD3 R14, R60, 0x1, -R178 ;  /* 0x000000013c0e7810 */ /* 0x000fc40007ffe8b2 */
[----:B-----5:R-:W-:-:S03]  /*3bb0*/  IADD3 R15, -R91, R60, -R178 ;  /* 0x0000003c5b0f7210 */ /* 0x020fc60007ffe9b2 */
[----:B------:R-:W-:Y:S01]  /*3bc0*/  HMMA.16816.F32.BF16 R104, R4, R32, R132 ;  /* 0x000000200468723c */ /* 0x000fe20000041884 */
[----:B------:R-:W-:-:S05]  /*3bd0*/  IMAD.IADD R14, R90, 0x1, R14 ;  /* 0x000000015a0e7824 */ /* 0x000fca00078e020e */
[C---:B------:R-:W-:Y:S06]  /*3be0*/  HMMA.16816.F32.BF16 R124, R4.reuse, R28, R124 ;  /* 0x0000001c047c723c */ /* 0x040fec000004187c */
[----:B------:R-:W-:Y:S01]  /*3bf0*/  HMMA.16816.F32.BF16 R120, R4, R12, R120 ;  /* 0x0000000c0478723c */ /* 0x000fe20000041878 */
[----:B------:R-:W2:Y:S05]  /*3c00*/  LDSM.16.M88.4 R4, [R191+0x5000] ;  /* 0x00500000bf04783b */ /* 0x000eaa0000000200 */
[----:B---3--:R-:W-:Y:S01]  /*3c10*/  HMMA.16816.F32.BF16 R32, R20, R40, R72 ;  /* 0x000000281420723c */ /* 0x008fe20000041848 */
[----:B------:R-:W-:Y:S01]  /*3c20*/  SHF.R.S32.HI R12, RZ, 0x1f, R89 ;  /* 0x0000001fff0c7819 */ /* 0x000fe20000011459 */
[----:B------:R-:W-:-:S04]  /*3c30*/  IMAD R13, R63, 0x20, R62 ;  /* 0x000000203f0d7824 */ /* 0x000fc800078e023e */
[C---:B------:R-:W-:Y:S01]  /*3c40*/  HMMA.16816.F32.BF16 R44, R16.reuse, R40, R44 ;  /* 0x00000028102c723c */ /* 0x040fe2000004182c */
[----:B------:R-:W-:Y:S02]  /*3c50*/  LEA.HI R72, R12, R89, RZ, 0x2 ;  /* 0x000000590c487211 */ /* 0x000fe400078f10ff */
[----:B------:R-:W-:Y:S02]  /*3c60*/  LOP3.LUT R12, R0, 0xffffffc, RZ, 0xc0, !PT ;  /* 0x0ffffffc000c7812 */ /* 0x000fe400078ec0ff */
[----:B------:R-:W-:Y:S01]  /*3c70*/  SHF.R.S32.HI R0, RZ, 0x2, R72 ;  /* 0x00000002ff007819 */ /* 0x000fe20000011448 */
[----:B------:R-:W-:Y:S02]  /*3c80*/  HMMA.16816.F32.BF16 R36, R16, R42, R92 ;  /* 0x0000002a1024723c */ /* 0x000fe4000004185c */
[----:B------:R-:W-:-:S04]  /*3c90*/  IMAD.IADD R12, R155, 0x1, -R12 ;  /* 0x000000019b0c7824 */ /* 0x000fc800078e0a0c */
[----:B------:R-:W-:Y:S01]  /*3ca0*/  HMMA.16816.F32.BF16 R40, R20, R42, R76 ;  /* 0x0000002a1428723c */ /* 0x000fe2000004184c */
[--C-:B------:R-:W-:Y:S02]  /*3cb0*/  IMAD R132, R12, 0x10, R0.reuse ;  /* 0x000000100c847824 */ /* 0x100fe400078e0200 */
[----:B------:R-:W-:Y:S02]  /*3cc0*/  IMAD R12, R155, 0x10, R0 ;  /* 0x000000109b0c7824 */ /* 0x000fe400078e0200 */
[----:B------:R-:W-:Y:S01]  /*3cd0*/  IMAD.IADD R0, R61, 0x1, R13 ;  /* 0x000000013d007824 */ /* 0x000fe200078e020d */
[----:B-1----:R-:W-:Y:S01]  /*3ce0*/  HMMA.16816.F32.BF16 R48, R8, R24, R32 ;  /* 0x000000180830723c */ /* 0x002fe20000041820 */
[----:B------:R-:W-:Y:S01]  /*3cf0*/  IMAD.IADD R12, R156, 0x1, R12 ;  /* 0x000000019c0c7824 */ /* 0x000fe200078e020c */
[----:B------:R-:W1:Y:S01]  /*3d00*/  LDSM.16.M88.4 R32, [R189+0x8400] ;  /* 0x00840000bd20783b */ /* 0x000e620000000200 */
[----:B------:R-:W-:Y:S02]  /*3d10*/  IMAD R13, R88, 0x40, R177 ;  /* 0x00000040580d7824 */ /* 0x000fe400078e02b1 */
[C---:B------:R-:W-:Y:S01]  /*3d20*/  VIADD R28, R12.reuse, 0x8 ;  /* 0x000000080c1c7836 */ /* 0x040fe20000000000 */
[CC--:B------:R-:W-:Y:S01]  /*3d30*/  VIADDMNMX R198, R15.reuse, R12.reuse, RZ, !PT ;  /* 0x0000000c0fc67246 */ /* 0x0c0fe200078001ff */
[----:B------:R-:W-:Y:S01]  /*3d40*/  VIADD R29, R12, 0x40 ;  /* 0x000000400c1d7836 */ /* 0x000fe20000000000 */
[----:B------:R-:W-:Y:S01]  /*3d50*/  VIADDMNMX R204, R14, R12, R60, PT ;  /* 0x0000000c0ecc7246 */ /* 0x000fe2000380013c */
[----:B------:R-:W-:Y:S01]  /*3d60*/  VIADD R30, R12, 0x48 ;  /* 0x000000480c1e7836 */ /* 0x000fe20000000000 */
[----:B------:R-:W-:Y:S01]  /*3d70*/  VIADDMNMX R197, R15, R28, RZ, !PT ;  /* 0x0000001c0fc57246 */ /* 0x000fe200078001ff */
[----:B------:R-:W-:Y:S01]  /*3d80*/  HMMA.16816.F32.BF16 R52, R20, R68, R80 ;  /* 0x000000441434723c */ /* 0x000fe20000041850 */
[----:B------:R-:W-:-:S02]  /*3d90*/  IADD3 R28, R14, 0x40, R12 ;  /* 0x000000400e1c7810 */ /* 0x000fc40007ffe00c */
[C---:B------:R-:W-:Y:S02]  /*3da0*/  VIADDMNMX R196, R15.reuse, R29, RZ, !PT ;  /* 0x0000001d0fc47246 */ /* 0x040fe400078001ff */
[----:B------:R-:W-:Y:S01]  /*3db0*/  VIADDMNMX R199, R15, R30, RZ, !PT ;  /* 0x0000001e0fc77246 */ /* 0x000fe200078001ff */
[----:B------:R-:W-:Y:S01]  /*3dc0*/  HMMA.16816.F32.BF16 R56, R16, R68, R104 ;  /* 0x000000441038723c */ /* 0x000fe20000041868 */
[----:B------:R-:W-:Y:S02]  /*3dd0*/  VIMNMX R202, R28, R60, PT ;  /* 0x0000003c1cca7248 */ /* 0x000fe40003fe0100 */
[C-C-:B------:R-:W-:Y:S02]  /*3de0*/  IADD3 R15, R14.reuse, 0x8, R12.reuse ;  /* 0x000000080e0f7810 */ /* 0x140fe40007ffe00c */
[----:B------:R-:W-:Y:S01]  /*3df0*/  IADD3 R14, R14, 0x48, R12 ;  /* 0x000000480e0e7810 */ /* 0x000fe20007ffe00c */
[----:B--2---:R-:W-:Y:S01]  /*3e00*/  HMMA.16816.F32.BF16 R28, R4, R24, R44 ;  /* 0x00000018041c723c */ /* 0x004fe2000004182c */
[C---:B------:R-:W-:Y:S01]  /*3e10*/  VIADD R12, R13.reuse, 0x1 ;  /* 0x000000010d0c7836 */ /* 0x040fe20000000000 */
[----:B------:R-:W-:Y:S01]  /*3e20*/  ISETP.GE.AND P1, PT, R13, R198, PT ;  /* 0x000000c60d00720c */ /* 0x000fe20003f26270 */
[----:B------:R-:W-:Y:S01]  /*3e30*/  IMAD.MOV.U32 R107, RZ, RZ, R88 ;  /* 0x000000ffff6b7224 */ /* 0x000fe200078e0058 */
[----:B------:R-:W-:-:S02]  /*3e40*/  VIMNMX R203, R15, R60, PT ;  /* 0x0000003c0fcb7248 */ /* 0x000fc40003fe0100 */
[-C--:B------:R-:W-:Y:S01]  /*3e50*/  HMMA.16816.F32.BF16 R44, R4, R26.reuse, R36 ;  /* 0x0000001a042c723c */ /* 0x080fe20000041824 */
[----:B------:R-:W-:Y:S01]  /*3e60*/  VIMNMX R201, R14, R60, PT ;  /* 0x0000003c0ec97248 */ /* 0x000fe20003fe0100 */
[----:B------:R-:W-:Y:S01]  /*3e70*/  VIADD R14, R13, 0x9 ;  /* 0x000000090d0e7836 */ /* 0x000fe20000000000 */
[C---:B------:R-:W-:Y:S02]  /*3e80*/  ISETP.GE.AND P6, PT, R12.reuse, R198, PT ;  /* 0x000000c60c00720c */ /* 0x040fe40003fc6270 */
[C---:B------:R-:W-:Y:S01]  /*3e90*/  ISETP.GE.AND P5, PT, R12.reuse, R197, PT ;  /* 0x000000c50c00720c */ /* 0x040fe20003fa6270 */
[----:B------:R-:W-:Y:S01]  /*3ea0*/  HMMA.16816.F32.BF16 R36, R8, R26, R40 ;  /* 0x0000001a0824723c */ /* 0x000fe20000041828 */
[----:B------:R-:W2:Y:S01]  /*3eb0*/  LDSM.16.M88.4 R24, [R175+0x8800] ;  /* 0x00880000af18783b */ /* 0x000ea20000000200 */
[C---:B------:R-:W-:Y:S02]  /*3ec0*/  ISETP.GE.AND P4, PT, R12.reuse, R196, PT ;  /* 0x000000c40c00720c */ /* 0x040fe40003f86270 */
[----:B------:R-:W-:-:S02]  /*3ed0*/  ISETP.GE.AND P2, PT, R12, R199, PT ;  /* 0x000000c70c00720c */ /* 0x000fc40003f46270 */
[C---:B------:R-:W-:Y:S01]  /*3ee0*/  ISETP.GE.OR P1, PT, R13.reuse, R204, !P1 ;  /* 0x000000cc0d00720c */ /* 0x040fe20004f26670 */
[-C--:B------:R-:W-:Y:S01]  /*3ef0*/  HMMA.16816.F32.BF16 R40, R16, R70.reuse, R108 ;  /* 0x000000461028723c */ /* 0x080fe2000004186c */
[C---:B------:R-:W-:Y:S02]  /*3f00*/  ISETP.GE.AND P0, PT, R13.reuse, R197, PT ;  /* 0x000000c50d00720c */ /* 0x040fe40003f06270 */
[----:B------:R-:W-:Y:S02]  /*3f10*/  ISETP.GE.AND P3, PT, R13, R196, PT ;  /* 0x000000c40d00720c */ /* 0x000fe40003f66270 */
[C---:B------:R-:W-:Y:S01]  /*3f20*/  ISETP.GE.OR P6, PT, R12.reuse, R204, !P6 ;  /* 0x000000cc0c00720c */ /* 0x040fe200077c6670 */
[----:B------:R-:W-:Y:S01]  /*3f30*/  HMMA.16816.F32.BF16 R68, R20, R70, R64 ;  /* 0x000000461444723c */ /* 0x000fe20000041840 */
[C---:B------:R-:W-:Y:S02]  /*3f40*/  ISETP.GE.OR P5, PT, R12.reuse, R203, !P5 ;  /* 0x000000cb0c00720c */ /* 0x040fe40006fa6670 */
[----:B------:R-:W-:-:S02]  /*3f50*/  ISETP.GE.OR P4, PT, R12, R202, !P4 ;  /* 0x000000ca0c00720c */ /* 0x000fc40006786670 */
[----:B------:R-:W-:Y:S01]  /*3f60*/  ISETP.GE.OR P2, PT, R12, R201, !P2 ;  /* 0x000000c90c00720c */ /* 0x000fe20005746670 */
[C---:B------:R-:W-:Y:S01]  /*3f70*/  VIADD R12, R13.reuse, 0x8 ;  /* 0x000000080d0c7836 */ /* 0x040fe20000000000 */
[----:B------:R-:W-:Y:S01]  /*3f80*/  FSEL R74, R48, -INF , !P1 ;  /* 0xff800000304a7808 */ /* 0x000fe20004800000 */
[-C--:B-1----:R-:W-:Y:S01]  /*3f90*/  HMMA.16816.F32.BF16 R52, R8, R32.reuse, R52 ;  /* 0x000000200834723c */ /* 0x082fe20000041834 */
[C---:B------:R-:W-:Y:S02]  /*3fa0*/  ISETP.GE.AND P1, PT, R13.reuse, R199, PT ;  /* 0x000000c70d00720c */ /* 0x040fe40003f26270 */
[C---:B------:R-:W-:Y:S02]  /*3fb0*/  ISETP.GE.OR P0, PT, R13.reuse, R203, !P0 ;  /* 0x000000cb0d00720c */ /* 0x040fe40004706670 */
[C---:B------:R-:W-:Y:S01]  /*3fc0*/  ISETP.GE.OR P3, PT, R13.reuse, R202, !P3 ;  /* 0x000000ca0d00720c */ /* 0x040fe20005f66670 */
[----:B------:R-:W-:Y:S01]  /*3fd0*/  HMMA.16816.F32.BF16 R56, R4, R32, R56 ;  /* 0x000000200438723c */ /* 0x000fe20000041838 */
[----:B------:R-:W-:-:S02]  /*3fe0*/  ISETP.GE.OR P1, PT, R13, R201, !P1 ;  /* 0x000000c90d00720c */ /* 0x000fc40004f26670 */
[----:B------:R-:W-:Y:S02]  /*3ff0*/  FSEL R80, R50, -INF , !P0 ;  /* 0xff80000032507808 */ /* 0x000fe40004000000 */
[----:B------:R-:W-:Y:S02]  /*4000*/  FSEL R143, R28, -INF , !P3 ;  /* 0xff8000001c8f7808 */ /* 0x000fe40005800000 */
[----:B------:R-:W-:Y:S02]  /*4010*/  FSEL R73, R49, -INF , !P6 ;  /* 0xff80000031497808 */ /* 0x000fe40007000000 */
[----:B------:R-:W-:Y:S02]  /*4020*/  FSEL R76, R51, -INF , !P5 ;  /* 0xff800000334c7808 */ /* 0x000fe40006800000 */
[CC--:B------:R-:W-:Y:S02]  /*4030*/  ISETP.GE.AND P0, PT, R12.reuse, R198.reuse, PT ;  /* 0x000000c60c00720c */ /* 0x0c0fe40003f06270 */
[----:B------:R-:W-:Y:S01]  /*4040*/  ISETP.GE.AND P3, PT, R12, R197, PT ;  /* 0x000000c50c00720c */ /* 0x000fe20003f66270 */
[----:B--2---:R-:W-:Y:S01]  /*4050*/  HMMA.16816.F32.BF16 R60, R20, R24, R84 ;  /* 0x00000018143c723c */ /* 0x004fe20000041854 */
[----:B------:R-:W-:-:S02]  /*4060*/  ISETP.GE.AND P6, PT, R14, R198, PT ;  /* 0x000000c60e00720c */ /* 0x000fc40003fc6270 */
[----:B------:R-:W-:Y:S02]  /*4070*/  ISETP.GE.AND P5, PT, R14, R197, PT ;  /* 0x000000c50e00720c */ /* 0x000fe40003fa6270 */
[----:B------:R-:W-:Y:S01]  /*4080*/  FSEL R139, R30, -INF , !P1 ;  /* 0xff8000001e8b7808 */ /* 0x000fe20004800000 */
[C---:B------:R-:W-:Y:S01]  /*4090*/  HMMA.16816.F32.BF16 R48, R16.reuse, R24, R124 ;  /* 0x000000181030723c */ /* 0x040fe2000004187c */
[----:B------:R-:W-:Y:S02]  /*40a0*/  FSEL R142, R29, -INF , !P4 ;  /* 0xff8000001d8e7808 */ /* 0x000fe40006000000 */
[----:B------:R-:W-:Y:S02]  /*40b0*/  FSEL R138, R31, -INF , !P2 ;  /* 0xff8000001f8a7808 */ /* 0x000fe40005000000 */
[CC--:B------:R-:W-:Y:S01]  /*40c0*/  ISETP.GE.OR P0, PT, R12.reuse, R204.reuse, !P0 ;  /* 0x000000cc0c00720c */ /* 0x0c0fe20004706670 */
[----:B------:R-:W1:Y:S01]  /*40d0*/  LDSM.16.M88.4 R28, [R189+0x8800] ;  /* 0x00880000bd1c783b */ /* 0x000e620000000200 */
[----:B------:R-:W-:Y:S01]  /*40e0*/  ISETP.GE.OR P3, PT, R12, R203, !P3 ;  /* 0x000000cb0c00720c */ /* 0x000fe20005f66670 */
[----:B------:R-:W-:Y:S01]  /*40f0*/  HMMA.16816.F32.BF16 R64, R16, R26, R112 ;  /* 0x0000001a1040723c */ /* 0x000fe20000041870 */
[----:B------:R-:W-:-:S02]  /*4100*/  ISETP.GE.OR P6, PT, R14, R204, !P6 ;  /* 0x000000cc0e00720c */ /* 0x000fc400077c6670 */
[----:B------:R-:W-:Y:S02]  /*4110*/  ISETP.GE.OR P5, PT, R14, R203, !P5 ;  /* 0x000000cb0e00720c */ /* 0x000fe40006fa6670 */
[----:B------:R-:W-:Y:S02]  /*4120*/  FSEL R79, R36, -INF , !P0 ;  /* 0xff800000244f7808 */ /* 0x000fe40004000000 */
[----:B------:R-:W-:Y:S02]  /*4130*/  FSEL R81, R38, -INF , !P3 ;  /* 0xff80000026517808 */ /* 0x000fe40005800000 */
[----:B------:R-:W-:Y:S02]  /*4140*/  FSEL R75, R37, -INF , !P6 ;  /* 0xff800000254b7808 */ /* 0x000fe40007000000 */
[----:B------:R-:W-:Y:S02]  /*4150*/  FSEL R78, R39, -INF , !P5 ;  /* 0xff800000274e7808 */ /* 0x000fe40006800000 */
[----:B------:R-:W2:Y:S01]  /*4160*/  LDSM.16.M88.4 R36, [R175+0x8c00] ;  /* 0x008c0000af24783b */ /* 0x000ea20000000200 */
[----:B------:R-:W-:-:S02]  /*4170*/  ISETP.GE.AND P1, PT, R12, R196, PT ;  /* 0x000000c40c00720c */ /* 0x000fc40003f26270 */
[-C--:B------:R-:W-:Y:S02]  /*4180*/  ISETP.GE.AND P4, PT, R12, R199.reuse, PT ;  /* 0x000000c70c00720c */ /* 0x080fe40003f86270 */
[C---:B------:R-:W-:Y:S02]  /*4190*/  ISETP.GE.AND P2, PT, R14.reuse, R196, PT ;  /* 0x000000c40e00720c */ /* 0x040fe40003f46270 */
[----:B------:R-:W-:Y:S02]  /*41a0*/  ISETP.GE.AND P0, PT, R14, R199, PT ;  /* 0x000000c70e00720c */ /* 0x000fe40003f06270 */
[CC--:B------:R-:W-:Y:S02]  /*41b0*/  ISETP.GE.OR P1, PT, R12.reuse, R202.reuse, !P1 ;  /* 0x000000ca0c00720c */ /* 0x0c0fe40004f26670 */
[----:B------:R-:W-:Y:S01]  /*41c0*/  ISETP.GE.OR P4, PT, R12, R201, !P4 ;  /* 0x000000c90c00720c */ /* 0x000fe20006786670 */
[----:B------:R-:W-:Y:S01]  /*41d0*/  VIADD R12, R13, 0x10 ;  /* 0x000000100d0c7836 */ /* 0x000fe20000000000 */
[----:B------:R-:W-:-:S02]  /*41e0*/  ISETP.GE.OR P2, PT, R14, R202, !P2 ;  /* 0x000000ca0e00720c */ /* 0x000fc40005746670 */
[----:B------:R-:W-:Y:S01]  /*41f0*/  ISETP.GE.OR P0, PT, R14, R201, !P0 ;  /* 0x000000c90e00720c */ /* 0x000fe20004706670 */
[----:B------:R-:W-:Y:S01]  /*4200*/  VIADD R14, R13, 0x19 ;  /* 0x000000190d0e7836 */ /* 0x000fe20000000000 */
[----:B------:R-:W-:Y:S02]  /*4210*/  FSEL R141, R44, -INF , !P1 ;  /* 0xff8000002c8d7808 */ /* 0x000fe40004800000 */
[----:B------:R-:W-:Y:S02]  /*4220*/  FSEL R137, R46, -INF , !P4 ;  /* 0xff8000002e897808 */ /* 0x000fe40006000000 */
[----:B------:R-:W-:Y:S02]  /*4230*/  FSEL R140, R45, -INF , !P2 ;  /* 0xff8000002d8c7808 */ /* 0x000fe40005000000 */
[C---:B------:R-:W-:Y:S02]  /*4240*/  ISETP.GE.AND P3, PT, R12.reuse, R198, PT ;  /* 0x000000c60c00720c */ /* 0x040fe40003f66270 */
[C---:B------:R-:W-:Y:S01]  /*4250*/  ISETP.GE.AND P1, PT, R12.reuse, R197, PT ;  /* 0x000000c50c00720c */ /* 0x040fe20003f26270 */
[----:B-1----:R-:W-:Y:S01]  /*4260*/  HMMA.16816.F32.BF16 R60, R8, R28, R60 ;  /* 0x0000001c083c723c */ /* 0x002fe2000004183c */
[----:B------:R-:W-:-:S02]  /*4270*/  ISETP.GE.AND P4, PT, R12, R196, PT ;  /* 0x000000c40c00720c */ /* 0x000fc40003f86270 */
[C---:B------:R-:W-:Y:S02]  /*4280*/  ISETP.GE.AND P2, PT, R12.reuse, R199, PT ;  /* 0x000000c70c00720c */ /* 0x040fe40003f46270 */
[----:B------:R-:W-:Y:S02]  /*4290*/  FSEL R136, R47, -INF , !P0 ;  /* 0xff8000002f887808 */ /* 0x000fe40004000000 */
[----:B------:R-:W-:Y:S01]  /*42a0*/  HMMA.16816.F32.BF16 R44, R4, R34, R40 ;  /* 0x00000022042c723c */ /* 0x000fe20000041828 */
[C---:B------:R-:W-:Y:S02]  /*42b0*/  ISETP.GE.OR P3, PT, R12.reuse, R204, !P3 ;  /* 0x000000cc0c00720c */ /* 0x040fe40005f66670 */
[C---:B------:R-:W-:Y:S02]  /*42c0*/  ISETP.GE.OR P1, PT, R12.reuse, R203, !P1 ;  /* 0x000000cb0c00720c */ /* 0x040fe40004f26670 */
[C---:B------:R-:W-:Y:S01]  /*42d0*/  ISETP.GE.OR P4, PT, R12.reuse, R202, !P4 ;  /* 0x000000ca0c00720c */ /* 0x040fe20006786670 */
[----:B------:R-:W-:Y:S01]  /*42e0*/  HMMA.16816.F32.BF16 R40, R20, R26, R96 ;  /* 0x0000001a1428723c */ /* 0x000fe20000041860 */
[----:B------:R-:W-:Y:S01]  /*42f0*/  ISETP.GE.OR P2, PT, R12, R201, !P2 ;  /* 0x000000c90c00720c */ /* 0x000fe20005746670 */
[----:B------:R-:W1:Y:S01]  /*4300*/  LDSM.16.M88.4 R24, [R189+0x8c00] ;  /* 0x008c0000bd18783b */ /* 0x000e620000000200 */
[----:B------:R-:W-:Y:S01]  /*4310*/  VIADD R12, R13, 0x11 ;  /* 0x000000110d0c7836 */ /* 0x000fe20000000000 */
[----:B------:R-:W-:Y:S01]  /*4320*/  FSEL R87, R52, -INF , !P3 ;  /* 0xff80000034577808 */ /* 0x000fe20005800000 */
[----:B------:R-:W-:-:S04]  /*4330*/  DEPBAR.LE SB0, 0x0 ;  /* 0x000080000000791a */ /* 0x000fc80000000000 */
[----:B------:R-:W-:Y:S01]  /*4340*/  HMMA.16816.F32.BF16 R32, R8, R34, R68 ;  /* 0x000000220820723c */ /* 0x000fe20000041844 */
[C---:B------:R-:W-:Y:S02]  /*4350*/  ISETP.GE.AND P0, PT, R12.reuse, R198, PT ;  /* 0x000000c60c00720c */ /* 0x040fe40003f06270 */
[C---:B------:R-:W-:Y:S02]  /*4360*/  ISETP.GE.AND P6, PT, R12.reuse, R197, PT ;  /* 0x000000c50c00720c */ /* 0x040fe40003fc6270 */
[C---:B------:R-:W-:Y:S02]  /*4370*/  ISETP.GE.AND P5, PT, R12.reuse, R196, PT ;  /* 0x000000c40c00720c */ /* 0x040fe40003fa6270 */
[C---:B------:R-:W-:Y:S02]  /*4380*/  ISETP.GE.AND P3, PT, R12.reuse, R199, PT ;  /* 0x000000c70c00720c */ /* 0x040fe40003f66270 */
[C---:B------:R-:W-:Y:S02]  /*4390*/  ISETP.GE.OR P0, PT, R12.reuse, R204, !P0 ;  /* 0x000000cc0c00720c */ /* 0x040fe40004706670 */
[----:B------:R-:W-:-:S02]  /*43a0*/  ISETP.GE.OR P6, PT, R12, R203, !P6 ;  /* 0x000000cb0c00720c */ /* 0x000fc400077c6670 */
[C---:B------:R-:W-:Y:S02]  /*43b0*/  ISETP.GE.OR P5, PT, R12.reuse, R202, !P5 ;  /* 0x000000ca0c00720c */ /* 0x040fe40006fa6670 */
[----:B------:R-:W-:Y:S01]  /*43c0*/  ISETP.GE.OR P3, PT, R12, R201, !P3 ;  /* 0x000000c90c00720c */ /* 0x000fe20005f66670 */
[----:B------:R-:W-:Y:S01]  /*43d0*/  VIADD R12, R13, 0x18 ;  /* 0x000000180d0c7836 */ /* 0x000fe20000000000 */
[----:B------:R-:W-:Y:S01]  /*43e0*/  FSEL R86, R54, -INF , !P1 ;  /* 0xff80000036567808 */ /* 0x000fe20004800000 */
[----:B------:R-:W-:Y:S01]  /*43f0*/  HMMA.16816.F32.BF16 R40, R8, R30, R40 ;  /* 0x0000001e0828723c */ /* 0x000fe20000041828 */
[----:B------:R-:W-:Y:S02]  /*4400*/  FSEL R69, R53, -INF , !P0 ;  /* 0xff80000035457808 */ /* 0x000fe40004000000 */
[----:B------:R-:W-:Y:S02]  /*4410*/  FSEL R70, R55, -INF , !P6 ;  /* 0xff80000037467808 */ /* 0x000fe40007000000 */
[----:B------:R-:W-:Y:S01]  /*4420*/  FSEL R135, R56, -INF , !P4 ;  /* 0xff80000038877808 */ /* 0x000fe20006000000 */
[----:B------:R-:W-:Y:S01]  /*4430*/  HMMA.16816.F32.BF16 R52, R4, R28, R48 ;  /* 0x0000001c0434723c */ /* 0x000fe20000041830 */
[----:B------:R-:W-:-:S02]  /*4440*/  FSEL R134, R58, -INF , !P2 ;  /* 0xff8000003a867808 */ /* 0x000fc40005000000 */
[C---:B------:R-:W-:Y:S02]  /*4450*/  ISETP.GE.AND P1, PT, R12.reuse, R198, PT ;  /* 0x000000c60c00720c */ /* 0x040fe40003f26270 */
[C---:B------:R-:W-:Y:S01]  /*4460*/  ISETP.GE.AND P4, PT, R12.reuse, R197, PT ;  /* 0x000000c50c00720c */ /* 0x040fe20003f86270 */
[----:B--2---:R-:W-:Y:S01]  /*4470*/  HMMA.16816.F32.BF16 R48, R20, R36, R100 ;  /* 0x000000241430723c */ /* 0x004fe20000041864 */
[C---:B------:R-:W-:Y:S02]  /*4480*/  ISETP.GE.AND P2, PT, R12.reuse, R196, PT ;  /* 0x000000c40c00720c */ /* 0x040fe40003f46270 */
[C---:B------:R-:W-:Y:S02]  /*4490*/  ISETP.GE.AND P0, PT, R12.reuse, R199, PT ;  /* 0x000000c70c00720c */ /* 0x040fe40003f06270 */
[C---:B------:R-:W-:Y:S01]  /*44a0*/  ISETP.GE.OR P1, PT, R12.reuse, R204, !P1 ;  /* 0x000000cc0c00720c */ /* 0x040fe20004f26670 */
[----:B------:R-:W-:Y:S01]  /*44b0*/  HMMA.16816.F32.BF16 R28, R4, R30, R64 ;  /* 0x0000001e041c723c */ /* 0x000fe20000041840 */
        /* <DEDUP_REMOVED lines=12> */
[----:B------:R-:W-:Y:S01]  /*4580*/  ISETP.GE.AND P1, PT, R14, R199, PT ;  /* 0x000000c70e00720c */ /* 0x000fe20003f26270 */
[----:B------:R-:W-:Y:S01]  /*4590*/  HMMA.16816.F32.BF16 R16, R16, R38, R128 ;  /* 0x000000261010723c */ /* 0x000fe20000041880 */
[----:B------:R-:W-:Y:S02]  /*45a0*/  FSEL R83, R34, -INF , !P4 ;  /* 0xff80000022537808 */ /* 0x000fe40006000000 */
[----:B------:R-:W-:Y:S02]  /*45b0*/  ISETP.GE.AND P4, PT, R12, R198, PT ;  /* 0x000000c60c00720c */ /* 0x000fe40003f86270 */
[C---:B------:R-:W-:Y:S02]  /*45c0*/  ISETP.GE.OR P6, PT, R14.reuse, R204, !P6 ;  /* 0x000000cc0e00720c */ /* 0x040fe400077c6670 */
[----:B------:R-:W-:-:S02]  /*45d0*/  ISETP.GE.OR P5, PT, R14, R203, !P5 ;  /* 0x000000cb0e00720c */ /* 0x000fc40006fa6670 */
[C---:B------:R-:W-:Y:S02]  /*45e0*/  ISETP.GE.OR P3, PT, R14.reuse, R202, !P3 ;  /* 0x000000ca0e00720c */ /* 0x040fe40005f66670 */
[----:B------:R-:W-:Y:S01]  /*45f0*/  ISETP.GE.OR P1, PT, R14, R201, !P1 ;  /* 0x000000c90e00720c */ /* 0x000fe20004f26670 */
[----:B------:R-:W-:Y:S01]  /*4600*/  VIADD R14, R13, 0x21 ;  /* 0x000000210d0e7836 */ /* 0x000fe20000000000 */
[----:B------:R-:W-:Y:S02]  /*4610*/  ISETP.GE.OR P4, PT, R12, R204, !P4 ;  /* 0x000000cc0c00720c */ /* 0x000fe40006786670 */
[----:B------:R-:W-:Y:S02]  /*4620*/  FSEL R126, R44, -INF , !P2 ;  /* 0xff8000002c7e7808 */ /* 0x000fe40005000000 */
[----:B------:R-:W-:Y:S02]  /*4630*/  FSEL R124, R46, -INF , !P0 ;  /* 0xff8000002e7c7808 */ /* 0x000fe40004000000 */
[----:B------:R-:W-:-:S02]  /*4640*/  FSEL R125, R45, -INF , !P3 ;  /* 0xff8000002d7d7808 */ /* 0x000fc40005800000 */
[C---:B------:R-:W-:Y:S02]  /*4650*/  ISETP.GE.AND P2, PT, R12.reuse, R197, PT ;  /* 0x000000c50c00720c */ /* 0x040fe40003f46270 */
[C---:B------:R-:W-:Y:S01]  /*4660*/  ISETP.GE.AND P0, PT, R12.reuse, R196, PT ;  /* 0x000000c40c00720c */ /* 0x040fe20003f06270 */
[----:B-1----:R-:W-:Y:S01]  /*4670*/  HMMA.16816.F32.BF16 R16, R4, R26, R16 ;  /* 0x0000001a0410723c */ /* 0x002fe20000041810 */
[----:B------:R-:W-:Y:S01]  /*4680*/  BAR.SYNC.DEFER_BLOCKING 0x0 ;  /* 0x0000000000007b1d */ /* 0x000fe20000010000 */
[----:B------:R-:W-:Y:S02]  /*4690*/  ISETP.GE.AND P3, PT, R12, R199, PT ;  /* 0x000000c70c00720c */ /* 0x000fe40003f66270 */
[----:B------:R-:W-:Y:S02]  /*46a0*/  FSEL R115, R47, -INF , !P1 ;  /* 0xff8000002f737808 */ /* 0x000fe40004800000 */
[----:B------:R-:W-:Y:S01]  /*46b0*/  FSEL R68, R33, -INF , !P6 ;  /* 0xff80000021447808 */ /* 0x000fe20007000000 */
[----:B------:R-:W-:Y:S01]  /*46c0*/  HMMA.16816.F32.BF16 R44, R8, R24, R48 ;  /* 0x00000018082c723c */ /* 0x000fe20000041830 */
[----:B------:R-:W-:-:S02]  /*46d0*/  FSEL R77, R35, -INF , !P5 ;  /* 0xff800000234d7808 */ /* 0x000fc40006800000 */
[----:B------:R-:W-:Y:S02]  /*46e0*/  FSEL R60, R60, -INF , !P4 ;  /* 0xff8000003c3c7808 */ /* 0x000fe40006000000 */
[C---:B------:R-:W-:Y:S01]  /*46f0*/  ISETP.GE.AND P1, PT, R14.reuse, R198, PT ;  /* 0x000000c60e00720c */ /* 0x040fe20003f26270 */
[----:B------:R-:W-:Y:S01]  /*4700*/  HMMA.16816.F32.BF16 R32, R4, R24, R56 ;  /* 0x000000180420723c */ /* 0x000fe20000041838 */
[C---:B------:R-:W-:Y:S02]  /*4710*/  ISETP.GE.AND P6, PT, R14.reuse, R197, PT ;  /* 0x000000c50e00720c */ /* 0x040fe40003fc6270 */
[C---:B------:R-:W-:Y:S02]  /*4720*/  ISETP.GE.AND P5, PT, R14.reuse, R196, PT ;  /* 0x000000c40e00720c */ /* 0x040fe40003fa6270 */
[----:B------:R-:W-:Y:S01]  /*4730*/  ISETP.GE.AND P4, PT, R14, R199, PT ;  /* 0x000000c70e00720c */ /* 0x000fe20003f86270 */
[----:B------:R-:W-:Y:S01]  /*4740*/  HMMA.16816.F32.BF16 R8, R8, R26, R20 ;  /* 0x0000001a0808723c */ /* 0x000fe20000041814 */
[C---:B------:R-:W-:Y:S01]  /*4750*/  ISETP.GE.OR P2, PT, R12.reuse, R203, !P2 ;  /* 0x000000cb0c00720c */ /* 0x040fe20005746670 */
[----:B------:R-:W-:Y:S01]  /*4760*/  VIADD R4, R13, 0x39 ;  /* 0x000000390d047836 */ /* 0x000fe20000000000 */
[----:B------:R-:W-:-:S02]  /*4770*/  ISETP.GE.OR P0, PT, R12, R202, !P0 ;  /* 0x000000ca0c00720c */ /* 0x000fc40004706670 */
[----:B------:R-:W-:Y:S01]  /*4780*/  ISETP.GE.OR P3, PT, R12, R201, !P3 ;  /* 0x000000c90c00720c */ /* 0x000fe20005f66670 */
[C---:B------:R-:W-:Y:S01]  /*4790*/  VIADD R12, R13.reuse, 0x28 ;  /* 0x000000280d0c7836 */ /* 0x040fe20000000000 */
[C---:B------:R-:W-:Y:S02]  /*47a0*/  ISETP.GE.OR P1, PT, R14.reuse, R204, !P1 ;  /* 0x000000cc0e00720c */ /* 0x040fe40004f26670 */
[C---:B------:R-:W-:Y:S02]  /*47b0*/  ISETP.GE.OR P6, PT, R14.reuse, R203, !P6 ;  /* 0x000000cb0e00720c */ /* 0x040fe400077c6670 */
[C---:B------:R-:W-:Y:S02]  /*47c0*/  ISETP.GE.OR P5, PT, R14.reuse, R202, !P5 ;  /* 0x000000ca0e00720c */ /* 0x040fe40006fa6670 */
[----:B------:R-:W-:Y:S01]  /*47d0*/  ISETP.GE.OR P4, PT, R14, R201, !P4 ;  /* 0x000000c90e00720c */ /* 0x000fe20006786670 */
        /* <DEDUP_REMOVED lines=9> */
[----:B------:R-:W-:Y:S02]  /*4870*/  FSEL R111, R55, -INF , !P4 ;  /* 0xff800000376f7808 */ /* 0x000fe40006000000 */
[----:B------:R-:W-:Y:S02]  /*4880*/  ISETP.GE.AND P4, PT, R14, R196, PT ;  /* 0x000000c40e00720c */ /* 0x000fe40003f86270 */
[C---:B------:R-:W-:Y:S02]  /*4890*/  ISETP.GE.OR P2, PT, R12.reuse, R204, !P2 ;  /* 0x000000cc0c00720c */ /* 0x040fe40005746670 */
[C---:B------:R-:W-:Y:S02]  /*48a0*/  ISETP.GE.OR P0, PT, R12.reuse, R203, !P0 ;  /* 0x000000cb0c00720c */ /* 0x040fe40004706670 */
[----:B------:R-:W-:-:S02]  /*48b0*/  ISETP.GE.OR P3, PT, R12, R202, !P3 ;  /* 0x000000ca0c00720c */ /* 0x000fc40005f66670 */
[----:B------:R-:W-:Y:S01]  /*48c0*/  ISETP.GE.OR P1, PT, R12, R201, !P1 ;  /* 0x000000c90c00720c */ /* 0x000fe20004f26670 */
[----:B------:R-:W-:Y:S01]  /*48d0*/  VIADD R12, R13, 0x30 ;  /* 0x000000300d0c7836 */ /* 0x000fe20000000000 */
[----:B------:R-:W-:Y:S02]  /*48e0*/  ISETP.GE.OR P4, PT, R14, R202, !P4 ;  /* 0x000000ca0e00720c */ /* 0x000fe40006786670 */
        /* <DEDUP_REMOVED lines=11> */
[C---:B------:R-:W-:Y:S02]  /*49a0*/  ISETP.GE.AND P6, PT, R14.reuse, R198, PT ;  /* 0x000000c60e00720c */ /* 0x040fe40003fc6270 */
[C---:B------:R-:W-:Y:S02]  /*49b0*/  ISETP.GE.AND P5, PT, R14.reuse, R197, PT ;  /* 0x000000c50e00720c */ /* 0x040fe40003fa6270 */
[----:B------:R-:W-:Y:S02]  /*49c0*/  ISETP.GE.AND P2, PT, R14, R199, PT ;  /* 0x000000c70e00720c */ /* 0x000fe40003f46270 */
[C---:B------:R-:W-:Y:S02]  /*49d0*/  ISETP.GE.OR P0, PT, R12.reuse, R204, !P0 ;  /* 0x000000cc0c00720c */ /* 0x040fe40004706670 */
[----:B------:R-:W-:-:S02]  /*49e0*/  ISETP.GE.OR P3, PT, R12, R203, !P3 ;  /* 0x000000cb0c00720c */ /* 0x000fc40005f66670 */
[C---:B------:R-:W-:Y:S02]  /*49f0*/  ISETP.GE.OR P1, PT, R12.reuse, R202, !P1 ;  /* 0x000000ca0c00720c */ /* 0x040fe40004f26670 */
[----:B------:R-:W-:Y:S01]  /*4a00*/  ISETP.GE.OR P4, PT, R12, R201, !P4 ;  /* 0x000000c90c00720c */ /* 0x000fe20006786670 */
[----:B------:R-:W-:Y:S01]  /*4a10*/  VIADD R12, R13, 0x31 ;  /* 0x000000310d0c7836 */ /* 0x000fe20000000000 */
[C---:B------:R-:W-:Y:S02]  /*4a20*/  ISETP.GE.OR P6, PT, R14.reuse, R204, !P6 ;  /* 0x000000cc0e00720c */ /* 0x040fe400077c6670 */
[C---:B------:R-:W-:Y:S02]  /*4a30*/  ISETP.GE.OR P5, PT, R14.reuse, R203, !P5 ;  /* 0x000000cb0e00720c */ /* 0x040fe40006fa6670 */
[----:B------:R-:W-:Y:S02]  /*4a40*/  ISETP.GE.OR P2, PT, R14, R201, !P2 ;  /* 0x000000c90e00720c */ /* 0x000fe40005746670 */
        /* <DEDUP_REMOVED lines=8> */
[C---:B------:R-:W-:Y:S02]  /*4ad0*/  ISETP.GE.OR P6, PT, R12.reuse, R204, !P6 ;  /* 0x000000cc0c00720c */ /* 0x040fe400077c6670 */
[C---:B------:R-:W-:Y:S02]  /*4ae0*/  ISETP.GE.OR P5, PT, R12.reuse, R203, !P5 ;  /* 0x000000cb0c00720c */ /* 0x040fe40006fa6670 */
[C---:B------:R-:W-:Y:S02]  /*4af0*/  ISETP.GE.OR P2, PT, R12.reuse, R202, !P2 ;  /* 0x000000ca0c00720c */ /* 0x040fe40005746670 */
[----:B------:R-:W-:Y:S01]  /*4b00*/  ISETP.GE.OR P0, PT, R12, R201, !P0 ;  /* 0x000000c90c00720c */ /* 0x000fe20004706670 */
[----:B------:R-:W-:Y:S01]  /*4b10*/  VIADD R12, R13, 0x38 ;  /* 0x000000380d0c7836 */ /* 0x000fe20000000000 */
[----:B------:R-:W-:-:S02]  /*4b20*/  FSEL R53, R45, -INF , !P6 ;  /* 0xff8000002d357808 */ /* 0x000fc40007000000 */
[----:B------:R-:W-:Y:S02]  /*4b30*/  FSEL R58, R47, -INF , !P5 ;  /* 0xff8000002f3a7808 */ /* 0x000fe40006800000 */
[----:B------:R-:W-:Y:S02]  /*4b40*/  ISETP.GE.AND P6, PT, R12, R199, PT ;  /* 0x000000c70c00720c */ /* 0x000fe40003fc6270 */
[----:B------:R-:W-:Y:S02]  /*4b50*/  ISETP.GE.AND P5, PT, R4, R196, PT ;  /* 0x000000c40400720c */ /* 0x000fe40003fa6270 */
[----:B------:R-:W-:Y:S02]  /*4b60*/  ISETP.GE.OR P6, PT, R12, R201, !P6 ;  /* 0x000000c90c00720c */ /* 0x000fe400077c6670 */
[----:B------:R-:W-:Y:S02]  /*4b70*/  ISETP.GE.OR P5, PT, R4, R202, !P5 ;  /* 0x000000ca0400720c */ /* 0x000fe40006fa6670 */
[----:B------:R-:W-:Y:S01]  /*4b80*/  FSEL R95, R18, -INF , !P6 ;  /* 0xff800000125f7808 */ /* 0x000fe20007000000 */
[----:B------:R-:W-:Y:S01]  /*4b90*/  IMAD R18, R174, 0x8, R155 ;  /* 0x00000008ae127824 */ /* 0x000fe200078e029b */
[----:B------:R-:W-:-:S02]  /*4ba0*/  FSEL R99, R34, -INF , !P4 ;  /* 0xff80000022637808 */ /* 0x000fc40006000000 */
[C---:B------:R-:W-:Y:S02]  /*4bb0*/  ISETP.GE.AND P4, PT, R12.reuse, R196, PT ;  /* 0x000000c40c00720c */ /* 0x040fe40003f86270 */
[----:B------:R1:W-:Y:S01]  /*4bc0*/  STL [R1+0x168], R18 ;  /* 0x0001681201007387 */ /* 0x0003e20000100800 */
[----:B------:R-:W-:Y:S02]  /*4bd0*/  FSEL R97, R17, -INF , !P5 ;  /* 0xff80000011617808 */ /* 0x000fe40006800000 */
[----:B------:R-:W-:Y:S02]  /*4be0*/  ISETP.GT.AND P5, PT, R107, R176, PT ;  /* 0x000000b06b00720c */ /* 0x000fe40003fa4270 */
[----:B------:R-:W-:Y:S02]  /*4bf0*/  ISETP.GE.OR P4, PT, R12, R202, !P4 ;  /* 0x000000ca0c00720c */ /* 0x000fe40006786670 */
[----:B------:R-:W-:Y:S02]  /*4c00*/  FSEL R90, R46, -INF , !P3 ;  /* 0xff8000002e5a7808 */ /* 0x000fe40005800000 */
[----:B------:R-:W-:-:S02]  /*4c10*/  FSEL R106, R32, -INF , !P1 ;  /* 0xff800000206a7808 */ /* 0x000fc40004800000 */
[----:B------:R-:W-:Y:S02]  /*4c20*/  FSEL R98, R33, -INF , !P2 ;  /* 0xff80000021627808 */ /* 0x000fe40005000000 */
[----:B------:R-:W-:Y:S02]  /*4c30*/  FSEL R96, R35, -INF , !P0 ;  /* 0xff80000023607808 */ /* 0x000fe40004000000 */
[----:B------:R-:W-:Y:S02]  /*4c40*/  FSEL R104, R16, -INF , !P4 ;  /* 0xff80000010687808 */ /* 0x000fe40006000000 */
[CC--:B------:R-:W-:Y:S02]  /*4c50*/  ISETP.GE.AND P3, PT, R12.reuse, R198.reuse, PT ;  /* 0x000000c60c00720c */ /* 0x0c0fe40003f66270 */
[----:B------:R-:W-:Y:S02]  /*4c60*/  ISETP.GE.AND P1, PT, R12, R197, PT ;  /* 0x000000c50c00720c */ /* 0x000fe40003f26270 */
[----:B------:R-:W-:-:S02]  /*4c70*/  ISETP.GE.AND P2, PT, R4, R198, PT ;  /* 0x000000c60400720c */ /* 0x000fc40003f46270 */
[C---:B------:R-:W-:Y:S02]  /*4c80*/  ISETP.GE.AND P0, PT, R4.reuse, R197, PT ;  /* 0x000000c50400720c */ /* 0x040fe40003f06270 */
[----:B------:R-:W-:Y:S02]  /*4c90*/  ISETP.GE.AND P4, PT, R4, R199, PT ;  /* 0x000000c70400720c */ /* 0x000fe40003f86270 */
[CC--:B------:R-:W-:Y:S02]  /*4ca0*/  ISETP.GE.OR P3, PT, R12.reuse, R204.reuse, !P3 ;  /* 0x000000cc0c00720c */ /* 0x0c0fe40005f66670 */
[-C--:B------:R-:W-:Y:S02]  /*4cb0*/  ISETP.GE.OR P1, PT, R12, R203.reuse, !P1 ;  /* 0x000000cb0c00720c */ /* 0x080fe40004f26670 */
[C---:B------:R-:W-:Y:S02]  /*4cc0*/  ISETP.GE.OR P2, PT, R4.reuse, R204, !P2 ;  /* 0x000000cc0400720c */ /* 0x040fe40005746670 */
[----:B------:R-:W-:-:S02]  /*4cd0*/  ISETP.GE.OR P0, PT, R4, R203, !P0 ;  /* 0x000000cb0400720c */ /* 0x000fc40004706670 */
[----:B------:R-:W-:Y:S02]  /*4ce0*/  ISETP.GE.OR P4, PT, R4, R201, !P4 ;  /* 0x000000c90400720c */ /* 0x000fe40006786670 */
[----:B------:R-:W-:Y:S02]  /*4cf0*/  FSEL R91, R8, -INF , !P3 ;  /* 0xff800000085b7808 */ /* 0x000fe40005800000 */
[----:B------:R-:W-:Y:S02]  /*4d00*/  FSEL R94, R19, -INF , !P4 ;  /* 0xff800000135e7808 */ /* 0x000fe40006000000 */
[----:B------:R-:W-:Y:S02]  /*4d10*/  FSEL R93, R10, -INF , !P1 ;  /* 0xff8000000a5d7808 */ /* 0x000fe40004800000 */
[----:B------:R-:W-:Y:S02]  /*4d20*/  FSEL R88, R9, -INF , !P2 ;  /* 0xff80000009587808 */ /* 0x000fe40005000000 */
[----:B------:R-:W-:Y:S01]  /*4d30*/  FSEL R92, R11, -INF , !P0 ;  /* 0xff8000000b5c7808 */ /* 0x000fe20004000000 */
[----:B-1----:R-:W-:Y:S06]  /*4d40*/  @!P5 BRA `(.L_x_958) ;  /* 0x0000000000ecd947 */ /* 0x002fec0003800000 */
[----:B------:R-:W-:Y:S01]  /*4d50*/  VIADD R4, R158, 0xfffffffe ;  /* 0xfffffffe9e047836 */ /* 0x000fe20000000000 */
[-C--:B------:R-:W-:Y:S01]  /*4d60*/  ISETP.GE.AND P4, PT, R171, R200.reuse, PT ;  /* 0x000000c8ab00720c */ /* 0x080fe20003f86270 */
[----:B------:R-:W-:Y:S01]  /*4d70*/  BSSY B0, `(.L_x_959) ;  /* 0x0000037000007945 */ /* 0x000fe20003800000 */
[----:B------:R-:W-:Y:S01]  /*4d80*/  ISETP.GE.AND P3, PT, R170, R200, PT ;  /* 0x000000c8aa00720c */ /* 0x000fe20003f66270 */
[----:B------:R-:W-:Y:S01]  /*4d90*/  IMAD R6, R168, R4, RZ ;  /* 0x00000004a8067224 */ /* 0x000fe200078e02ff */
[----:B------:R-:W-:Y:S01]  /*4da0*/  SHF.R.S32.HI R7, RZ, 0x1f, R4 ;  /* 0x0000001fff077819 */ /* 0x000fe20000011404 */
[----:B------:R-:W-:Y:S01]  /*4db0*/  IMAD.WIDE.U32 R4, R4, R165, R166 ;  /* 0x000000a504047225 */ /* 0x000fe200078e00a6 */
[----:B------:R-:W-:-:S03]  /*4dc0*/  ISETP.GE.AND P1, PT, R169, R200, PT ;  /* 0x000000c8a900720c */ /* 0x000fc60003f26270 */
[----:B------:R-:W-:-:S04]  /*4dd0*/  IMAD R6, R7, R165, R6 ;  /* 0x000000a507067224 */ /* 0x000fc800078e0206 */
[----:B------:R-:W-:Y:S01]  /*4de0*/  IMAD.IADD R6, R5, 0x1, R6 ;  /* 0x0000000105067824 */ /* 0x000fe200078e0206 */
[CC--:B------:R-:W-:Y:S01]  /*4df0*/  @!P4 LEA R16, P6, R4.reuse, R206.reuse, 0x1 ;  /* 0x000000ce0410c211 */ /* 0x0c0fe200078c08ff */
[----:B------:R1:W-:Y:S01]  /*4e00*/  @P4 STS [R193+0x6000], RZ ;  /* 0x006000ffc1004388 */ /* 0x0003e20000000800 */
[CC--:B------:R-:W-:Y:S02]  /*4e10*/  @!P3 LEA R14, P2, R4.reuse, R206.reuse, 0x1 ;  /* 0x000000ce040eb211 */ /* 0x0c0fe400078408ff */
[CCC-:B------:R-:W-:Y:S01]  /*4e20*/  @!P4 LEA.HI.X R17, R4.reuse, R207.reuse, R6.reuse, 0x1, P6 ;  /* 0x000000cf0411c211 */ /* 0x1c0fe200030f0c06 */
[----:B------:R1:W-:Y:S01]  /*4e30*/  @P4 STS [R193+0x6004], RZ ;  /* 0x006004ffc1004388 */ /* 0x0003e20000000800 */
[----:B------:R-:W-:Y:S02]  /*4e40*/  @!P1 LEA R12, P0, R4, R206, 0x1 ;  /* 0x000000ce040c9211 */ /* 0x000fe400078008ff */
[----:B------:R-:W-:Y:S01]  /*4e50*/  IADD3 R5, P6, R164, R4, RZ ;  /* 0x00000004a4057210 */ /* 0x000fe20007fde0ff */
[----:B------:R1:W-:Y:S01]  /*4e60*/  @P4 STS.64 [R193+0x6008], RZ ;  /* 0x006008ffc1004388 */ /* 0x0003e20000000a00 */
[----:B------:R-:W-:-:S02]  /*4e70*/  @!P3 LEA.HI.X R15, R4, R207, R6, 0x1, P2 ;  /* 0x000000cf040fb211 */ /* 0x000fc400010f0c06 */
[-CC-:B------:R-:W-:Y:S01]  /*4e80*/  @!P1 LEA.HI.X R13, R4, R207.reuse, R6.reuse, 0x1, P0 ;  /* 0x000000cf040d9211 */ /* 0x180fe200000f0c06 */
[----:B------:R-:W-:Y:S01]  /*4e90*/  IMAD.X R6, R163, 0x1, R6, P6 ;  /* 0x00000001a3067824 */ /* 0x000fe200030e0606 */
[CC--:B------:R-:W-:Y:S01]  /*4ea0*/  @!P4 LEA R10, P2, R5.reuse, R206.reuse, 0x1 ;  /* 0x000000ce050ac211 */ /* 0x0c0fe200078408ff */
[----:B------:R-:W-:Y:S01]  /*4eb0*/  @!PT LDS RZ, [RZ] ;  /* 0x00000000fffff984 */ /* 0x000fe20000000800 */
[----:B------:R-:W-:Y:S01]  /*4ec0*/  @!PT LDS RZ, [RZ] ;  /* 0x00000000fffff984 */ /* 0x000fe20000000800 */
[----:B------:R-:W-:Y:S01]  /*4ed0*/  @!PT LDS RZ, [RZ] ;  /* 0x00000000fffff984 */ /* 0x000fe20000000800 */
[----:B------:R1:W-:Y:S01]  /*4ee0*/  @!P4 LDGSTS.E.BYPASS.LTC128B.128 [R193+0x6000], desc[UR4][R16.64] ;  /* 0x0600000010c1cfae */ /* 0x0003e2000b901d44 */
[C---:B------:R-:W-:Y:S02]  /*4ef0*/  @!P3 LEA R8, P0, R5.reuse, R206, 0x1 ;  /* 0x000000ce0508b211 */ /* 0x040fe400078008ff */
[CCC-:B------:R-:W-:Y:S01]  /*4f00*/  @!P4 LEA.HI.X R11, R5.reuse, R207.reuse, R6.reuse, 0x1, P2 ;  /* 0x000000cf050bc211 */ /* 0x1c0fe200010f0c06 */
[----:B------:R1:W-:Y:S01]  /*4f10*/  @P3 STS.128 [R193+0x7000], RZ ;  /* 0x007000ffc1003388 */ /* 0x0003e20000000c00 */
        /* <DEDUP_REMOVED lines=28> */
.L_x_960:
[----:B------:R-:W-:Y:S05]  /*50e0*/  BSYNC B0 ;  /* 0x0000000000007941 */ /* 0x000fea0003800000 */
.L_x_959:
[----:B------:R-:W0:Y:S02]  /*50f0*/  LDGDEPBAR ;  /* 0x00000000000079af */ /* 0x000e240000000000 */
.L_x_958:
[----:B------:R-:W-:Y:S05]  /*5100*/  BSYNC B1 ;  /* 0x0000000000017941 */ /* 0x000fea0003800000 */
.L_x_957:
[----:B--2---:R-:W2:Y:S01]  /*5110*/  LD.E R4, desc[UR4][R172.64+0xdc] ;  /* 0x0000dc04ac047980 */ /* 0x004ea2000c101900 */
[----:B------:R-:W-:Y:S01]  /*5120*/  FMNMX.FTZ R5, R74, R73, !PT ;  /* 0x000000494a057209 */ /* 0x000fe20007810000 */
[----:B------:R-:W-:Y:S01]  /*5130*/  IMAD R174, R0, 0x2, R3 ;  /* 0x0000000200ae7824 */ /* 0x000fe200078e0203 */
[----:B------:R-:W-:Y:S01]  /*5140*/  LOP3.LUT R226, R160, R154, RZ, 0x3c, !PT ;  /* 0x0000009aa0e27212 */ /* 0x000fe200078e3cff */
[----:B-1----:R-:W-:Y:S01]  /*5150*/  IMAD R9, R159, R152, R162 ;  /* 0x000000989f097224 */ /* 0x002fe200078e02a2 */
[----:B------:R-:W-:Y:S01]  /*5160*/  FMNMX.FTZ R5, R79, R5, !PT ;  /* 0x000000054f057209 */ /* 0x000fe20007810000 */
[----:B------:R-:W-:Y:S02]  /*5170*/  IMAD.SHL.U32 R8, R158, 0x40, RZ ;  /* 0x000000409e087824 */ /* 0x000fe400078e00ff */
[----:B------:R-:W-:Y:S01]  /*5180*/  IMAD R9, R153, R9, R156 ;  /* 0x0000000999097224 */ /* 0x000fe200078e029c */
[----:B------:R-:W-:Y:S01]  /*5190*/  FMNMX.FTZ R5, R75, R5, !PT ;  /* 0x000000054b057209 */ /* 0x000fe20007810000 */
[----:B------:R-:W-:Y:S01]  /*51a0*/  IMAD.WIDE.U32 R214, R18, -0x326172a9, RZ ;  /* 0xcd9e8d5712d67825 */ /* 0x000fe200078e00ff */
[----:B------:R-:W-:Y:S02]  /*51b0*/  STL [R1+0x194], R226 ;  /* 0x000194e201007387 */ /* 0x000fe40000100800 */
[----:B------:R-:W-:Y:S01]  /*51c0*/  FMNMX.FTZ R5, R87, R5, !PT ;  /* 0x0000000557057209 */ /* 0x000fe20007810000 */
[----:B------:R-:W-:-:S02]  /*51d0*/  IMAD R10, R217, R9, R8 ;  /* 0x00000009d90a7224 */ /* 0x000fc400078e0208 */
[----:B------:R-:W-:Y:S01]  /*51e0*/  VIADD R144, R161, 0xbb67ae85 ;  /* 0xbb67ae85a1907836 */ /* 0x000fe20000000000 */
[----:B------:R-:W-:Y:S01]  /*51f0*/  FMNMX.FTZ R6, R69, R5, !PT ;  /* 0x0000000545067209 */ /* 0x000fe20007810000 */
[----:B------:R-:W-:Y:S01]  /*5200*/  IMAD.WIDE.U32 R228, R157, -0x2daee0ad, RZ ;  /* 0xd2511f539de47825 */ /* 0x000fe200078e00ff */
[----:B------:R-:W-:Y:S02]  /*5210*/  FMNMX.FTZ R5, R80, R76, !PT ;  /* 0x0000004c50057209 */ /* 0x000fe40007810000 */
[----:B------:R-:W-:Y:S01]  /*5220*/  FMNMX.FTZ R7, R71, R6, !PT ;  /* 0x0000000647077209 */ /* 0x000fe20007810000 */
[C---:B------:R-:W-:Y:S01]  /*5230*/  VIADD R185, R160.reuse, 0x9e3779b9 ;  /* 0x9e3779b9a0b97836 */ /* 0x040fe20000000000 */
[----:B------:R-:W-:Y:S01]  /*5240*/  FMNMX.FTZ R6, R81, R5, !PT ;  /* 0x0000000551067209 */ /* 0x000fe20007810000 */
[----:B------:R-:W-:Y:S01]  /*5250*/  VIADD R184, R160, 0x3c6ef372 ;  /* 0x3c6ef372a0b87836 */ /* 0x000fe20000000000 */
[----:B------:R-:W-:Y:S01]  /*5260*/  FMNMX.FTZ R7, R68, R7, !PT ;  /* 0x0000000744077209 */ /* 0x000fe20007810000 */
[----:B------:R-:W-:Y:S01]  /*5270*/  VIADD R158, R18, 0x4 ;  /* 0x00000004129e7836 */ /* 0x000fe20000000000 */
[----:B------:R-:W-:Y:S01]  /*5280*/  FMNMX.FTZ R6, R78, R6, !PT ;  /* 0x000000064e067209 */ /* 0x000fe20007810000 */
[C---:B------:R-:W-:Y:S01]  /*5290*/  VIADD R188, R161.reuse, 0x76cf5d0a ;  /* 0x76cf5d0aa1bc7836 */ /* 0x040fe20000000000 */
[----:B------:R-:W-:Y:S01]  /*52a0*/  FMNMX.FTZ R7, R60, R7, !PT ;  /* 0x000000073c077209 */ /* 0x000fe20007810000 */
[----:B------:R-:W-:Y:S01]  /*52b0*/  IMAD.WIDE.U32 R12, R158, -0x326172a9, RZ ;  /* 0xcd9e8d579e0c7825 */ /* 0x000fe200078e00ff */
[----:B------:R-:W-:Y:S01]  /*52c0*/  FMNMX.FTZ R6, R86, R6, !PT ;  /* 0x0000000656067209 */ /* 0x000fe20007810000 */
[----:B------:R-:W-:Y:S01]  /*52d0*/  STL [R1+0x144], R185 ;  /* 0x000144b901007387 */ /* 0x000fe20000100800 */
[----:B------:R-:W-:Y:S01]  /*52e0*/  FMNMX.FTZ R7, R52, R7, !PT ;  /* 0x0000000734077209 */ /* 0x000fe20007810000 */
[----:B------:R-:W-:Y:S01]  /*52f0*/  VIADD R213, R161, 0x32370b8f ;  /* 0x32370b8fa1d57836 */ /* 0x000fe20000000000 */
[----:B------:R-:W-:Y:S01]  /*5300*/  FMNMX.FTZ R6, R70, R6, !PT ;  /* 0x0000000646067209 */ /* 0x000fe20007810000 */
[C---:B------:R-:W-:Y:S01]  /*5310*/  VIADD R195, R160.reuse, 0xdaa66d2b ;  /* 0xdaa66d2ba0c37836 */ /* 0x040fe20000000000 */
[----:B------:R-:W-:Y:S01]  /*5320*/  FMNMX.FTZ R3, R51, R7, !PT ;  /* 0x0000000733037209 */ /* 0x000fe20007810000 */
[----:B------:R-:W-:Y:S01]  /*5330*/  VIADD R187, R160, 0x78dde6e4 ;  /* 0x78dde6e4a0bb7836 */ /* 0x000fe20000000000 */
[----:B------:R-:W-:Y:S01]  /*5340*/  FMNMX.FTZ R0, R83, R6, !PT ;  /* 0x0000000653007209 */ /* 0x000fe20007810000 */
[C---:B------:R-:W-:Y:S01]  /*5350*/  VIADD R178, R161.reuse, 0xed9eba14 ;  /* 0xed9eba14a1b27836 */ /* 0x040fe20000000000 */
[----:B------:R-:W-:Y:S01]  /*5360*/  LOP3.LUT R5, R72, 0x7ffffffc, RZ, 0xc0, !PT ;  /* 0x7ffffffc48057812 */ /* 0x000fe200078ec0ff */
[----:B------:R-:W-:Y:S01]  /*5370*/  VIADD R177, R161, 0xa9066899 ;  /* 0xa9066899a1b17836 */ /* 0x000fe20000000000 */
[----:B------:R-:W-:Y:S01]  /*5380*/  FMNMX.FTZ R6, R50, R3, !PT ;  /* 0x0000000332067209 */ /* 0x000fe20007810000 */
[----:B------:R-:W-:Y:S01]  /*5390*/  VIADD R212, R160, 0x1715609d ;  /* 0x1715609da0d47836 */ /* 0x000fe20000000000 */
[----:B------:R-:W-:Y:S01]  /*53a0*/  FMNMX.FTZ R3, R77, R0, !PT ;  /* 0x000000004d037209 */ /* 0x000fe20007810000 */
[----:B------:R-:W-:Y:S01]  /*53b0*/  IMAD.IADD R5, R89, 0x1, -R5 ;  /* 0x0000000159057824 */ /* 0x000fe200078e0a05 */
[----:B------:R-:W-:Y:S01]  /*53c0*/  FMNMX.FTZ R6, R61, R6, !PT ;  /* 0x000000063d067209 */ /* 0x000fe20007810000 */
[----:B------:R-:W-:Y:S01]  /*53d0*/  IMAD.SHL.U32 R0, R107, 0x2, RZ ;  /* 0x000000026b007824 */ /* 0x000fe200078e00ff */
[----:B------:R-:W-:Y:S01]  /*53e0*/  FMNMX.FTZ R3, R62, R3, !PT ;  /* 0x000000033e037209 */ /* 0x000fe20007810000 */
[----:B------:R-:W-:Y:S01]  /*53f0*/  IMAD.SHL.U32 R5, R5, 0x2, RZ ;  /* 0x0000000205057824 */ /* 0x000fe200078e00ff */
[----:B------:R-:W-:Y:S01]  /*5400*/  FMNMX.FTZ R6, R53, R6, !PT ;  /* 0x0000000635067209 */ /* 0x000fe20007810000 */
[----:B------:R-:W-:Y:S01]  /*5410*/  STL [R1+0x14c], R184 ;  /* 0x00014cb801007387 */ /* 0x000fe20000100800 */
[----:B------:R-:W-:Y:S01]  /*5420*/  FMNMX.FTZ R3, R54, R3, !PT ;  /* 0x0000000336037209 */ /* 0x000fe20007810000 */
[----:B------:R-:W-:Y:S01]  /*5430*/  IMAD R9, R217, R132, R5 ;  /* 0x00000084d9097224 */ /* 0x000fe200078e0205 */
[----:B------:R-:W-:Y:S01]  /*5440*/  FMNMX.FTZ R6, R91, R6, !PT ;  /* 0x000000065b067209 */ /* 0x000fe20007810000 */
[----:B------:R-:W-:Y:S01]  /*5450*/  STL.64 [R1+0x10], R228 ;  /* 0x000010e401007387 */ /* 0x000fe20000100a00 */
[----:B------:R-:W-:-:S02]  /*5460*/  FMNMX.FTZ R5, R55, R3, !PT ;  /* 0x0000000337057209 */ /* 0x000fc40007810000 */
[----:B------:R-:W-:Y:S01]  /*5470*/  FMNMX.FTZ R3, R88, R6, !PT ;  /* 0x0000000658037209 */ /* 0x000fe20007810000 */
[----:B------:R-:W-:Y:S01]  /*5480*/  STL.64 [R1+0x110], R214 ;  /* 0x000110d601007387 */ /* 0x000fe20000100a00 */
[----:B------:R-:W-:Y:S02]  /*5490*/  FMNMX.FTZ R5, R56, R5, !PT ;  /* 0x0000000538057209 */ /* 0x000fe40007810000 */
[C---:B------:R-:W-:Y:S01]  /*54a0*/  LOP3.LUT R6, R161.reuse, R0, RZ, 0x3c, !PT ;  /* 0x00000000a1067212 */ /* 0x040fe200078e3cff */
[----:B------:R-:W-:Y:S01]  /*54b0*/  VIADD R0, R0, 0x1 ;  /* 0x0000000100007836 */ /* 0x000fe20000000000 */
[----:B------:R-:W1:Y:S01]  /*54c0*/  SHFL.BFLY PT, R11, R3, 0x2, 0x1f ;  /* 0x0c401f00030b7f89 */ /* 0x000e6200000e0000 */
[----:B------:R-:W-:Y:S02]  /*54d0*/  FMNMX.FTZ R5, R90, R5, !PT ;  /* 0x000000055a057209 */ /* 0x000fe40007810000 */
[----:B------:R-:W-:Y:S02]  /*54e0*/  LOP3.LUT R7, R226, R215, RZ, 0x3c, !PT ;  /* 0x000000d7e2077212 */ /* 0x000fe400078e3cff */
[----:B------:R-:W-:-:S02]  /*54f0*/  LOP3.LUT R152, R161, R0, RZ, 0x3c, !PT ;  /* 0x00000000a1987212 */ /* 0x000fc400078e3cff */
[----:B------:R-:W-:Y:S01]  /*5500*/  FMNMX.FTZ R0, R58, R5, !PT ;  /* 0x000000053a007209 */ /* 0x000fe20007810000 */
[----:B------:R-:W-:Y:S01]  /*5510*/  IMAD.WIDE.U32 R224, R7, -0x2daee0ad, RZ ;  /* 0xd2511f5307e07825 */ /* 0x000fe200078e00ff */
[----:B------:R-:W-:Y:S02]  /*5520*/  LOP3.LUT R6, R6, R229, RZ, 0x3c, !PT ;  /* 0x000000e506067212 */ /* 0x000fe400078e3cff */
[----:B------:R-:W-:Y:S01]  /*5530*/  FMNMX.FTZ R5, R93, R0, !PT ;  /* 0x000000005d057209 */ /* 0x000fe20007810000 */
[----:B------:R-:W-:Y:S01]  /*5540*/  VIADD R0, R10, 0xffffffc0 ;  /* 0xffffffc00a007836 */ /* 0x000fe20000000000 */
[----:B------:R-:W-:Y:S01]  /*5550*/  LOP3.LUT R7, R225, R144, R228, 0x96, !PT ;  /* 0x00000090e1077212 */ /* 0x000fe200078e96e4 */
[----:B------:R-:W-:Y:S01]  /*5560*/  IMAD.WIDE.U32 R154, R6, -0x326172a9, RZ ;  /* 0xcd9e8d57069a7825 */ /* 0x000fe200078e00ff */
[----:B------:R-:W-:Y:S01]  /*5570*/  FMNMX.FTZ R5, R92, R5, !PT ;  /* 0x000000055c057209 */ /* 0x000fe20007810000 */
[----:B------:R-:W-:Y:S01]  /*5580*/  STL.64 [R1+0x38], R224 ;  /* 0x000038e001007387 */ /* 0x000fe20000100a00 */
[----:B------:R-:W-:Y:S01]  /*5590*/  LOP3.LUT R8, R152, R229, RZ, 0x3c, !PT ;  /* 0x000000e598087212 */ /* 0x000fe200078e3cff */
[----:B------:R-:W-:Y:S01]  /*55a0*/  IMAD.WIDE.U32 R208, R7, -0x326172a9, RZ ;  /* 0xcd9e8d5707d07825 */ /* 0x000fe200078e00ff */
[----:B------:R-:W-:Y:S01]  /*55b0*/  SHF.R.S32.HI R6, RZ, 0x1f, R9 ;  /* 0x0000001fff067819 */ /* 0x000fe20000011409 */
[----:B------:R-:W3:Y:S01]  /*55c0*/  SHFL.BFLY PT, R15, R5, 0x2, 0x1f ;  /* 0x0c401f00050f7f89 */ /* 0x000ee200000e0000 */
[----:B------:R-:W-:Y:S01]  /*55d0*/  IADD3 R18, P0, R9, R0, RZ ;  /* 0x0000000009127210 */ /* 0x000fe20007f1e0ff */
[----:B------:R-:W-:Y:S01]  /*55e0*/  IMAD.WIDE.U32 R28, R8, -0x326172a9, RZ ;  /* 0xcd9e8d57081c7825 */ /* 0x000fe200078e00ff */
[----:B------:R-:W-:Y:S01]  /*55f0*/  LOP3.LUT R7, R155, R185, R214, 0x96, !PT ;  /* 0x000000b99b077212 */ /* 0x000fe200078e96d6 */
[----:B------:R-:W-:Y:S01]  /*5600*/  STL [R1+0x140], R188 ;  /* 0x000140bc01007387 */ /* 0x000fe20000100800 */
[----:B-1----:R-:W-:-:S02]  /*5610*/  FMNMX.FTZ R3, R3, R11, !PT ;  /* 0x0000000b03037209 */ /* 0x002fc40007810000 */
[----:B------:R-:W-:Y:S01]  /*5620*/  LOP3.LUT R10, R209, R184, R154, 0x96, !PT ;  /* 0x000000b8d10a7212 */ /* 0x000fe200078e969a */
[----:B------:R-:W-:Y:S01]  /*5630*/  STL [R1+0x148], R213 ;  /* 0x000148d501007387 */ /* 0x000fe20000100800 */
[----:B------:R-:W-:Y:S01]  /*5640*/  LEA.HI.X.SX32 R19, R0, R6, 0x1, P0 ;  /* 0x0000000600137211 */ /* 0x000fe200000f0eff */
[----:B------:R-:W-:Y:S01]  /*5650*/  IMAD.WIDE.U32 R6, R7, -0x2daee0ad, RZ ;  /* 0xd2511f5307067825 */ /* 0x000fe200078e00ff */
[-CC-:B------:R-:W-:Y:S01]  /*5660*/  LOP3.LUT R122, R155, R185.reuse, R12.reuse, 0x96, !PT ;  /* 0x000000b99b7a7212 */ /* 0x180fe200078e960c */
[----:B------:R-:W1:Y:S01]  /*5670*/  SHFL.BFLY PT, R102, R3, 0x1, 0x1f ;  /* 0x0c201f0003667f89 */ /* 0x000e6200000e0000 */
[CC--:B------:R-:W-:Y:S01]  /*5680*/  LOP3.LUT R145, R29.reuse, R185.reuse, R12, 0x96, !PT ;  /* 0x000000b91d917212 */ /* 0x0c0fe200078e960c */
[----:B------:R-:W-:Y:S01]  /*5690*/  IMAD.WIDE.U32 R10, R10, -0x2daee0ad, RZ ;  /* 0xd2511f530a0a7825 */ /* 0x000fe200078e00ff */
[----:B------:R-:W-:Y:S01]  /*56a0*/  LOP3.LUT R0, R29, R185, R214, 0x96, !PT ;  /* 0x000000b91d007212 */ /* 0x000fe200078e96d6 */
[----:B------:R-:W-:Y:S01]  /*56b0*/  STL [R1+0x74], R195 ;  /* 0x000074c301007387 */ /* 0x000fe20000100800 */
[----:B------:R-:W-:-:S02]  /*56c0*/  LOP3.LUT R12, R209, R184, R28, 0x96, !PT ;  /* 0x000000b8d10c7212 */ /* 0x000fc400078e961c */
[----:B------:R-:W-:Y:S01]  /*56d0*/  LOP3.LUT R128, R226, R13, RZ, 0x3c, !PT ;  /* 0x0000000de2807212 */ /* 0x000fe200078e3cff */
[----:B------:R-:W-:Y:S01]  /*56e0*/  STL [R1+0x120], R187 ;  /* 0x000120bb01007387 */ /* 0x000fe20000100800 */
[----:B------:R-:W-:Y:S01]  /*56f0*/  LOP3.LUT R9, R7, R188, R224, 0x96, !PT ;  /* 0x000000bc07097212 */ /* 0x000fe200078e96e0 */
[----:B------:R-:W-:Y:S01]  /*5700*/  IMAD.WIDE.U32 R12, R12, -0x2daee0ad, RZ ;  /* 0xd2511f530c0c7825 */ /* 0x000fe200078e00ff */
[----:B------:R-:W-:Y:S01]  /*5710*/  LOP3.LUT R8, R11, R213, R6, 0x96, !PT ;  /* 0x000000d50b087212 */ /* 0x000fe200078e9606 */
[----:B------:R-:W-:Y:S01]  /*5720*/  STL [R1+0x13c], R178 ;  /* 0x00013cb201007387 */ /* 0x000fe20000100800 */
[----:B---3--:R-:W-:Y:S01]  /*5730*/  FMNMX.FTZ R5, R5, R15, !PT ;  /* 0x0000000f05057209 */ /* 0x008fe20007810000 */
[----:B------:R-:W-:Y:S01]  /*5740*/  IMAD.WIDE.U32 R6, R0, -0x2daee0ad, RZ ;  /* 0xd2511f5300067825 */ /* 0x000fe200078e00ff */
[----:B------:R-:W-:Y:S01]  /*5750*/  LEA R34, P0, R18, R150, 0x1 ;  /* 0x0000009612227211 */ /* 0x000fe200078008ff */
[----:B------:R-:W-:Y:S02]  /*5760*/  STL [R1+0x11c], R177 ;  /* 0x00011cb101007387 */ /* 0x000fe40000100800 */
[----:B------:R-:W-:Y:S01]  /*5770*/  IMAD.WIDE.U32 R26, R9, -0x326172a9, RZ ;  /* 0xcd9e8d57091a7825 */ /* 0x000fe200078e00ff */
[----:B------:R-:W-:Y:S01]  /*5780*/  LOP3.LUT R7, R7, R188, R224, 0x96, !PT ;  /* 0x000000bc07077212 */ /* 0x000fe200078e96e0 */
[----:B------:R-:W3:Y:S01]  /*5790*/  SHFL.BFLY PT, R101, R5, 0x1, 0x1f ;  /* 0x0c201f0005657f89 */ /* 0x000ee200000e0000 */
[----:B------:R-:W-:Y:S01]  /*57a0*/  LOP3.LUT R14, R13, R213, R6, 0x96, !PT ;  /* 0x000000d50d0e7212 */ /* 0x000fe200078e9606 */
[----:B------:R-:W-:Y:S01]  /*57b0*/  IMAD.WIDE.U32 R22, R8, -0x326172a9, RZ ;  /* 0xcd9e8d5708167825 */ /* 0x000fe200078e00ff */
[----:B------:R-:W-:Y:S01]  /*57c0*/  LOP3.LUT R8, R27, R195, R208, 0x96, !PT ;  /* 0x000000c31b087212 */ /* 0x000fe200078e96d0 */
[----:B------:R-:W-:Y:S01]  /*57d0*/  STL [R1+0xfc], R212 ;  /* 0x0000fcd401007387 */ /* 0x000fe20000100800 */
[----:B-1----:R-:W-:Y:S01]  /*57e0*/  FMNMX.FTZ R102, R3, R102, !PT ;  /* 0x0000006603667209 */ /* 0x002fe20007810000 */
[----:B------:R-:W-:Y:S01]  /*57f0*/  IMAD.WIDE.U32 R6, R7, -0x326172a9, RZ ;  /* 0xcd9e8d5707067825 */ /* 0x000fe200078e00ff */
[----:B------:R-:W-:-:S02]  /*5800*/  LOP3.LUT R16, R23, R187, R26, 0x96, !PT ;  /* 0x000000bb17107212 */ /* 0x000fc400078e961a */
[----:B------:R-:W-:Y:S01]  /*5810*/  FSETP.NEU.FTZ.AND P1, PT, R102, -INF , PT ;  /* 0xff8000006600780b */ /* 0x000fe20003f3d000 */
[----:B------:R-:W-:Y:S01]  /*5820*/  IMAD.WIDE.U32 R14, R14, -0x326172a9, RZ ;  /* 0xcd9e8d570e0e7825 */ /* 0x000fe200078e00ff */
[----:B------:R-:W-:Y:S02]  /*5830*/  LOP3.LUT R11, R7, R195, R208, 0x96, !PT ;  /* 0x000000c3070b7212 */ /* 0x000fe400078e96d0 */
[----:B------:R-:W-:Y:S01]  /*5840*/  LEA.HI.X R35, R18, R151, R19, 0x1, P0 ;  /* 0x0000009712237211 */ /* 0x000fe200000f0c13 */
[----:B------:R-:W-:Y:S01]  /*5850*/  IMAD.WIDE.U32 R8, R8, -0x2daee0ad, RZ ;  /* 0xd2511f5308087825 */ /* 0x000fe200078e00ff */
[----:B------:R-:W-:-:S03]  /*5860*/  LOP3.LUT R6, R15, R187, R6, 0x96, !PT ;  /* 0x000000bb0f067212 */ /* 0x000fc600078e9606 */
[----:B------:R-:W-:Y:S01]  /*5870*/  IMAD.WIDE.U32 R16, R16, -0x2daee0ad, RZ ;  /* 0xd2511f5310107825 */ /* 0x000fe200078e00ff */
[----:B------:R-:W-:-:S03]  /*5880*/  LOP3.LUT R0, R9, R178, R10, 0x96, !PT ;  /* 0x000000b209007212 */ /* 0x000fc600078e960a */
[----:B------:R-:W-:Y:S01]  /*5890*/  IMAD.WIDE.U32 R20, R6, -0x2daee0ad, RZ ;  /* 0xd2511f5306147825 */ /* 0x000fe200078e00ff */
[----:B------:R-:W-:Y:S02]  /*58a0*/  LOP3.LUT R8, R17, R177, R8, 0x96, !PT ;  /* 0x000000b111087212 */ /* 0x000fe400078e9608 */
[----:B---3--:R-:W-:Y:S01]  /*58b0*/  FMNMX.FTZ R101, R5, R101, !PT ;  /* 0x0000006505657209 */ /* 0x008fe20007810000 */
[----:B------:R-:W-:-:S03]  /*58c0*/  IMAD.WIDE.U32 R24, R0, -0x326172a9, RZ ;  /* 0xcd9e8d5700187825 */ /* 0x000fc600078e00ff */
[----:B------:R-:W-:Y:S01]  /*58d0*/  FSETP.NEU.FTZ.AND P0, PT, R101, -INF , PT ;  /* 0xff8000006500780b */ /* 0x000fe20003f1d000 */
[----:B------:R-:W-:-:S04]  /*58e0*/  IMAD.WIDE.U32 R10, R11, -0x2daee0ad, RZ ;  /* 0xd2511f530b0a7825 */ /* 0x000fc800078e00ff */
[----:B------:R-:W-:Y:S01]  /*58f0*/  IMAD.WIDE.U32 R8, R8, -0x326172a9, RZ ;  /* 0xcd9e8d5708087825 */ /* 0x000fe200078e00ff */
[----:B------:R-:W-:Y:S02]  /*5900*/  LOP3.LUT R11, R11, R178, R12, 0x96, !PT ;  /* 0x000000b20b0b7212 */ /* 0x000fe400078e960c */
[----:B------:R-:W-:Y:S02]  /*5910*/  LOP3.LUT R7, R21, R177, R10, 0x96, !PT ;  /* 0x000000b115077212 */ /* 0x000fe400078e960a */
[----:B------:R-:W-:Y:S01]  /*5920*/  LOP3.LUT R3, R9, R223, R24, 0x96, !PT ;  /* 0x000000df09037212 */ /* 0x000fe200078e9618 */
[----:B------:R-:W-:Y:S01]  /*5930*/  IMAD.WIDE.U32 R10, R11, -0x326172a9, RZ ;  /* 0xcd9e8d570b0a7825 */ /* 0x000fe200078e00ff */
[C---:B------:R-:W-:Y:S02]  /*5940*/  LOP3.LUT R12, R8.reuse, 0xff, RZ, 0xc0, !PT ;  /* 0x000000ff080c7812 */ /* 0x040fe400078ec0ff */
[----:B------:R-:W-:Y:S02]  /*5950*/  LOP3.LUT R15, R8, 0xffff, RZ, 0xc0, !PT ;  /* 0x0000ffff080f7812 */ /* 0x000fe400078ec0ff */
[----:B------:R-:W-:-:S02]  /*5960*/  SHF.R.U32.HI R17, RZ, 0x10, R8 ;  /* 0x00000010ff117819 */ /* 0x000fc40000011608 */
[----:B------:R-:W-:Y:S01]  /*5970*/  SHF.R.U32.HI R13, RZ, 0x18, R8 ;  /* 0x00000018ff0d7819 */ /* 0x000fe20000011608 */
[----:B------:R-:W-:Y:S01]  /*5980*/  IMAD.WIDE.U32 R8, R7, -0x326172a9, RZ ;  /* 0xcd9e8d5707087825 */ /* 0x000fe200078e00ff */
[----:B------:R-:W-:Y:S02]  /*5990*/  LOP3.LUT R21, R11, R212, R14, 0x96, !PT ;  /* 0x000000d40b157212 */ /* 0x000fe400078e960e */
[----:B------:R-:W-:Y:S02]  /*59a0*/  ISETP.GE.U32.AND P2, PT, R192, R12, PT ;  /* 0x0000000cc000720c */ /* 0x000fe40003f46070 */
[----:B------:R-:W-:Y:S02]  /*59b0*/  LOP3.LUT R11, R9, R223, R10, 0x96, !PT ;  /* 0x000000df090b7212 */ /* 0x000fe400078e960a */
[C---:B------:R-:W-:Y:S02]  /*59c0*/  LOP3.LUT R14, R8.reuse, 0xff, RZ, 0xc0, !PT ;  /* 0x000000ff080e7812 */ /* 0x040fe400078ec0ff */
[----:B------:R-:W-:-:S02]  /*59d0*/  LOP3.LUT R29, R8, 0xffff, RZ, 0xc0, !PT ;  /* 0x0000ffff081d7812 */ /* 0x000fc400078ec0ff */
[--C-:B------:R-:W-:Y:S02]  /*59e0*/  SHF.R.U32.HI R19, RZ, 0x10, R8.reuse ;  /* 0x00000010ff137819 */ /* 0x100fe40000011608 */
[----:B------:R-:W-:Y:S02]  /*59f0*/  SHF.R.U32.HI R18, RZ, 0x18, R8 ;  /* 0x00000018ff127819 */ /* 0x000fe40000011608 */
[-CC-:B------:R-:W-:Y:S02]  /*5a00*/  LOP3.LUT R8, R25, R212.reuse, R22.reuse, 0x96, !PT ;  /* 0x000000d419087212 */ /* 0x180fe400078e9616 */
[----:B------:R-:W-:Y:S02]  /*5a10*/  LOP3.LUT R10, R3, 0xffff, RZ, 0xc0, !PT ;  /* 0x0000ffff030a7812 */ /* 0x000fe400078ec0ff */
[----:B------:R-:W-:Y:S01]  /*5a20*/  ISETP.GE.U32.AND P4, PT, R192, R13, PT ;  /* 0x0000000dc000720c */ /* 0x000fe20003f86070 */
[----:B------:R-:W-:Y:S01]  /*5a30*/  IMAD.WIDE.U32 R8, R8, -0x2daee0ad, RZ ;  /* 0xd2511f5308087825 */ /* 0x000fe200078e00ff */
[----:B------:R-:W-:-:S02]  /*5a40*/  LOP3.LUT R22, R25, R212, R22, 0x96, !PT ;  /* 0x000000d419167212 */ /* 0x000fc400078e9616 */
[----:B------:R-:W-:Y:S01]  /*5a50*/  SHF.R.U32.HI R13, RZ, 0x18, R8 ;  /* 0x00000018ff0d7819 */ /* 0x000fe20000011608 */
[C---:B--2---:R-:W-:Y:S01]  /*5a60*/  FMUL.FTZ R6, R4.reuse, R102 ;  /* 0x0000006604067220 */ /* 0x044fe20000410000 */
[----:B------:R-:W-:-:S04]  /*5a70*/  FMUL.FTZ R5, R4, R101 ;  /* 0x0000006504057220 */ /* 0x000fc80000410000 */
[----:B------:R-:W-:Y:S02]  /*5a80*/  FSEL R6, R6, RZ, P1 ;  /* 0x000000ff06067208 */ /* 0x000fe40000800000 */
[----:B------:R-:W-:-:S03]  /*5a90*/  FSEL R5, R5, RZ, P0 ;  /* 0x000000ff05057208 */ /* 0x000fc60000000000 */
[-CC-:B------:R-:W-:Y:S02]  /*5aa0*/  FFMA.FTZ R0, R74, R4.reuse, -R6.reuse ;  /* 0x000000044a007223 */ /* 0x180fe40000010806 */
[-C--:B------:R-:W-:Y:S02]  /*5ab0*/  FFMA.FTZ R7, R80, R4.reuse, -R5 ;  /* 0x0000000450077223 */ /* 0x080fe40000010805 */
[----:B------:R1:W-:Y:S08]  /*5ac0*/  MUFU.EX2 R157, R0 ;  /* 0x00000000009d7308 */ /* 0x0003f00000000800 */
[----:B------:R2:W-:Y:S01]  /*5ad0*/  MUFU.EX2 R153, R7 ;  /* 0x0000000700997308 */ /* 0x0005e20000000800 */
[----:B-1----:R-:W-:-:S07]  /*5ae0*/  FFMA.FTZ R0, R73, R4, -R6 ;  /* 0x0000000449007223 */ /* 0x002fce0000010806 */
[----:B------:R1:W3:Y:S01]  /*5af0*/  MUFU.EX2 R156, R0 ;  /* 0x00000000009c7308 */ /* 0x0002e20000000800 */
[----:B--2---:R-:W-:-:S07]  /*5b00*/  FFMA.FTZ R7, R76, R4, -R5 ;  /* 0x000000044c077223 */ /* 0x004fce0000010805 */
[----:B------:R2:W4:Y:S01]  /*5b10*/  MUFU.EX2 R151, R7 ;  /* 0x0000000700977308 */ /* 0x0005220000000800 */
[----:B-1----:R-:W-:Y:S02]  /*5b20*/  LOP3.LUT R0, R3, 0xff, RZ, 0xc0, !PT ;  /* 0x000000ff03007812 */ /* 0x002fe400078ec0ff */
[----:B---3--:R-:W-:Y:S02]  /*5b30*/  F2FP.BF16.F32.PACK_AB R12, R156, R157 ;  /* 0x0000009d9c0c723e */ /* 0x008fe400000010ff */
[----:B------:R-:W-:Y:S02]  /*5b40*/  ISETP.GE.U32.AND P3, PT, R192, R0, PT ;  /* 0x00000000c000720c */ /* 0x000fe40003f66070 */
[----:B------:R-:W-:Y:S01]  /*5b50*/  SHF.R.U32.HI R0, RZ, 0x8, R10 ;  /* 0x00000008ff007819 */ /* 0x000fe2000001160a */
[----:B--2---:R-:W-:Y:S01]  /*5b60*/  FFMA.FTZ R7, R79, R4, -R6 ;  /* 0x000000044f077223 */ /* 0x004fe20000010806 */
[----:B------:R-:W-:Y:S02]  /*5b70*/  PRMT R85, R12, 0x7610, R85 ;  /* 0x000076100c557816 */ /* 0x000fe40000000055 */
[----:B------:R-:W-:Y:S01]  /*5b80*/  LOP3.LUT R10, R0, 0xffff, RZ, 0xc0, !PT ;  /* 0x0000ffff000a7812 */ /* 0x000fe200078ec0ff */
[----:B------:R1:W-:Y:S01]  /*5b90*/  MUFU.EX2 R167, R7 ;  /* 0x0000000700a77308 */ /* 0x0003e20000000800 */
[----:B------:R-:W-:-:S02]  /*5ba0*/  PRMT R84, R12, 0x7632, R84 ;  /* 0x000076320c547816 */ /* 0x000fc40000000054 */
[----:B------:R-:W-:Y:S02]  /*5bb0*/  LOP3.LUT R0, R9, R186, R16, 0x96, !PT ;  /* 0x000000ba09007212 */ /* 0x000fe400078e9610 */
[----:B------:R-:W-:Y:S01]  /*5bc0*/  LOP3.LUT R12, R8, 0xffff, RZ, 0xc0, !PT ;  /* 0x0000ffff080c7812 */ /* 0x000fe200078ec0ff */
[----:B------:R-:W-:Y:S01]  /*5bd0*/  FFMA.FTZ R9, R75, R4, -R6 ;  /* 0x000000044b097223 */ /* 0x000fe20000010806 */
[----:B------:R-:W-:Y:S01]  /*5be0*/  ISETP.GE.U32.AND P1, PT, R192, R10, PT ;  /* 0x0000000ac000720c */ /* 0x000fe20003f26070 */
[----:B------:R-:W-:Y:S01]  /*5bf0*/  @!P3 HFMA2.BF16_V2 R30, -RZ.H0_H0, RZ.H0_H0, -R85.H0_H0 ;  /* 0x200000ffff1eb231 */ /* 0x000fe20000340955 */
[----:B------:R-:W-:Y:S01]  /*5c00*/  PRMT R168, R85, 0x5410, R84 ;  /* 0x0000541055a87816 */ /* 0x000fe20000000054 */
[----:B------:R2:W3:Y:S01]  /*5c10*/  MUFU.EX2 R170, R9 ;  /* 0x0000000900aa7308 */ /* 0x0004e20000000800 */
[----:B------:R-:W-:Y:S02]  /*5c20*/  LOP3.LUT R10, R8, 0xff, RZ, 0xc0, !PT ;  /* 0x000000ff080a7812 */ /* 0x000fe400078ec0ff */
[----:B------:R-:W-:-:S02]  /*5c30*/  @!P3 PRMT R85, R30, 0x5410, RZ ;  /* 0x000054101e55b816 */ /* 0x000fc400000000ff */
[----:B------:R-:W-:Y:S02]  /*5c40*/  SHF.R.U32.HI R16, RZ, 0x10, R8 ;  /* 0x00000010ff107819 */ /* 0x000fe40000011608 */
[--C-:B-1----:R-:W-:Y:S01]  /*5c50*/  SHF.R.U32.HI R7, RZ, 0x18, R3.reuse ;  /* 0x00000018ff077819 */ /* 0x102fe20000011603 */
[----:B------:R-:W-:Y:S01]  /*5c60*/  ST.E.U16 desc[UR4][R34.64], R85 ;  /* 0x0000005522007985 */ /* 0x000fe2000c101504 */
[----:B------:R-:W-:Y:S01]  /*5c70*/  SHF.R.U32.HI R3, RZ, 0x10, R3 ;  /* 0x00000010ff037819 */ /* 0x000fe20000011603 */
[----:B------:R-:W-:Y:S01]  /*5c80*/  @!P1 HFMA2.BF16_V2 R31, -RZ.H0_H0, RZ.H0_H0, -R84.H0_H0 ;  /* 0x200000ffff1f9231 */ /* 0x000fe20000340954 */
[----:B------:R-:W-:Y:S02]  /*5c90*/  ISETP.GE.U32.AND P0, PT, R192, R7, PT ;  /* 0x00000007c000720c */ /* 0x000fe40003f06070 */
[----:B------:R-:W-:Y:S02]  /*5ca0*/  LOP3.LUT R7, R3, 0xff, RZ, 0xc0, !PT ;  /* 0x000000ff03077812 */ /* 0x000fe400078ec0ff */
[----:B------:R-:W-:-:S02]  /*5cb0*/  SHF.R.U32.HI R3, RZ, 0x8, R15 ;  /* 0x00000008ff037819 */ /* 0x000fc4000001160f */
[----:B------:R-:W-:Y:S01]  /*5cc0*/  ISETP.GE.U32.AND P3, PT, R192, R7, PT ;  /* 0x00000007c000720c */ /* 0x000fe20003f66070 */
[-CC-:B--2---:R-:W-:Y:S01]  /*5cd0*/  FFMA.FTZ R9, R81, R4.reuse, -R5.reuse ;  /* 0x0000000451097223 */ /* 0x184fe20000010805 */
[----:B------:R-:W-:Y:S01]  /*5ce0*/  FFMA.FTZ R7, R78, R4, -R5 ;  /* 0x000000044e077223 */ /* 0x000fe20000010805 */
[----:B----4-:R-:W-:Y:S02]  /*5cf0*/  F2FP.BF16.F32.PACK_AB R8, R151, R153 ;  /* 0x000000999708723e */ /* 0x010fe400000010ff */
[----:B------:R-:W-:Y:S01]  /*5d00*/  MUFU.EX2 R163, R9 ;  /* 0x0000000900a37308 */ /* 0x000fe20000000800 */
[----:B------:R-:W-:Y:S02]  /*5d10*/  LOP3.LUT R3, R3, 0xffff, RZ, 0xc0, !PT ;  /* 0x0000ffff03037812 */ /* 0x000fe400078ec0ff */
[----:B------:R-:W-:Y:S02]  /*5d20*/  PRMT R81, R8, 0x7610, R81 ;  /* 0x0000761008517816 */ /* 0x000fe40000000051 */
[----:B------:R-:W-:-:S02]  /*5d30*/  @!P1 PRMT R84, R31, 0x5410, RZ ;  /* 0x000054101f549816 */ /* 0x000fc400000000ff */
[----:B------:R-:W-:Y:S01]  /*5d40*/  ISETP.GE.U32.AND P1, PT, R192, R3, PT ;  /* 0x00000003c000720c */ /* 0x000fe20003f26070 */
[----:B------:R1:W2:Y:S01]  /*5d50*/  MUFU.EX2 R169, R7 ;  /* 0x0000000700a97308 */ /* 0x0002a20000000800 */
[----:B---3--:R-:W-:Y:S01]  /*5d60*/  F2FP.BF16.F32.PACK_AB R3, R170, R167 ;  /* 0x000000a7aa03723e */ /* 0x008fe200000010ff */
[----:B------:R-:W-:Y:S01]  /*5d70*/  @!P3 HFMA2.BF16_V2 R37, -RZ.H0_H0, RZ.H0_H0, -R81.H0_H0 ;  /* 0x200000ffff25b231 */ /* 0x000fe20000340951 */
[----:B------:R-:W-:Y:S01]  /*5d80*/  PRMT R82, R8, 0x7632, R82 ;  /* 0x0000763208527816 */ /* 0x000fe20000000052 */
[----:B------:R-:W-:Y:S01]  /*5d90*/  ST.E.U16 desc[UR4][R34.64+0x2], R84 ;  /* 0x0000025422007985 */ /* 0x000fe2000c101504 */
[C---:B------:R-:W-:Y:S02]  /*5da0*/  PRMT R80, R3.reuse, 0x7610, R80 ;  /* 0x0000761003507816 */ /* 0x040fe40000000050 */
[----:B------:R-:W-:Y:S01]  /*5db0*/  PRMT R78, R3, 0x7632, R78 ;  /* 0x00007632034e7816 */ /* 0x000fe2000000004e */
[----:B------:R-:W-:Y:S01]  /*5dc0*/  @!P0 HFMA2.BF16_V2 R33, -RZ.H0_H0, RZ.H0_H0, -R82.H0_H0 ;  /* 0x200000ffff218231 */ /* 0x000fe20000340952 */
[----:B------:R-:W-:Y:S01]  /*5dd0*/  LOP3.LUT R3, R17, 0xff, RZ, 0xc0, !PT ;  /* 0x000000ff11037812 */ /* 0x000fe200078ec0ff */
[----:B------:R-:W-:Y:S01]  /*5de0*/  @!P2 HFMA2.BF16_V2 R32, -RZ.H0_H0, RZ.H0_H0, -R80.H0_H0 ;  /* 0x200000ffff20a231 */ /* 0x000fe20000340950 */
[----:B------:R-:W-:Y:S01]  /*5df0*/  PRMT R165, R81, 0x5410, R82 ;  /* 0x0000541051a57816 */ /* 0x000fe20000000052 */
[----:B------:R-:W-:Y:S01]  /*5e00*/  @!P1 HFMA2.BF16_V2 R36, -RZ.H0_H0, RZ.H0_H0, -R78.H0_H0 ;  /* 0x200000ffff249231 */ /* 0x000fe2000034094e */
[----:B------:R-:W-:-:S02]  /*5e10*/  @!P3 PRMT R81, R37, 0x5410, RZ ;  /* 0x000054102551b816 */ /* 0x000fc400000000ff */
[----:B------:R-:W-:Y:S01]  /*5e20*/  ISETP.GE.U32.AND P3, PT, R192, R3, PT ;  /* 0x00000003c000720c */ /* 0x000fe20003f66070 */
[----:B-1----:R-:W-:Y:S01]  /*5e30*/  FFMA.FTZ R7, R87, R4, -R6 ;  /* 0x0000000457077223 */ /* 0x002fe20000010806 */
[----:B--2---:R-:W-:Y:S02]  /*5e40*/  F2FP.BF16.F32.PACK_AB R3, R169, R163 ;  /* 0x000000a3a903723e */ /* 0x004fe400000010ff */
[C---:B------:R-:W-:Y:S01]  /*5e50*/  LOP3.LUT R8, R0.reuse, 0xffff, RZ, 0xc0, !PT ;  /* 0x0000ffff00087812 */ /* 0x040fe200078ec0ff */
[----:B------:R1:W-:Y:S01]  /*5e60*/  MUFU.EX2 R176, R7 ;  /* 0x0000000700b07308 */ /* 0x0003e20000000800 */
[----:B------:R-:W-:Y:S02]  /*5e70*/  LOP3.LUT R9, R0, 0xff, RZ, 0xc0, !PT ;  /* 0x000000ff00097812 */ /* 0x000fe400078ec0ff */
[C---:B------:R-:W-:Y:S02]  /*5e80*/  PRMT R76, R3.reuse, 0x7632, R76 ;  /* 0x00007632034c7816 */ /* 0x040fe4000000004c */
[----:B------:R-:W-:-:S02]  /*5e90*/  PRMT R75, R3, 0x7610, R75 ;  /* 0x00007610034b7816 */ /* 0x000fc4000000004b */
[----:B------:R-:W-:Y:S01]  /*5ea0*/  PRMT R162, R80, 0x5410, R78 ;  /* 0x0000541050a27816 */ /* 0x000fe2000000004e */
[----:B------:R-:W-:Y:S01]  /*5eb0*/  @!P4 HFMA2.BF16_V2 R38, -RZ.H0_H0, RZ.H0_H0, -R76.H0_H0 ;  /* 0x200000ffff26c231 */ /* 0x000fe2000034094c */
[----:B------:R-:W-:Y:S01]  /*5ec0*/  SHF.R.U32.HI R3, RZ, 0x8, R8 ;  /* 0x00000008ff037819 */ /* 0x000fe20000011608 */
[----:B------:R-:W-:Y:S01]  /*5ed0*/  @!P3 HFMA2.BF16_V2 R39, -RZ.H0_H0, RZ.H0_H0, -R75.H0_H0 ;  /* 0x200000ffff27b231 */ /* 0x000fe2000034094b */
[----:B------:R-:W-:Y:S01]  /*5ee0*/  @!P1 PRMT R78, R36, 0x5410, RZ ;  /* 0x00005410244e9816 */ /* 0x000fe200000000ff */
[-C--:B------:R-:W-:Y:S01]  /*5ef0*/  FFMA.FTZ R8, R71, R4.reuse, -R6 ;  /* 0x0000000447087223 */ /* 0x080fe20000010806 */
[----:B------:R-:W-:Y:S02]  /*5f00*/  ISETP.GE.U32.AND P1, PT, R192, R9, PT ;  /* 0x00000009c000720c */ /* 0x000fe40003f26070 */
[----:B------:R-:W-:Y:S01]  /*5f10*/  PRMT R159, R75, 0x5410, R76 ;  /* 0x000054104b9f7816 */ /* 0x000fe2000000004c */
[----:B------:R2:W-:Y:S01]  /*5f20*/  MUFU.EX2 R182, R8 ;  /* 0x0000000800b67308 */ /* 0x0005e20000000800 */
[----:B-1----:R-:W-:Y:S01]  /*5f30*/  FFMA.FTZ R7, R69, R4, -R6 ;  /* 0x0000000445077223 */ /* 0x002fe20000010806 */
[----:B------:R-:W-:Y:S01]  /*5f40*/  @!P4 PRMT R76, R38, 0x5410, RZ ;  /* 0x00005410264cc816 */ /* 0x000fe200000000ff */
[----:B------:R-:W-:Y:S01]  /*5f50*/  FADD.FTZ R38, R157, R156 ;  /* 0x0000009c9d267221 */ /* 0x000fe20000010000 */
[----:B------:R-:W-:-:S02]  /*5f60*/  @!P3 PRMT R75, R39, 0x5410, RZ ;  /* 0x00005410274bb816 */ /* 0x000fc400000000ff */
[----:B------:R-:W-:Y:S02]  /*5f70*/  @!P2 PRMT R80, R32, 0x5410, RZ ;  /* 0x000054102050a816 */ /* 0x000fe400000000ff */
[----:B------:R1:W3:Y:S01]  /*5f80*/  MUFU.EX2 R180, R7 ;  /* 0x0000000700b47308 */ /* 0x0002e20000000800 */
[C---:B------:R-:W-:Y:S02]  /*5f90*/  ISETP.GE.U32.AND P2, PT, R192.reuse, R10, PT ;  /* 0x0000000ac000720c */ /* 0x040fe40003f46070 */
[----:B------:R-:W-:Y:S02]  /*5fa0*/  @!P0 PRMT R82, R33, 0x5410, RZ ;  /* 0x0000541021528816 */ /* 0x000fe400000000ff */
[----:B------:R-:W-:Y:S01]  /*5fb0*/  ISETP.GE.U32.AND P0, PT, R192, R14, PT ;  /* 0x0000000ec000720c */ /* 0x000fe20003f06070 */
[----:B--2---:R-:W-:-:S03]  /*5fc0*/  IMAD.WIDE.U32 R8, R21, -0x2daee0ad, RZ ;  /* 0xd2511f5315087825 */ /* 0x004fc600078e00ff */
[----:B------:R-:W-:Y:S01]  /*5fd0*/  LOP3.LUT R10, R8, 0xff, RZ, 0xc0, !PT ;  /* 0x000000ff080a7812 */ /* 0x000fe200078ec0ff */
[----:B-1----:R-:W-:-:S04]  /*5fe0*/  FFMA.FTZ R7, R86, R4, -R5 ;  /* 0x0000000456077223 */ /* 0x002fc80000010805 */
[----:B------:R1:W-:Y:S02]  /*5ff0*/  MUFU.EX2 R171, R7 ;  /* 0x0000000700ab7308 */ /* 0x0003e40000000800 */
[----:B-1----:R-:W-:-:S06]  /*6000*/  FFMA.FTZ R7, R70, R4, -R5 ;  /* 0x0000000446077223 */ /* 0x002fcc0000010805 */
[----:B------:R1:W2:Y:S02]  /*6010*/  MUFU.EX2 R179, R7 ;  /* 0x0000000700b37308 */ /* 0x0002a40000000800 */
[----:B-1----:R-:W-:Y:S02]  /*6020*/  LOP3.LUT R7, R3, 0xffff, RZ, 0xc0, !PT ;  /* 0x0000ffff03077812 */ /* 0x002fe400078ec0ff */
[----:B---3--:R-:W-:Y:S02]  /*6030*/  F2FP.BF16.F32.PACK_AB R3, R180, R176 ;  /* 0x000000b0b403723e */ /* 0x008fe400000010ff */
[----:B------:R-:W-:Y:S01]  /*6040*/  ISETP.GE.U32.AND P4, PT, R192, R7, PT ;  /* 0x00000007c000720c */ /* 0x000fe20003f86070 */
[----:B------:R-:W-:Y:S01]  /*6050*/  FFMA.FTZ R7, R68, R4, -R6 ;  /* 0x0000000444077223 */ /* 0x000fe20000010806 */
[C---:B------:R-:W-:Y:S02]  /*6060*/  PRMT R73, R3.reuse, 0x7610, R73 ;  /* 0x0000761003497816 */ /* 0x040fe40000000049 */
[----:B------:R-:W-:Y:S01]  /*6070*/  PRMT R72, R3, 0x7632, R72 ;  /* 0x0000763203487816 */ /* 0x000fe20000000048 */
[----:B------:R2:W1:Y:S01]  /*6080*/  MUFU.EX2 R238, R7 ;  /* 0x0000000700ee7308 */ /* 0x0004620000000800 */
[--C-:B------:R-:W-:Y:S01]  /*6090*/  SHF.R.U32.HI R3, RZ, 0x18, R0.reuse ;  /* 0x00000018ff037819 */ /* 0x100fe20000011600 */
[----:B------:R-:W-:Y:S01]  /*60a0*/  @!P1 HFMA2.BF16_V2 R40, -RZ.H0_H0, RZ.H0_H0, -R73.H0_H0 ;  /* 0x200000ffff289231 */ /* 0x000fe20000340949 */
[----:B------:R-:W-:-:S02]  /*60b0*/  SHF.R.U32.HI R0, RZ, 0x10, R0 ;  /* 0x00000010ff007819 */ /* 0x000fc40000011600 */
[----:B------:R-:W-:Y:S01]  /*60c0*/  ISETP.GE.U32.AND P3, PT, R192, R3, PT ;  /* 0x00000003c000720c */ /* 0x000fe20003f66070 */
[----:B------:R-:W-:Y:S01]  /*60d0*/  FFMA.FTZ R3, R83, R4, -R5 ;  /* 0x0000000453037223 */ /* 0x000fe20000010805 */
[----:B------:R-:W-:Y:S01]  /*60e0*/  LOP3.LUT R0, R0, 0xff, RZ, 0xc0, !PT ;  /* 0x000000ff00007812 */ /* 0x000fe200078ec0ff */
[----:B------:R-:W-:Y:S01]  /*60f0*/  @!P4 HFMA2.BF16_V2 R41, -RZ.H0_H0, RZ.H0_H0, -R72.H0_H0 ;  /* 0x200000ffff29c231 */ /* 0x000fe20000340948 */
[----:B------:R-:W-:Y:S01]  /*6100*/  PRMT R166, R73, 0x5410, R72 ;  /* 0x0000541049a67816 */ /* 0x000fe20000000048 */
[----:B------:R3:W-:Y:S01]  /*6110*/  MUFU.EX2 R181, R3 ;  /* 0x0000000300b57308 */ /* 0x0007e20000000800 */
[----:B------:R-:W-:Y:S02]  /*6120*/  @!P1 PRMT R73, R40, 0x5410, RZ ;  /* 0x0000541028499816 */ /* 0x000fe400000000ff */
[----:B------:R-:W-:Y:S02]  /*6130*/  ISETP.GE.U32.AND P1, PT, R192, R0, PT ;  /* 0x00000000c000720c */ /* 0x000fe40003f26070 */
[----:B------:R-:W-:-:S02]  /*6140*/  SHF.R.U32.HI R0, RZ, 0x8, R12 ;  /* 0x00000008ff007819 */ /* 0x000fc4000001160c */
[----:B--2---:R-:W-:Y:S02]  /*6150*/  F2FP.BF16.F32.PACK_AB R7, R179, R171 ;  /* 0x000000abb307723e */ /* 0x004fe400000010ff */
[----:B------:R-:W-:Y:S02]  /*6160*/  @!P4 PRMT R72, R41, 0x5410, RZ ;  /* 0x000054102948c816 */ /* 0x000fe400000000ff */
[C---:B------:R-:W-:Y:S02]  /*6170*/  PRMT R70, R7.reuse, 0x7632, R70 ;  /* 0x0000763207467816 */ /* 0x040fe40000000046 */
[----:B------:R-:W-:Y:S02]  /*6180*/  PRMT R69, R7, 0x7610, R69 ;  /* 0x0000761007457816 */ /* 0x000fe40000000045 */
[----:B------:R-:W-:Y:S01]  /*6190*/  LOP3.LUT R7, R0, 0xffff, RZ, 0xc0, !PT ;  /* 0x0000ffff00077812 */ /* 0x000fe200078ec0ff */
[----:B------:R-:W-:Y:S02]  /*61a0*/  @!P3 HFMA2.BF16_V2 R42, -RZ.H0_H0, RZ.H0_H0, -R70.H0_H0 ;  /* 0x200000ffff2ab231 */ /* 0x000fe40000340946 */
[----:B---3--:R-:W-:Y:S01]  /*61b0*/  FFMA.FTZ R3, R77, R4, -R5 ;  /* 0x000000044d037223 */ /* 0x008fe20000010805 */
[----:B-1----:R-:W-:Y:S01]  /*61c0*/  F2FP.BF16.F32.PACK_AB R0, R238, R182 ;  /* 0x000000b6ee00723e */ /* 0x002fe200000010ff */
[----:B------:R-:W-:Y:S01]  /*61d0*/  @!P1 HFMA2.BF16_V2 R44, -RZ.H0_H0, RZ.H0_H0, -R69.H0_H0 ;  /* 0x200000ffff2c9231 */ /* 0x000fe20000340945 */
[----:B------:R-:W-:Y:S01]  /*61e0*/  PRMT R164, R69, 0x5410, R70 ;  /* 0x0000541045a47816 */ /* 0x000fe20000000046 */
[----:B------:R1:W2:Y:S01]  /*61f0*/  MUFU.EX2 R183, R3 ;  /* 0x0000000300b77308 */ /* 0x0002a20000000800 */
[----:B------:R-:W-:-:S02]  /*6200*/  PRMT R68, R0, 0x7610, R68 ;  /* 0x0000761000447816 */ /* 0x000fc40000000044 */
[----:B------:R-:W-:Y:S02]  /*6210*/  PRMT R67, R0, 0x7632, R67 ;  /* 0x0000763200437816 */ /* 0x000fe40000000043 */
[----:B------:R-:W-:Y:S01]  /*6220*/  ISETP.GE.U32.AND P4, PT, R192, R7, PT ;  /* 0x00000007c000720c */ /* 0x000fe20003f86070 */
[----:B------:R-:W-:Y:S01]  /*6230*/  @!P2 HFMA2.BF16_V2 R43, -RZ.H0_H0, RZ.H0_H0, -R68.H0_H0 ;  /* 0x200000ffff2ba231 */ /* 0x000fe20000340944 */
[----:B------:R-:W-:Y:S02]  /*6240*/  @!P3 PRMT R70, R42, 0x5410, RZ ;  /* 0x000054102a46b816 */ /* 0x000fe400000000ff */
[----:B------:R-:W-:Y:S02]  /*6250*/  LOP3.LUT R0, R16, 0xff, RZ, 0xc0, !PT ;  /* 0x000000ff10007812 */ /* 0x000fe400078ec0ff */
[----:B------:R-:W-:Y:S02]  /*6260*/  ISETP.GE.U32.AND P3, PT, R192, R13, PT ;  /* 0x0000000dc000720c */ /* 0x000fe40003f66070 */
[----:B------:R-:W-:-:S02]  /*6270*/  @!P1 PRMT R69, R44, 0x5410, RZ ;  /* 0x000054102c459816 */ /* 0x000fc400000000ff */
[----:B------:R-:W-:Y:S01]  /*6280*/  ISETP.GE.U32.AND P1, PT, R192, R0, PT ;  /* 0x00000000c000720c */ /* 0x000fe20003f26070 */
[----:B-1----:R-:W-:Y:S01]  /*6290*/  FFMA.FTZ R3, R60, R4, -R6 ;  /* 0x000000043c037223 */ /* 0x002fe20000010806 */
[----:B--2---:R-:W-:Y:S01]  /*62a0*/  F2FP.BF16.F32.PACK_AB R0, R183, R181 ;  /* 0x000000b5b700723e */ /* 0x004fe200000010ff */
[----:B------:R-:W-:Y:S01]  /*62b0*/  @!P4 HFMA2.BF16_V2 R45, -RZ.H0_H0, RZ.H0_H0, -R67.H0_H0 ;  /* 0x200000ffff2dc231 */ /* 0x000fe20000340943 */
[----:B------:R-:W-:Y:S01]  /*62c0*/  LOP3.LUT R7, R11, 0xffff, RZ, 0xc0, !PT ;  /* 0x0000ffff0b077812 */ /* 0x000fe200078ec0ff */
[----:B------:R1:W-:Y:S01]  /*62d0*/  MUFU.EX2 R237, R3 ;  /* 0x0000000300ed7308 */ /* 0x0003e20000000800 */
[C---:B------:R-:W-:Y:S02]  /*62e0*/  PRMT R66, R0.reuse, 0x7632, R66 ;  /* 0x0000763200427816 */ /* 0x040fe40000000042 */
[----:B------:R-:W-:Y:S02]  /*62f0*/  PRMT R65, R0, 0x7610, R65 ;  /* 0x0000761000417816 */ /* 0x000fe40000000041 */
[----:B------:R-:W-:Y:S01]  /*6300*/  SHF.R.U32.HI R0, RZ, 0x8, R7 ;  /* 0x00000008ff007819 */ /* 0x000fe20000011607 */
[----:B------:R-:W-:Y:S01]  /*6310*/  @!P3 HFMA2.BF16_V2 R46, -RZ.H0_H0, RZ.H0_H0, -R66.H0_H0 ;  /* 0x200000ffff2eb231 */ /* 0x000fe20000340942 */
[----:B------:R-:W-:Y:S01]  /*6320*/  PRMT R161, R68, 0x5410, R67 ;  /* 0x0000541044a17816 */ /* 0x000fe20000000043 */
[----:B------:R-:W-:Y:S01]  /*6330*/  @!P1 HFMA2.BF16_V2 R47, -RZ.H0_H0, RZ.H0_H0, -R65.H0_H0 ;  /* 0x200000ffff2f9231 */ /* 0x000fe20000340941 */
[----:B------:R-:W-:-:S02]  /*6340*/  LOP3.LUT R0, R0, 0xffff, RZ, 0xc0, !PT ;  /* 0x0000ffff00007812 */ /* 0x000fc400078ec0ff */
[----:B------:R-:W-:Y:S02]  /*6350*/  @!P4 PRMT R67, R45, 0x5410, RZ ;  /* 0x000054102d43c816 */ /* 0x000fe400000000ff */
[----:B------:R-:W-:Y:S02]  /*6360*/  PRMT R160, R65, 0x5410, R66 ;  /* 0x0000541041a07816 */ /* 0x000fe40000000042 */
[----:B------:R-:W-:Y:S01]  /*6370*/  @!P3 PRMT R66, R46, 0x5410, RZ ;  /* 0x000054102e42b816 */ /* 0x000fe200000000ff */
[----:B-1----:R-:W-:Y:S01]  /*6380*/  FFMA.FTZ R3, R52, R4, -R6 ;  /* 0x0000000434037223 */ /* 0x002fe20000010806 */
[----:B------:R-:W-:Y:S02]  /*6390*/  ISETP.GE.U32.AND P3, PT, R192, R0, PT ;  /* 0x00000000c000720c */ /* 0x000fe40003f66070 */
[----:B------:R-:W-:Y:S01]  /*63a0*/  SHF.R.U32.HI R0, RZ, 0x18, R11 ;  /* 0x00000018ff007819 */ /* 0x000fe2000001160b */
[----:B------:R1:W2:Y:S01]  /*63b0*/  MUFU.EX2 R236, R3 ;  /* 0x0000000300ec7308 */ /* 0x0002a20000000800 */
[----:B------:R-:W-:-:S02]  /*63c0*/  @!P1 PRMT R65, R47, 0x5410, RZ ;  /* 0x000054102f419816 */ /* 0x000fc400000000ff */
[----:B------:R-:W-:Y:S02]  /*63d0*/  ISETP.GE.U32.AND P1, PT, R192, R0, PT ;  /* 0x00000000c000720c */ /* 0x000fe40003f26070 */
[----:B------:R-:W-:Y:S02]  /*63e0*/  LOP3.LUT R0, R19, 0xff, RZ, 0xc0, !PT ;  /* 0x000000ff13007812 */ /* 0x000fe400078ec0ff */
[----:B------:R-:W-:Y:S02]  /*63f0*/  LOP3.LUT R13, R8, 0xffff, RZ, 0xc0, !PT ;  /* 0x0000ffff080d7812 */ /* 0x000fe400078ec0ff */
[----:B------:R-:W-:Y:S02]  /*6400*/  SHF.R.U32.HI R12, RZ, 0x10, R8 ;  /* 0x00000010ff0c7819 */ /* 0x000fe40000011608 */
[----:B------:R-:W-:Y:S02]  /*6410*/  @!P2 PRMT R68, R43, 0x5410, RZ ;  /* 0x000054102b44a816 */ /* 0x000fe400000000ff */
[----:B------:R-:W-:-:S02]  /*6420*/  ISETP.GE.U32.AND P2, PT, R192, R18, PT ;  /* 0x00000012c000720c */ /* 0x000fc40003f46070 */
[----:B-1----:R-:W-:Y:S02]  /*6430*/  LOP3.LUT R3, R11, 0xff, RZ, 0xc0, !PT ;  /* 0x000000ff0b037812 */ /* 0x002fe400078ec0ff */
[----:B--2---:R-:W-:Y:S02]  /*6440*/  F2FP.BF16.F32.PACK_AB R7, R236, R237 ;  /* 0x000000edec07723e */ /* 0x004fe400000010ff */
[----:B------:R-:W-:Y:S01]  /*6450*/  ISETP.GE.U32.AND P4, PT, R192, R3, PT ;  /* 0x00000003c000720c */ /* 0x000fe20003f86070 */
[----:B------:R-:W-:Y:S01]  /*6460*/  FFMA.FTZ R3, R62, R4, -R5 ;  /* 0x000000043e037223 */ /* 0x000fe20000010805 */
[C---:B------:R-:W-:Y:S02]  /*6470*/  PRMT R64, R7.reuse, 0x7610, R64 ;  /* 0x0000761007407816 */ /* 0x040fe40000000040 */
[----:B------:R-:W-:Y:S01]  /*6480*/  PRMT R63, R7, 0x7632, R63 ;  /* 0x00007632073f7816 */ /* 0x000fe2000000003f */
[----:B------:R1:W-:Y:S01]  /*6490*/  MUFU.EX2 R232, R3 ;  /* 0x0000000300e87308 */ /* 0x0003e20000000800 */
[----:B------:R-:W-:-:S02]  /*64a0*/  FMNMX.FTZ R7, R139, R138, !PT ;  /* 0x0000008a8b077209 */ /* 0x000fc40007810000 */
[----:B------:R-:W-:Y:S01]  /*64b0*/  PRMT R222, R64, 0x5410, R63 ;  /* 0x0000541040de7816 */ /* 0x000fe2000000003f */
[----:B------:R-:W-:-:S04]  /*64c0*/  @!P3 HFMA2.BF16_V2 R49, -RZ.H0_H0, RZ.H0_H0, -R63.H0_H0 ;  /* 0x200000ffff31b231 */ /* 0x000fc8000034093f */
[----:B------:R-:W-:Y:S01]  /*64d0*/  @!P4 HFMA2.BF16_V2 R48, -RZ.H0_H0, RZ.H0_H0, -R64.H0_H0 ;  /* 0x200000ffff30c231 */ /* 0x000fe20000340940 */
[----:B------:R-:W-:-:S04]  /*64e0*/  @!P3 PRMT R63, R49, 0x5410, RZ ;  /* 0x00005410313fb816 */ /* 0x000fc800000000ff */
[----:B------:R-:W-:Y:S02]  /*64f0*/  @!P4 PRMT R64, R48, 0x5410, RZ ;  /* 0x000054103040c816 */ /* 0x000fe400000000ff */
[----:B------:R-:W-:Y:S01]  /*6500*/  ISETP.GE.U32.AND P4, PT, R192, R0, PT ;  /* 0x00000000c000720c */ /* 0x000fe20003f86070 */
[----:B-1----:R-:W-:Y:S01]  /*6510*/  FFMA.FTZ R3, R54, R4, -R5 ;  /* 0x0000000436037223 */ /* 0x002fe20000010805 */
[----:B------:R-:W-:Y:S01]  /*6520*/  LOP3.LUT R0, R9, R186, R20, 0x96, !PT ;  /* 0x000000ba09007212 */ /* 0x000fe200078e9614 */
[----:B------:R-:W-:Y:S02]  /*6530*/  FFMA.FTZ R9, R51, R4, -R6 ;  /* 0x0000000433097223 */ /* 0x000fe40000010806 */
[----:B------:R1:W2:Y:S08]  /*6540*/  MUFU.EX2 R234, R3 ;  /* 0x0000000300ea7308 */ /* 0x0002b00000000800 */
[----:B------:R2:W-:Y:S01]  /*6550*/  MUFU.EX2 R231, R9 ;  /* 0x0000000900e77308 */ /* 0x0005e20000000800 */
[----:B-1----:R-:W-:-:S02]  /*6560*/  SHF.R.U32.HI R3, RZ, 0x10, R11 ;  /* 0x00000010ff037819 */ /* 0x002fc4000001160b */
[----:B------:R-:W-:Y:S02]  /*6570*/  SHF.R.U32.HI R11, RZ, 0x18, R8 ;  /* 0x00000018ff0b7819 */ /* 0x000fe40000011608 */
[----:B------:R-:W-:Y:S02]  /*6580*/  LOP3.LUT R3, R3, 0xff, RZ, 0xc0, !PT ;  /* 0x000000ff03037812 */ /* 0x000fe400078ec0ff */
[----:B------:R-:W-:Y:S02]  /*6590*/  FMNMX.FTZ R8, R143, R142, !PT ;  /* 0x0000008e8f087209 */ /* 0x000fe40007810000 */
[----:B------:R-:W-:Y:S02]  /*65a0*/  ISETP.GE.U32.AND P3, PT, R192, R3, PT ;  /* 0x00000003c000720c */ /* 0x000fe40003f66070 */
[----:B------:R-:W-:Y:S02]  /*65b0*/  FMNMX.FTZ R3, R137, R7, !PT ;  /* 0x0000000789037209 */ /* 0x000fe40007810000 */
[----:B------:R-:W-:Y:S01]  /*65c0*/  FMNMX.FTZ R7, R141, R8, !PT ;  /* 0x000000088d077209 */ /* 0x000fe20007810000 */
[----:B------:R-:W-:Y:S01]  /*65d0*/  FFMA.FTZ R8, R50, R4, -R6 ;  /* 0x0000000432087223 */ /* 0x000fe20000010806 */
[----:B------:R-:W-:-:S02]  /*65e0*/  FMNMX.FTZ R3, R136, R3, !PT ;  /* 0x0000000388037209 */ /* 0x000fc40007810000 */
[----:B--2---:R-:W-:Y:S01]  /*65f0*/  F2FP.BF16.F32.PACK_AB R9, R234, R232 ;  /* 0x000000e8ea09723e */ /* 0x004fe200000010ff */
[----:B------:R1:W2:Y:S01]  /*6600*/  MUFU.EX2 R235, R8 ;  /* 0x0000000800eb7308 */ /* 0x0002a20000000800 */
[----:B------:R-:W-:Y:S02]  /*6610*/  FMNMX.FTZ R7, R140, R7, !PT ;  /* 0x000000078c077209 */ /* 0x000fe40007810000 */
[----:B------:R-:W-:Y:S02]  /*6620*/  FMNMX.FTZ R3, R134, R3, !PT ;  /* 0x0000000386037209 */ /* 0x000fe40007810000 */
[C---:B------:R-:W-:Y:S02]  /*6630*/  PRMT R59, R9.reuse, 0x7632, R59 ;  /* 0x00007632093b7816 */ /* 0x040fe4000000003b */
[----:B------:R-:W-:-:S03]  /*6640*/  PRMT R57, R9, 0x7610, R57 ;  /* 0x0000761009397816 */ /* 0x000fc60000000039 */
[----:B------:R-:W-:Y:S01]  /*6650*/  @!P1 HFMA2.BF16_V2 R50, -RZ.H0_H0, RZ.H0_H0, -R59.H0_H0 ;  /* 0x200000ffff329231 */ /* 0x000fe2000034093b */
[----:B------:R-:W-:Y:S01]  /*6660*/  PRMT R220, R57, 0x5410, R59 ;  /* 0x0000541039dc7816 */ /* 0x000fe2000000003b */
[----:B------:R-:W-:-:S03]  /*6670*/  @!P3 HFMA2.BF16_V2 R51, -RZ.H0_H0, RZ.H0_H0, -R57.H0_H0 ;  /* 0x200000ffff33b231 */ /* 0x000fc60000340939 */
[----:B------:R-:W-:Y:S02]  /*6680*/  @!P1 PRMT R59, R50, 0x5410, RZ ;  /* 0x00005410323b9816 */ /* 0x000fe400000000ff */
[----:B-1----:R-:W-:Y:S02]  /*6690*/  FMNMX.FTZ R8, R135, R7, !PT ;  /* 0x0000000787087209 */ /* 0x002fe40007810000 */
[----:B------:R-:W-:Y:S02]  /*66a0*/  FMNMX.FTZ R7, R127, R3, !PT ;  /* 0x000000037f077209 */ /* 0x000fe40007810000 */
[----:B------:R-:W-:Y:S01]  /*66b0*/  SHF.R.U32.HI R3, RZ, 0x8, R29 ;  /* 0x00000008ff037819 */ /* 0x000fe2000001161d */
[----:B------:R-:W-:Y:S01]  /*66c0*/  FADD.FTZ R29, R153, R151 ;  /* 0x00000097991d7221 */ /* 0x000fe20000010000 */
[----:B------:R-:W-:Y:S01]  /*66d0*/  FMNMX.FTZ R8, R133, R8, !PT ;  /* 0x0000000885087209 */ /* 0x000fe20007810000 */
[----:B------:R-:W-:Y:S01]  /*66e0*/  IMAD.MOV.U32 R153, RZ, RZ, R195 ;  /* 0x000000ffff997224 */ /* 0x000fe200078e00c3 */
[----:B------:R-:W-:-:S02]  /*66f0*/  LOP3.LUT R3, R3, 0xffff, RZ, 0xc0, !PT ;  /* 0x0000ffff03037812 */ /* 0x000fc400078ec0ff */
[----:B------:R-:W-:Y:S02]  /*6700*/  FMNMX.FTZ R7, R124, R7, !PT ;  /* 0x000000077c077209 */ /* 0x000fe40007810000 */
[----:B------:R-:W-:Y:S02]  /*6710*/  FMNMX.FTZ R8, R126, R8, !PT ;  /* 0x000000087e087209 */ /* 0x000fe40007810000 */
[----:B------:R-:W-:Y:S02]  /*6720*/  ISETP.GE.U32.AND P1, PT, R192, R3, PT ;  /* 0x00000003c000720c */ /* 0x000fe40003f26070 */
[----:B------:R-:W-:Y:S02]  /*6730*/  FMNMX.FTZ R3, R115, R7, !PT ;  /* 0x0000000773037209 */ /* 0x000fe40007810000 */
[----:B------:R-:W-:Y:S02]  /*6740*/  FMNMX.FTZ R8, R125, R8, !PT ;  /* 0x000000087d087209 */ /* 0x000fe40007810000 */
[----:B------:R-:W-:Y:S01]  /*6750*/  FMNMX.FTZ R7, R112, R3, !PT ;  /* 0x0000000370077209 */ /* 0x000fe20007810000 */
[----:B------:R-:W-:Y:S01]  /*6760*/  FFMA.FTZ R3, R55, R4, -R5 ;  /* 0x0000000437037223 */ /* 0x000fe20000010805 */
[----:B------:R-:W-:-:S02]  /*6770*/  FMNMX.FTZ R8, R114, R8, !PT ;  /* 0x0000000872087209 */ /* 0x000fc40007810000 */
[----:B--2---:R-:W-:Y:S01]  /*6780*/  F2FP.BF16.F32.PACK_AB R9, R235, R231 ;  /* 0x000000e7eb09723e */ /* 0x004fe200000010ff */
[----:B------:R1:W-:Y:S01]  /*6790*/  MUFU.EX2 R194, R3 ;  /* 0x0000000300c27308 */ /* 0x0003e20000000800 */
[----:B------:R-:W-:Y:S02]  /*67a0*/  @!P3 PRMT R57, R51, 0x5410, RZ ;  /* 0x000054103339b816 */ /* 0x000fe400000000ff */
[C---:B------:R-:W-:Y:S02]  /*67b0*/  PRMT R55, R9.reuse, 0x7610, R55 ;  /* 0x0000761009377816 */ /* 0x040fe40000000037 */
[----:B------:R-:W-:Y:S02]  /*67c0*/  PRMT R54, R9, 0x7632, R54 ;  /* 0x0000763209367816 */ /* 0x000fe40000000036 */
[----:B------:R-:W-:Y:S01]  /*67d0*/  ISETP.GE.U32.AND P3, PT, R192, R10, PT ;  /* 0x0000000ac000720c */ /* 0x000fe20003f66070 */
[----:B------:R-:W-:Y:S01]  /*67e0*/  @!P0 HFMA2.BF16_V2 R52, -RZ.H0_H0, RZ.H0_H0, -R55.H0_H0 ;  /* 0x200000ffff348231 */ /* 0x000fe20000340937 */
[----:B------:R-:W-:-:S04]  /*67f0*/  PRMT R219, R55, 0x5410, R54 ;  /* 0x0000541037db7816 */ /* 0x000fc80000000036 */
[----:B------:R-:W-:Y:S02]  /*6800*/  @!P0 PRMT R55, R52, 0x5410, RZ ;  /* 0x0000541034378816 */ /* 0x000fe400000000ff */
[----:B------:R-:W-:Y:S02]  /*6810*/  ISETP.GE.U32.AND P0, PT, R192, R11, PT ;  /* 0x0000000bc000720c */ /* 0x000fe40003f06070 */
[----:B-1----:R-:W-:Y:S02]  /*6820*/  FMNMX.FTZ R3, R111, R7, !PT ;  /* 0x000000076f037209 */ /* 0x002fe40007810000 */
[----:B------:R-:W-:Y:S01]  /*6830*/  FMNMX.FTZ R7, R113, R8, !PT ;  /* 0x0000000871077209 */ /* 0x000fe20007810000 */
[----:B------:R-:W-:Y:S01]  /*6840*/  FFMA.FTZ R8, R56, R4, -R5 ;  /* 0x0000000438087223 */ /* 0x000fe20000010805 */
[----:B------:R-:W-:Y:S01]  /*6850*/  FMNMX.FTZ R3, R108, R3, !PT ;  /* 0x000000036c037209 */ /* 0x000fe20007810000 */
[----:B------:R-:W-:Y:S01]  /*6860*/  @!P1 HFMA2.BF16_V2 R56, -RZ.H0_H0, RZ.H0_H0, -R54.H0_H0 ;  /* 0x200000ffff389231 */ /* 0x000fe20000340936 */
[----:B------:R-:W-:Y:S01]  /*6870*/  FMNMX.FTZ R7, R110, R7, !PT ;  /* 0x000000076e077209 */ /* 0x000fe20007810000 */
[----:B------:R1:W2:Y:S01]  /*6880*/  MUFU.EX2 R247, R8 ;  /* 0x0000000800f77308 */ /* 0x0002a20000000800 */
        /* <DEDUP_REMOVED lines=8> */
[-CC-:B------:R-:W-:Y:S01]  /*6910*/  FFMA.FTZ R7, R53, R4.reuse, -R6.reuse ;  /* 0x0000000435077223 */ /* 0x180fe20000010806 */
[----:B-1----:R-:W-:Y:S01]  /*6920*/  FFMA.FTZ R8, R61, R4, -R6 ;  /* 0x000000043d087223 */ /* 0x002fe20000010806 */
[----:B------:R-:W-:Y:S02]  /*6930*/  FMNMX.FTZ R103, R94, R103, !PT ;  /* 0x000000675e677209 */ /* 0x000fe40007810000 */
[----:B------:R1:W-:Y:S01]  /*6940*/  MUFU.EX2 R245, R7 ;  /* 0x0000000700f57308 */ /* 0x0003e20000000800 */
[----:B------:R-:W-:Y:S02]  /*6950*/  LOP3.LUT R3, R12, 0xff, RZ, 0xc0, !PT ;  /* 0x000000ff0c037812 */ /* 0x000fe400078ec0ff */
[----:B------:R-:W-:Y:S01]  /*6960*/  FMNMX.FTZ R100, R97, R100, !PT ;  /* 0x0000006461647209 */ /* 0x000fe20007810000 */
[----:B------:R-:W3:Y:S01]  /*6970*/  SHFL.BFLY PT, R9, R103, 0x2, 0x1f ;  /* 0x0c401f0067097f89 */ /* 0x000ee200000e0000 */
[----:B------:R-:W-:-:S02]  /*6980*/  @!P1 PRMT R54, R56, 0x5410, RZ ;  /* 0x0000541038369816 */ /* 0x000fc400000000ff */
[----:B------:R-:W-:Y:S01]  /*6990*/  ISETP.GE.U32.AND P1, PT, R192, R3, PT ;  /* 0x00000003c000720c */ /* 0x000fe20003f26070 */
[----:B------:R2:W4:Y:S01]  /*69a0*/  MUFU.EX2 R246, R8 ;  /* 0x0000000800f67308 */ /* 0x0005220000000800 */
[C---:B------:R-:W-:Y:S01]  /*69b0*/  LOP3.LUT R3, R0.reuse, 0xffff, RZ, 0xc0, !PT ;  /* 0x0000ffff00037812 */ /* 0x040fe200078ec0ff */
[----:B------:R-:W5:Y:S03]  /*69c0*/  SHFL.BFLY PT, R10, R100, 0x2, 0x1f ;  /* 0x0c401f00640a7f89 */ /* 0x000f6600000e0000 */
[----:B------:R-:W-:Y:S02]  /*69d0*/  SHF.R.U32.HI R3, RZ, 0x8, R3 ;  /* 0x00000008ff037819 */ /* 0x000fe40000011603 */
[----:B-1----:R-:W-:Y:S02]  /*69e0*/  LOP3.LUT R7, R0, 0xff, RZ, 0xc0, !PT ;  /* 0x000000ff00077812 */ /* 0x002fe400078ec0ff */
[----:B------:R-:W-:-:S02]  /*69f0*/  LOP3.LUT R3, R3, 0xffff, RZ, 0xc0, !PT ;  /* 0x0000ffff03037812 */ /* 0x000fc400078ec0ff */
[----:B--2---:R-:W-:Y:S02]  /*6a00*/  F2FP.BF16.F32.PACK_AB R8, R247, R194 ;  /* 0x000000c2f708723e */ /* 0x004fe400000010ff */
[----:B---3--:R-:W-:Y:S02]  /*6a10*/  FMNMX.FTZ R103, R103, R9, !PT ;  /* 0x0000000967677209 */ /* 0x008fe40007810000 */
[C---:B------:R-:W-:Y:S02]  /*6a20*/  PRMT R53, R8.reuse, 0x7632, R53 ;  /* 0x0000763208357816 */ /* 0x040fe40000000035 */
[----:B------:R-:W-:Y:S02]  /*6a30*/  PRMT R52, R8, 0x7610, R52 ;  /* 0x0000761008347816 */ /* 0x000fe40000000034 */
[----:B----4-:R-:W-:Y:S01]  /*6a40*/  F2FP.BF16.F32.PACK_AB R8, R245, R246 ;  /* 0x000000f6f508723e */ /* 0x010fe200000010ff */
[----:B------:R-:W-:Y:S01]  /*6a50*/  @!P2 HFMA2.BF16_V2 R60, -RZ.H0_H0, RZ.H0_H0, -R53.H0_H0 ;  /* 0x200000ffff3ca231 */ /* 0x000fe20000340935 */
[----:B------:R-:W-:Y:S01]  /*6a60*/  PRMT R218, R52, 0x5410, R53 ;  /* 0x0000541034da7816 */ /* 0x000fe20000000035 */
[----:B------:R-:W-:Y:S01]  /*6a70*/  @!P4 HFMA2.BF16_V2 R61, -RZ.H0_H0, RZ.H0_H0, -R52.H0_H0 ;  /* 0x200000ffff3dc231 */ /* 0x000fe20000340934 */
[----:B------:R-:W-:-:S02]  /*6a80*/  PRMT R51, R8, 0x7610, R51 ;  /* 0x0000761008337816 */ /* 0x000fc40000000033 */
[----:B------:R-:W-:Y:S02]  /*6a90*/  @!P2 PRMT R53, R60, 0x5410, RZ ;  /* 0x000054103c35a816 */ /* 0x000fe400000000ff */
[----:B------:R-:W-:Y:S01]  /*6aa0*/  ISETP.GE.U32.AND P2, PT, R192, R7, PT ;  /* 0x00000007c000720c */ /* 0x000fe20003f46070 */
[-CC-:B------:R-:W-:Y:S01]  /*6ab0*/  FFMA.FTZ R7, R90, R4.reuse, -R5.reuse ;  /* 0x000000045a077223 */ /* 0x180fe20000010805 */
[----:B------:R-:W-:Y:S02]  /*6ac0*/  @!P4 PRMT R52, R61, 0x5410, RZ ;  /* 0x000054103d34c816 */ /* 0x000fe400000000ff */
[----:B------:R-:W-:Y:S01]  /*6ad0*/  ISETP.GE.U32.AND P4, PT, R192, R3, PT ;  /* 0x00000003c000720c */ /* 0x000fe20003f86070 */
[----:B------:R-:W-:Y:S01]  /*6ae0*/  FFMA.FTZ R3, R58, R4, -R5 ;  /* 0x000000043a037223 */ /* 0x000fe20000010805 */
[----:B------:R-:W-:Y:S01]  /*6af0*/  PRMT R50, R8, 0x7632, R50 ;  /* 0x0000763208327816 */ /* 0x000fe20000000032 */
[----:B------:R1:W-:Y:S01]  /*6b00*/  MUFU.EX2 R244, R7 ;  /* 0x0000000700f47308 */ /* 0x0003e20000000800 */
[----:B-----5:R-:W-:-:S02]  /*6b10*/  FMNMX.FTZ R100, R100, R10, !PT ;  /* 0x0000000a64647209 */ /* 0x020fc40007810000 */
[----:B------:R-:W-:-:S03]  /*6b20*/  PRMT R216, R51, 0x5410, R50 ;  /* 0x0000541033d87816 */ /* 0x000fc60000000032 */
[----:B------:R-:W-:Y:S02]  /*6b30*/  @!P2 HFMA2.BF16_V2 R58, -RZ.H0_H0, RZ.H0_H0, -R51.H0_H0 ;  /* 0x200000ffff3aa231 */ /* 0x000fe40000340933 */
[----:B------:R2:W3:Y:S02]  /*6b40*/  MUFU.EX2 R243, R3 ;  /* 0x0000000300f37308 */ /* 0x0004e40000000800 */
[----:B------:R-:W-:Y:S01]  /*6b50*/  @!P4 HFMA2.BF16_V2 R62, -RZ.H0_H0, RZ.H0_H0, -R50.H0_H0 ;  /* 0x200000ffff3ec231 */ /* 0x000fe20000340932 */
[----:B------:R-:W-:-:S04]  /*6b60*/  @!P2 PRMT R51, R58, 0x5410, RZ ;  /* 0x000054103a33a816 */ /* 0x000fc800000000ff */
[----:B------:R-:W-:Y:S01]  /*6b70*/  @!P4 PRMT R50, R62, 0x5410, RZ ;  /* 0x000054103e32c816 */ /* 0x000fe200000000ff */
[----:B-1----:R-:W1:Y:S01]  /*6b80*/  SHFL.BFLY PT, R7, R100, 0x1, 0x1f ;  /* 0x0c201f0064077f89 */ /* 0x002e6200000e0000 */
[--C-:B--2---:R-:W-:Y:S02]  /*6b90*/  SHF.R.U32.HI R3, RZ, 0x18, R0.reuse ;  /* 0x00000018ff037819 */ /* 0x104fe40000011600 */
[----:B------:R-:W-:Y:S02]  /*6ba0*/  SHF.R.U32.HI R0, RZ, 0x10, R0 ;  /* 0x00000010ff007819 */ /* 0x000fe40000011600 */
[----:B------:R-:W-:Y:S02]  /*6bb0*/  ISETP.GE.U32.AND P2, PT, R192, R3, PT ;  /* 0x00000003c000720c */ /* 0x000fe40003f46070 */
[----:B------:R-:W2:Y:S01]  /*6bc0*/  SHFL.BFLY PT, R3, R103, 0x1, 0x1f ;  /* 0x0c201f0067037f89 */ /* 0x000ea200000e0000 */
[----:B------:R-:W-:-:S04]  /*6bd0*/  LOP3.LUT R0, R0, 0xff, RZ, 0xc0, !PT ;  /* 0x000000ff00007812 */ /* 0x000fc800078ec0ff */
[----:B------:R-:W-:Y:S02]  /*6be0*/  ISETP.GE.U32.AND P4, PT, R192, R0, PT ;  /* 0x00000000c000720c */ /* 0x000fe40003f86070 */
[----:B---3--:R-:W-:Y:S02]  /*6bf0*/  F2FP.BF16.F32.PACK_AB R0, R243, R244 ;  /* 0x000000f4f300723e */ /* 0x008fe400000010ff */
[----:B-1----:R-:W-:Y:S02]  /*6c00*/  FMNMX.FTZ R100, R100, R7, !PT ;  /* 0x0000000764647209 */ /* 0x002fe40007810000 */
        /* <DEDUP_REMOVED lines=8> */
[----:B--2---:R-:W-:Y:S01]  /*6c90*/  FMNMX.FTZ R103, R103, R3, !PT ;  /* 0x0000000367677209 */ /* 0x004fe20007810000 */
[C---:B------:R-:W-:Y:S01]  /*6ca0*/  FMUL.FTZ R3, R4.reuse, R100 ;  /* 0x0000006404037220 */ /* 0x040fe20000410000 */
[----:B------:R-:W-:Y:S02]  /*6cb0*/  @!P4 PRMT R48, R79, 0x5410, RZ ;  /* 0x000054104f30c816 */ /* 0x000fe400000000ff */
[----:B------:R-:W-:Y:S01]  /*6cc0*/  FSETP.NEU.FTZ.AND P2, PT, R103, -INF , PT ;  /* 0xff8000006700780b */ /* 0x000fe20003f5d000 */
[----:B------:R-:W-:-:S05]  /*6cd0*/  FMUL.FTZ R0, R4, R103 ;  /* 0x0000006704007220 */ /* 0x000fca0000410000 */
[----:B------:R-:W-:Y:S02]  /*6ce0*/  FSEL R0, R0, RZ, P2 ;  /* 0x000000ff00007208 */ /* 0x000fe40001000000 */
[----:B------:R-:W-:-:S03]  /*6cf0*/  FSETP.NEU.FTZ.AND P2, PT, R100, -INF , PT ;  /* 0xff8000006400780b */ /* 0x000fc60003f5d000 */
[-CC-:B------:R-:W-:Y:S01]  /*6d00*/  FFMA.FTZ R89, R115, R4.reuse, -R0.reuse ;  /* 0x0000000473597223 */ /* 0x180fe20000010800 */
[----:B------:R-:W-:Y:S01]  /*6d10*/  FSEL R3, R3, RZ, P2 ;  /* 0x000000ff03037208 */ /* 0x000fe20001000000 */
[-C--:B------:R-:W-:Y:S01]  /*6d20*/  FFMA.FTZ R119, R111, R4.reuse, -R0 ;  /* 0x000000046f777223 */ /* 0x080fe20000010800 */
[----:B------:R-:W-:Y:S01]  /*6d30*/  ISETP.GE.U32.AND P2, PT, R192, R7, PT ;  /* 0x00000007c000720c */ /* 0x000fe20003f46070 */
[-CC-:B------:R-:W-:Y:S01]  /*6d40*/  FFMA.FTZ R7, R91, R4.reuse, -R6.reuse ;  /* 0x000000045b077223 */ /* 0x180fe20000010806 */
[-C--:B------:R-:W-:Y:S01]  /*6d50*/  FFMA.FTZ R6, R88, R4.reuse, -R6 ;  /* 0x0000000458067223 */ /* 0x080fe20000010806 */
[-CC-:B------:R-:W-:Y:S01]  /*6d60*/  FFMA.FTZ R19, R139, R4.reuse, -R0.reuse ;  /* 0x000000048b137223 */ /* 0x180fe20000010800 */
[-CC-:B------:R-:W-:Y:S01]  /*6d70*/  FFMA.FTZ R20, R138, R4.reuse, -R0.reuse ;  /* 0x000000048a147223 */ /* 0x180fe20000010800 */
[----:B------:R-:W-:Y:S01]  /*6d80*/  MUFU.EX2 R242, R7 ;  /* 0x0000000700f27308 */ /* 0x000fe20000000800 */
[-CC-:B------:R-:W-:Y:S01]  /*6d90*/  FFMA.FTZ R33, R137, R4.reuse, -R0.reuse ;  /* 0x0000000489217223 */ /* 0x180fe20000010800 */
[-CC-:B------:R-:W-:Y:S01]  /*6da0*/  FFMA.FTZ R32, R136, R4.reuse, -R0.reuse ;  /* 0x0000000488207223 */ /* 0x180fe20000010800 */
[-CC-:B------:R-:W-:Y:S01]  /*6db0*/  FFMA.FTZ R56, R134, R4.reuse, -R0.reuse ;  /* 0x0000000486387223 */ /* 0x180fe20000010800 */
[-CC-:B------:R-:W-:Y:S01]  /*6dc0*/  FFMA.FTZ R58, R127, R4.reuse, -R0.reuse ;  /* 0x000000047f3a7223 */ /* 0x180fe20000010800 */
[-CC-:B------:R-:W-:Y:S01]  /*6dd0*/  FFMA.FTZ R83, R124, R4.reuse, -R0.reuse ;  /* 0x000000047c537223 */ /* 0x180fe20000010800 */
[-CC-:B------:R-:W-:Y:S01]  /*6de0*/  FFMA.FTZ R117, R112, R4.reuse, -R0.reuse ;  /* 0x0000000470757223 */ /* 0x180fe20000010800 */
[-CC-:B------:R-:W-:Y:S01]  /*6df0*/  FFMA.FTZ R108, R108, R4.reuse, -R0.reuse ;  /* 0x000000046c6c7223 */ /* 0x180fe20000010800 */
[----:B------:R1:W2:Y:S01]  /*6e00*/  MUFU.EX2 R241, R6 ;  /* 0x0000000600f17308 */ /* 0x0002a20000000800 */
[-CC-:B------:R-:W-:Y:S01]  /*6e10*/  FFMA.FTZ R111, R105, R4.reuse, -R0.reuse ;  /* 0x00000004696f7223 */ /* 0x180fe20000010800 */
[-CC-:B------:R-:W-:Y:S01]  /*6e20*/  FFMA.FTZ R118, R99, R4.reuse, -R0.reuse ;  /* 0x0000000463767223 */ /* 0x180fe20000010800 */
[-CC-:B------:R-:W-:Y:S01]  /*6e30*/  FFMA.FTZ R121, R96, R4.reuse, -R0.reuse ;  /* 0x0000000460797223 */ /* 0x180fe20000010800 */
[-CC-:B------:R-:W-:Y:S01]  /*6e40*/  FFMA.FTZ R116, R95, R4.reuse, -R0.reuse ;  /* 0x000000045f747223 */ /* 0x180fe20000010800 */
[-C--:B------:R-:W-:Y:S01]  /*6e50*/  FFMA.FTZ R115, R94, R4.reuse, -R0 ;  /* 0x000000045e737223 */ /* 0x080fe20000010800 */
[-CC-:B------:R-:W-:Y:S01]  /*6e60*/  FFMA.FTZ R0, R143, R4.reuse, -R3.reuse ;  /* 0x000000048f007223 */ /* 0x180fe20000010803 */
        /* <DEDUP_REMOVED lines=9> */
[-C--:B------:R-:W-:Y:S01]  /*6f00*/  FFMA.FTZ R106, R106, R4.reuse, -R3 ;  /* 0x000000046a6a7223 */ /* 0x080fe20000010803 */
[-CC-:B-1----:R-:W-:Y:S01]  /*6f10*/  FFMA.FTZ R6, R93, R4.reuse, -R5.reuse ;  /* 0x000000045d067223 */ /* 0x182fe20000010805 */
[-C--:B------:R-:W-:Y:S01]  /*6f20*/  FFMA.FTZ R5, R92, R4.reuse, -R5 ;  /* 0x000000045c057223 */ /* 0x080fe20000010805 */
[-CC-:B------:R-:W-:Y:S01]  /*6f30*/  FFMA.FTZ R92, R109, R4.reuse, -R3.reuse ;  /* 0x000000046d5c7223 */ /* 0x180fe20000010803 */
[-CC-:B------:R-:W-:Y:S01]  /*6f40*/  FFMA.FTZ R105, R98, R4.reuse, -R3.reuse ;  /* 0x0000000462697223 */ /* 0x180fe20000010803 */
[----:B------:R1:W-:Y:S01]  /*6f50*/  MUFU.EX2 R240, R6 ;  /* 0x0000000600f07308 */ /* 0x0003e20000000800 */
[-CC-:B------:R-:W-:Y:S01]  /*6f60*/  FFMA.FTZ R110, R104, R4.reuse, -R3.reuse ;  /* 0x00000004686e7223 */ /* 0x180fe20000010803 */
[----:B------:R-:W-:-:S06]  /*6f70*/  FFMA.FTZ R109, R97, R4, -R3 ;  /* 0x00000004616d7223 */ /* 0x000fcc0000010803 */
[----:B------:R-:W-:Y:S08]  /*6f80*/  MUFU.EX2 R239, R5 ;  /* 0x0000000500ef7308 */ /* 0x000ff00000000800 */
[----:B------:R2:W-:Y:S01]  /*6f90*/  MUFU.EX2 R5, R0 ;  /* 0x0000000000057308 */ /* 0x0005e20000000800 */
[----:B-1----:R-:W-:Y:S01]  /*6fa0*/  FFMA.FTZ R6, R142, R4, -R3 ;  /* 0x000000048e067223 */ /* 0x002fe20000010803 */
[----:B------:R-:W-:-:S06]  /*6fb0*/  LOP3.LUT R3, R27, R153, R208, 0x96, !PT ;  /* 0x000000991b037212 */ /* 0x000fcc00078e96d0 */
[----:B------:R-:W1:Y:S08]  /*6fc0*/  MUFU.EX2 R6, R6 ;  /* 0x0000000600067308 */ /* 0x000e700000000800 */
[----:B------:R-:W-:Y:S01]  /*6fd0*/  MUFU.EX2 R56, R56 ;  /* 0x0000003800387308 */ /* 0x000fe20000000800 */
[----:B--2---:R-:W-:-:S04]  /*6fe0*/  F2FP.BF16.F32.PACK_AB R0, R241, R242 ;  /* 0x000000f2f100723e */ /* 0x004fc800000010ff */
[C---:B------:R-:W-:Y:S02]  /*6ff0*/  PRMT R47, R0.reuse, 0x7610, R47 ;  /* 0x00007610002f7816 */ /* 0x040fe4000000002f */
[----:B------:R-:W-:Y:S01]  /*7000*/  PRMT R46, R0, 0x7632, R46 ;  /* 0x00007632002e7816 */ /* 0x000fe2000000002e */
[----:B------:R-:W-:Y:S01]  /*7010*/  MUFU.EX2 R157, R74 ;  /* 0x0000004a009d7308 */ /* 0x000fe20000000800 */
[----:B-1----:R-:W-:Y:S01]  /*7020*/  FADD.FTZ R39, R5, R6 ;  /* 0x0000000605277221 */ /* 0x002fe20000010000 */
[----:B------:R-:W-:Y:S01]  /*7030*/  @!P3 HFMA2.BF16_V2 R87, -RZ.H0_H0, RZ.H0_H0, -R47.H0_H0 ;  /* 0x200000ffff57b231 */ /* 0x000fe2000034092f */
[----:B------:R-:W-:Y:S01]  /*7040*/  PRMT R195, R47, 0x5410, R46 ;  /* 0x000054102fc37816 */ /* 0x000fe2000000002e */
[----:B------:R-:W-:Y:S01]  /*7050*/  @!P2 HFMA2.BF16_V2 R86, -RZ.H0_H0, RZ.H0_H0, -R46.H0_H0 ;  /* 0x200000ffff56a231 */ /* 0x000fe2000034092e */
[----:B------:R-:W-:Y:S01]  /*7060*/  F2FP.BF16.F32.PACK_AB R18, R6, R5 ;  /* 0x000000050612723e */ /* 0x000fe200000010ff */
[----:B------:R-:W-:Y:S01]  /*7070*/  IMAD.WIDE.U32 R6, R122, -0x2daee0ad, RZ ;  /* 0xd2511f537a067825 */ /* 0x000fe200078e00ff */
[----:B------:R-:W-:Y:S01]  /*7080*/  @!P3 PRMT R47, R87, 0x5410, RZ ;  /* 0x00005410572fb816 */ /* 0x000fe200000000ff */
[----:B------:R-:W-:Y:S01]  /*7090*/  MUFU.EX2 R122, R37 ;  /* 0x00000025007a7308 */ /* 0x000fe20000000800 */
[----:B------:R-:W-:Y:S01]  /*70a0*/  @!P2 PRMT R46, R86, 0x5410, RZ ;  /* 0x00005410562ea816 */ /* 0x000fe200000000ff */
[----:B------:R-:W-:Y:S01]  /*70b0*/  IMAD.WIDE.U32 R86, R128, -0x2daee0ad, RZ ;  /* 0xd2511f5380567825 */ /* 0x000fe200078e00ff */
[----:B------:R-:W-:-:S03]  /*70c0*/  F2FP.BF16.F32.PACK_AB R0, R239, R240 ;  /* 0x000000f0ef00723e */ /* 0x000fc600000010ff */
[----:B------:R-:W-:Y:S01]  /*70d0*/  IMAD.MOV.U32 R128, RZ, RZ, R187 ;  /* 0x000000ffff807224 */ /* 0x000fe200078e00bb */
[----:B------:R-:W-:Y:S01]  /*70e0*/  LOP3.LUT R8, R87, R144, R228, 0x96, !PT ;  /* 0x0000009057087212 */ /* 0x000fe200078e96e4 */
[----:B------:R1:W-:Y:S01]  /*70f0*/  MUFU.EX2 R156, R89 ;  /* 0x00000059009c7308 */ /* 0x0003e20000000800 */
[C---:B------:R-:W-:Y:S02]  /*7100*/  PRMT R45, R0.reuse, 0x7610, R45 ;  /* 0x00007610002d7816 */ /* 0x040fe4000000002d */
[----:B------:R-:W-:Y:S01]  /*7110*/  PRMT R44, R0, 0x7632, R44 ;  /* 0x00007632002c7816 */ /* 0x000fe2000000002c */
[----:B------:R-:W-:Y:S01]  /*7120*/  IMAD.WIDE.U32 R8, R8, -0x326172a9, RZ ;  /* 0xcd9e8d5708087825 */ /* 0x000fe200078e00ff */
[----:B------:R-:W-:-:S03]  /*7130*/  LOP3.LUT R4, R7, R188, R86, 0x96, !PT ;  /* 0x000000bc07047212 */ /* 0x000fc600078e9656 */
[----:B------:R-:W-:Y:S01]  /*7140*/  @!P1 HFMA2.BF16_V2 R94, -RZ.H0_H0, RZ.H0_H0, -R45.H0_H0 ;  /* 0x200000ffff5e9231 */ /* 0x000fe2000034092d */
[----:B------:R-:W-:Y:S01]  /*7150*/  PRMT R151, R45, 0x5410, R44 ;  /* 0x000054102d977816 */ /* 0x000fe2000000002c */
[----:B------:R-:W-:Y:S01]  /*7160*/  @!P0 HFMA2.BF16_V2 R93, -RZ.H0_H0, RZ.H0_H0, -R44.H0_H0 ;  /* 0x200000ffff5d8231 */ /* 0x000fe2000034092c */
[-C--:B------:R-:W-:Y:S01]  /*7170*/  LOP3.LUT R0, R9, R184.reuse, R154, 0x96, !PT ;  /* 0x000000b809007212 */ /* 0x080fe200078e969a */
[----:B------:R-:W-:Y:S01]  /*7180*/  IMAD.WIDE.U32 R4, R4, -0x326172a9, RZ ;  /* 0xcd9e8d5704047825 */ /* 0x000fe200078e00ff */
[----:B------:R-:W-:Y:S01]  /*7190*/  @!P1 PRMT R45, R94, 0x5410, RZ ;  /* 0x000054105e2d9816 */ /* 0x000fe200000000ff */
[----:B------:R-:W-:Y:S01]  /*71a0*/  MUFU.EX2 R87, R36 ;  /* 0x0000002400577308 */ /* 0x000fe20000000800 */
[----:B------:R-:W-:Y:S01]  /*71b0*/  @!P0 PRMT R44, R93, 0x5410, RZ ;  /* 0x000054105d2c8816 */ /* 0x000fe200000000ff */
[----:B------:R-:W-:Y:S01]  /*71c0*/  IMAD.WIDE.U32 R14, R0, -0x2daee0ad, RZ ;  /* 0xd2511f53000e7825 */ /* 0x000fe200078e00ff */
[----:B------:R-:W-:Y:S02]  /*71d0*/  LOP3.LUT R10, R5, R153, R8, 0x96, !PT ;  /* 0x00000099050a7212 */ /* 0x000fe400078e9608 */
[----:B------:R-:W-:Y:S01]  /*71e0*/  LOP3.LUT R31, R9, R184, R28, 0x96, !PT ;  /* 0x000000b8091f7212 */ /* 0x000fe200078e961c */
[----:B------:R-:W-:Y:S01]  /*71f0*/  IMAD.MOV.U32 R154, RZ, RZ, R228 ;  /* 0x000000ffff9a7224 */ /* 0x000fe200078e00e4 */
[----:B------:R-:W-:Y:S01]  /*7200*/  LOP3.LUT R6, R15, R213, R6, 0x96, !PT ;  /* 0x000000d50f067212 */ /* 0x000fe200078e9606 */
[----:B------:R-:W-:Y:S01]  /*7210*/  IMAD.WIDE.U32 R10, R10, -0x2daee0ad, RZ ;  /* 0xd2511f530a0a7825 */ /* 0x000fe200078e00ff */
[----:B------:R-:W-:Y:S01]  /*7220*/  PRMT R28, R18, 0x7632, R28 ;  /* 0x00007632121c7816 */ /* 0x000fe2000000001c */
[----:B------:R-:W-:Y:S02]  /*7230*/  MUFU.EX2 R9, R32 ;  /* 0x0000002000097308 */ /* 0x000fe40000000800 */
[----:B------:R-:W-:Y:S01]  /*7240*/  IMAD.WIDE.U32 R6, R6, -0x326172a9, RZ ;  /* 0xcd9e8d5706067825 */ /* 0x000fe200078e00ff */
[----:B------:R-:W-:-:S03]  /*7250*/  LOP3.LUT R5, R11, R178, R14, 0x96, !PT ;  /* 0x000000b20b057212 */ /* 0x000fc600078e960e */
[----:B-1----:R-:W-:Y:S01]  /*7260*/  IMAD.MOV.U32 R89, RZ, RZ, R225 ;  /* 0x000000ffff597224 */ /* 0x002fe200078e00e1 */
[----:B------:R-:W-:Y:S01]  /*7270*/  LOP3.LUT R12, R7, R128, R4, 0x96, !PT ;  /* 0x00000080070c7212 */ /* 0x000fe200078e9604 */
[----:B------:R-:W-:Y:S01]  /*7280*/  IMAD.WIDE.U32 R4, R5, -0x326172a9, RZ ;  /* 0xcd9e8d5705047825 */ /* 0x000fe200078e00ff */
[----:B------:R-:W-:Y:S03]  /*7290*/  MUFU.EX2 R221, R91 ;  /* 0x0000005b00dd7308 */ /* 0x000fe60000000800 */
[----:B------:R-:W-:Y:S01]  /*72a0*/  IMAD.WIDE.U32 R12, R12, -0x2daee0ad, RZ ;  /* 0xd2511f530c0c7825 */ /* 0x000fe200078e00ff */
[----:B------:R-:W-:Y:S02]  /*72b0*/  LOP3.LUT R11, R5, R212, R6, 0x96, !PT ;  /* 0x000000d4050b7212 */ /* 0x000fe400078e9606 */
[----:B------:R-:W-:Y:S02]  /*72c0*/  LOP3.LUT R5, R23, R128, R26, 0x96, !PT ;  /* 0x0000008017057212 */ /* 0x000fe400078e961a */
[----:B------:R-:W-:Y:S01]  /*72d0*/  LOP3.LUT R6, R13, R177, R10, 0x96, !PT ;  /* 0x000000b10d067212 */ /* 0x000fe200078e960a */
[--C-:B------:R-:W-:Y:S01]  /*72e0*/  FADD.FTZ R13, R163, R29.reuse ;  /* 0x0000001da30d7221 */ /* 0x100fe20000010000 */
[----:B------:R-:W-:Y:S01]  /*72f0*/  PRMT R29, R18, 0x7610, R29 ;  /* 0x00007610121d7816 */ /* 0x000fe2000000001d */
[----:B------:R-:W-:Y:S01]  /*7300*/  IMAD.WIDE.U32 R16, R5, -0x2daee0ad, RZ ;  /* 0xd2511f5305107825 */ /* 0x000fe200078e00ff */
[----:B------:R-:W-:Y:S02]  /*7310*/  MUFU.EX2 R10, R33 ;  /* 0x00000021000a7308 */ /* 0x000fe40000000800 */
[----:B------:R-:W-:Y:S01]  /*7320*/  PRMT R113, R29, 0x5410, R28 ;  /* 0x000054101d717816 */ /* 0x000fe2000000001c */
[----:B------:R-:W-:-:S04]  /*7330*/  IMAD.WIDE.U32 R6, R6, -0x326172a9, RZ ;  /* 0xcd9e8d5706067825 */ /* 0x000fc800078e00ff */
[----:B------:R-:W-:Y:S01]  /*7340*/  IMAD.MOV.U32 R163, RZ, RZ, R178 ;  /* 0x000000ffffa37224 */ /* 0x000fe200078e00b2 */
[----:B------:R-:W-:Y:S01]  /*7350*/  LOP3.LUT R0, R7, R223, R4, 0x96, !PT ;  /* 0x000000df07007212 */ /* 0x000fe200078e9604 */
[----:B------:R-:W-:Y:S01]  /*7360*/  IMAD R4, R3, -0x2daee0ad, RZ ;  /* 0xd2511f5303047824 */ /* 0x000fe200078e02ff */
[----:B------:R-:W-:Y:S02]  /*7370*/  MUFU.EX2 R178, R77 ;  /* 0x0000004d00b27308 */ /* 0x000fe40000000800 */
[----:B------:R-:W-:Y:S02]  /*7380*/  LOP3.LUT R3, R0, 0xff, RZ, 0xc0, !PT ;  /* 0x000000ff00037812 */ /* 0x000fe400078ec0ff */
[----:B------:R-:W-:Y:S01]  /*7390*/  LOP3.LUT R4, R17, R177, R4, 0x96, !PT ;  /* 0x000000b111047212 */ /* 0x000fe200078e9604 */
[----:B------:R-:W-:Y:S01]  /*73a0*/  FADD.FTZ R17, R167, R38 ;  /* 0x00000026a7117221 */ /* 0x000fe20000010000 */
[----:B------:R-:W-:Y:S01]  /*73b0*/  ISETP.GE.U32.AND P4, PT, R192, R3, PT ;  /* 0x00000003c000720c */ /* 0x000fe20003f86070 */
[----:B------:R-:W-:Y:S01]  /*73c0*/  IMAD.MOV.U32 R167, RZ, RZ, R186 ;  /* 0x000000ffffa77224 */ /* 0x000fe200078e00ba */
[----:B------:R-:W-:Y:S01]  /*73d0*/  LOP3.LUT R3, R0, 0xffff, RZ, 0xc0, !PT ;  /* 0x0000ffff00037812 */ /* 0x000fe200078ec0ff */
[----:B------:R-:W-:-:S04]  /*73e0*/  IMAD.WIDE.U32 R4, R4, -0x326172a9, RZ ;  /* 0xcd9e8d5704047825 */ /* 0x000fc800078e00ff */
[----:B------:R-:W-:Y:S01]  /*73f0*/  FADD.FTZ R17, R170, R17 ;  /* 0x00000011aa117221 */ /* 0x000fe20000010000 */
[----:B------:R-:W-:Y:S01]  /*7400*/  MUFU.EX2 R233, R92 ;  /* 0x0000005c00e97308 */ /* 0x000fe20000000800 */
[----:B------:R-:W-:Y:S01]  /*7410*/  SHF.R.U32.HI R3, RZ, 0x8, R3 ;  /* 0x00000008ff037819 */ /* 0x000fe20000011603 */
[----:B------:R-:W-:Y:S01]  /*7420*/  IMAD.MOV.U32 R170, RZ, RZ, R177 ;  /* 0x000000ffffaa7224 */ /* 0x000fe200078e00b1 */
[----:B------:R-:W-:Y:S01]  /*7430*/  LOP3.LUT R24, R5, R223, R24, 0x96, !PT ;  /* 0x000000df05187212 */ /* 0x000fe200078e9618 */
[----:B------:R-:W-:Y:S01]  /*7440*/  IMAD.WIDE.U32 R186, R158, -0x326172a9, RZ ;  /* 0xcd9e8d579eba7825 */ /* 0x000fe200078e00ff */
[----:B------:R-:W-:Y:S02]  /*7450*/  LOP3.LUT R3, R3, 0xffff, RZ, 0xc0, !PT ;  /* 0x0000ffff03037812 */ /* 0x000fe400078ec0ff */
[----:B------:R-:W-:Y:S01]  /*7460*/  LOP3.LUT R23, R4, 0xffff, RZ, 0xc0, !PT ;  /* 0x0000ffff04177812 */ /* 0x000fe200078ec0ff */
[----:B------:R-:W-:Y:S01]  /*7470*/  @!P4 HFMA2.BF16_V2 R95, -RZ.H0_H0, RZ.H0_H0, -R29.H0_H0 ;  /* 0x200000ffff5fc231 */ /* 0x000fe2000034091d */
[----:B------:R-:W-:Y:S01]  /*7480*/  ISETP.GE.U32.AND P0, PT, R192, R3, PT ;  /* 0x00000003c000720c */ /* 0x000fe20003f06070 */
[----:B------:R-:W-:Y:S01]  /*7490*/  MUFU.EX2 R5, R19 ;  /* 0x0000001300057308 */ /* 0x000fe20000000800 */
[----:B------:R-:W-:Y:S01]  /*74a0*/  SHF.R.U32.HI R3, RZ, 0x10, R0 ;  /* 0x00000010ff037819 */ /* 0x000fe20000011600 */
[----:B------:R-:W-:Y:S01]  /*74b0*/  IMAD.MOV.U32 R158, RZ, RZ, R223 ;  /* 0x000000ffff9e7224 */ /* 0x000fe200078e00df */
[----:B------:R-:W-:Y:S01]  /*74c0*/  LOP3.LUT R61, R4, 0xff, RZ, 0xc0, !PT ;  /* 0x000000ff043d7812 */ /* 0x000fe200078ec0ff */
[----:B------:R-:W-:Y:S01]  /*74d0*/  STL.64 [R1+0x30], R186 ;  /* 0x000030ba01007387 */ /* 0x000fe20000100a00 */
[----:B------:R-:W-:-:S02]  /*74e0*/  LOP3.LUT R3, R3, 0xff, RZ, 0xc0, !PT ;  /* 0x000000ff03037812 */ /* 0x000fc400078ec0ff */
[--C-:B------:R-:W-:Y:S01]  /*74f0*/  SHF.R.U32.HI R71, RZ, 0x10, R4.reuse ;  /* 0x00000010ff477819 */ /* 0x100fe20000011604 */
[----:B------:R1:W-:Y:S01]  /*7500*/  MUFU.EX2 R177, R88 ;  /* 0x0000005800b17308 */ /* 0x0003e20000000800 */
[C---:B------:R-:W-:Y:S02]  /*7510*/  ISETP.GE.U32.AND P2, PT, R192.reuse, R3, PT ;  /* 0x00000003c000720c */ /* 0x040fe40003f46070 */
[----:B------:R-:W-:Y:S01]  /*7520*/  SHF.R.U32.HI R62, RZ, 0x18, R4 ;  /* 0x00000018ff3e7819 */ /* 0x000fe20000011604 */
[----:B------:R-:W-:Y:S01]  /*7530*/  @!P0 HFMA2.BF16_V2 R96, -RZ.H0_H0, RZ.H0_H0, -R28.H0_H0 ;  /* 0x200000ffff608231 */ /* 0x000fe2000034091c */
[----:B------:R-:W-:Y:S02]  /*7540*/  SHF.R.U32.HI R0, RZ, 0x18, R0 ;  /* 0x00000018ff007819 */ /* 0x000fe40000011600 */
[----:B------:R-:W-:Y:S01]  /*7550*/  @!P4 PRMT R29, R95, 0x5410, RZ ;  /* 0x000054105f1dc816 */ /* 0x000fe200000000ff */
[----:B------:R-:W2:Y:S01]  /*7560*/  MUFU.EX2 R3, R20 ;  /* 0x0000001400037308 */ /* 0x000ea20000000800 */
[----:B------:R-:W-:-:S02]  /*7570*/  ISETP.GE.U32.AND P1, PT, R192, R0, PT ;  /* 0x00000000c000720c */ /* 0x000fc40003f26070 */
[----:B------:R-:W-:Y:S02]  /*7580*/  LOP3.LUT R0, R6, 0xff, RZ, 0xc0, !PT ;  /* 0x000000ff06007812 */ /* 0x000fe400078ec0ff */
[----:B------:R-:W-:Y:S02]  /*7590*/  @!P0 PRMT R28, R96, 0x5410, RZ ;  /* 0x00005410601c8816 */ /* 0x000fe400000000ff */
[----:B------:R-:W-:Y:S01]  /*75a0*/  ISETP.GE.U32.AND P3, PT, R192, R0, PT ;  /* 0x00000000c000720c */ /* 0x000fe20003f66070 */
[----:B------:R-:W3:Y:S01]  /*75b0*/  MUFU.EX2 R4, R21 ;  /* 0x0000001500047308 */ /* 0x000ee20000000800 */
[----:B------:R-:W-:Y:S01]  /*75c0*/  LOP3.LUT R0, R6, 0xffff, RZ, 0xc0, !PT ;  /* 0x0000ffff06007812 */ /* 0x000fe200078ec0ff */
[----:B-1----:R-:W-:Y:S01]  /*75d0*/  IMAD.MOV.U32 R88, RZ, RZ, R224 ;  /* 0x000000ffff587224 */ /* 0x002fe200078e00e0 */
[--C-:B------:R-:W-:Y:S02]  /*75e0*/  SHF.R.U32.HI R7, RZ, 0x10, R6.reuse ;  /* 0x00000010ff077819 */ /* 0x100fe40000011606 */
[----:B------:R-:W-:-:S02]  /*75f0*/  SHF.R.U32.HI R6, RZ, 0x18, R6 ;  /* 0x00000018ff067819 */ /* 0x000fc40000011606 */
[----:B------:R-:W-:Y:S01]  /*7600*/  SHF.R.U32.HI R0, RZ, 0x8, R0 ;  /* 0x00000008ff007819 */ /* 0x000fe20000011600 */
[----:B------:R-:W1:Y:S01]  /*7610*/  MUFU.EX2 R20, R30 ;  /* 0x0000001e00147308 */ /* 0x000e620000000800 */
[----:B--2---:R-:W-:Y:S01]  /*7620*/  FADD.FTZ R18, R5, R3 ;  /* 0x0000000305127221 */ /* 0x004fe20000010000 */
[----:B------:R-:W-:Y:S02]  /*7630*/  F2FP.BF16.F32.PACK_AB R3, R3, R5 ;  /* 0x000000050303723e */ /* 0x000fe400000010ff */
[----:B------:R-:W-:Y:S02]  /*7640*/  ISETP.GE.U32.AND P4, PT, R192, R6, PT ;  /* 0x00000006c000720c */ /* 0x000fe40003f86070 */
[C---:B------:R-:W-:Y:S02]  /*7650*/  PRMT R43, R3.reuse, 0x7610, R43 ;  /* 0x00007610032b7816 */ /* 0x040fe4000000002b */
[----:B------:R-:W-:Y:S01]  /*7660*/  LOP3.LUT R0, R0, 0xffff, RZ, 0xc0, !PT ;  /* 0x0000ffff00007812 */ /* 0x000fe200078ec0ff */
[----:B---3--:R-:W-:Y:S01]  /*7670*/  FADD.FTZ R19, R4, R39 ;  /* 0x0000002704137221 */ /* 0x008fe20000010000 */
[----:B------:R-:W-:Y:S01]  /*7680*/  PRMT R42, R3, 0x7632, R42 ;  /* 0x00007632032a7816 */ /* 0x000fe2000000002a */
[----:B------:R-:W-:Y:S01]  /*7690*/  @!P2 HFMA2.BF16_V2 R97, -RZ.H0_H0, RZ.H0_H0, -R43.H0_H0 ;  /* 0x200000ffff61a231 */ /* 0x000fe2000034092b */
[----:B------:R-:W-:Y:S01]  /*76a0*/  ISETP.GE.U32.AND P0, PT, R192, R0, PT ;  /* 0x00000000c000720c */ /* 0x000fe20003f06070 */
[----:B------:R-:W-:Y:S01]  /*76b0*/  MUFU.EX2 R230, R106 ;  /* 0x0000006a00e67308 */ /* 0x000fe20000000800 */
[----:B------:R-:W-:Y:S01]  /*76c0*/  LOP3.LUT R3, R7, 0xff, RZ, 0xc0, !PT ;  /* 0x000000ff07037812 */ /* 0x000fe200078ec0ff */
[----:B------:R-:W-:Y:S01]  /*76d0*/  @!P1 HFMA2.BF16_V2 R98, -RZ.H0_H0, RZ.H0_H0, -R42.H0_H0 ;  /* 0x200000ffff629231 */ /* 0x000fe2000034092a */
[----:B------:R-:W-:-:S02]  /*76e0*/  PRMT R112, R43, 0x5410, R42 ;  /* 0x000054102b707816 */ /* 0x000fc4000000002a */
[----:B-1----:R-:W-:Y:S01]  /*76f0*/  F2FP.BF16.F32.PACK_AB R6, R20, R4 ;  /* 0x000000041406723e */ /* 0x002fe200000010ff */
[----:B------:R-:W-:Y:S01]  /*7700*/  IMAD.WIDE.U32 R4, R11, -0x2daee0ad, RZ ;  /* 0xd2511f530b047825 */ /* 0x000fe200078e00ff */
[----:B------:R-:W-:Y:S01]  /*7710*/  @!P2 PRMT R43, R97, 0x5410, RZ ;  /* 0x00005410612ba816 */ /* 0x000fe200000000ff */
[----:B------:R-:W-:Y:S01]  /*7720*/  MUFU.EX2 R228, R110 ;  /* 0x0000006e00e47308 */ /* 0x000fe20000000800 */
[----:B------:R-:W-:Y:S02]  /*7730*/  PRMT R41, R6, 0x7610, R41 ;  /* 0x0000761006297816 */ /* 0x000fe40000000029 */
[----:B------:R-:W-:Y:S02]  /*7740*/  LOP3.LUT R0, R5, R167, R12, 0x96, !PT ;  /* 0x000000a705007212 */ /* 0x000fe400078e960c */
[----:B------:R-:W-:Y:S01]  /*7750*/  ISETP.GE.U32.AND P2, PT, R192, R3, PT ;  /* 0x00000003c000720c */ /* 0x000fe20003f46070 */
[----:B------:R-:W-:Y:S01]  /*7760*/  @!P3 HFMA2.BF16_V2 R99, -RZ.H0_H0, RZ.H0_H0, -R41.H0_H0 ;  /* 0x200000ffff63b231 */ /* 0x000fe20000340929 */
[----:B------:R-:W-:Y:S01]  /*7770*/  PRMT R40, R6, 0x7632, R40 ;  /* 0x0000763206287816 */ /* 0x000fe20000000028 */
[----:B------:R-:W-:Y:S01]  /*7780*/  FADD.FTZ R6, R10, R18 ;  /* 0x000000120a067221 */ /* 0x000fe20000010000 */
[----:B------:R-:W-:Y:S01]  /*7790*/  SHF.R.U32.HI R3, RZ, 0x10, R0 ;  /* 0x00000010ff037819 */ /* 0x000fe20000011600 */
[----:B------:R-:W-:Y:S01]  /*77a0*/  FADD.FTZ R18, R169, R13 ;  /* 0x0000000da9127221 */ /* 0x000fe20000010000 */
[----:B------:R-:W-:Y:S01]  /*77b0*/  @!P1 PRMT R42, R98, 0x5410, RZ ;  /* 0x00005410622a9816 */ /* 0x000fe200000000ff */
[----:B------:R-:W-:Y:S01]  /*77c0*/  FADD.FTZ R60, R9, R6 ;  /* 0x00000006093c7221 */ /* 0x000fe20000010000 */
[----:B------:R-:W-:Y:S01]  /*77d0*/  LOP3.LUT R3, R3, 0xff, RZ, 0xc0, !PT ;  /* 0x000000ff03037812 */ /* 0x000fe200078ec0ff */
[----:B------:R-:W-:Y:S01]  /*77e0*/  @!P0 HFMA2.BF16_V2 R104, -RZ.H0_H0, RZ.H0_H0, -R40.H0_H0 ;  /* 0x200000ffff688231 */ /* 0x000fe20000340928 */
[----:B------:R-:W-:Y:S01]  /*77f0*/  F2FP.BF16.F32.PACK_AB R6, R9, R10 ;  /* 0x0000000a0906723e */ /* 0x000fe200000010ff */
[----:B------:R-:W-:Y:S01]  /*7800*/  IMAD.WIDE.U32 R10, R31, -0x2daee0ad, RZ ;  /* 0xd2511f531f0a7825 */ /* 0x000fe200078e00ff */
[----:B------:R-:W-:-:S03]  /*7810*/  ISETP.GE.U32.AND P1, PT, R192, R3, PT ;  /* 0x00000003c000720c */ /* 0x000fc60003f26070 */
[----:B------:R-:W-:Y:S01]  /*7820*/  FADD.FTZ R60, R56, R60 ;  /* 0x0000003c383c7221 */ /* 0x000fe20000010000 */
[----:B------:R-:W-:Y:S01]  /*7830*/  LOP3.LUT R3, R0, 0xff, RZ, 0xc0, !PT ;  /* 0x000000ff00037812 */ /* 0x000fe200078ec0ff */
[----:B------:R-:W-:Y:S01]  /*7840*/  IMAD.MOV.U32 R169, RZ, RZ, R217 ;  /* 0x000000ffffa97224 */ /* 0x000fe200078e00d9 */
[----:B------:R-:W-:Y:S01]  /*7850*/  PRMT R39, R6, 0x7610, R39 ;  /* 0x0000761006277816 */ /* 0x000fe20000000027 */
[----:B------:R-:W-:Y:S01]  /*7860*/  MUFU.EX2 R217, R111 ;  /* 0x0000006f00d97308 */ /* 0x000fe20000000800 */
[----:B------:R-:W-:Y:S02]  /*7870*/  PRMT R97, R41, 0x5410, R40 ;  /* 0x0000541029617816 */ /* 0x000fe40000000028 */
[----:B------:R-:W-:Y:S01]  /*7880*/  @!P3 PRMT R41, R99, 0x5410, RZ ;  /* 0x000054106329b816 */ /* 0x000fe200000000ff */
[----:B------:R-:W-:Y:S01]  /*7890*/  @!P2 HFMA2.BF16_V2 R114, -RZ.H0_H0, RZ.H0_H0, -R39.H0_H0 ;  /* 0x200000ffff72a231 */ /* 0x000fe20000340927 */
[----:B------:R-:W-:Y:S02]  /*78a0*/  ISETP.GE.U32.AND P3, PT, R192, R3, PT ;  /* 0x00000003c000720c */ /* 0x000fe40003f66070 */
[----:B------:R-:W-:Y:S01]  /*78b0*/  SHF.R.U32.HI R3, RZ, 0x18, R0 ;  /* 0x00000018ff037819 */ /* 0x000fe20000011600 */
[----:B------:R-:W-:Y:S01]  /*78c0*/  MUFU.EX2 R99, R83 ;  /* 0x0000005300637308 */ /* 0x000fe20000000800 */
[----:B------:R-:W-:Y:S01]  /*78d0*/  PRMT R38, R6, 0x7632, R38 ;  /* 0x0000763206267816 */ /* 0x000fe20000000026 */
[----:B------:R-:W-:Y:S01]  /*78e0*/  IMAD.WIDE.U32 R6, R145, -0x2daee0ad, RZ ;  /* 0xd2511f5391067825 */ /* 0x000fe200078e00ff */
[----:B------:R-:W-:-:S02]  /*78f0*/  LOP3.LUT R0, R0, 0xffff, RZ, 0xc0, !PT ;  /* 0x0000ffff00007812 */ /* 0x000fc400078ec0ff */
[----:B------:R-:W-:Y:S01]  /*7900*/  PRMT R98, R39, 0x5410, R38 ;  /* 0x0000541027627816 */ /* 0x000fe20000000026 */
[----:B------:R-:W-:Y:S01]  /*7910*/  @!P4 HFMA2.BF16_V2 R120, -RZ.H0_H0, RZ.H0_H0, -R38.H0_H0 ;  /* 0x200000ffff78c231 */ /* 0x000fe20000340926 */
[----:B------:R-:W-:Y:S01]  /*7920*/  SHF.R.U32.HI R0, RZ, 0x8, R0 ;  /* 0x00000008ff007819 */ /* 0x000fe20000011600 */
[----:B------:R-:W-:Y:S01]  /*7930*/  MUFU.EX2 R227, R109 ;  /* 0x0000006d00e37308 */ /* 0x000fe20000000800 */
[----:B------:R-:W-:Y:S02]  /*7940*/  @!P2 PRMT R39, R114, 0x5410, RZ ;  /* 0x000054107227a816 */ /* 0x000fe400000000ff */
[----:B------:R-:W-:Y:S02]  /*7950*/  LOP3.LUT R7, R7, R188, R86, 0x96, !PT ;  /* 0x000000bc07077212 */ /* 0x000fe400078e9656 */
[----:B------:R-:W-:Y:S02]  /*7960*/  LOP3.LUT R0, R0, 0xffff, RZ, 0xc0, !PT ;  /* 0x0000ffff00007812 */ /* 0x000fe400078ec0ff */
[----:B------:R-:W-:Y:S01]  /*7970*/  LOP3.LUT R12, R11, R213, R6, 0x96, !PT ;  /* 0x000000d50b0c7212 */ /* 0x000fe200078e9606 */
[----:B------:R-:W1:Y:S01]  /*7980*/  MUFU.EX2 R114, R58 ;  /* 0x0000003a00727308 */ /* 0x000e620000000800 */
[----:B------:R-:W-:Y:S01]  /*7990*/  ISETP.GE.U32.AND P2, PT, R192, R0, PT ;  /* 0x00000000c000720c */ /* 0x000fe20003f46070 */
[----:B------:R-:W-:Y:S01]  /*79a0*/  IMAD.WIDE.U32 R6, R7, -0x326172a9, RZ ;  /* 0xcd9e8d5707067825 */ /* 0x000fe200078e00ff */
[----:B------:R-:W-:-:S02]  /*79b0*/  F2FP.BF16.F32.PACK_AB R0, R122, R87 ;  /* 0x000000577a00723e */ /* 0x000fc400000010ff */
[----:B------:R-:W-:Y:S01]  /*79c0*/  @!P0 PRMT R40, R104, 0x5410, RZ ;  /* 0x0000541068288816 */ /* 0x000fe200000000ff */
[----:B------:R-:W-:Y:S01]  /*79d0*/  IMAD.WIDE.U32 R12, R12, -0x326172a9, RZ ;  /* 0xcd9e8d570c0c7825 */ /* 0x000fe200078e00ff */
[----:B------:R-:W-:Y:S01]  /*79e0*/  LOP3.LUT R7, R7, R153, R8, 0x96, !PT ;  /* 0x0000009907077212 */ /* 0x000fe200078e9608 */
[----:B------:R-:W-:Y:S01]  /*79f0*/  MUFU.EX2 R225, R116 ;  /* 0x0000007400e17308 */ /* 0x000fe20000000800 */
[C---:B------:R-:W-:Y:S02]  /*7a00*/  PRMT R36, R0.reuse, 0x7632, R36 ;  /* 0x0000763200247816 */ /* 0x040fe40000000024 */
[----:B------:R-:W-:Y:S01]  /*7a10*/  LOP3.LUT R8, R13, R128, R6, 0x96, !PT ;  /* 0x000000800d087212 */ /* 0x000fe200078e9606 */
[----:B------:R-:W-:Y:S01]  /*7a20*/  IMAD.WIDE.U32 R6, R7, -0x2daee0ad, RZ ;  /* 0xd2511f5307067825 */ /* 0x000fe200078e00ff */
[----:B------:R-:W-:-:S03]  /*7a30*/  PRMT R37, R0, 0x7610, R37 ;  /* 0x0000761000257816 */ /* 0x000fc60000000025 */
[----:B------:R-:W-:Y:S01]  /*7a40*/  @!P2 HFMA2.BF16_V2 R124, -RZ.H0_H0, RZ.H0_H0, -R36.H0_H0 ;  /* 0x200000ffff7ca231 */ /* 0x000fe20000340924 */
[----:B------:R-:W-:Y:S01]  /*7a50*/  ISETP.GE.U32.AND P0, PT, R192, R3, PT ;  /* 0x00000003c000720c */ /* 0x000fe20003f06070 */
[----:B------:R-:W-:Y:S01]  /*7a60*/  IMAD.WIDE.U32 R8, R8, -0x2daee0ad, RZ ;  /* 0xd2511f5308087825 */ /* 0x000fe200078e00ff */
[----:B-1----:R-:W-:-:S03]  /*7a70*/  F2FP.BF16.F32.PACK_AB R0, R114, R56 ;  /* 0x000000387200723e */ /* 0x002fc600000010ff */
[----:B------:R-:W-:Y:S01]  /*7a80*/  @!P3 HFMA2.BF16_V2 R123, -RZ.H0_H0, RZ.H0_H0, -R37.H0_H0 ;  /* 0x200000ffff7bb231 */ /* 0x000fe20000340925 */
[----:B------:R-:W-:Y:S01]  /*7a90*/  @!P4 PRMT R38, R120, 0x5410, RZ ;  /* 0x000054107826c816 */ /* 0x000fe200000000ff */
[----:B------:R-:W-:Y:S01]  /*7aa0*/  MUFU.EX2 R224, R121 ;  /* 0x0000007900e07308 */ /* 0x000fe20000000800 */
[C---:B------:R-:W-:Y:S02]  /*7ab0*/  PRMT R27, R0.reuse, 0x7610, R27 ;  /* 0x00007610001b7816 */ /* 0x040fe4000000001b */
[----:B------:R-:W-:Y:S02]  /*7ac0*/  PRMT R26, R0, 0x7632, R26 ;  /* 0x00007632001a7816 */ /* 0x000fe4000000001a */
[----:B------:R-:W-:Y:S01]  /*7ad0*/  LOP3.LUT R0, R4, 0xff, RZ, 0xc0, !PT ;  /* 0x000000ff04007812 */ /* 0x000fe200078ec0ff */
[----:B------:R-:W-:Y:S01]  /*7ae0*/  @!P1 HFMA2.BF16_V2 R126, -RZ.H0_H0, RZ.H0_H0, -R27.H0_H0 ;  /* 0x200000ffff7e9231 */ /* 0x000fe2000034091b */
[----:B------:R-:W-:Y:S01]  /*7af0*/  LOP3.LUT R3, R9, R170, R6, 0x96, !PT ;  /* 0x000000aa09037212 */ /* 0x000fe200078e9606 */
[----:B------:R-:W-:Y:S01]  /*7b00*/  @!P0 HFMA2.BF16_V2 R125, -RZ.H0_H0, RZ.H0_H0, -R26.H0_H0 ;  /* 0x200000ffff7d8231 */ /* 0x000fe2000034091a */
[----:B------:R-:W-:-:S02]  /*7b10*/  PRMT R120, R37, 0x5410, R36 ;  /* 0x0000541025787816 */ /* 0x000fc40000000024 */
[----:B------:R-:W-:Y:S02]  /*7b20*/  @!P2 PRMT R36, R124, 0x5410, RZ ;  /* 0x000054107c24a816 */ /* 0x000fe400000000ff */
[----:B------:R-:W-:Y:S02]  /*7b30*/  LOP3.LUT R7, R7, R163, R10, 0x96, !PT ;  /* 0x000000a307077212 */ /* 0x000fe400078e960a */
[----:B------:R-:W-:Y:S02]  /*7b40*/  ISETP.GE.U32.AND P2, PT, R192, R0, PT ;  /* 0x00000000c000720c */ /* 0x000fe40003f46070 */
[--C-:B------:R-:W-:Y:S01]  /*7b50*/  SHF.R.U32.HI R0, RZ, 0x18, R4.reuse ;  /* 0x00000018ff007819 */ /* 0x100fe20000011604 */
[----:B------:R-:W-:Y:S01]  /*7b60*/  IMAD.WIDE.U32 R6, R7, -0x326172a9, RZ ;  /* 0xcd9e8d5707067825 */ /* 0x000fe200078e00ff */
[----:B------:R-:W-:Y:S02]  /*7b70*/  LOP3.LUT R9, R4, 0xffff, RZ, 0xc0, !PT ;  /* 0x0000ffff04097812 */ /* 0x000fe400078ec0ff */
[----:B------:R-:W-:Y:S01]  /*7b80*/  SHF.R.U32.HI R10, RZ, 0x10, R4 ;  /* 0x00000010ff0a7819 */ /* 0x000fe20000011604 */
[----:B------:R-:W-:Y:S01]  /*7b90*/  IMAD.WIDE.U32 R4, R3, -0x326172a9, RZ ;  /* 0xcd9e8d5703047825 */ /* 0x000fe200078e00ff */
[----:B------:R-:W-:-:S02]  /*7ba0*/  ISETP.GE.U32.AND P4, PT, R192, R0, PT ;  /* 0x00000000c000720c */ /* 0x000fc40003f86070 */
[----:B------:R-:W-:Y:S02]  /*7bb0*/  PRMT R104, R27, 0x5410, R26 ;  /* 0x000054101b687816 */ /* 0x000fe4000000001a */
[----:B------:R-:W-:Y:S02]  /*7bc0*/  SHF.R.U32.HI R0, RZ, 0x18, R4 ;  /* 0x00000018ff007819 */ /* 0x000fe40000011604 */
[----:B------:R-:W-:Y:S02]  /*7bd0*/  @!P1 PRMT R27, R126, 0x5410, RZ ;  /* 0x000054107e1b9816 */ /* 0x000fe400000000ff */
[----:B------:R-:W-:Y:S02]  /*7be0*/  ISETP.GE.U32.AND P1, PT, R192, R0, PT ;  /* 0x00000000c000720c */ /* 0x000fe40003f26070 */
[----:B------:R-:W-:Y:S02]  /*7bf0*/  SHF.R.U32.HI R0, RZ, 0x8, R9 ;  /* 0x00000008ff007819 */ /* 0x000fe40000011609 */
[----:B------:R-:W-:-:S02]  /*7c00*/  @!P3 PRMT R37, R123, 0x5410, RZ ;  /* 0x000054107b25b816 */ /* 0x000fc400000000ff */
[----:B------:R-:W-:Y:S02]  /*7c10*/  LOP3.LUT R0, R0, 0xffff, RZ, 0xc0, !PT ;  /* 0x0000ffff00007812 */ /* 0x000fe400078ec0ff */
[----:B------:R-:W-:Y:S02]  /*7c20*/  LOP3.LUT R3, R4, 0xff, RZ, 0xc0, !PT ;  /* 0x000000ff04037812 */ /* 0x000fe400078ec0ff */
[----:B------:R-:W-:Y:S02]  /*7c30*/  ISETP.GE.U32.AND P3, PT, R192, R0, PT ;  /* 0x00000000c000720c */ /* 0x000fe40003f66070 */
[----:B------:R-:W-:Y:S02]  /*7c40*/  F2FP.BF16.F32.PACK_AB R0, R178, R157 ;  /* 0x0000009db200723e */ /* 0x000fe400000010ff */
[----:B------:R-:W-:Y:S02]  /*7c50*/  @!P0 PRMT R26, R125, 0x5410, RZ ;  /* 0x000054107d1a8816 */ /* 0x000fe400000000ff */
[----:B------:R-:W-:-:S02]  /*7c60*/  ISETP.GE.U32.AND P0, PT, R192, R3, PT ;  /* 0x00000003c000720c */ /* 0x000fc40003f06070 */
[--C-:B------:R-:W-:Y:S02]  /*7c70*/  SHF.R.U32.HI R3, RZ, 0x8, R23.reuse ;  /* 0x00000008ff037819 */ /* 0x100fe40000011617 */
[----:B------:R-:W-:Y:S02]  /*7c80*/  PRMT R23, R0, 0x7610, R23 ;  /* 0x0000761000177816 */ /* 0x000fe40000000017 */
[----:B------:R-:W-:Y:S02]  /*7c90*/  LOP3.LUT R12, R7, R212, R12, 0x96, !PT ;  /* 0x000000d4070c7212 */ /* 0x000fe400078e960c */
[----:B------:R-:W-:Y:S01]  /*7ca0*/  LOP3.LUT R13, R5, R223, R6, 0x96, !PT ;  /* 0x000000df050d7212 */ /* 0x000fe200078e9606 */
[----:B------:R-:W-:Y:S01]  /*7cb0*/  @!P2 HFMA2.BF16_V2 R127, -RZ.H0_H0, RZ.H0_H0, -R23.H0_H0 ;  /* 0x200000ffff7fa231 */ /* 0x000fe20000340917 */
[----:B------:R-:W-:Y:S01]  /*7cc0*/  LOP3.LUT R11, R4, 0xffff, RZ, 0xc0, !PT ;  /* 0x0000ffff040b7812 */ /* 0x000fe200078ec0ff */
[----:B------:R-:W-:Y:S01]  /*7cd0*/  MUFU.EX2 R223, R118 ;  /* 0x0000007600df7308 */ /* 0x000fe20000000800 */
[----:B------:R-:W-:Y:S01]  /*7ce0*/  SHF.R.U32.HI R7, RZ, 0x10, R4 ;  /* 0x00000010ff077819 */ /* 0x000fe20000011604 */
[----:B------:R-:W-:Y:S01]  /*7cf0*/  IMAD.WIDE.U32 R4, R22, -0x2daee0ad, RZ ;  /* 0xd2511f5316047825 */ /* 0x000fe200078e00ff */
[----:B------:R-:W-:-:S02]  /*7d00*/  PRMT R22, R0, 0x7632, R22 ;  /* 0x0000763200167816 */ /* 0x000fc40000000016 */
[----:B------:R-:W-:Y:S02]  /*7d10*/  PRMT R94, R61, 0x5410, R3 ;  /* 0x000054103d5e7816 */ /* 0x000fe40000000003 */
[----:B------:R-:W-:Y:S01]  /*7d20*/  LOP3.LUT R3, R10, 0xff, RZ, 0xc0, !PT ;  /* 0x000000ff0a037812 */ /* 0x000fe200078ec0ff */
[----:B------:R-:W-:Y:S01]  /*7d30*/  @!P3 HFMA2.BF16_V2 R129, -RZ.H0_H0, RZ.H0_H0, -R22.H0_H0 ;  /* 0x200000ffff81b231 */ /* 0x000fe20000340916 */
[----:B------:R-:W-:Y:S01]  /*7d40*/  LOP3.LUT R0, R71, 0xff, RZ, 0xc0, !PT ;  /* 0x000000ff47007812 */ /* 0x000fe200078ec0ff */
[----:B------:R-:W-:Y:S01]  /*7d50*/  FADD.FTZ R71, R171, R18 ;  /* 0x00000012ab477221 */ /* 0x000fe20000010000 */
[----:B------:R-:W-:Y:S02]  /*7d60*/  PRMT R96, R23, 0x5410, R22 ;  /* 0x0000541017607816 */ /* 0x000fe40000000016 */
[----:B------:R-:W-:Y:S02]  /*7d70*/  @!P2 PRMT R23, R127, 0x5410, RZ ;  /* 0x000054107f17a816 */ /* 0x000fe400000000ff */
[----:B------:R-:W-:-:S02]  /*7d80*/  ISETP.GE.U32.AND P2, PT, R192, R3, PT ;  /* 0x00000003c000720c */ /* 0x000fc40003f46070 */
[----:B------:R-:W-:Y:S01]  /*7d90*/  PRMT R93, R0, 0x5410, R62 ;  /* 0x00005410005d7816 */ /* 0x000fe2000000003e */
[----:B------:R-:W-:Y:S01]  /*7da0*/  FADD.FTZ R62, R176, R17 ;  /* 0x00000011b03e7221 */ /* 0x000fe20000010000 */
[----:B------:R-:W-:Y:S01]  /*7db0*/  LOP3.LUT R0, R13, 0xff, RZ, 0xc0, !PT ;  /* 0x000000ff0d007812 */ /* 0x000fe200078ec0ff */
[----:B------:R-:W1:Y:S01]  /*7dc0*/  MUFU.EX2 R176, R90 ;  /* 0x0000005a00b07308 */ /* 0x000e620000000800 */
[----:B------:R-:W-:Y:S02]  /*7dd0*/  LOP3.LUT R25, R5, R167, R16, 0x96, !PT ;  /* 0x000000a705197212 */ /* 0x000fe400078e9610 */
[C---:B------:R-:W-:Y:S02]  /*7de0*/  LOP3.LUT R30, R4.reuse, 0xffff, RZ, 0xc0, !PT ;  /* 0x0000ffff041e7812 */ /* 0x040fe400078ec0ff */
[----:B------:R-:W-:Y:S02]  /*7df0*/  LOP3.LUT R31, R4, 0xff, RZ, 0xc0, !PT ;  /* 0x000000ff041f7812 */ /* 0x000fe400078ec0ff */
[----:B------:R-:W-:-:S02]  /*7e00*/  SHF.R.U32.HI R32, RZ, 0x10, R4 ;  /* 0x00000010ff207819 */ /* 0x000fc40000011604 */
[----:B------:R-:W-:Y:S01]  /*7e10*/  SHF.R.U32.HI R33, RZ, 0x18, R4 ;  /* 0x00000018ff217819 */ /* 0x000fe20000011604 */
[----:B------:R-:W-:Y:S01]  /*7e20*/  IMAD.WIDE.U32 R4, R12, -0x2daee0ad, RZ ;  /* 0xd2511f530c047825 */ /* 0x000fe200078e00ff */
[----:B------:R-:W-:Y:S02]  /*7e30*/  F2FP.BF16.F32.PACK_AB R3, R156, R99 ;  /* 0x000000639c03723e */ /* 0x000fe400000010ff */
[----:B------:R-:W-:Y:S02]  /*7e40*/  @!P3 PRMT R22, R129, 0x5410, RZ ;  /* 0x000054108116b816 */ /* 0x000fe400000000ff */
[----:B------:R-:W-:Y:S02]  /*7e50*/  ISETP.GE.U32.AND P3, PT, R192, R0, PT ;  /* 0x00000000c000720c */ /* 0x000fe40003f66070 */
[----:B------:R-:W-:Y:S02]  /*7e60*/  LOP3.LUT R0, R13, 0xffff, RZ, 0xc0, !PT ;  /* 0x0000ffff0d007812 */ /* 0x000fe400078ec0ff */
[----:B------:R-:W-:-:S02]  /*7e70*/  PRMT R21, R3, 0x7610, R21 ;  /* 0x0000761003157816 */ /* 0x000fc40000000015 */
[----:B------:R-:W-:Y:S02]  /*7e80*/  LOP3.LUT R12, R5, R167, R8, 0x96, !PT ;  /* 0x000000a7050c7212 */ /* 0x000fe400078e9608 */
[C---:B------:R-:W-:Y:S01]  /*7e90*/  LOP3.LUT R79, R4.reuse, 0xffff, RZ, 0xc0, !PT ;  /* 0x0000ffff044f7812 */ /* 0x040fe200078ec0ff */
[----:B------:R-:W-:Y:S01]  /*7ea0*/  @!P2 HFMA2.BF16_V2 R130, -RZ.H0_H0, RZ.H0_H0, -R21.H0_H0 ;  /* 0x200000ffff82a231 */ /* 0x000fe20000340915 */
[----:B------:R-:W-:Y:S02]  /*7eb0*/  LOP3.LUT R6, R4, 0xff, RZ, 0xc0, !PT ;  /* 0x000000ff04067812 */ /* 0x000fe400078ec0ff */
[--C-:B------:R-:W-:Y:S02]  /*7ec0*/  SHF.R.U32.HI R77, RZ, 0x10, R4.reuse ;  /* 0x00000010ff4d7819 */ /* 0x100fe40000011604 */
[----:B------:R-:W-:Y:S01]  /*7ed0*/  SHF.R.U32.HI R5, RZ, 0x18, R4 ;  /* 0x00000018ff057819 */ /* 0x000fe20000011604 */
[----:B------:R-:W-:Y:S01]  /*7ee0*/  FADD.FTZ R4, R20, R19 ;  /* 0x0000001314047221 */ /* 0x000fe20000010000 */
[----:B------:R-:W-:-:S02]  /*7ef0*/  SHF.R.U32.HI R0, RZ, 0x8, R0 ;  /* 0x00000008ff007819 */ /* 0x000fc40000011600 */
[----:B------:R-:W-:Y:S01]  /*7f00*/  PRMT R20, R3, 0x7632, R20 ;  /* 0x0000763203147816 */ /* 0x000fe20000000014 */
[----:B------:R-:W-:Y:S01]  /*7f10*/  FADD.FTZ R56, R87, R4 ;  /* 0x0000000457387221 */ /* 0x000fe20000010000 */
[----:B------:R-:W-:Y:S02]  /*7f20*/  LOP3.LUT R0, R0, 0xffff, RZ, 0xc0, !PT ;  /* 0x0000ffff00007812 */ /* 0x000fe400078ec0ff */
[----:B------:R-:W-:Y:S01]  /*7f30*/  PRMT R95, R21, 0x5410, R20 ;  /* 0x00005410155f7816 */ /* 0x000fe20000000014 */
[----:B------:R-:W-:Y:S01]  /*7f40*/  @!P4 HFMA2.BF16_V2 R133, -RZ.H0_H0, RZ.H0_H0, -R20.H0_H0 ;  /* 0x200000ffff85c231 */ /* 0x000fe20000340914 */
[----:B------:R-:W-:Y:S01]  /*7f50*/  @!P2 PRMT R21, R130, 0x5410, RZ ;  /* 0x000054108215a816 */ /* 0x000fe200000000ff */
[----:B------:R-:W-:Y:S01]  /*7f60*/  FADD.FTZ R106, R122, R56 ;  /* 0x000000387a6a7221 */ /* 0x000fe20000010000 */
[----:B------:R-:W-:Y:S01]  /*7f70*/  ISETP.GE.U32.AND P2, PT, R192, R0, PT ;  /* 0x00000000c000720c */ /* 0x000fe20003f46070 */
[----:B------:R-:W-:Y:S01]  /*7f80*/  IMAD.MOV.U32 R56, RZ, RZ, R128 ;  /* 0x000000ffff387224 */ /* 0x000fe200078e0080 */
[----:B-1----:R-:W-:-:S02]  /*7f90*/  F2FP.BF16.F32.PACK_AB R3, R176, R177 ;  /* 0x000000b1b003723e */ /* 0x002fc400000010ff */
[----:B------:R-:W-:Y:S02]  /*7fa0*/  LOP3.LUT R0, R7, 0xff, RZ, 0xc0, !PT ;  /* 0x000000ff07007812 */ /* 0x000fe400078ec0ff */
[----:B------:R-:W-:Y:S02]  /*7fb0*/  PRMT R18, R3, 0x7632, R18 ;  /* 0x0000763203127816 */ /* 0x000fe40000000012 */
[----:B------:R-:W-:Y:S02]  /*7fc0*/  @!P4 PRMT R20, R133, 0x5410, RZ ;  /* 0x000054108514c816 */ /* 0x000fe400000000ff */
[----:B------:R-:W-:Y:S02]  /*7fd0*/  ISETP.GE.U32.AND P4, PT, R192, R0, PT ;  /* 0x00000000c000720c */ /* 0x000fe40003f86070 */
[----:B------:R-:W-:Y:S01]  /*7fe0*/  SHF.R.U32.HI R0, RZ, 0x8, R11 ;  /* 0x00000008ff007819 */ /* 0x000fe2000001160b */
[----:B------:R-:W-:Y:S01]  /*7ff0*/  @!P2 HFMA2.BF16_V2 R131, -RZ.H0_H0, RZ.H0_H0, -R18.H0_H0 ;  /* 0x200000ffff83a231 */ /* 0x000fe20000340912 */
[----:B------:R-:W-:-:S02]  /*8000*/  PRMT R19, R3, 0x7610, R19 ;  /* 0x0000761003137816 */ /* 0x000fc40000000013 */
[----:B------:R-:W-:Y:S02]  /*8010*/  LOP3.LUT R0, R0, 0xffff, RZ, 0xc0, !PT ;  /* 0x0000ffff00007812 */ /* 0x000fe400078ec0ff */
[----:B------:R-:W-:Y:S01]  /*8020*/  PRMT R145, R19, 0x5410, R18 ;  /* 0x0000541013917816 */ /* 0x000fe20000000012 */
[----:B------:R-:W-:Y:S01]  /*8030*/  @!P3 HFMA2.BF16_V2 R132, -RZ.H0_H0, RZ.H0_H0, -R19.H0_H0 ;  /* 0x200000ffff84b231 */ /* 0x000fe20000340913 */
[----:B------:R-:W-:Y:S02]  /*8040*/  @!P2 PRMT R18, R131, 0x5410, RZ ;  /* 0x000054108312a816 */ /* 0x000fe400000000ff */
[----:B------:R-:W-:Y:S02]  /*8050*/  ISETP.GE.U32.AND P2, PT, R192, R0, PT ;  /* 0x00000000c000720c */ /* 0x000fe40003f46070 */
[----:B------:R-:W-:Y:S01]  /*8060*/  LOP3.LUT R0, R155, R185, R186, 0x96, !PT ;  /* 0x000000b99b007212 */ /* 0x000fe200078e96ba */
[----:B------:R-:W-:Y:S01]  /*8070*/  IMAD.MOV.U32 R155, RZ, RZ, R229 ;  /* 0x000000ffff9b7224 */ /* 0x000fe200078e00e5 */
[----:B------:R-:W-:Y:S01]  /*8080*/  LOP3.LUT R4, R226, R187, RZ, 0x3c, !PT ;  /* 0x000000bbe2047212 */ /* 0x000fe200078e3cff */
[----:B------:R-:W-:Y:S01]  /*8090*/  MUFU.EX2 R229, R105 ;  /* 0x0000006900e57308 */ /* 0x000fe20000000800 */
[----:B------:R-:W-:-:S02]  /*80a0*/  @!P3 PRMT R19, R132, 0x5410, RZ ;  /* 0x000054108413b816 */ /* 0x000fc400000000ff */
[----:B------:R-:W-:Y:S01]  /*80b0*/  ISETP.GE.U32.AND P3, PT, R192, R6, PT ;  /* 0x00000006c000720c */ /* 0x000fe20003f66070 */
[----:B------:R-:W-:Y:S01]  /*80c0*/  IMAD.WIDE.U32 R6, R0, -0x2daee0ad, RZ ;  /* 0xd2511f5300067825 */ /* 0x000fe200078e00ff */
[----:B------:R-:W-:-:S03]  /*80d0*/  F2FP.BF16.F32.PACK_AB R3, R233, R221 ;  /* 0x000000dde903723e */ /* 0x000fc600000010ff */
[----:B------:R-:W-:Y:S01]  /*80e0*/  IMAD.WIDE.U32 R90, R4, -0x2daee0ad, RZ ;  /* 0xd2511f53045a7825 */ /* 0x000fe200078e00ff */
[----:B------:R-:W-:Y:S01]  /*80f0*/  LOP3.LUT R8, R15, R213, R6, 0x96, !PT ;  /* 0x000000d50f087212 */ /* 0x000fe200078e9606 */
[----:B------:R-:W-:Y:S01]  /*8100*/  MUFU.EX2 R226, R115 ;  /* 0x0000007300e27308 */ /* 0x000fe20000000800 */
[----:B------:R-:W-:Y:S02]  /*8110*/  PRMT R17, R3, 0x7610, R17 ;  /* 0x0000761003117816 */ /* 0x000fe40000000011 */
[----:B------:R-:W-:Y:S01]  /*8120*/  LOP3.LUT R6, R7, R188, R90, 0x96, !PT ;  /* 0x000000bc07067212 */ /* 0x000fe200078e965a */
[----:B------:R-:W-:Y:S01]  /*8130*/  IMAD.WIDE.U32 R8, R8, -0x326172a9, RZ ;  /* 0xcd9e8d5708087825 */ /* 0x000fe200078e00ff */
[----:B------:R-:W-:-:S03]  /*8140*/  LOP3.LUT R0, R91, R144, R154, 0x96, !PT ;  /* 0x000000905b007212 */ /* 0x000fc600078e969a */
[----:B------:R-:W-:Y:S01]  /*8150*/  @!P0 HFMA2.BF16_V2 R134, -RZ.H0_H0, RZ.H0_H0, -R17.H0_H0 ;  /* 0x200000ffff868231 */ /* 0x000fe20000340911 */
[----:B------:R-:W-:Y:S01]  /*8160*/  PRMT R16, R3, 0x7632, R16 ;  /* 0x0000763203107816 */ /* 0x000fe20000000010 */
[----:B------:R-:W-:Y:S01]  /*8170*/  IMAD.WIDE.U32 R6, R6, -0x326172a9, RZ ;  /* 0xcd9e8d5706067825 */ /* 0x000fe200078e00ff */
[----:B------:R-:W1:Y:S01]  /*8180*/  MUFU.EX2 R144, R108 ;  /* 0x0000006c00907308 */ /* 0x000e620000000800 */
[----:B------:R-:W-:Y:S01]  /*8190*/  STL.64 [R1+0x18], R90 ;  /* 0x0000185a01007387 */ /* 0x000fe20000100a00 */
[----:B------:R-:W-:Y:S01]  /*81a0*/  PRMT R141, R17, 0x5410, R16 ;  /* 0x00005410118d7816 */ /* 0x000fe20000000010 */
[----:B------:R-:W-:Y:S01]  /*81b0*/  IMAD.WIDE.U32 R248, R0, -0x326172a9, RZ ;  /* 0xcd9e8d5700f87825 */ /* 0x000fe200078e00ff */
[----:B------:R-:W-:-:S03]  /*81c0*/  LOP3.LUT R0, R24, 0xffff, RZ, 0xc0, !PT ;  /* 0x0000ffff18007812 */ /* 0x000fc600078ec0ff */
[----:B------:R-:W-:Y:S01]  /*81d0*/  @!P2 HFMA2.BF16_V2 R135, -RZ.H0_H0, RZ.H0_H0, -R16.H0_H0 ;  /* 0x200000ffff87a231 */ /* 0x000fe20000340910 */
[----:B------:R-:W-:Y:S01]  /*81e0*/  LOP3.LUT R10, R9, R128, R6, 0x96, !PT ;  /* 0x00000080090a7212 */ /* 0x000fe200078e9606 */
[----:B------:R-:W-:Y:S01]  /*81f0*/  FADD.FTZ R9, R179, R71 ;  /* 0x00000047b3097221 */ /* 0x000fe20000010000 */
[----:B------:R-:W-:Y:S01]  /*8200*/  LOP3.LUT R4, R7, R153, R248, 0x96, !PT ;  /* 0x0000009907047212 */ /* 0x000fe200078e96f8 */
[----:B------:R-:W-:Y:S01]  /*8210*/  IMAD.MOV.U32 R179, RZ, RZ, R163 ;  /* 0x000000ffffb37224 */ /* 0x000fe200078e00a3 */
[----:B------:R-:W-:Y:S01]  /*8220*/  SHF.R.U32.HI R3, RZ, 0x8, R0 ;  /* 0x00000008ff037819 */ /* 0x000fe20000011600 */
[----:B------:R-:W-:Y:S01]  /*8230*/  IMAD.WIDE.U32 R10, R10, -0x2daee0ad, RZ ;  /* 0xd2511f530a0a7825 */ /* 0x000fe200078e00ff */
[----:B------:R-:W-:-:S03]  /*8240*/  LOP3.LUT R0, R24, 0xff, RZ, 0xc0, !PT ;  /* 0x000000ff18007812 */ /* 0x000fc600078ec0ff */
[----:B------:R-:W-:Y:S01]  /*8250*/  FADD.FTZ R71, R181, R9 ;  /* 0x00000009b5477221 */ /* 0x000fe20000010000 */
[----:B------:R-:W-:Y:S02]  /*8260*/  @!P0 PRMT R17, R134, 0x5410, RZ ;  /* 0x0000541086118816 */ /* 0x000fe400000000ff */
[----:B------:R-:W-:Y:S01]  /*8270*/  ISETP.GE.U32.AND P0, PT, R192, R5, PT ;  /* 0x00000005c000720c */ /* 0x000fe20003f06070 */
[----:B------:R-:W-:Y:S01]  /*8280*/  IMAD.WIDE.U32 R4, R4, -0x2daee0ad, RZ ;  /* 0xd2511f5304047825 */ /* 0x000fe200078e00ff */
[----:B------:R-:W-:Y:S01]  /*8290*/  PRMT R83, R0, 0x5410, R3 ;  /* 0x0000541000537816 */ /* 0x000fe20000000003 */
[----:B------:R-:W-:Y:S01]  /*82a0*/  MUFU.EX2 R134, R117 ;  /* 0x0000007500867308 */ /* 0x000fe20000000800 */
[----:B------:R-:W-:Y:S02]  /*82b0*/  SHF.R.U32.HI R0, RZ, 0x10, R24 ;  /* 0x00000010ff007819 */ /* 0x000fe40000011618 */
[----:B------:R-:W-:Y:S02]  /*82c0*/  LOP3.LUT R7, R5, R163, R14, 0x96, !PT ;  /* 0x000000a305077212 */ /* 0x000fe400078e960e */
[----:B------:R-:W-:Y:S01]  /*82d0*/  SHF.R.U32.HI R5, RZ, 0x18, R24 ;  /* 0x00000018ff057819 */ /* 0x000fe20000011618 */
[----:B------:R-:W-:Y:S01]  /*82e0*/  FADD.FTZ R24, R180, R62 ;  /* 0x0000003eb4187221 */ /* 0x000fe20000010000 */
[----:B------:R-:W-:Y:S01]  /*82f0*/  LOP3.LUT R3, R0, 0xff, RZ, 0xc0, !PT ;  /* 0x000000ff00037812 */ /* 0x000fe200078ec0ff */
[----:B------:R-:W-:Y:S01]  /*8300*/  IMAD.WIDE.U32 R6, R7, -0x326172a9, RZ ;  /* 0xcd9e8d5707067825 */ /* 0x000fe200078e00ff */
[----:B------:R-:W-:-:S02]  /*8310*/  LOP3.LUT R4, R11, R170, R4, 0x96, !PT ;  /* 0x000000aa0b047212 */ /* 0x000fc400078e9604 */
[----:B------:R-:W-:Y:S01]  /*8320*/  PRMT R74, R3, 0x5410, R5 ;  /* 0x00005410034a7816 */ /* 0x000fe20000000005 */
[----:B------:R-:W-:Y:S01]  /*8330*/  IMAD.MOV.U32 R180, RZ, RZ, R170 ;  /* 0x000000ffffb47224 */ /* 0x000fe200078e00aa */
[----:B------:R-:W-:Y:S01]  /*8340*/  SHF.R.U32.HI R0, RZ, 0x8, R30 ;  /* 0x00000008ff007819 */ /* 0x000fe2000001161e */
[----:B------:R-:W-:Y:S01]  /*8350*/  IMAD.WIDE.U32 R4, R4, -0x326172a9, RZ ;  /* 0xcd9e8d5704047825 */ /* 0x000fe200078e00ff */
[----:B------:R-:W-:Y:S02]  /*8360*/  LOP3.LUT R8, R7, R212, R8, 0x96, !PT ;  /* 0x000000d407087212 */ /* 0x000fe400078e9608 */
[----:B------:R-:W-:Y:S01]  /*8370*/  PRMT R92, R31, 0x5410, R0 ;  /* 0x000054101f5c7816 */ /* 0x000fe20000000000 */
[----:B------:R-:W-:Y:S01]  /*8380*/  IMAD.SHL.U32 R30, R169, 0x40, RZ ;  /* 0x00000040a91e7824 */ /* 0x000fe200078e00ff */
[----:B------:R-:W-:Y:S01]  /*8390*/  LOP3.LUT R14, R5, R158, R6, 0x96, !PT ;  /* 0x0000009e050e7212 */ /* 0x000fe200078e9606 */
[----:B------:R-:W-:Y:S01]  /*83a0*/  IMAD.MOV.U32 R62, RZ, RZ, R212 ;  /* 0x000000ffff3e7224 */ /* 0x000fe200078e00d4 */
[----:B------:R-:W-:Y:S01]  /*83b0*/  LOP3.LUT R0, R4, 0xffff, RZ, 0xc0, !PT ;  /* 0x0000ffff04007812 */ /* 0x000fe200078ec0ff */
[----:B------:R-:W-:Y:S01]  /*83c0*/  IMAD.WIDE R30, R30, 0x2, R34 ;  /* 0x000000021e1e7825 */ /* 0x000fe200078e0222 */
[----:B------:R-:W-:-:S02]  /*83d0*/  LOP3.LUT R5, R32, 0xff, RZ, 0xc0, !PT ;  /* 0x000000ff20057812 */ /* 0x000fc400078ec0ff */
[----:B------:R-:W-:Y:S01]  /*83e0*/  SHF.R.U32.HI R3, RZ, 0x8, R0 ;  /* 0x00000008ff037819 */ /* 0x000fe20000011600 */
[----:B------:R-:W-:Y:S01]  /*83f0*/  IMAD.SHL.U32 R32, R169, 0x8, RZ ;  /* 0x00000008a9207824 */ /* 0x000fe200078e00ff */
[----:B------:R-:W-:Y:S02]  /*8400*/  LOP3.LUT R0, R4, 0xff, RZ, 0xc0, !PT ;  /* 0x000000ff04007812 */ /* 0x000fe400078ec0ff */
[--C-:B------:R-:W-:Y:S02]  /*8410*/  SHF.R.U32.HI R6, RZ, 0x10, R4.reuse ;  /* 0x00000010ff067819 */ /* 0x100fe40000011604 */
[----:B------:R-:W-:Y:S02]  /*8420*/  SHF.R.U32.HI R7, RZ, 0x18, R4 ;  /* 0x00000018ff077819 */ /* 0x000fe40000011604 */
[----:B------:R-:W-:Y:S01]  /*8430*/  PRMT R87, R5, 0x5410, R33 ;  /* 0x0000541005577816 */ /* 0x000fe20000000021 */
[----:B------:R-:W-:Y:S01]  /*8440*/  IMAD.WIDE.U32 R4, R8, -0x2daee0ad, RZ ;  /* 0xd2511f5308047825 */ /* 0x000fe200078e00ff */
[----:B------:R-:W-:-:S02]  /*8450*/  PRMT R61, R0, 0x5410, R3 ;  /* 0x00005410003d7816 */ /* 0x000fc40000000003 */
[----:B-1----:R-:W-:Y:S01]  /*8460*/  F2FP.BF16.F32.PACK_AB R11, R217, R144 ;  /* 0x00000090d90b723e */ /* 0x002fe200000010ff */
[----:B------:R-:W-:Y:S01]  /*8470*/  IMAD.WIDE R32, R32, 0x2, R34 ;  /* 0x0000000220207825 */ /* 0x000fe200078e0222 */
[----:B------:R-:W-:Y:S02]  /*8480*/  LOP3.LUT R0, R4, 0xffff, RZ, 0xc0, !PT ;  /* 0x0000ffff04007812 */ /* 0x000fe400078ec0ff */
[----:B------:R-:W-:Y:S01]  /*8490*/  LOP3.LUT R15, R5, R167, R10, 0x96, !PT ;  /* 0x000000a7050f7212 */ /* 0x000fe200078e960a */
[----:B------:R-:W-:Y:S01]  /*84a0*/  @!P4 HFMA2.BF16_V2 R137, -RZ.H0_H0, RZ.H0_H0, -R11.H0_H0 ;  /* 0x200000ffff89c231 */ /* 0x000fe2000034090b */
[----:B------:R-:W-:Y:S01]  /*84b0*/  SHF.R.U32.HI R3, RZ, 0x8, R0 ;  /* 0x00000008ff037819 */ /* 0x000fe20000011600 */
[----:B------:R-:W-:Y:S01]  /*84c0*/  ST.E.U16 desc[UR4][R32.64], R81 ;  /* 0x0000005120007985 */ /* 0x000fe2000c101504 */
[----:B------:R-:W-:Y:S02]  /*84d0*/  LOP3.LUT R5, R6, 0xff, RZ, 0xc0, !PT ;  /* 0x000000ff06057812 */ /* 0x000fe400078ec0ff */
[----:B------:R-:W-:Y:S01]  /*84e0*/  LOP3.LUT R0, R4, 0xff, RZ, 0xc0, !PT ;  /* 0x000000ff04007812 */ /* 0x000fe200078ec0ff */
[----:B------:R-:W-:Y:S01]  /*84f0*/  ST.E.U16 desc[UR4][R32.64+0x2], R82 ;  /* 0x0000025220007985 */ /* 0x000fe2000c101504 */
[----:B------:R-:W-:-:S02]  /*8500*/  SHF.R.U32.HI R6, RZ, 0x10, R4 ;  /* 0x00000010ff067819 */ /* 0x000fc40000011604 */
[----:B------:R-:W-:Y:S01]  /*8510*/  PRMT R86, R0, 0x5410, R3 ;  /* 0x0000541000567816 */ /* 0x000fe20000000003 */
[----:B------:R1:W-:Y:S01]  /*8520*/  ST.E.U16 desc[UR4][R30.64+0x2], R28 ;  /* 0x0000021c1e007985 */ /* 0x0003e2000c101504 */
[----:B------:R-:W-:Y:S02]  /*8530*/  SHF.R.U32.HI R4, RZ, 0x18, R4 ;  /* 0x00000018ff047819 */ /* 0x000fe40000011604 */
[----:B------:R-:W-:Y:S01]  /*8540*/  LOP3.LUT R0, R6, 0xff, RZ, 0xc0, !PT ;  /* 0x000000ff06007812 */ /* 0x000fe200078ec0ff */
[----:B------:R2:W-:Y:S01]  /*8550*/  ST.E.U16 desc[UR4][R30.64], R29 ;  /* 0x0000001d1e007985 */ /* 0x0005e2000c101504 */
[----:B------:R-:W-:Y:S01]  /*8560*/  PRMT R58, R5, 0x5410, R7 ;  /* 0x00005410053a7816 */ /* 0x000fe20000000007 */
[----:B------:R-:W-:Y:S01]  /*8570*/  FADD.FTZ R5, R114, R60 ;  /* 0x0000003c72057221 */ /* 0x000fe20000010000 */
[----:B------:R-:W-:Y:S02]  /*8580*/  PRMT R60, R0, 0x5410, R4 ;  /* 0x00005410003c7816 */ /* 0x000fe40000000004 */
[C---:B------:R-:W-:Y:S01]  /*8590*/  LOP3.LUT R0, R12.reuse, 0xffff, RZ, 0xc0, !PT ;  /* 0x0000ffff0c007812 */ /* 0x040fe200078ec0ff */
[----:B------:R-:W-:Y:S01]  /*85a0*/  FADD.FTZ R105, R99, R5 ;  /* 0x0000000563697221 */ /* 0x000fe20000010000 */
[----:B------:R-:W-:Y:S01]  /*85b0*/  LOP3.LUT R3, R12, 0xff, RZ, 0xc0, !PT ;  /* 0x000000ff0c037812 */ /* 0x000fe200078ec0ff */
[----:B------:R-:W-:Y:S01]  /*85c0*/  FADD.FTZ R99, R182, R24 ;  /* 0x00000018b6637221 */ /* 0x000fe20000010000 */
[----:B------:R-:W-:-:S02]  /*85d0*/  SHF.R.U32.HI R0, RZ, 0x8, R0 ;  /* 0x00000008ff007819 */ /* 0x000fc40000011600 */
[----:B------:R-:W-:Y:S02]  /*85e0*/  @!P2 PRMT R16, R135, 0x5410, RZ ;  /* 0x000054108710a816 */ /* 0x000fe400000000ff */
[C---:B------:R-:W-:Y:S01]  /*85f0*/  PRMT R10, R11.reuse, 0x7632, R10 ;  /* 0x000076320b0a7816 */ /* 0x040fe2000000000a */
[----:B------:R-:W3:Y:S01]  /*8600*/  MUFU.EX2 R135, R119 ;  /* 0x0000007700877308 */ /* 0x000ee20000000800 */
[----:B------:R-:W-:Y:S02]  /*8610*/  ISETP.GE.U32.AND P2, PT, R192, R3, PT ;  /* 0x00000003c000720c */ /* 0x000fe40003f46070 */
[----:B------:R-:W-:Y:S01]  /*8620*/  LOP3.LUT R0, R0, 0xffff, RZ, 0xc0, !PT ;  /* 0x0000ffff00007812 */ /* 0x000fe200078ec0ff */
[----:B------:R-:W-:Y:S01]  /*8630*/  @!P1 HFMA2.BF16_V2 R136, -RZ.H0_H0, RZ.H0_H0, -R10.H0_H0 ;  /* 0x200000ffff889231 */ /* 0x000fe2000034090a */
[----:B------:R-:W-:Y:S02]  /*8640*/  PRMT R133, R11, 0x5410, R10 ;  /* 0x000054100b857816 */ /* 0x000fe4000000000a */
[----:B------:R-:W-:-:S02]  /*8650*/  @!P4 PRMT R11, R137, 0x5410, RZ ;  /* 0x00005410890bc816 */ /* 0x000fc400000000ff */
[----:B------:R-:W-:Y:S01]  /*8660*/  ISETP.GE.U32.AND P4, PT, R192, R0, PT ;  /* 0x00000000c000720c */ /* 0x000fe20003f86070 */
[----:B-1----:R-:W-:Y:S01]  /*8670*/  IMAD R28, R169, 0x48, RZ ;  /* 0x00000048a91c7824 */ /* 0x002fe200078e02ff */
[----:B------:R-:W-:Y:S02]  /*8680*/  LOP3.LUT R0, R77, 0xff, RZ, 0xc0, !PT ;  /* 0x000000ff4d007812 */ /* 0x000fe400078ec0ff */
[----:B------:R-:W-:Y:S01]  /*8690*/  F2FP.BF16.F32.PACK_AB R7, R229, R230 ;  /* 0x000000e6e507723e */ /* 0x000fe200000010ff */
[----:B--2---:R-:W-:Y:S01]  /*86a0*/  IMAD.WIDE R28, R28, 0x2, R34 ;  /* 0x000000021c1c7825 */ /* 0x004fe200078e0222 */
[----:B------:R-:W-:Y:S02]  /*86b0*/  @!P1 PRMT R10, R136, 0x5410, RZ ;  /* 0x00005410880a9816 */ /* 0x000fe400000000ff */
[----:B------:R-:W-:Y:S01]  /*86c0*/  ISETP.GE.U32.AND P1, PT, R192, R0, PT ;  /* 0x00000000c000720c */ /* 0x000fe20003f26070 */
[----:B------:R-:W-:Y:S01]  /*86d0*/  @!P2 HFMA2.BF16_V2 R139, -RZ.H0_H0, RZ.H0_H0, -R7.H0_H0 ;  /* 0x200000ffff8ba231 */ /* 0x000fe20000340907 */
[----:B------:R-:W-:Y:S01]  /*86e0*/  SHF.R.U32.HI R0, RZ, 0x8, R79 ;  /* 0x00000008ff007819 */ /* 0x000fe2000001164f */
[----:B------:R-:W-:Y:S01]  /*86f0*/  ST.E.U16 desc[UR4][R28.64], R43 ;  /* 0x0000002b1c007985 */ /* 0x000fe2000c101504 */
[----:B------:R-:W-:-:S02]  /*8700*/  PRMT R6, R7, 0x7632, R6 ;  /* 0x0000763207067816 */ /* 0x000fc40000000006 */
[----:B------:R-:W-:Y:S01]  /*8710*/  LOP3.LUT R0, R0, 0xffff, RZ, 0xc0, !PT ;  /* 0x0000ffff00007812 */ /* 0x000fe200078ec0ff */
[----:B------:R-:W-:Y:S01]  /*8720*/  ST.E.U16 desc[UR4][R28.64+0x2], R42 ;  /* 0x0000022a1c007985 */ /* 0x000fe2000c101504 */
[----:B------:R-:W-:Y:S01]  /*8730*/  PRMT R132, R7, 0x5410, R6 ;  /* 0x0000541007847816 */ /* 0x000fe20000000006 */
[----:B------:R-:W-:Y:S01]  /*8740*/  @!P4 HFMA2.BF16_V2 R138, -RZ.H0_H0, RZ.H0_H0, -R6.H0_H0 ;  /* 0x200000ffff8ac231 */ /* 0x000fe20000340906 */
[----:B------:R-:W-:Y:S01]  /*8750*/  @!P2 PRMT R7, R139, 0x5410, RZ ;  /* 0x000054108b07a816 */ /* 0x000fe200000000ff */
[----:B------:R-:W-:Y:S01]  /*8760*/  ST.E.U16 desc[UR4][R34.64+0x10], R80 ;  /* 0x0000105022007985 */ /* 0x000fe2000c101504 */
[----:B------:R-:W-:Y:S02]  /*8770*/  ISETP.GE.U32.AND P2, PT, R192, R0, PT ;  /* 0x00000000c000720c */ /* 0x000fe40003f46070 */
[----:B------:R-:W-:Y:S01]  /*8780*/  SHF.R.U32.HI R0, RZ, 0x18, R13 ;  /* 0x00000018ff007819 */ /* 0x000fe2000001160d */
[----:B------:R-:W-:Y:S01]  /*8790*/  ST.E.U16 desc[UR4][R34.64+0x12], R78 ;  /* 0x0000124e22007985 */ /* 0x000fe2000c101504 */
[----:B------:R-:W-:-:S02]  /*87a0*/  F2FP.BF16.F32.PACK_AB R3, R227, R228 ;  /* 0x000000e4e303723e */ /* 0x000fc400000010ff */
[----:B------:R-:W-:Y:S01]  /*87b0*/  @!P4 PRMT R6, R138, 0x5410, RZ ;  /* 0x000054108a06c816 */ /* 0x000fe200000000ff */
[----:B------:R-:W-:Y:S01]  /*87c0*/  ST.E.U16 desc[UR4][R32.64+0x10], R75 ;  /* 0x0000104b20007985 */ /* 0x000fe2000c101504 */
[----:B------:R-:W-:Y:S01]  /*87d0*/  SHF.R.U32.HI R4, RZ, 0x10, R13 ;  /* 0x00000010ff047819 */ /* 0x000fe2000001160d */
[----:B------:R-:W-:Y:S01]  /*87e0*/  @!P3 HFMA2.BF16_V2 R140, -RZ.H0_H0, RZ.H0_H0, -R3.H0_H0 ;  /* 0x200000ffff8cb231 */ /* 0x000fe20000340903 */
[----:B------:R-:W-:Y:S01]  /*87f0*/  ISETP.GE.U32.AND P4, PT, R192, R0, PT ;  /* 0x00000000c000720c */ /* 0x000fe20003f86070 */
[----:B------:R-:W-:Y:S01]  /*8800*/  ST.E.U16 desc[UR4][R32.64+0x12], R76 ;  /* 0x0000124c20007985 */ /* 0x000fe2000c101504 */
[C---:B------:R-:W-:Y:S02]  /*8810*/  PRMT R0, R3.reuse, 0x7632, R0 ;  /* 0x0000763203007816 */ /* 0x040fe40000000000 */
[----:B------:R-:W-:Y:S01]  /*8820*/  LOP3.LUT R4, R4, 0xff, RZ, 0xc0, !PT ;  /* 0x000000ff04047812 */ /* 0x000fe200078ec0ff */
[----:B------:R-:W-:Y:S01]  /*8830*/  ST.E.U16 desc[UR4][R30.64+0x10], R41 ;  /* 0x000010291e007985 */ /* 0x000fe2000c101504 */
[----:B------:R-:W-:Y:S01]  /*8840*/  PRMT R127, R3, 0x5410, R0 ;  /* 0x00005410037f7816 */ /* 0x000fe20000000000 */
[----:B------:R-:W-:Y:S01]  /*8850*/  @!P2 HFMA2.BF16_V2 R142, -RZ.H0_H0, RZ.H0_H0, -R0.H0_H0 ;  /* 0x200000ffff8ea231 */ /* 0x000fe20000340900 */
[----:B------:R-:W-:Y:S01]  /*8860*/  @!P3 PRMT R3, R140, 0x5410, RZ ;  /* 0x000054108c03b816 */ /* 0x000fe200000000ff */
[----:B------:R-:W-:Y:S01]  /*8870*/  ST.E.U16 desc[UR4][R30.64+0x12], R40 ;  /* 0x000012281e007985 */ /* 0x000fe2000c101504 */
[----:B------:R-:W-:Y:S01]  /*8880*/  ISETP.GE.U32.AND P3, PT, R192, R4, PT ;  /* 0x00000004c000720c */ /* 0x000fe20003f66070 */
[----:B------:R-:W-:Y:S01]  /*8890*/  IMAD.MOV.U32 R140, RZ, RZ, R153 ;  /* 0x000000ffff8c7224 */ /* 0x000fe200078e0099 */
[----:B------:R-:W-:Y:S01]  /*88a0*/  F2FP.BF16.F32.PACK_AB R5, R226, R225 ;  /* 0x000000e1e205723e */ /* 0x000fe200000010ff */
[----:B------:R-:W-:Y:S01]  /*88b0*/  ST.E.U16 desc[UR4][R28.64+0x10], R39 ;  /* 0x000010271c007985 */ /* 0x000fe2000c101504 */
[----:B------:R-:W-:-:S02]  /*88c0*/  SHF.R.U32.HI R4, RZ, 0x18, R12 ;  /* 0x00000018ff047819 */ /* 0x000fc4000001160c */
[----:B------:R-:W-:Y:S01]  /*88d0*/  @!P2 PRMT R0, R142, 0x5410, RZ ;  /* 0x000054108e00a816 */ /* 0x000fe200000000ff */
[----:B------:R-:W-:Y:S01]  /*88e0*/  @!P1 HFMA2.BF16_V2 R143, -RZ.H0_H0, RZ.H0_H0, -R5.H0_H0 ;  /* 0x200000ffff8f9231 */ /* 0x000fe20000340905 */
[----:B------:R-:W-:Y:S01]  /*88f0*/  SHF.R.U32.HI R8, RZ, 0x10, R12 ;  /* 0x00000010ff087819 */ /* 0x000fe2000001160c */
[----:B------:R-:W-:Y:S01]  /*8900*/  ST.E.U16 desc[UR4][R28.64+0x12], R38 ;  /* 0x000012261c007985 */ /* 0x000fe2000c101504 */
[----:B------:R-:W-:Y:S01]  /*8910*/  ISETP.GE.U32.AND P2, PT, R192, R4, PT ;  /* 0x00000004c000720c */ /* 0x000fe20003f46070 */
[----:B------:R-:W-:Y:S01]  /*8920*/  IMAD.MOV.U32 R142, RZ, RZ, R213 ;  /* 0x000000ffff8e7224 */ /* 0x000fe200078e00d5 */
[----:B------:R-:W-:Y:S01]  /*8930*/  PRMT R4, R5, 0x7632, R4 ;  /* 0x0000763205047816 */ /* 0x000fe20000000004 */
[----:B------:R-:W-:Y:S01]  /*8940*/  ST.E.U16 desc[UR4][R34.64+0x20], R73 ;  /* 0x0000204922007985 */ /* 0x000fe2000c101504 */
[----:B------:R-:W-:Y:S02]  /*8950*/  LOP3.LUT R8, R8, 0xff, RZ, 0xc0, !PT ;  /* 0x000000ff08087812 */ /* 0x000fe400078ec0ff */
[----:B---3--:R-:W-:Y:S01]  /*8960*/  F2FP.BF16.F32.PACK_AB R13, R135, R134 ;  /* 0x00000086870d723e */ /* 0x008fe200000010ff */
[----:B------:R-:W-:Y:S01]  /*8970*/  ST.E.U16 desc[UR4][R34.64+0x22], R72 ;  /* 0x0000224822007985 */ /* 0x000fe2000c101504 */
[----:B------:R-:W-:Y:S01]  /*8980*/  PRMT R126, R5, 0x5410, R4 ;  /* 0x00005410057e7816 */ /* 0x000fe20000000004 */
[----:B------:R-:W-:Y:S01]  /*8990*/  @!P0 HFMA2.BF16_V2 R146, -RZ.H0_H0, RZ.H0_H0, -R4.H0_H0 ;  /* 0x200000ffff928231 */ /* 0x000fe20000340904 */
[----:B------:R-:W-:Y:S01]  /*89a0*/  @!P1 PRMT R5, R143, 0x5410, RZ ;  /* 0x000054108f059816 */ /* 0x000fe200000000ff */
[----:B------:R-:W-:Y:S01]  /*89b0*/  @!P3 HFMA2.BF16_V2 R147, -RZ.H0_H0, RZ.H0_H0, -R13.H0_H0 ;  /* 0x200000ffff93b231 */ /* 0x000fe2000034090d */
[----:B------:R-:W-:Y:S01]  /*89c0*/  ISETP.GE.U32.AND P1, PT, R192, R8, PT ;  /* 0x00000008c000720c */ /* 0x000fe20003f26070 */
[----:B------:R1:W-:Y:S01]  /*89d0*/  ST.E.U16 desc[UR4][R32.64+0x20], R69 ;  /* 0x0000204520007985 */ /* 0x0003e2000c101504 */
[C---:B------:R-:W-:Y:S01]  /*89e0*/  PRMT R12, R13.reuse, 0x7632, R12 ;  /* 0x000076320d0c7816 */ /* 0x040fe2000000000c */
[----:B------:R-:W-:Y:S01]  /*89f0*/  IMAD.MOV.U32 R143, RZ, RZ, R188 ;  /* 0x000000ffff8f7224 */ /* 0x000fe200078e00bc */
[----:B------:R-:W-:Y:S01]  /*8a00*/  F2FP.BF16.F32.PACK_AB R9, R224, R223 ;  /* 0x000000dfe009723e */ /* 0x000fe200000010ff */
[----:B------:R-:W-:Y:S01]  /*8a10*/  ST.E.U16 desc[UR4][R32.64+0x22], R70 ;  /* 0x0000224620007985 */ /* 0x000fe2000c101504 */
[----:B------:R-:W-:Y:S01]  /*8a20*/  PRMT R124, R13, 0x5410, R12 ;  /* 0x000054100d7c7816 */ /* 0x000fe2000000000c */
[----:B------:R-:W-:Y:S01]  /*8a30*/  @!P4 HFMA2.BF16_V2 R150, -RZ.H0_H0, RZ.H0_H0, -R12.H0_H0 ;  /* 0x200000ffff96c231 */ /* 0x000fe2000034090c */
[----:B------:R-:W-:Y:S01]  /*8a40*/  PRMT R8, R9, 0x7632, R8 ;  /* 0x0000763209087816 */ /* 0x000fe20000000008 */
[----:B------:R-:W-:Y:S01]  /*8a50*/  ST.E.U16 desc[UR4][R30.64+0x20], R37 ;  /* 0x000020251e007985 */ /* 0x000fe2000c101504 */
[----:B------:R-:W-:Y:S01]  /*8a60*/  @!P3 PRMT R13, R147, 0x5410, RZ ;  /* 0x00005410930db816 */ /* 0x000fe200000000ff */
[----:B------:R-:W-:Y:S01]  /*8a70*/  IMAD.MOV.U32 R147, RZ, RZ, R91 ;  /* 0x000000ffff937224 */ /* 0x000fe200078e005b */
[----:B------:R-:W-:Y:S01]  /*8a80*/  @!P4 PRMT R12, R150, 0x5410, RZ ;  /* 0x00005410960cc816 */ /* 0x000fe200000000ff */
[----:B------:R-:W-:Y:S01]  /*8a90*/  ST.E.U16 desc[UR4][R30.64+0x22], R36 ;  /* 0x000022241e007985 */ /* 0x000fe2000c101504 */
[----:B------:R-:W-:Y:S01]  /*8aa0*/  @!P1 HFMA2.BF16_V2 R149, -RZ.H0_H0, RZ.H0_H0, -R9.H0_H0 ;  /* 0x200000ffff959231 */ /* 0x000fe20000340909 */
[----:B------:R-:W-:Y:S01]  /*8ab0*/  PRMT R125, R9, 0x5410, R8 ;  /* 0x00005410097d7816 */ /* 0x000fe20000000008 */
[----:B------:R-:W-:Y:S01]  /*8ac0*/  @!P2 HFMA2.BF16_V2 R148, -RZ.H0_H0, RZ.H0_H0, -R8.H0_H0 ;  /* 0x200000ffff94a231 */ /* 0x000fe20000340908 */
[----:B------:R-:W-:Y:S01]  /*8ad0*/  ST.E.U16 desc[UR4][R28.64+0x20], R27 ;  /* 0x0000201b1c007985 */ /* 0x000fe2000c101504 */
[----:B------:R-:W-:Y:S01]  /*8ae0*/  @!P0 PRMT R4, R146, 0x5410, RZ ;  /* 0x0000541092048816 */ /* 0x000fe200000000ff */
[----:B------:R-:W-:Y:S01]  /*8af0*/  IMAD.MOV.U32 R146, RZ, RZ, R90 ;  /* 0x000000ffff927224 */ /* 0x000fe200078e005a */
[----:B------:R-:W-:Y:S01]  /*8b00*/  @!P1 PRMT R9, R149, 0x5410, RZ ;  /* 0x0000541095099816 */ /* 0x000fe200000000ff */
[----:B------:R-:W-:Y:S01]  /*8b10*/  ST.E.U16 desc[UR4][R28.64+0x22], R26 ;  /* 0x0000221a1c007985 */ /* 0x000fe2000c101504 */
[----:B------:R-:W-:Y:S01]  /*8b20*/  @!P2 PRMT R8, R148, 0x5410, RZ ;  /* 0x000054109408a816 */ /* 0x000fe200000000ff */
[----:B------:R-:W-:-:S02]  /*8b30*/  IMAD.MOV.U32 R148, RZ, RZ, R88 ;  /* 0x000000ffff947224 */ /* 0x000fc400078e0058 */
[----:B------:R-:W-:Y:S01]  /*8b40*/  ST.E.U16 desc[UR4][R34.64+0x30], R68 ;  /* 0x0000304422007985 */ /* 0x000fe2000c101504 */
[----:B------:R-:W-:Y:S01]  /*8b50*/  IMAD.MOV.U32 R149, RZ, RZ, R89 ;  /* 0x000000ffff957224 */ /* 0x000fe200078e0059 */
[----:B-1----:R-:W-:Y:S02]  /*8b60*/  PRMT R69, R192, 0x7054, R192 ;  /* 0x00007054c0457816 */ /* 0x002fe400000000c0 */
[----:B------:R-:W-:Y:S01]  /*8b70*/  ST.E.U16 desc[UR4][R34.64+0x32], R67 ;  /* 0x0000324322007985 */ /* 0x000fe2000c101504 */
[----:B------:R-:W-:-:S03]  /*8b80*/  IMAD R188, R2, 0x2, R174 ;  /* 0x0000000202bc7824 */ /* 0x000fc600078e02ae */
[----:B------:R-:W-:Y:S04]  /*8b90*/  ST.E.U16 desc[UR4][R32.64+0x30], R65 ;  /* 0x0000304120007985 */ /* 0x000fe8000c101504 */
        /* <DEDUP_REMOVED lines=19> */
[----:B------:R1:W-:Y:S04]  /*8cd0*/  ST.E.U16 desc[UR4][R28.64+0x50], R11 ;  /* 0x0000500b1c007985 */ /* 0x0003e8000c101504 */
[----:B------:R2:W-:Y:S04]  /*8ce0*/  ST.E.U16 desc[UR4][R28.64+0x52], R10 ;  /* 0x0000520a1c007985 */ /* 0x0005e8000c101504 */
[----:B------:R-:W-:Y:S04]  /*8cf0*/  ST.E.U16 desc[UR4][R34.64+0x60], R51 ;  /* 0x0000603322007985 */ /* 0x000fe8000c101504 */
[----:B------:R-:W-:Y:S04]  /*8d00*/  ST.E.U16 desc[UR4][R34.64+0x62], R50 ;  /* 0x0000623222007985 */ /* 0x000fe8000c101504 */
[----:B------:R-:W-:Y:S04]  /*8d10*/  ST.E.U16 desc[UR4][R32.64+0x60], R48 ;  /* 0x0000603020007985 */ /* 0x000fe8000c101504 */
[----:B------:R-:W-:Y:S04]  /*8d20*/  ST.E.U16 desc[UR4][R32.64+0x62], R49 ;  /* 0x0000623120007985 */ /* 0x000fe8000c101504 */
[----:B------:R3:W-:Y:S01]  /*8d30*/  ST.E.U16 desc[UR4][R30.64+0x60], R7 ;  /* 0x000060071e007985 */ /* 0x0007e2000c101504 */
[----:B-1----:R-:W-:-:S03]  /*8d40*/  LOP3.LUT R11, R25, 0xff, RZ, 0xc0, !PT ;  /* 0x000000ff190b7812 */ /* 0x002fc600078ec0ff */
[----:B------:R-:W-:Y:S01]  /*8d50*/  ST.E.U16 desc[UR4][R30.64+0x62], R6 ;  /* 0x000062061e007985 */ /* 0x000fe2000c101504 */
[----:B--2---:R-:W-:-:S03]  /*8d60*/  SHF.R.U32.HI R10, RZ, 0x18, R25 ;  /* 0x00000018ff0a7819 */ /* 0x004fc60000011619 */
[----:B------:R1:W-:Y:S04]  /*8d70*/  ST.E.U16 desc[UR4][R28.64+0x60], R9 ;  /* 0x000060091c007985 */ /* 0x0003e8000c101504 */
[----:B------:R2:W-:Y:S04]  /*8d80*/  ST.E.U16 desc[UR4][R28.64+0x62], R8 ;  /* 0x000062081c007985 */ /* 0x0005e8000c101504 */
[----:B------:R-:W-:Y:S04]  /*8d90*/  ST.E.U16 desc[UR4][R34.64+0x70], R47 ;  /* 0x0000702f22007985 */ /* 0x000fe8000c101504 */
[----:B------:R-:W-:Y:S04]  /*8da0*/  ST.E.U16 desc[UR4][R34.64+0x72], R46 ;  /* 0x0000722e22007985 */ /* 0x000fe8000c101504 */
[----:B------:R-:W-:Y:S01]  /*8db0*/  ST.E.U16 desc[UR4][R32.64+0x70], R45 ;  /* 0x0000702d20007985 */ /* 0x000fe2000c101504 */
[----:B---3--:R-:W-:-:S03]  /*8dc0*/  SHF.R.U32.HI R7, RZ, 0x18, R14 ;  /* 0x00000018ff077819 */ /* 0x008fc6000001160e */
[----:B------:R-:W-:Y:S04]  /*8dd0*/  ST.E.U16 desc[UR4][R32.64+0x72], R44 ;  /* 0x0000722c20007985 */ /* 0x000fe8000c101504 */
[----:B------:R3:W-:Y:S01]  /*8de0*/  ST.E.U16 desc[UR4][R30.64+0x70], R3 ;  /* 0x000070031e007985 */ /* 0x0007e2000c101504 */
[----:B-1----:R-:W-:-:S03]  /*8df0*/  LOP3.LUT R9, R14, 0xff, RZ, 0xc0, !PT ;  /* 0x000000ff0e097812 */ /* 0x002fc600078ec0ff */
[----:B------:R1:W-:Y:S01]  /*8e00*/  ST.E.U16 desc[UR4][R30.64+0x72], R0 ;  /* 0x000072001e007985 */ /* 0x0003e2000c101504 */
[----:B--2---:R-:W-:-:S03]  /*8e10*/  SHF.R.U32.HI R8, RZ, 0x10, R14 ;  /* 0x00000010ff087819 */ /* 0x004fc6000001160e */
[----:B------:R2:W-:Y:S04]  /*8e20*/  ST.E.U16 desc[UR4][R28.64+0x70], R5 ;  /* 0x000070051c007985 */ /* 0x0005e8000c101504 */
[----:B------:R4:W-:Y:S04]  /*8e30*/  ST.E.U16 desc[UR4][R28.64+0x72], R4 ;  /* 0x000072041c007985 */ /* 0x0009e8000c101504 */
[----:B------:R-:W5:Y:S04]  /*8e40*/  LDSM.16.MT88.4 R88, [R174+0x9000] ;  /* 0x00900000ae58783b */ /* 0x000f680000004200 */
[----:B------:R-:W-:Y:S04]  /*8e50*/  LDSM.16.MT88.4 R108, [R188+0x9000] ;  /* 0x00900000bc6c783b */ /* 0x000fe80000004200 */
[----:B------:R-:W-:Y:S01]  /*8e60*/  LDSM.16.MT88.4 R76, [R188+0x9400] ;  /* 0x00940000bc4c783b */ /* 0x000fe20000004200 */
[----:B---3--:R-:W-:-:S03]  /*8e70*/  SHF.R.U32.HI R3, RZ, 0x10, R25 ;  /* 0x00000010ff037819 */ /* 0x008fc60000011619 */
[----:B------:R-:W3:Y:S01]  /*8e80*/  LDSM.16.MT88.4 R116, [R188+0xa000] ;  /* 0x00a00000bc74783b */ /* 0x000ee20000004200 */
[----:B-1----:R-:W-:-:S03]  /*8e90*/  LOP3.LUT R0, R25, 0xffff, RZ, 0xc0, !PT ;  /* 0x0000ffff19007812 */ /* 0x002fc600078ec0ff */
[----:B------:R-:W-:Y:S01]  /*8ea0*/  LDSM.16.MT88.4 R52, [R174+0xb000] ;  /* 0x00b00000ae34783b */ /* 0x000fe20000004200 */
[----:B--2---:R-:W-:Y:S02]  /*8eb0*/  LOP3.LUT R5, R14, 0xffff, RZ, 0xc0, !PT ;  /* 0x0000ffff0e057812 */ /* 0x004fe400078ec0ff */
[----:B------:R-:W-:Y:S02]  /*8ec0*/  SHF.R.U32.HI R6, RZ, 0x8, R0 ;  /* 0x00000008ff067819 */ /* 0x000fe40000011600 */
[----:B----4-:R-:W-:Y:S02]  /*8ed0*/  LOP3.LUT R4, R3, 0xff, RZ, 0xc0, !PT ;  /* 0x000000ff03047812 */ /* 0x010fe400078ec0ff */
[----:B------:R-:W-:Y:S02]  /*8ee0*/  SHF.R.U32.HI R3, RZ, 0x8, R5 ;  /* 0x00000008ff037819 */ /* 0x000fe40000011605 */
[----:B------:R-:W-:Y:S02]  /*8ef0*/  LOP3.LUT R0, R8, 0xff, RZ, 0xc0, !PT ;  /* 0x000000ff08007812 */ /* 0x000fe400078ec0ff */
[----:B------:R-:W-:-:S02]  /*8f00*/  PRMT R9, R9, 0x5410, R3 ;  /* 0x0000541009097816 */ /* 0x000fc40000000003 */
[--C-:B------:R-:W-:Y:S02]  /*8f10*/  HSET2.LE.AND R3, R74, R69.reuse, PT ;  /* 0x000000454a037233 */ /* 0x100fe40003803000 */
[----:B------:R-:W-:Y:S01]  /*8f20*/  PRMT R7, R0, 0x5410, R7 ;  /* 0x0000541000077816 */ /* 0x000fe20000000007 */
[----:B------:R-:W-:Y:S01]  /*8f30*/  LDSM.16.MT88.4 R72, [R174+0xa400] ;  /* 0x00a40000ae48783b */ /* 0x000fe20000004200 */
[--C-:B------:R-:W-:Y:S02]  /*8f40*/  HSET2.LE.AND R2, R9, R69.reuse, PT ;  /* 0x0000004509027233 */ /* 0x100fe40003803000 */
[----:B------:R-:W-:Y:S02]  /*8f50*/  LOP3.LUT R25, R165, R3, RZ, 0xc0, !PT ;  /* 0x00000003a5197212 */ /* 0x000fe400078ec0ff */
[--C-:B------:R-:W-:Y:S02]  /*8f60*/  HSET2.LE.AND R3, R7, R69.reuse, PT ;  /* 0x0000004507037233 */ /* 0x100fe40003803000 */
[----:B------:R-:W-:-:S02]  /*8f70*/  HSET2.LE.AND R0, R83, R69, PT ;  /* 0x0000004553007233 */ /* 0x000fc40003803000 */
[----:B------:R-:W-:Y:S01]  /*8f80*/  LDSM.16.MT88.4 R80, [R174+0x9400] ;  /* 0x00940000ae50783b */ /* 0x000fe20000004200 */
[----:B------:R-:W-:Y:S02]  /*8f90*/  LOP3.LUT R20, R113, R2, RZ, 0xc0, !PT ;  /* 0x0000000271147212 */ /* 0x000fe400078ec0ff */
[----:B------:R-:W-:Y:S02]  /*8fa0*/  LOP3.LUT R21, R112, R3, RZ, 0xc0, !PT ;  /* 0x0000000370157212 */ /* 0x000fe400078ec0ff */
[----:B------:R-:W1:Y:S01]  /*8fb0*/  LDSM.16.MT88.4 R112, [R174+0xa000] ;  /* 0x00a00000ae70783b */ /* 0x000e620000004200 */
[----:B------:R-:W-:Y:S02]  /*8fc0*/  PRMT R10, R4, 0x5410, R10 ;  /* 0x00005410040a7816 */ /* 0x000fe4000000000a */
[--C-:B------:R-:W-:Y:S02]  /*8fd0*/  HSET2.LE.AND R4, R94, R69.reuse, PT ;  /* 0x000000455e047233 */ /* 0x100fe40003803000 */
[----:B------:R-:W-:-:S02]  /*8fe0*/  HSET2.LE.AND R5, R93, R69, PT ;  /* 0x000000455d057233 */ /* 0x000fc40003803000 */
[----:B------:R-:W-:Y:S02]  /*8ff0*/  LOP3.LUT R24, R168, R0, RZ, 0xc0, !PT ;  /* 0x00000000a8187212 */ /* 0x000fe400078ec0ff */
[----:B------:R-:W-:Y:S02]  /*9000*/  LOP3.LUT R26, R162, R4, RZ, 0xc0, !PT ;  /* 0x00000004a21a7212 */ /* 0x000fe400078ec0ff */
[----:B------:R-:W-:Y:S02]  /*9010*/  LOP3.LUT R27, R159, R5, RZ, 0xc0, !PT ;  /* 0x000000059f1b7212 */ /* 0x000fe400078ec0ff */
[--C-:B------:R-:W-:Y:S02]  /*9020*/  HSET2.LE.AND R0, R58, R69.reuse, PT ;  /* 0x000000453a007233 */ /* 0x100fe40003803000 */
[----:B------:R-:W-:Y:S02]  /*9030*/  LOP3.LUT R4, R15, 0xffff, RZ, 0xc0, !PT ;  /* 0x0000ffff0f047812 */ /* 0x000fe400078ec0ff */
[----:B------:R-:W-:Y:S01]  /*9040*/  PRMT R11, R11, 0x5410, R6 ;  /* 0x000054100b0b7816 */ /* 0x000fe20000000006 */
[----:B-----5:R-:W-:Y:S01]  /*9050*/  HMMA.16816.F32.BF16 R36, R24, R88, RZ ;  /* 0x000000581824723c */ /* 0x020fe200000418ff */
[----:B------:R-:W-:-:S02]  /*9060*/  HSET2.LE.AND R6, R61, R69, PT ;  /* 0x000000453d067233 */ /* 0x000fc40003803000 */
[----:B------:R-:W-:Y:S02]  /*9070*/  LOP3.LUT R23, R98, R0, RZ, 0xc0, !PT ;  /* 0x0000000062177212 */ /* 0x000fe400078ec0ff */
[----:B------:R-:W-:Y:S01]  /*9080*/  LOP3.LUT R5, R15, 0xff, RZ, 0xc0, !PT ;  /* 0x000000ff0f057812 */ /* 0x000fe200078ec0ff */
[----:B---3--:R-:W-:Y:S01]  /*9090*/  HMMA.16816.F32.BF16 R44, R24, R116, RZ ;  /* 0x00000074182c723c */ /* 0x008fe200000418ff */
[----:B------:R-:W-:Y:S02]  /*90a0*/  SHF.R.U32.HI R2, RZ, 0x8, R4 ;  /* 0x00000008ff027819 */ /* 0x000fe40000011604 */
[----:B------:R-:W-:Y:S02]  /*90b0*/  SHF.R.U32.HI R0, RZ, 0x10, R15 ;  /* 0x00000010ff007819 */ /* 0x000fe4000001160f */
[----:B------:R-:W-:Y:S02]  /*90c0*/  LOP3.LUT R22, R97, R6, RZ, 0xc0, !PT ;  /* 0x0000000661167212 */ /* 0x000fe400078ec0ff */
[----:B------:R-:W-:-:S02]  /*90d0*/  PRMT R6, R5, 0x5410, R2 ;  /* 0x0000541005067816 */ /* 0x000fc40000000002 */
[----:B------:R-:W-:Y:S02]  /*90e0*/  SHF.R.U32.HI R5, RZ, 0x18, R15 ;  /* 0x00000018ff057819 */ /* 0x000fe4000001160f */
[----:B------:R-:W-:Y:S01]  /*90f0*/  LOP3.LUT R4, R0, 0xff, RZ, 0xc0, !PT ;  /* 0x000000ff00047812 */ /* 0x000fe200078ec0ff */
[C---:B------:R-:W-:Y:S01]  /*9100*/  HMMA.16816.F32.BF16 R12, R20.reuse, R88, RZ ;  /* 0x00000058140c723c */ /* 0x040fe200000418ff */
[--C-:B------:R-:W-:Y:S02]  /*9110*/  HSET2.LE.AND R0, R11, R69.reuse, PT ;  /* 0x000000450b007233 */ /* 0x100fe40003803000 */
[----:B------:R-:W-:Y:S02]  /*9120*/  PRMT R5, R4, 0x5410, R5 ;  /* 0x0000541004057816 */ /* 0x000fe40000000005 */
[----:B------:R-:W-:Y:S01]  /*9130*/  HSET2.LE.AND R2, R10, R69, PT ;  /* 0x000000450a027233 */ /* 0x000fe20003803000 */
[----:B-1----:R-:W-:Y:S01]  /*9140*/  HMMA.16816.F32.BF16 R40, R20, R112, RZ ;  /* 0x000000701428723c */ /* 0x002fe200000418ff */
[----:B------:R-:W-:-:S02]  /*9150*/  LOP3.LUT R16, R166, R0, RZ, 0xc0, !PT ;  /* 0x00000000a6107212 */ /* 0x000fc400078ec0ff */
[--C-:B------:R-:W-:Y:S02]  /*9160*/  HSET2.LE.AND R3, R92, R69.reuse, PT ;  /* 0x000000455c037233 */ /* 0x100fe40003803000 */
[--C-:B------:R-:W-:Y:S01]  /*9170*/  HSET2.LE.AND R0, R87, R69.reuse, PT ;  /* 0x0000004557007233 */ /* 0x100fe20003803000 */
[----:B------:R-:W-:Y:S01]  /*9180*/  HMMA.16816.F32.BF16 R48, R20, R116, RZ ;  /* 0x000000741430723c */ /* 0x000fe200000418ff */
[--C-:B------:R-:W-:Y:S02]  /*9190*/  HSET2.LE.AND R4, R6, R69.reuse, PT ;  /* 0x0000004506047233 */ /* 0x100fe40003803000 */
[----:B------:R-:W-:Y:S02]  /*91a0*/  HSET2.LE.AND R5, R5, R69, PT ;  /* 0x0000004505057233 */ /* 0x000fe40003803000 */
[----:B------:R-:W-:Y:S02]  /*91b0*/  LOP3.LUT R17, R164, R2, RZ, 0xc0, !PT ;  /* 0x00000002a4117212 */ /* 0x000fe400078ec0ff */
[----:B------:R-:W-:-:S02]  /*91c0*/  LOP3.LUT R18, R161, R3, RZ, 0xc0, !PT ;  /* 0x00000003a1127212 */ /* 0x000fc400078ec0ff */
[----:B------:R-:W-:Y:S02]  /*91d0*/  LOP3.LUT R19, R160, R0, RZ, 0xc0, !PT ;  /* 0x00000000a0137212 */ /* 0x000fe400078ec0ff */
[----:B------:R-:W-:Y:S02]  /*91e0*/  LOP3.LUT R8, R120, R4, RZ, 0xc0, !PT ;  /* 0x0000000478087212 */ /* 0x000fe400078ec0ff */
[----:B------:R-:W-:Y:S02]  /*91f0*/  LOP3.LUT R9, R104, R5, RZ, 0xc0, !PT ;  /* 0x0000000568097212 */ /* 0x000fe400078ec0ff */
[----:B------:R-:W-:Y:S01]  /*9200*/  HMMA.16816.F32.BF16 R4, R20, R108, RZ ;  /* 0x0000006c1404723c */ /* 0x000fe200000418ff */
[--C-:B------:R-:W-:Y:S02]  /*9210*/  HSET2.LE.AND R2, R86, R69.reuse, PT ;  /* 0x0000004556027233 */ /* 0x100fe40003803000 */
[----:B------:R-:W-:Y:S01]  /*9220*/  HSET2.LE.AND R3, R60, R69, PT ;  /* 0x000000453c037233 */ /* 0x000fe20003803000 */
[----:B------:R-:W1:Y:S02]  /*9230*/  LDSM.16.MT88.4 R84, [R188+0xa400] ;  /* 0x00a40000bc54783b */ /* 0x000e640000004200 */
[----:B------:R-:W-:Y:S01]  /*9240*/  HMMA.16816.F32.BF16 R168, R16, R80, R36 ;  /* 0x0000005010a8723c */ /* 0x000fe20000041824 */
[----:B------:R-:W-:-:S02]  /*9250*/  LOP3.LUT R10, R96, R2, RZ, 0xc0, !PT ;  /* 0x00000002600a7212 */ /* 0x000fc400078ec0ff */
[----:B------:R-:W-:Y:S02]  /*9260*/  LOP3.LUT R11, R95, R3, RZ, 0xc0, !PT ;  /* 0x000000035f0b7212 */ /* 0x000fe400078ec0ff */
[----:B------:R-:W-:Y:S01]  /*9270*/  LOP3.LUT R2, R152, R155, RZ, 0x3c, !PT ;  /* 0x0000009b98027212 */ /* 0x000fe200078e3cff */
[----:B------:R-:W-:Y:S04]  /*9280*/  HMMA.16816.F32.BF16 R36, R24, R112, RZ ;  /* 0x000000701824723c */ /* 0x000fe800000418ff */
[----:B------:R-:W-:Y:S02]  /*9290*/  IMAD.WIDE.U32 R2, R2, -0x326172a9, RZ ;  /* 0xcd9e8d5702027825 */ /* 0x000fe400078e00ff */
[----:B------:R-:W-:Y:S03]  /*92a0*/  HMMA.16816.F32.BF16 R136, R8, R80, R12 ;  /* 0x000000500888723c */ /* 0x000fe6000004180c */
[----:B------:R-:W-:-:S02]  /*92b0*/  LOP3.LUT R0, R3, R185, R214, 0x96, !PT ;  /* 0x000000b903007212 */ /* 0x000fc400078e96d6 */
[----:B------:R-:W-:Y:S01]  /*92c0*/  LOP3.LUT R3, R3, R185, R186, 0x96, !PT ;  /* 0x000000b903037212 */ /* 0x000fe200078e96ba */
[----:B------:R-:W-:Y:S06]  /*92d0*/  HMMA.16816.F32.BF16 R12, R24, R108, RZ ;  /* 0x0000006c180c723c */ /* 0x000fec00000418ff */
[----:B------:R-:W-:Y:S06]  /*92e0*/  HMMA.16816.F32.BF16 R128, R8, R76, R4 ;  /* 0x0000004c0880723c */ /* 0x000fec0000041804 */
[----:B------:R-:W-:Y:S01]  /*92f0*/  HMMA.16816.F32.BF16 R152, R16, R72, R36 ;  /* 0x000000481098723c */ /* 0x000fe20000041824 */
[-CC-:B------:R-:W-:Y:S01]  /*9300*/  LOP3.LUT R7, R209, R184.reuse, R2.reuse, 0x96, !PT ;  /* 0x000000b8d1077212 */ /* 0x180fe200078e9602 */
[----:B------:R-:W-:Y:S01]  /*9310*/  IMAD.WIDE.U32 R4, R0, -0x2daee0ad, RZ ;  /* 0xd2511f5300047825 */ /* 0x000fe200078e00ff */
[----:B------:R-:W-:-:S03]  /*9320*/  LOP3.LUT R6, R249, R184, R2, 0x96, !PT ;  /* 0x000000b8f9067212 */ /* 0x000fc600078e9602 */
[----:B------:R-:W-:Y:S01]  /*9330*/  HMMA.16816.F32.BF16 R120, R8, R72, R40 ;  /* 0x000000480878723c */ /* 0x000fe20000041828 */
[----:B------:R-:W-:-:S04]  /*9340*/  IMAD.WIDE.U32 R36, R7, -0x2daee0ad, RZ ;  /* 0xd2511f5307247825 */ /* 0x000fc800078e00ff */
[----:B------:R-:W-:Y:S01]  /*9350*/  IMAD.WIDE.U32 R2, R3, -0x2daee0ad, RZ ;  /* 0xd2511f5303027825 */ /* 0x000fe200078e00ff */
[C---:B------:R-:W-:Y:S03]  /*9360*/  HMMA.16816.F32.BF16 R160, R16.reuse, R76, R12 ;  /* 0x0000004c10a0723c */ /* 0x040fe6000004180c */
[----:B------:R-:W-:Y:S01]  /*9370*/  IMAD.WIDE.U32 R40, R6, -0x2daee0ad, RZ ;  /* 0xd2511f5306287825 */ /* 0x000fe200078e00ff */
[-C--:B------:R-:W-:Y:S02]  /*9380*/  LOP3.LUT R6, R5, R143.reuse, R148, 0x96, !PT ;  /* 0x0000008f05067212 */ /* 0x080fe400078e9694 */
[-C--:B------:R-:W-:Y:S01]  /*9390*/  LOP3.LUT R5, R37, R142.reuse, R4, 0x96, !PT ;  /* 0x0000008e25057212 */ /* 0x080fe200078e9604 */
[----:B-1----:R-:W-:Y:S01]  /*93a0*/  HMMA.16816.F32.BF16 R212, R16, R84, R44 ;  /* 0x0000005410d4723c */ /* 0x002fe2000004182c */
[----:B------:R-:W-:Y:S02]  /*93b0*/  LOP3.LUT R4, R3, R143, R146, 0x96, !PT ;  /* 0x0000008f03047212 */ /* 0x000fe400078e9692 */
[----:B------:R-:W-:Y:S01]  /*93c0*/  LOP3.LUT R0, R41, R142, R2, 0x96, !PT ;  /* 0x0000008e29007212 */ /* 0x000fe200078e9602 */
[----:B------:R-:W-:-:S02]  /*93d0*/  IMAD.WIDE.U32 R2, R6, -0x326172a9, RZ ;  /* 0xcd9e8d5706027825 */ /* 0x000fc400078e00ff */
[----:B------:R-:W-:Y:S02]  /*93e0*/  HMMA.16816.F32.BF16 R184, R8, R84, R48 ;  /* 0x0000005408b8723c */ /* 0x000fe40000041830 */
[----:B------:R-:W-:Y:S01]  /*93f0*/  IMAD.WIDE.U32 R14, R5, -0x326172a9, RZ ;  /* 0xcd9e8d57050e7825 */ /* 0x000fe200078e00ff */
[----:B------:R-:W-:-:S03]  /*9400*/  LOP3.LUT R6, R3, R140, R208, 0x96, !PT ;  /* 0x0000008c03067212 */ /* 0x000fc600078e96d0 */
[----:B------:R-:W-:Y:S01]  /*9410*/  IMAD.WIDE.U32 R38, R0, -0x326172a9, RZ ;  /* 0xcd9e8d5700267825 */ /* 0x000fe200078e00ff */
[----:B------:R-:W-:-:S03]  /*9420*/  LOP3.LUT R5, R15, R56, R2, 0x96, !PT ;  /* 0x000000380f057212 */ /* 0x000fc600078e9602 */
[----:B------:R-:W-:-:S04]  /*9430*/  IMAD.WIDE.U32 R2, R4, -0x326172a9, RZ ;  /* 0xcd9e8d5704027825 */ /* 0x000fc800078e00ff */
[----:B------:R-:W-:Y:S01]  /*9440*/  IMAD.WIDE.U32 R12, R5, -0x2daee0ad, RZ ;  /* 0xd2511f53050c7825 */ /* 0x000fe200078e00ff */
[----:B------:R-:W-:Y:S02]  /*9450*/  LOP3.LUT R4, R3, R140, R248, 0x96, !PT ;  /* 0x0000008c03047212 */ /* 0x000fe400078e96f8 */
[----:B------:R-:W-:Y:S01]  /*9460*/  LOP3.LUT R0, R39, R56, R2, 0x96, !PT ;  /* 0x0000003827007212 */ /* 0x000fe200078e9602 */
[----:B------:R-:W-:-:S05]  /*9470*/  IMAD.WIDE.U32 R2, R6, -0x2daee0ad, RZ ;  /* 0xd2511f5306027825 */ /* 0x000fca00078e00ff */
[----:B------:R-:W-:Y:S01]  /*9480*/  LOP3.LUT R6, R3, R179, R36, 0x96, !PT ;  /* 0x000000b303067212 */ /* 0x000fe200078e9624 */
[----:B------:R-:W-:Y:S01]  /*9490*/  IMAD.WIDE.U32 R36, R0, -0x2daee0ad, RZ ;  /* 0xd2511f5300247825 */ /* 0x000fe200078e00ff */
[----:B------:R-:W-:-:S03]  /*94a0*/  LOP3.LUT R5, R13, R180, R2, 0x96, !PT ;  /* 0x000000b40d057212 */ /* 0x000fc600078e9602 */
[----:B------:R-:W-:-:S04]  /*94b0*/  IMAD.WIDE.U32 R2, R4, -0x2daee0ad, RZ ;  /* 0xd2511f5304027825 */ /* 0x000fc800078e00ff */
[----:B------:R-:W-:Y:S01]  /*94c0*/  IMAD.WIDE.U32 R6, R6, -0x326172a9, RZ ;  /* 0xcd9e8d5706067825 */ /* 0x000fe200078e00ff */
[----:B------:R-:W-:Y:S02]  /*94d0*/  LOP3.LUT R4, R3, R179, R40, 0x96, !PT ;  /* 0x000000b303047212 */ /* 0x000fe400078e9628 */
[----:B------:R-:W-:Y:S01]  /*94e0*/  LOP3.LUT R0, R37, R180, R2, 0x96, !PT ;  /* 0x000000b425007212 */ /* 0x000fe200078e9602 */
[----:B------:R-:W-:Y:S01]  /*94f0*/  IMAD.WIDE.U32 R2, R5, -0x326172a9, RZ ;  /* 0xcd9e8d5705027825 */ /* 0x000fe200078e00ff */
[----:B------:R-:W-:-:S03]  /*9500*/  LOP3.LUT R7, R7, R62, R14, 0x96, !PT ;  /* 0x0000003e07077212 */ /* 0x000fc600078e960e */
[----:B------:R-:W-:Y:S01]  /*9510*/  IMAD.WIDE.U32 R4, R4, -0x326172a9, RZ ;  /* 0xcd9e8d5704047825 */ /* 0x000fe200078e00ff */
[----:B------:R-:W-:Y:S02]  /*9520*/  LOP3.LUT R6, R3, R158, R6, 0x96, !PT ;  /* 0x0000009e03067212 */ /* 0x000fe400078e9606 */
[C---:B------:R-:W-:Y:S02]  /*9530*/  LOP3.LUT R13, R2.reuse, 0xffff, RZ, 0xc0, !PT ;  /* 0x0000ffff020d7812 */ /* 0x040fe400078ec0ff */
[----:B------:R-:W-:Y:S02]  /*9540*/  LOP3.LUT R37, R2, 0xff, RZ, 0xc0, !PT ;  /* 0x000000ff02257812 */ /* 0x000fe400078ec0ff */
[--C-:B------:R-:W-:Y:S02]  /*9550*/  SHF.R.U32.HI R15, RZ, 0x10, R2.reuse ;  /* 0x00000010ff0f7819 */ /* 0x100fe40000011602 */
[----:B------:R-:W-:Y:S01]  /*9560*/  SHF.R.U32.HI R14, RZ, 0x18, R2 ;  /* 0x00000018ff0e7819 */ /* 0x000fe20000011602 */
[----:B------:R-:W-:Y:S01]  /*9570*/  IMAD.WIDE.U32 R2, R0, -0x326172a9, RZ ;  /* 0xcd9e8d5700027825 */ /* 0x000fe200078e00ff */
[----:B------:R-:W-:-:S02]  /*9580*/  LOP3.LUT R0, R5, R62, R38, 0x96, !PT ;  /* 0x0000003e05007212 */ /* 0x000fc400078e9626 */
[----:B------:R-:W-:Y:S02]  /*9590*/  SHF.R.U32.HI R13, RZ, 0x8, R13 ;  /* 0x00000008ff0d7819 */ /* 0x000fe4000001160d */
[----:B------:R-:W-:Y:S02]  /*95a0*/  LOP3.LUT R4, R3, R158, R4, 0x96, !PT ;  /* 0x0000009e03047212 */ /* 0x000fe400078e9604 */
[C---:B------:R-:W-:Y:S02]  /*95b0*/  LOP3.LUT R41, R2.reuse, 0xffff, RZ, 0xc0, !PT ;  /* 0x0000ffff02297812 */ /* 0x040fe400078ec0ff */
[----:B------:R-:W-:Y:S02]  /*95c0*/  LOP3.LUT R43, R2, 0xff, RZ, 0xc0, !PT ;  /* 0x000000ff022b7812 */ /* 0x000fe400078ec0ff */
[--C-:B------:R-:W-:Y:S02]  /*95d0*/  SHF.R.U32.HI R42, RZ, 0x10, R2.reuse ;  /* 0x00000010ff2a7819 */ /* 0x100fe40000011602 */
[----:B------:R-:W-:Y:S01]  /*95e0*/  SHF.R.U32.HI R44, RZ, 0x18, R2 ;  /* 0x00000018ff2c7819 */ /* 0x000fe20000011602 */
[----:B------:R-:W-:Y:S01]  /*95f0*/  IMAD.WIDE.U32 R2, R7, -0x2daee0ad, RZ ;  /* 0xd2511f5307027825 */ /* 0x000fe200078e00ff */
[----:B------:R-:W-:-:S02]  /*9600*/  LOP3.LUT R5, R15, 0xff, RZ, 0xc0, !PT ;  /* 0x000000ff0f057812 */ /* 0x000fc400078ec0ff */
[----:B------:R-:W-:Y:S02]  /*9610*/  PRMT R68, R37, 0x5410, R13 ;  /* 0x0000541025447816 */ /* 0x000fe4000000000d */
[----:B------:R-:W-:Y:S02]  /*9620*/  PRMT R67, R5, 0x5410, R14 ;  /* 0x0000541005437816 */ /* 0x000fe4000000000e */
[----:B------:R-:W-:Y:S02]  /*9630*/  LOP3.LUT R5, R3, R167, R12, 0x96, !PT ;  /* 0x000000a703057212 */ /* 0x000fe400078e960c */
[C---:B------:R-:W-:Y:S02]  /*9640*/  LOP3.LUT R13, R2.reuse, 0xffff, RZ, 0xc0, !PT ;  /* 0x0000ffff020d7812 */ /* 0x040fe400078ec0ff */
[----:B------:R-:W-:Y:S02]  /*9650*/  LOP3.LUT R37, R2, 0xff, RZ, 0xc0, !PT ;  /* 0x000000ff02257812 */ /* 0x000fe400078ec0ff */
[----:B------:R-:W-:-:S02]  /*9660*/  SHF.R.U32.HI R15, RZ, 0x10, R2 ;  /* 0x00000010ff0f7819 */ /* 0x000fc40000011602 */
[----:B------:R-:W-:Y:S01]  /*9670*/  SHF.R.U32.HI R14, RZ, 0x18, R2 ;  /* 0x00000018ff0e7819 */ /* 0x000fe20000011602 */
[----:B------:R-:W-:Y:S01]  /*9680*/  IMAD.WIDE.U32 R2, R0, -0x2daee0ad, RZ ;  /* 0xd2511f5300027825 */ /* 0x000fe200078e00ff */
[----:B------:R-:W-:Y:S02]  /*9690*/  SHF.R.U32.HI R7, RZ, 0x10, R6 ;  /* 0x00000010ff077819 */ /* 0x000fe40000011606 */
[----:B------:R-:W-:Y:S02]  /*96a0*/  LOP3.LUT R12, R6, 0xff, RZ, 0xc0, !PT ;  /* 0x000000ff060c7812 */ /* 0x000fe400078ec0ff */
[----:B------:R-:W-:Y:S02]  /*96b0*/  LOP3.LUT R0, R3, R167, R36, 0x96, !PT ;  /* 0x000000a703007212 */ /* 0x000fe400078e9624 */
[C---:B------:R-:W-:Y:S02]  /*96c0*/  LOP3.LUT R36, R2.reuse, 0xffff, RZ, 0xc0, !PT ;  /* 0x0000ffff02247812 */ /* 0x040fe400078ec0ff */
[----:B------:R-:W-:-:S02]  /*96d0*/  LOP3.LUT R40, R2, 0xff, RZ, 0xc0, !PT ;  /* 0x000000ff02287812 */ /* 0x000fc400078ec0ff */
[--C-:B------:R-:W-:Y:S02]  /*96e0*/  SHF.R.U32.HI R39, RZ, 0x10, R2.reuse ;  /* 0x00000010ff277819 */ /* 0x100fe40000011602 */
[----:B------:R-:W-:Y:S02]  /*96f0*/  SHF.R.U32.HI R38, RZ, 0x18, R2 ;  /* 0x00000018ff267819 */ /* 0x000fe40000011602 */
[----:B------:R-:W-:Y:S02]  /*9700*/  LOP3.LUT R2, R6, 0xffff, RZ, 0xc0, !PT ;  /* 0x0000ffff06027812 */ /* 0x000fe400078ec0ff */
[----:B------:R-:W-:Y:S02]  /*9710*/  SHF.R.U32.HI R6, RZ, 0x18, R6 ;  /* 0x00000018ff067819 */ /* 0x000fe40000011606 */
[----:B------:R-:W-:Y:S02]  /*9720*/  SHF.R.U32.HI R3, RZ, 0x8, R2 ;  /* 0x00000008ff037819 */ /* 0x000fe40000011602 */
[----:B------:R-:W-:-:S02]  /*9730*/  LOP3.LUT R2, R7, 0xff, RZ, 0xc0, !PT ;  /* 0x000000ff07027812 */ /* 0x000fc400078ec0ff */
[----:B------:R-:W-:Y:S02]  /*9740*/  PRMT R66, R12, 0x5410, R3 ;  /* 0x000054100c427816 */ /* 0x000fe40000000003 */
[----:B------:R-:W-:Y:S02]  /*9750*/  PRMT R65, R2, 0x5410, R6 ;  /* 0x0000541002417816 */ /* 0x000fe40000000006 */
[----:B------:R-:W-:Y:S02]  /*9760*/  LOP3.LUT R2, R15, 0xff, RZ, 0xc0, !PT ;  /* 0x000000ff0f027812 */ /* 0x000fe400078ec0ff */
[----:B------:R-:W-:Y:S02]  /*9770*/  SHF.R.U32.HI R3, RZ, 0x8, R13 ;  /* 0x00000008ff037819 */ /* 0x000fe4000001160d */
[----:B------:R-:W-:Y:S02]  /*9780*/  PRMT R61, R2, 0x5410, R14 ;  /* 0x00005410023d7816 */ /* 0x000fe4000000000e */
[----:B------:R-:W-:Y:S01]  /*9790*/  LOP3.LUT R2, R4, 0xffff, RZ, 0xc0, !PT ;  /* 0x0000ffff04027812 */ /* 0x000fe200078ec0ff */
[----:B------:R-:W-:Y:S01]  /*97a0*/  HMMA.16816.F32.BF16 R12, R24, R52, RZ ;  /* 0x00000034180c723c */ /* 0x000fe200000418ff */
[----:B------:R-:W-:-:S02]  /*97b0*/  PRMT R62, R37, 0x5410, R3 ;  /* 0x00005410253e7816 */ /* 0x000fc40000000003 */
[----:B------:R-:W-:Y:S02]  /*97c0*/  SHF.R.U32.HI R3, RZ, 0x8, R2 ;  /* 0x00000008ff037819 */ /* 0x000fe40000011602 */
[----:B------:R-:W-:Y:S02]  /*97d0*/  LOP3.LUT R2, R4, 0xff, RZ, 0xc0, !PT ;  /* 0x000000ff04027812 */ /* 0x000fe400078ec0ff */
[----:B------:R-:W-:Y:S02]  /*97e0*/  LOP3.LUT R6, R42, 0xff, RZ, 0xc0, !PT ;  /* 0x000000ff2a067812 */ /* 0x000fe400078ec0ff */
[----:B------:R-:W-:Y:S02]  /*97f0*/  PRMT R60, R2, 0x5410, R3 ;  /* 0x00005410023c7816 */ /* 0x000fe40000000003 */
[----:B------:R-:W-:Y:S02]  /*9800*/  SHF.R.U32.HI R2, RZ, 0x10, R4 ;  /* 0x00000010ff027819 */ /* 0x000fe40000011604 */
[----:B------:R-:W-:-:S02]  /*9810*/  PRMT R63, R6, 0x5410, R44 ;  /* 0x00005410063f7816 */ /* 0x000fc4000000002c */
[----:B------:R-:W-:Y:S01]  /*9820*/  SHF.R.U32.HI R6, RZ, 0x18, R4 ;  /* 0x00000018ff067819 */ /* 0x000fe20000011604 */
[----:B------:R-:W-:Y:S01]  /*9830*/  LDSM.16.MT88.4 R44, [R188+0xb000] ;  /* 0x00b00000bc2c783b */ /* 0x000fe20000004200 */
[----:B------:R-:W-:Y:S02]  /*9840*/  LOP3.LUT R4, R2, 0xff, RZ, 0xc0, !PT ;  /* 0x000000ff02047812 */ /* 0x000fe400078ec0ff */
[----:B------:R-:W-:Y:S02]  /*9850*/  LOP3.LUT R2, R39, 0xff, RZ, 0xc0, !PT ;  /* 0x000000ff27027812 */ /* 0x000fe400078ec0ff */
[----:B------:R-:W-:Y:S02]  /*9860*/  SHF.R.U32.HI R7, RZ, 0x8, R41 ;  /* 0x00000008ff077819 */ /* 0x000fe40000011629 */
[----:B------:R-:W-:Y:S01]  /*9870*/  SHF.R.U32.HI R3, RZ, 0x8, R36 ;  /* 0x00000008ff037819 */ /* 0x000fe20000011624 */
[----:B------:R-:W-:Y:S01]  /*9880*/  FADD.FTZ R36, R183, R71 ;  /* 0x00000047b7247221 */ /* 0x000fe20000010000 */
[----:B------:R-:W-:-:S02]  /*9890*/  PRMT R50, R2, 0x5410, R38 ;  /* 0x0000541002327816 */ /* 0x000fc40000000026 */
[----:B------:R-:W-:Y:S02]  /*98a0*/  LOP3.LUT R2, R5, 0xffff, RZ, 0xc0, !PT ;  /* 0x0000ffff05027812 */ /* 0x000fe400078ec0ff */
[----:B------:R-:W-:Y:S02]  /*98b0*/  PRMT R64, R43, 0x5410, R7 ;  /* 0x000054102b407816 */ /* 0x000fe40000000007 */
[----:B------:R-:W-:Y:S02]  /*98c0*/  PRMT R49, R40, 0x5410, R3 ;  /* 0x0000541028317816 */ /* 0x000fe40000000003 */
[----:B------:R-:W-:Y:S01]  /*98d0*/  SHF.R.U32.HI R3, RZ, 0x8, R2 ;  /* 0x00000008ff037819 */ /* 0x000fe20000011602 */
[----:B------:R-:W1:Y:S01]  /*98e0*/  LDSM.16.MT88.4 R40, [R174+0xb400] ;  /* 0x00b40000ae28783b */ /* 0x000e620000004200 */
[----:B------:R-:W-:Y:S02]  /*98f0*/  LOP3.LUT R2, R5, 0xff, RZ, 0xc0, !PT ;  /* 0x000000ff05027812 */ /* 0x000fe400078ec0ff */
[----:B------:R-:W-:-:S02]  /*9900*/  SHF.R.U32.HI R7, RZ, 0x18, R5 ;  /* 0x00000018ff077819 */ /* 0x000fc40000011605 */
[----:B------:R-:W-:Y:S02]  /*9910*/  PRMT R58, R2, 0x5410, R3 ;  /* 0x00005410023a7816 */ /* 0x000fe40000000003 */
[----:B------:R-:W-:Y:S02]  /*9920*/  SHF.R.U32.HI R3, RZ, 0x10, R5 ;  /* 0x00000010ff037819 */ /* 0x000fe40000011605 */
[----:B------:R-:W-:Y:S02]  /*9930*/  LOP3.LUT R2, R0, 0xffff, RZ, 0xc0, !PT ;  /* 0x0000ffff00027812 */ /* 0x000fe400078ec0ff */
[----:B------:R-:W-:Y:S02]  /*9940*/  SHF.R.U32.HI R5, RZ, 0x10, R0 ;  /* 0x00000010ff057819 */ /* 0x000fe40000011600 */
[----:B------:R-:W-:Y:S02]  /*9950*/  PRMT R59, R4, 0x5410, R6 ;  /* 0x00005410043b7816 */ /* 0x000fe40000000006 */
[----:B------:R-:W-:-:S02]  /*9960*/  LOP3.LUT R6, R0, 0xff, RZ, 0xc0, !PT ;  /* 0x000000ff00067812 */ /* 0x000fc400078ec0ff */
[----:B------:R-:W-:Y:S02]  /*9970*/  SHF.R.U32.HI R4, RZ, 0x18, R0 ;  /* 0x00000018ff047819 */ /* 0x000fe40000011600 */
[----:B------:R-:W-:Y:S02]  /*9980*/  LOP3.LUT R3, R3, 0xff, RZ, 0xc0, !PT ;  /* 0x000000ff03037812 */ /* 0x000fe400078ec0ff */
[----:B------:R-:W-:Y:S02]  /*9990*/  SHF.R.U32.HI R2, RZ, 0x8, R2 ;  /* 0x00000008ff027819 */ /* 0x000fe40000011602 */
[----:B------:R-:W-:Y:S02]  /*99a0*/  LOP3.LUT R0, R5, 0xff, RZ, 0xc0, !PT ;  /* 0x000000ff05007812 */ /* 0x000fe400078ec0ff */
[----:B------:R-:W-:Y:S01]  /*99b0*/  PRMT R57, R3, 0x5410, R7 ;  /* 0x0000541003397816 */ /* 0x000fe20000000007 */
[----:B------:R-:W-:Y:S01]  /*99c0*/  FADD.FTZ R3, R238, R99 ;  /* 0x00000063ee037221 */ /* 0x000fe20000010000 */
[----:B------:R-:W-:Y:S01]  /*99d0*/  PRMT R56, R6, 0x5410, R2 ;  /* 0x0000541006387816 */ /* 0x000fe20000000002 */
[----:B------:R-:W-:Y:S01]  /*99e0*/  FADD.FTZ R2, R157, R106 ;  /* 0x0000006a9d027221 */ /* 0x000fe20000010000 */
[----:B------:R-:W-:Y:S01]  /*99f0*/  PRMT R48, R0, 0x5410, R4 ;  /* 0x0000541000307816 */ /* 0x000fe20000000004 */
[----:B------:R-:W-:Y:S01]  /*9a00*/  FADD.FTZ R0, R156, R105 ;  /* 0x000000699c007221 */ /* 0x000fe20000010000 */
[----:B------:R-:W-:Y:S01]  /*9a10*/  HMMA.16816.F32.BF16 R4, R20, R52, RZ ;  /* 0x000000341404723c */ /* 0x000fe200000418ff */
[----:B------:R-:W-:Y:S01]  /*9a20*/  FADD.FTZ R2, R178, R2 ;  /* 0x00000002b2027221 */ /* 0x000fe20000010000 */
[--C-:B------:R-:W-:Y:S01]  /*9a30*/  HSET2.LE.AND R49, R49, R69.reuse, PT ;  /* 0x0000004531317233 */ /* 0x100fe20003803000 */
[----:B------:R-:W-:Y:S01]  /*9a40*/  FADD.FTZ R0, R134, R0 ;  /* 0x0000000086007221 */ /* 0x000fe20000010000 */
[----:B------:R-:W-:-:S02]  /*9a50*/  HSET2.LE.AND R50, R50, R69, PT ;  /* 0x0000004532327233 */ /* 0x000fc40003803000 */
[----:B------:R-:W-:Y:S02]  /*9a60*/  HSET2.LE.AND R48, R48, R69, PT ;  /* 0x0000004530307233 */ /* 0x000fe40003803000 */
[----:B------:R-:W-:Y:S01]  /*9a70*/  LOP3.LUT R94, R127, R49, RZ, 0xc0, !PT ;  /* 0x000000317f5e7212 */ /* 0x000fe200078ec0ff */
[----:B-1----:R-:W-:Y:S01]  /*9a80*/  HMMA.16816.F32.BF16 R180, R16, R40, R12 ;  /* 0x0000002810b4723c */ /* 0x002fe2000004180c */
[----:B------:R-:W-:Y:S02]  /*9a90*/  LOP3.LUT R95, R126, R50, RZ, 0xc0, !PT ;  /* 0x000000327e5f7212 */ /* 0x000fe400078ec0ff */
[----:B------:R-:W-:-:S03]  /*9aa0*/  LOP3.LUT R93, R125, R48, RZ, 0xc0, !PT ;  /* 0x000000307d5d7212 */ /* 0x000fc600078ec0ff */
[----:B------:R-:W-:Y:S09]  /*9ab0*/  HMMA.16816.F32.BF16 R12, R24, R44, RZ ;  /* 0x0000002c180c723c */ /* 0x000ff200000418ff */
[----:B------:R-:W-:Y:S07]  /*9ac0*/  HMMA.16816.F32.BF16 R164, R8, R40, R4 ;  /* 0x0000002808a4723c */ /* 0x000fee0000041804 */
[----:B------:R-:W-:Y:S01]  /*9ad0*/  FADD.FTZ R4, R237, R3 ;  /* 0x00000003ed047221 */ /* 0x000fe20000010000 */
[----:B------:R-:W-:Y:S01]  /*9ae0*/  FADD.FTZ R3, R232, R36 ;  /* 0x00000024e8037221 */ /* 0x000fe20000010000 */
[----:B------:R-:W-:Y:S01]  /*9af0*/  FADD.FTZ R5, R177, R2 ;  /* 0x00000002b1057221 */ /* 0x000fe20000010000 */
[----:B------:R-:W1:Y:S01]  /*9b00*/  LDSM.16.MT88.4 R36, [R188+0xb400] ;  /* 0x00b40000bc24783b */ /* 0x000e620000004200 */
[----:B------:R-:W-:Y:S01]  /*9b10*/  FADD.FTZ R2, R135, R0 ;  /* 0x0000000087027221 */ /* 0x000fe20000010000 */
[----:B------:R-:W-:Y:S01]  /*9b20*/  FADD.FTZ R0, R236, R4 ;  /* 0x00000004ec007221 */ /* 0x000fe20000010000 */
[----:B------:R-:W-:Y:S01]  /*9b30*/  FADD.FTZ R40, R176, R5 ;  /* 0x00000005b0287221 */ /* 0x000fe20000010000 */
[----:B------:R-:W-:Y:S01]  /*9b40*/  FADD.FTZ R3, R234, R3 ;  /* 0x00000003ea037221 */ /* 0x000fe20000010000 */
[C---:B------:R-:W-:Y:S01]  /*9b50*/  HMMA.16816.F32.BF16 R4, R20.reuse, R44, RZ ;  /* 0x0000002c1404723c */ /* 0x040fe200000418ff */
[----:B------:R-:W-:Y:S01]  /*9b60*/  FADD.FTZ R51, R231, R0 ;  /* 0x00000000e7337221 */ /* 0x000fe20000010000 */
[----:B------:R-:W-:Y:S01]  /*9b70*/  FADD.FTZ R52, R144, R2 ;  /* 0x0000000290347221 */ /* 0x000fe20000010000 */
[----:B------:R-:W-:Y:S01]  /*9b80*/  FADD.FTZ R194, R194, R3 ;  /* 0x00000003c2c27221 */ /* 0x000fe20000010000 */
[----:B------:R-:W-:Y:S01]  /*9b90*/  FADD.FTZ R106, R221, R40 ;  /* 0x00000028dd6a7221 */ /* 0x000fe20000010000 */
[--C-:B------:R-:W-:Y:S01]  /*9ba0*/  HSET2.LE.AND R0, R68, R69.reuse, PT ;  /* 0x0000004544007233 */ /* 0x100fe20003803000 */
[----:B------:R-:W-:Y:S01]  /*9bb0*/  FADD.FTZ R105, R235, R51 ;  /* 0x00000033eb697221 */ /* 0x000fe20000010000 */
[--C-:B------:R-:W-:Y:S01]  /*9bc0*/  HSET2.LE.AND R2, R67, R69.reuse, PT ;  /* 0x0000004543027233 */ /* 0x100fe20003803000 */
[----:B------:R-:W-:Y:S01]  /*9bd0*/  HMMA.16816.F32.BF16 R48, R20, R54, RZ ;  /* 0x000000361430723c */ /* 0x000fe200000418ff */
[--C-:B------:R-:W-:Y:S01]  /*9be0*/  HSET2.LE.AND R40, R63, R69.reuse, PT ;  /* 0x000000453f287233 */ /* 0x100fe20003803000 */
[----:B------:R-:W-:Y:S01]  /*9bf0*/  FADD.FTZ R104, R217, R52 ;  /* 0x00000034d9687221 */ /* 0x000fe20000010000 */
[----:B------:R-:W-:-:S02]  /*9c00*/  HSET2.LE.AND R3, R62, R69, PT ;  /* 0x000000453e037233 */ /* 0x000fc40003803000 */
[--C-:B------:R-:W-:Y:S02]  /*9c10*/  HSET2.LE.AND R41, R60, R69.reuse, PT ;  /* 0x000000453c297233 */ /* 0x100fe40003803000 */
[--C-:B------:R-:W-:Y:S02]  /*9c20*/  HSET2.LE.AND R44, R59, R69.reuse, PT ;  /* 0x000000453b2c7233 */ /* 0x100fe40003803000 */
[--C-:B------:R-:W-:Y:S02]  /*9c30*/  HSET2.LE.AND R45, R56, R69.reuse, PT ;  /* 0x00000045382d7233 */ /* 0x100fe40003803000 */
[----:B------:R-:W-:Y:S01]  /*9c40*/  LOP3.LUT R98, R195, R3, RZ, 0xc0, !PT ;  /* 0x00000003c3627212 */ /* 0x000fe200078ec0ff */
[----:B------:R-:W-:Y:S02]  /*9c50*/  FADD.FTZ R3, R233, R106 ;  /* 0x0000006ae9037221 */ /* 0x000fe40000010000 */
[----:B------:R-:W-:Y:S01]  /*9c60*/  LOP3.LUT R92, R132, R45, RZ, 0xc0, !PT ;  /* 0x0000002d845c7212 */ /* 0x000fe200078ec0ff */
[-C--:B-1----:R-:W-:Y:S06]  /*9c70*/  HMMA.16816.F32.BF16 R176, R16, R36.reuse, R12 ;  /* 0x0000002410b0723c */ /* 0x082fec000004180c */
[----:B------:R-:W-:Y:S01]  /*9c80*/  HMMA.16816.F32.BF16 R156, R8, R36, R4 ;  /* 0x00000024089c723c */ /* 0x000fe20000041804 */
[----:B------:R-:W-:Y:S01]  /*9c90*/  LOP3.LUT R14, R219, R0, RZ, 0xc0, !PT ;  /* 0x00000000db0e7212 */ /* 0x000fe200078ec0ff */
[----:B------:R-:W-:Y:S01]  /*9ca0*/  FADD.FTZ R0, R247, R194 ;  /* 0x000000c2f7007221 */ /* 0x000fe20000010000 */
[----:B------:R-:W-:Y:S01]  /*9cb0*/  LOP3.LUT R15, R218, R2, RZ, 0xc0, !PT ;  /* 0x00000002da0f7212 */ /* 0x000fe200078ec0ff */
[----:B------:R-:W-:Y:S01]  /*9cc0*/  FADD.FTZ R2, R246, R105 ;  /* 0x00000069f6027221 */ /* 0x000fe20000010000 */
[----:B------:R-:W-:Y:S01]  /*9cd0*/  IADD3 R194, P0, R34, -0x80, RZ ;  /* 0xffffff8022c27810 */ /* 0x000fe20007f1e0ff */
[----:B------:R-:W-:Y:S01]  /*9ce0*/  FADD.FTZ R0, R244, R0 ;  /* 0x00000000f4007221 */ /* 0x000fe20000010000 */
[--C-:B------:R-:W-:Y:S01]  /*9cf0*/  HSET2.LE.AND R5, R66, R69.reuse, PT ;  /* 0x0000004542057233 */ /* 0x100fe20003803000 */
[----:B------:R-:W-:Y:S01]  /*9d00*/  FADD.FTZ R2, R245, R2 ;  /* 0x00000002f5027221 */ /* 0x000fe20000010000 */
[--C-:B------:R-:W-:Y:S01]  /*9d10*/  HSET2.LE.AND R6, R65, R69.reuse, PT ;  /* 0x0000004541067233 */ /* 0x100fe20003803000 */
[----:B------:R-:W-:Y:S01]  /*9d20*/  FADD.FTZ R0, R243, R0 ;  /* 0x00000000f3007221 */ /* 0x000fe20000010000 */
[----:B------:R-:W-:-:S02]  /*9d30*/  HSET2.LE.AND R37, R64, R69, PT ;  /* 0x0000004540257233 */ /* 0x000fc40003803000 */
[--C-:B------:R-:W-:Y:S01]  /*9d40*/  HSET2.LE.AND R4, R61, R69.reuse, PT ;  /* 0x000000453d047233 */ /* 0x100fe20003803000 */
[C---:B------:R-:W-:Y:S01]  /*9d50*/  HMMA.16816.F32.BF16 R64, R20.reuse, R110, RZ ;  /* 0x0000006e1440723c */ /* 0x040fe200000418ff */
[--C-:B------:R-:W-:Y:S02]  /*9d60*/  HSET2.LE.AND R7, R58, R69.reuse, PT ;  /* 0x000000453a077233 */ /* 0x100fe40003803000 */
[----:B------:R-:W-:Y:S02]  /*9d70*/  HSET2.LE.AND R36, R57, R69, PT ;  /* 0x0000004539247233 */ /* 0x000fe40003803000 */
[----:B------:R-:W-:Y:S01]  /*9d80*/  LOP3.LUT R99, R151, R4, RZ, 0xc0, !PT ;  /* 0x0000000497637212 */ /* 0x000fe200078ec0ff */
[----:B------:R-:W-:Y:S01]  /*9d90*/  HMMA.16816.F32.BF16 R68, R20, R90, RZ ;  /* 0x0000005a1444723c */ /* 0x000fe200000418ff */
[----:B------:R-:W-:Y:S02]  /*9da0*/  LOP3.LUT R13, R220, R6, RZ, 0xc0, !PT ;  /* 0x00000006dc0d7212 */ /* 0x000fe400078ec0ff */
[----:B------:R-:W-:-:S02]  /*9db0*/  LOP3.LUT R6, R141, R37, RZ, 0xc0, !PT ;  /* 0x000000258d067212 */ /* 0x000fc400078ec0ff */
[----:B------:R-:W-:Y:S01]  /*9dc0*/  LOP3.LUT R4, R145, R41, RZ, 0xc0, !PT ;  /* 0x0000002991047212 */ /* 0x000fe200078ec0ff */
[C---:B------:R-:W-:Y:S01]  /*9dd0*/  HMMA.16816.F32.BF16 R60, R20.reuse, R114, RZ ;  /* 0x00000072143c723c */ /* 0x040fe200000418ff */
[----:B------:R-:W-:Y:S02]  /*9de0*/  LOP3.LUT R12, R222, R5, RZ, 0xc0, !PT ;  /* 0x00000005de0c7212 */ /* 0x000fe400078ec0ff */
[----:B------:R-:W-:Y:S02]  /*9df0*/  LOP3.LUT R96, R216, R7, RZ, 0xc0, !PT ;  /* 0x00000007d8607212 */ /* 0x000fe400078ec0ff */
[----:B------:R-:W-:Y:S01]  /*9e00*/  LOP3.LUT R7, R133, R40, RZ, 0xc0, !PT ;  /* 0x0000002885077212 */ /* 0x000fe200078ec0ff */
[----:B------:R-:W-:Y:S01]  /*9e10*/  HMMA.16816.F32.BF16 R56, R20, R118, RZ ;  /* 0x000000761438723c */ /* 0x000fe200000418ff */
[----:B------:R-:W-:Y:S02]  /*9e20*/  LOP3.LUT R5, R124, R44, RZ, 0xc0, !PT ;  /* 0x0000002c7c057212 */ /* 0x000fe400078ec0ff */
[----:B------:R-:W-:-:S02]  /*9e30*/  LOP3.LUT R97, R205, R36, RZ, 0xc0, !PT ;  /* 0x00000024cd617212 */ /* 0x000fc400078ec0ff */
[----:B------:R-:W-:Y:S01]  /*9e40*/  IADD3.X R195, R35, -0x1, RZ, P0, !PT ;  /* 0xffffffff23c37810 */ /* 0x000fe200007fe4ff */
[----:B------:R-:W-:Y:S06]  /*9e50*/  HMMA.16816.F32.BF16 R20, R20, R46, RZ ;  /* 0x0000002e1414723c */ /* 0x000fec00000418ff */
[C---:B------:R-:W-:Y:S06]  /*9e60*/  HMMA.16816.F32.BF16 R68, R8.reuse, R82, R68 ;  /* 0x000000520844723c */ /* 0x040fec0000041844 */
[C---:B------:R-:W-:Y:S06]  /*9e70*/  HMMA.16816.F32.BF16 R64, R8.reuse, R78, R64 ;  /* 0x0000004e0840723c */ /* 0x040fec0000041840 */
[C---:B------:R-:W-:Y:S06]  /*9e80*/  HMMA.16816.F32.BF16 R60, R8.reuse, R74, R60 ;  /* 0x0000004a083c723c */ /* 0x040fec000004183c */
[C---:B------:R-:W-:Y:S06]  /*9e90*/  HMMA.16816.F32.BF16 R148, R8.reuse, R86, R56 ;  /* 0x000000560894723c */ /* 0x040fec0000041838 */
[C---:B------:R-:W-:Y:S06]  /*9ea0*/  HMMA.16816.F32.BF16 R144, R8.reuse, R42, R48 ;  /* 0x0000002a0890723c */ /* 0x040fec0000041830 */
[----:B------:R-:W-:Y:S06]  /*9eb0*/  HMMA.16816.F32.BF16 R140, R8, R38, R20 ;  /* 0x00000026088c723c */ /* 0x000fec0000041814 */
[C---:B------:R-:W-:Y:S06]  /*9ec0*/  HMMA.16816.F32.BF16 R8, R24.reuse, R90, RZ ;  /* 0x0000005a1808723c */ /* 0x040fec00000418ff */
[----:B------:R-:W-:-:S15]  /*9ed0*/  HMMA.16816.F32.BF16 R20, R24, R110, RZ ;  /* 0x0000006e1814723c */ /* 0x000fde00000418ff */
[----:B------:R-:W-:-:S03]  /*9ee0*/  NOP ;  /* 0x0000000000007918 */ /* 0x000fc60000000000 */
[----:B------:R-:W-:Y:S06]  /*9ef0*/  HMMA.16816.F32.BF16 R80, R16, R82, R8 ;  /* 0x000000521050723c */ /* 0x000fec0000041808 */
[----:B------:R-:W-:Y:S06]  /*9f00*/  HMMA.16816.F32.BF16 R8, R24, R114, RZ ;  /* 0x000000721808723c */ /* 0x000fec00000418ff */
[----:B------:R-:W-:Y:S06]  /*9f10*/  HMMA.16816.F32.BF16 R56, R16, R78, R20 ;  /* 0x0000004e1038723c */ /* 0x000fec0000041814 */
[----:B------:R-:W-:-:S12]  /*9f20*/  HMMA.16816.F32.BF16 R20, R24, R118, RZ ;  /* 0x000000761814723c */ /* 0x000fd800000418ff */
[----:B------:R-:W-:Y:S06]  /*9f30*/  HMMA.16816.F32.BF16 R48, R16, R74, R8 ;  /* 0x0000004a1030723c */ /* 0x000fec0000041808 */
[C---:B------:R-:W-:Y:S06]  /*9f40*/  HMMA.16816.F32.BF16 R8, R24.reuse, R54, RZ ;  /* 0x000000361808723c */ /* 0x040fec00000418ff */
[----:B------:R-:W-:Y:S06]  /*9f50*/  HMMA.16816.F32.BF16 R24, R24, R46, RZ ;  /* 0x0000002e1818723c */ /* 0x000fec00000418ff */
[C---:B------:R-:W-:Y:S01]  /*9f60*/  HMMA.16816.F32.BF16 R44, R16.reuse, R86, R20 ;  /* 0x00000056102c723c */ /* 0x040fe20000041814 */
[----:B------:R-:W1:Y:S11]  /*9f70*/  LDSM.16.MT88.4 R20, [R174+0x9800] ;  /* 0x00980000ae14783b */ /* 0x000e760000004200 */
[C---:B------:R-:W-:Y:S01]  /*9f80*/  HMMA.16816.F32.BF16 R40, R16.reuse, R42, R8 ;  /* 0x0000002a1028723c */ /* 0x040fe20000041808 */
[----:B------:R-:W-:Y:S05]  /*9f90*/  LDSM.16.MT88.4 R8, [R174+0xa800] ;  /* 0x00a80000ae08783b */ /* 0x000fea0000004200 */
[----:B------:R-:W-:Y:S01]  /*9fa0*/  HMMA.16816.F32.BF16 R24, R16, R38, R24 ;  /* 0x000000261018723c */ /* 0x000fe20000041818 */
[----:B------:R-:W2:Y:S05]  /*9fb0*/  LDSM.16.MT88.4 R16, [R188+0x9800] ;  /* 0x00980000bc10783b */ /* 0x000eaa0000004200 */
[-C--:B-1----:R-:W-:Y:S06]  /*9fc0*/  HMMA.16816.F32.BF16 R168, R12, R20.reuse, R168 ;  /* 0x000000140ca8723c */ /* 0x082fec00000418a8 */
[C---:B------:R-:W-:Y:S06]  /*9fd0*/  HMMA.16816.F32.BF16 R136, R4.reuse, R20, R136 ;  /* 0x000000140488723c */ /* 0x040fec0000041888 */
[-C--:B------:R-:W-:Y:S06]  /*9fe0*/  HMMA.16816.F32.BF16 R132, R4, R22.reuse, R68 ;  /* 0x000000160484723c */ /* 0x080fec0000041844 */
[C---:B------:R-:W-:Y:S01]  /*9ff0*/  HMMA.16816.F32.BF16 R36, R12.reuse, R22, R80 ;  /* 0x000000160c24723c */ /* 0x040fe20000041850 */
[----:B------:R-:W1:Y:S04]  /*a000*/  LDSM.16.MT88.4 R20, [R188+0xa800] ;  /* 0x00a80000bc14783b */ /* 0x000e680000004200 */
[----:B------:R-:W-:Y:S01]  /*a010*/  LDSM.16.MT88.4 R80, [R174+0xbc00] ;  /* 0x00bc0000ae50783b */ /* 0x000fe20000004200 */
        /* <DEDUP_REMOVED lines=8> */
[----:B------:R-:W-:Y:S01]  /*a0a0*/  HMMA.16816.F32.BF16 R52, R12, R10, R48 ;  /* 0x0000000a0c34723c */ /* 0x000fe20000041830 */
[----:B------:R-:W3:Y:S05]  /*a0b0*/  LDSM.16.MT88.4 R8, [R188+0xb800] ;  /* 0x00b80000bc08783b */ /* 0x000eea0000004200 */
[C---:B-1----:R-:W-:Y:S06]  /*a0c0*/  HMMA.16816.F32.BF16 R112, R4.reuse, R20, R184 ;  /* 0x000000140470723c */ /* 0x042fec00000418b8 */
[C---:B------:R-:W-:Y:S01]  /*a0d0*/  HMMA.16816.F32.BF16 R108, R4.reuse, R22, R148 ;  /* 0x00000016046c723c */ /* 0x040fe20000041894 */
[----:B------:R-:W-:Y:S05]  /*a0e0*/  LDSM.16.MT88.4 R148, [R174+0xac00] ;  /* 0x00ac0000ae94783b */ /* 0x000fea0000004200 */
[C---:B--2---:R-:W-:Y:S01]  /*a0f0*/  HMMA.16816.F32.BF16 R72, R4.reuse, R16, R164 ;  /* 0x000000100448723c */ /* 0x044fe200000418a4 */
[----:B------:R-:W1:Y:S05]  /*a100*/  LDSM.16.MT88.4 R164, [R174+0x9c00] ;  /* 0x009c0000aea4783b */ /* 0x000e6a0000004200 */
[----:B------:R-:W-:Y:S06]  /*a110*/  HMMA.16816.F32.BF16 R76, R4, R18, R144 ;  /* 0x00000012044c723c */ /* 0x000fec0000041890 */
[C---:B------:R-:W-:Y:S06]  /*a120*/  HMMA.16816.F32.BF16 R144, R12.reuse, R20, R212 ;  /* 0x000000140c90723c */ /* 0x040fec00000418d4 */
[----:B------:R-:W-:Y:S06]  /*a130*/  HMMA.16816.F32.BF16 R68, R12, R16, R180 ;  /* 0x000000100c44723c */ /* 0x000fec00000418b4 */
[C---:B---3--:R-:W-:Y:S01]  /*a140*/  HMMA.16816.F32.BF16 R88, R4.reuse, R8, R156 ;  /* 0x000000080458723c */ /* 0x048fe2000004189c */
[----:B------:R-:W-:Y:S05]  /*a150*/  LDSM.16.MT88.4 R156, [R188+0x9c00] ;  /* 0x009c0000bc9c783b */ /* 0x000fea0000004200 */
[----:B------:R-:W-:Y:S01]  /*a160*/  HMMA.16816.F32.BF16 R48, R4, R10, R140 ;  /* 0x0000000a0430723c */ /* 0x000fe2000004188c */
[----:B------:R-:W2:Y:S04]  /*a170*/  LDSM.16.MT88.4 R4, [R188+0xbc00] ;  /* 0x00bc0000bc04783b */ /* 0x000ea80000004200 */
[----:B------:R-:W3:Y:S01]  /*a180*/  LDSM.16.MT88.4 R140, [R188+0xac00] ;  /* 0x00ac0000bc8c783b */ /* 0x000ee20000004200 */
[C---:B------:R-:W-:Y:S06]  /*a190*/  HMMA.16816.F32.BF16 R84, R12.reuse, R8, R176 ;  /* 0x000000080c54723c */ /* 0x040fec00000418b0 */
[C---:B------:R-:W-:Y:S06]  /*a1a0*/  HMMA.16816.F32.BF16 R44, R12.reuse, R22, R44 ;  /* 0x000000160c2c723c */ /* 0x040fec000004182c */
[C---:B------:R-:W-:Y:S06]  /*a1b0*/  HMMA.16816.F32.BF16 R40, R12.reuse, R18, R40 ;  /* 0x000000120c28723c */ /* 0x040fec0000041828 */
[----:B------:R-:W-:Y:S06]  /*a1c0*/  HMMA.16816.F32.BF16 R24, R12, R10, R24 ;  /* 0x0000000a0c18723c */ /* 0x000fec0000041818 */
[-C--:B-1----:R-:W-:Y:S06]  /*a1d0*/  HMMA.16816.F32.BF16 R168, R96, R164.reuse, R168 ;  /* 0x000000a460a8723c */ /* 0x082fec00000418a8 */
[C---:B------:R-:W-:Y:S06]  /*a1e0*/  HMMA.16816.F32.BF16 R136, R92.reuse, R164, R136 ;  /* 0x000000a45c88723c */ /* 0x040fec0000041888 */
[-C--:B--2---:R-:W-:Y:S06]  /*a1f0*/  HMMA.16816.F32.BF16 R88, R92, R4.reuse, R88 ;  /* 0x000000045c58723c */ /* 0x084fec0000041858 */
[----:B------:R-:W-:Y:S06]  /*a200*/  HMMA.16816.F32.BF16 R84, R96, R4, R84 ;  /* 0x000000046054723c */ /* 0x000fec0000041854 */
[----:B------:R-:W-:Y:S01]  /*a210*/  HMMA.16816.F32.BF16 R132, R92, R166, R132 ;  /* 0x000000a65c84723c */ /* 0x000fe20000041884 */
[----:B------:R-:W-:Y:S01]  /*a220*/  FADD.FTZ R5, R223, R104 ;  /* 0x00000068df057221 */ /* 0x000fe20000010000 */
[----:B------:R-:W-:-:S03]  /*a230*/  FADD.FTZ R4, R230, R3 ;  /* 0x00000003e6047221 */ /* 0x000fc60000010000 */
[----:B------:R-:W-:Y:S01]  /*a240*/  FADD.FTZ R3, R224, R5 ;  /* 0x00000005e0037221 */ /* 0x000fe20000010000 */
[----:B------:R-:W-:Y:S01]  /*a250*/  FADD.FTZ R5, R229, R4 ;  /* 0x00000004e5057221 */ /* 0x000fe20000010000 */
[C---:B------:R-:W-:Y:S02]  /*a260*/  HMMA.16816.F32.BF16 R128, R92.reuse, R156, R128 ;  /* 0x0000009c5c80723c */ /* 0x040fe40000041880 */
        /* <DEDUP_REMOVED lines=15> */
[C---:B---3--:R-:W-:Y:S06]  /*a360*/  HMMA.16816.F32.BF16 R112, R92.reuse, R140, R112 ;  /* 0x0000008c5c70723c */ /* 0x048fec0000041870 */
        /* <DEDUP_REMOVED lines=17> */
[----:B------:R-:W-:-:S04]  /*a480*/  DEPBAR.LE SB0, 0x0 ;  /* 0x000080000000791a */ /* 0x000fc80000000000 */
[----:B------:R-:W3:Y:S04]  /*a490*/  LDL R231, [R1+0x24] ;  /* 0x0000240001e77983 */ /* 0x000ee80000100800 */
[----:B------:R-:W4:Y:S04]  /*a4a0*/  LDL R234, [R1+0x28] ;  /* 0x0000280001ea7983 */ /* 0x000f280000100800 */
[----:B------:R-:W5:Y:S04]  /*a4b0*/  LDL.LU R232, [R1] ;  /* 0x0000000001e87983 */ /* 0x000f680000300800 */
[----:B------:R-:W5:Y:S04]  /*a4c0*/  LDL R217, [R1+0x158] ;  /* 0x0001580001d97983 */ /* 0x000f680000100800 */
[----:B------:R-:W5:Y:S04]  /*a4d0*/  LDL.64 R236, [R1+0x1b0] ;  /* 0x0001b00001ec7983 */ /* 0x000f680000100a00 */
[----:B------:R-:W5:Y:S01]  /*a4e0*/  LDL R238, [R1+0x198] ;  /* 0x0001980001ee7983 */ /* 0x000f620000100800 */
[----:B------:R-:W-:Y:S05]  /*a4f0*/  WARPSYNC.ALL ;  /* 0x0000000000007948 */ /* 0x000fea0003800000 */
[----:B------:R-:W-:Y:S01]  /*a500*/  BAR.SYNC.DEFER_BLOCKING 0x0 ;  /* 0x0000000000007b1d */ /* 0x000fe20000010000 */
[----:B--2---:R-:W-:Y:S01]  /*a510*/  VIADD R205, R221, 0xfffffffe ;  /* 0xfffffffeddcd7836 */ /* 0x004fe20000000000 */
[----:B---3--:R-:W-:-:S02]  /*a520*/  ISETP.GE.AND P3, PT, R231, R200, PT ;  /* 0x000000c8e700720c */ /* 0x008fc40003f66270 */
[-C--:B----4-:R-:W-:Y:S02]  /*a530*/  ISETP.GE.AND P2, PT, R234, R200.reuse, PT ;  /* 0x000000c8ea00720c */ /* 0x090fe40003f46270 */
[----:B------:R-:W-:Y:S01]  /*a540*/  SHF.R.S32.HI R4, RZ, 0x1f, R205 ;  /* 0x0000001fff047819 */ /* 0x000fe200000114cd */
[----:B-----5:R-:W-:Y:S01]  /*a550*/  IMAD R0, R232, R205, RZ ;  /* 0x000000cde8007224 */ /* 0x020fe200078e02ff */
[----:B------:R-:W-:-:S03]  /*a560*/  ISETP.GE.AND P4, PT, R217, R200, PT ;  /* 0x000000c8d900720c */ /* 0x000fc60003f86270 */
[-C--:B------:R-:W-:Y:S02]  /*a570*/  IMAD R0, R4, R250.reuse, R0 ;  /* 0x000000fa04007224 */ /* 0x080fe400078e0200 */
[----:B------:R-:W-:-:S04]  /*a580*/  IMAD.WIDE.U32 R2, R205, R250, R236 ;  /* 0x000000facd027225 */ /* 0x000fc800078e00ec */
[----:B------:R-:W-:Y:S01]  /*a590*/  IMAD.IADD R3, R3, 0x1, R0 ;  /* 0x0000000103037824 */ /* 0x000fe200078e0200 */
[CC--:B------:R-:W-:Y:S02]  /*a5a0*/  @!P3 LEA R10, P1, R2.reuse, R210.reuse, 0x1 ;  /* 0x000000d2020ab211 */ /* 0x0c0fe400078208ff */
[CC--:B------:R-:W-:Y:S02]  /*a5b0*/  @!P2 LEA R8, P0, R2.reuse, R210.reuse, 0x1 ;  /* 0x000000d20208a211 */ /* 0x0c0fe400078008ff */
[C---:B------:R-:W-:Y:S02]  /*a5c0*/  @!P4 LEA R12, P6, R2.reuse, R210, 0x1 ;  /* 0x000000d2020cc211 */ /* 0x040fe400078c08ff */
[----:B------:R-:W-:Y:S02]  /*a5d0*/  IADD3 R0, P5, R251, R2, RZ ;  /* 0x00000002fb007210 */ /* 0x000fe40007fbe0ff */
[CCC-:B------:R-:W-:Y:S02]  /*a5e0*/  @!P4 LEA.HI.X R13, R2.reuse, R211.reuse, R3.reuse, 0x1, P6 ;  /* 0x000000d3020dc211 */ /* 0x1c0fe400030f0c03 */
[----:B------:R-:W-:-:S02]  /*a5f0*/  @!P3 LEA.HI.X R11, R2, R211, R3, 0x1, P1 ;  /* 0x000000d3020bb211 */ /* 0x000fc400008f0c03 */
[--C-:B------:R-:W-:Y:S01]  /*a600*/  @!P2 LEA.HI.X R9, R2, R211, R3.reuse, 0x1, P0 ;  /* 0x000000d30209a211 */ /* 0x100fe200000f0c03 */
[----:B------:R-:W-:Y:S01]  /*a610*/  IMAD.X R3, R252, 0x1, R3, P5 ;  /* 0x00000001fc037824 */ /* 0x000fe200028e0603 */
[CC--:B------:R-:W-:Y:S01]  /*a620*/  @!P4 LEA R6, P5, R0.reuse, R210.reuse, 0x1 ;  /* 0x000000d20006c211 */ /* 0x0c0fe200078a08ff */
[----:B------:R-:W-:Y:S01]  /*a630*/  @P4 STS [R193+0x9000], RZ ;  /* 0x009000ffc1004388 */ /* 0x000fe20000000800 */
[----:B------:R-:W-:-:S03]  /*a640*/  @!P3 LEA R4, P1, R0, R210, 0x1 ;  /* 0x000000d20004b211 */ /* 0x000fc600078208ff */
[----:B------:R-:W-:Y:S01]  /*a650*/  @P4 STS [R193+0x9004], RZ ;  /* 0x009004ffc1004388 */ /* 0x000fe20000000800 */
[----:B------:R-:W-:-:S03]  /*a660*/  @!P2 LEA R2, P0, R0, R210, 0x1 ;  /* 0x000000d20002a211 */ /* 0x000fc600078008ff */
[----:B------:R-:W-:Y:S01]  /*a670*/  @P4 STS.64 [R193+0x9008], RZ ;  /* 0x009008ffc1004388 */ /* 0x000fe20000000a00 */
[----:B------:R-:W-:-:S03]  /*a680*/  @!P4 LEA.HI.X R7, R0, R211, R3, 0x1, P5 ;  /* 0x000000d30007c211 */ /* 0x000fc600028f0c03 */
[----:B------:R-:W-:Y:S01]  /*a690*/  @!PT LDS RZ, [RZ] ;  /* 0x00000000fffff984 */ /* 0x000fe20000000800 */
[----:B------:R-:W-:Y:S01]  /*a6a0*/  @!PT LDS RZ, [RZ] ;  /* 0x00000000fffff984 */ /* 0x000fe20000000800 */
[----:B------:R-:W-:Y:S01]  /*a6b0*/  @!PT LDS RZ, [RZ] ;  /* 0x00000000fffff984 */ /* 0x000fe20000000800 */
[----:B------:R1:W-:Y:S01]  /*a6c0*/  @!P4 LDGSTS.E.BYPASS.LTC128B.128 [R193+0x9000], desc[UR4][R12.64] ;  /* 0x090000000cc1cfae */ /* 0x0003e2000b901d44 */
[----:B------:R-:W-:-:S03]  /*a6d0*/  @!P3 LEA.HI.X R5, R0, R211, R3, 0x1, P1 ;  /* 0x000000d30005b211 */ /* 0x000fc600008f0c03 */
        /* <DEDUP_REMOVED lines=26> */
[----:B------:R-:W-:Y:S04]  /*a880*/  LDSM.16.M88.4 R16, [R190] ;  /* 0x00000000be10783b */ /* 0x000fe80000000200 */
[----:B-1----:R-:W-:Y:S04]  /*a890*/  LDSM.16.M88.4 R12, [R190+0x1000] ;  /* 0x00100000be0c783b */ /* 0x002fe80000000200 */
[----:B------:R-:W1:Y:S04]  /*a8a0*/  LDSM.16.M88.4 R48, [R175+0x6800] ;  /* 0x00680000af30783b */ /* 0x000e680000000200 */
[----:B------:R-:W5:Y:S04]  /*a8b0*/  LDSM.16.M88.4 R44, [R175+0x6c00] ;  /* 0x006c0000af2c783b */ /* 0x000f680000000200 */
[----:B--2---:R-:W-:Y:S04]  /*a8c0*/  LDSM.16.M88.4 R8, [R191] ;  /* 0x00000000bf08783b */ /* 0x004fe80000000200 */
[----:B---3--:R-:W-:Y:S04]  /*a8d0*/  LDSM.16.M88.4 R4, [R191+0x1000] ;  /* 0x00100000bf04783b */ /* 0x008fe80000000200 */
[----:B------:R-:W2:Y:S04]  /*a8e0*/  LDSM.16.M88.4 R24, [R189+0x6800] ;  /* 0x00680000bd18783b */ /* 0x000ea80000000200 */
[----:B------:R-:W3:Y:S04]  /*a8f0*/  LDSM.16.M88.4 R20, [R189+0x6c00] ;  /* 0x006c0000bd14783b */ /* 0x000ee80000000200 */
[----:B------:R-:W4:Y:S04]  /*a900*/  LDSM.16.M88.4 R56, [R175+0x6000] ;  /* 0x00600000af38783b */ /* 0x000f280000000200 */
[----:B------:R-:W4:Y:S04]  /*a910*/  LDSM.16.M88.4 R52, [R175+0x6400] ;  /* 0x00640000af34783b */ /* 0x000f280000000200 */
[----:B------:R-:W-:Y:S04]  /*a920*/  LDSM.16.M88.4 R40, [R189+0x6000] ;  /* 0x00600000bd28783b */ /* 0x000fe80000000200 */
[----:B------:R-:W4:Y:S01]  /*a930*/  LDSM.16.M88.4 R36, [R189+0x6400] ;  /* 0x00640000bd24783b */ /* 0x000f220000000200 */
[----:B-1----:R-:W-:Y:S01]  /*a940*/  HMMA.16816.F32.BF16 R104, R12, R48, RZ ;  /* 0x000000300c68723c */ /* 0x002fe200000418ff */
[----:B------:R-:W-:Y:S01]  /*a950*/  IMAD.MOV.U32 R195, RZ, RZ, R238 ;  /* 0x000000ffffc37224 */ /* 0x000fe200078e00ee */
[----:B------:R-:W1:Y:S04]  /*a960*/  S2R R194, SR_TID.X ;  /* 0x0000000000c27919 */ /* 0x000e680000002100 */
[-C--:B-----5:R-:W-:Y:S01]  /*a970*/  HMMA.16816.F32.BF16 R64, R16, R44.reuse, RZ ;  /* 0x0000002c1040723c */ /* 0x0a0fe200000418ff */
[----:B------:R-:W0:Y:S05]  /*a980*/  LDGDEPBAR ;  /* 0x00000000000079af */ /* 0x000e2a0000000000 */
[----:B------:R-:W-:Y:S06]  /*a990*/  HMMA.16816.F32.BF16 R60, R12, R44, RZ ;  /* 0x0000002c0c3c723c */ /* 0x000fec00000418ff */
[----:B------:R-:W-:Y:S06]  /*a9a0*/  HMMA.16816.F32.BF16 R176, R16, R48, RZ ;  /* 0x0000003010b0723c */ /* 0x000fec00000418ff */
[----:B--2---:R-:W-:Y:S06]  /*a9b0*/  HMMA.16816.F32.BF16 R232, R4, R24, R104 ;  /* 0x0000001804e8723c */ /* 0x004fec0000041868 */
[-C--:B---3--:R-:W-:Y:S06]  /*a9c0*/  HMMA.16816.F32.BF16 R244, R8, R20.reuse, R64 ;  /* 0x0000001408f4723c */ /* 0x088fec0000041840 */
[----:B------:R-:W-:Y:S06]  /*a9d0*/  HMMA.16816.F32.BF16 R240, R4, R20, R60 ;  /* 0x0000001404f0723c */ /* 0x000fec000004183c */
[-C--:B----4-:R-:W-:Y:S06]  /*a9e0*/  HMMA.16816.F32.BF16 R216, R16, R56.reuse, RZ ;  /* 0x0000003810d8723c */ /* 0x090fec00000418ff */
[----:B------:R-:W-:Y:S06]  /*a9f0*/  HMMA.16816.F32.BF16 R212, R12, R56, RZ ;  /* 0x000000380cd4723c */ /* 0x000fec00000418ff */
[-C--:B------:R-:W-:Y:S06]  /*aa00*/  HMMA.16816.F32.BF16 R184, R16, R52.reuse, RZ ;  /* 0x0000003410b8723c */ /* 0x080fec00000418ff */
[C---:B------:R-:W-:Y:S06]  /*aa10*/  HMMA.16816.F32.BF16 R180, R12.reuse, R52, RZ ;  /* 0x000000340cb4723c */ /* 0x040fec00000418ff */
[C---:B------:R-:W-:Y:S06]  /*aa20*/  HMMA.16816.F32.BF16 R104, R12.reuse, R58, RZ ;  /* 0x0000003a0c68723c */ /* 0x040fec00000418ff */
[C---:B------:R-:W-:Y:S06]  /*aa30*/  HMMA.16816.F32.BF16 R64, R12.reuse, R54, RZ ;  /* 0x000000360c40723c */ /* 0x040fec00000418ff */
[----:B------:R-:W-:Y:S06]  /*aa40*/  HMMA.16816.F32.BF16 R60, R12, R50, RZ ;  /* 0x000000320c3c723c */ /* 0x000fec00000418ff */
[C---:B------:R-:W-:Y:S06]  /*aa50*/  HMMA.16816.F32.BF16 R56, R16.reuse, R58, RZ ;  /* 0x0000003a1038723c */ /* 0x040fec00000418ff */
[C---:B------:R-:W-:Y:S06]  /*aa60*/  HMMA.16816.F32.BF16 R52, R16.reuse, R54, RZ ;  /* 0x000000361034723c */ /* 0x040fec00000418ff */
[----:B------:R-:W-:Y:S06]  /*aa70*/  HMMA.16816.F32.BF16 R48, R16, R50, RZ ;  /* 0x000000321030723c */ /* 0x000fec00000418ff */
[-C--:B------:R-:W-:Y:S06]  /*aa80*/  HMMA.16816.F32.BF16 R12, R12, R46.reuse, RZ ;  /* 0x0000002e0c0c723c */ /* 0x080fec00000418ff */
[----:B------:R-:W-:Y:S06]  /*aa90*/  HMMA.16816.F32.BF16 R16, R16, R46, RZ ;  /* 0x0000002e1010723c */ /* 0x000fec00000418ff */
[C---:B------:R-:W-:Y:S06]  /*aaa0*/  HMMA.16816.F32.BF16 R236, R8.reuse, R24, R176 ;  /* 0x0000001808ec723c */ /* 0x040fec00000418b0 */
[-C--:B------:R-:W-:Y:S06]  /*aab0*/  HMMA.16816.F32.BF16 R228, R8, R36.reuse, R184 ;  /* 0x0000002408e4723c */ /* 0x080fec00000418b8 */
[C---:B------:R-:W-:Y:S06]  /*aac0*/  HMMA.16816.F32.BF16 R220, R4.reuse, R36, R180 ;  /* 0x0000002404dc723c */ /* 0x040fec00000418b4 */
[----:B------:R-:W-:Y:S06]  /*aad0*/  HMMA.16816.F32.BF16 R176, R4, R42, R104 ;  /* 0x0000002a04b0723c */ /* 0x000fec0000041868 */
[-C--:B------:R-:W-:Y:S06]  /*aae0*/  HMMA.16816.F32.BF16 R216, R8, R40.reuse, R216 ;  /* 0x0000002808d8723c */ /* 0x080fec00000418d8 */
[C---:B------:R-:W-:Y:S06]  /*aaf0*/  HMMA.16816.F32.BF16 R212, R4.reuse, R40, R212 ;  /* 0x0000002804d4723c */ /* 0x040fec00000418d4 */
[C---:B------:R-:W-:Y:S06]  /*ab00*/  HMMA.16816.F32.BF16 R180, R4.reuse, R38, R64 ;  /* 0x0000002604b4723c */ /* 0x040fec0000041840 */
[C---:B------:R-:W-:Y:S06]  /*ab10*/  HMMA.16816.F32.BF16 R184, R4.reuse, R26, R60 ;  /* 0x0000001a04b8723c */ /* 0x040fec000004183c */
[----:B------:R-:W-:Y:S01]  /*ab20*/  HMMA.16816.F32.BF16 R224, R4, R22, R12 ;  /* 0x0000001604e0723c */ /* 0x000fe2000004180c */
[----:B------:R-:W-:Y:S04]  /*ab30*/  LDSM.16.M88.4 R4, [R190+0x3000] ;  /* 0x00300000be04783b */ /* 0x000fe80000000200 */
[----:B------:R-:W2:Y:S01]  /*ab40*/  LDSM.16.M88.4 R12, [R175+0x7000] ;  /* 0x00700000af0c783b */ /* 0x000ea20000000200 */
[C---:B------:R-:W-:Y:S06]  /*ab50*/  HMMA.16816.F32.BF16 R56, R8.reuse, R42, R56 ;  /* 0x0000002a0838723c */ /* 0x040fec0000041838 */
[C---:B------:R-:W-:Y:S06]  /*ab60*/  HMMA.16816.F32.BF16 R104, R8.reuse, R38, R52 ;  /* 0x000000260868723c */ /* 0x040fec0000041834 */
[C---:B------:R-:W-:Y:S06]  /*ab70*/  HMMA.16816.F32.BF16 R48, R8.reuse, R26, R48 ;  /* 0x0000001a0830723c */ /* 0x040fec0000041830 */
[----:B------:R-:W-:Y:S01]  /*ab80*/  HMMA.16816.F32.BF16 R16, R8, R22, R16 ;  /* 0x000000160810723c */ /* 0x000fe20000041810 */
[----:B------:R-:W3:Y:S05]  /*ab90*/  LDSM.16.M88.4 R8, [R190+0x2000] ;  /* 0x00200000be08783b */ /* 0x000eea0000000200 */
[C---:B--2---:R-:W-:Y:S06]  /*aba0*/  HMMA.16816.F32.BF16 R64, R4.reuse, R12, R212 ;  /* 0x0000000c0440723c */ /* 0x044fec00000418d4 */
[----:B------:R-:W-:Y:S06]  /*abb0*/  HMMA.16816.F32.BF16 R52, R4, R14, R176 ;  /* 0x0000000e0434723c */ /* 0x000fec00000418b0 */
[C---:B---3--:R-:W-:Y:S06]  /*abc0*/  HMMA.16816.F32.BF16 R60, R8.reuse, R12, R216 ;  /* 0x0000000c083c723c */ /* 0x048fec00000418d8 */
[C---:B------:R-:W-:Y:S01]  /*abd0*/  HMMA.16816.F32.BF16 R24, R8.reuse, R14, R56 ;  /* 0x0000000e0818723c */ /* 0x040fe20000041838 */
[----:B------:R-:W2:Y:S05]  /*abe0*/  LDSM.16.M88.4 R12, [R175+0x7400] ;  /* 0x00740000af0c783b */ /* 0x000eaa0000000200 */
[-C--:B--2---:R-:W-:Y:S06]  /*abf0*/  HMMA.16816.F32.BF16 R44, R8, R12.reuse, R228 ;  /* 0x0000000c082c723c */ /* 0x084fec00000418e4 */
[C---:B------:R-:W-:Y:S06]  /*ac00*/  HMMA.16816.F32.BF16 R40, R4.reuse, R12, R220 ;  /* 0x0000000c0428723c */ /* 0x040fec00000418dc */
[-C--:B------:R-:W-:Y:S06]  /*ac10*/  HMMA.16816.F32.BF16 R36, R4, R14.reuse, R180 ;  /* 0x0000000e0424723c */ /* 0x080fec00000418b4 */
        /* <DEDUP_REMOVED lines=9> */
[-C--:B------:R-:W-:Y:S01]  /*acb0*/  HMMA.16816.F32.BF16 R224, R4, R14.reuse, R224 ;  /* 0x0000000e04e0723c */ /* 0x080fe200000418e0 */
[----:B------:R-:W-:Y:S05]  /*acc0*/  LDSM.16.M88.4 R4, [R191+0x3000] ;  /* 0x00300000bf04783b */ /* 0x000fea0000000200 */
[----:B------:R-:W-:Y:S01]  /*acd0*/  HMMA.16816.F32.BF16 R16, R8, R14, R16 ;  /* 0x0000000e0810723c */ /* 0x000fe20000041810 */
[----:B------:R-:W2:Y:S04]  /*ace0*/  LDSM.16.M88.4 R12, [R189+0x7000] ;  /* 0x00700000bd0c783b */ /* 0x000ea80000000200 */
[----:B------:R-:W3:Y:S01]  /*acf0*/  LDSM.16.M88.4 R8, [R191+0x2000] ;  /* 0x00200000bf08783b */ /* 0x000ee20000000200 */
[-C--:B--2---:R-:W-:Y:S06]  /*ad00*/  HMMA.16816.F32.BF16 R236, R4, R12.reuse, R64 ;  /* 0x0000000c04ec723c */ /* 0x084fec0000041840 */
[----:B---3--:R-:W-:Y:S06]  /*ad10*/  HMMA.16816.F32.BF16 R220, R8, R12, R60 ;  /* 0x0000000c08dc723c */ /* 0x008fec000004183c */
[-C--:B------:R-:W-:Y:S06]  /*ad20*/  HMMA.16816.F32.BF16 R216, R4, R14.reuse, R52 ;  /* 0x0000000e04d8723c */ /* 0x080fec0000041834 */
[----:B------:R-:W-:Y:S01]  /*ad30*/  HMMA.16816.F32.BF16 R176, R8, R14, R24 ;  /* 0x0000000e08b0723c */ /* 0x000fe20000041818 */
[----:B------:R-:W2:Y:S05]  /*ad40*/  LDSM.16.M88.4 R12, [R189+0x7400] ;  /* 0x00740000bd0c783b */ /* 0x000eaa0000000200 */
[----:B--2---:R-:W-:Y:S06]  /*ad50*/  HMMA.16816.F32.BF16 R60, R4, R14, R36 ;  /* 0x0000000e043c723c */ /* 0x004fec0000041824 */
[-C--:B------:R-:W-:Y:S06]  /*ad60*/  HMMA.16816.F32.BF16 R232, R8, R12.reuse, R44 ;  /* 0x0000000c08e8723c */ /* 0x080fec000004182c */
[----:B------:R-:W-:Y:S06]  /*ad70*/  HMMA.16816.F32.BF16 R64, R4, R12, R40 ;  /* 0x0000000c0440723c */ /* 0x000fec0000041828 */
        /* <DEDUP_REMOVED lines=44> */
[----:B------:R-:W-:Y:S01]  /*b040*/  HMMA.16816.F32.BF16 R212, R8, R14, R212 ;  /* 0x0000000e08d4723c */ /* 0x000fe200000418d4 */
[----:B------:R-:W2:Y:S01]  /*b050*/  LDSM.16.M88.4 R12, [R189+0x8800] ;  /* 0x00880000bd0c783b */ /* 0x000ea20000000200 */
[----:B-1----:R-:W-:-:S05]  /*b060*/  IMAD.SHL.U32 R194, R194, 0x2, RZ ;  /* 0x00000002c2c27824 */ /* 0x002fca00078e00ff */
[----:B------:R-:W-:Y:S01]  /*b070*/  LOP3.LUT R194, R194, 0x6, RZ, 0xc0, !PT ;  /* 0x00000006c2c27812 */ /* 0x000fe200078ec0ff */
[-C--:B--2---:R-:W-:Y:S06]  /*b080*/  HMMA.16816.F32.BF16 R236, R8, R12.reuse, R216 ;  /* 0x0000000c08ec723c */ /* 0x084fec00000418d8 */
[C---:B------:R-:W-:Y:S06]  /*b090*/  HMMA.16816.F32.BF16 R228, R4.reuse, R12, R176 ;  /* 0x0000000c04e4723c */ /* 0x040fec00000418b0 */
[-C--:B------:R-:W-:Y:S06]  /*b0a0*/  HMMA.16816.F32.BF16 R240, R4, R14.reuse, R60 ;  /* 0x0000000e04f0723c */ /* 0x080fec000004183c */
[----:B------:R-:W-:Y:S01]  /*b0b0*/  HMMA.16816.F32.BF16 R216, R8, R14, R56 ;  /* 0x0000000e08d8723c */ /* 0x000fe20000041838 */
[----:B------:R-:W1:Y:S01]  /*b0c0*/  LDSM.16.M88.4 R12, [R189+0x8c00] ;  /* 0x008c0000bd0c783b */ /* 0x000e620000000200 */
[----:B------:R-:W-:Y:S01]  /*b0d0*/  IMAD R0, R205, 0x40, R194 ;  /* 0x00000040cd007824 */ /* 0x000fe200078e02c2 */
[----:B------:R-:W-:-:S04]  /*b0e0*/  DEPBAR.LE SB0, 0x0 ;  /* 0x000080000000791a */ /* 0x000fc80000000000 */
[C---:B------:R-:W-:Y:S01]  /*b0f0*/  ISETP.GE.AND P0, PT, R0.reuse, R199, PT ;  /* 0x000000c70000720c */ /* 0x040fe20003f06270 */
[C---:B------:R-:W-:Y:S01]  /*b100*/  VIADD R2, R0.reuse, 0x1 ;  /* 0x0000000100027836 */ /* 0x040fe20000000000 */
[C---:B------:R-:W-:Y:S02]  /*b110*/  ISETP.GE.AND P1, PT, R0.reuse, R196, PT ;  /* 0x000000c40000720c */ /* 0x040fe40003f26270 */
[C---:B------:R-:W-:Y:S02]  /*b120*/  ISETP.GE.OR P0, PT, R0.reuse, R201, !P0 ;  /* 0x000000c90000720c */ /* 0x040fe40004706670 */
[C---:B------:R-:W-:Y:S02]  /*b130*/  ISETP.GE.AND P5, PT, R0.reuse, R198, PT ;  /* 0x000000c60000720c */ /* 0x040fe40003fa6270 */
[C---:B------:R-:W-:Y:S01]  /*b140*/  ISETP.GE.OR P1, PT, R0.reuse, R202, !P1 ;  /* 0x000000ca0000720c */ /* 0x040fe20004f26670 */
[C---:B------:R-:W-:Y:S01]  /*b150*/  VIADD R3, R0.reuse, 0x8 ;  /* 0x0000000800037836 */ /* 0x040fe20000000000 */
[----:B------:R-:W-:-:S02]  /*b160*/  ISETP.GE.OR P5, PT, R0, R204, !P5 ;  /* 0x000000cc0000720c */ /* 0x000fc40006fa6670 */
[----:B------:R-:W-:Y:S02]  /*b170*/  FSEL R178, R20, -INF , !P1 ;  /* 0xff80000014b27808 */ /* 0x000fe40004800000 */
[C---:B------:R-:W-:Y:S02]  /*b180*/  ISETP.GE.AND P6, PT, R2.reuse, R196, PT ;  /* 0x000000c40200720c */ /* 0x040fe40003fc6270 */
[C---:B------:R-:W-:Y:S02]  /*b190*/  ISETP.GE.AND P1, PT, R2.reuse, R197, PT ;  /* 0x000000c50200720c */ /* 0x040fe40003f26270 */
[C---:B------:R-:W-:Y:S02]  /*b1a0*/  ISETP.GE.OR P6, PT, R2.reuse, R202, !P6 ;  /* 0x000000ca0200720c */ /* 0x040fe400077c6670 */
[----:B------:R-:W-:Y:S01]  /*b1b0*/  ISETP.GE.OR P1, PT, R2, R203, !P1 ;  /* 0x000000cb0200720c */ /* 0x000fe20004f26670 */
[----:B-1----:R-:W-:Y:S07]  /*b1c0*/  HMMA.16816.F32.BF16 R220, R4, R14, R24 ;  /* 0x0000000e04dc723c */ /* 0x002fee0000041818 */
[----:B------:R-:W-:-:S02]  /*b1d0*/  FSEL R25, R22, -INF , !P0 ;  /* 0xff80000016197808 */ /* 0x000fc40004000000 */
[C---:B------:R-:W-:Y:S01]  /*b1e0*/  ISETP.GE.AND P0, PT, R2.reuse, R199, PT ;  /* 0x000000c70200720c */ /* 0x040fe20003f06270 */
[----:B------:R-:W-:Y:S03]  /*b1f0*/  HMMA.16816.F32.BF16 R232, R8, R12, R36 ;  /* 0x0000000c08e8723c */ /* 0x000fe60000041824 */
[----:B------:R-:W-:-:S03]  /*b200*/  ISETP.GE.OR P0, PT, R2, R201, !P0 ;  /* 0x000000c90200720c */ /* 0x000fc60004706670 */
[----:B------:R-:W-:Y:S01]  /*b210*/  HMMA.16816.F32.BF16 R224, R4, R12, R40 ;  /* 0x0000000c04e0723c */ /* 0x000fe20000041828 */
[----:B------:R-:W-:Y:S01]  /*b220*/  FSEL R39, R44, -INF , !P5 ;  /* 0xff8000002c277808 */ /* 0x000fe20006800000 */
[----:B------:R-:W-:Y:S01]  /*b230*/  BAR.SYNC.DEFER_BLOCKING 0x0 ;  /* 0x0000000000007b1d */ /* 0x000fe20000010000 */
[----:B------:R-:W-:-:S04]  /*b240*/  ISETP.GE.AND P5, PT, R2, R198, PT ;  /* 0x000000c60200720c */ /* 0x000fc80003fa6270 */
[----:B------:R-:W-:Y:S02]  /*b250*/  FSEL R40, R23, -INF , !P0 ;  /* 0xff80000017287808 */ /* 0x000fe40004000000 */
[----:B------:R-:W-:Y:S02]  /*b260*/  ISETP.GE.AND P0, PT, R3, R198, PT ;  /* 0x000000c60300720c */ /* 0x000fe40003f06270 */
[----:B------:R-:W-:Y:S02]  /*b270*/  FSEL R181, R21, -INF , !P6 ;  /* 0xff80000015b57808 */ /* 0x000fe40007000000 */
[----:B------:R-:W-:Y:S01]  /*b280*/  ISETP.GE.OR P5, PT, R2, R204, !P5 ;  /* 0x000000cc0200720c */ /* 0x000fe20006fa6670 */
[C---:B------:R-:W-:Y:S01]  /*b290*/  VIADD R2, R0.reuse, 0x9 ;  /* 0x0000000900027836 */ /* 0x040fe20000000000 */
[----:B------:R-:W-:Y:S02]  /*b2a0*/  FSEL R61, R47, -INF , !P1 ;  /* 0xff8000002f3d7808 */ /* 0x000fe40004800000 */
[----:B------:R-:W-:-:S02]  /*b2b0*/  ISETP.GE.AND P6, PT, R0, R197, PT ;  /* 0x000000c50000720c */ /* 0x000fc40003fc6270 */
[C---:B------:R-:W-:Y:S02]  /*b2c0*/  ISETP.GE.OR P1, PT, R3.reuse, R204, !P0 ;  /* 0x000000cc0300720c */ /* 0x040fe40004726670 */
[C---:B------:R-:W-:Y:S02]  /*b2d0*/  ISETP.GE.AND P0, PT, R3.reuse, R199, PT ;  /* 0x000000c70300720c */ /* 0x040fe40003f06270 */
[----:B------:R-:W-:Y:S02]  /*b2e0*/  ISETP.GE.OR P6, PT, R0, R203, !P6 ;  /* 0x000000cb0000720c */ /* 0x000fe400077c6670 */
[----:B------:R-:W-:Y:S02]  /*b2f0*/  FSEL R44, R48, -INF , !P1 ;  /* 0xff800000302c7808 */ /* 0x000fe40004800000 */
[----:B------:R-:W-:Y:S02]  /*b300*/  ISETP.GE.AND P1, PT, R2, R196, PT ;  /* 0x000000c40200720c */ /* 0x000fe40003f26270 */
[----:B------:R-:W-:-:S02]  /*b310*/  ISETP.GE.OR P0, PT, R3, R201, !P0 ;  /* 0x000000c90300720c */ /* 0x000fc40004706670 */
[----:B------:R-:W-:Y:S02]  /*b320*/  FSEL R60, R46, -INF , !P6 ;  /* 0xff8000002e3c7808 */ /* 0x000fe40007000000 */
[----:B------:R-:W-:Y:S02]  /*b330*/  FSEL R45, R45, -INF , !P5 ;  /* 0xff8000002d2d7808 */ /* 0x000fe40006800000 */
[C---:B------:R-:W-:Y:S02]  /*b340*/  ISETP.GE.AND P6, PT, R3.reuse, R197, PT ;  /* 0x000000c50300720c */ /* 0x040fe40003fc6270 */
[----:B------:R-:W-:Y:S02]  /*b350*/  ISETP.GE.AND P5, PT, R3, R196, PT ;  /* 0x000000c40300720c */ /* 0x000fe40003fa6270 */
[----:B------:R-:W-:Y:S02]  /*b360*/  ISETP.GE.OR P1, PT, R2, R202, !P1 ;  /* 0x000000ca0200720c */ /* 0x000fe40004f26670 */
[----:B------:R-:W-:-:S02]  /*b370*/  FSEL R37, R54, -INF , !P0 ;  /* 0xff80000036257808 */ /* 0x000fc40004000000 */
[----:B------:R-:W-:Y:S02]  /*b380*/  ISETP.GE.AND P0, PT, R2, R199, PT ;  /* 0x000000c70200720c */ /* 0x000fe40003f06270 */
[C---:B------:R-:W-:Y:S02]  /*b390*/  ISETP.GE.OR P5, PT, R3.reuse, R202, !P5 ;  /* 0x000000ca0300720c */ /* 0x040fe40006fa6670 */
[----:B------:R-:W-:Y:S01]  /*b3a0*/  ISETP.GE.OR P6, PT, R3, R203, !P6 ;  /* 0x000000cb0300720c */ /* 0x000fe200077c6670 */
[----:B------:R-:W-:Y:S01]  /*b3b0*/  VIADD R3, R0, 0x10 ;  /* 0x0000001000037836 */ /* 0x000fe20000000000 */
[----:B------:R-:W-:Y:S02]  /*b3c0*/  FSEL R179, R53, -INF , !P1 ;  /* 0xff80000035b37808 */ /* 0x000fe40004800000 */
[C---:B------:R-:W-:Y:S02]  /*b3d0*/  ISETP.GE.AND P1, PT, R2.reuse, R197, PT ;  /* 0x000000c50200720c */ /* 0x040fe40003f26270 */
[----:B------:R-:W-:-:S02]  /*b3e0*/  ISETP.GE.OR P0, PT, R2, R201, !P0 ;  /* 0x000000c90200720c */ /* 0x000fc40004706670 */
[----:B------:R-:W-:Y:S02]  /*b3f0*/  FSEL R180, R52, -INF , !P5 ;  /* 0xff80000034b47808 */ /* 0x000fe40006800000 */
[CC--:B------:R-:W-:Y:S02]  /*b400*/  ISETP.GE.AND P5, PT, R2.reuse, R198.reuse, PT ;  /* 0x000000c60200720c */ /* 0x0c0fe40003fa6270 */
[C---:B------:R-:W-:Y:S02]  /*b410*/  ISETP.GE.OR P1, PT, R2.reuse, R203, !P1 ;  /* 0x000000cb0200720c */ /* 0x040fe40004f26670 */
[----:B------:R-:W-:Y:S02]  /*b420*/  FSEL R36, R55, -INF , !P0 ;  /* 0xff80000037247808 */ /* 0x000fe40004000000 */
[----:B------:R-:W-:Y:S02]  /*b430*/  ISETP.GE.AND P0, PT, R3, R198, PT ;  /* 0x000000c60300720c */ /* 0x000fe40003f06270 */
[----:B------:R-:W-:Y:S01]  /*b440*/  ISETP.GE.OR P5, PT, R2, R204, !P5 ;  /* 0x000000cc0200720c */ /* 0x000fe20006fa6670 */
[----:B------:R-:W-:Y:S01]  /*b450*/  VIADD R2, R0, 0x11 ;  /* 0x0000001100027836 */ /* 0x000fe20000000000 */
[----:B------:R-:W-:-:S02]  /*b460*/  FSEL R58, R51, -INF , !P1 ;  /* 0xff800000333a7808 */ /* 0x000fc40004800000 */
[----:B------:R-:W-:-:S04]  /*b470*/  ISETP.GE.OR P1, PT, R3, R204, !P0 ;  /* 0x000000cc0300720c */ /* 0x000fc80004726670 */
[----:B------:R-:W-:Y:S02]  /*b480*/  FSEL R42, R64, -INF , !P1 ;  /* 0xff800000402a7808 */ /* 0x000fe40004800000 */
[----:B------:R-:W-:Y:S02]  /*b490*/  ISETP.GE.AND P1, PT, R2, R198, PT ;  /* 0x000000c60200720c */ /* 0x000fe40003f26270 */
[----:B------:R-:W-:Y:S02]  /*b4a0*/  FSEL R59, R50, -INF , !P6 ;  /* 0xff800000323b7808 */ /* 0x000fe40007000000 */
[----:B------:R-:W-:Y:S02]  /*b4b0*/  FSEL R43, R49, -INF , !P5 ;  /* 0xff800000312b7808 */ /* 0x000fe40006800000 */
[C---:B------:R-:W-:Y:S02]  /*b4c0*/  ISETP.GE.AND P6, PT, R3.reuse, R197, PT ;  /* 0x000000c50300720c */ /* 0x040fe40003fc6270 */
[----:B------:R-:W-:-:S02]  /*b4d0*/  ISETP.GE.AND P5, PT, R3, R196, PT ;  /* 0x000000c40300720c */ /* 0x000fc40003fa6270 */
[C---:B------:R-:W-:Y:S02]  /*b4e0*/  ISETP.GE.AND P0, PT, R3.reuse, R199, PT ;  /* 0x000000c70300720c */ /* 0x040fe40003f06270 */
[----:B------:R-:W-:Y:S02]  /*b4f0*/  ISETP.GE.OR P1, PT, R2, R204, !P1 ;  /* 0x000000cc0200720c */ /* 0x000fe40004f26670 */
[C---:B------:R-:W-:Y:S02]  /*b500*/  ISETP.GE.OR P6, PT, R3.reuse, R203, !P6 ;  /* 0x000000cb0300720c */ /* 0x040fe400077c6670 */
[C---:B------:R-:W-:Y:S02]  /*b510*/  ISETP.GE.OR P5, PT, R3.reuse, R202, !P5 ;  /* 0x000000ca0300720c */ /* 0x040fe40006fa6670 */
[----:B------:R-:W-:Y:S01]  /*b520*/  ISETP.GE.OR P0, PT, R3, R201, !P0 ;  /* 0x000000c90300720c */ /* 0x000fe20004706670 */
[----:B------:R-:W-:Y:S01]  /*b530*/  VIADD R3, R0, 0x18 ;  /* 0x0000001800037836 */ /* 0x000fe20000000000 */
[----:B------:R-:W-:-:S02]  /*b540*/  FSEL R41, R65, -INF , !P1 ;  /* 0xff80000041297808 */ /* 0x000fc40004800000 */
[----:B------:R-:W-:Y:S02]  /*b550*/  ISETP.GE.AND P1, PT, R2, R199, PT ;  /* 0x000000c70200720c */ /* 0x000fe40003f26270 */
[----:B------:R-:W-:Y:S02]  /*b560*/  FSEL R57, R66, -INF , !P6 ;  /* 0xff80000042397808 */ /* 0x000fe40007000000 */
[----:B------:R-:W-:Y:S02]  /*b570*/  FSEL R177, R104, -INF , !P5 ;  /* 0xff80000068b17808 */ /* 0x000fe40006800000 */
[C---:B------:R-:W-:Y:S02]  /*b580*/  ISETP.GE.AND P6, PT, R2.reuse, R197, PT ;  /* 0x000000c50200720c */ /* 0x040fe40003fc6270 */
[C---:B------:R-:W-:Y:S02]  /*b590*/  ISETP.GE.AND P5, PT, R2.reuse, R196, PT ;  /* 0x000000c40200720c */ /* 0x040fe40003fa6270 */
[----:B------:R-:W-:-:S02]  /*b5a0*/  ISETP.GE.OR P1, PT, R2, R201, !P1 ;  /* 0x000000c90200720c */ /* 0x000fc40004f26670 */
[----:B------:R-:W-:Y:S02]  /*b5b0*/  FSEL R23, R106, -INF , !P0 ;  /* 0xff8000006a177808 */ /* 0x000fe40004000000 */
[----:B------:R-:W-:Y:S02]  /*b5c0*/  ISETP.GE.AND P0, PT, R3, R198, PT ;  /* 0x000000c60300720c */ /* 0x000fe40003f06270 */
[C---:B------:R-:W-:Y:S02]  /*b5d0*/  ISETP.GE.OR P6, PT, R2.reuse, R203, !P6 ;  /* 0x000000cb0200720c */ /* 0x040fe400077c6670 */
[----:B------:R-:W-:Y:S01]  /*b5e0*/  ISETP.GE.OR P5, PT, R2, R202, !P5 ;  /* 0x000000ca0200720c */ /* 0x000fe20006fa6670 */
[----:B------:R-:W-:Y:S01]  /*b5f0*/  VIADD R2, R0, 0x19 ;  /* 0x0000001900027836 */ /* 0x000fe20000000000 */
[----:B------:R-:W-:Y:S02]  /*b600*/  FSEL R22, R107, -INF , !P1 ;  /* 0xff8000006b167808 */ /* 0x000fe40004800000 */
[----:B------:R-:W-:-:S02]  /*b610*/  ISETP.GE.OR P1, PT, R3, R204, !P0 ;  /* 0x000000cc0300720c */ /* 0x000fc40004726670 */
[C---:B------:R-:W-:Y:S02]  /*b620*/  ISETP.GE.AND P0, PT, R3.reuse, R199, PT ;  /* 0x000000c70300720c */ /* 0x040fe40003f06270 */
[----:B------:R-:W-:Y:S02]  /*b630*/  FSEL R38, R212, -INF , !P1 ;  /* 0xff800000d4267808 */ /* 0x000fe40004800000 */
[----:B------:R-:W-:Y:S02]  /*b640*/  ISETP.GE.AND P1, PT, R2, R196, PT ;  /* 0x000000c40200720c */ /* 0x000fe40003f26270 */
[----:B------:R-:W-:Y:S02]  /*b650*/  ISETP.GE.OR P0, PT, R3, R201, !P0 ;  /* 0x000000c90300720c */ /* 0x000fe40004706670 */
[----:B------:R-:W-:Y:S02]  /*b660*/  FSEL R56, R67, -INF , !P6 ;  /* 0xff80000043387808 */ /* 0x000fe40007000000 */
[----:B------:R-:W-:-:S02]  /*b670*/  FSEL R176, R105, -INF , !P5 ;  /* 0xff80000069b07808 */ /* 0x000fc40006800000 */
[C---:B------:R-:W-:Y:S02]  /*b680*/  ISETP.GE.AND P6, PT, R3.reuse, R197, PT ;  /* 0x000000c50300720c */ /* 0x040fe40003fc6270 */
[C---:B------:R-:W-:Y:S02]  /*b690*/  ISETP.GE.AND P5, PT, R3.reuse, R196, PT ;  /* 0x000000c40300720c */ /* 0x040fe40003fa6270 */
[-C--:B------:R-:W-:Y:S02]  /*b6a0*/  ISETP.GE.OR P1, PT, R2, R202.reuse, !P1 ;  /* 0x000000ca0200720c */ /* 0x080fe40004f26670 */
[----:B------:R-:W-:Y:S02]  /*b6b0*/  FSEL R20, R246, -INF , !P0 ;  /* 0xff800000f6147808 */ /* 0x000fe40004000000 */
[----:B------:R-:W-:Y:S02]  /*b6c0*/  ISETP.GE.AND P0, PT, R2, R199, PT ;  /* 0x000000c70200720c */ /* 0x000fe40003f06270 */
[----:B------:R-:W-:-:S02]  /*b6d0*/  ISETP.GE.OR P5, PT, R3, R202, !P5 ;  /* 0x000000ca0300720c */ /* 0x000fc40006fa6670 */
[----:B------:R-:W-:Y:S01]  /*b6e0*/  ISETP.GE.OR P6, PT, R3, R203, !P6 ;  /* 0x000000cb0300720c */ /* 0x000fe200077c6670 */
[----:B------:R-:W-:Y:S01]  /*b6f0*/  VIADD R3, R0, 0x20 ;  /* 0x0000002000037836 */ /* 0x000fe20000000000 */
[----:B------:R-:W-:Y:S02]  /*b700*/  FSEL R107, R245, -INF , !P1 ;  /* 0xff800000f56b7808 */ /* 0x000fe40004800000 */
[C---:B------:R-:W-:Y:S02]  /*b710*/  ISETP.GE.AND P1, PT, R2.reuse, R197, PT ;  /* 0x000000c50200720c */ /* 0x040fe40003f26270 */
[----:B------:R-:W-:Y:S01]  /*b720*/  ISETP.GE.OR P0, PT, R2, R201, !P0 ;  /* 0x000000c90200720c */ /* 0x000fe20004706670 */
[----:B------:R-:W-:Y:S01]  /*b730*/  HMMA.16816.F32.BF16 R184, R8, R14, R16 ;  /* 0x0000000e08b8723c */ /* 0x000fe20000041810 */
[----:B------:R-:W-:Y:S02]  /*b740*/  FSEL R106, R244, -INF , !P5 ;  /* 0xff800000f46a7808 */ /* 0x000fe40006800000 */
[----:B------:R-:W-:-:S02]  /*b750*/  ISETP.GE.AND P5, PT, R2, R198, PT ;  /* 0x000000c60200720c */ /* 0x000fc40003fa6270 */
[C---:B------:R-:W-:Y:S02]  /*b760*/  ISETP.GE.OR P1, PT, R2.reuse, R203, !P1 ;  /* 0x000000cb0200720c */ /* 0x040fe40004f26670 */
[----:B------:R-:W-:Y:S02]  /*b770*/  FSEL R19, R247, -INF , !P0 ;  /* 0xff800000f7137808 */ /* 0x000fe40004000000 */
[----:B------:R-:W-:Y:S02]  /*b780*/  ISETP.GE.AND P0, PT, R3, R198, PT ;  /* 0x000000c60300720c */ /* 0x000fe40003f06270 */
[-C--:B------:R-:W-:Y:S01]  /*b790*/  ISETP.GE.OR P5, PT, R2, R204.reuse, !P5 ;  /* 0x000000cc0200720c */ /* 0x080fe20006fa6670 */
[----:B------:R-:W-:Y:S01]  /*b7a0*/  VIADD R2, R0, 0x21 ;  /* 0x0000002100027836 */ /* 0x000fe20000000000 */
[----:B------:R-:W-:Y:S02]  /*b7b0*/  FSEL R55, R215, -INF , !P1 ;  /* 0xff800000d7377808 */ /* 0x000fe40004800000 */
        /* <DEDUP_REMOVED lines=16> */
[----:B------:R-:W-:Y:S02]  /*b8c0*/  ISETP.GE.OR P1, PT, R2, R201, !P1 ;  /* 0x000000c90200720c */ /* 0x000fe40004f26670 */
[----:B------:R-:W-:Y:S02]  /*b8d0*/  ISETP.GE.AND P0, PT, R3, R198, PT ;  /* 0x000000c60300720c */ /* 0x000fe40003f06270 */
[----:B------:R-:W-:Y:S02]  /*b8e0*/  FSEL R53, R238, -INF , !P6 ;  /* 0xff800000ee357808 */ /* 0x000fe40007000000 */
[----:B------:R-:W-:-:S02]  /*b8f0*/  FSEL R105, R228, -INF , !P5 ;  /* 0xff800000e4697808 */ /* 0x000fc40006800000 */
[C---:B------:R-:W-:Y:S02]  /*b900*/  ISETP.GE.AND P6, PT, R2.reuse, R197, PT ;  /* 0x000000c50200720c */ /* 0x040fe40003fc6270 */
[C---:B------:R-:W-:Y:S02]  /*b910*/  ISETP.GE.AND P5, PT, R2.reuse, R196, PT ;  /* 0x000000c40200720c */ /* 0x040fe40003fa6270 */
[----:B------:R-:W-:Y:S02]  /*b920*/  FSEL R14, R231, -INF , !P1 ;  /* 0xff800000e70e7808 */ /* 0x000fe40004800000 */
[C---:B------:R-:W-:Y:S02]  /*b930*/  ISETP.GE.OR P1, PT, R3.reuse, R204, !P0 ;  /* 0x000000cc0300720c */ /* 0x040fe40004726670 */
[----:B------:R-:W-:Y:S02]  /*b940*/  ISETP.GE.AND P0, PT, R3, R199, PT ;  /* 0x000000c70300720c */ /* 0x000fe40003f06270 */
[----:B------:R-:W-:-:S02]  /*b950*/  ISETP.GE.OR P6, PT, R2, R203, !P6 ;  /* 0x000000cb0200720c */ /* 0x000fc400077c6670 */
[----:B------:R-:W-:Y:S01]  /*b960*/  ISETP.GE.OR P5, PT, R2, R202, !P5 ;  /* 0x000000ca0200720c */ /* 0x000fe20006fa6670 */
[----:B------:R-:W-:Y:S01]  /*b970*/  VIADD R2, R0, 0x29 ;  /* 0x0000002900027836 */ /* 0x000fe20000000000 */
[----:B------:R-:W-:Y:S02]  /*b980*/  ISETP.GE.OR P0, PT, R3, R201, !P0 ;  /* 0x000000c90300720c */ /* 0x000fe40004706670 */
[----:B------:R-:W-:Y:S02]  /*b990*/  FSEL R52, R239, -INF , !P6 ;  /* 0xff800000ef347808 */ /* 0x000fe40007000000 */
[----:B------:R-:W-:Y:S02]  /*b9a0*/  FSEL R104, R229, -INF , !P5 ;  /* 0xff800000e5687808 */ /* 0x000fe40006800000 */
[----:B------:R-:W-:Y:S02]  /*b9b0*/  FSEL R21, R216, -INF , !P1 ;  /* 0xff800000d8157808 */ /* 0x000fe40004800000 */
[----:B------:R-:W-:-:S02]  /*b9c0*/  ISETP.GE.AND P6, PT, R3, R197, PT ;  /* 0x000000c50300720c */ /* 0x000fc40003fc6270 */
[CC--:B------:R-:W-:Y:S02]  /*b9d0*/  ISETP.GE.AND P5, PT, R3.reuse, R196.reuse, PT ;  /* 0x000000c40300720c */ /* 0x0c0fe40003fa6270 */
[----:B------:R-:W-:Y:S02]  /*b9e0*/  ISETP.GE.AND P1, PT, R2, R196, PT ;  /* 0x000000c40200720c */ /* 0x000fe40003f26270 */
[----:B------:R-:W-:Y:S02]  /*b9f0*/  FSEL R13, R242, -INF , !P0 ;  /* 0xff800000f20d7808 */ /* 0x000fe40004000000 */
[----:B------:R-:W-:Y:S02]  /*ba00*/  ISETP.GE.AND P0, PT, R2, R199, PT ;  /* 0x000000c70200720c */ /* 0x000fe40003f06270 */
[CC--:B------:R-:W-:Y:S02]  /*ba10*/  ISETP.GE.OR P5, PT, R3.reuse, R202.reuse, !P5 ;  /* 0x000000ca0300720c */ /* 0x0c0fe40006fa6670 */
[----:B------:R-:W-:Y:S01]  /*ba20*/  ISETP.GE.OR P6, PT, R3, R203, !P6 ;  /* 0x000000cb0300720c */ /* 0x000fe200077c6670 */
[----:B------:R-:W-:Y:S01]  /*ba30*/  VIADD R3, R0, 0x30 ;  /* 0x0000003000037836 */ /* 0x000fe20000000000 */
[----:B------:R-:W-:-:S02]  /*ba40*/  ISETP.GE.OR P1, PT, R2, R202, !P1 ;  /* 0x000000ca0200720c */ /* 0x000fc40004f26670 */
[----:B------:R-:W-:Y:S02]  /*ba50*/  ISETP.GE.OR P0, PT, R2, R201, !P0 ;  /* 0x000000c90200720c */ /* 0x000fe40004706670 */
[----:B------:R-:W-:Y:S02]  /*ba60*/  FSEL R67, R240, -INF , !P5 ;  /* 0xff800000f0437808 */ /* 0x000fe40006800000 */
[----:B------:R-:W-:Y:S02]  /*ba70*/  FSEL R66, R241, -INF , !P1 ;  /* 0xff800000f1427808 */ /* 0x000fe40004800000 */
[C---:B------:R-:W-:Y:S02]  /*ba80*/  ISETP.GE.AND P5, PT, R2.reuse, R198, PT ;  /* 0x000000c60200720c */ /* 0x040fe40003fa6270 */
[----:B------:R-:W-:Y:S02]  /*ba90*/  ISETP.GE.AND P1, PT, R2, R197, PT ;  /* 0x000000c50200720c */ /* 0x000fe40003f26270 */
[----:B------:R-:W-:-:S02]  /*baa0*/  FSEL R12, R243, -INF , !P0 ;  /* 0xff800000f30c7808 */ /* 0x000fc40004000000 */
[C---:B------:R-:W-:Y:S02]  /*bab0*/  ISETP.GE.AND P0, PT, R3.reuse, R198, PT ;  /* 0x000000c60300720c */ /* 0x040fe40003f06270 */
[CC--:B------:R-:W-:Y:S02]  /*bac0*/  ISETP.GE.OR P5, PT, R2.reuse, R204.reuse, !P5 ;  /* 0x000000cc0200720c */ /* 0x0c0fe40006fa6670 */
[----:B------:R-:W-:Y:S01]  /*bad0*/  ISETP.GE.OR P1, PT, R2, R203, !P1 ;  /* 0x000000cb0200720c */ /* 0x000fe20004f26670 */
[----:B------:R-:W-:Y:S01]  /*bae0*/  VIADD R2, R0, 0x31 ;  /* 0x0000003100027836 */ /* 0x000fe20000000000 */
[----:B------:R-:W-:Y:S02]  /*baf0*/  ISETP.GE.OR P0, PT, R3, R204, !P0 ;  /* 0x000000cc0300720c */ /* 0x000fe40004706670 */
[----:B------:R-:W-:Y:S02]  /*bb00*/  FSEL R18, R217, -INF , !P5 ;  /* 0xff800000d9127808 */ /* 0x000fe40006800000 */
[----:B------:R-:W-:-:S02]  /*bb10*/  FSEL R50, R219, -INF , !P1 ;  /* 0xff800000db327808 */ /* 0x000fc40004800000 */
[----:B------:R-:W-:Y:S02]  /*bb20*/  FSEL R17, R232, -INF , !P0 ;  /* 0xff800000e8117808 */ /* 0x000fe40004000000 */
[C---:B------:R-:W-:Y:S02]  /*bb30*/  ISETP.GE.AND P5, PT, R3.reuse, R197, PT ;  /* 0x000000c50300720c */ /* 0x040fe40003fa6270 */
[C---:B------:R-:W-:Y:S02]  /*bb40*/  ISETP.GE.AND P1, PT, R3.reuse, R196, PT ;  /* 0x000000c40300720c */ /* 0x040fe40003f26270 */
[----:B------:R-:W-:Y:S02]  /*bb50*/  ISETP.GE.AND P0, PT, R2, R198, PT ;  /* 0x000000c60200720c */ /* 0x000fe40003f06270 */
[C---:B------:R-:W-:Y:S02]  /*bb60*/  ISETP.GE.OR P5, PT, R3.reuse, R203, !P5 ;  /* 0x000000cb0300720c */ /* 0x040fe40006fa6670 */
[----:B------:R-:W-:-:S02]  /*bb70*/  ISETP.GE.OR P1, PT, R3, R202, !P1 ;  /* 0x000000ca0300720c */ /* 0x000fc40004f26670 */
[----:B------:R-:W-:Y:S02]  /*bb80*/  ISETP.GE.OR P0, PT, R2, R204, !P0 ;  /* 0x000000cc0200720c */ /* 0x000fe40004706670 */
[----:B------:R-:W-:Y:S02]  /*bb90*/  FSEL R49, R234, -INF , !P5 ;  /* 0xff800000ea317808 */ /* 0x000fe40006800000 */
[----:B------:R-:W-:Y:S02]  /*bba0*/  FSEL R65, R224, -INF , !P1 ;  /* 0xff800000e0417808 */ /* 0x000fe40004800000 */
[----:B------:R-:W-:Y:S02]  /*bbb0*/  FSEL R16, R233, -INF , !P0 ;  /* 0xff800000e9107808 */ /* 0x000fe40004000000 */
[C---:B------:R-:W-:Y:S02]  /*bbc0*/  ISETP.GE.AND P5, PT, R2.reuse, R197, PT ;  /* 0x000000c50200720c */ /* 0x040fe40003fa6270 */
[----:B------:R-:W-:-:S02]  /*bbd0*/  ISETP.GE.AND P1, PT, R2, R196, PT ;  /* 0x000000c40200720c */ /* 0x000fc40003f26270 */
[C---:B------:R-:W-:Y:S02]  /*bbe0*/  ISETP.GE.AND P0, PT, R2.reuse, R199, PT ;  /* 0x000000c70200720c */ /* 0x040fe40003f06270 */
[C---:B------:R-:W-:Y:S02]  /*bbf0*/  ISETP.GE.OR P5, PT, R2.reuse, R203, !P5 ;  /* 0x000000cb0200720c */ /* 0x040fe40006fa6670 */
[C---:B------:R-:W-:Y:S02]  /*bc00*/  ISETP.GE.OR P1, PT, R2.reuse, R202, !P1 ;  /* 0x000000ca0200720c */ /* 0x040fe40004f26670 */
[----:B------:R-:W-:Y:S01]  /*bc10*/  ISETP.GE.OR P0, PT, R2, R201, !P0 ;  /* 0x000000c90200720c */ /* 0x000fe20004706670 */
[----:B------:R-:W-:-:S03]  /*bc20*/  VIADD R2, R0, 0x38 ;  /* 0x0000003800027836 */ /* 0x000fc60000000000 */
[----:B------:R-:W-:Y:S02]  /*bc30*/  FSEL R8, R227, -INF , !P0 ;  /* 0xff800000e3087808 */ /* 0x000fe40004000000 */
[----:B------:R-:W-:Y:S01]  /*bc40*/  ISETP.GE.AND P0, PT, R2, R197, PT ;  /* 0x000000c50200720c */ /* 0x000fe20003f06270 */
[----:B------:R-:W-:Y:S01]  /*bc50*/  VIADD R0, R0, 0x39 ;  /* 0x0000003900007836 */ /* 0x000fe20000000000 */
[----:B------:R-:W-:Y:S02]  /*bc60*/  FSEL R51, R218, -INF , !P6 ;  /* 0xff800000da337808 */ /* 0x000fe40007000000 */
[----:B------:R-:W-:Y:S02]  /*bc70*/  ISETP.GE.OR P0, PT, R2, R203, !P0 ;  /* 0x000000cb0200720c */ /* 0x000fe40004706670 */
[----:B------:R-:W-:Y:S02]  /*bc80*/  ISETP.GE.AND P6, PT, R3, R199, PT ;  /* 0x000000c70300720c */ /* 0x000fe40003fc6270 */
[----:B------:R-:W-:-:S02]  /*bc90*/  FSEL R47, R186, -INF , !P0 ;  /* 0xff800000ba2f7808 */ /* 0x000fc40004000000 */
[C---:B------:R-:W-:Y:S02]  /*bca0*/  ISETP.GE.AND P0, PT, R0.reuse, R196, PT ;  /* 0x000000c40000720c */ /* 0x040fe40003f06270 */
[----:B------:R-:W-:Y:S01]  /*bcb0*/  ISETP.GE.OR P6, PT, R3, R201, !P6 ;  /* 0x000000c90300720c */ /* 0x000fe200077c6670 */
[----:B------:R-:W-:Y:S01]  /*bcc0*/  IMAD.MOV.U32 R252, RZ, RZ, R195 ;  /* 0x000000fffffc7224 */ /* 0x000fe200078e00c3 */
[----:B------:R-:W-:Y:S02]  /*bcd0*/  ISETP.GE.OR P0, PT, R0, R202, !P0 ;  /* 0x000000ca0000720c */ /* 0x000fe40004706670 */
[----:B------:R-:W-:Y:S02]  /*bce0*/  FSEL R48, R235, -INF , !P5 ;  /* 0xff800000eb307808 */ /* 0x000fe40006800000 */
[----:B------:R-:W-:Y:S02]  /*bcf0*/  FSEL R9, R226, -INF , !P6 ;  /* 0xff800000e2097808 */ /* 0x000fe40007000000 */
[----:B------:R-:W-:-:S02]  /*bd00*/  FSEL R64, R225, -INF , !P1 ;  /* 0xff800000e1407808 */ /* 0x000fc40004800000 */
[C---:B------:R-:W-:Y:S02]  /*bd10*/  ISETP.GE.AND P6, PT, R2.reuse, R198, PT ;  /* 0x000000c60200720c */ /* 0x040fe40003fc6270 */
[C---:B------:R-:W-:Y:S02]  /*bd20*/  ISETP.GE.AND P5, PT, R2.reuse, R196, PT ;  /* 0x000000c40200720c */ /* 0x040fe40003fa6270 */
[C---:B------:R-:W-:Y:S02]  /*bd30*/  ISETP.GE.AND P1, PT, R2.reuse, R199, PT ;  /* 0x000000c70200720c */ /* 0x040fe40003f26270 */
[----:B------:R-:W-:Y:S02]  /*bd40*/  FSEL R62, R221, -INF , !P0 ;  /* 0xff800000dd3e7808 */ /* 0x000fe40004000000 */
[----:B------:R-:W-:Y:S02]  /*bd50*/  ISETP.GT.AND P0, PT, R205, R252, PT ;  /* 0x000000fccd00720c */ /* 0x000fe40003f04270 */
[----:B------:R-:W-:-:S02]  /*bd60*/  ISETP.GE.OR P6, PT, R2, R204, !P6 ;  /* 0x000000cc0200720c */ /* 0x000fc400077c6670 */
[C---:B------:R-:W-:Y:S02]  /*bd70*/  ISETP.GE.OR P5, PT, R2.reuse, R202, !P5 ;  /* 0x000000ca0200720c */ /* 0x040fe40006fa6670 */
[----:B------:R-:W-:Y:S02]  /*bd80*/  ISETP.GE.OR P1, PT, R2, R201, !P1 ;  /* 0x000000c90200720c */ /* 0x000fe40004f26670 */
[----:B------:R-:W-:Y:S02]  /*bd90*/  FSEL R11, R184, -INF , !P6 ;  /* 0xff800000b80b7808 */ /* 0x000fe40007000000 */
[----:B------:R-:W-:Y:S02]  /*bda0*/  FSEL R63, R220, -INF , !P5 ;  /* 0xff800000dc3f7808 */ /* 0x000fe40006800000 */
[----:B------:R-:W-:Y:S02]  /*bdb0*/  FSEL R7, R222, -INF , !P1 ;  /* 0xff800000de077808 */ /* 0x000fe40004800000 */
[----:B------:R-:W-:-:S02]  /*bdc0*/  ISETP.GE.AND P6, PT, R0, R198, PT ;  /* 0x000000c60000720c */ /* 0x000fc40003fc6270 */
[C---:B------:R-:W-:Y:S02]  /*bdd0*/  ISETP.GE.AND P5, PT, R0.reuse, R197, PT ;  /* 0x000000c50000720c */ /* 0x040fe40003fa6270 */
[C---:B------:R-:W-:Y:S01]  /*bde0*/  ISETP.GE.AND P1, PT, R0.reuse, R199, PT ;  /* 0x000000c70000720c */ /* 0x040fe20003f26270 */
[----:B------:R-:W-:Y:S01]  /*bdf0*/  BSSY B1, `(.L_x_962) ;  /* 0x0000046000017945 */ /* 0x000fe20003800000 */
[C---:B------:R-:W-:Y:S02]  /*be00*/  ISETP.GE.OR P6, PT, R0.reuse, R204, !P6 ;  /* 0x000000cc0000720c */ /* 0x040fe400077c6670 */
[C---:B------:R-:W-:Y:S02]  /*be10*/  ISETP.GE.OR P5, PT, R0.reuse, R203, !P5 ;  /* 0x000000cb0000720c */ /* 0x040fe40006fa6670 */
[----:B------:R-:W-:Y:S02]  /*be20*/  ISETP.GE.OR P1, PT, R0, R201, !P1 ;  /* 0x000000c90000720c */ /* 0x000fe40004f26670 */
[----:B------:R-:W-:-:S02]  /*be30*/  FSEL R10, R185, -INF , !P6 ;  /* 0xff800000b90a7808 */ /* 0x000fc40007000000 */
[----:B------:R-:W-:Y:S02]  /*be40*/  FSEL R6, R223, -INF , !P1 ;  /* 0xff800000df067808 */ /* 0x000fe40004800000 */
[----:B------:R-:W-:Y:S01]  /*be50*/  FSEL R46, R187, -INF , !P5 ;  /* 0xff800000bb2e7808 */ /* 0x000fe20006800000 */
[----:B------:R-:W-:Y:S06]  /*be60*/  @!P0 BRA `(.L_x_963) ;  /* 0x0000000000f88947 */ /* 0x000fec0003800000 */
[----:B------:R-:W2:Y:S04]  /*be70*/  LDL R5, [R1+0x2c] ;  /* 0x00002c0001057983 */ /* 0x000ea80000100800 */
[----:B------:R-:W3:Y:S04]  /*be80*/  LDL R251, [R1+0x1d4] ;  /* 0x0001d40001fb7983 */ /* 0x000ee80000100800 */
[----:B------:R-:W4:Y:S04]  /*be90*/  LDL R250, [R1+0x19c] ;  /* 0x00019c0001fa7983 */ /* 0x000f280000100800 */
[----:B------:R-:W5:Y:S04]  /*bea0*/  LDL.64 R182, [R1+0x1a8] ;  /* 0x0001a80001b67983 */ /* 0x000f680000100a00 */
[----:B------:R-:W5:Y:S04]  /*beb0*/  LDL R194, [R1+0x1a4] ;  /* 0x0001a40001c27983 */ /* 0x000f680000100800 */
[----:B------:R-:W5:Y:S04]  /*bec0*/  LDL R195, [R1+0x1c0] ;  /* 0x0001c00001c37983 */ /* 0x000f680000100800 */
[----:B------:R1:W-:Y:S04]  /*bed0*/  @P4 STS [R193+0x6000], RZ ;  /* 0x006000ffc1004388 */ /* 0x0003e80000000800 */
[----:B------:R1:W-:Y:S04]  /*bee0*/  @P4 STS [R193+0x6004], RZ ;  /* 0x006004ffc1004388 */ /* 0x0003e80000000800 */
[----:B------:R1:W-:Y:S01]  /*bef0*/  @P4 STS.64 [R193+0x6008], RZ ;  /* 0x006008ffc1004388 */ /* 0x0003e20000000a00 */
[----:B------:R-:W-:Y:S01]  /*bf00*/  BSSY B0, `(.L_x_964) ;  /* 0x0000033000007945 */ /* 0x000fe20003800000 */
[----:B--2---:R-:W-:-:S04]  /*bf10*/  VIADD R2, R5, 0xfffffffd ;  /* 0xfffffffd05027836 */ /* 0x004fc80000000000 */
[----:B---3--:R-:W-:Y:S01]  /*bf20*/  IMAD R0, R251, R2, RZ ;  /* 0x00000002fb007224 */ /* 0x008fe200078e02ff */
[----:B------:R-:W-:-:S05]  /*bf30*/  SHF.R.S32.HI R3, RZ, 0x1f, R2 ;  /* 0x0000001fff037819 */ /* 0x000fca0000011402 */
[-C--:B----4-:R-:W-:Y:S02]  /*bf40*/  IMAD R0, R3, R250.reuse, R0 ;  /* 0x000000fa03007224 */ /* 0x090fe400078e0200 */
[----:B-----5:R-:W-:-:S04]  /*bf50*/  IMAD.WIDE.U32 R2, R2, R250, R182 ;  /* 0x000000fa02027225 */ /* 0x020fc800078e00b6 */
[----:B------:R-:W-:Y:S01]  /*bf60*/  IMAD.IADD R0, R3, 0x1, R0 ;  /* 0x0000000103007824 */ /* 0x000fe200078e0200 */
[----:B------:R-:W-:-:S04]  /*bf70*/  @!P4 LEA R4, P0, R2, R206, 0x1 ;  /* 0x000000ce0204c211 */ /* 0x000fc800078008ff */
[----:B------:R-:W-:-:S05]  /*bf80*/  @!P4 LEA.HI.X R5, R2, R207, R0, 0x1, P0 ;  /* 0x000000cf0205c211 */ /* 0x000fca00000f0c00 */
[----:B------:R-:W-:Y:S01]  /*bf90*/  @!PT LDS RZ, [RZ] ;  /* 0x00000000fffff984 */ /* 0x000fe20000000800 */
[----:B------:R-:W-:Y:S01]  /*bfa0*/  @!PT LDS RZ, [RZ] ;  /* 0x00000000fffff984 */ /* 0x000fe20000000800 */
[----:B------:R-:W-:Y:S01]  /*bfb0*/  @!PT LDS RZ, [RZ] ;  /* 0x00000000fffff984 */ /* 0x000fe20000000800 */
[----:B------:R2:W-:Y:S04]  /*bfc0*/  @!P4 LDGSTS.E.BYPASS.LTC128B.128 [R193+0x6000], desc[UR4][R4.64] ;  /* 0x0600000004c1cfae */ /* 0x0005e8000b901d44 */
[----:B------:R1:W-:Y:S01]  /*bfd0*/  @P3 STS.128 [R193+0x7000], RZ ;  /* 0x007000ffc1003388 */ /* 0x0003e20000000c00 */
[----:B--2---:R-:W-:-:S04]  /*bfe0*/  @!P3 LEA R4, P0, R2, R206, 0x1 ;  /* 0x000000ce0204b211 */ /* 0x004fc800078008ff */
[----:B------:R-:W-:-:S05]  /*bff0*/  @!P3 LEA.HI.X R5, R2, R207, R0, 0x1, P0 ;  /* 0x000000cf0205b211 */ /* 0x000fca00000f0c00 */
[----:B------:R-:W-:Y:S01]  /*c000*/  @!PT LDS RZ, [RZ] ;  /* 0x00000000fffff984 */ /* 0x000fe20000000800 */
[----:B------:R-:W-:Y:S01]  /*c010*/  @!PT LDS RZ, [RZ] ;  /* 0x00000000fffff984 */ /* 0x000fe20000000800 */
[----:B------:R-:W-:Y:S01]  /*c020*/  @!PT LDS RZ, [RZ] ;  /* 0x00000000fffff984 */ /* 0x000fe20000000800 */
[----:B------:R2:W-:Y:S04]  /*c030*/  @!P3 LDGSTS.E.BYPASS.LTC128B.128 [R193+0x7000], desc[UR4][R4.64+0x40] ;  /* 0x0700004004c1bfae */ /* 0x0005e8000b901d44 */
[----:B------:R1:W-:Y:S01]  /*c040*/  @P2 STS.128 [R193+0x8000], RZ ;  /* 0x008000ffc1002388 */ /* 0x0003e20000000c00 */
[----:B--2---:R-:W-:-:S04]  /*c050*/  @!P2 LEA R4, P0, R2, R206, 0x1 ;  /* 0x000000ce0204a211 */ /* 0x004fc800078008ff */
[----:B------:R-:W-:Y:S02]  /*c060*/  @!P2 LEA.HI.X R5, R2, R207, R0, 0x1, P0 ;  /* 0x000000cf0205a211 */ /* 0x000fe400000f0c00 */
[----:B------:R-:W-:-:S03]  /*c070*/  IADD3 R2, P0, R194, R2, RZ ;  /* 0x00000002c2027210 */ /* 0x000fc60007f1e0ff */
[----:B------:R-:W-:Y:S01]  /*c080*/  @!PT LDS RZ, [RZ] ;  /* 0x00000000fffff984 */ /* 0x000fe20000000800 */
[----:B------:R-:W-:Y:S01]  /*c090*/  @!PT LDS RZ, [RZ] ;  /* 0x00000000fffff984 */ /* 0x000fe20000000800 */
[----:B------:R-:W-:Y:S01]  /*c0a0*/  @!PT LDS RZ, [RZ] ;  /* 0x00000000fffff984 */ /* 0x000fe20000000800 */
[----:B------:R2:W-:Y:S02]  /*c0b0*/  @!P2 LDGSTS.E.BYPASS.LTC128B.128 [R193+0x8000], desc[UR4][R4.64+0x80] ;  /* 0x0800008004c1afae */ /* 0x0005e4000b901d44 */
[----:B------:R-:W-:Y:S02]  /*c0c0*/  IMAD.X R0, R195, 0x1, R0, P0 ;  /* 0x00000001c3007824 */ /* 0x000fe400000e0600 */
        /* <DEDUP_REMOVED lines=22> */
.L_x_965:
[----:B------:R-:W-:Y:S05]  /*c230*/  BSYNC B0 ;  /* 0x0000000000007941 */ /* 0x000fea0003800000 */
.L_x_964:
[----:B------:R-:W0:Y:S02]  /*c240*/  LDGDEPBAR ;  /* 0x00000000000079af */ /* 0x000e240000000000 */
.L_x_963:
[----:B------:R-:W-:Y:S05]  /*c250*/  BSYNC B1 ;  /* 0x0000000000017941 */ /* 0x000fea0003800000 */
.L_x_962:
[----:B------:R-:W3:Y:S01]  /*c260*/  LD.E R0, desc[UR4][R172.64+0xdc] ;  /* 0x0000dc04ac007980 */ /* 0x000ee2000c101900 */
[----:B------:R-:W-:-:S03]  /*c270*/  FMNMX.FTZ R2, R103, R25, !PT ;  /* 0x0000001967027209 */ /* 0x000fc60007810000 */
[----:B-12---:R-:W2:Y:S01]  /*c280*/  LDL R5, [R1+0x8] ;  /* 0x0000080001057983 */ /* 0x006ea20000100800 */
[----:B------:R-:W-:-:S03]  /*c290*/  FMNMX.FTZ R2, R40, R2, !PT ;  /* 0x0000000228027209 */ /* 0x000fc60007810000 */
[----:B------:R-:W4:Y:S01]  /*c2a0*/  LDL.64 R184, [R1+0x10] ;  /* 0x0000100001b87983 */ /* 0x000f220000100a00 */
[----:B------:R-:W-:-:S03]  /*c2b0*/  FMNMX.FTZ R2, R37, R2, !PT ;  /* 0x0000000225027209 */ /* 0x000fc60007810000 */
[----:B------:R-:W2:Y:S01]  /*c2c0*/  LDL R182, [R1+0x120] ;  /* 0x0001200001b67983 */ /* 0x000ea20000100800 */
[----:B------:R-:W-:-:S03]  /*c2d0*/  FMNMX.FTZ R2, R36, R2, !PT ;  /* 0x0000000224027209 */ /* 0x000fc60007810000 */
[----:B------:R-:W4:Y:S01]  /*c2e0*/  LDL R183, [R1+0x13c] ;  /* 0x00013c0001b77983 */ /* 0x000f220000100800 */
[----:B------:R-:W-:-:S03]  /*c2f0*/  FMNMX.FTZ R2, R23, R2, !PT ;  /* 0x0000000217027209 */ /* 0x000fc60007810000 */
[----:B------:R-:W2:Y:S01]  /*c300*/  LDL R223, [R1+0x4] ;  /* 0x0000040001df7983 */ /* 0x000ea20000100800 */
        /* <DEDUP_REMOVED lines=11> */
[----:B------:R-:W2:Y:S01]  /*c3c0*/  LDL.LU R241, [R1+0x15c] ;  /* 0x00015c0001f17983 */ /* 0x000ea20000300800 */
        /* <DEDUP_REMOVED lines=11> */
[----:B------:R-:W-:Y:S01]  /*c480*/  STL.64 [R1+0x288], R32 ;  /* 0x0002882001007387 */ /* 0x000fe20000100a00 */
[----:B------:R-:W-:Y:S02]  /*c490*/  FMNMX.FTZ R2, R6, R2, !PT ;  /* 0x0000000206027209 */ /* 0x000fe40007810000 */
[----:B------:R-:W-:Y:S01]  /*c4a0*/  FMNMX.FTZ R3, R42, R3, !PT ;  /* 0x000000032a037209 */ /* 0x000fe20007810000 */
[----:B------:R-:W-:Y:S04]  /*c4b0*/  STL.64 [R1+0x280], R30 ;  /* 0x0002801e01007387 */ /* 0x000fe80000100a00 */
[----:B------:R-:W1:Y:S01]  /*c4c0*/  SHFL.BFLY PT, R4, R2, 0x2, 0x1f ;  /* 0x0c401f0002047f89 */ /* 0x000e6200000e0000 */
[----:B------:R-:W-:-:S03]  /*c4d0*/  FMNMX.FTZ R3, R41, R3, !PT ;  /* 0x0000000329037209 */ /* 0x000fc60007810000 */
[----:B------:R-:W-:Y:S01]  /*c4e0*/  STL.64 [R1+0x278], R28 ;  /* 0x0002781c01007387 */ /* 0x000fe20000100a00 */
[----:B------:R-:W-:-:S03]  /*c4f0*/  FMNMX.FTZ R3, R38, R3, !PT ;  /* 0x0000000326037209 */ /* 0x000fc60007810000 */
[----:B------:R-:W-:Y:S01]  /*c500*/  STL [R1+0x22c], R211 ;  /* 0x00022cd301007387 */ /* 0x000fe20000100800 */
[----:B------:R-:W-:-:S03]  /*c510*/  FMNMX.FTZ R3, R27, R3, !PT ;  /* 0x000000031b037209 */ /* 0x000fc60007810000 */
[----:B------:R-:W-:Y:S01]  /*c520*/  STL [R1+0x228], R210 ;  /* 0x000228d201007387 */ /* 0x000fe20000100800 */
[----:B-1----:R-:W-:-:S03]  /*c530*/  FMNMX.FTZ R2, R2, R4, !PT ;  /* 0x0000000402027209 */ /* 0x002fc60007810000 */
[----:B------:R-:W-:Y:S04]  /*c540*/  STL [R1+0x224], R207 ;  /* 0x000224cf01007387 */ /* 0x000fe80000100800 */
[----:B------:R-:W1:Y:S01]  /*c550*/  SHFL.BFLY PT, R4, R2, 0x1, 0x1f ;  /* 0x0c201f0002047f89 */ /* 0x000e6200000e0000 */
[----:B------:R-:W-:-:S03]  /*c560*/  FMNMX.FTZ R3, R26, R3, !PT ;  /* 0x000000031a037209 */ /* 0x000fc60007810000 */
[----:B------:R-:W-:Y:S01]  /*c570*/  STL [R1+0x220], R206 ;  /* 0x000220ce01007387 */ /* 0x000fe20000100800 */
[----:B------:R-:W-:-:S03]  /*c580*/  FMNMX.FTZ R3, R24, R3, !PT ;  /* 0x0000000318037209 */ /* 0x000fc60007810000 */
[----:B------:R-:W-:Y:S01]  /*c590*/  STL [R1+0x21c], R204 ;  /* 0x00021ccc01007387 */ /* 0x000fe20000100800 */
[----:B------:R-:W-:-:S03]  /*c5a0*/  FMNMX.FTZ R3, R21, R3, !PT ;  /* 0x0000000315037209 */ /* 0x000fc60007810000 */
[----:B------:R-:W-:Y:S04]  /*c5b0*/  STL [R1+0x218], R203 ;  /* 0x000218cb01007387 */ /* 0x000fe80000100800 */
[----:B------:R-:W-:Y:S04]  /*c5c0*/  STL [R1+0x214], R202 ;  /* 0x000214ca01007387 */ /* 0x000fe80000100800 */
[----:B------:R-:W-:Y:S01]  /*c5d0*/  STL [R1+0x210], R201 ;  /* 0x000210c901007387 */ /* 0x000fe20000100800 */
[----:B-1----:R-:W-:-:S03]  /*c5e0*/  FMNMX.FTZ R251, R2, R4, !PT ;  /* 0x0000000402fb7209 */ /* 0x002fc60007810000 */
[----:B------:R-:W-:Y:S01]  /*c5f0*/  STL [R1+0x20c], R200 ;  /* 0x00020cc801007387 */ /* 0x000fe20000100800 */
[----:B------:R-:W-:Y:S02]  /*c600*/  FMNMX.FTZ R2, R18, R3, !PT ;  /* 0x0000000312027209 */ /* 0x000fe40007810000 */
[----:B------:R-:W-:Y:S01]  /*c610*/  FSETP.NEU.FTZ.AND P0, PT, R251, -INF , PT ;  /* 0xff800000fb00780b */ /* 0x000fe20003f1d000 */
[----:B------:R-:W-:Y:S01]  /*c620*/  STL [R1+0x208], R199 ;  /* 0x000208c701007387 */ /* 0x000fe20000100800 */
[----:B------:R-:W-:-:S03]  /*c630*/  FMNMX.FTZ R3, R17, R2, !PT ;  /* 0x0000000211037209 */ /* 0x000fc60007810000 */
[----:B------:R-:W-:Y:S01]  /*c640*/  STL [R1+0x204], R198 ;  /* 0x000204c601007387 */ /* 0x000fe20000100800 */
[----:B------:R-:W-:-:S03]  /*c650*/  FMNMX.FTZ R3, R16, R3, !PT ;  /* 0x0000000310037209 */ /* 0x000fc60007810000 */
[----:B------:R-:W-:Y:S01]  /*c660*/  STL [R1+0x200], R197 ;  /* 0x000200c501007387 */ /* 0x000fe20000100800 */
[----:B------:R-:W-:-:S03]  /*c670*/  FMNMX.FTZ R3, R11, R3, !PT ;  /* 0x000000030b037209 */ /* 0x000fc60007810000 */
[----:B------:R-:W-:Y:S04]  /*c680*/  STL [R1+0x1fc], R196 ;  /* 0x0001fcc401007387 */ /* 0x000fe80000100800 */
[----:B------:R-:W-:Y:S04]  /*c690*/  STL [R1+0x1f8], R193 ;  /* 0x0001f8c101007387 */ /* 0x000fe80000100800 */
[----:B------:R-:W-:Y:S04]  /*c6a0*/  STL [R1+0x1f4], R191 ;  /* 0x0001f4bf01007387 */ /* 0x000fe80000100800 */
[----:B------:R-:W-:Y:S04]  /*c6b0*/  STL [R1+0x1f0], R190 ;  /* 0x0001f0be01007387 */ /* 0x000fe80000100800 */
[----:B------:R-:W-:Y:S04]  /*c6c0*/  STL [R1+0x1ec], R189 ;  /* 0x0001ecbd01007387 */ /* 0x000fe80000100800 */
[----:B------:R1:W-:Y:S04]  /*c6d0*/  STL [R1+0x1e8], R175 ;  /* 0x0001e8af01007387 */ /* 0x0003e80000100800 */
[----:B-1----:R-:W4:Y:S04]  /*c6e0*/  LDL R175, [R1+0x14c] ;  /* 0x00014c0001af7983 */ /* 0x002f280000100800 */
[----:B------:R-:W-:Y:S04]  /*c6f0*/  STL [R1+0x234], R172 ;  /* 0x000234ac01007387 */ /* 0x000fe80000100800 */
[----:B------:R-:W-:Y:S04]  /*c700*/  STL [R1+0x230], R173 ;  /* 0x000230ad01007387 */ /* 0x000fe80000100800 */
[----:B------:R-:W-:Y:S01]  /*c710*/  STL [R1+0x238], R251 ;  /* 0x000238fb01007387 */ /* 0x000fe20000100800 */
[----:B---3--:R-:W-:-:S05]  /*c720*/  FMUL.FTZ R2, R0, R251 ;  /* 0x000000fb00027220 */ /* 0x008fca0000410000 */
[----:B------:R-:W-:-:S05]  /*c730*/  FSEL R2, R2, RZ, P0 ;  /* 0x000000ff02027208 */ /* 0x000fca0000000000 */
        /* <DEDUP_REMOVED lines=15> */
[----:B------:R-:W-:Y:S01]  /*c830*/  FFMA.FTZ R236, R6, R0, -R2 ;  /* 0x0000000006ec7223 */ /* 0x000fe20000010802 */
[----:B------:R-:W-:-:S02]  /*c840*/  FMNMX.FTZ R2, R10, R3, !PT ;  /* 0x000000030a027209 */ /* 0x000fc40007810000 */
[----:B------:R-:W-:-:S05]  /*c850*/  FSEL R3, R251, RZ, P0 ;  /* 0x000000fffb037208 */ /* 0x000fca0000000000 */
[----:B------:R-:W-:Y:S02]  /*c860*/  FADD.FTZ R12, R103, -R3 ;  /* 0x80000003670c7221 */ /* 0x000fe40000010000 */
[----:B------:R-:W1:Y:S02]  /*c870*/  SHFL.BFLY PT, R3, R2, 0x2, 0x1f ;  /* 0x0c401f0002037f89 */ /* 0x000e6400000e0000 */
[----:B-1----:R-:W-:-:S05]  /*c880*/  FMNMX.FTZ R2, R2, R3, !PT ;  /* 0x0000000302027209 */ /* 0x002fca0007810000 */
[----:B------:R-:W1:Y:S02]  /*c890*/  SHFL.BFLY PT, R3, R2, 0x1, 0x1f ;  /* 0x0c201f0002037f89 */ /* 0x000e6400000e0000 */
[----:B-1----:R-:W-:-:S05]  /*c8a0*/  FMNMX.FTZ R246, R2, R3, !PT ;  /* 0x0000000302f67209 */ /* 0x002fca0007810000 */
[----:B------:R-:W-:Y:S04]  /*c8b0*/  STL [R1+0x23c], R246 ;  /* 0x00023cf601007387 */ /* 0x000fe80000100800 */
[----:B------:R-:W3:Y:S01]  /*c8c0*/  LDL.LU R244, [R1+0x16c] ;  /* 0x00016c0001f47983 */ /* 0x000ee20000300800 */
[----:B------:R-:W-:-:S04]  /*c8d0*/  FSETP.NEU.FTZ.AND P0, PT, R246, -INF , PT ;  /* 0xff800000f600780b */ /* 0x000fc80003f1d000 */
[----:B------:R-:W-:-:S05]  /*c8e0*/  FSEL R2, R246, RZ, P0 ;  /* 0x000000fff6027208 */ /* 0x000fca0000000000 */
[----:B------:R-:W-:Y:S01]  /*c8f0*/  FADD.FTZ R3, R102, -R2 ;  /* 0x8000000266037221 */ /* 0x000fe20000010000 */
[----:B------:R-:W-:-:S05]  /*c900*/  FMUL.FTZ R2, R0, R246 ;  /* 0x000000f600027220 */ /* 0x000fca0000410000 */
        /* <DEDUP_REMOVED lines=25> */
[----:B------:R-:W-:Y:S01]  /*caa0*/  FMNMX.FTZ R2, R53, R2, !PT ;  /* 0x0000000235027209 */ /* 0x000fe20007810000 */
[----:B------:R-:W-:-:S03]  /*cab0*/  FMUL.FTZ R3, R0, R3 ;  /* 0x0000000300037220 */ /* 0x000fc60000410000 */
[----:B------:R-:W-:Y:S01]  /*cac0*/  FMNMX.FTZ R2, R52, R2, !PT ;  /* 0x0000000234027209 */ /* 0x000fe20007810000 */
[----:B------:R-:W-:Y:S03]  /*cad0*/  MUFU.EX2 R39, R39 ;  /* 0x0000002700277308 */ /* 0x000fe60000000800 */
[----:B------:R-:W-:-:S05]  /*cae0*/  FMNMX.FTZ R2, R51, R2, !PT ;  /* 0x0000000233027209 */ /* 0x000fca0007810000 */
[----:B------:R-:W2:Y:S01]  /*caf0*/  MUFU.EX2 R4, R3 ;  /* 0x0000000300047308 */ /* 0x000ea20000000800 */
[----:B------:R-:W-:-:S04]  /*cb00*/  FMNMX.FTZ R2, R50, R2, !PT ;  /* 0x0000000232027209 */ /* 0x000fc80007810000 */
[----:B------:R-:W-:-:S03]  /*cb10*/  FMNMX.FTZ R2, R49, R2, !PT ;  /* 0x0000000231027209 */ /* 0x000fc60007810000 */
[----:B------:R-:W1:Y:S01]  /*cb20*/  MUFU.EX2 R45, R45 ;  /* 0x0000002d002d7308 */ /* 0x000e620000000800 */
[----:B------:R-:W-:-:S04]  /*cb30*/  FMNMX.FTZ R2, R48, R2, !PT ;  /* 0x0000000230027209 */ /* 0x000fc80007810000 */
[----:B------:R-:W-:Y:S01]  /*cb40*/  FMNMX.FTZ R2, R47, R2, !PT ;  /* 0x000000022f027209 */ /* 0x000fe20007810000 */
[----:B--2---:R-:W-:-:S03]  /*cb50*/  FFMA.FTZ R3, R241, R4, R39 ;  /* 0x00000004f1037223 */ /* 0x004fc60000010027 */
[----:B------:R-:W-:Y:S01]  /*cb60*/  FMNMX.FTZ R2, R46, R2, !PT ;  /* 0x000000022e027209 */ /* 0x000fe20007810000 */
[----:B-1----:R-:W-:-:S04]  /*cb70*/  FADD.FTZ R102, R45, R3 ;  /* 0x000000032d667221 */ /* 0x002fc80000010000 */
[----:B------:R-:W1:Y:S02]  /*cb80*/  SHFL.BFLY PT, R3, R2, 0x2, 0x1f ;  /* 0x0c401f0002037f89 */ /* 0x000e6400000e0000 */
[----:B-1----:R-:W-:-:S05]  /*cb90*/  FMNMX.FTZ R2, R2, R3, !PT ;  /* 0x0000000302027209 */ /* 0x002fca0007810000 */
[----:B------:R-:W1:Y:S01]  /*cba0*/  SHFL.BFLY PT, R3, R2, 0x1, 0x1f ;  /* 0x0c201f0002037f89 */ /* 0x000e6200000e0000 */
[----:B----4-:R-:W-:Y:S02]  /*cbb0*/  IMAD.MOV.U32 R243, RZ, RZ, R240 ;  /* 0x000000fffff37224 */ /* 0x010fe400078e00f0 */
[----:B------:R-:W-:Y:S02]  /*cbc0*/  IMAD.MOV.U32 R240, RZ, RZ, R237 ;  /* 0x000000fffff07224 */ /* 0x000fe400078e00ed */
[----:B------:R-:W-:Y:S02]  /*cbd0*/  IMAD.MOV.U32 R237, RZ, RZ, R183 ;  /* 0x000000ffffed7224 */ /* 0x000fe400078e00b7 */
[----:B------:R-:W-:Y:S02]  /*cbe0*/  IMAD.MOV.U32 R183, RZ, RZ, R182 ;  /* 0x000000ffffb77224 */ /* 0x000fe400078e00b6 */
[----:B------:R-:W-:Y:S01]  /*cbf0*/  IMAD.MOV.U32 R182, RZ, RZ, R5 ;  /* 0x000000ffffb67224 */ /* 0x000fe200078e0005 */
[----:B-1----:R-:W-:-:S04]  /*cc00*/  FMNMX.FTZ R247, R2, R3, !PT ;  /* 0x0000000302f77209 */ /* 0x002fc80007810000 */
[----:B------:R-:W-:-:S04]  /*cc10*/  FSETP.NEU.FTZ.AND P0, PT, R247, -INF , PT ;  /* 0xff800000f700780b */ /* 0x000fc80003f1d000 */
[----:B------:R-:W-:-:S05]  /*cc20*/  FSEL R2, R247, RZ, P0 ;  /* 0x000000fff7027208 */ /* 0x000fca0000000000 */
[----:B------:R-:W-:Y:S01]  /*cc30*/  FADD.FTZ R5, R101, -R2 ;  /* 0x8000000265057221 */ /* 0x000fe20000010000 */
[----:B------:R-:W-:Y:S01]  /*cc40*/  FMUL.FTZ R2, R0, R247 ;  /* 0x000000f700027220 */ /* 0x000fe20000410000 */
[----:B------:R-:W-:-:S04]  /*cc50*/  IMAD.MOV.U32 R242, RZ, RZ, R239 ;  /* 0x000000fffff27224 */ /* 0x000fc800078e00ef */
[----:B------:R-:W-:Y:S01]  /*cc60*/  FSEL R2, R2, RZ, P0 ;  /* 0x000000ff02027208 */ /* 0x000fe20000000000 */
[----:B------:R-:W-:Y:S02]  /*cc70*/  IMAD.MOV.U32 R241, RZ, RZ, R238 ;  /* 0x000000fffff17224 */ /* 0x000fe400078e00ee */
[----:B------:R-:W-:Y:S02]  /*cc80*/  IMAD.MOV.U32 R239, RZ, RZ, R224 ;  /* 0x000000ffffef7224 */ /* 0x000fe400078e00e0 */
[----:B------:R-:W-:Y:S02]  /*cc90*/  IMAD.MOV.U32 R238, RZ, RZ, R223 ;  /* 0x000000ffffee7224 */ /* 0x000fe400078e00df */
        /* <DEDUP_REMOVED lines=24> */
[----:B------:R1:W-:Y:S03]  /*ce20*/  MUFU.EX2 R21, R3 ;  /* 0x0000000300157308 */ /* 0x0003e60000000800 */
[----:B------:R-:W-:-:S04]  /*ce30*/  FMNMX.FTZ R2, R105, R2, !PT ;  /* 0x0000000269027209 */ /* 0x000fc80007810000 */
[----:B------:R-:W-:-:S04]  /*ce40*/  FMNMX.FTZ R2, R104, R2, !PT ;  /* 0x0000000268027209 */ /* 0x000fc80007810000 */
[----:B------:R-:W-:Y:S01]  /*ce50*/  FMNMX.FTZ R2, R67, R2, !PT ;  /* 0x0000000243027209 */ /* 0x000fe20007810000 */
[----:B-1----:R-:W-:-:S03]  /*ce60*/  FMUL.FTZ R3, R0, R5 ;  /* 0x0000000500037220 */ /* 0x002fc60000410000 */
[----:B------:R-:W-:-:S03]  /*ce70*/  FMNMX.FTZ R2, R66, R2, !PT ;  /* 0x0000000242027209 */ /* 0x000fc60007810000 */
[----:B------:R-:W3:Y:S01]  /*ce80*/  MUFU.EX2 R3, R3 ;  /* 0x0000000300037308 */ /* 0x000ee20000000800 */
[----:B------:R-:W-:-:S07]  /*ce90*/  FMNMX.FTZ R2, R65, R2, !PT ;  /* 0x0000000241027209 */ /* 0x000fce0007810000 */
[----:B------:R-:W1:Y:S01]  /*cea0*/  MUFU.EX2 R6, R6 ;  /* 0x0000000600067308 */ /* 0x000e620000000800 */
[----:B------:R-:W-:-:S04]  /*ceb0*/  FMNMX.FTZ R2, R64, R2, !PT ;  /* 0x0000000240027209 */ /* 0x000fc80007810000 */
[----:B------:R-:W-:-:S04]  /*cec0*/  FMNMX.FTZ R2, R63, R2, !PT ;  /* 0x000000023f027209 */ /* 0x000fc80007810000 */
[----:B------:R-:W-:Y:S01]  /*ced0*/  FMNMX.FTZ R2, R62, R2, !PT ;  /* 0x000000023e027209 */ /* 0x000fe20007810000 */
[----:B---3--:R-:W-:-:S04]  /*cee0*/  FFMA.FTZ R5, R244, R3, R21 ;  /* 0x00000003f4057223 */ /* 0x008fc80000010015 */
[----:B-1----:R-:W-:Y:S02]  /*cef0*/  FADD.FTZ R27, R6, R5 ;  /* 0x00000005061b7221 */ /* 0x002fe40000010000 */
[----:B------:R-:W1:Y:S04]  /*cf00*/  SHFL.BFLY PT, R5, R2, 0x2, 0x1f ;  /* 0x0c401f0002057f89 */ /* 0x000e6800000e0000 */
[----:B------:R-:W-:Y:S04]  /*cf10*/  STL [R1+0x240], R247 ;  /* 0x000240f701007387 */ /* 0x000fe80000100800 */
[----:B------:R-:W2:Y:S04]  /*cf20*/  LDL.LU R245, [R1+0x170] ;  /* 0x0001700001f57983 */ /* 0x000ea80000300800 */
[----:B------:R-:W3:Y:S01]  /*cf30*/  LDL.LU R244, [R1+0x174] ;  /* 0x0001740001f47983 */ /* 0x000ee20000300800 */
[----:B------:R-:W-:-:S02]  /*cf40*/  IMAD.MOV.U32 R202, RZ, RZ, R184 ;  /* 0x000000ffffca7224 */ /* 0x000fc400078e00b8 */
[----:B------:R-:W-:Y:S01]  /*cf50*/  IMAD.MOV.U32 R203, RZ, RZ, R185 ;  /* 0x000000ffffcb7224 */ /* 0x000fe200078e00b9 */
[----:B------:R-:W4:Y:S01]  /*cf60*/  LDL.64 R30, [R1+0x38] ;  /* 0x00003800011e7983 */ /* 0x000f220000100a00 */
[----:B-1----:R-:W-:-:S05]  /*cf70*/  FMNMX.FTZ R2, R2, R5, !PT ;  /* 0x0000000502027209 */ /* 0x002fca0007810000 */
[----:B------:R-:W1:Y:S02]  /*cf80*/  SHFL.BFLY PT, R5, R2, 0x1, 0x1f ;  /* 0x0c201f0002057f89 */ /* 0x000e6400000e0000 */
[----:B-1----:R-:W-:-:S05]  /*cf90*/  FMNMX.FTZ R250, R2, R5, !PT ;  /* 0x0000000502fa7209 */ /* 0x002fca0007810000 */
[----:B------:R-:W-:Y:S04]  /*cfa0*/  STL [R1+0x244], R250 ;  /* 0x000244fa01007387 */ /* 0x000fe80000100800 */
[----:B------:R-:W4:Y:S04]  /*cfb0*/  LDL.64 R184, [R1+0x160] ;  /* 0x0001600001b87983 */ /* 0x000f280000100a00 */
[----:B------:R-:W4:Y:S04]  /*cfc0*/  LDL.64 R32, [R1+0x110] ;  /* 0x0001100001207983 */ /* 0x000f280000100a00 */
[----:B------:R-:W4:Y:S01]  /*cfd0*/  LDL R174, [R1+0xfc] ;  /* 0x0000fc0001ae7983 */ /* 0x000f220000100800 */
[----:B------:R-:W-:-:S04]  /*cfe0*/  FSETP.NEU.FTZ.AND P0, PT, R250, -INF , PT ;  /* 0xff800000fa00780b */ /* 0x000fc80003f1d000 */
[----:B------:R-:W-:Y:S02]  /*cff0*/  FSEL R2, R250, RZ, P0 ;  /* 0x000000fffa027208 */ /* 0x000fe40000000000 */
[----:B------:R-:W-:-:S03]  /*d000*/  F2FP.BF16.F32.PACK_AB R21, R6, R21 ;  /* 0x000000150615723e */ /* 0x000fc600000010ff */
[----:B------:R-:W-:Y:S01]  /*d010*/  FADD.FTZ R6, R100, -R2 ;  /* 0x8000000264067221 */ /* 0x000fe20000010000 */
[----:B------:R-:W-:-:S05]  /*d020*/  FMUL.FTZ R2, R0, R250 ;  /* 0x000000fa00027220 */ /* 0x000fca0000410000 */
[----:B------:R-:W-:-:S05]  /*d030*/  FSEL R2, R2, RZ, P0 ;  /* 0x000000ff02027208 */ /* 0x000fca0000000000 */
[----:B------:R-:W-:Y:S01]  /*d040*/  FFMA.FTZ R5, R178, R0, -R2 ;  /* 0x00000000b2057223 */ /* 0x000fe20000010802 */
[----:B------:R-:W-:-:S03]  /*d050*/  FMUL.FTZ R6, R0, R6 ;  /* 0x0000000600067220 */ /* 0x000fc60000410000 */
[----:B------:R1:W-:Y:S08]  /*d060*/  MUFU.EX2 R16, R5 ;  /* 0x0000000500107308 */ /* 0x0003f00000000800 */
[----:B------:R-:W-:Y:S01]  /*d070*/  MUFU.EX2 R6, R6 ;  /* 0x0000000600067308 */ /* 0x000fe20000000800 */
[----:B-1----:R-:W-:-:S07]  /*d080*/  FFMA.FTZ R5, R181, R0, -R2 ;  /* 0x00000000b5057223 */ /* 0x002fce0000010802 */
[----:B------:R1:W-:Y:S08]  /*d090*/  MUFU.EX2 R14, R5 ;  /* 0x00000005000e7308 */ /* 0x0003f00000000800 */
[----:B------:R-:W-:Y:S01]  /*d0a0*/  MUFU.EX2 R25, R25 ;  /* 0x0000001900197308 */ /* 0x000fe20000000800 */
[----:B-1----:R-:W-:-:S07]  /*d0b0*/  FMUL.FTZ R5, R0, R12 ;  /* 0x0000000c00057220 */ /* 0x002fce0000410000 */
[----:B------:R-:W1:Y:S08]  /*d0c0*/  MUFU.EX2 R44, R44 ;  /* 0x0000002c002c7308 */ /* 0x000e700000000800 */
[----:B------:R-:W-:Y:S01]  /*d0d0*/  MUFU.EX2 R5, R5 ;  /* 0x0000000500057308 */ /* 0x000fe20000000800 */
[----:B------:R-:W-:-:S07]  /*d0e0*/  F2FP.BF16.F32.PACK_AB R39, R45, R39 ;  /* 0x000000272d27723e */ /* 0x000fce00000010ff */
[----:B------:R-:W-:Y:S01]  /*d0f0*/  MUFU.EX2 R40, R40 ;  /* 0x0000002800287308 */ /* 0x000fe20000000800 */
[-CC-:B------:R-:W-:Y:S01]  /*d100*/  FFMA.FTZ R12, R107, R0.reuse, -R2.reuse ;  /* 0x000000006b0c7223 */ /* 0x180fe20000010802 */
[----:B------:R-:W-:-:S06]  /*d110*/  FFMA.FTZ R17, R105, R0, -R2 ;  /* 0x0000000069117223 */ /* 0x000fcc0000010802 */
[----:B------:R-:W-:Y:S01]  /*d120*/  MUFU.EX2 R43, R43 ;  /* 0x0000002b002b7308 */ /* 0x000fe20000000800 */
[-CC-:B------:R-:W-:Y:S01]  /*d130*/  FFMA.FTZ R18, R104, R0.reuse, -R2.reuse ;  /* 0x0000000068127223 */ /* 0x180fe20000010802 */
[-CC-:B------:R-:W-:Y:S01]  /*d140*/  FFMA.FTZ R67, R67, R0.reuse, -R2.reuse ;  /* 0x0000000043437223 */ /* 0x180fe20000010802 */
[----:B------:R-:W-:-:S05]  /*d150*/  FFMA.FTZ R66, R66, R0, -R2 ;  /* 0x0000000042427223 */ /* 0x000fca0000010802 */
[----:B------:R1:W-:Y:S01]  /*d160*/  MUFU.EX2 R20, R9 ;  /* 0x0000000900147308 */ /* 0x0003e20000000800 */
[-CC-:B------:R-:W-:Y:S01]  /*d170*/  FFMA.FTZ R65, R65, R0.reuse, -R2.reuse ;  /* 0x0000000041417223 */ /* 0x180fe20000010802 */
[-CC-:B------:R-:W-:Y:S01]  /*d180*/  FFMA.FTZ R64, R64, R0.reuse, -R2.reuse ;  /* 0x0000000040407223 */ /* 0x180fe20000010802 */
[-CC-:B------:R-:W-:Y:S01]  /*d190*/  FFMA.FTZ R63, R63, R0.reuse, -R2.reuse ;  /* 0x000000003f3f7223 */ /* 0x180fe20000010802 */
[----:B------:R-:W-:-:S04]  /*d1a0*/  FFMA.FTZ R62, R62, R0, -R2 ;  /* 0x000000003e3e7223 */ /* 0x000fc80000010802 */
[----:B------:R1:W1:Y:S08]  /*d1b0*/  MUFU.EX2 R19, R8 ;  /* 0x0000000800137308 */ /* 0x0002700000000800 */
[----:B------:R-:W-:Y:S01]  /*d1c0*/  MUFU.EX2 R52, R23 ;  /* 0x0000001700347308 */ /* 0x000fe20000000800 */
[----:B-1----:R-:W-:-:S07]  /*d1d0*/  FFMA.FTZ R9, R106, R0, -R2 ;  /* 0x000000006a097223 */ /* 0x002fce0000010802 */
[----:B------:R-:W-:Y:S01]  /*d1e0*/  MUFU.EX2 R45, R22 ;  /* 0x00000016002d7308 */ /* 0x000fe20000000800 */
[----:B------:R-:W-:-:S07]  /*d1f0*/  FFMA.FTZ R8, R180, R0, -R2 ;  /* 0x00000000b4087223 */ /* 0x000fce0000010802 */
[----:B------:R-:W1:Y:S08]  /*d200*/  MUFU.EX2 R42, R42 ;  /* 0x0000002a002a7308 */ /* 0x000e700000000800 */
[----:B------:R1:W-:Y:S08]  /*d210*/  MUFU.EX2 R23, R7 ;  /* 0x0000000700177308 */ /* 0x0003f00000000800 */
[----:B------:R1:W-:Y:S08]  /*d220*/  MUFU.EX2 R22, R10 ;  /* 0x0000000a00167308 */ /* 0x0003f00000000800 */
[----:B------:R1:W-:Y:S02]  /*d230*/  MUFU.EX2 R100, R11 ;  /* 0x0000000b00647308 */ /* 0x0003e40000000800 */
[----:B-1----:R-:W-:-:S06]  /*d240*/  FFMA.FTZ R7, R179, R0, -R2 ;  /* 0x00000000b3077223 */ /* 0x002fcc0000010802 */
[----:B------:R-:W1:Y:S01]  /*d250*/  MUFU.EX2 R15, R8 ;  /* 0x00000008000f7308 */ /* 0x000e620000000800 */
[-CC-:B------:R-:W-:Y:S01]  /*d260*/  FFMA.FTZ R10, R176, R0.reuse, -R2.reuse ;  /* 0x00000000b00a7223 */ /* 0x180fe20000010802 */
[----:B------:R-:W-:-:S06]  /*d270*/  FFMA.FTZ R11, R177, R0, -R2 ;  /* 0x00000000b10b7223 */ /* 0x000fcc0000010802 */
[----:B------:R-:W1:Y:S01]  /*d280*/  MUFU.EX2 R37, R37 ;  /* 0x0000002500257308 */ /* 0x000e620000000800 */
[----:B------:R-:W-:-:S07]  /*d290*/  FADD.FTZ R2, R44, R102 ;  /* 0x000000662c027221 */ /* 0x000fce0000010000 */
[----:B------:R-:W1:Y:S08]  /*d2a0*/  MUFU.EX2 R41, R41 ;  /* 0x0000002900297308 */ /* 0x000e700000000800 */
[----:B------:R1:W3:Y:S08]  /*d2b0*/  MUFU.EX2 R13, R7 ;  /* 0x00000007000d7308 */ /* 0x0002f00000000800 */
[----:B------:R-:W3:Y:S08]  /*d2c0*/  MUFU.EX2 R36, R36 ;  /* 0x0000002400247308 */ /* 0x000ef00000000800 */
[----:B------:R-:W3:Y:S01]  /*d2d0*/  MUFU.EX2 R11, R11 ;  /* 0x0000000b000b7308 */ /* 0x000ee20000000800 */
[----:B------:R-:W-:-:S07]  /*d2e0*/  F2FP.BF16.F32.PACK_AB R105, R19, R20 ;  /* 0x000000141369723e */ /* 0x000fce00000010ff */
[----:B------:R-:W3:Y:S01]  /*d2f0*/  MUFU.EX2 R55, R55 ;  /* 0x0000003700377308 */ /* 0x000ee20000000800 */
[----:B------:R-:W-:Y:S02]  /*d300*/  IMAD.SHL.U32 R35, R205, 0x2, RZ ;  /* 0x00000002cd237824 */ /* 0x000fe400078e00ff */
[----:B--2---:R-:W-:-:S04]  /*d310*/  FFMA.FTZ R0, R245, R6, R16 ;  /* 0x00000006f5007223 */ /* 0x004fc80000010010 */
[----:B-1----:R-:W-:Y:S01]  /*d320*/  FADD.FTZ R7, R14, R0 ;  /* 0x000000000e077221 */ /* 0x002fe20000010000 */
[----:B---3--:R-:W-:-:S04]  /*d330*/  FFMA.FTZ R0, R244, R5, R25 ;  /* 0x00000005f4007223 */ /* 0x008fc80000010019 */
[----:B------:R-:W-:Y:S01]  /*d340*/  FADD.FTZ R8, R40, R0 ;  /* 0x0000000028087221 */ /* 0x000fe20000010000 */
[----:B------:R-:W-:Y:S01]  /*d350*/  FADD.FTZ R0, R43, R2 ;  /* 0x000000022b007221 */ /* 0x000fe20000010000 */
[----:B------:R-:W-:-:S03]  /*d360*/  FADD.FTZ R2, R20, R27 ;  /* 0x0000001b14027221 */ /* 0x000fc60000010000 */
        /* <DEDUP_REMOVED lines=10> */
[----:B------:R-:W-:-:S02]  /*d410*/  FADD.FTZ R7, R52, R8 ;  /* 0x0000000834077221 */ /* 0x000fc40000010000 */
[----:B------:R-:W-:Y:S02]  /*d420*/  FADD.FTZ R0, R100, R0 ;  /* 0x0000000064007221 */ /* 0x000fe40000010000 */
[----:B------:R-:W-:Y:S02]  /*d430*/  FADD.FTZ R19, R45, R7 ;  /* 0x000000072d137221 */ /* 0x000fe40000010000 */
[----:B------:R-:W-:Y:S01]  /*d440*/  FADD.FTZ R7, R55, R0 ;  /* 0x0000000037077221 */ /* 0x000fe20000010000 */
[----:B------:R-:W1:Y:S01]  /*d450*/  MUFU.EX2 R10, R10 ;  /* 0x0000000a000a7308 */ /* 0x000e620000000800 */
[----:B------:R-:W-:Y:S01]  /*d460*/  F2FP.BF16.F32.PACK_AB R102, R41, R42 ;  /* 0x0000002a2966723e */ /* 0x000fe200000010ff */
[----:B------:R-:W-:Y:S01]  /*d470*/  IMAD.MOV.U32 R28, RZ, RZ, R242 ;  /* 0x000000ffff1c7224 */ /* 0x000fe200078e00f2 */
[----:B------:R-:W-:-:S05]  /*d480*/  F2FP.BF16.F32.PACK_AB R41, R45, R52 ;  /* 0x000000342d29723e */ /* 0x000fca00000010ff */
[----:B------:R-:W2:Y:S01]  /*d490*/  MUFU.EX2 R9, R9 ;  /* 0x0000000900097308 */ /* 0x000ea20000000800 */
[----:B----4-:R-:W-:-:S04]  /*d4a0*/  LOP3.LUT R0, R185, R35, RZ, 0x3c, !PT ;  /* 0x00000023b9007212 */ /* 0x010fc800078e3cff */
[----:B------:R-:W-:-:S03]  /*d4b0*/  LOP3.LUT R0, R0, R203, RZ, 0x3c, !PT ;  /* 0x000000cb00007212 */ /* 0x000fc600078e3cff */
[----:B------:R-:W3:Y:S02]  /*d4c0*/  MUFU.EX2 R12, R12 ;  /* 0x0000000c000c7308 */ /* 0x000ee40000000800 */
[----:B------:R-:W-:-:S05]  /*d4d0*/  IMAD.WIDE.U32 R52, R0, -0x326172a9, RZ ;  /* 0xcd9e8d5700347825 */ /* 0x000fca00078e00ff */
[----:B------:R-:W-:Y:S01]  /*d4e0*/  LOP3.LUT R0, R53, R28, R32, 0x96, !PT ;  /* 0x0000001c35007212 */ /* 0x000fe200078e9620 */
[----:B------:R-:W-:Y:S02]  /*d4f0*/  IMAD.MOV.U32 R29, RZ, RZ, R243 ;  /* 0x000000ffff1d7224 */ /* 0x000fe400078e00f3 */
[----:B------:R-:W-:Y:S02]  /*d500*/  IMAD.MOV.U32 R243, RZ, RZ, R183 ;  /* 0x000000fffff37224 */ /* 0x000fe400078e00b7 */
[----:B------:R-:W-:Y:S02]  /*d510*/  IMAD.MOV.U32 R211, RZ, RZ, R182 ;  /* 0x000000ffffd37224 */ /* 0x000fe400078e00b6 */
[----:B------:R-:W-:-:S04]  /*d520*/  IMAD.WIDE.U32 R182, R0, -0x2daee0ad, RZ ;  /* 0xd2511f5300b67825 */ /* 0x000fc800078e00ff */
[----:B-1----:R-:W-:Y:S01]  /*d530*/  FADD.FTZ R2, R10, R2 ;  /* 0x000000020a027221 */ /* 0x002fe20000010000 */
[----:B------:R-:W-:Y:S02]  /*d540*/  F2FP.BF16.F32.PACK_AB R27, R36, R37 ;  /* 0x00000025241b723e */ /* 0x000fe400000010ff */
[----:B------:R-:W-:Y:S01]  /*d550*/  LOP3.LUT R8, R183, R29, R30, 0x96, !PT ;  /* 0x0000001db7087212 */ /* 0x000fe200078e961e */
[----:B--2---:R-:W-:Y:S01]  /*d560*/  FADD.FTZ R2, R9, R2 ;  /* 0x0000000209027221 */ /* 0x004fe20000010000 */
[----:B---3--:R-:W-:Y:S01]  /*d570*/  F2FP.BF16.F32.PACK_AB R36, R12, R9 ;  /* 0x000000090c24723e */ /* 0x008fe200000010ff */
[----:B------:R-:W-:Y:S01]  /*d580*/  IMAD.MOV.U32 R200, RZ, RZ, R239 ;  /* 0x000000ffffc87224 */ /* 0x000fe200078e00ef */
[----:B------:R-:W-:Y:S01]  /*d590*/  LOP3.LUT R0, R209, R175, R52, 0x96, !PT ;  /* 0x000000afd1007212 */ /* 0x000fe200078e9634 */
[----:B------:R-:W-:Y:S01]  /*d5a0*/  IMAD.WIDE.U32 R8, R8, -0x326172a9, RZ ;  /* 0xcd9e8d5708087825 */ /* 0x000fe200078e00ff */
[----:B------:R-:W-:-:S03]  /*d5b0*/  F2FP.BF16.F32.PACK_AB R229, R14, R16 ;  /* 0x000000100ee5723e */ /* 0x000fc600000010ff */
[----:B------:R-:W-:Y:S01]  /*d5c0*/  IMAD.MOV.U32 R201, RZ, RZ, R240 ;  /* 0x000000ffffc97224 */ /* 0x000fe200078e00f0 */
[----:B------:R-:W-:Y:S01]  /*d5d0*/  LOP3.LUT R14, R9, R200, R208, 0x96, !PT ;  /* 0x000000c8090e7212 */ /* 0x000fe200078e96d0 */
[----:B------:R-:W-:Y:S01]  /*d5e0*/  IMAD.WIDE.U32 R184, R0, -0x2daee0ad, RZ ;  /* 0xd2511f5300b87825 */ /* 0x000fe200078e00ff */
[----:B------:R-:W-:-:S03]  /*d5f0*/  F2FP.BF16.F32.PACK_AB R40, R40, R25 ;  /* 0x000000192828723e */ /* 0x000fc600000010ff */
[----:B------:R-:W-:Y:S01]  /*d600*/  FADD.FTZ R16, R12, R2 ;  /* 0x000000020c107221 */ /* 0x000fe20000010000 */
[----:B------:R-:W-:Y:S01]  /*d610*/  F2FP.BF16.F32.PACK_AB R25, R13, R15 ;  /* 0x0000000f0d19723e */ /* 0x000fe200000010ff */
[----:B------:R-:W-:Y:S01]  /*d620*/  IMAD.MOV.U32 R242, RZ, RZ, R237 ;  /* 0x000000fffff27224 */ /* 0x000fe200078e00ed */
[----:B------:R-:W-:Y:S01]  /*d630*/  LOP3.LUT R12, R185, R201, R182, 0x96, !PT ;  /* 0x000000c9b90c7212 */ /* 0x000fe200078e96b6 */
[----:B------:R-:W-:Y:S01]  /*d640*/  IMAD.WIDE.U32 R14, R14, -0x2daee0ad, RZ ;  /* 0xd2511f530e0e7825 */ /* 0x000fe200078e00ff */
[----:B------:R-:W-:Y:S02]  /*d650*/  F2FP.BF16.F32.PACK_AB R104, R22, R23 ;  /* 0x000000171668723e */ /* 0x000fe400000010ff */
[----:B------:R-:W-:Y:S01]  /*d660*/  F2FP.BF16.F32.PACK_AB R23, R10, R11 ;  /* 0x0000000b0a17723e */ /* 0x000fe200000010ff */
[----:B------:R-:W-:Y:S01]  /*d670*/  IMAD.WIDE.U32 R12, R12, -0x326172a9, RZ ;  /* 0xcd9e8d570c0c7825 */ /* 0x000fe200078e00ff */
[----:B------:R-:W-:-:S04]  /*d680*/  LOP3.LUT R10, R15, R242, R184, 0x96, !PT ;  /* 0x000000f20f0a7212 */ /* 0x000fc800078e96b8 */
[----:B------:R-:W-:Y:S01]  /*d690*/  LOP3.LUT R13, R13, R243, R8, 0x96, !PT ;  /* 0x000000f30d0d7212 */ /* 0x000fe200078e9608 */
[----:B------:R-:W-:-:S04]  /*d6a0*/  IMAD.WIDE.U32 R10, R10, -0x326172a9, RZ ;  /* 0xcd9e8d570a0a7825 */ /* 0x000fc800078e00ff */
[----:B------:R-:W-:Y:S01]  /*d6b0*/  IMAD.MOV.U32 R206, RZ, RZ, R241 ;  /* 0x000000ffffce7224 */ /* 0x000fe200078e00f1 */
[----:B------:R-:W-:Y:S01]  /*d6c0*/  LOP3.LUT R11, R11, R174, R12, 0x96, !PT ;  /* 0x000000ae0b0b7212 */ /* 0x000fe200078e960c */
[----:B------:R-:W-:-:S05]  /*d6d0*/  IMAD.WIDE.U32 R12, R13, -0x2daee0ad, RZ ;  /* 0xd2511f530d0c7825 */ /* 0x000fca00078e00ff */
[----:B------:R-:W-:Y:S01]  /*d6e0*/  LOP3.LUT R8, R13, R206, R14, 0x96, !PT ;  /* 0x000000ce0d087212 */ /* 0x000fe200078e960e */
[----:B------:R-:W-:-:S04]  /*d6f0*/  IMAD.MOV.U32 R245, RZ, RZ, R238 ;  /* 0x000000fffff57224 */ /* 0x000fc800078e00ee */
[----:B------:R-:W-:-:S05]  /*d700*/  IMAD.WIDE.U32 R8, R8, -0x326172a9, RZ ;  /* 0xcd9e8d5708087825 */ /* 0x000fca00078e00ff */
[----:B------:R-:W-:-:S04]  /*d710*/  LOP3.LUT R0, R9, R245, R10, 0x96, !PT ;  /* 0x000000f509007212 */ /* 0x000fc800078e960a */
[----:B------:R-:W-:-:S04]  /*d720*/  LOP3.LUT R2, R0, 0xff, RZ, 0xc0, !PT ;  /* 0x000000ff00027812 */ /* 0x000fc800078ec0ff */
[----:B------:R-:W-:Y:S02]  /*d730*/  ISETP.GE.U32.AND P6, PT, R192, R2, PT ;  /* 0x00000002c000720c */ /* 0x000fe40003fc6070 */
[----:B------:R-:W-:Y:S01]  /*d740*/  LOP3.LUT R2, R0, 0xffff, RZ, 0xc0, !PT ;  /* 0x0000ffff00027812 */ /* 0x000fe200078ec0ff */
[----:B------:R-:W1:Y:S03]  /*d750*/  MUFU.EX2 R14, R24 ;  /* 0x00000018000e7308 */ /* 0x000e660000000800 */
[----:B------:R-:W-:-:S05]  /*d760*/  SHF.R.U32.HI R2, RZ, 0x8, R2 ;  /* 0x00000008ff027819 */ /* 0x000fca0000011602 */
[----:B------:R-:W2:Y:S01]  /*d770*/  MUFU.EX2 R17, R17 ;  /* 0x0000001100117308 */ /* 0x000ea20000000800 */
[----:B------:R-:W-:-:S04]  /*d780*/  LOP3.LUT R2, R2, 0xffff, RZ, 0xc0, !PT ;  /* 0x0000ffff02027812 */ /* 0x000fc800078ec0ff */
[----:B------:R-:W-:-:S03]  /*d790*/  ISETP.GE.U32.AND P5, PT, R192, R2, PT ;  /* 0x00000002c000720c */ /* 0x000fc60003fa6070 */
[----:B------:R-:W3:Y:S01]  /*d7a0*/  MUFU.EX2 R10, R26 ;  /* 0x0000001a000a7308 */ /* 0x000ee20000000800 */
[--C-:B------:R-:W-:Y:S02]  /*d7b0*/  SHF.R.U32.HI R2, RZ, 0x18, R0.reuse ;  /* 0x00000018ff027819 */ /* 0x100fe40000011600 */
[----:B------:R-:W-:-:S05]  /*d7c0*/  SHF.R.U32.HI R0, RZ, 0x10, R0 ;  /* 0x00000010ff007819 */ /* 0x000fca0000011600 */
[----:B------:R4:W4:Y:S01]  /*d7d0*/  MUFU.EX2 R13, R18 ;  /* 0x00000012000d7308 */ /* 0x0009220000000800 */
[----:B------:R-:W-:Y:S02]  /*d7e0*/  ISETP.GE.U32.AND P0, PT, R192, R2, PT ;  /* 0x00000002c000720c */ /* 0x000fe40003f06070 */
[----:B------:R-:W-:Y:S01]  /*d7f0*/  LOP3.LUT R0, R0, 0xff, RZ, 0xc0, !PT ;  /* 0x000000ff00007812 */ /* 0x000fe200078ec0ff */
[----:B-1----:R-:W-:Y:S01]  /*d800*/  FADD.FTZ R2, R14, R7 ;  /* 0x000000070e027221 */ /* 0x002fe20000010000 */
[----:B------:R-:W-:Y:S02]  /*d810*/  PRMT R177, R39, 0x7632, R177 ;  /* 0x0000763227b17816 */ /* 0x000fe400000000b1 */
[----:B------:R-:W-:Y:S01]  /*d820*/  ISETP.GE.U32.AND P1, PT, R192, R0, PT ;  /* 0x00000000c000720c */ /* 0x000fe20003f26070 */
[----:B--2---:R-:W-:Y:S01]  /*d830*/  FADD.FTZ R0, R17, R16 ;  /* 0x0000001011007221 */ /* 0x004fe20000010000 */
[C---:B---3--:R-:W-:Y:S01]  /*d840*/  FADD.FTZ R7, R10.reuse, R2 ;  /* 0x000000020a077221 */ /* 0x048fe20000010000 */
[----:B------:R-:W-:Y:S01]  /*d850*/  PRMT R178, R39, 0x7610, R178 ;  /* 0x0000761027b27816 */ /* 0x000fe200000000b2 */
[----:B------:R-:W-:Y:S01]  /*d860*/  @!P5 HFMA2.BF16_V2 R47, -RZ.H0_H0, RZ.H0_H0, -R177.H0_H0 ;  /* 0x200000ffff2fd231 */ /* 0x000fe200003409b1 */
[----:B------:R-:W-:Y:S01]  /*d870*/  PRMT R179, R21, 0x7632, R179 ;  /* 0x0000763215b37816 */ /* 0x000fe200000000b3 */
[----:B------:R-:W-:Y:S01]  /*d880*/  IMAD.MOV.U32 R210, RZ, RZ, R252 ;  /* 0x000000ffffd27224 */ /* 0x000fe200078e00fc */
[----:B----4-:R-:W-:Y:S01]  /*d890*/  F2FP.BF16.F32.PACK_AB R18, R10, R14 ;  /* 0x0000000e0a12723e */ /* 0x010fe200000010ff */
[----:B------:R-:W-:Y:S01]  /*d8a0*/  FADD.FTZ R10, R13, R0 ;  /* 0x000000000d0a7221 */ /* 0x000fe20000010000 */
[----:B------:R-:W-:Y:S01]  /*d8b0*/  LOP3.LUT R0, R8, 0xff, RZ, 0xc0, !PT ;  /* 0x000000ff08007812 */ /* 0x000fe200078ec0ff */
[----:B------:R-:W1:Y:S01]  /*d8c0*/  MUFU.EX2 R14, R51 ;  /* 0x00000033000e7308 */ /* 0x000e620000000800 */
[----:B------:R-:W-:Y:S01]  /*d8d0*/  PRMT R252, R178, 0x5410, R177 ;  /* 0x00005410b2fc7816 */ /* 0x000fe200000000b1 */
[----:B------:R-:W-:Y:S01]  /*d8e0*/  @!P0 HFMA2.BF16_V2 R38, -RZ.H0_H0, RZ.H0_H0, -R179.H0_H0 ;  /* 0x200000ffff268231 */ /* 0x000fe200003409b3 */
[----:B------:R-:W-:-:S02]  /*d8f0*/  PRMT R180, R21, 0x7610, R180 ;  /* 0x0000761015b47816 */ /* 0x000fc400000000b4 */
[----:B------:R-:W-:Y:S02]  /*d900*/  @!P5 PRMT R177, R47, 0x5410, RZ ;  /* 0x000054102fb1d816 */ /* 0x000fe400000000ff */
[----:B------:R-:W-:Y:S02]  /*d910*/  F2FP.BF16.F32.PACK_AB R230, R13, R17 ;  /* 0x000000110de6723e */ /* 0x000fe400000010ff */
[----:B------:R-:W-:Y:S01]  /*d920*/  ISETP.GE.U32.AND P5, PT, R192, R0, PT ;  /* 0x00000000c000720c */ /* 0x000fe20003fa6070 */
[----:B------:R-:W2:Y:S01]  /*d930*/  MUFU.EX2 R13, R50 ;  /* 0x00000032000d7308 */ /* 0x000ea20000000800 */
[--C-:B------:R-:W-:Y:S02]  /*d940*/  SHF.R.U32.HI R0, RZ, 0x18, R8.reuse ;  /* 0x00000018ff007819 */ /* 0x100fe40000011608 */
[----:B------:R-:W-:Y:S02]  /*d950*/  SHF.R.U32.HI R2, RZ, 0x10, R8 ;  /* 0x00000010ff027819 */ /* 0x000fe40000011608 */
[----:B------:R-:W-:-:S02]  /*d960*/  LOP3.LUT R8, R8, 0xffff, RZ, 0xc0, !PT ;  /* 0x0000ffff08087812 */ /* 0x000fc400078ec0ff */
[----:B------:R-:W-:Y:S02]  /*d970*/  PRMT R239, R180, 0x5410, R179 ;  /* 0x00005410b4ef7816 */ /* 0x000fe400000000b3 */
[----:B------:R-:W-:Y:S02]  /*d980*/  @!P0 PRMT R179, R38, 0x5410, RZ ;  /* 0x0000541026b38816 */ /* 0x000fe400000000ff */
[----:B------:R-:W-:Y:S01]  /*d990*/  ISETP.GE.U32.AND P0, PT, R192, R0, PT ;  /* 0x00000000c000720c */ /* 0x000fe20003f06070 */
[----:B------:R-:W-:Y:S01]  /*d9a0*/  @!P1 HFMA2.BF16_V2 R46, -RZ.H0_H0, RZ.H0_H0, -R180.H0_H0 ;  /* 0x200000ffff2e9231 */ /* 0x000fe200003409b4 */
[----:B------:R-:W-:Y:S01]  /*d9b0*/  SHF.R.U32.HI R0, RZ, 0x8, R8 ;  /* 0x00000008ff007819 */ /* 0x000fe20000011608 */
[----:B------:R-:W-:Y:S01]  /*d9c0*/  @!P6 HFMA2.BF16_V2 R54, -RZ.H0_H0, RZ.H0_H0, -R178.H0_H0 ;  /* 0x200000ffff36e231 */ /* 0x000fe200003409b2 */
[----:B------:R-:W-:Y:S01]  /*d9d0*/  LOP3.LUT R2, R2, 0xff, RZ, 0xc0, !PT ;  /* 0x000000ff02027812 */ /* 0x000fe200078ec0ff */
[----:B------:R-:W-:Y:S01]  /*d9e0*/  IMAD.WIDE.U32 R8, R11, -0x2daee0ad, RZ ;  /* 0xd2511f530b087825 */ /* 0x000fe200078e00ff */
[----:B------:R-:W-:-:S02]  /*d9f0*/  LOP3.LUT R0, R0, 0xffff, RZ, 0xc0, !PT ;  /* 0x0000ffff00007812 */ /* 0x000fc400078ec0ff */
[----:B------:R-:W-:Y:S02]  /*da00*/  @!P1 PRMT R180, R46, 0x5410, RZ ;  /* 0x000054102eb49816 */ /* 0x000fe400000000ff */
[----:B------:R-:W-:Y:S02]  /*da10*/  @!P6 PRMT R178, R54, 0x5410, RZ ;  /* 0x0000541036b2e816 */ /* 0x000fe400000000ff */
[----:B------:R-:W-:Y:S01]  /*da20*/  ISETP.GE.U32.AND P1, PT, R192, R2, PT ;  /* 0x00000002c000720c */ /* 0x000fe20003f26070 */
[----:B-1----:R-:W-:Y:S01]  /*da30*/  FADD.FTZ R2, R14, R7 ;  /* 0x000000070e027221 */ /* 0x002fe20000010000 */
[----:B------:R-:W-:Y:S02]  /*da40*/  ISETP.GE.U32.AND P6, PT, R192, R0, PT ;  /* 0x00000000c000720c */ /* 0x000fe40003fc6070 */
[----:B------:R-:W-:Y:S01]  /*da50*/  LOP3.LUT R0, R9, R211, R12, 0x96, !PT ;  /* 0x000000d309007212 */ /* 0x000fe200078e960c */
[----:B--2---:R-:W-:Y:S01]  /*da60*/  FADD.FTZ R7, R13, R2 ;  /* 0x000000020d077221 */ /* 0x004fe20000010000 */
[----:B------:R-:W-:-:S02]  /*da70*/  F2FP.BF16.F32.PACK_AB R176, R43, R44 ;  /* 0x0000002c2bb0723e */ /* 0x000fc400000010ff */
[----:B------:R-:W-:Y:S02]  /*da80*/  LOP3.LUT R2, R0, 0xffff, RZ, 0xc0, !PT ;  /* 0x0000ffff00027812 */ /* 0x000fe400078ec0ff */
[C---:B------:R-:W-:Y:S02]  /*da90*/  PRMT R107, R176.reuse, 0x7632, R107 ;  /* 0x00007632b06b7816 */ /* 0x040fe4000000006b */
[----:B------:R-:W-:Y:S01]  /*daa0*/  SHF.R.U32.HI R2, RZ, 0x8, R2 ;  /* 0x00000008ff027819 */ /* 0x000fe20000011602 */
[----:B------:R-:W-:Y:S01]  /*dab0*/  @!P5 HFMA2.BF16_V2 R56, -RZ.H0_H0, RZ.H0_H0, -R176.H0_H0 ;  /* 0x200000ffff38d231 */ /* 0x000fe200003409b0 */
[----:B------:R-:W-:Y:S02]  /*dac0*/  PRMT R238, R176, 0x5410, R107 ;  /* 0x00005410b0ee7816 */ /* 0x000fe4000000006b */
[----:B------:R-:W-:Y:S01]  /*dad0*/  LOP3.LUT R2, R2, 0xffff, RZ, 0xc0, !PT ;  /* 0x0000ffff02027812 */ /* 0x000fe200078ec0ff */
[----:B------:R-:W-:Y:S01]  /*dae0*/  @!P6 HFMA2.BF16_V2 R57, -RZ.H0_H0, RZ.H0_H0, -R107.H0_H0 ;  /* 0x200000ffff39e231 */ /* 0x000fe2000034096b */
[----:B------:R-:W-:-:S02]  /*daf0*/  @!P5 PRMT R176, R56, 0x5410, RZ ;  /* 0x0000541038b0d816 */ /* 0x000fc400000000ff */
[----:B------:R-:W-:Y:S02]  /*db00*/  ISETP.GE.U32.AND P5, PT, R192, R2, PT ;  /* 0x00000002c000720c */ /* 0x000fe40003fa6070 */
[----:B------:R-:W-:Y:S02]  /*db10*/  LOP3.LUT R2, R0, 0xff, RZ, 0xc0, !PT ;  /* 0x000000ff00027812 */ /* 0x000fe400078ec0ff */
[----:B------:R-:W-:Y:S02]  /*db20*/  @!P6 PRMT R107, R57, 0x5410, RZ ;  /* 0x00005410396be816 */ /* 0x000fe400000000ff */
[----:B------:R-:W-:Y:S02]  /*db30*/  ISETP.GE.U32.AND P6, PT, R192, R2, PT ;  /* 0x00000002c000720c */ /* 0x000fe40003fc6070 */
[----:B------:R-:W-:Y:S02]  /*db40*/  SHF.R.U32.HI R2, RZ, 0x18, R0 ;  /* 0x00000018ff027819 */ /* 0x000fe40000011600 */
[----:B------:R-:W-:-:S02]  /*db50*/  PRMT R106, R105, 0x7632, R106 ;  /* 0x00007632696a7816 */ /* 0x000fc4000000006a */
[----:B------:R-:W-:Y:S01]  /*db60*/  SHF.R.U32.HI R0, RZ, 0x10, R0 ;  /* 0x00000010ff007819 */ /* 0x000fe20000011600 */
[----:B------:R-:W-:Y:S01]  /*db70*/  @!P1 HFMA2.BF16_V2 R59, -RZ.H0_H0, RZ.H0_H0, -R105.H0_H0 ;  /* 0x200000ffff3b9231 */ /* 0x000fe20000340969 */
[----:B------:R-:W-:Y:S01]  /*db80*/  PRMT R237, R105, 0x5410, R106 ;  /* 0x0000541069ed7816 */ /* 0x000fe2000000006a */
[----:B------:R-:W-:Y:S01]  /*db90*/  @!P0 HFMA2.BF16_V2 R58, -RZ.H0_H0, RZ.H0_H0, -R106.H0_H0 ;  /* 0x200000ffff3a8231 */ /* 0x000fe2000034096a */
[----:B------:R-:W-:Y:S02]  /*dba0*/  LOP3.LUT R0, R0, 0xff, RZ, 0xc0, !PT ;  /* 0x000000ff00007812 */ /* 0x000fe400078ec0ff */
[----:B------:R-:W-:Y:S01]  /*dbb0*/  @!P1 PRMT R105, R59, 0x5410, RZ ;  /* 0x000054103b699816 */ /* 0x000fe200000000ff */
[----:B------:R-:W-:Y:S01]  /*dbc0*/  @!P6 HFMA2.BF16_V2 R181, -RZ.H0_H0, RZ.H0_H0, -R102.H0_H0 ;  /* 0x200000ffffb5e231 */ /* 0x000fe20000340966 */
[----:B------:R-:W-:Y:S02]  /*dbd0*/  PRMT R101, R102, 0x7632, R101 ;  /* 0x0000763266657816 */ /* 0x000fe40000000065 */
[----:B------:R-:W-:Y:S01]  /*dbe0*/  ISETP.GE.U32.AND P1, PT, R192, R0, PT ;  /* 0x00000000c000720c */ /* 0x000fe20003f26070 */
[----:B------:R-:W1:Y:S01]  /*dbf0*/  MUFU.EX2 R67, R67 ;  /* 0x0000004300437308 */ /* 0x000e620000000800 */
[----:B------:R-:W-:-:S02]  /*dc00*/  LOP3.LUT R0, R8, 0xff, RZ, 0xc0, !PT ;  /* 0x000000ff08007812 */ /* 0x000fc400078ec0ff */
[----:B------:R-:W-:Y:S02]  /*dc10*/  @!P0 PRMT R106, R58, 0x5410, RZ ;  /* 0x000054103a6a8816 */ /* 0x000fe400000000ff */
[----:B------:R-:W-:Y:S02]  /*dc20*/  ISETP.GE.U32.AND P0, PT, R192, R2, PT ;  /* 0x00000002c000720c */ /* 0x000fe40003f06070 */
[----:B------:R-:W-:Y:S02]  /*dc30*/  PRMT R193, R102, 0x5410, R101 ;  /* 0x0000541066c17816 */ /* 0x000fe40000000065 */
[----:B------:R-:W-:Y:S01]  /*dc40*/  @!P6 PRMT R102, R181, 0x5410, RZ ;  /* 0x00005410b566e816 */ /* 0x000fe200000000ff */
[----:B------:R-:W2:Y:S01]  /*dc50*/  MUFU.EX2 R66, R66 ;  /* 0x0000004200427308 */ /* 0x000ea20000000800 */
[----:B------:R-:W-:Y:S02]  /*dc60*/  ISETP.GE.U32.AND P6, PT, R192, R0, PT ;  /* 0x00000000c000720c */ /* 0x000fe40003fc6070 */
[----:B------:R-:W-:-:S05]  /*dc70*/  LOP3.LUT R0, R8, 0xffff, RZ, 0xc0, !PT ;  /* 0x0000ffff08007812 */ /* 0x000fca00078ec0ff */
[----:B------:R-:W3:Y:S01]  /*dc80*/  MUFU.EX2 R11, R49 ;  /* 0x00000031000b7308 */ /* 0x000ee20000000800 */
[----:B------:R-:W-:Y:S01]  /*dc90*/  SHF.R.U32.HI R0, RZ, 0x8, R0 ;  /* 0x00000008ff007819 */ /* 0x000fe20000011600 */
[----:B------:R-:W-:-:S06]  /*dca0*/  @!P5 HFMA2.BF16_V2 R60, -RZ.H0_H0, RZ.H0_H0, -R101.H0_H0 ;  /* 0x200000ffff3cd231 */ /* 0x000fcc0000340965 */
[----:B------:R4:W-:Y:S01]  /*dcb0*/  MUFU.EX2 R12, R103 ;  /* 0x00000067000c7308 */ /* 0x0009e20000000800 */
[----:B------:R-:W-:-:S07]  /*dcc0*/  LOP3.LUT R0, R0, 0xffff, RZ, 0xc0, !PT ;  /* 0x0000ffff00007812 */ /* 0x000fce00078ec0ff */
[----:B------:R-:W3:Y:S01]  /*dcd0*/  MUFU.EX2 R17, R48 ;  /* 0x0000003000117308 */ /* 0x000ee20000000800 */
[----:B------:R-:W-:-:S07]  /*dce0*/  @!P5 PRMT R101, R60, 0x5410, RZ ;  /* 0x000054103c65d816 */ /* 0x000fce00000000ff */
[----:B------:R-:W3:Y:S01]  /*dcf0*/  MUFU.EX2 R9, R214 ;  /* 0x000000d600097308 */ /* 0x000ee20000000800 */
[----:B----4-:R-:W-:Y:S02]  /*dd00*/  PRMT R103, R104, 0x7632, R103 ;  /* 0x0000763268677816 */ /* 0x010fe40000000067 */
[----:B------:R-:W-:-:S03]  /*dd10*/  SHF.R.U32.HI R2, RZ, 0x18, R8 ;  /* 0x00000018ff027819 */ /* 0x000fc60000011608 */
[----:B------:R-:W-:Y:S01]  /*dd20*/  @!P0 HFMA2.BF16_V2 R186, -RZ.H0_H0, RZ.H0_H0, -R103.H0_H0 ;  /* 0x200000ffffba8231 */ /* 0x000fe20000340967 */
[----:B------:R-:W-:Y:S01]  /*dd30*/  ISETP.GE.U32.AND P5, PT, R192, R0, PT ;  /* 0x00000000c000720c */ /* 0x000fe20003fa6070 */
[----:B-1----:R-:W-:Y:S01]  /*dd40*/  FADD.FTZ R0, R67, R10 ;  /* 0x0000000a43007221 */ /* 0x002fe20000010000 */
[----:B------:R-:W-:Y:S02]  /*dd50*/  PRMT R191, R104, 0x5410, R103 ;  /* 0x0000541068bf7816 */ /* 0x000fe40000000067 */
[----:B------:R-:W-:Y:S02]  /*dd60*/  @!P0 PRMT R103, R186, 0x5410, RZ ;  /* 0x00005410ba678816 */ /* 0x000fe400000000ff */
[----:B------:R-:W-:Y:S01]  /*dd70*/  ISETP.GE.U32.AND P0, PT, R192, R2, PT ;  /* 0x00000002c000720c */ /* 0x000fe20003f06070 */
[----:B--2---:R-:W-:Y:S01]  /*dd80*/  FADD.FTZ R2, R66, R0 ;  /* 0x0000000042027221 */ /* 0x004fe20000010000 */
[----:B---3--:R-:W-:Y:S01]  /*dd90*/  FADD.FTZ R0, R11, R7 ;  /* 0x000000070b007221 */ /* 0x008fe20000010000 */
[----:B------:R-:W-:Y:S01]  /*dda0*/  @!P1 HFMA2.BF16_V2 R187, -RZ.H0_H0, RZ.H0_H0, -R104.H0_H0 ;  /* 0x200000ffffbb9231 */ /* 0x000fe20000340968 */
[----:B------:R-:W-:-:S02]  /*ddb0*/  F2FP.BF16.F32.PACK_AB R100, R55, R100 ;  /* 0x000000643764723e */ /* 0x000fc400000010ff */
[----:B------:R-:W-:Y:S01]  /*ddc0*/  FADD.FTZ R22, R17, R0 ;  /* 0x0000000011167221 */ /* 0x000fe20000010000 */
[----:B------:R-:W-:Y:S02]  /*ddd0*/  F2FP.BF16.F32.PACK_AB R0, R9, R12 ;  /* 0x0000000c0900723e */ /* 0x000fe400000010ff */
[----:B------:R-:W-:Y:S01]  /*dde0*/  @!P1 PRMT R104, R187, 0x5410, RZ ;  /* 0x00005410bb689816 */ /* 0x000fe200000000ff */
[----:B------:R-:W-:Y:S01]  /*ddf0*/  STL [R1+0x248], R205 ;  /* 0x000248cd01007387 */ /* 0x000fe20000100800 */
[----:B------:R-:W-:Y:S02]  /*de00*/  F2FP.BF16.F32.PACK_AB R187, R66, R67 ;  /* 0x0000004342bb723e */ /* 0x000fe400000010ff */
[C---:B------:R-:W-:Y:S01]  /*de10*/  PRMT R55, R0.reuse, 0x7610, R55 ;  /* 0x0000761000377816 */ /* 0x040fe20000000037 */
[----:B------:R-:W-:Y:S01]  /*de20*/  STL [R1+0xe8], R35 ;  /* 0x0000e82301007387 */ /* 0x000fe20000100800 */
[----:B------:R-:W-:Y:S02]  /*de30*/  PRMT R66, R0, 0x7632, R66 ;  /* 0x0000763200427816 */ /* 0x000fe40000000042 */
[----:B------:R-:W-:Y:S01]  /*de40*/  PRMT R67, R100, 0x7632, R67 ;  /* 0x0000763264437816 */ /* 0x000fe20000000043 */
[----:B------:R1:W-:Y:S01]  /*de50*/  STL.64 [R1+0x270], R182 ;  /* 0x000270b601007387 */ /* 0x0003e20000100a00 */
[----:B------:R-:W-:-:S03]  /*de60*/  PRMT R190, R55, 0x5410, R66 ;  /* 0x0000541037be7816 */ /* 0x000fc60000000042 */
[----:B------:R-:W-:Y:S01]  /*de70*/  STL [R1+0x24c], R252 ;  /* 0x00024cfc01007387 */ /* 0x000fe20000100800 */
[----:B------:R-:W-:-:S03]  /*de80*/  PRMT R189, R100, 0x5410, R67 ;  /* 0x0000541064bd7816 */ /* 0x000fc60000000043 */
[----:B------:R-:W-:Y:S04]  /*de90*/  STL [R1+0x250], R239 ;  /* 0x000250ef01007387 */ /* 0x000fe80000100800 */
[----:B------:R-:W-:Y:S04]  /*dea0*/  STL [R1+0x254], R238 ;  /* 0x000254ee01007387 */ /* 0x000fe80000100800 */
[----:B------:R-:W-:Y:S04]  /*deb0*/  STL [R1+0x258], R237 ;  /* 0x000258ed01007387 */ /* 0x000fe80000100800 */
[----:B------:R-:W-:Y:S04]  /*dec0*/  STL [R1+0x25c], R193 ;  /* 0x00025cc101007387 */ /* 0x000fe80000100800 */
[----:B------:R-:W-:Y:S04]  /*ded0*/  STL [R1+0x260], R191 ;  /* 0x000260bf01007387 */ /* 0x000fe80000100800 */
[----:B------:R-:W-:Y:S04]  /*dee0*/  STL [R1+0x264], R190 ;  /* 0x000264be01007387 */ /* 0x000fe80000100800 */
[----:B------:R-:W-:Y:S04]  /*def0*/  STL [R1+0x268], R189 ;  /* 0x000268bd01007387 */ /* 0x000fe80000100800 */
[----:B-1----:R-:W2:Y:S01]  /*df00*/  LDL.64 R182, [R1+0x160] ;  /* 0x0001600001b67983 */ /* 0x002ea20000100a00 */
[----:B------:R-:W1:Y:S08]  /*df10*/  MUFU.EX2 R65, R65 ;  /* 0x0000004100417308 */ /* 0x000e700000000800 */
[----:B------:R-:W3:Y:S08]  /*df20*/  MUFU.EX2 R64, R64 ;  /* 0x0000004000407308 */ /* 0x000ef00000000800 */
[----:B------:R-:W4:Y:S01]  /*df30*/  MUFU.EX2 R63, R63 ;  /* 0x0000003f003f7308 */ /* 0x000f220000000800 */
[----:B------:R-:W-:Y:S01]  /*df40*/  SHF.R.U32.HI R8, RZ, 0x10, R8 ;  /* 0x00000010ff087819 */ /* 0x000fe20000011608 */
[----:B-1----:R-:W-:-:S06]  /*df50*/  FADD.FTZ R0, R65, R2 ;  /* 0x0000000241007221 */ /* 0x002fcc0000010000 */
[----:B------:R-:W1:Y:S01]  /*df60*/  MUFU.EX2 R7, R62 ;  /* 0x0000003e00077308 */ /* 0x000e620000000800 */
[----:B------:R-:W-:Y:S01]  /*df70*/  LOP3.LUT R8, R8, 0xff, RZ, 0xc0, !PT ;  /* 0x000000ff08087812 */ /* 0x000fe200078ec0ff */
[----:B---3--:R-:W-:-:S03]  /*df80*/  FADD.FTZ R0, R64, R0 ;  /* 0x0000000040007221 */ /* 0x008fc60000010000 */
[----:B------:R-:W-:Y:S01]  /*df90*/  ISETP.GE.U32.AND P1, PT, R192, R8, PT ;  /* 0x00000008c000720c */ /* 0x000fe20003f26070 */
[----:B----4-:R-:W-:Y:S02]  /*dfa0*/  FADD.FTZ R0, R63, R0 ;  /* 0x000000003f007221 */ /* 0x010fe40000010000 */
[----:B------:R-:W3:Y:S02]  /*dfb0*/  MUFU.EX2 R8, R216 ;  /* 0x000000d800087308 */ /* 0x000ee40000000800 */
[C---:B-1----:R-:W-:Y:S01]  /*dfc0*/  FADD.FTZ R0, R7.reuse, R0 ;  /* 0x0000000007007221 */ /* 0x042fe20000010000 */
[----:B------:R-:W-:-:S05]  /*dfd0*/  F2FP.BF16.F32.PACK_AB R186, R7, R63 ;  /* 0x0000003f07ba723e */ /* 0x000fca00000010ff */
[----:B------:R-:W1:Y:S01]  /*dfe0*/  MUFU.EX2 R7, R215 ;  /* 0x000000d700077308 */ /* 0x000e620000000800 */
[----:B------:R3:W-:Y:S01]  /*dff0*/  STL [R1+0x170], R0 ;  /* 0x0001700001007387 */ /* 0x0007e20000100800 */
[----:B------:R-:W-:Y:S01]  /*e000*/  @!P5 HFMA2.BF16_V2 R194, -RZ.H0_H0, RZ.H0_H0, -R66.H0_H0 ;  /* 0x200000ffffc2d231 */ /* 0x000fe20000340942 */
[----:B------:R-:W-:Y:S01]  /*e010*/  F2FP.BF16.F32.PACK_AB R21, R13, R14 ;  /* 0x0000000e0d15723e */ /* 0x000fe200000010ff */
[-C--:B------:R-:W-:Y:S01]  /*e020*/  FMUL.FTZ R13, R145, R4.reuse ;  /* 0x00000004910d7220 */ /* 0x080fe20000410000 */
[----:B------:R-:W-:Y:S02]  /*e030*/  IMAD.MOV.U32 R145, RZ, RZ, R203 ;  /* 0x000000ffff917224 */ /* 0x000fe400078e00cb */
[----:B------:R-:W-:Y:S01]  /*e040*/  @!P5 PRMT R66, R194, 0x5410, RZ ;  /* 0x00005410c242d816 */ /* 0x000fe200000000ff */
[-C--:B------:R-:W-:Y:S01]  /*e050*/  FMUL.FTZ R14, R149, R4.reuse ;  /* 0x00000004950e7220 */ /* 0x080fe20000410000 */
[----:B------:R-:W-:Y:S01]  /*e060*/  FMUL.FTZ R250, R141, R4 ;  /* 0x000000048dfa7220 */ /* 0x000fe20000410000 */
[----:B---3--:R-:W-:Y:S01]  /*e070*/  FADD.FTZ R0, R8, R19 ;  /* 0x0000001308007221 */ /* 0x008fe20000010000 */
[----:B-1----:R-:W-:-:S03]  /*e080*/  F2FP.BF16.F32.PACK_AB R19, R7, R8 ;  /* 0x000000080713723e */ /* 0x002fc600000010ff */
[----:B------:R-:W-:Y:S01]  /*e090*/  FADD.FTZ R7, R7, R0 ;  /* 0x0000000007077221 */ /* 0x000fe20000010000 */
[----:B------:R-:W-:Y:S02]  /*e0a0*/  VIADD R0, R35, 0x1 ;  /* 0x0000000123007836 */ /* 0x000fe40000000000 */
[----:B------:R-:W-:Y:S01]  /*e0b0*/  FADD.FTZ R2, R12, R20 ;  /* 0x000000140c027221 */ /* 0x000fe20000010000 */
[----:B------:R-:W-:Y:S02]  /*e0c0*/  IMAD.MOV.U32 R141, RZ, RZ, R14 ;  /* 0x000000ffff8d7224 */ /* 0x000fe400078e000e */
[----:B------:R-:W-:Y:S02]  /*e0d0*/  @!P6 HFMA2.BF16_V2 R195, -RZ.H0_H0, RZ.H0_H0, -R55.H0_H0 ;  /* 0x200000ffffc3e231 */ /* 0x000fe40000340937 */
[----:B------:R-:W-:Y:S02]  /*e0e0*/  @!P1 HFMA2.BF16_V2 R213, -RZ.H0_H0, RZ.H0_H0, -R100.H0_H0 ;  /* 0x200000ffffd59231 */ /* 0x000fe40000340964 */
[----:B------:R-:W-:-:S02]  /*e0f0*/  @!P0 HFMA2.BF16_V2 R212, -RZ.H0_H0, RZ.H0_H0, -R67.H0_H0 ;  /* 0x200000ffffd48231 */ /* 0x000fc40000340943 */
[----:B------:R-:W-:Y:S02]  /*e100*/  IMAD.MOV.U32 R204, RZ, RZ, R210 ;  /* 0x000000ffffcc7224 */ /* 0x000fe400078e00d2 */
[----:B------:R-:W-:Y:S01]  /*e110*/  FADD.FTZ R16, R9, R2 ;  /* 0x0000000209107221 */ /* 0x000fe20000010000 */
[-C--:B------:R-:W-:Y:S01]  /*e120*/  FMUL.FTZ R244, R144, R4.reuse ;  /* 0x0000000490f47220 */ /* 0x080fe20000410000 */
[----:B------:R-:W-:Y:S01]  /*e130*/  @!P6 PRMT R55, R195, 0x5410, RZ ;  /* 0x00005410c337e816 */ /* 0x000fe200000000ff */
[----:B------:R-:W-:Y:S01]  /*e140*/  IMAD.MOV.U32 R144, RZ, RZ, R202 ;  /* 0x000000ffff907224 */ /* 0x000fe200078e00ca */
[----:B------:R-:W-:Y:S01]  /*e150*/  @!P1 PRMT R100, R213, 0x5410, RZ ;  /* 0x00005410d5649816 */ /* 0x000fe200000000ff */
[-C--:B------:R-:W-:Y:S01]  /*e160*/  FMUL.FTZ R168, R168, R4.reuse ;  /* 0x00000004a8a87220 */ /* 0x080fe20000410000 */
[----:B------:R-:W-:Y:S01]  /*e170*/  @!P0 PRMT R67, R212, 0x5410, RZ ;  /* 0x00005410d4438816 */ /* 0x000fe200000000ff */
[-C--:B------:R-:W-:Y:S01]  /*e180*/  FMUL.FTZ R169, R169, R4.reuse ;  /* 0x00000004a9a97220 */ /* 0x080fe20000410000 */
[----:B------:R-:W-:Y:S01]  /*e190*/  F2FP.BF16.F32.PACK_AB R17, R17, R11 ;  /* 0x0000000b1111723e */ /* 0x000fe200000010ff */
        /* <DEDUP_REMOVED lines=20> */
[-C--:B------:R-:W-:Y:S01]  /*e2e0*/  FMUL.FTZ R247, R142, R3.reuse ;  /* 0x000000038ef77220 */ /* 0x080fe20000410000 */
[----:B------:R-:W-:Y:S01]  /*e2f0*/  FMUL.FTZ R246, R143, R3 ;  /* 0x000000038ff67220 */ /* 0x000fe20000410000 */
[----:B------:R-:W-:-:S02]  /*e300*/  IMAD.MOV.U32 R167, RZ, RZ, R243 ;  /* 0x000000ffffa77224 */ /* 0x000fc400078e00f3 */
[-C--:B------:R-:W-:Y:S01]  /*e310*/  FMUL.FTZ R170, R170, R3.reuse ;  /* 0x00000003aaaa7220 */ /* 0x080fe20000410000 */
[----:B------:R-:W-:Y:S02]  /*e320*/  IMAD.MOV.U32 R216, RZ, RZ, R242 ;  /* 0x000000ffffd87224 */ /* 0x000fe400078e00f2 */
[-C--:B------:R-:W-:Y:S01]  /*e330*/  FMUL.FTZ R171, R171, R3.reuse ;  /* 0x00000003abab7220 */ /* 0x080fe20000410000 */
[----:B------:R-:W-:Y:S02]  /*e340*/  IMAD.MOV.U32 R146, RZ, RZ, R245 ;  /* 0x000000ffff927224 */ /* 0x000fe400078e00f5 */
[-C--:B------:R-:W-:Y:S01]  /*e350*/  FMUL.FTZ R214, R166, R3.reuse ;  /* 0x00000003a6d67220 */ /* 0x080fe20000410000 */
[----:B------:R-:W-:Y:S02]  /*e360*/  IMAD.MOV.U32 R142, RZ, RZ, R200 ;  /* 0x000000ffff8e7224 */ /* 0x000fe400078e00c8 */
        /* <DEDUP_REMOVED lines=21> */
[----:B------:R-:W-:Y:S01]  /*e4c0*/  IMAD.MOV.U32 R20, RZ, RZ, R13 ;  /* 0x000000ffff147224 */ /* 0x000fe200078e000d */
[----:B------:R-:W3:Y:S01]  /*e4d0*/  LDL.LU R35, [R1+0x298] ;  /* 0x0002980001237983 */ /* 0x000ee20000300800 */
[----:B--2---:R-:W-:-:S04]  /*e4e0*/  LOP3.LUT R194, R183, R0, RZ, 0x3c, !PT ;  /* 0x00000000b7c27212 */ /* 0x004fc800078e3cff */
[----:B------:R-:W-:-:S05]  /*e4f0*/  LOP3.LUT R0, R194, R145, RZ, 0x3c, !PT ;  /* 0x00000091c2007212 */ /* 0x000fca00078e3cff */
[----:B------:R-:W-:-:S05]  /*e500*/  IMAD.WIDE.U32 R14, R0, -0x326172a9, RZ ;  /* 0xcd9e8d57000e7825 */ /* 0x000fca00078e00ff */
[----:B------:R-:W-:-:S05]  /*e510*/  LOP3.LUT R2, R15, R28, R32, 0x96, !PT ;  /* 0x0000001c0f027212 */ /* 0x000fca00078e9620 */
[----:B------:R-:W-:-:S05]  /*e520*/  IMAD.WIDE.U32 R2, R2, -0x2daee0ad, RZ ;  /* 0xd2511f5302027825 */ /* 0x000fca00078e00ff */
[----:B------:R-:W-:Y:S02]  /*e530*/  LOP3.LUT R0, R3, R29, R30, 0x96, !PT ;  /* 0x0000001d03007212 */ /* 0x000fe400078e961e */
[----:B------:R-:W-:-:S03]  /*e540*/  LOP3.LUT R3, R209, R175, R14, 0x96, !PT ;  /* 0x000000afd1037212 */ /* 0x000fc600078e960e */
[----:B------:R-:W-:-:S04]  /*e550*/  IMAD.WIDE.U32 R12, R0, -0x326172a9, RZ ;  /* 0xcd9e8d57000c7825 */ /* 0x000fc800078e00ff */
[----:B------:R-:W-:Y:S01]  /*e560*/  IMAD.WIDE.U32 R8, R3, -0x2daee0ad, RZ ;  /* 0xd2511f5303087825 */ /* 0x000fe200078e00ff */
[----:B------:R-:W-:-:S04]  /*e570*/  LOP3.LUT R3, R13, R142, R208, 0x96, !PT ;  /* 0x0000008e0d037212 */ /* 0x000fc800078e96d0 */
[----:B------:R-:W-:Y:S01]  /*e580*/  LOP3.LUT R0, R9, R143, R2, 0x96, !PT ;  /* 0x0000008f09007212 */ /* 0x000fe200078e9602 */
[----:B------:R-:W-:-:S04]  /*e590*/  IMAD.WIDE.U32 R2, R3, -0x2daee0ad, RZ ;  /* 0xd2511f5303027825 */ /* 0x000fc800078e00ff */
[----:B------:R-:W-:Y:S01]  /*e5a0*/  IMAD.MOV.U32 R9, RZ, RZ, R10 ;  /* 0x000000ffff097224 */ /* 0x000fe200078e000a */
[----:B------:R-:W-:Y:S01]  /*e5b0*/  LOP3.LUT R3, R3, R216, R8, 0x96, !PT ;  /* 0x000000d803037212 */ /* 0x000fe200078e9608 */
[----:B------:R-:W-:Y:S02]  /*e5c0*/  IMAD.MOV.U32 R8, RZ, RZ, R11 ;  /* 0x000000ffff087224 */ /* 0x000fe400078e000b */
[----:B------:R-:W-:-:S05]  /*e5d0*/  IMAD.WIDE.U32 R10, R0, -0x326172a9, RZ ;  /* 0xcd9e8d57000a7825 */ /* 0x000fca00078e00ff */
[----:B------:R-:W-:-:S05]  /*e5e0*/  LOP3.LUT R0, R11, R167, R12, 0x96, !PT ;  /* 0x000000a70b007212 */ /* 0x000fca00078e960c */
[----:B------:R-:W-:-:S04]  /*e5f0*/  IMAD.WIDE.U32 R12, R0, -0x2daee0ad, RZ ;  /* 0xd2511f53000c7825 */ /* 0x000fc800078e00ff */
[----:B------:R-:W-:-:S05]  /*e600*/  IMAD.MOV.U32 R0, RZ, RZ, R8 ;  /* 0x000000ffff007224 */ /* 0x000fca00078e0008 */
[----:B------:R-:W-:Y:S01]  /*e610*/  LOP3.LUT R2, R13, R0, R2, 0x96, !PT ;  /* 0x000000000d027212 */ /* 0x000fe200078e9602 */
[----:B------:R-:W-:Y:S02]  /*e620*/  IMAD.MOV.U32 R13, RZ, RZ, R9 ;  /* 0x000000ffff0d7224 */ /* 0x000fe400078e0009 */
[----:B------:R-:W-:-:S04]  /*e630*/  IMAD.WIDE.U32 R8, R3, -0x326172a9, RZ ;  /* 0xcd9e8d5703087825 */ /* 0x000fc800078e00ff */
[----:B------:R-:W-:Y:S01]  /*e640*/  IMAD.WIDE.U32 R2, R2, -0x326172a9, RZ ;  /* 0xcd9e8d5702027825 */ /* 0x000fe200078e00ff */
[----:B------:R-:W-:-:S03]  /*e650*/  LOP3.LUT R10, R9, R174, R10, 0x96, !PT ;  /* 0x000000ae090a7212 */ /* 0x000fc600078e960a */
[----:B------:R-:W-:Y:S01]  /*e660*/  IMAD.MOV.U32 R11, RZ, RZ, R0 ;  /* 0x000000ffff0b7224 */ /* 0x000fe200078e0000 */
[----:B------:R-:W-:Y:S01]  /*e670*/  LOP3.LUT R0, R3, R146, R8, 0x96, !PT ;  /* 0x0000009203007212 */ /* 0x000fe200078e9608 */
[----:B------:R1:W2:Y:S02]  /*e680*/  MUFU.EX2 R9, R219 ;  /* 0x000000db00097308 */ /* 0x0002a40000000800 */
[----:B-1----:R-:W-:Y:S01]  /*e690*/  IMAD.MOV.U32 R219, RZ, RZ, R4 ;  /* 0x000000ffffdb7224 */ /* 0x002fe200078e0004 */
[----:B------:R-:W-:-:S04]  /*e6a0*/  LOP3.LUT R4, R0, 0xff, RZ, 0xc0, !PT ;  /* 0x000000ff00047812 */ /* 0x000fc800078ec0ff */
[----:B------:R-:W-:Y:S02]  /*e6b0*/  ISETP.GE.U32.AND P6, PT, R192, R4, PT ;  /* 0x00000004c000720c */ /* 0x000fe40003fc6070 */
[----:B------:R-:W-:-:S04]  /*e6c0*/  LOP3.LUT R4, R0, 0xffff, RZ, 0xc0, !PT ;  /* 0x0000ffff00047812 */ /* 0x000fc800078ec0ff */
[----:B------:R-:W-:-:S04]  /*e6d0*/  SHF.R.U32.HI R4, RZ, 0x8, R4 ;  /* 0x00000008ff047819 */ /* 0x000fc80000011604 */
[----:B------:R-:W-:Y:S01]  /*e6e0*/  LOP3.LUT R4, R4, 0xffff, RZ, 0xc0, !PT ;  /* 0x0000ffff04047812 */ /* 0x000fe200078ec0ff */
[----:B------:R1:W4:Y:S03]  /*e6f0*/  MUFU.EX2 R8, R220 ;  /* 0x000000dc00087308 */ /* 0x0003260000000800 */
[----:B------:R-:W-:Y:S01]  /*e700*/  ISETP.GE.U32.AND P5, PT, R192, R4, PT ;  /* 0x00000004c000720c */ /* 0x000fe20003fa6070 */
[----:B------:R-:W-:-:S04]  /*e710*/  IMAD.MOV.U32 R4, RZ, RZ, R11 ;  /* 0x000000ffff047224 */ /* 0x000fc800078e000b */
[----:B------:R2:W-:Y:S01]  /*e720*/  MUFU.EX2 R11, R218 ;  /* 0x000000da000b7308 */ /* 0x0005e20000000800 */
[----:B-1----:R-:W-:-:S07]  /*e730*/  IMAD.MOV.U32 R220, RZ, RZ, R13 ;  /* 0x000000ffffdc7224 */ /* 0x002fce00078e000d */
[----:B------:R-:W1:Y:S01]  /*e740*/  MUFU.EX2 R13, R217 ;  /* 0x000000d9000d7308 */ /* 0x000e620000000800 */
[----:B--2---:R-:W-:Y:S01]  /*e750*/  IMAD.MOV.U32 R218, RZ, RZ, R4 ;  /* 0x000000ffffda7224 */ /* 0x004fe200078e0004 */
[--C-:B------:R-:W-:Y:S02]  /*e760*/  SHF.R.U32.HI R4, RZ, 0x10, R0.reuse ;  /* 0x00000010ff047819 */ /* 0x100fe40000011600 */
[----:B------:R-:W-:Y:S02]  /*e770*/  SHF.R.U32.HI R0, RZ, 0x18, R0 ;  /* 0x00000018ff007819 */ /* 0x000fe40000011600 */
[----:B------:R-:W-:Y:S02]  /*e780*/  LOP3.LUT R4, R4, 0xff, RZ, 0xc0, !PT ;  /* 0x000000ff04047812 */ /* 0x000fe400078ec0ff */
[C---:B------:R-:W-:Y:S01]  /*e790*/  ISETP.GE.U32.AND P0, PT, R192.reuse, R0, PT ;  /* 0x00000000c000720c */ /* 0x040fe20003f06070 */
[----:B------:R-:W-:Y:S01]  /*e7a0*/  IMAD.MOV.U32 R0, RZ, RZ, R188 ;  /* 0x000000ffff007224 */ /* 0x000fe200078e00bc */
[----:B------:R-:W-:-:S03]  /*e7b0*/  ISETP.GE.U32.AND P1, PT, R192, R4, PT ;  /* 0x00000004c000720c */ /* 0x000fc60003f26070 */
[----:B------:R-:W-:Y:S02]  /*e7c0*/  IMAD.MOV.U32 R4, RZ, RZ, R0 ;  /* 0x000000ffff047224 */ /* 0x000fe400078e0000 */
[----:B------:R-:W-:Y:S01]  /*e7d0*/  FADD.FTZ R0, R9, R7 ;  /* 0x0000000709007221 */ /* 0x000fe20000010000 */
[C---:B----4-:R-:W-:Y:S01]  /*e7e0*/  F2FP.BF16.F32.PACK_AB R82, R8.reuse, R9 ;  /* 0x000000090852723e */ /* 0x050fe200000010ff */
[----:B------:R-:W-:Y:S02]  /*e7f0*/  IMAD.MOV.U32 R9, RZ, RZ, R4 ;  /* 0x000000ffff097224 */ /* 0x000fe400078e0004 */
[----:B-1----:R-:W-:Y:S01]  /*e800*/  FADD.FTZ R4, R13, R16 ;  /* 0x000000100d047221 */ /* 0x002fe20000010000 */
[----:B------:R-:W-:Y:S02]  /*e810*/  IMAD.MOV.U32 R217, RZ, RZ, R174 ;  /* 0x000000ffffd97224 */ /* 0x000fe400078e00ae */
[----:B------:R-:W-:Y:S01]  /*e820*/  FADD.FTZ R7, R8, R0 ;  /* 0x0000000008077221 */ /* 0x000fe20000010000 */
[----:B------:R-:W2:Y:S01]  /*e830*/  LDL.LU R174, [R1+0x294] ;  /* 0x0002940001ae7983 */ /* 0x000ea20000300800 */
[----:B------:R-:W-:Y:S01]  /*e840*/  IMAD.MOV.U32 R16, RZ, RZ, R9 ;  /* 0x000000ffff107224 */ /* 0x000fe200078e0009 */
[C---:B------:R-:W-:Y:S01]  /*e850*/  F2FP.BF16.F32.PACK_AB R0, R11.reuse, R13 ;  /* 0x0000000d0b00723e */ /* 0x040fe200000010ff */
[----:B------:R-:W-:Y:S01]  /*e860*/  FADD.FTZ R8, R11, R4 ;  /* 0x000000040b087221 */ /* 0x000fe20000010000 */
[----:B------:R-:W4:Y:S01]  /*e870*/  LDL.LU R188, [R1+0x290] ;  /* 0x0002900001bc7983 */ /* 0x000f220000300800 */
[----:B------:R-:W1:Y:S08]  /*e880*/  MUFU.EX2 R11, R226 ;  /* 0x000000e2000b7308 */ /* 0x000e700000000800 */
[----:B------:R3:W1:Y:S02]  /*e890*/  MUFU.EX2 R9, R227 ;  /* 0x000000e300097308 */ /* 0x0006640000000800 */
[----:B---3--:R-:W3:Y:S01]  /*e8a0*/  LDL.LU.64 R226, [R1+0x30] ;  /* 0x0000300001e27983 */ /* 0x008ee20000300a00 */
[----:B------:R-:W-:-:S02]  /*e8b0*/  F2FP.BF16.F32.PACK_AB R181, R64, R65 ;  /* 0x0000004140b5723e */ /* 0x000fc400000010ff */
[----:B------:R-:W-:Y:S02]  /*e8c0*/  PRMT R65, R0, 0x7610, R65 ;  /* 0x0000761000417816 */ /* 0x000fe40000000041 */
[----:B------:R-:W-:Y:S02]  /*e8d0*/  PRMT R63, R18, 0x7632, R63 ;  /* 0x00007632123f7816 */ /* 0x000fe4000000003f */
[----:B------:R-:W-:Y:S01]  /*e8e0*/  PRMT R62, R0, 0x7632, R62 ;  /* 0x00007632003e7816 */ /* 0x000fe2000000003e */
[----:B------:R-:W-:Y:S01]  /*e8f0*/  @!P6 HFMA2.BF16_V2 R68, -RZ.H0_H0, RZ.H0_H0, -R65.H0_H0 ;  /* 0x200000ffff44e231 */ /* 0x000fe20000340941 */
[----:B------:R-:W-:Y:S01]  /*e900*/  PRMT R64, R18, 0x7610, R64 ;  /* 0x0000761012407816 */ /* 0x000fe20000000040 */
[----:B------:R-:W-:Y:S02]  /*e910*/  @!P0 HFMA2.BF16_V2 R69, -RZ.H0_H0, RZ.H0_H0, -R63.H0_H0 ;  /* 0x200000ffff458231 */ /* 0x000fe4000034093f */
[----:B------:R-:W-:Y:S01]  /*e920*/  IMAD.MOV.U32 R13, RZ, RZ, R218 ;  /* 0x000000ffff0d7224 */ /* 0x000fe200078e00da */
[----:B------:R-:W-:Y:S01]  /*e930*/  PRMT R218, R65, 0x5410, R62 ;  /* 0x0000541041da7816 */ /* 0x000fe2000000003e */
[----:B------:R-:W-:Y:S01]  /*e940*/  IMAD.MOV.U32 R4, RZ, RZ, R220 ;  /* 0x000000ffff047224 */ /* 0x000fe200078e00dc */
[----:B------:R-:W-:-:S02]  /*e950*/  PRMT R220, R64, 0x5410, R63 ;  /* 0x0000541040dc7816 */ /* 0x000fc4000000003f */
[----:B------:R-:W-:Y:S02]  /*e960*/  @!P6 PRMT R65, R68, 0x5410, RZ ;  /* 0x000054104441e816 */ /* 0x000fe400000000ff */
[----:B------:R-:W-:Y:S01]  /*e970*/  @!P0 PRMT R63, R69, 0x5410, RZ ;  /* 0x00005410453f8816 */ /* 0x000fe200000000ff */
[----:B------:R-:W-:Y:S01]  /*e980*/  @!P1 HFMA2.BF16_V2 R70, -RZ.H0_H0, RZ.H0_H0, -R64.H0_H0 ;  /* 0x200000ffff469231 */ /* 0x000fe20000340940 */
[----:B------:R-:W-:-:S04]  /*e990*/  LOP3.LUT R0, R2, 0xff, RZ, 0xc0, !PT ;  /* 0x000000ff02007812 */ /* 0x000fc800078ec0ff */
[----:B------:R-:W-:Y:S02]  /*e9a0*/  ISETP.GE.U32.AND P6, PT, R192, R0, PT ;  /* 0x00000000c000720c */ /* 0x000fe40003fc6070 */
[----:B------:R-:W-:Y:S02]  /*e9b0*/  LOP3.LUT R0, R2, 0xffff, RZ, 0xc0, !PT ;  /* 0x0000ffff02007812 */ /* 0x000fe400078ec0ff */
[----:B------:R-:W-:Y:S01]  /*e9c0*/  @!P1 PRMT R64, R70, 0x5410, RZ ;  /* 0x0000541046409816 */ /* 0x000fe200000000ff */
[----:B------:R-:W-:Y:S01]  /*e9d0*/  IMAD.MOV.U32 R70, RZ, RZ, R4 ;  /* 0x000000ffff467224 */ /* 0x000fe200078e0004 */
[--C-:B------:R-:W-:Y:S02]  /*e9e0*/  SHF.R.U32.HI R4, RZ, 0x18, R2.reuse ;  /* 0x00000018ff047819 */ /* 0x100fe40000011602 */
[----:B------:R-:W-:Y:S02]  /*e9f0*/  SHF.R.U32.HI R2, RZ, 0x10, R2 ;  /* 0x00000010ff027819 */ /* 0x000fe40000011602 */
[----:B------:R-:W-:Y:S01]  /*ea00*/  SHF.R.U32.HI R0, RZ, 0x8, R0 ;  /* 0x00000008ff007819 */ /* 0x000fe20000011600 */
[----:B------:R-:W-:Y:S01]  /*ea10*/  @!P5 HFMA2.BF16_V2 R61, -RZ.H0_H0, RZ.H0_H0, -R62.H0_H0 ;  /* 0x200000ffff3dd231 */ /* 0x000fe2000034093e */
[----:B------:R-:W-:-:S02]  /*ea20*/  LOP3.LUT R2, R2, 0xff, RZ, 0xc0, !PT ;  /* 0x000000ff02027812 */ /* 0x000fc400078ec0ff */
[----:B------:R-:W-:Y:S02]  /*ea30*/  LOP3.LUT R0, R0, 0xffff, RZ, 0xc0, !PT ;  /* 0x0000ffff00007812 */ /* 0x000fe400078ec0ff */
[C---:B------:R-:W-:Y:S02]  /*ea40*/  ISETP.GE.U32.AND P1, PT, R192.reuse, R4, PT ;  /* 0x00000004c000720c */ /* 0x040fe40003f26070 */
[----:B------:R-:W-:Y:S02]  /*ea50*/  @!P5 PRMT R62, R61, 0x5410, RZ ;  /* 0x000054103d3ed816 */ /* 0x000fe400000000ff */
[----:B------:R-:W-:Y:S01]  /*ea60*/  ISETP.GE.U32.AND P5, PT, R192, R2, PT ;  /* 0x00000002c000720c */ /* 0x000fe20003fa6070 */
[----:B------:R-:W-:Y:S01]  /*ea70*/  IMAD.WIDE.U32 R2, R10, -0x2daee0ad, RZ ;  /* 0xd2511f530a027825 */ /* 0x000fe200078e00ff */
[----:B------:R-:W-:-:S03]  /*ea80*/  ISETP.GE.U32.AND P0, PT, R192, R0, PT ;  /* 0x00000000c000720c */ /* 0x000fc60003f06070 */
[----:B-1----:R-:W-:Y:S01]  /*ea90*/  FADD.FTZ R0, R11, R7 ;  /* 0x000000070b007221 */ /* 0x002fe20000010000 */
[----:B------:R-:W-:-:S03]  /*eaa0*/  F2FP.BF16.F32.PACK_AB R81, R9, R11 ;  /* 0x0000000b0951723e */ /* 0x000fc600000010ff */
[----:B------:R-:W-:Y:S01]  /*eab0*/  FADD.FTZ R9, R9, R0 ;  /* 0x0000000009097221 */ /* 0x000fe20000010000 */
[----:B------:R-:W-:Y:S01]  /*eac0*/  LOP3.LUT R0, R3, R70, R12, 0x96, !PT ;  /* 0x0000004603007212 */ /* 0x000fe200078e960c */
[----:B------:R-:W-:Y:S01]  /*ead0*/  MUFU.EX2 R18, R228 ;  /* 0x000000e400127308 */ /* 0x000fe20000000800 */
[----:B------:R-:W-:-:S07]  /*eae0*/  PRMT R58, R21, 0x7610, R58 ;  /* 0x00007610153a7816 */ /* 0x000fce000000003a */
[----:B------:R-:W-:Y:S01]  /*eaf0*/  MUFU.EX2 R12, R225 ;  /* 0x000000e1000c7308 */ /* 0x000fe20000000800 */
[----:B------:R-:W-:Y:S01]  /*eb00*/  PRMT R59, R21, 0x7632, R59 ;  /* 0x00007632153b7816 */ /* 0x000fe2000000003b */
[----:B------:R-:W-:-:S04]  /*eb10*/  @!P5 HFMA2.BF16_V2 R84, -RZ.H0_H0, RZ.H0_H0, -R58.H0_H0 ;  /* 0x200000ffff54d231 */ /* 0x000fc8000034093a */
[----:B------:R-:W-:Y:S01]  /*eb20*/  @!P1 HFMA2.BF16_V2 R83, -RZ.H0_H0, RZ.H0_H0, -R59.H0_H0 ;  /* 0x200000ffff539231 */ /* 0x000fe2000034093b */
[C---:B------:R-:W-:Y:S02]  /*eb30*/  PRMT R56, R17.reuse, 0x7610, R56 ;  /* 0x0000761011387816 */ /* 0x040fe40000000038 */
[----:B------:R-:W-:Y:S01]  /*eb40*/  PRMT R51, R17, 0x7632, R51 ;  /* 0x0000763211337816 */ /* 0x000fe20000000033 */
[----:B------:R1:W-:Y:S08]  /*eb50*/  MUFU.EX2 R10, R233 ;  /* 0x000000e9000a7308 */ /* 0x0003f00000000800 */
[----:B------:R-:W-:Y:S01]  /*eb60*/  MUFU.EX2 R11, R223 ;  /* 0x000000df000b7308 */ /* 0x000fe20000000800 */
[----:B-1----:R-:W-:Y:S01]  /*eb70*/  PRMT R233, R56, 0x5410, R51 ;  /* 0x0000541038e97816 */ /* 0x002fe20000000033 */
[----:B---3--:R-:W-:-:S02]  /*eb80*/  IMAD.MOV.U32 R68, RZ, RZ, R226 ;  /* 0x000000ffff447224 */ /* 0x008fc400078e00e2 */
[----:B------:R-:W-:Y:S02]  /*eb90*/  IMAD.MOV.U32 R69, RZ, RZ, R227 ;  /* 0x000000ffff457224 */ /* 0x000fe400078e00e3 */
[----:B------:R-:W-:Y:S02]  /*eba0*/  IMAD.MOV.U32 R227, RZ, RZ, R13 ;  /* 0x000000ffffe37224 */ /* 0x000fe400078e000d */
[----:B------:R-:W-:Y:S01]  /*ebb0*/  IMAD.MOV.U32 R226, RZ, RZ, R16 ;  /* 0x000000ffffe27224 */ /* 0x000fe200078e0010 */
[----:B------:R-:W-:Y:S08]  /*ebc0*/  MUFU.EX2 R13, R221 ;  /* 0x000000dd000d7308 */ /* 0x000ff00000000800 */
[----:B------:R-:W1:Y:S02]  /*ebd0*/  MUFU.EX2 R16, R222 ;  /* 0x000000de00107308 */ /* 0x000e640000000800 */
[----:B-1----:R-:W-:-:S04]  /*ebe0*/  F2FP.BF16.F32.PACK_AB R4, R16, R13 ;  /* 0x0000000d1004723e */ /* 0x002fc800000010ff */
[C---:B------:R-:W-:Y:S02]  /*ebf0*/  PRMT R61, R4.reuse, 0x7610, R61 ;  /* 0x00007610043d7816 */ /* 0x040fe4000000003d */
[----:B------:R-:W-:-:S03]  /*ec00*/  PRMT R60, R4, 0x7632, R60 ;  /* 0x00007632043c7816 */ /* 0x000fc6000000003c */
[----:B------:R-:W-:Y:S01]  /*ec10*/  @!P6 HFMA2.BF16_V2 R71, -RZ.H0_H0, RZ.H0_H0, -R61.H0_H0 ;  /* 0x200000ffff47e231 */ /* 0x000fe2000034093d */
[----:B------:R-:W-:Y:S01]  /*ec20*/  LOP3.LUT R4, R0, 0xff, RZ, 0xc0, !PT ;  /* 0x000000ff00047812 */ /* 0x000fe200078ec0ff */
[----:B------:R-:W-:Y:S01]  /*ec30*/  IMAD.MOV.U32 R222, RZ, RZ, R217 ;  /* 0x000000ffffde7224 */ /* 0x000fe200078e00d9 */
[----:B------:R-:W-:Y:S01]  /*ec40*/  PRMT R217, R61, 0x5410, R60 ;  /* 0x000054103dd97816 */ /* 0x000fe2000000003c */
[----:B------:R-:W-:Y:S01]  /*ec50*/  @!P0 HFMA2.BF16_V2 R80, -RZ.H0_H0, RZ.H0_H0, -R60.H0_H0 ;  /* 0x200000ffff508231 */ /* 0x000fe2000034093c */
[----:B------:R-:W-:Y:S02]  /*ec60*/  @!P6 PRMT R61, R71, 0x5410, RZ ;  /* 0x00005410473de816 */ /* 0x000fe400000000ff */
[----:B------:R-:W-:Y:S02]  /*ec70*/  ISETP.GE.U32.AND P6, PT, R192, R4, PT ;  /* 0x00000004c000720c */ /* 0x000fe40003fc6070 */
[----:B------:R-:W-:Y:S02]  /*ec80*/  SHF.R.U32.HI R4, RZ, 0x18, R0 ;  /* 0x00000018ff047819 */ /* 0x000fe40000011600 */
[----:B------:R-:W-:-:S02]  /*ec90*/  @!P0 PRMT R60, R80, 0x5410, RZ ;  /* 0x00005410503c8816 */ /* 0x000fc400000000ff */
[----:B------:R-:W-:Y:S02]  /*eca0*/  ISETP.GE.U32.AND P0, PT, R192, R4, PT ;  /* 0x00000004c000720c */ /* 0x000fe40003f06070 */
[----:B------:R-:W-:Y:S02]  /*ecb0*/  SHF.R.U32.HI R4, RZ, 0x10, R0 ;  /* 0x00000010ff047819 */ /* 0x000fe40000011600 */
[----:B------:R-:W-:-:S04]  /*ecc0*/  LOP3.LUT R0, R0, 0xffff, RZ, 0xc0, !PT ;  /* 0x0000ffff00007812 */ /* 0x000fc800078ec0ff */
[----:B------:R-:W-:Y:S02]  /*ecd0*/  SHF.R.U32.HI R0, RZ, 0x8, R0 ;  /* 0x00000008ff007819 */ /* 0x000fe40000011600 */
[----:B------:R-:W-:Y:S02]  /*ece0*/  LOP3.LUT R4, R4, 0xff, RZ, 0xc0, !PT ;  /* 0x000000ff04047812 */ /* 0x000fe400078ec0ff */
[----:B------:R-:W-:Y:S02]  /*ecf0*/  LOP3.LUT R0, R0, 0xffff, RZ, 0xc0, !PT ;  /* 0x0000ffff00007812 */ /* 0x000fe400078ec0ff */
[----:B------:R-:W-:Y:S02]  /*ed00*/  PRMT R221, R58, 0x5410, R59 ;  /* 0x000054103add7816 */ /* 0x000fe4000000003b */
[----:B------:R-:W-:Y:S02]  /*ed10*/  @!P5 PRMT R58, R84, 0x5410, RZ ;  /* 0x00005410543ad816 */ /* 0x000fe400000000ff */
[----:B------:R-:W-:-:S02]  /*ed20*/  @!P1 PRMT R59, R83, 0x5410, RZ ;  /* 0x00005410533b9816 */ /* 0x000fc400000000ff */
[C---:B------:R-:W-:Y:S02]  /*ed30*/  ISETP.GE.U32.AND P5, PT, R192.reuse, R0, PT ;  /* 0x00000000c000720c */ /* 0x040fe40003fa6070 */
[----:B------:R-:W-:Y:S02]  /*ed40*/  ISETP.GE.U32.AND P1, PT, R192, R4, PT ;  /* 0x00000004c000720c */ /* 0x000fe40003f26070 */
[----:B------:R-:W-:-:S04]  /*ed50*/  F2FP.BF16.F32.PACK_AB R0, R18, R12 ;  /* 0x0000000c1200723e */ /* 0x000fc800000010ff */
[C---:B------:R-:W-:Y:S01]  /*ed60*/  PRMT R57, R0.reuse, 0x7610, R57 ;  /* 0x0000761000397816 */ /* 0x040fe20000000039 */
[----:B------:R-:W-:Y:S01]  /*ed70*/  FADD.FTZ R7, R13, R8 ;  /* 0x000000080d077221 */ /* 0x000fe20000010000 */
[----:B------:R-:W-:-:S03]  /*ed80*/  PRMT R50, R0, 0x7632, R50 ;  /* 0x0000763200327816 */ /* 0x000fc60000000032 */
[----:B------:R-:W-:Y:S01]  /*ed90*/  @!P6 HFMA2.BF16_V2 R96, -RZ.H0_H0, RZ.H0_H0, -R57.H0_H0 ;  /* 0x200000ffff60e231 */ /* 0x000fe20000340939 */
[----:B------:R-:W-:Y:S01]  /*eda0*/  LOP3.LUT R0, R2, 0xff, RZ, 0xc0, !PT ;  /* 0x000000ff02007812 */ /* 0x000fe200078ec0ff */
[----:B------:R-:W-:Y:S01]  /*edb0*/  FADD.FTZ R7, R16, R7 ;  /* 0x0000000710077221 */ /* 0x000fe20000010000 */
[----:B------:R1:W-:Y:S01]  /*edc0*/  MUFU.EX2 R8, R234 ;  /* 0x000000ea00087308 */ /* 0x0003e20000000800 */
[----:B------:R-:W-:Y:S02]  /*edd0*/  @!P5 HFMA2.BF16_V2 R87, -RZ.H0_H0, RZ.H0_H0, -R50.H0_H0 ;  /* 0x200000ffff57d231 */ /* 0x000fe40000340932 */
[----:B------:R-:W-:Y:S02]  /*ede0*/  @!P1 HFMA2.BF16_V2 R86, -RZ.H0_H0, RZ.H0_H0, -R56.H0_H0 ;  /* 0x200000ffff569231 */ /* 0x000fe40000340938 */
[----:B------:R-:W-:Y:S02]  /*edf0*/  IMAD.MOV.U32 R223, RZ, RZ, R69 ;  /* 0x000000ffffdf7224 */ /* 0x000fe400078e0045 */
[----:B------:R-:W-:Y:S01]  /*ee00*/  IMAD.MOV.U32 R69, RZ, RZ, R28 ;  /* 0x000000ffff457224 */ /* 0x000fe200078e001c */
[----:B------:R-:W-:Y:S01]  /*ee10*/  @!P1 PRMT R56, R86, 0x5410, RZ ;  /* 0x0000541056389816 */ /* 0x000fe200000000ff */
[----:B------:R-:W-:Y:S01]  /*ee20*/  IMAD.MOV.U32 R86, RZ, RZ, R32 ;  /* 0x000000ffff567224 */ /* 0x000fe200078e0020 */
[----:B-1----:R-:W-:-:S02]  /*ee30*/  PRMT R234, R57, 0x5410, R50 ;  /* 0x0000541039ea7816 */ /* 0x002fc40000000032 */
[----:B------:R-:W-:Y:S02]  /*ee40*/  @!P6 PRMT R57, R96, 0x5410, RZ ;  /* 0x000054106039e816 */ /* 0x000fe400000000ff */
[----:B------:R-:W-:Y:S02]  /*ee50*/  ISETP.GE.U32.AND P6, PT, R192, R0, PT ;  /* 0x00000000c000720c */ /* 0x000fe40003fc6070 */
[----:B------:R-:W-:Y:S01]  /*ee60*/  LOP3.LUT R0, R2, 0xffff, RZ, 0xc0, !PT ;  /* 0x0000ffff02007812 */ /* 0x000fe200078ec0ff */
[----:B------:R-:W-:Y:S01]  /*ee70*/  FADD.FTZ R3, R12, R7 ;  /* 0x000000070c037221 */ /* 0x000fe20000010000 */
[----:B------:R-:W-:Y:S01]  /*ee80*/  @!P5 PRMT R50, R87, 0x5410, RZ ;  /* 0x000054105732d816 */ /* 0x000fe200000000ff */
[----:B------:R1:W-:Y:S01]  /*ee90*/  MUFU.EX2 R7, R235 ;  /* 0x000000eb00077308 */ /* 0x0003e20000000800 */
[----:B------:R-:W-:Y:S02]  /*eea0*/  IMAD.MOV.U32 R87, RZ, RZ, R33 ;  /* 0x000000ffff577224 */ /* 0x000fe400078e0021 */
[----:B------:R-:W3:Y:S01]  /*eeb0*/  LDL.LU.64 R32, [R1+0x288] ;  /* 0x0002880001207983 */ /* 0x000ee20000300a00 */
[----:B-1----:R-:W-:-:S02]  /*eec0*/  IMAD.MOV.U32 R235, RZ, RZ, R227 ;  /* 0x000000ffffeb7224 */ /* 0x002fc400078e00e3 */
[----:B------:R-:W-:Y:S02]  /*eed0*/  IMAD.MOV.U32 R227, RZ, RZ, R29 ;  /* 0x000000ffffe37224 */ /* 0x000fe400078e001d */
[----:B------:R-:W2:Y:S01]  /*eee0*/  LDL.LU.64 R28, [R1+0x18] ;  /* 0x00001800011c7983 */ /* 0x000ea20000300a00 */
[----:B------:R-:W-:Y:S01]  /*eef0*/  MUFU.EX2 R13, R232 ;  /* 0x000000e8000d7308 */ /* 0x000fe20000000800 */
[----:B------:R-:W-:-:S07]  /*ef00*/  SHF.R.U32.HI R4, RZ, 0x18, R2 ;  /* 0x00000018ff047819 */ /* 0x000fce0000011602 */
[----:B------:R-:W1:Y:S01]  /*ef10*/  MUFU.EX2 R16, R231 ;  /* 0x000000e700107308 */ /* 0x000e620000000800 */
[----:B------:R-:W-:-:S04]  /*ef20*/  SHF.R.U32.HI R2, RZ, 0x10, R2 ;  /* 0x00000010ff027819 */ /* 0x000fc80000011602 */
[----:B------:R-:W-:-:S03]  /*ef30*/  LOP3.LUT R2, R2, 0xff, RZ, 0xc0, !PT ;  /* 0x000000ff02027812 */ /* 0x000fc600078ec0ff */
[----:B------:R-:W4:Y:S01]  /*ef40*/  MUFU.EX2 R12, R224 ;  /* 0x000000e0000c7308 */ /* 0x000f220000000800 */
[----:B------:R-:W-:Y:S02]  /*ef50*/  ISETP.GE.U32.AND P1, PT, R192, R2, PT ;  /* 0x00000002c000720c */ /* 0x000fe40003f26070 */
[----:B------:R-:W-:Y:S02]  /*ef60*/  SHF.R.U32.HI R0, RZ, 0x8, R0 ;  /* 0x00000008ff007819 */ /* 0x000fe40000011600 */
[----:B-1----:R-:W-:Y:S02]  /*ef70*/  F2FP.BF16.F32.PACK_AB R2, R16, R13 ;  /* 0x0000000d1002723e */ /* 0x002fe400000010ff */
[----:B------:R-:W-:Y:S02]  /*ef80*/  LOP3.LUT R0, R0, 0xffff, RZ, 0xc0, !PT ;  /* 0x0000ffff00007812 */ /* 0x000fe400078ec0ff */
[C---:B------:R-:W-:Y:S02]  /*ef90*/  PRMT R49, R2.reuse, 0x7610, R49 ;  /* 0x0000761002317816 */ /* 0x040fe40000000031 */
[----:B------:R-:W-:Y:S01]  /*efa0*/  PRMT R48, R2, 0x7632, R48 ;  /* 0x0000763202307816 */ /* 0x000fe20000000030 */
[----:B------:R-:W-:Y:S01]  /*efb0*/  FADD.FTZ R2, R18, R3 ;  /* 0x0000000312027221 */ /* 0x000fe20000010000 */
[----:B------:R-:W-:Y:S01]  /*efc0*/  @!P0 HFMA2.BF16_V2 R85, -RZ.H0_H0, RZ.H0_H0, -R51.H0_H0 ;  /* 0x200000ffff558231 */ /* 0x000fe20000340933 */
[----:B------:R-:W1:Y:S01]  /*efd0*/  MUFU.EX2 R3, R236 ;  /* 0x000000ec00037308 */ /* 0x000e620000000800 */
[----:B------:R-:W-:Y:S01]  /*efe0*/  ISETP.GE.U32.AND P5, PT, R192, R0, PT ;  /* 0x00000000c000720c */ /* 0x000fe20003fa6070 */
[----:B------:R-:W-:-:S02]  /*eff0*/  FADD.FTZ R0, R10, R9 ;  /* 0x000000090a007221 */ /* 0x000fc40000010000 */
[----:B------:R-:W-:Y:S02]  /*f000*/  @!P0 PRMT R51, R85, 0x5410, RZ ;  /* 0x0000541055338816 */ /* 0x000fe400000000ff */
[----:B------:R-:W-:Y:S01]  /*f010*/  ISETP.GE.U32.AND P0, PT, R192, R4, PT ;  /* 0x00000004c000720c */ /* 0x000fe20003f06070 */
[----:B------:R-:W-:Y:S01]  /*f020*/  FADD.FTZ R4, R8, R0 ;  /* 0x0000000008047221 */ /* 0x000fe20000010000 */
[----:B----4-:R-:W-:Y:S01]  /*f030*/  F2FP.BF16.F32.PACK_AB R0, R12, R11 ;  /* 0x0000000b0c00723e */ /* 0x010fe200000010ff */
[----:B------:R-:W-:Y:S02]  /*f040*/  IMAD.MOV.U32 R83, RZ, RZ, R222 ;  /* 0x000000ffff537224 */ /* 0x000fe400078e00de */
[----:B------:R-:W-:Y:S01]  /*f050*/  IMAD.MOV.U32 R222, RZ, RZ, R68 ;  /* 0x000000ffffde7224 */ /* 0x000fe200078e0044 */
[C---:B------:R-:W-:Y:S02]  /*f060*/  PRMT R47, R0.reuse, 0x7610, R47 ;  /* 0x00007610002f7816 */ /* 0x040fe4000000002f */
[----:B------:R-:W-:Y:S01]  /*f070*/  PRMT R46, R0, 0x7632, R46 ;  /* 0x00007632002e7816 */ /* 0x000fe2000000002e */
[----:B------:R-:W-:Y:S01]  /*f080*/  FADD.FTZ R0, R7, R4 ;  /* 0x0000000407007221 */ /* 0x000fe20000010000 */
[----:B------:R-:W-:-:S02]  /*f090*/  IMAD.MOV.U32 R224, RZ, RZ, R222 ;  /* 0x000000ffffe07224 */ /* 0x000fc400078e00de */
[----:B------:R-:W-:Y:S01]  /*f0a0*/  FADD.FTZ R2, R13, R2 ;  /* 0x000000020d027221 */ /* 0x000fe20000010000 */
[C---:B-1----:R-:W-:Y:S01]  /*f0b0*/  F2FP.BF16.F32.PACK_AB R54, R3.reuse, R7 ;  /* 0x000000070336723e */ /* 0x042fe200000010ff */
[----:B------:R-:W-:Y:S01]  /*f0c0*/  FADD.FTZ R3, R3, R0 ;  /* 0x0000000003037221 */ /* 0x000fe20000010000 */
[----:B------:R-:W-:Y:S02]  /*f0d0*/  IMAD.MOV.U32 R71, RZ, RZ, R143 ;  /* 0x000000ffff477224 */ /* 0x000fe400078e008f */
[----:B------:R-:W-:Y:S01]  /*f0e0*/  FADD.FTZ R0, R16, R2 ;  /* 0x0000000210007221 */ /* 0x000fe20000010000 */
[----:B------:R-:W-:Y:S01]  /*f0f0*/  LOP3.LUT R2, R53, R69, R224, 0x96, !PT ;  /* 0x0000004535027212 */ /* 0x000fe200078e96e0 */
[----:B------:R-:W-:Y:S01]  /*f100*/  IMAD.MOV.U32 R236, RZ, RZ, R71 ;  /* 0x000000ffffec7224 */ /* 0x000fe200078e0047 */
[----:B------:R1:W-:Y:S01]  /*f110*/  STL [R1+0x174], R3 ;  /* 0x0001740301007387 */ /* 0x0003e20000100800 */
[----:B------:R-:W-:Y:S02]  /*f120*/  IMAD.MOV.U32 R71, RZ, RZ, R227 ;  /* 0x000000ffff477224 */ /* 0x000fe400078e00e3 */
[----:B------:R-:W-:-:S02]  /*f130*/  @!P6 HFMA2.BF16_V2 R97, -RZ.H0_H0, RZ.H0_H0, -R49.H0_H0 ;  /* 0x200000ffff61e231 */ /* 0x000fc40000340931 */
[----:B------:R-:W-:Y:S02]  /*f140*/  IMAD.MOV.U32 R84, RZ, RZ, R86 ;  /* 0x000000ffff547224 */ /* 0x000fe400078e0056 */
[----:B------:R-:W-:Y:S02]  /*f150*/  @!P5 HFMA2.BF16_V2 R140, -RZ.H0_H0, RZ.H0_H0, -R48.H0_H0 ;  /* 0x200000ffff8cd231 */ /* 0x000fe40000340930 */
[----:B------:R-:W-:Y:S01]  /*f160*/  IMAD.MOV.U32 R85, RZ, RZ, R87 ;  /* 0x000000ffff557224 */ /* 0x000fe200078e0057 */
[----:B------:R2:W-:Y:S01]  /*f170*/  STL [R1+0x15c], R0 ;  /* 0x00015c0001007387 */ /* 0x0005e20000100800 */
[----:B------:R-:W-:Y:S01]  /*f180*/  IMAD.MOV.U32 R227, RZ, RZ, R226 ;  /* 0x000000ffffe37224 */ /* 0x000fe200078e00e2 */
[----:B------:R-:W-:Y:S01]  /*f190*/  PRMT R232, R49, 0x5410, R48 ;  /* 0x0000541031e87816 */ /* 0x000fe20000000030 */
[----:B------:R-:W-:Y:S01]  /*f1a0*/  IMAD.MOV.U32 R225, RZ, RZ, R223 ;  /* 0x000000ffffe17224 */ /* 0x000fe200078e00df */
[----:B------:R-:W-:Y:S01]  /*f1b0*/  @!P6 PRMT R49, R97, 0x5410, RZ ;  /* 0x000054106131e816 */ /* 0x000fe200000000ff */
[----:B------:R-:W-:Y:S01]  /*f1c0*/  IMAD.MOV.U32 R222, RZ, RZ, R84 ;  /* 0x000000ffffde7224 */ /* 0x000fe200078e0054 */
[----:B------:R-:W-:Y:S01]  /*f1d0*/  @!P5 PRMT R48, R140, 0x5410, RZ ;  /* 0x000054108c30d816 */ /* 0x000fe200000000ff */
[----:B------:R-:W-:-:S02]  /*f1e0*/  IMAD.MOV.U32 R223, RZ, RZ, R85 ;  /* 0x000000ffffdf7224 */ /* 0x000fc400078e0055 */
[-C--:B------:R-:W-:Y:S01]  /*f1f0*/  FMUL.FTZ R84, R108, R6.reuse ;  /* 0x000000066c547220 */ /* 0x080fe20000410000 */
[----:B------:R-:W-:Y:S02]  /*f200*/  IMAD.MOV.U32 R226, RZ, RZ, R141 ;  /* 0x000000ffffe27224 */ /* 0x000fe400078e008d */
[----:B------:R-:W-:Y:S01]  /*f210*/  FMUL.FTZ R85, R109, R6 ;  /* 0x000000066d557220 */ /* 0x000fe20000410000 */
[----:B-1----:R-:W-:-:S04]  /*f220*/  IMAD.WIDE.U32 R2, R2, -0x2daee0ad, RZ ;  /* 0xd2511f5302027825 */ /* 0x002fc800078e00ff */
        /* <DEDUP_REMOVED lines=22> */
[----:B------:R-:W-:-:S02]  /*f390*/  IMAD.MOV.U32 R228, RZ, RZ, R227 ;  /* 0x000000ffffe47224 */ /* 0x000fc400078e00e3 */
[----:B------:R-:W-:Y:S02]  /*f3a0*/  IMAD.MOV.U32 R68, RZ, RZ, R142 ;  /* 0x000000ffff447224 */ /* 0x000fe400078e008e */
[----:B------:R-:W-:Y:S02]  /*f3b0*/  IMAD.MOV.U32 R227, RZ, RZ, R20 ;  /* 0x000000ffffe37224 */ /* 0x000fe400078e0014 */
[----:B------:R-:W-:Y:S02]  /*f3c0*/  @!P1 HFMA2.BF16_V2 R99, -RZ.H0_H0, RZ.H0_H0, -R47.H0_H0 ;  /* 0x200000ffff639231 */ /* 0x000fe4000034092f */
[----:B------:R-:W-:Y:S01]  /*f3d0*/  @!P0 HFMA2.BF16_V2 R98, -RZ.H0_H0, RZ.H0_H0, -R46.H0_H0 ;  /* 0x200000ffff628231 */ /* 0x000fe2000034092e */
[----:B------:R-:W-:Y:S01]  /*f3e0*/  PRMT R231, R47, 0x5410, R46 ;  /* 0x000054102fe77816 */ /* 0x000fe2000000002e */
[-C--:B------:R-:W-:Y:S01]  /*f3f0*/  FMUL.FTZ R86, R110, R5.reuse ;  /* 0x000000056e567220 */ /* 0x080fe20000410000 */
[----:B------:R-:W-:Y:S01]  /*f400*/  @!P1 PRMT R47, R99, 0x5410, RZ ;  /* 0x00005410632f9816 */ /* 0x000fe200000000ff */
[-C--:B------:R-:W-:Y:S01]  /*f410*/  FMUL.FTZ R87, R111, R5.reuse ;  /* 0x000000056f577220 */ /* 0x080fe20000410000 */
[----:B------:R-:W-:Y:S01]  /*f420*/  @!P0 PRMT R46, R98, 0x5410, RZ ;  /* 0x00005410622e8816 */ /* 0x000fe200000000ff */
        /* <DEDUP_REMOVED lines=22> */
[----:B------:R-:W-:Y:S01]  /*f590*/  F2FP.BF16.F32.PACK_AB R80, R8, R10 ;  /* 0x0000000a0850723e */ /* 0x000fe200000010ff */
[----:B------:R-:W-:Y:S01]  /*f5a0*/  FADD.FTZ R10, R11, R22 ;  /* 0x000000160b0a7221 */ /* 0x000fe20000010000 */
[----:B------:R-:W-:-:S02]  /*f5b0*/  PRMT R43, R229, 0x7610, R43 ;  /* 0x00007610e52b7816 */ /* 0x000fc4000000002b */
[----:B------:R-:W-:Y:S01]  /*f5c0*/  PRMT R42, R229, 0x7632, R42 ;  /* 0x00007632e52a7816 */ /* 0x000fe2000000002a */
[----:B------:R-:W-:Y:S01]  /*f5d0*/  IMAD.MOV.U32 R229, RZ, RZ, R71 ;  /* 0x000000ffffe57224 */ /* 0x000fe200078e0047 */
[----:B------:R-:W-:Y:S02]  /*f5e0*/  PRMT R39, R40, 0x7632, R39 ;  /* 0x0000763228277816 */ /* 0x000fe40000000027 */
[C---:B------:R-:W-:Y:S02]  /*f5f0*/  PRMT R38, R25.reuse, 0x7610, R38 ;  /* 0x0000761019267816 */ /* 0x040fe40000000026 */
[----:B------:R-:W-:Y:S02]  /*f600*/  PRMT R37, R25, 0x7632, R37 ;  /* 0x0000763219257816 */ /* 0x000fe40000000025 */
[----:B--2---:R-:W-:Y:S02]  /*f610*/  LOP3.LUT R0, R3, R71, R28, 0x96, !PT ;  /* 0x0000004703007212 */ /* 0x004fe400078e961c */
[----:B------:R-:W-:-:S03]  /*f620*/  LOP3.LUT R3, R249, R175, R52, 0x96, !PT ;  /* 0x000000aff9037212 */ /* 0x000fc600078e9634 */
[----:B------:R-:W-:-:S04]  /*f630*/  IMAD.WIDE.U32 R6, R0, -0x326172a9, RZ ;  /* 0xcd9e8d5700067825 */ /* 0x000fc800078e00ff */
[----:B------:R-:W-:Y:S01]  /*f640*/  IMAD.WIDE.U32 R20, R3, -0x2daee0ad, RZ ;  /* 0xd2511f5303147825 */ /* 0x000fe200078e00ff */
[----:B------:R-:W-:-:S04]  /*f650*/  LOP3.LUT R0, R7, R68, R248, 0x96, !PT ;  /* 0x0000004407007212 */ /* 0x000fc800078e96f8 */
[----:B------:R-:W-:Y:S01]  /*f660*/  LOP3.LUT R2, R21, R236, R2, 0x96, !PT ;  /* 0x000000ec15027212 */ /* 0x000fe200078e9602 */
[----:B------:R-:W-:-:S04]  /*f670*/  IMAD.WIDE.U32 R4, R0, -0x2daee0ad, RZ ;  /* 0xd2511f5300047825 */ /* 0x000fc800078e00ff */
[----:B------:R-:W-:Y:S01]  /*f680*/  IMAD.WIDE.U32 R2, R2, -0x326172a9, RZ ;  /* 0xcd9e8d5702027825 */ /* 0x000fe200078e00ff */
[----:B------:R-:W-:-:S04]  /*f690*/  LOP3.LUT R0, R5, R216, R20, 0x96, !PT ;  /* 0x000000d805007212 */ /* 0x000fc800078e9614 */
[----:B------:R-:W-:Y:S01]  /*f6a0*/  LOP3.LUT R3, R3, R167, R6, 0x96, !PT ;  /* 0x000000a703037212 */ /* 0x000fe200078e9606 */
[----:B------:R-:W-:-:S04]  /*f6b0*/  IMAD.WIDE.U32 R6, R0, -0x326172a9, RZ ;  /* 0xcd9e8d5700067825 */ /* 0x000fc800078e00ff */
[----:B------:R-:W-:Y:S01]  /*f6c0*/  IMAD.WIDE.U32 R8, R3, -0x2daee0ad, RZ ;  /* 0xd2511f5303087825 */ /* 0x000fe200078e00ff */
[----:B------:R-:W-:-:S04]  /*f6d0*/  LOP3.LUT R5, R7, R83, R2, 0x96, !PT ;  /* 0x0000005307057212 */ /* 0x000fc800078e9602 */
[----:B------:R-:W-:-:S05]  /*f6e0*/  LOP3.LUT R2, R9, R235, R4, 0x96, !PT ;  /* 0x000000eb09027212 */ /* 0x000fca00078e9604 */
[----:B------:R-:W-:-:S05]  /*f6f0*/  IMAD.WIDE.U32 R2, R2, -0x326172a9, RZ ;  /* 0xcd9e8d5702027825 */ /* 0x000fca00078e00ff */
[----:B------:R-:W-:-:S04]  /*f700*/  LOP3.LUT R0, R3, R146, R6, 0x96, !PT ;  /* 0x0000009203007212 */ /* 0x000fc800078e9606 */
[----:B------:R-:W-:-:S04]  /*f710*/  LOP3.LUT R4, R0, 0xff, RZ, 0xc0, !PT ;  /* 0x000000ff00047812 */ /* 0x000fc800078ec0ff */
[----:B------:R-:W-:Y:S01]  /*f720*/  ISETP.GE.U32.AND P0, PT, R192, R4, PT ;  /* 0x00000004c000720c */ /* 0x000fe20003f06070 */
[----:B------:R-:W-:Y:S01]  /*f730*/  FADD.FTZ R4, R12, R10 ;  /* 0x0000000a0c047221 */ /* 0x000fe20000010000 */
[----:B------:R-:W-:Y:S02]  /*f740*/  IMAD.MOV.U32 R6, RZ, RZ, R30 ;  /* 0x000000ffff067224 */ /* 0x000fe400078e001e */
[----:B------:R-:W-:Y:S02]  /*f750*/  IMAD.MOV.U32 R7, RZ, RZ, R31 ;  /* 0x000000ffff077224 */ /* 0x000fe400078e001f */
[----:B------:R-:W2:Y:S04]  /*f760*/  LDL.LU.64 R30, [R1+0x280] ;  /* 0x00028000011e7983 */ /* 0x000ea80000300a00 */
[----:B------:R1:W-:Y:S03]  /*f770*/  STL [R1+0x16c], R4 ;  /* 0x00016c0401007387 */ /* 0x0003e60000100800 */
[----:B------:R-:W-:Y:S01]  /*f780*/  @!P0 HFMA2.BF16_V2 R76, -RZ.H0_H0, RZ.H0_H0, -R43.H0_H0 ;  /* 0x200000ffff4c8231 */ /* 0x000fe2000034092b */
[----:B------:R-:W-:-:S04]  /*f790*/  PRMT R71, R43, 0x5410, R42 ;  /* 0x000054102b477816 */ /* 0x000fc8000000002a */
[----:B------:R-:W-:Y:S02]  /*f7a0*/  @!P0 PRMT R43, R76, 0x5410, RZ ;  /* 0x000054104c2b8816 */ /* 0x000fe400000000ff */
[----:B-1----:R-:W-:-:S04]  /*f7b0*/  LOP3.LUT R4, R0, 0xffff, RZ, 0xc0, !PT ;  /* 0x0000ffff00047812 */ /* 0x002fc800078ec0ff */
[----:B------:R-:W-:-:S04]  /*f7c0*/  SHF.R.U32.HI R4, RZ, 0x8, R4 ;  /* 0x00000008ff047819 */ /* 0x000fc80000011604 */
[----:B------:R-:W-:-:S04]  /*f7d0*/  LOP3.LUT R4, R4, 0xffff, RZ, 0xc0, !PT ;  /* 0x0000ffff04047812 */ /* 0x000fc800078ec0ff */
[----:B------:R-:W-:Y:S02]  /*f7e0*/  ISETP.GE.U32.AND P0, PT, R192, R4, PT ;  /* 0x00000004c000720c */ /* 0x000fe40003f06070 */
[----:B------:R-:W-:-:S11]  /*f7f0*/  SHF.R.U32.HI R4, RZ, 0x18, R0 ;  /* 0x00000018ff047819 */ /* 0x000fd60000011600 */
[----:B------:R-:W-:-:S05]  /*f800*/  @!P0 HFMA2.BF16_V2 R77, -RZ.H0_H0, RZ.H0_H0, -R42.H0_H0 ;  /* 0x200000ffff4d8231 */ /* 0x000fca000034092a */
[----:B------:R-:W-:Y:S02]  /*f810*/  @!P0 PRMT R42, R77, 0x5410, RZ ;  /* 0x000054104d2a8816 */ /* 0x000fe400000000ff */
[----:B------:R-:W-:Y:S02]  /*f820*/  ISETP.GE.U32.AND P0, PT, R192, R4, PT ;  /* 0x00000004c000720c */ /* 0x000fe40003f06070 */
[----:B------:R-:W-:-:S04]  /*f830*/  SHF.R.U32.HI R0, RZ, 0x10, R0 ;  /* 0x00000010ff007819 */ /* 0x000fc80000011600 */
[----:B------:R-:W-:Y:S01]  /*f840*/  LOP3.LUT R0, R0, 0xff, RZ, 0xc0, !PT ;  /* 0x000000ff00007812 */ /* 0x000fe200078ec0ff */
[----:B------:R-:W-:-:S03]  /*f850*/  IMAD.MOV.U32 R76, RZ, RZ, R70 ;  /* 0x000000ffff4c7224 */ /* 0x000fc600078e0046 */
[----:B------:R-:W-:-:S03]  /*f860*/  ISETP.GE.U32.AND P1, PT, R192, R0, PT ;  /* 0x00000000c000720c */ /* 0x000fc60003f26070 */
[----:B------:R-:W-:Y:S01]  /*f870*/  @!P0 HFMA2.BF16_V2 R78, -RZ.H0_H0, RZ.H0_H0, -R39.H0_H0 ;  /* 0x200000ffff4e8231 */ /* 0x000fe20000340927 */
[----:B------:R-:W-:Y:S02]  /*f880*/  LOP3.LUT R0, R2, 0xff, RZ, 0xc0, !PT ;  /* 0x000000ff02007812 */ /* 0x000fe400078ec0ff */
[----:B------:R-:W-:Y:S02]  /*f890*/  PRMT R70, R40, 0x5410, R39 ;  /* 0x0000541028467816 */ /* 0x000fe40000000027 */
[----:B------:R-:W-:Y:S02]  /*f8a0*/  @!P0 PRMT R39, R78, 0x5410, RZ ;  /* 0x000054104e278816 */ /* 0x000fe400000000ff */
[----:B------:R-:W-:Y:S02]  /*f8b0*/  ISETP.GE.U32.AND P0, PT, R192, R0, PT ;  /* 0x00000000c000720c */ /* 0x000fe40003f06070 */
[----:B------:R-:W-:-:S04]  /*f8c0*/  LOP3.LUT R0, R2, 0xffff, RZ, 0xc0, !PT ;  /* 0x0000ffff02007812 */ /* 0x000fc800078ec0ff */
[----:B------:R-:W-:Y:S01]  /*f8d0*/  SHF.R.U32.HI R0, RZ, 0x8, R0 ;  /* 0x00000008ff007819 */ /* 0x000fe20000011600 */
[----:B------:R-:W-:Y:S02]  /*f8e0*/  IMAD.MOV.U32 R78, RZ, RZ, R76 ;  /* 0x000000ffff4e7224 */ /* 0x000fe400078e004c */
[----:B------:R-:W-:Y:S01]  /*f8f0*/  IMAD.MOV.U32 R76, RZ, RZ, R69 ;  /* 0x000000ffff4c7224 */ /* 0x000fe200078e0045 */
[----:B------:R-:W-:-:S03]  /*f900*/  LOP3.LUT R0, R0, 0xffff, RZ, 0xc0, !PT ;  /* 0x0000ffff00007812 */ /* 0x000fc600078ec0ff */
[----:B------:R-:W-:Y:S01]  /*f910*/  @!P0 HFMA2.BF16_V2 R88, -RZ.H0_H0, RZ.H0_H0, -R38.H0_H0 ;  /* 0x200000ffff588231 */ /* 0x000fe20000340926 */
[----:B------:R-:W-:-:S04]  /*f920*/  PRMT R69, R38, 0x5410, R37 ;  /* 0x0000541026457816 */ /* 0x000fc80000000025 */
[----:B------:R-:W-:Y:S02]  /*f930*/  @!P0 PRMT R38, R88, 0x5410, RZ ;  /* 0x0000541058268816 */ /* 0x000fe400000000ff */
[----:B------:R-:W-:Y:S02]  /*f940*/  ISETP.GE.U32.AND P0, PT, R192, R0, PT ;  /* 0x00000000c000720c */ /* 0x000fe40003f06070 */
[--C-:B------:R-:W-:Y:S02]  /*f950*/  SHF.R.U32.HI R0, RZ, 0x10, R2.reuse ;  /* 0x00000010ff007819 */ /* 0x100fe40000011602 */
[----:B------:R-:W-:-:S09]  /*f960*/  SHF.R.U32.HI R2, RZ, 0x18, R2 ;  /* 0x00000018ff027819 */ /* 0x000fd20000011602 */
[----:B------:R-:W-:-:S05]  /*f970*/  @!P0 HFMA2.BF16_V2 R89, -RZ.H0_H0, RZ.H0_H0, -R37.H0_H0 ;  /* 0x200000ffff598231 */ /* 0x000fca0000340925 */
[----:B------:R-:W-:Y:S02]  /*f980*/  @!P0 PRMT R37, R89, 0x5410, RZ ;  /* 0x0000541059258816 */ /* 0x000fe400000000ff */
[----:B------:R-:W-:Y:S01]  /*f990*/  ISETP.GE.U32.AND P0, PT, R192, R2, PT ;  /* 0x00000002c000720c */ /* 0x000fe20003f06070 */
[----:B------:R-:W-:Y:S01]  /*f9a0*/  @!P1 HFMA2.BF16_V2 R79, -RZ.H0_H0, RZ.H0_H0, -R40.H0_H0 ;  /* 0x200000ffff4f9231 */ /* 0x000fe20000340928 */
[----:B------:R-:W-:Y:S01]  /*f9b0*/  LOP3.LUT R0, R0, 0xff, RZ, 0xc0, !PT ;  /* 0x000000ff00007812 */ /* 0x000fe200078ec0ff */
[----:B------:R-:W-:Y:S01]  /*f9c0*/  IMAD.WIDE.U32 R2, R5, -0x2daee0ad, RZ ;  /* 0xd2511f5305027825 */ /* 0x000fe200078e00ff */
[----:B------:R-:W-:Y:S02]  /*f9d0*/  PRMT R26, R27, 0x7632, R26 ;  /* 0x000076321b1a7816 */ /* 0x000fe4000000001a */
[----:B------:R-:W-:Y:S02]  /*f9e0*/  @!P1 PRMT R40, R79, 0x5410, RZ ;  /* 0x000054104f289816 */ /* 0x000fe400000000ff */
[----:B------:R-:W-:-:S02]  /*f9f0*/  ISETP.GE.U32.AND P1, PT, R192, R0, PT ;  /* 0x00000000c000720c */ /* 0x000fc40003f26070 */
[----:B------:R-:W-:-:S03]  /*fa00*/  LOP3.LUT R0, R3, R78, R8, 0x96, !PT ;  /* 0x0000004e03007212 */ /* 0x000fc600078e9608 */
[----:B------:R-:W-:Y:S01]  /*fa10*/  @!P0 HFMA2.BF16_V2 R91, -RZ.H0_H0, RZ.H0_H0, -R26.H0_H0 ;  /* 0x200000ffff5b8231 */ /* 0x000fe2000034091a */
[----:B------:R-:W-:Y:S01]  /*fa20*/  LOP3.LUT R4, R0, 0xff, RZ, 0xc0, !PT ;  /* 0x000000ff00047812 */ /* 0x000fe200078ec0ff */
[----:B------:R-:W-:Y:S01]  /*fa30*/  IMAD.MOV.U32 R77, RZ, RZ, R68 ;  /* 0x000000ffff4d7224 */ /* 0x000fe200078e0044 */
[----:B------:R-:W-:Y:S02]  /*fa40*/  PRMT R68, R27, 0x5410, R26 ;  /* 0x000054101b447816 */ /* 0x000fe4000000001a */
[----:B------:R-:W-:Y:S02]  /*fa50*/  @!P0 PRMT R26, R91, 0x5410, RZ ;  /* 0x000054105b1a8816 */ /* 0x000fe400000000ff */
[----:B------:R-:W-:Y:S02]  /*fa60*/  ISETP.GE.U32.AND P0, PT, R192, R4, PT ;  /* 0x00000004c000720c */ /* 0x000fe40003f06070 */
[----:B------:R-:W-:Y:S02]  /*fa70*/  LOP3.LUT R4, R0, 0xffff, RZ, 0xc0, !PT ;  /* 0x0000ffff00047812 */ /* 0x000fe400078ec0ff */
[----:B------:R-:W-:-:S02]  /*fa80*/  PRMT R25, R23, 0x7610, R25 ;  /* 0x0000761017197816 */ /* 0x000fc40000000019 */
[----:B------:R-:W-:Y:S02]  /*fa90*/  SHF.R.U32.HI R4, RZ, 0x8, R4 ;  /* 0x00000008ff047819 */ /* 0x000fe40000011604 */
[----:B------:R-:W-:Y:S01]  /*faa0*/  PRMT R24, R23, 0x7632, R24 ;  /* 0x0000763217187816 */ /* 0x000fe20000000018 */
        /* <DEDUP_REMOVED lines=10> */
[----:B------:R-:W-:Y:S02]  /*fb50*/  ISETP.GE.U32.AND P0, PT, R192, R0, PT ;  /* 0x00000000c000720c */ /* 0x000fe40003f06070 */
[C---:B------:R-:W-:Y:S01]  /*fb60*/  PRMT R22, R41.reuse, 0x7632, R22 ;  /* 0x0000763229167816 */ /* 0x040fe20000000016 */
[----:B------:R-:W-:Y:S01]  /*fb70*/  IMAD.MOV.U32 R88, RZ, RZ, R77 ;  /* 0x000000ffff587224 */ /* 0x000fe200078e004d */
[----:B------:R-:W-:Y:S01]  /*fb80*/  PRMT R23, R41, 0x7610, R23 ;  /* 0x0000761029177816 */ /* 0x000fe20000000017 */
[----:B------:R-:W-:Y:S01]  /*fb90*/  IMAD.MOV.U32 R77, RZ, RZ, R7 ;  /* 0x000000ffff4d7224 */ /* 0x000fe200078e0007 */
[----:B------:R-:W-:Y:S01]  /*fba0*/  LOP3.LUT R0, R2, 0xff, RZ, 0xc0, !PT ;  /* 0x000000ff02007812 */ /* 0x000fe200078ec0ff */
[----:B------:R-:W-:Y:S02]  /*fbb0*/  IMAD.MOV.U32 R7, RZ, RZ, R225 ;  /* 0x000000ffff077224 */ /* 0x000fe400078e00e1 */
[----:B------:R-:W-:-:S04]  /*fbc0*/  IMAD.MOV.U32 R225, RZ, RZ, R145 ;  /* 0x000000ffffe17224 */ /* 0x000fc800078e0091 */
[----:B------:R-:W-:Y:S01]  /*fbd0*/  @!P0 HFMA2.BF16_V2 R95, -RZ.H0_H0, RZ.H0_H0, -R22.H0_H0 ;  /* 0x200000ffff5f8231 */ /* 0x000fe20000340916 */
[----:B------:R-:W-:-:S04]  /*fbe0*/  PRMT R145, R23, 0x5410, R22 ;  /* 0x0000541017917816 */ /* 0x000fc80000000016 */
[----:B------:R-:W-:Y:S02]  /*fbf0*/  @!P0 PRMT R22, R95, 0x5410, RZ ;  /* 0x000054105f168816 */ /* 0x000fe400000000ff */
[----:B------:R-:W-:Y:S02]  /*fc00*/  ISETP.GE.U32.AND P0, PT, R192, R0, PT ;  /* 0x00000000c000720c */ /* 0x000fe40003f06070 */
[----:B------:R-:W-:Y:S01]  /*fc10*/  LOP3.LUT R0, R2, 0xffff, RZ, 0xc0, !PT ;  /* 0x0000ffff02007812 */ /* 0x000fe200078ec0ff */
[----:B------:R-:W-:Y:S01]  /*fc20*/  IMAD.MOV.U32 R89, RZ, RZ, R76 ;  /* 0x000000ffff597224 */ /* 0x000fe200078e004c */
[----:B------:R-:W-:Y:S02]  /*fc30*/  PRMT R41, R36, 0x7632, R41 ;  /* 0x0000763224297816 */ /* 0x000fe40000000029 */
[----:B------:R-:W-:Y:S01]  /*fc40*/  SHF.R.U32.HI R0, RZ, 0x8, R0 ;  /* 0x00000008ff007819 */ /* 0x000fe20000011600 */
[----:B------:R-:W-:Y:S02]  /*fc50*/  IMAD.MOV.U32 R76, RZ, RZ, R6 ;  /* 0x000000ffff4c7224 */ /* 0x000fe400078e0006 */
[----:B------:R-:W-:Y:S01]  /*fc60*/  IMAD.MOV.U32 R6, RZ, RZ, R224 ;  /* 0x000000ffff067224 */ /* 0x000fe200078e00e0 */
[----:B------:R-:W-:-:S03]  /*fc70*/  LOP3.LUT R0, R0, 0xffff, RZ, 0xc0, !PT ;  /* 0x0000ffff00007812 */ /* 0x000fc600078ec0ff */
[----:B------:R-:W-:Y:S02]  /*fc80*/  @!P0 HFMA2.BF16_V2 R147, -RZ.H0_H0, RZ.H0_H0, -R36.H0_H0 ;  /* 0x200000ffff938231 */ /* 0x000fe40000340924 */
[----:B------:R-:W-:Y:S01]  /*fc90*/  IMAD.MOV.U32 R224, RZ, RZ, R144 ;  /* 0x000000ffffe07224 */ /* 0x000fe200078e0090 */
[----:B------:R-:W-:Y:S02]  /*fca0*/  PRMT R144, R36, 0x5410, R41 ;  /* 0x0000541024907816 */ /* 0x000fe40000000029 */
[----:B------:R-:W-:Y:S02]  /*fcb0*/  @!P0 PRMT R36, R147, 0x5410, RZ ;  /* 0x0000541093248816 */ /* 0x000fe400000000ff */
[----:B------:R-:W-:Y:S02]  /*fcc0*/  ISETP.GE.U32.AND P0, PT, R192, R0, PT ;  /* 0x00000000c000720c */ /* 0x000fe40003f06070 */
[----:B------:R-:W-:Y:S01]  /*fcd0*/  SHF.R.U32.HI R0, RZ, 0x10, R2 ;  /* 0x00000010ff007819 */ /* 0x000fe20000011602 */
[----:B------:R-:W-:-:S03]  /*fce0*/  @!P1 HFMA2.BF16_V2 R90, -RZ.H0_H0, RZ.H0_H0, -R27.H0_H0 ;  /* 0x200000ffff5a9231 */ /* 0x000fc6000034091b */
[----:B------:R-:W-:Y:S02]  /*fcf0*/  LOP3.LUT R0, R0, 0xff, RZ, 0xc0, !PT ;  /* 0x000000ff00007812 */ /* 0x000fe400078ec0ff */
[----:B------:R-:W-:Y:S02]  /*fd00*/  LOP3.LUT R4, R4, 0xff, RZ, 0xc0, !PT ;  /* 0x000000ff04047812 */ /* 0x000fe400078ec0ff */
[----:B------:R-:W-:Y:S02]  /*fd10*/  ISETP.GE.U32.AND P5, PT, R192, R0, PT ;  /* 0x00000000c000720c */ /* 0x000fe40003fa6070 */
[----:B------:R-:W-:Y:S02]  /*fd20*/  LOP3.LUT R0, R15, R89, R6, 0x96, !PT ;  /* 0x000000590f007212 */ /* 0x000fe400078e9606 */
[----:B------:R-:W-:Y:S01]  /*fd30*/  @!P1 PRMT R27, R90, 0x5410, RZ ;  /* 0x000054105a1b9816 */ /* 0x000fe200000000ff */
[----:B------:R-:W-:Y:S01]  /*fd40*/  IMAD.MOV.U32 R93, RZ, RZ, R229 ;  /* 0x000000ffff5d7224 */ /* 0x000fe200078e00e5 */
[----:B------:R-:W-:Y:S01]  /*fd50*/  ISETP.GE.U32.AND P1, PT, R192, R4, PT ;  /* 0x00000004c000720c */ /* 0x000fe20003f26070 */
[----:B------:R-:W-:Y:S01]  /*fd60*/  IMAD.WIDE.U32 R4, R0, -0x2daee0ad, RZ ;  /* 0xd2511f5300047825 */ /* 0x000fe200078e00ff */
[----:B------:R-:W-:-:S04]  /*fd70*/  LOP3.LUT R3, R249, R175, R14, 0x96, !PT ;  /* 0x000000aff9037212 */ /* 0x000fc800078e960e */
[----:B------:R-:W-:Y:S01]  /*fd80*/  LOP3.LUT R0, R5, R93, R28, 0x96, !PT ;  /* 0x0000005d05007212 */ /* 0x000fe200078e961c */
[----:B------:R-:W-:Y:S01]  /*fd90*/  IMAD.MOV.U32 R147, RZ, RZ, R236 ;  /* 0x000000ffff937224 */ /* 0x000fe200078e00ec */
[----:B------:R1:W-:Y:S03]  /*fda0*/  ST.E.U16 desc[UR4][R34.64+-0x7e], R177 ;  /* 0xffff82b122007985 */ /* 0x0003e6000c101504 */
[----:B------:R-:W-:Y:S01]  /*fdb0*/  IMAD.WIDE.U32 R6, R0, -0x326172a9, RZ ;  /* 0xcd9e8d5700067825 */ /* 0x000fe200078e00ff */
[----:B------:R-:W4:Y:S03]  /*fdc0*/  LDL.LU.64 R28, [R1+0x278] ;  /* 0x00027800011c7983 */ /* 0x000f260000300a00 */
[----:B------:R-:W-:Y:S01]  /*fdd0*/  IMAD.WIDE.U32 R8, R3, -0x2daee0ad, RZ ;  /* 0xd2511f5303087825 */ /* 0x000fe200078e00ff */
[----:B------:R-:W-:-:S04]  /*fde0*/  LOP3.LUT R0, R7, R88, R248, 0x96, !PT ;  /* 0x0000005807007212 */ /* 0x000fc800078e96f8 */
[----:B------:R-:W-:Y:S01]  /*fdf0*/  LOP3.LUT R3, R9, R147, R4, 0x96, !PT ;  /* 0x0000009309037212 */ /* 0x000fe200078e9604 */
[----:B------:R-:W-:-:S05]  /*fe00*/  IMAD.WIDE.U32 R4, R0, -0x2daee0ad, RZ ;  /* 0xd2511f5300047825 */ /* 0x000fca00078e00ff */
[----:B------:R-:W-:Y:S01]  /*fe10*/  LOP3.LUT R5, R5, R216, R8, 0x96, !PT ;  /* 0x000000d805057212 */ /* 0x000fe200078e9608 */
[----:B------:R-:W-:Y:S01]  /*fe20*/  ST.E.U16 desc[UR4][R34.64+-0x80], R178 ;  /* 0xffff80b222007985 */ /* 0x000fe2000c101504 */
[----:B-1----:R-:W-:-:S03]  /*fe30*/  IMAD.MOV.U32 R177, RZ, RZ, R216 ;  /* 0x000000ffffb17224 */ /* 0x002fc600078e00d8 */
[----:B------:R-:W2:Y:S04]  /*fe40*/  LDL R216, [R1+0x168] ;  /* 0x0001680001d87983 */ /* 0x000ea80000100800 */
[----:B---3--:R1:W-:Y:S02]  /*fe50*/  ST.E.U16 desc[UR4][R32.64+-0x7e], R179 ;  /* 0xffff82b320007985 */ /* 0x0083e4000c101504 */
[----:B-1----:R-:W-:Y:S02]  /*fe60*/  IMAD.MOV.U32 R179, RZ, RZ, R89 ;  /* 0x000000ffffb37224 */ /* 0x002fe400078e0059 */
[----:B------:R-:W3:Y:S01]  /*fe70*/  LDL R89, [R1+0x194] ;  /* 0x0001940001597983 */ /* 0x000ee20000100800 */
[----:B------:R-:W-:-:S05]  /*fe80*/  IMAD.WIDE.U32 R8, R3, -0x326172a9, RZ ;  /* 0xcd9e8d5703087825 */ /* 0x000fca00078e00ff */
[----:B------:R-:W-:Y:S01]  /*fe90*/  LOP3.LUT R0, R9, R167, R6, 0x96, !PT ;  /* 0x000000a709007212 */ /* 0x000fe200078e9606 */
[----:B------:R-:W-:Y:S02]  /*fea0*/  IMAD.MOV.U32 R236, RZ, RZ, R228 ;  /* 0x000000ffffec7224 */ /* 0x000fe400078e00e4 */
[----:B------:R-:W-:Y:S02]  /*feb0*/  IMAD.MOV.U32 R228, RZ, RZ, R45 ;  /* 0x000000ffffe47224 */ /* 0x000fe400078e002d */
[----:B------:R-:W-:Y:S02]  /*fec0*/  IMAD.MOV.U32 R229, RZ, RZ, R44 ;  /* 0x000000ffffe57224 */ /* 0x000fe400078e002c */
[----:B------:R-:W-:Y:S02]  /*fed0*/  IMAD.MOV.U32 R249, RZ, RZ, R235 ;  /* 0x000000fffff97224 */ /* 0x000fe400078e00eb */
[----:B------:R-:W-:Y:S01]  /*fee0*/  IMAD.WIDE.U32 R44, R0, -0x2daee0ad, RZ ;  /* 0xd2511f53002c7825 */ /* 0x000fe200078e00ff */
[----:B------:R-:W-:-:S04]  /*fef0*/  SHF.R.U32.HI R6, RZ, 0x18, R2 ;  /* 0x00000018ff067819 */ /* 0x000fc80000011602 */
[----:B------:R-:W-:Y:S01]  /*ff00*/  LOP3.LUT R3, R45, R249, R4, 0x96, !PT ;  /* 0x000000f92d037212 */ /* 0x000fe200078e9604 */
[----:B------:R-:W-:Y:S02]  /*ff10*/  IMAD.MOV.U32 R92, RZ, RZ, R79 ;  /* 0x000000ffff5c7224 */ /* 0x000fe400078e004f */
[----:B------:R-:W-:-:S04]  /*ff20*/  IMAD.WIDE.U32 R4, R5, -0x326172a9, RZ ;  /* 0xcd9e8d5705047825 */ /* 0x000fc800078e00ff */
[----:B------:R-:W-:-:S04]  /*ff30*/  IMAD.WIDE.U32 R2, R3, -0x326172a9, RZ ;  /* 0xcd9e8d5703027825 */ /* 0x000fc800078e00ff */
[----:B------:R-:W-:Y:S01]  /*ff40*/  @!P0 HFMA2.BF16_V2 R148, -RZ.H0_H0, RZ.H0_H0, -R41.H0_H0 ;  /* 0x200000ffff948231 */ /* 0x000fe20000340929 */
[----:B------:R-:W-:-:S04]  /*ff50*/  LOP3.LUT R0, R3, R92, R4, 0x96, !PT ;  /* 0x0000005c03007212 */ /* 0x000fc800078e9604 */
[----:B------:R-:W-:Y:S02]  /*ff60*/  LOP3.LUT R4, R0, 0xff, RZ, 0xc0, !PT ;  /* 0x000000ff00047812 */ /* 0x000fe400078ec0ff */
[----:B------:R-:W-:Y:S02]  /*ff70*/  @!P0 PRMT R41, R148, 0x5410, RZ ;  /* 0x0000541094298816 */ /* 0x000fe400000000ff */
[----:B------:R-:W-:Y:S02]  /*ff80*/  ISETP.GE.U32.AND P0, PT, R192, R4, PT ;  /* 0x00000004c000720c */ /* 0x000fe40003f06070 */
[----:B------:R-:W-:Y:S02]  /*ff90*/  LOP3.LUT R4, R0, 0xffff, RZ, 0xc0, !PT ;  /* 0x0000ffff00047812 */ /* 0x000fe400078ec0ff */
[----:B------:R-:W-:Y:S02]  /*ffa0*/  PRMT R17, R230, 0x7610, R17 ;  /* 0x00007610e6117816 */ /* 0x000fe40000000011 */
[----:B------:R-:W-:-:S02]  /*ffb0*/  SHF.R.U32.HI R4, RZ, 0x8, R4 ;  /* 0x00000008ff047819 */ /* 0x000fc40000011604 */
        /* <DEDUP_REMOVED lines=12> */
[C---:B------:R-:W-:Y:S02]  /*10080*/  PRMT R14, R82.reuse, 0x7632, R14 ;  /* 0x00007632520e7816 */ /* 0x040fe4000000000e */
[----:B------:R-:W-:Y:S01]  /*10090*/  PRMT R15, R82, 0x7610, R15 ;  /* 0x00007610520f7816 */ /* 0x000fe2000000000f */
[----:B------:R-:W-:Y:S01]  /*100a0*/  IMAD.MOV.U32 R95, RZ, RZ, R225 ;  /* 0x000000ffff5f7224 */ /* 0x000fe200078e00e1 */
[----:B------:R-:W-:Y:S02]  /*100b0*/  LOP3.LUT R0, R2, 0xff, RZ, 0xc0, !PT ;  /* 0x000000ff02007812 */ /* 0x000fe400078ec0ff */
[----:B------:R-:W-:-:S05]  /*100c0*/  PRMT R225, R15, 0x5410, R14 ;  /* 0x000054100fe17816 */ /* 0x000fca000000000e */
[----:B------:R-:W-:-:S05]  /*100d0*/  @!P0 HFMA2.BF16_V2 R153, -RZ.H0_H0, RZ.H0_H0, -R14.H0_H0 ;  /* 0x200000ffff998231 */ /* 0x000fca000034090e */
[----:B------:R-:W-:Y:S02]  /*100e0*/  @!P0 PRMT R14, R153, 0x5410, RZ ;  /* 0x00005410990e8816 */ /* 0x000fe400000000ff */
[----:B------:R-:W-:Y:S01]  /*100f0*/  ISETP.GE.U32.AND P0, PT, R192, R0, PT ;  /* 0x00000000c000720c */ /* 0x000fe20003f06070 */
[----:B------:R-:W-:Y:S01]  /*10100*/  @!P1 HFMA2.BF16_V2 R94, -RZ.H0_H0, RZ.H0_H0, -R23.H0_H0 ;  /* 0x200000ffff5e9231 */ /* 0x000fe20000340917 */
[----:B------:R-:W-:Y:S02]  /*10110*/  LOP3.LUT R0, R2, 0xffff, RZ, 0xc0, !PT ;  /* 0x0000ffff02007812 */ /* 0x000fe400078ec0ff */
[----:B------:R-:W-:Y:S02]  /*10120*/  PRMT R13, R187, 0x7610, R13 ;  /* 0x00007610bb0d7816 */ /* 0x000fe4000000000d */
[----:B------:R-:W-:Y:S02]  /*10130*/  @!P1 PRMT R23, R94, 0x5410, RZ ;  /* 0x000054105e179816 */ /* 0x000fe400000000ff */
[----:B------:R-:W-:-:S02]  /*10140*/  ISETP.GE.U32.AND P1, PT, R192, R6, PT ;  /* 0x00000006c000720c */ /* 0x000fc40003f26070 */
[----:B------:R-:W-:Y:S02]  /*10150*/  SHF.R.U32.HI R0, RZ, 0x8, R0 ;  /* 0x00000008ff007819 */ /* 0x000fe40000011600 */
[----:B------:R-:W-:Y:S01]  /*10160*/  PRMT R12, R187, 0x7632, R12 ;  /* 0x00007632bb0c7816 */ /* 0x000fe2000000000c */
[----:B------:R-:W-:Y:S01]  /*10170*/  @!P0 HFMA2.BF16_V2 R155, -RZ.H0_H0, RZ.H0_H0, -R13.H0_H0 ;  /* 0x200000ffff9b8231 */ /* 0x000fe2000034090d */
[----:B------:R-:W-:Y:S01]  /*10180*/  LOP3.LUT R0, R0, 0xffff, RZ, 0xc0, !PT ;  /* 0x0000ffff00007812 */ /* 0x000fe200078ec0ff */
[----:B------:R-:W-:Y:S01]  /*10190*/  IMAD.MOV.U32 R94, RZ, RZ, R224 ;  /* 0x000000ffff5e7224 */ /* 0x000fe200078e00e0 */
[----:B------:R-:W-:Y:S02]  /*101a0*/  PRMT R224, R13, 0x5410, R12 ;  /* 0x000054100de07816 */ /* 0x000fe4000000000c */
[----:B------:R-:W-:Y:S02]  /*101b0*/  PRMT R18, R19, 0x7632, R18 ;  /* 0x0000763213127816 */ /* 0x000fe40000000012 */
[----:B------:R-:W-:-:S02]  /*101c0*/  @!P0 PRMT R13, R155, 0x5410, RZ ;  /* 0x000054109b0d8816 */ /* 0x000fc400000000ff */
[----:B------:R-:W-:Y:S01]  /*101d0*/  ISETP.GE.U32.AND P0, PT, R192, R0, PT ;  /* 0x00000000c000720c */ /* 0x000fe20003f06070 */
[----:B------:R-:W-:Y:S01]  /*101e0*/  @!P1 HFMA2.BF16_V2 R151, -RZ.H0_H0, RZ.H0_H0, -R18.H0_H0 ;  /* 0x200000ffff979231 */ /* 0x000fe20000340912 */
[----:B------:R-:W-:Y:S02]  /*101f0*/  LOP3.LUT R4, R4, 0xff, RZ, 0xc0, !PT ;  /* 0x000000ff04047812 */ /* 0x000fe400078ec0ff */
[----:B------:R-:W-:Y:S02]  /*10200*/  PRMT R148, R19, 0x5410, R18 ;  /* 0x0000541013947816 */ /* 0x000fe40000000012 */
[----:B------:R-:W-:Y:S02]  /*10210*/  @!P1 PRMT R18, R151, 0x5410, RZ ;  /* 0x0000541097129816 */ /* 0x000fe400000000ff */
[----:B------:R-:W-:Y:S02]  /*10220*/  ISETP.GE.U32.AND P1, PT, R192, R4, PT ;  /* 0x00000004c000720c */ /* 0x000fe40003f26070 */
[----:B------:R-:W-:-:S03]  /*10230*/  SHF.R.U32.HI R0, RZ, 0x10, R2 ;  /* 0x00000010ff007819 */ /* 0x000fc60000011602 */
[----:B------:R-:W-:Y:S01]  /*10240*/  @!P0 HFMA2.BF16_V2 R156, -RZ.H0_H0, RZ.H0_H0, -R12.H0_H0 ;  /* 0x200000ffff9c8231 */ /* 0x000fe2000034090c */
[----:B------:R-:W-:Y:S02]  /*10250*/  SHF.R.U32.HI R2, RZ, 0x18, R2 ;  /* 0x00000018ff027819 */ /* 0x000fe40000011602 */
[----:B------:R-:W-:Y:S02]  /*10260*/  LOP3.LUT R5, R5, R83, R8, 0x96, !PT ;  /* 0x0000005305057212 */ /* 0x000fe400078e9608 */
[----:B------:R-:W-:Y:S02]  /*10270*/  @!P0 PRMT R12, R156, 0x5410, RZ ;  /* 0x000054109c0c8816 */ /* 0x000fe400000000ff */
[----:B------:R-:W-:Y:S01]  /*10280*/  ISETP.GE.U32.AND P0, PT, R192, R2, PT ;  /* 0x00000002c000720c */ /* 0x000fe20003f06070 */
[----:B------:R-:W-:Y:S02]  /*10290*/  @!P1 HFMA2.BF16_V2 R154, -RZ.H0_H0, RZ.H0_H0, -R15.H0_H0 ;  /* 0x200000ffff9a9231 */ /* 0x000fe4000034090f */
[----:B------:R-:W-:Y:S01]  /*102a0*/  IMAD.MOV.U32 R150, RZ, RZ, R78 ;  /* 0x000000ffff967224 */ /* 0x000fe200078e004e */
[----:B------:R-:W-:Y:S01]  /*102b0*/  LOP3.LUT R0, R0, 0xff, RZ, 0xc0, !PT ;  /* 0x000000ff00007812 */ /* 0x000fe200078ec0ff */
[----:B------:R-:W-:Y:S01]  /*102c0*/  IMAD.WIDE.U32 R2, R5, -0x2daee0ad, RZ ;  /* 0xd2511f5305027825 */ /* 0x000fe200078e00ff */
[----:B------:R-:W-:-:S02]  /*102d0*/  PRMT R10, R81, 0x7632, R10 ;  /* 0x00007632510a7816 */ /* 0x000fc4000000000a */
[----:B------:R-:W-:Y:S02]  /*102e0*/  @!P1 PRMT R15, R154, 0x5410, RZ ;  /* 0x000054109a0f9816 */ /* 0x000fe400000000ff */
[----:B------:R-:W-:Y:S02]  /*102f0*/  ISETP.GE.U32.AND P1, PT, R192, R0, PT ;  /* 0x00000000c000720c */ /* 0x000fe40003f26070 */
[----:B------:R-:W-:Y:S02]  /*10300*/  LOP3.LUT R0, R3, R150, R44, 0x96, !PT ;  /* 0x0000009603007212 */ /* 0x000fe400078e962c */
[----:B------:R-:W-:Y:S01]  /*10310*/  PRMT R11, R81, 0x7610, R11 ;  /* 0x00007610510b7816 */ /* 0x000fe2000000000b */
[----:B------:R-:W-:Y:S02]  /*10320*/  @!P0 HFMA2.BF16_V2 R158, -RZ.H0_H0, RZ.H0_H0, -R10.H0_H0 ;  /* 0x200000ffff9e8231 */ /* 0x000fe4000034090a */
[----:B------:R-:W-:Y:S01]  /*10330*/  IMAD.MOV.U32 R78, RZ, RZ, R236 ;  /* 0x000000ffff4e7224 */ /* 0x000fe200078e00ec */
[----:B------:R-:W-:Y:S01]  /*10340*/  LOP3.LUT R4, R0, 0xff, RZ, 0xc0, !PT ;  /* 0x000000ff00047812 */ /* 0x000fe200078ec0ff */
[----:B------:R-:W-:Y:S01]  /*10350*/  IMAD.MOV.U32 R236, RZ, RZ, R195 ;  /* 0x000000ffffec7224 */ /* 0x000fe200078e00c3 */
[----:B------:R-:W-:-:S02]  /*10360*/  PRMT R195, R11, 0x5410, R10 ;  /* 0x000054100bc37816 */ /* 0x000fc4000000000a */
[----:B------:R-:W-:Y:S02]  /*10370*/  @!P0 PRMT R10, R158, 0x5410, RZ ;  /* 0x000054109e0a8816 */ /* 0x000fe400000000ff */
[----:B------:R-:W-:Y:S02]  /*10380*/  ISETP.GE.U32.AND P0, PT, R192, R4, PT ;  /* 0x00000004c000720c */ /* 0x000fe40003f06070 */
[----:B------:R-:W-:Y:S02]  /*10390*/  LOP3.LUT R4, R0, 0xffff, RZ, 0xc0, !PT ;  /* 0x0000ffff00047812 */ /* 0x000fe400078ec0ff */
[C---:B------:R-:W-:Y:S02]  /*103a0*/  PRMT R9, R181.reuse, 0x7610, R9 ;  /* 0x00007610b5097816 */ /* 0x040fe40000000009 */
[----:B------:R-:W-:Y:S02]  /*103b0*/  SHF.R.U32.HI R4, RZ, 0x8, R4 ;  /* 0x00000008ff047819 */ /* 0x000fe40000011604 */
[----:B------:R-:W-:-:S02]  /*103c0*/  PRMT R8, R181, 0x7632, R8 ;  /* 0x00007632b5087816 */ /* 0x000fc40000000008 */
        /* <DEDUP_REMOVED lines=13> */
[----:B------:R-:W-:Y:S01]  /*104a0*/  LOP3.LUT R0, R2, 0xff, RZ, 0xc0, !PT ;  /* 0x000000ff02007812 */ /* 0x000fe200078ec0ff */
[----:B------:R-:W-:Y:S01]  /*104b0*/  IMAD.MOV.U32 R76, RZ, RZ, R229 ;  /* 0x000000ffff4c7224 */ /* 0x000fe200078e00e5 */
[----:B------:R-:W-:-:S05]  /*104c0*/  PRMT R229, R7, 0x5410, R6 ;  /* 0x0000541007e57816 */ /* 0x000fca0000000006 */
[----:B------:R-:W-:-:S05]  /*104d0*/  @!P0 HFMA2.BF16_V2 R161, -RZ.H0_H0, RZ.H0_H0, -R6.H0_H0 ;  /* 0x200000ffffa18231 */ /* 0x000fca0000340906 */
[----:B------:R-:W-:Y:S02]  /*104e0*/  @!P0 PRMT R6, R161, 0x5410, RZ ;  /* 0x00005410a1068816 */ /* 0x000fe400000000ff */
[----:B------:R-:W-:Y:S01]  /*104f0*/  ISETP.GE.U32.AND P0, PT, R192, R0, PT ;  /* 0x00000000c000720c */ /* 0x000fe20003f06070 */
[----:B------:R-:W-:Y:S01]  /*10500*/  @!P1 HFMA2.BF16_V2 R157, -RZ.H0_H0, RZ.H0_H0, -R11.H0_H0 ;  /* 0x200000ffff9d9231 */ /* 0x000fe2000034090b */
[----:B------:R-:W-:Y:S02]  /*10510*/  LOP3.LUT R0, R2, 0xffff, RZ, 0xc0, !PT ;  /* 0x0000ffff02007812 */ /* 0x000fe400078ec0ff */
[----:B------:R-:W-:Y:S02]  /*10520*/  LOP3.LUT R4, R4, 0xff, RZ, 0xc0, !PT ;  /* 0x000000ff04047812 */ /* 0x000fe400078ec0ff */
[----:B------:R-:W-:Y:S02]  /*10530*/  PRMT R5, R186, 0x7610, R5 ;  /* 0x00007610ba057816 */ /* 0x000fe40000000005 */
[----:B------:R-:W-:-:S02]  /*10540*/  @!P1 PRMT R11, R157, 0x5410, RZ ;  /* 0x000054109d0b9816 */ /* 0x000fc400000000ff */
[----:B------:R-:W-:Y:S02]  /*10550*/  SHF.R.U32.HI R0, RZ, 0x8, R0 ;  /* 0x00000008ff007819 */ /* 0x000fe40000011600 */
[----:B------:R-:W-:Y:S01]  /*10560*/  ISETP.GE.U32.AND P1, PT, R192, R4, PT ;  /* 0x00000004c000720c */ /* 0x000fe20003f26070 */
[----:B------:R-:W-:Y:S01]  /*10570*/  @!P0 HFMA2.BF16_V2 R163, -RZ.H0_H0, RZ.H0_H0, -R5.H0_H0 ;  /* 0x200000ffffa38231 */ /* 0x000fe20000340905 */
[----:B------:R-:W-:Y:S01]  /*10580*/  PRMT R4, R186, 0x7632, R4 ;  /* 0x00007632ba047816 */ /* 0x000fe20000000004 */
[----:B------:R-:W-:Y:S01]  /*10590*/  IMAD.MOV.U32 R91, RZ, RZ, R77 ;  /* 0x000000ffff5b7224 */ /* 0x000fe200078e004d */
[----:B------:R-:W-:Y:S01]  /*105a0*/  LOP3.LUT R0, R0, 0xffff, RZ, 0xc0, !PT ;  /* 0x0000ffff00007812 */ /* 0x000fe200078ec0ff */
[----:B------:R-:W-:Y:S01]  /*105b0*/  IMAD.MOV.U32 R77, RZ, RZ, R228 ;  /* 0x000000ffff4d7224 */ /* 0x000fe200078e00e4 */
[----:B------:R-:W-:Y:S02]  /*105c0*/  PRMT R228, R5, 0x5410, R4 ;  /* 0x0000541005e47816 */ /* 0x000fe40000000004 */
[----:B------:R-:W-:-:S02]  /*105d0*/  @!P0 PRMT R5, R163, 0x5410, RZ ;  /* 0x00005410a3058816 */ /* 0x000fc400000000ff */
[----:B------:R-:W-:Y:S02]  /*105e0*/  ISETP.GE.U32.AND P0, PT, R192, R0, PT ;  /* 0x00000000c000720c */ /* 0x000fe40003f06070 */
[----:B------:R-:W-:-:S04]  /*105f0*/  SHF.R.U32.HI R0, RZ, 0x10, R2 ;  /* 0x00000010ff007819 */ /* 0x000fc80000011602 */
[----:B------:R-:W-:-:S07]  /*10600*/  LOP3.LUT R0, R0, 0xff, RZ, 0xc0, !PT ;  /* 0x000000ff00007812 */ /* 0x000fce00078ec0ff */
[----:B------:R-:W-:-:S05]  /*10610*/  @!P0 HFMA2.BF16_V2 R164, -RZ.H0_H0, RZ.H0_H0, -R4.H0_H0 ;  /* 0x200000ffffa48231 */ /* 0x000fca0000340904 */
[----:B------:R-:W-:Y:S02]  /*10620*/  @!P0 PRMT R4, R164, 0x5410, RZ ;  /* 0x00005410a4048816 */ /* 0x000fe400000000ff */
[----:B------:R-:W-:Y:S01]  /*10630*/  ISETP.GE.U32.AND P0, PT, R192, R0, PT ;  /* 0x00000000c000720c */ /* 0x000fe20003f06070 */
[----:B------:R-:W-:Y:S01]  /*10640*/  @!P5 HFMA2.BF16_V2 R149, -RZ.H0_H0, RZ.H0_H0, -R19.H0_H0 ;  /* 0x200000ffff95d231 */ /* 0x000fe20000340913 */
[----:B------:R-:W-:Y:S01]  /*10650*/  SHF.R.U32.HI R2, RZ, 0x18, R2 ;  /* 0x00000018ff027819 */ /* 0x000fe20000011602 */
[----:B------:R-:W-:Y:S01]  /*10660*/  IMAD.MOV.U32 R79, RZ, RZ, R227 ;  /* 0x000000ffff4f7224 */ /* 0x000fe200078e00e3 */
[----:B------:R-:W-:Y:S02]  /*10670*/  ST.E.U16 desc[UR4][R32.64+-0x80], R180 ;  /* 0xffff80b420007985 */ /* 0x000fe4000c101504 */
[----:B------:R-:W-:Y:S01]  /*10680*/  @!P5 PRMT R19, R149, 0x5410, RZ ;  /* 0x000054109513d816 */ /* 0x000fe200000000ff */
[----:B------:R-:W-:-:S06]  /*10690*/  IMAD.MOV.U32 R149, RZ, RZ, R88 ;  /* 0x000000ffff957224 */ /* 0x000fcc00078e0058 */
[----:B------:R-:W-:Y:S01]  /*106a0*/  @!P0 HFMA2.BF16_V2 R165, -RZ.H0_H0, RZ.H0_H0, -R54.H0_H0 ;  /* 0x200000ffffa58231 */ /* 0x000fe20000340936 */
[----:B------:R-:W-:Y:S01]  /*106b0*/  @P0 PRMT R44, R54, 0x7610, R44 ;  /* 0x00007610362c0816 */ /* 0x000fe2000000002c */
[----:B------:R-:W-:-:S03]  /*106c0*/  IMAD.MOV.U32 R88, RZ, RZ, R79 ;  /* 0x000000ffff587224 */ /* 0x000fc600078e004f */
[----:B------:R-:W-:Y:S02]  /*106d0*/  @!P0 PRMT R44, R165, 0x5410, RZ ;  /* 0x00005410a52c8816 */ /* 0x000fe400000000ff */
[----:B------:R-:W-:Y:S01]  /*106e0*/  ISETP.GE.U32.AND P0, PT, R192, R2, PT ;  /* 0x00000002c000720c */ /* 0x000fe20003f06070 */
[----:B--2---:R-:W-:Y:S01]  /*106f0*/  VIADD R2, R216, 0x4 ;  /* 0x00000004d8027836 */ /* 0x004fe20000000000 */
[----:B------:R-:W-:Y:S01]  /*10700*/  ST.E.U16 desc[UR4][R30.64+-0x80], R43 ;  /* 0xffff802b1e007985 */ /* 0x000fe2000c101504 */
[----:B------:R-:W-:Y:S02]  /*10710*/  IMAD.MOV.U32 R79, RZ, RZ, R78 ;  /* 0x000000ffff4f7224 */ /* 0x000fe400078e004e */
[----:B------:R-:W-:Y:S01]  /*10720*/  IMAD.MOV.U32 R78, RZ, RZ, R235 ;  /* 0x000000ffff4e7224 */ /* 0x000fe200078e00eb */
[----:B------:R-:W-:Y:S01]  /*10730*/  ST.E.U16 desc[UR4][R30.64+-0x7e], R42 ;  /* 0xffff822a1e007985 */ /* 0x000fe2000c101504 */
[----:B------:R-:W-:-:S03]  /*10740*/  IMAD.MOV.U32 R235, RZ, RZ, R217 ;  /* 0x000000ffffeb7224 */ /* 0x000fc600078e00d9 */
[----:B----4-:R-:W-:Y:S01]  /*10750*/  ST.E.U16 desc[UR4][R28.64+-0x80], R40 ;  /* 0xffff80281c007985 */ /* 0x010fe2000c101504 */
[----:B------:R-:W-:-:S03]  /*10760*/  IMAD.WIDE.U32 R216, R2, -0x326172a9, RZ ;  /* 0xcd9e8d5702d87825 */ /* 0x000fc600078e00ff */
[----:B------:R-:W-:Y:S04]  /*10770*/  ST.E.U16 desc[UR4][R28.64+-0x7e], R39 ;  /* 0xffff82271c007985 */ /* 0x000fe8000c101504 */
[----:B------:R1:W-:Y:S04]  /*10780*/  ST.E.U16 desc[UR4][R34.64+-0x70], R176 ;  /* 0xffff90b022007985 */ /* 0x0003e8000c101504 */
        /* <DEDUP_REMOVED lines=11> */
[----:B------:R2:W-:Y:S04]  /*10840*/  STL [R1+0xf0], R2 ;  /* 0x0000f00201007387 */ /* 0x0005e80000100800 */
[----:B------:R3:W-:Y:S01]  /*10850*/  ST.E.U16 desc[UR4][R30.64+-0x5e], R24 ;  /* 0xffffa2181e007985 */ /* 0x0007e2000c101504 */
[----:B------:R-:W-:-:S02]  /*10860*/  IMAD.MOV.U32 R178, RZ, RZ, R249 ;  /* 0x000000ffffb27224 */ /* 0x000fc400078e00f9 */
[----:B-1----:R-:W-:Y:S01]  /*10870*/  IMAD.MOV.U32 R176, RZ, RZ, R93 ;  /* 0x000000ffffb07224 */ /* 0x002fe200078e005d */
[----:B------:R1:W-:Y:S01]  /*10880*/  ST.E.U16 desc[UR4][R30.64+-0x60], R25 ;  /* 0xffffa0191e007985 */ /* 0x0003e2000c101504 */
[----:B------:R-:W-:Y:S02]  /*10890*/  IMAD.MOV.U32 R156, RZ, RZ, R94 ;  /* 0x000000ffff9c7224 */ /* 0x000fe400078e005e */
[----:B------:R-:W-:Y:S01]  /*108a0*/  IMAD.MOV.U32 R180, RZ, RZ, R90 ;  /* 0x000000ffffb47224 */ /* 0x000fe200078e005a */
[----:B--2---:R-:W-:Y:S02]  /*108b0*/  LOP3.LUT R2, R53, R179, R216, 0x96, !PT ;  /* 0x000000b335027212 */ /* 0x004fe400078e96d8 */
[----:B---3--:R-:W-:-:S03]  /*108c0*/  LOP3.LUT R24, R89, R217, RZ, 0x3c, !PT ;  /* 0x000000d959187212 */ /* 0x008fc600078e3cff */
[----:B------:R-:W-:-:S04]  /*108d0*/  IMAD.WIDE.U32 R2, R2, -0x2daee0ad, RZ ;  /* 0xd2511f5302027825 */ /* 0x000fc800078e00ff */
[----:B------:R-:W-:Y:S01]  /*108e0*/  IMAD.WIDE.U32 R248, R24, -0x2daee0ad, RZ ;  /* 0xd2511f5318f87825 */ /* 0x000fe200078e00ff */
[----:B------:R-:W-:-:S03]  /*108f0*/  LOP3.LUT R21, R21, R147, R2, 0x96, !PT ;  /* 0x0000009315157212 */ /* 0x000fc600078e9602 */
[----:B-1----:R-:W-:Y:S01]  /*10900*/  VIADD R25, R183, 0xbb67ae85 ;  /* 0xbb67ae85b7197836 */ /* 0x002fe20000000000 */
[----:B------:R-:W-:Y:S01]  /*10910*/  LOP3.LUT R2, R3, R176, R248, 0x96, !PT ;  /* 0x000000b003027212 */ /* 0x000fe200078e96f8 */
[----:B------:R-:W-:Y:S03]  /*10920*/  ST.E.U16 desc[UR4][R28.64+-0x60], R23 ;  /* 0xffffa0171c007985 */ /* 0x000fe6000c101504 */
[----:B------:R-:W-:Y:S01]  /*10930*/  LOP3.LUT R3, R249, R25, R156, 0x96, !PT ;  /* 0x00000019f9037212 */ /* 0x000fe200078e969c */
[----:B------:R-:W-:Y:S01]  /*10940*/  ST.E.U16 desc[UR4][R28.64+-0x5e], R22 ;  /* 0xffffa2161c007985 */ /* 0x000fe2000c101504 */
[----:B------:R-:W-:Y:S02]  /*10950*/  IMAD.MOV.U32 R181, RZ, RZ, R91 ;  /* 0x000000ffffb57224 */ /* 0x000fe400078e005b */
[----:B------:R-:W-:Y:S01]  /*10960*/  IMAD.MOV.U32 R90, RZ, RZ, R88 ;  /* 0x000000ffff5a7224 */ /* 0x000fe200078e0058 */
[----:B------:R1:W-:Y:S01]  /*10970*/  ST.E.U16 desc[UR4][R34.64+-0x50], R55 ;  /* 0xffffb03722007985 */ /* 0x0003e2000c101504 */
[----:B------:R-:W-:-:S02]  /*10980*/  IMAD.MOV.U32 R88, RZ, RZ, R245 ;  /* 0x000000ffff587224 */ /* 0x000fc400078e00f5 */
[----:B------:R-:W-:Y:S01]  /*10990*/  IMAD.MOV.U32 R91, RZ, RZ, R244 ;  /* 0x000000ffff5b7224 */ /* 0x000fe200078e00f4 */
[----:B------:R-:W-:Y:S01]  /*109a0*/  ST.E.U16 desc[UR4][R34.64+-0x4e], R66 ;  /* 0xffffb24222007985 */ /* 0x000fe2000c101504 */
[----:B------:R-:W-:-:S03]  /*109b0*/  IMAD.WIDE.U32 R244, R3, -0x326172a9, RZ ;  /* 0xcd9e8d5703f47825 */ /* 0x000fc600078e00ff */
[----:B------:R-:W-:Y:S01]  /*109c0*/  ST.E.U16 desc[UR4][R32.64+-0x50], R100 ;  /* 0xffffb06420007985 */ /* 0x000fe2000c101504 */
[----:B------:R-:W-:-:S03]  /*109d0*/  IMAD.WIDE.U32 R2, R2, -0x326172a9, RZ ;  /* 0xcd9e8d5702027825 */ /* 0x000fc600078e00ff */
[----:B------:R-:W-:Y:S01]  /*109e0*/  ST.E.U16 desc[UR4][R32.64+-0x4e], R67 ;  /* 0xffffb24320007985 */ /* 0x000fe2000c101504 */
[----:B------:R-:W-:Y:S01]  /*109f0*/  PRMT R0, R54, 0x7632, R0 ;  /* 0x0000763236007816 */ /* 0x000fe20000000000 */
[----:B------:R-:W-:Y:S02]  /*10a00*/  IMAD.WIDE.U32 R52, R21, -0x326172a9, RZ ;  /* 0xcd9e8d5715347825 */ /* 0x000fe400078e00ff */
[----:B------:R-:W-:Y:S02]  /*10a10*/  ST.E.U16 desc[UR4][R30.64+-0x50], R36 ;  /* 0xffffb0241e007985 */ /* 0x000fe4000c101504 */
[----:B------:R-:W-:Y:S02]  /*10a20*/  @!P1 HFMA2.BF16_V2 R162, -RZ.H0_H0, RZ.H0_H0, -R7.H0_H0 ;  /* 0x200000ffffa29231 */ /* 0x000fe40000340907 */
[----:B------:R-:W-:Y:S04]  /*10a30*/  ST.E.U16 desc[UR4][R30.64+-0x4e], R41 ;  /* 0xffffb2291e007985 */ /* 0x000fe8000c101504 */
[----:B------:R-:W-:Y:S04]  /*10a40*/  ST.E.U16 desc[UR4][R28.64+-0x50], R19 ;  /* 0xffffb0131c007985 */ /* 0x000fe8000c101504 */
[----:B------:R-:W-:Y:S04]  /*10a50*/  ST.E.U16 desc[UR4][R28.64+-0x4e], R18 ;  /* 0xffffb2121c007985 */ /* 0x000fe8000c101504 */
[----:B------:R-:W-:Y:S04]  /*10a60*/  ST.E.U16 desc[UR4][R34.64+-0x40], R65 ;  /* 0xffffc04122007985 */ /* 0x000fe8000c101504 */
[----:B------:R-:W-:Y:S01]  /*10a70*/  ST.E.U16 desc[UR4][R34.64+-0x3e], R62 ;  /* 0xffffc23e22007985 */ /* 0x000fe2000c101504 */
[----:B------:R-:W-:-:S03]  /*10a80*/  LOP3.LUT R3, R3, R149, R244, 0x96, !PT ;  /* 0x0000009503037212 */ /* 0x000fc600078e96f4 */
[----:B------:R-:W-:Y:S04]  /*10a90*/  ST.E.U16 desc[UR4][R32.64+-0x40], R64 ;  /* 0xffffc04020007985 */ /* 0x000fe8000c101504 */
[----:B------:R-:W-:Y:S01]  /*10aa0*/  ST.E.U16 desc[UR4][R32.64+-0x3e], R63 ;  /* 0xffffc23f20007985 */ /* 0x000fe2000c101504 */
[----:B------:R-:W-:-:S03]  /*10ab0*/  @!P0 HFMA2.BF16_V2 R166, -RZ.H0_H0, RZ.H0_H0, -R0.H0_H0 ;  /* 0x200000ffffa68231 */ /* 0x000fc60000340900 */
[----:B------:R-:W-:Y:S01]  /*10ac0*/  ST.E.U16 desc[UR4][R30.64+-0x40], R17 ;  /* 0xffffc0111e007985 */ /* 0x000fe2000c101504 */
[----:B------:R-:W-:-:S03]  /*10ad0*/  LOP3.LUT R21, R53, R167, R2, 0x96, !PT ;  /* 0x000000a735157212 */ /* 0x000fc600078e9602 */
[----:B------:R-:W-:Y:S01]  /*10ae0*/  ST.E.U16 desc[UR4][R30.64+-0x3e], R16 ;  /* 0xffffc2101e007985 */ /* 0x000fe2000c101504 */
[----:B------:R-:W-:-:S03]  /*10af0*/  @!P1 PRMT R7, R162, 0x5410, RZ ;  /* 0x00005410a2079816 */ /* 0x000fc600000000ff */
[----:B------:R-:W-:Y:S04]  /*10b00*/  ST.E.U16 desc[UR4][R28.64+-0x40], R15 ;  /* 0xffffc00f1c007985 */ /* 0x000fe8000c101504 */
[----:B------:R-:W-:Y:S04]  /*10b10*/  ST.E.U16 desc[UR4][R28.64+-0x3e], R14 ;  /* 0xffffc20e1c007985 */ /* 0x000fe8000c101504 */
[----:B------:R-:W-:Y:S04]  /*10b20*/  ST.E.U16 desc[UR4][R34.64+-0x30], R61 ;  /* 0xffffd03d22007985 */ /* 0x000fe8000c101504 */
[----:B------:R-:W-:Y:S04]  /*10b30*/  ST.E.U16 desc[UR4][R34.64+-0x2e], R60 ;  /* 0xffffd23c22007985 */ /* 0x000fe8000c101504 */
[----:B------:R-:W-:Y:S04]  /*10b40*/  STL.64 [R1+0x78], R216 ;  /* 0x000078d801007387 */ /* 0x000fe80000100a00 */
[----:B------:R-:W-:Y:S04]  /*10b50*/  ST.E.U16 desc[UR4][R32.64+-0x30], R58 ;  /* 0xffffd03a20007985 */ /* 0x000fe8000c101504 */
[----:B------:R-:W-:Y:S01]  /*10b60*/  ST.E.U16 desc[UR4][R32.64+-0x2e], R59 ;  /* 0xffffd23b20007985 */ /* 0x000fe2000c101504 */
[----:B------:R-:W-:-:S03]  /*10b70*/  PRMT R227, R54, 0x5410, R0 ;  /* 0x0000541036e37816 */ /* 0x000fc60000000000 */
[----:B------:R-:W2:Y:S01]  /*10b80*/  LDL.LU.64 R182, [R1+0x270] ;  /* 0x0002700001b67983 */ /* 0x000ea20000300a00 */
[----:B------:R-:W-:-:S03]  /*10b90*/  IMAD.WIDE.U32 R2, R3, -0x2daee0ad, RZ ;  /* 0xd2511f5303027825 */ /* 0x000fc600078e00ff */
[----:B------:R-:W-:Y:S04]  /*10ba0*/  ST.E.U16 desc[UR4][R30.64+-0x30], R13 ;  /* 0xffffd00d1e007985 */ /* 0x000fe8000c101504 */
[----:B------:R3:W-:Y:S01]  /*10bb0*/  ST.E.U16 desc[UR4][R30.64+-0x2e], R12 ;  /* 0xffffd20c1e007985 */ /* 0x0007e2000c101504 */
[----:B------:R-:W-:-:S03]  /*10bc0*/  @!P0 PRMT R0, R166, 0x5410, RZ ;  /* 0x00005410a6008816 */ /* 0x000fc600000000ff */
[----:B------:R-:W-:Y:S01]  /*10bd0*/  ST.E.U16 desc[UR4][R28.64+-0x30], R11 ;  /* 0xffffd00b1c007985 */ /* 0x000fe2000c101504 */
[----:B-1----:R-:W-:-:S03]  /*10be0*/  IMAD.WIDE.U32 R54, R21, -0x2daee0ad, RZ ;  /* 0xd2511f5315367825 */ /* 0x002fc600078e00ff */
[----:B------:R1:W-:Y:S04]  /*10bf0*/  ST.E.U16 desc[UR4][R28.64+-0x2e], R10 ;  /* 0xffffd20a1c007985 */ /* 0x0003e8000c101504 */
[----:B------:R-:W-:Y:S04]  /*10c00*/  ST.E.U16 desc[UR4][R34.64+-0x20], R57 ;  /* 0xffffe03922007985 */ /* 0x000fe8000c101504 */
[----:B------:R-:W-:Y:S04]  /*10c10*/  ST.E.U16 desc[UR4][R34.64+-0x1e], R50 ;  /* 0xffffe23222007985 */ /* 0x000fe8000c101504 */
[----:B------:R-:W-:Y:S04]  /*10c20*/  ST.E.U16 desc[UR4][R32.64+-0x20], R56 ;  /* 0xffffe03820007985 */ /* 0x000fe8000c101504 */
[----:B------:R-:W-:Y:S04]  /*10c30*/  ST.E.U16 desc[UR4][R32.64+-0x1e], R51 ;  /* 0xffffe23320007985 */ /* 0x000fe8000c101504 */
[----:B------:R4:W-:Y:S04]  /*10c40*/  ST.E.U16 desc[UR4][R30.64+-0x20], R9 ;  /* 0xffffe0091e007985 */ /* 0x0009e8000c101504 */
[----:B------:R-:W-:Y:S01]  /*10c50*/  ST.E.U16 desc[UR4][R30.64+-0x1e], R8 ;  /* 0xffffe2081e007985 */ /* 0x000fe2000c101504 */
[----:B------:R-:W-:-:S03]  /*10c60*/  LOP3.LUT R3, R3, R177, R20, 0x96, !PT ;  /* 0x000000b103037212 */ /* 0x000fc600078e9614 */
[----:B------:R-:W-:Y:S04]  /*10c70*/  ST.E.U16 desc[UR4][R28.64+-0x20], R7 ;  /* 0xffffe0071c007985 */ /* 0x000fe8000c101504 */
[----:B------:R-:W-:Y:S01]  /*10c80*/  ST.E.U16 desc[UR4][R28.64+-0x1e], R6 ;  /* 0xffffe2061c007985 */ /* 0x000fe2000c101504 */
[----:B------:R-:W-:-:S03]  /*10c90*/  LOP3.LUT R2, R55, R178, R2, 0x96, !PT ;  /* 0x000000b237027212 */ /* 0x000fc600078e9602 */
[----:B------:R-:W-:Y:S04]  /*10ca0*/  ST.E.U16 desc[UR4][R34.64+-0x10], R49 ;  /* 0xfffff03122007985 */ /* 0x000fe8000c101504 */
[----:B------:R-:W-:Y:S04]  /*10cb0*/  ST.E.U16 desc[UR4][R34.64+-0xe], R48 ;  /* 0xfffff23022007985 */ /* 0x000fe8000c101504 */
[----:B------:R-:W-:Y:S04]  /*10cc0*/  ST.E.U16 desc[UR4][R32.64+-0x10], R47 ;  /* 0xfffff02f20007985 */ /* 0x000fe8000c101504 */
[----:B------:R-:W-:Y:S04]  /*10cd0*/  ST.E.U16 desc[UR4][R32.64+-0xe], R46 ;  /* 0xfffff22e20007985 */ /* 0x000fe8000c101504 */
[----:B------:R-:W-:Y:S04]  /*10ce0*/  ST.E.U16 desc[UR4][R30.64+-0x10], R5 ;  /* 0xfffff0051e007985 */ /* 0x000fe8000c101504 */
[----:B------:R4:W-:Y:S04]  /*10cf0*/  ST.E.U16 desc[UR4][R30.64+-0xe], R4 ;  /* 0xfffff2041e007985 */ /* 0x0009e8000c101504 */
[----:B------:R-:W-:Y:S04]  /*10d00*/  ST.E.U16 desc[UR4][R28.64+-0x10], R44 ;  /* 0xfffff02c1c007985 */ /* 0x000fe8000c101504 */
[----:B------:R4:W-:Y:S01]  /*10d10*/  ST.E.U16 desc[UR4][R28.64+-0xe], R0 ;  /* 0xfffff2001c007985 */ /* 0x0009e2000c101504 */
[----:B---3--:R-:W-:-:S03]  /*10d20*/  IMAD.WIDE.U32 R12, R3, -0x326172a9, RZ ;  /* 0xcd9e8d57030c7825 */ /* 0x008fc600078e00ff */
[----:B------:R-:W3:Y:S01]  /*10d30*/  LDSM.16.MT88.4 R48, [R174+0x9000] ;  /* 0x00900000ae30783b */ /* 0x000ee20000004200 */
[----:B------:R-:W-:-:S04]  /*10d40*/  IMAD.WIDE.U32 R2, R2, -0x326172a9, RZ ;  /* 0xcd9e8d5702027825 */ /* 0x000fc800078e00ff */
[----:B------:R-:W-:Y:S01]  /*10d50*/  IMAD.MOV.U32 R89, RZ, RZ, R236 ;  /* 0x000000ffff597224 */ /* 0x000fe200078e00ec */
[----:B-1----:R-:W-:Y:S01]  /*10d60*/  LOP3.LUT R10, R2, 0xff, RZ, 0xc0, !PT ;  /* 0x000000ff020a7812 */ /* 0x002fe200078ec0ff */
[----:B------:R-:W-:Y:S01]  /*10d70*/  STL [R1+0x30], R25 ;  /* 0x0000301901007387 */ /* 0x000fe20000100800 */
[----:B----4-:R-:W-:Y:S01]  /*10d80*/  SHF.R.U32.HI R9, RZ, 0x18, R2 ;  /* 0x00000018ff097819 */ /* 0x010fe20000011602 */
[----:B------:R-:W-:Y:S02]  /*10d90*/  IMAD.MOV.U32 R56, RZ, RZ, R189 ;  /* 0x000000ffff387224 */ /* 0x000fe400078e00bd */
[----:B------:R-:W-:Y:S01]  /*10da0*/  IMAD.MOV.U32 R57, RZ, RZ, R190 ;  /* 0x000000ffff397224 */ /* 0x000fe200078e00be */
[----:B------:R-:W1:Y:S01]  /*10db0*/  LDSM.16.MT88.4 R40, [R174+0xb000] ;  /* 0x00b00000ae28783b */ /* 0x000e620000004200 */
[----:B------:R-:W-:-:S03]  /*10dc0*/  SHF.R.U32.HI R4, RZ, 0x10, R2 ;  /* 0x00000010ff047819 */ /* 0x000fc60000011602 */
[----:B------:R-:W4:Y:S01]  /*10dd0*/  LDL.LU R189, [R1+0x268] ;  /* 0x0002680001bd7983 */ /* 0x000f220000300800 */
[----:B------:R-:W-:Y:S02]  /*10de0*/  IMAD.MOV.U32 R58, RZ, RZ, R191 ;  /* 0x000000ffff3a7224 */ /* 0x000fe400078e00bf */
[----:B------:R-:W-:Y:S01]  /*10df0*/  IMAD.MOV.U32 R59, RZ, RZ, R193 ;  /* 0x000000ffff3b7224 */ /* 0x000fe200078e00c1 */
[----:B------:R-:W1:Y:S01]  /*10e00*/  LDSM.16.MT88.4 R44, [R188+0x9000] ;  /* 0x00900000bc2c783b */ /* 0x000e620000004200 */
[----:B------:R-:W-:-:S03]  /*10e10*/  LOP3.LUT R0, R3, R92, R12, 0x96, !PT ;  /* 0x0000005c03007212 */ /* 0x000fc600078e960c */
[----:B------:R-:W4:Y:S01]  /*10e20*/  LDL.LU R190, [R1+0x264] ;  /* 0x0002640001be7983 */ /* 0x000f220000300800 */
[----:B------:R-:W-:Y:S02]  /*10e30*/  LOP3.LUT R3, R2, 0xffff, RZ, 0xc0, !PT ;  /* 0x0000ffff02037812 */ /* 0x000fe400078ec0ff */
[----:B------:R-:W-:Y:S01]  /*10e40*/  LOP3.LUT R2, R0, 0xffff, RZ, 0xc0, !PT ;  /* 0x0000ffff00027812 */ /* 0x000fe200078ec0ff */
[----:B------:R-:W4:Y:S01]  /*10e50*/  LDL.LU R191, [R1+0x260] ;  /* 0x0002600001bf7983 */ /* 0x000f220000300800 */
[----:B------:R-:W-:Y:S02]  /*10e60*/  SHF.R.U32.HI R6, RZ, 0x8, R3 ;  /* 0x00000008ff067819 */ /* 0x000fe40000011603 */
[----:B------:R-:W-:Y:S01]  /*10e70*/  SHF.R.U32.HI R3, RZ, 0x10, R0 ;  /* 0x00000010ff037819 */ /* 0x000fe20000011600 */
[----:B------:R-:W4:Y:S01]  /*10e80*/  LDL.LU R193, [R1+0x25c] ;  /* 0x00025c0001c17983 */ /* 0x000f220000300800 */
[----:B------:R-:W-:Y:S02]  /*10e90*/  LOP3.LUT R5, R4, 0xff, RZ, 0xc0, !PT ;  /* 0x000000ff04057812 */ /* 0x000fe400078ec0ff */
[----:B------:R-:W-:Y:S01]  /*10ea0*/  SHF.R.U32.HI R4, RZ, 0x8, R2 ;  /* 0x00000008ff047819 */ /* 0x000fe20000011602 */
[----:B------:R-:W1:Y:S01]  /*10eb0*/  LDSM.16.MT88.4 R20, [R174+0xa000] ;  /* 0x00a00000ae14783b */ /* 0x000e620000004200 */
[----:B------:R-:W-:-:S02]  /*10ec0*/  LOP3.LUT R8, R0, 0xff, RZ, 0xc0, !PT ;  /* 0x000000ff00087812 */ /* 0x000fc400078ec0ff */
[----:B------:R-:W-:Y:S01]  /*10ed0*/  SHF.R.U32.HI R7, RZ, 0x18, R0 ;  /* 0x00000018ff077819 */ /* 0x000fe20000011600 */
[----:B------:R-:W1:Y:S01]  /*10ee0*/  LDSM.16.MT88.4 R16, [R188+0xa000] ;  /* 0x00a00000bc10783b */ /* 0x000e620000004200 */
[----:B------:R-:W-:Y:S02]  /*10ef0*/  LOP3.LUT R2, R3, 0xff, RZ, 0xc0, !PT ;  /* 0x000000ff03027812 */ /* 0x000fe400078ec0ff */
[----:B------:R-:W-:Y:S01]  /*10f00*/  PRMT R3, R5, 0x5410, R9 ;  /* 0x0000541005037816 */ /* 0x000fe20000000009 */
[----:B------:R-:W2:Y:S01]  /*10f10*/  LDSM.16.MT88.4 R36, [R188+0xb000] ;  /* 0x00b00000bc24783b */ /* 0x000ea20000004200 */
[----:B------:R-:W-:Y:S02]  /*10f20*/  PRMT R236, R192, 0x7054, R192 ;  /* 0x00007054c0ec7816 */ /* 0x000fe400000000c0 */
[----:B------:R-:W-:Y:S02]  /*10f30*/  PRMT R0, R10, 0x5410, R6 ;  /* 0x000054100a007816 */ /* 0x000fe40000000006 */
[----:B------:R-:W-:-:S02]  /*10f40*/  PRMT R4, R8, 0x5410, R4 ;  /* 0x0000541008047816 */ /* 0x000fc40000000004 */
[----:B------:R-:W-:Y:S02]  /*10f50*/  PRMT R5, R2, 0x5410, R7 ;  /* 0x0000541002057816 */ /* 0x000fe40000000007 */
[--C-:B------:R-:W-:Y:S02]  /*10f60*/  HSET2.LE.AND R2, R3, R236.reuse, PT ;  /* 0x000000ec03027233 */ /* 0x100fe40003803000 */
[--C-:B------:R-:W-:Y:S02]  /*10f70*/  HSET2.LE.AND R0, R0, R236.reuse, PT ;  /* 0x000000ec00007233 */ /* 0x100fe40003803000 */
[--C-:B------:R-:W-:Y:S02]  /*10f80*/  HSET2.LE.AND R3, R4, R236.reuse, PT ;  /* 0x000000ec04037233 */ /* 0x100fe40003803000 */
[----:B------:R-:W-:Y:S02]  /*10f90*/  HSET2.LE.AND R5, R5, R236, PT ;  /* 0x000000ec05057233 */ /* 0x000fe40003803000 */
[----:B------:R-:W-:-:S02]  /*10fa0*/  LOP3.LUT R6, R69, R0, RZ, 0xc0, !PT ;  /* 0x0000000045067212 */ /* 0x000fc400078ec0ff */
[----:B------:R-:W-:Y:S02]  /*10fb0*/  LOP3.LUT R7, R68, R2, RZ, 0xc0, !PT ;  /* 0x0000000244077212 */ /* 0x000fe400078ec0ff */
[----:B------:R-:W-:Y:S02]  /*10fc0*/  LOP3.LUT R4, R71, R3, RZ, 0xc0, !PT ;  /* 0x0000000347047212 */ /* 0x000fe400078ec0ff */
[----:B------:R-:W-:-:S07]  /*10fd0*/  LOP3.LUT R5, R70, R5, RZ, 0xc0, !PT ;  /* 0x0000000546057212 */ /* 0x000fce00078ec0ff */
[----:B---3--:R-:W-:Y:S07]  /*10fe0*/  HMMA.16816.F32.BF16 R104, R4, R48, R136 ;  /* 0x000000300468723c */ /* 0x008fee0000041888 */
[----:B------:R-:W-:Y:S02]  /*10ff0*/  IMAD.MOV.U32 R136, RZ, RZ, R237 ;  /* 0x000000ffff887224 */ /* 0x000fe400078e00ed */
[----:B------:R-:W3:Y:S01]  /*11000*/  LDL.LU R237, [R1+0x258] ;  /* 0x0002580001ed7983 */ /* 0x000ee20000300800 */
[----:B------:R-:W-:-:S02]  /*11010*/  IMAD.MOV.U32 R137, RZ, RZ, R238 ;  /* 0x000000ffff897224 */ /* 0x000fc400078e00ee */
[----:B------:R-:W-:Y:S01]  /*11020*/  IMAD.MOV.U32 R138, RZ, RZ, R239 ;  /* 0x000000ffff8a7224 */ /* 0x000fe200078e00ef */
[----:B------:R-:W4:Y:S04]  /*11030*/  LDL.LU R238, [R1+0x254] ;  /* 0x0002540001ee7983 */ /* 0x000f280000300800 */
[----:B------:R-:W3:Y:S01]  /*11040*/  LDL.LU R239, [R1+0x250] ;  /* 0x0002500001ef7983 */ /* 0x000ee20000300800 */
[----:B------:R-:W-:-:S03]  /*11050*/  IMAD.MOV.U32 R139, RZ, RZ, R252 ;  /* 0x000000ffff8b7224 */ /* 0x000fc600078e00fc */
[----:B------:R-:W4:Y:S01]  /*11060*/  LDL.LU R252, [R1+0x24c] ;  /* 0x00024c0001fc7983 */ /* 0x000f220000300800 */
[----:B------:R-:W-:Y:S01]  /*11070*/  IMAD.MOV.U32 R151, RZ, RZ, R83 ;  /* 0x000000ffff977224 */ /* 0x000fe200078e0053 */
[C---:B-1----:R-:W-:Y:S01]  /*11080*/  HMMA.16816.F32.BF16 R64, R4.reuse, R42, R96 ;  /* 0x0000002a0440723c */ /* 0x042fe20000041860 */
[----:B------:R-:W-:Y:S02]  /*11090*/  IMAD.MOV.U32 R157, RZ, RZ, R95 ;  /* 0x000000ffff9d7224 */ /* 0x000fe400078e005f */
[----:B------:R-:W-:Y:S02]  /*110a0*/  IMAD.MOV.U32 R152, RZ, RZ, R91 ;  /* 0x000000ffff987224 */ /* 0x000fe400078e005b */
        /* <DEDUP_REMOVED lines=9> */
[C---:B------:R-:W-:Y:S06]  /*11140*/  HMMA.16816.F32.BF16 R80, R4.reuse, R46, R124 ;  /* 0x0000002e0450723c */ /* 0x040fec000004187c */
[C---:B------:R-:W-:Y:S06]  /*11150*/  HMMA.16816.F32.BF16 R88, R4.reuse, R20, R120 ;  /* 0x000000140458723c */ /* 0x040fec0000041878 */
[C---:B------:R-:W-:Y:S06]  /*11160*/  HMMA.16816.F32.BF16 R76, R4.reuse, R22, R116 ;  /* 0x00000016044c723c */ /* 0x040fec0000041874 */
[C---:B------:R-:W-:Y:S06]  /*11170*/  HMMA.16816.F32.BF16 R84, R4.reuse, R18, R84 ;  /* 0x000000120454723c */ /* 0x040fec0000041854 */
[----:B------:R-:W-:Y:S01]  /*11180*/  HMMA.16816.F32.BF16 R72, R4, R40, R72 ;  /* 0x000000280448723c */ /* 0x000fe20000041848 */
[----:B--2---:R-:W-:-:S02]  /*11190*/  LOP3.LUT R9, R183, R176, R180, 0x96, !PT ;  /* 0x000000b0b7097212 */ /* 0x004fc400078e96b4 */
        /* <DEDUP_REMOVED lines=9> */
[----:B------:R-:W-:Y:S02]  /*11230*/  IMAD.MOV.U32 R183, RZ, RZ, R92 ;  /* 0x000000ffffb77224 */ /* 0x000fe400078e005c */
[----:B------:R-:W-:-:S04]  /*11240*/  IMAD.WIDE.U32 R14, R0, -0x326172a9, RZ ;  /* 0xcd9e8d57000e7825 */ /* 0x000fc800078e00ff */
[----:B------:R-:W-:-:S05]  /*11250*/  IMAD.WIDE.U32 R2, R2, -0x326172a9, RZ ;  /* 0xcd9e8d5702027825 */ /* 0x000fca00078e00ff */
[----:B------:R-:W-:Y:S02]  /*11260*/  LOP3.LUT R0, R3, R183, R14, 0x96, !PT ;  /* 0x000000b703007212 */ /* 0x000fe400078e960e */
[C---:B------:R-:W-:Y:S02]  /*11270*/  LOP3.LUT R3, R2.reuse, 0xffff, RZ, 0xc0, !PT ;  /* 0x0000ffff02037812 */ /* 0x040fe400078ec0ff */
[----:B------:R-:W-:Y:S02]  /*11280*/  LOP3.LUT R11, R2, 0xff, RZ, 0xc0, !PT ;  /* 0x000000ff020b7812 */ /* 0x000fe400078ec0ff */
[--C-:B------:R-:W-:Y:S02]  /*11290*/  SHF.R.U32.HI R12, RZ, 0x10, R2.reuse ;  /* 0x00000010ff0c7819 */ /* 0x100fe40000011602 */
[----:B------:R-:W-:Y:S02]  /*112a0*/  SHF.R.U32.HI R14, RZ, 0x18, R2 ;  /* 0x00000018ff0e7819 */ /* 0x000fe40000011602 */
[----:B------:R-:W-:-:S02]  /*112b0*/  LOP3.LUT R2, R0, 0xffff, RZ, 0xc0, !PT ;  /* 0x0000ffff00027812 */ /* 0x000fc400078ec0ff */
[----:B------:R-:W-:Y:S02]  /*112c0*/  SHF.R.U32.HI R8, RZ, 0x8, R3 ;  /* 0x00000008ff087819 */ /* 0x000fe40000011603 */
[----:B------:R-:W-:Y:S02]  /*112d0*/  SHF.R.U32.HI R3, RZ, 0x10, R0 ;  /* 0x00000010ff037819 */ /* 0x000fe40000011600 */
[----:B------:R-:W-:Y:S02]  /*112e0*/  SHF.R.U32.HI R9, RZ, 0x8, R2 ;  /* 0x00000008ff097819 */ /* 0x000fe40000011602 */
[----:B------:R-:W-:Y:S02]  /*112f0*/  LOP3.LUT R10, R0, 0xff, RZ, 0xc0, !PT ;  /* 0x000000ff000a7812 */ /* 0x000fe400078ec0ff */
[----:B------:R-:W-:Y:S02]  /*11300*/  SHF.R.U32.HI R2, RZ, 0x18, R0 ;  /* 0x00000018ff027819 */ /* 0x000fe40000011600 */
[----:B------:R-:W-:-:S04]  /*11310*/  LOP3.LUT R0, R3, 0xff, RZ, 0xc0, !PT ;  /* 0x000000ff03007812 */ /* 0x000fc800078ec0ff */
[----:B------:R-:W-:Y:S02]  /*11320*/  PRMT R2, R0, 0x5410, R2 ;  /* 0x0000541000027816 */ /* 0x000fe40000000002 */
[----:B------:R-:W-:-:S03]  /*11330*/  PRMT R3, R11, 0x5410, R8 ;  /* 0x000054100b037816 */ /* 0x000fc60000000008 */
[--C-:B------:R-:W-:Y:S02]  /*11340*/  HSET2.LE.AND R2, R2, R236.reuse, PT ;  /* 0x000000ec02027233 */ /* 0x100fe40003803000 */
[----:B------:R-:W-:Y:S02]  /*11350*/  PRMT R8, R10, 0x5410, R9 ;  /* 0x000054100a087816 */ /* 0x000fe40000000009 */
[----:B------:R-:W-:-:S03]  /*11360*/  HSET2.LE.AND R3, R3, R236, PT ;  /* 0x000000ec03037233 */ /* 0x000fc60003803000 */
[----:B------:R-:W-:Y:S02]  /*11370*/  HSET2.LE.AND R0, R8, R236, PT ;  /* 0x000000ec08007233 */ /* 0x000fe40003803000 */
[----:B------:R-:W-:Y:S01]  /*11380*/  LOP3.LUT R11, R12, 0xff, RZ, 0xc0, !PT ;  /* 0x000000ff0c0b7812 */ /* 0x000fe200078ec0ff */
[----:B------:R-:W-:Y:S03]  /*11390*/  HMMA.16816.F32.BF16 R92, R4, R16, R112 ;  /* 0x00000010045c723c */ /* 0x000fe60000041870 */
[----:B------:R-:W-:-:S03]  /*113a0*/  PRMT R11, R11, 0x5410, R14 ;  /* 0x000054100b0b7816 */ /* 0x000fc6000000000e */
[----:B------:R-:W-:Y:S02]  /*113b0*/  HMMA.16816.F32.BF16 R100, R4, R36, R108 ;  /* 0x000000240464723c */ /* 0x000fe4000004186c */
[----:B------:R-:W-:-:S04]  /*113c0*/  HSET2.LE.AND R11, R11, R236, PT ;  /* 0x000000ec0b0b7233 */ /* 0x000fc80003803000 */
[----:B------:R-:W-:Y:S01]  /*113d0*/  HMMA.16816.F32.BF16 R96, R4, R38, R140 ;  /* 0x000000260460723c */ /* 0x000fe2000004188c */
[----:B------:R-:W-:Y:S02]  /*113e0*/  IMAD.MOV.U32 R182, RZ, RZ, R147 ;  /* 0x000000ffffb67224 */ /* 0x000fe400078e0093 */
[----:B------:R-:W-:Y:S02]  /*113f0*/  IMAD.MOV.U32 R184, RZ, RZ, R210 ;  /* 0x000000ffffb87224 */ /* 0x000fe400078e00d2 */
[----:B------:R-:W-:Y:S02]  /*11400*/  IMAD.MOV.U32 R185, RZ, RZ, R207 ;  /* 0x000000ffffb97224 */ /* 0x000fe400078e00cf */
[----:B------:R-:W-:Y:S02]  /*11410*/  IMAD.MOV.U32 R186, RZ, RZ, R206 ;  /* 0x000000ffffba7224 */ /* 0x000fe400078e00ce */
[----:B------:R-:W-:Y:S01]  /*11420*/  IMAD.MOV.U32 R187, RZ, RZ, R204 ;  /* 0x000000ffffbb7224 */ /* 0x000fe200078e00cc */
[----:B---3--:R-:W-:Y:S01]  /*11430*/  LOP3.LUT R9, R239, R2, RZ, 0xc0, !PT ;  /* 0x00000002ef097212 */ /* 0x008fe200078ec0ff */
[----:B------:R-:W-:Y:S01]  /*11440*/  IMAD.MOV.U32 R239, RZ, RZ, R151 ;  /* 0x000000ffffef7224 */ /* 0x000fe200078e0097 */
[----:B----4-:R-:W-:-:S04]  /*11450*/  LOP3.LUT R10, R238, R3, RZ, 0xc0, !PT ;  /* 0x00000003ee0a7212 */ /* 0x010fc800078ec0ff */
[----:B------:R-:W-:Y:S02]  /*11460*/  LOP3.LUT R2, R13, R239, R52, 0x96, !PT ;  /* 0x000000ef0d027212 */ /* 0x000fe400078e9634 */
[----:B------:R-:W-:Y:S01]  /*11470*/  LOP3.LUT R8, R252, R0, RZ, 0xc0, !PT ;  /* 0x00000000fc087212 */ /* 0x000fe200078ec0ff */
[----:B------:R-:W-:Y:S02]  /*11480*/  IMAD.MOV.U32 R252, RZ, RZ, R150 ;  /* 0x000000fffffc7224 */ /* 0x000fe400078e0096 */
[----:B------:R-:W-:-:S05]  /*11490*/  IMAD.WIDE.U32 R2, R2, -0x2daee0ad, RZ ;  /* 0xd2511f5302027825 */ /* 0x000fca00078e00ff */
[----:B------:R-:W-:Y:S02]  /*114a0*/  LOP3.LUT R0, R3, R252, R54, 0x96, !PT ;  /* 0x000000fc03007212 */ /* 0x000fe400078e9636 */
[----:B------:R-:W-:Y:S01]  /*114b0*/  LOP3.LUT R3, R2, 0xffff, RZ, 0xc0, !PT ;  /* 0x0000ffff02037812 */ /* 0x000fe200078ec0ff */
[----:B------:R-:W-:Y:S01]  /*114c0*/  LDSM.16.MT88.4 R52, [R188+0xb400] ;  /* 0x00b40000bc34783b */ /* 0x000fe20000004200 */
[C---:B------:R-:W-:Y:S02]  /*114d0*/  LOP3.LUT R4, R0.reuse, 0xffff, RZ, 0xc0, !PT ;  /* 0x0000ffff00047812 */ /* 0x040fe400078ec0ff */
[----:B------:R-:W-:Y:S02]  /*114e0*/  LOP3.LUT R13, R0, 0xff, RZ, 0xc0, !PT ;  /* 0x000000ff000d7812 */ /* 0x000fe400078ec0ff */
[--C-:B------:R-:W-:Y:S02]  /*114f0*/  SHF.R.U32.HI R5, RZ, 0x10, R0.reuse ;  /* 0x00000010ff057819 */ /* 0x100fe40000011600 */
[----:B------:R-:W-:-:S02]  /*11500*/  SHF.R.U32.HI R12, RZ, 0x18, R0 ;  /* 0x00000018ff0c7819 */ /* 0x000fc40000011600 */
[----:B------:R-:W-:Y:S02]  /*11510*/  LOP3.LUT R6, R2, 0xff, RZ, 0xc0, !PT ;  /* 0x000000ff02067812 */ /* 0x000fe400078ec0ff */
[----:B------:R-:W-:Y:S02]  /*11520*/  SHF.R.U32.HI R0, RZ, 0x8, R3 ;  /* 0x00000008ff007819 */ /* 0x000fe40000011603 */
[----:B------:R-:W-:Y:S02]  /*11530*/  SHF.R.U32.HI R3, RZ, 0x8, R4 ;  /* 0x00000008ff037819 */ /* 0x000fe40000011604 */
[----:B------:R-:W-:Y:S02]  /*11540*/  SHF.R.U32.HI R14, RZ, 0x10, R2 ;  /* 0x00000010ff0e7819 */ /* 0x000fe40000011602 */
[----:B------:R-:W-:Y:S02]  /*11550*/  LOP3.LUT R4, R5, 0xff, RZ, 0xc0, !PT ;  /* 0x000000ff05047812 */ /* 0x000fe400078ec0ff */
[----:B------:R-:W-:-:S02]  /*11560*/  PRMT R6, R6, 0x5410, R0 ;  /* 0x0000541006067816 */ /* 0x000fc40000000000 */
[----:B------:R-:W-:Y:S02]  /*11570*/  LOP3.LUT R11, R237, R11, RZ, 0xc0, !PT ;  /* 0x0000000bed0b7212 */ /* 0x000fe400078ec0ff */
[----:B------:R-:W-:Y:S02]  /*11580*/  PRMT R0, R13, 0x5410, R3 ;  /* 0x000054100d007816 */ /* 0x000fe40000000003 */
[----:B------:R-:W-:Y:S02]  /*11590*/  SHF.R.U32.HI R7, RZ, 0x18, R2 ;  /* 0x00000018ff077819 */ /* 0x000fe40000011602 */
[----:B------:R-:W-:Y:S02]  /*115a0*/  PRMT R2, R4, 0x5410, R12 ;  /* 0x0000541004027816 */ /* 0x000fe4000000000c */
[----:B------:R-:W-:Y:S02]  /*115b0*/  LOP3.LUT R5, R14, 0xff, RZ, 0xc0, !PT ;  /* 0x000000ff0e057812 */ /* 0x000fe400078ec0ff */
[----:B------:R-:W-:Y:S01]  /*115c0*/  HSET2.LE.AND R0, R0, R236, PT ;  /* 0x000000ec00007233 */ /* 0x000fe20003803000 */
[----:B------:R-:W-:Y:S01]  /*115d0*/  HMMA.16816.F32.BF16 R116, R8, R46, R136 ;  /* 0x0000002e0874723c */ /* 0x000fe20000041888 */
[----:B------:R-:W-:-:S02]  /*115e0*/  PRMT R5, R5, 0x5410, R7 ;  /* 0x0000541005057816 */ /* 0x000fc40000000007 */
[----:B------:R-:W-:-:S03]  /*115f0*/  HSET2.LE.AND R2, R2, R236, PT ;  /* 0x000000ec02027233 */ /* 0x000fc60003803000 */
[----:B------:R-:W-:Y:S01]  /*11600*/  HMMA.16816.F32.BF16 R124, R8, R20, R56 ;  /* 0x00000014087c723c */ /* 0x000fe20000041838 */
[----:B------:R-:W-:Y:S01]  /*11610*/  IMAD.MOV.U32 R136, RZ, RZ, R205 ;  /* 0x000000ffff887224 */ /* 0x000fe200078e00cd */
[----:B------:R-:W-:Y:S01]  /*11620*/  HSET2.LE.AND R3, R6, R236, PT ;  /* 0x000000ec06037233 */ /* 0x000fe20003803000 */
[----:B------:R-:W-:Y:S01]  /*11630*/  IMAD.MOV.U32 R137, RZ, RZ, R250 ;  /* 0x000000ffff897224 */ /* 0x000fe200078e00fa */
[----:B------:R-:W-:Y:S01]  /*11640*/  LOP3.LUT R4, R146, R0, RZ, 0xc0, !PT ;  /* 0x0000000092047212 */ /* 0x000fe200078ec0ff */
[----:B------:R-:W-:Y:S02]  /*11650*/  IMAD.MOV.U32 R138, RZ, RZ, R247 ;  /* 0x000000ffff8a7224 */ /* 0x000fe400078e00f7 */
[----:B------:R-:W-:Y:S02]  /*11660*/  IMAD.MOV.U32 R139, RZ, RZ, R246 ;  /* 0x000000ffff8b7224 */ /* 0x000fe400078e00f6 */
[----:B------:R-:W-:Y:S02]  /*11670*/  IMAD.MOV.U32 R56, RZ, RZ, R199 ;  /* 0x000000ffff387224 */ /* 0x000fe400078e00c7 */
[----:B------:R-:W-:-:S02]  /*11680*/  IMAD.MOV.U32 R57, RZ, RZ, R198 ;  /* 0x000000ffff397224 */ /* 0x000fc400078e00c6 */
[----:B------:R-:W-:Y:S02]  /*11690*/  IMAD.MOV.U32 R58, RZ, RZ, R197 ;  /* 0x000000ffff3a7224 */ /* 0x000fe400078e00c5 */
[----:B------:R-:W-:Y:S01]  /*116a0*/  IMAD.MOV.U32 R59, RZ, RZ, R196 ;  /* 0x000000ffff3b7224 */ /* 0x000fe200078e00c4 */
[----:B------:R-:W-:Y:S01]  /*116b0*/  HSET2.LE.AND R0, R5, R236, PT ;  /* 0x000000ec05007233 */ /* 0x000fe20003803000 */
[----:B------:R-:W-:Y:S01]  /*116c0*/  HMMA.16816.F32.BF16 R120, R8, R44, R240 ;  /* 0x0000002c0878723c */ /* 0x000fe200000418f0 */
[----:B------:R-:W-:Y:S01]  /*116d0*/  LOP3.LUT R5, R145, R2, RZ, 0xc0, !PT ;  /* 0x0000000291057212 */ /* 0x000fe200078ec0ff */
[----:B------:R-:W-:Y:S01]  /*116e0*/  LDSM.16.MT88.4 R44, [R188+0x9400] ;  /* 0x00940000bc2c783b */ /* 0x000fe20000004200 */
[----:B------:R-:W-:-:S03]  /*116f0*/  LOP3.LUT R2, R15, R239, R24, 0x96, !PT ;  /* 0x000000ef0f027212 */ /* 0x000fc600078e9618 */
[C---:B------:R-:W-:Y:S01]  /*11700*/  HMMA.16816.F32.BF16 R128, R8.reuse, R22, R160 ;  /* 0x000000160880723c */ /* 0x040fe200000418a0 */
[----:B------:R-:W1:Y:S01]  /*11710*/  LDSM.16.MT88.4 R20, [R174+0x9400] ;  /* 0x00940000ae14783b */ /* 0x000e620000004200 */
[----:B------:R-:W-:Y:S01]  /*11720*/  LOP3.LUT R6, R144, R3, RZ, 0xc0, !PT ;  /* 0x0000000390067212 */ /* 0x000fe200078ec0ff */
[----:B------:R-:W-:Y:S02]  /*11730*/  IMAD.WIDE.U32 R2, R2, -0x2daee0ad, RZ ;  /* 0xd2511f5302027825 */ /* 0x000fe400078e00ff */
[----:B------:R-:W2:Y:S01]  /*11740*/  LDL.LU R205, [R1+0x248] ;  /* 0x0002480001cd7983 */ /* 0x000ea20000300800 */
[----:B------:R-:W-:Y:S01]  /*11750*/  HMMA.16816.F32.BF16 R112, R8, R48, R168 ;  /* 0x000000300870723c */ /* 0x000fe200000418a8 */
[----:B------:R-:W-:-:S05]  /*11760*/  IMAD.MOV.U32 R160, RZ, RZ, R203 ;  /* 0x000000ffffa07224 */ /* 0x000fca00078e00cb */
[----:B------:R-:W-:Y:S01]  /*11770*/  HMMA.16816.F32.BF16 R108, R8, R50, R212 ;  /* 0x00000032086c723c */ /* 0x000fe200000418d4 */
[----:B------:R-:W3:Y:S01]  /*11780*/  LDSM.16.MT88.4 R48, [R174+0xa400] ;  /* 0x00a40000ae30783b */ /* 0x000ee20000004200 */
[----:B------:R-:W-:-:S04]  /*11790*/  IMAD.MOV.U32 R161, RZ, RZ, R202 ;  /* 0x000000ffffa17224 */ /* 0x000fc800078e00ca */
[----:B------:R-:W-:Y:S01]  /*117a0*/  HMMA.16816.F32.BF16 R132, R8, R16, R152 ;  /* 0x000000100884723c */ /* 0x000fe20000041898 */
[----:B------:R-:W-:-:S05]  /*117b0*/  IMAD.MOV.U32 R162, RZ, RZ, R201 ;  /* 0x000000ffffa27224 */ /* 0x000fca00078e00c9 */
[----:B------:R-:W-:Y:S01]  /*117c0*/  HMMA.16816.F32.BF16 R136, R8, R18, R136 ;  /* 0x000000120888723c */ /* 0x000fe20000041888 */
[----:B------:R-:W4:Y:S01]  /*117d0*/  LDSM.16.MT88.4 R16, [R188+0xa400] ;  /* 0x00a40000bc10783b */ /* 0x000f220000004200 */
[----:B------:R-:W-:-:S04]  /*117e0*/  IMAD.MOV.U32 R152, RZ, RZ, R251 ;  /* 0x000000ffff987224 */ /* 0x000fc800078e00fb */
[C---:B------:R-:W-:Y:S01]  /*117f0*/  HMMA.16816.F32.BF16 R144, R8.reuse, R42, R56 ;  /* 0x0000002a0890723c */ /* 0x040fe20000041838 */
[----:B------:R-:W4:Y:S01]  /*11800*/  LDSM.16.MT88.4 R56, [R174+0xb400] ;  /* 0x00b40000ae38783b */ /* 0x000f220000004200 */
[----:B------:R-:W-:Y:S02]  /*11810*/  IMAD.MOV.U32 R153, RZ, RZ, R172 ;  /* 0x000000ffff997224 */ /* 0x000fe400078e00ac */
[----:B------:R-:W-:Y:S02]  /*11820*/  IMAD.MOV.U32 R154, RZ, RZ, R173 ;  /* 0x000000ffff9a7224 */ /* 0x000fe400078e00ad */
[----:B------:R-:W-:Y:S01]  /*11830*/  IMAD.MOV.U32 R163, RZ, RZ, R200 ;  /* 0x000000ffffa37224 */ /* 0x000fe200078e00c8 */
[----:B------:R-:W-:Y:S01]  /*11840*/  LOP3.LUT R7, R148, R0, RZ, 0xc0, !PT ;  /* 0x0000000094077212 */ /* 0x000fe200078ec0ff */
[----:B------:R-:W-:Y:S01]  /*11850*/  IMAD.MOV.U32 R155, RZ, RZ, R211 ;  /* 0x000000ffff9b7224 */ /* 0x000fe200078e00d3 */
[----:B------:R-:W-:Y:S01]  /*11860*/  LOP3.LUT R0, R2, 0xffff, RZ, 0xc0, !PT ;  /* 0x0000ffff02007812 */ /* 0x000fe200078ec0ff */
[----:B------:R-:W-:Y:S01]  /*11870*/  IMAD.MOV.U32 R238, RZ, RZ, R149 ;  /* 0x000000ffffee7224 */ /* 0x000fe200078e0095 */
[C---:B------:R-:W-:Y:S01]  /*11880*/  HMMA.16816.F32.BF16 R140, R8.reuse, R40, R184 ;  /* 0x00000028088c723c */ /* 0x040fe200000418b8 */
[----:B------:R-:W-:Y:S01]  /*11890*/  SHF.R.U32.HI R12, RZ, 0x18, R2 ;  /* 0x00000018ff0c7819 */ /* 0x000fe20000011602 */
[----:B------:R-:W2:Y:S04]  /*118a0*/  LDL.LU R250, [R1+0x244] ;  /* 0x0002440001fa7983 */ /* 0x000ea80000300800 */
[C---:B------:R-:W-:Y:S01]  /*118b0*/  HMMA.16816.F32.BF16 R148, R8.reuse, R36, R160 ;  /* 0x000000240894723c */ /* 0x040fe200000418a0 */
[----:B------:R-:W2:Y:S04]  /*118c0*/  LDL.LU R247, [R1+0x240] ;  /* 0x0002400001f77983 */ /* 0x000ea80000300800 */
[----:B------:R-:W2:Y:S01]  /*118d0*/  LDL.LU R246, [R1+0x23c] ;  /* 0x00023c0001f67983 */ /* 0x000ea20000300800 */
[----:B------:R-:W-:Y:S03]  /*118e0*/  HMMA.16816.F32.BF16 R152, R8, R38, R152 ;  /* 0x000000260898723c */ /* 0x000fe60000041898 */
[----:B------:R-:W2:Y:S04]  /*118f0*/  LDL.LU R251, [R1+0x238] ;  /* 0x0002380001fb7983 */ /* 0x000ea80000300800 */
[----:B------:R-:W-:Y:S01]  /*11900*/  SHF.R.U32.HI R8, RZ, 0x8, R0 ;  /* 0x00000008ff087819 */ /* 0x000fe20000011600 */
[----:B------:R1:W5:Y:S01]  /*11910*/  LDL.LU R172, [R1+0x234] ;  /* 0x0002340001ac7983 */ /* 0x0003620000300800 */
[----:B------:R-:W-:-:S02]  /*11920*/  LOP3.LUT R0, R3, R252, R26, 0x96, !PT ;  /* 0x000000fc03007212 */ /* 0x000fc400078e961a */
[----:B------:R-:W-:Y:S01]  /*11930*/  LOP3.LUT R9, R2, 0xff, RZ, 0xc0, !PT ;  /* 0x000000ff02097812 */ /* 0x000fe200078ec0ff */
[----:B------:R1:W5:Y:S01]  /*11940*/  LDL.LU R173, [R1+0x230] ;  /* 0x0002300001ad7983 */ /* 0x0003620000300800 */
[----:B------:R-:W-:Y:S02]  /*11950*/  SHF.R.U32.HI R3, RZ, 0x10, R2 ;  /* 0x00000010ff037819 */ /* 0x000fe40000011602 */
[----:B------:R-:W-:Y:S01]  /*11960*/  LOP3.LUT R2, R0, 0xffff, RZ, 0xc0, !PT ;  /* 0x0000ffff00027812 */ /* 0x000fe200078ec0ff */
[----:B------:R1:W5:Y:S01]  /*11970*/  LDL.LU R211, [R1+0x22c] ;  /* 0x00022c0001d37983 */ /* 0x0003620000300800 */
[----:B------:R-:W-:Y:S02]  /*11980*/  PRMT R13, R9, 0x5410, R8 ;  /* 0x00005410090d7816 */ /* 0x000fe40000000008 */
[----:B------:R-:W-:Y:S01]  /*11990*/  LOP3.LUT R9, R3, 0xff, RZ, 0xc0, !PT ;  /* 0x000000ff03097812 */ /* 0x000fe200078ec0ff */
[----:B------:R1:W5:Y:S01]  /*119a0*/  LDL.LU R210, [R1+0x228] ;  /* 0x0002280001d27983 */ /* 0x0003620000300800 */
[----:B------:R-:W-:-:S02]  /*119b0*/  SHF.R.U32.HI R3, RZ, 0x10, R0 ;  /* 0x00000010ff037819 */ /* 0x000fc40000011600 */
[----:B------:R-:W-:Y:S01]  /*119c0*/  LOP3.LUT R11, R0, 0xff, RZ, 0xc0, !PT ;  /* 0x000000ff000b7812 */ /* 0x000fe200078ec0ff */
[----:B------:R-:W-:Y:S01]  /*119d0*/  IMAD.MOV.U32 R241, RZ, RZ, R157 ;  /* 0x000000fffff17224 */ /* 0x000fe200078e009d */
[----:B------:R-:W-:Y:S01]  /*119e0*/  SHF.R.U32.HI R8, RZ, 0x8, R2 ;  /* 0x00000008ff087819 */ /* 0x000fe20000011602 */
[----:B------:R1:W5:Y:S01]  /*119f0*/  LDL.LU R207, [R1+0x224] ;  /* 0x0002240001cf7983 */ /* 0x0003620000300800 */
[----:B------:R-:W-:Y:S02]  /*11a00*/  SHF.R.U32.HI R10, RZ, 0x18, R0 ;  /* 0x00000018ff0a7819 */ /* 0x000fe40000011600 */
[----:B------:R-:W-:Y:S01]  /*11a10*/  LOP3.LUT R2, R3, 0xff, RZ, 0xc0, !PT ;  /* 0x000000ff03027812 */ /* 0x000fe200078ec0ff */
[----:B------:R1:W5:Y:S01]  /*11a20*/  LDL.LU R206, [R1+0x220] ;  /* 0x0002200001ce7983 */ /* 0x0003620000300800 */
[----:B------:R-:W-:Y:S02]  /*11a30*/  PRMT R0, R11, 0x5410, R8 ;  /* 0x000054100b007816 */ /* 0x000fe40000000008 */
[----:B------:R-:W-:Y:S01]  /*11a40*/  PRMT R2, R2, 0x5410, R10 ;  /* 0x0000541002027816 */ /* 0x000fe2000000000a */
[----:B------:R2:W5:Y:S01]  /*11a50*/  LDL.LU R204, [R1+0x21c] ;  /* 0x00021c0001cc7983 */ /* 0x0005620000300800 */
[----:B------:R-:W-:-:S02]  /*11a60*/  PRMT R14, R9, 0x5410, R12 ;  /* 0x00005410090e7816 */ /* 0x000fc4000000000c */
[--C-:B------:R-:W-:Y:S01]  /*11a70*/  HSET2.LE.AND R0, R0, R236.reuse, PT ;  /* 0x000000ec00007233 */ /* 0x100fe20003803000 */
[----:B------:R2:W5:Y:S01]  /*11a80*/  LDL.LU R203, [R1+0x218] ;  /* 0x0002180001cb7983 */ /* 0x0005620000300800 */
[----:B------:R-:W-:Y:S01]  /*11a90*/  LOP3.LUT R9, R194, R241, RZ, 0x3c, !PT ;  /* 0x000000f1c2097212 */ /* 0x000fe200078e3cff */
[----:B------:R-:W-:Y:S02]  /*11aa0*/  IMAD.MOV.U32 R40, RZ, RZ, R180 ;  /* 0x000000ffff287224 */ /* 0x000fe400078e00b4 */
[----:B------:R2:W5:Y:S01]  /*11ab0*/  LDL.LU R202, [R1+0x214] ;  /* 0x0002140001ca7983 */ /* 0x0005620000300800 */
[----:B------:R-:W-:Y:S01]  /*11ac0*/  IMAD.MOV.U32 R41, RZ, RZ, R181 ;  /* 0x000000ffff297224 */ /* 0x000fe200078e00b5 */
[--C-:B------:R-:W-:Y:S02]  /*11ad0*/  HSET2.LE.AND R2, R2, R236.reuse, PT ;  /* 0x000000ec02027233 */ /* 0x100fe40003803000 */
[----:B------:R2:W5:Y:S01]  /*11ae0*/  LDL.LU R201, [R1+0x210] ;  /* 0x0002100001c97983 */ /* 0x0005620000300800 */
[----:B------:R-:W-:Y:S01]  /*11af0*/  IMAD.MOV.U32 R180, RZ, RZ, R222 ;  /* 0x000000ffffb47224 */ /* 0x000fe200078e00de */
[----:B------:R-:W-:Y:S01]  /*11b00*/  LOP3.LUT R8, R193, R0, RZ, 0xc0, !PT ;  /* 0x00000000c1087212 */ /* 0x000fe200078ec0ff */
[----:B------:R-:W-:Y:S01]  /*11b10*/  IMAD.MOV.U32 R181, RZ, RZ, R223 ;  /* 0x000000ffffb57224 */ /* 0x000fe200078e00df */
[----:B------:R2:W5:Y:S01]  /*11b20*/  LDL.LU R200, [R1+0x20c] ;  /* 0x00020c0001c87983 */ /* 0x0005620000300800 */
[--C-:B------:R-:W-:Y:S01]  /*11b30*/  HSET2.LE.AND R3, R13, R236.reuse, PT ;  /* 0x000000ec0d037233 */ /* 0x100fe20003803000 */
[----:B------:R-:W-:Y:S01]  /*11b40*/  IMAD.MOV.U32 R38, RZ, RZ, R167 ;  /* 0x000000ffff267224 */ /* 0x000fe200078e00a7 */
[----:B------:R-:W-:Y:S01]  /*11b50*/  HSET2.LE.AND R0, R14, R236, PT ;  /* 0x000000ec0e007233 */ /* 0x000fe20003803000 */
[----:B------:R2:W5:Y:S01]  /*11b60*/  LDL.LU R199, [R1+0x208] ;  /* 0x0002080001c77983 */ /* 0x0005620000300800 */
[----:B------:R-:W-:Y:S01]  /*11b70*/  IMAD.WIDE.U32 R12, R9, -0x326172a9, RZ ;  /* 0xcd9e8d57090c7825 */ /* 0x000fe200078e00ff */
[----:B-1----:R-:W-:Y:S02]  /*11b80*/  HMMA.16816.F32.BF16 R160, R4, R22, R68 ;  /* 0x0000001604a0723c */ /* 0x002fe40000041844 */
[----:B------:R1:W5:Y:S01]  /*11b90*/  LDL.LU R198, [R1+0x204] ;  /* 0x0002040001c67983 */ /* 0x0003620000300800 */
[----:B------:R-:W-:Y:S01]  /*11ba0*/  IMAD.MOV.U32 R240, RZ, RZ, R156 ;  /* 0x000000fffff07224 */ /* 0x000fe200078e009c */
[----:B------:R-:W-:-:S02]  /*11bb0*/  LOP3.LUT R9, R191, R2, RZ, 0xc0, !PT ;  /* 0x00000002bf097212 */ /* 0x000fc400078ec0ff */
[----:B------:R1:W5:Y:S01]  /*11bc0*/  LDL.LU R197, [R1+0x200] ;  /* 0x0002000001c57983 */ /* 0x0003620000300800 */
[C---:B------:R-:W-:Y:S01]  /*11bd0*/  HMMA.16816.F32.BF16 R164, R4.reuse, R44, R60 ;  /* 0x0000002c04a4723c */ /* 0x040fe2000004183c */
[----:B------:R-:W-:Y:S02]  /*11be0*/  IMAD.MOV.U32 R27, RZ, RZ, R238 ;  /* 0x000000ffff1b7224 */ /* 0x000fe400078e00ee */
[----:B------:R1:W5:Y:S01]  /*11bf0*/  LDL.LU R196, [R1+0x1fc] ;  /* 0x0001fc0001c47983 */ /* 0x0003620000300800 */
[----:B------:R-:W-:Y:S01]  /*11c00*/  IMAD.MOV.U32 R71, RZ, RZ, R182 ;  /* 0x000000ffff477224 */ /* 0x000fe200078e00b6 */
[----:B------:R-:W-:Y:S01]  /*11c10*/  LOP3.LUT R10, R190, R3, RZ, 0xc0, !PT ;  /* 0x00000003be0a7212 */ /* 0x000fe200078ec0ff */
[----:B------:R-:W-:Y:S01]  /*11c20*/  IMAD.MOV.U32 R242, RZ, RZ, R235 ;  /* 0x000000fffff27224 */ /* 0x000fe200078e00eb */
[----:B------:R1:W5:Y:S01]  /*11c30*/  LDL.LU R193, [R1+0x1f8] ;  /* 0x0001f80001c17983 */ /* 0x0003620000300800 */
[----:B------:R-:W-:Y:S02]  /*11c40*/  IMAD.MOV.U32 R241, RZ, RZ, R183 ;  /* 0x000000fffff17224 */ /* 0x000fe400078e00b7 */
[----:B------:R-:W-:Y:S01]  /*11c50*/  IMAD.MOV.U32 R62, RZ, RZ, R180 ;  /* 0x000000ffff3e7224 */ /* 0x000fe200078e00b4 */
[----:B------:R1:W5:Y:S01]  /*11c60*/  LDL.LU R191, [R1+0x1f4] ;  /* 0x0001f40001bf7983 */ /* 0x0003620000300800 */
[----:B------:R-:W-:Y:S01]  /*11c70*/  IMAD.MOV.U32 R63, RZ, RZ, R181 ;  /* 0x000000ffff3f7224 */ /* 0x000fe200078e00b5 */
[C---:B------:R-:W-:Y:S01]  /*11c80*/  HMMA.16816.F32.BF16 R104, R4.reuse, R20, R104 ;  /* 0x000000140468723c */ /* 0x040fe20000041868 */
[----:B------:R-:W-:Y:S01]  /*11c90*/  IMAD.MOV.U32 R70, RZ, RZ, R176 ;  /* 0x000000ffff467224 */ /* 0x000fe200078e00b0 */
[----:B------:R1:W5:Y:S01]  /*11ca0*/  LDL.LU R190, [R1+0x1f0] ;  /* 0x0001f00001be7983 */ /* 0x0003620000300800 */
[----:B------:R-:W-:Y:S01]  /*11cb0*/  IMAD.MOV.U32 R37, RZ, RZ, R179 ;  /* 0x000000ffff257224 */ /* 0x000fe200078e00b3 */
[----:B------:R-:W-:Y:S01]  /*11cc0*/  LOP3.LUT R11, R189, R0, RZ, 0xc0, !PT ;  /* 0x00000000bd0b7212 */ /* 0x000fe200078ec0ff */
        /* <DEDUP_REMOVED lines=8> */
[-C--:B------:R-:W-:Y:S01]  /*11d50*/  LOP3.LUT R14, R245, R175.reuse, R12, 0x96, !PT ;  /* 0x000000aff50e7212 */ /* 0x080fe200078e960c */
[----:B------:R-:W-:Y:S01]  /*11d60*/  IMAD.MOV.U32 R235, RZ, RZ, R219 ;  /* 0x000000ffffeb7224 */ /* 0x000fe200078e00db */
[C---:B---3--:R-:W-:Y:S01]  /*11d70*/  HMMA.16816.F32.BF16 R168, R4.reuse, R48, R88 ;  /* 0x0000003004a8723c */ /* 0x048fe20000041858 */
[----:B------:R-:W-:Y:S01]  /*11d80*/  IMAD.MOV.U32 R240, RZ, RZ, R178 ;  /* 0x000000fffff07224 */ /* 0x000fe200078e00b2 */
[----:B------:R1:W5:Y:S04]  /*11d90*/  LDL.LU R189, [R1+0x1ec] ;  /* 0x0001ec0001bd7983 */ /* 0x0003680000300800 */
[C---:B------:R-:W-:Y:S06]  /*11da0*/  HMMA.16816.F32.BF16 R184, R4.reuse, R50, R76 ;  /* 0x0000003204b8723c */ /* 0x040fec000004184c */
[C---:B----4-:R-:W-:Y:S06]  /*11db0*/  HMMA.16816.F32.BF16 R220, R4.reuse, R16, R92 ;  /* 0x0000001004dc723c */ /* 0x050fec000004185c */
[C---:B------:R-:W-:Y:S06]  /*11dc0*/  HMMA.16816.F32.BF16 R216, R4.reuse, R18, R84 ;  /* 0x0000001204d8723c */ /* 0x040fec0000041854 */
[C---:B------:R-:W-:Y:S06]  /*11dd0*/  HMMA.16816.F32.BF16 R212, R4.reuse, R56, R72 ;  /* 0x0000003804d4723c */ /* 0x040fec0000041848 */
[C---:B------:R-:W-:Y:S06]  /*11de0*/  HMMA.16816.F32.BF16 R176, R4.reuse, R58, R64 ;  /* 0x0000003a04b0723c */ /* 0x040fec0000041840 */
[----:B------:R-:W-:Y:S07]  /*11df0*/  HMMA.16816.F32.BF16 R100, R4, R54, R96 ;  /* 0x000000360464723c */ /* 0x000fee0000041860 */
[----:B------:R-:W-:-:S02]  /*11e00*/  LOP3.LUT R6, R209, R175, R12, 0x96, !PT ;  /* 0x000000afd1067212 */ /* 0x000fc400078e960c */
[----:B------:R1:W5:Y:S01]  /*11e10*/  LDL.LU R175, [R1+0x1e8] ;  /* 0x0001e80001af7983 */ /* 0x0003620000300800 */
[----:B------:R-:W-:Y:S01]  /*11e20*/  LOP3.LUT R2, R13, R37, R42, 0x96, !PT ;  /* 0x000000250d027212 */ /* 0x000fe200078e962a */
[----:B------:R-:W-:-:S04]  /*11e30*/  IMAD.WIDE.U32 R4, R14, -0x2daee0ad, RZ ;  /* 0xd2511f530e047825 */ /* 0x000fc800078e00ff */
[----:B------:R-:W-:-:S05]  /*11e40*/  IMAD.WIDE.U32 R2, R2, -0x2daee0ad, RZ ;  /* 0xd2511f5302027825 */ /* 0x000fca00078e00ff */
[----:B------:R-:W-:Y:S02]  /*11e50*/  LOP3.LUT R3, R3, R70, R248, 0x96, !PT ;  /* 0x0000004603037212 */ /* 0x000fe400078e96f8 */
[----:B------:R-:W-:-:S03]  /*11e60*/  LOP3.LUT R0, R5, R71, R2, 0x96, !PT ;  /* 0x0000004705007212 */ /* 0x000fc600078e9602 */
[----:B------:R-:W-:-:S04]  /*11e70*/  IMAD.WIDE.U32 R2, R3, -0x326172a9, RZ ;  /* 0xcd9e8d5703027825 */ /* 0x000fc800078e00ff */
[----:B------:R-:W-:Y:S01]  /*11e80*/  IMAD.WIDE.U32 R42, R0, -0x326172a9, RZ ;  /* 0xcd9e8d57002a7825 */ /* 0x000fe200078e00ff */
[----:B------:R-:W-:-:S04]  /*11e90*/  LOP3.LUT R3, R3, R27, R244, 0x96, !PT ;  /* 0x0000001b03037212 */ /* 0x000fc800078e96f4 */
[----:B------:R-:W-:Y:S01]  /*11ea0*/  LOP3.LUT R0, R43, R38, R2, 0x96, !PT ;  /* 0x000000262b007212 */ /* 0x000fe200078e9602 */
[----:B------:R-:W-:Y:S02]  /*11eb0*/  IMAD.MOV.U32 R68, RZ, RZ, R40 ;  /* 0x000000ffff447224 */ /* 0x000fe400078e0028 */
[----:B------:R-:W-:Y:S02]  /*11ec0*/  IMAD.MOV.U32 R69, RZ, RZ, R41 ;  /* 0x000000ffff457224 */ /* 0x000fe400078e0029 */
[----:B------:R-:W-:-:S04]  /*11ed0*/  IMAD.WIDE.U32 R2, R3, -0x2daee0ad, RZ ;  /* 0xd2511f5303027825 */ /* 0x000fc800078e00ff */
[----:B------:R-:W-:Y:S01]  /*11ee0*/  IMAD.WIDE.U32 R40, R0, -0x2daee0ad, RZ ;  /* 0xd2511f5300287825 */ /* 0x000fe200078e00ff */
[----:B------:R-:W-:-:S04]  /*11ef0*/  LOP3.LUT R0, R3, R39, R4, 0x96, !PT ;  /* 0x0000002703007212 */ /* 0x000fc800078e9604 */
[----:B------:R-:W-:Y:S02]  /*11f00*/  LOP3.LUT R2, R41, R240, R2, 0x96, !PT ;  /* 0x000000f029027212 */ /* 0x000fe400078e9602 */
[----:B------:R-:W-:Y:S01]  /*11f10*/  LOP3.LUT R4, R13, R37, R62, 0x96, !PT ;  /* 0x000000250d047212 */ /* 0x000fe200078e963e */
[----:B------:R-:W-:-:S04]  /*11f20*/  IMAD.WIDE.U32 R36, R0, -0x326172a9, RZ ;  /* 0xcd9e8d5700247825 */ /* 0x000fc800078e00ff */
[----:B------:R-:W-:-:S05]  /*11f30*/  IMAD.WIDE.U32 R2, R2, -0x326172a9, RZ ;  /* 0xcd9e8d5702027825 */ /* 0x000fca00078e00ff */
[----:B------:R-:W-:Y:S01]  /*11f40*/  LOP3.LUT R0, R3, R241, R36, 0x96, !PT ;  /* 0x000000f103007212 */ /* 0x000fe200078e9624 */
[----:B------:R-:W-:Y:S01]  /*11f50*/  IMAD.WIDE.U32 R4, R4, -0x2daee0ad, RZ ;  /* 0xd2511f5304047825 */ /* 0x000fe200078e00ff */
[C---:B------:R-:W-:Y:S02]  /*11f60*/  LOP3.LUT R3, R2.reuse, 0xffff, RZ, 0xc0, !PT ;  /* 0x0000ffff02037812 */ /* 0x040fe400078ec0ff */
[----:B------:R-:W-:Y:S02]  /*11f70*/  LOP3.LUT R13, R2, 0xff, RZ, 0xc0, !PT ;  /* 0x000000ff020d7812 */ /* 0x000fe400078ec0ff */
[--C-:B------:R-:W-:Y:S02]  /*11f80*/  SHF.R.U32.HI R7, RZ, 0x10, R2.reuse ;  /* 0x00000010ff077819 */ /* 0x100fe40000011602 */
[----:B------:R-:W-:Y:S02]  /*11f90*/  SHF.R.U32.HI R12, RZ, 0x18, R2 ;  /* 0x00000018ff0c7819 */ /* 0x000fe40000011602 */
[----:B------:R-:W-:Y:S01]  /*11fa0*/  LOP3.LUT R2, R0, 0xffff, RZ, 0xc0, !PT ;  /* 0x0000ffff00027812 */ /* 0x000fe200078ec0ff */
[----:B------:R-:W-:Y:S01]  /*11fb0*/  IMAD.WIDE.U32 R24, R6, -0x2daee0ad, RZ ;  /* 0xd2511f5306187825 */ /* 0x000fe200078e00ff */
[----:B------:R-:W-:-:S02]  /*11fc0*/  SHF.R.U32.HI R3, RZ, 0x8, R3 ;  /* 0x00000008ff037819 */ /* 0x000fc40000011603 */
[----:B------:R-:W-:Y:S02]  /*11fd0*/  LOP3.LUT R14, R5, R70, R68, 0x96, !PT ;  /* 0x00000046050e7212 */ /* 0x000fe400078e9644 */
[----:B------:R-:W-:Y:S02]  /*11fe0*/  LOP3.LUT R5, R7, 0xff, RZ, 0xc0, !PT ;  /* 0x000000ff07057812 */ /* 0x000fe400078ec0ff */
[----:B------:R-:W-:Y:S02]  /*11ff0*/  SHF.R.U32.HI R6, RZ, 0x8, R2 ;  /* 0x00000008ff067819 */ /* 0x000fe40000011602 */
[----:B------:R-:W-:Y:S02]  /*12000*/  PRMT R2, R13, 0x5410, R3 ;  /* 0x000054100d027816 */ /* 0x000fe40000000003 */
[----:B------:R-:W-:Y:S02]  /*12010*/  SHF.R.U32.HI R3, RZ, 0x10, R0 ;  /* 0x00000010ff037819 */ /* 0x000fe40000011600 */
[----:B------:R-:W-:-:S02]  /*12020*/  LOP3.LUT R15, R25, R71, R4, 0x96, !PT ;  /* 0x00000047190f7212 */ /* 0x000fc400078e9604 */
[----:B------:R-:W-:Y:S02]  /*12030*/  LOP3.LUT R7, R0, 0xff, RZ, 0xc0, !PT ;  /* 0x000000ff00077812 */ /* 0x000fe400078ec0ff */
[----:B------:R-:W-:Y:S02]  /*12040*/  PRMT R4, R5, 0x5410, R12 ;  /* 0x0000541005047816 */ /* 0x000fe4000000000c */
[----:B------:R-:W-:Y:S02]  /*12050*/  SHF.R.U32.HI R5, RZ, 0x18, R0 ;  /* 0x00000018ff057819 */ /* 0x000fe40000011600 */
[----:B------:R-:W-:Y:S02]  /*12060*/  LOP3.LUT R3, R3, 0xff, RZ, 0xc0, !PT ;  /* 0x000000ff03037812 */ /* 0x000fe400078ec0ff */
[----:B------:R-:W-:Y:S02]  /*12070*/  PRMT R6, R7, 0x5410, R6 ;  /* 0x0000541007067816 */ /* 0x000fe40000000006 */
[----:B------:R-:W-:-:S02]  /*12080*/  HSET2.LE.AND R0, R2, R236, PT ;  /* 0x000000ec02007233 */ /* 0x000fc40003803000 */
[--C-:B------:R-:W-:Y:S02]  /*12090*/  HSET2.LE.AND R2, R4, R236.reuse, PT ;  /* 0x000000ec04027233 */ /* 0x100fe40003803000 */
[----:B------:R-:W-:Y:S02]  /*120a0*/  PRMT R4, R3, 0x5410, R5 ;  /* 0x0000541003047816 */ /* 0x000fe40000000005 */
[--C-:B------:R-:W-:Y:S02]  /*120b0*/  HSET2.LE.AND R3, R6, R236.reuse, PT ;  /* 0x000000ec06037233 */ /* 0x100fe40003803000 */
[----:B------:R-:W-:Y:S02]  /*120c0*/  LOP3.LUT R6, R224, R0, RZ, 0xc0, !PT ;  /* 0x00000000e0067212 */ /* 0x000fe400078ec0ff */
[----:B------:R-:W-:Y:S02]  /*120d0*/  HSET2.LE.AND R0, R4, R236, PT ;  /* 0x000000ec04007233 */ /* 0x000fe40003803000 */
[----:B------:R-:W-:-:S02]  /*120e0*/  LOP3.LUT R7, R195, R2, RZ, 0xc0, !PT ;  /* 0x00000002c3077212 */ /* 0x000fc400078ec0ff */
[----:B------:R-:W-:Y:S01]  /*120f0*/  LOP3.LUT R4, R226, R3, RZ, 0xc0, !PT ;  /* 0x00000003e2047212 */ /* 0x000fe200078ec0ff */
[----:B------:R-:W-:Y:S01]  /*12100*/  IMAD.WIDE.U32 R2, R14, -0x326172a9, RZ ;  /* 0xcd9e8d570e027825 */ /* 0x000fe200078e00ff */
[----:B------:R-:W-:-:S03]  /*12110*/  LOP3.LUT R5, R225, R0, RZ, 0xc0, !PT ;  /* 0x00000000e1057212 */ /* 0x000fc600078ec0ff */
[----:B------:R-:W-:Y:S01]  /*12120*/  IMAD.WIDE.U32 R224, R15, -0x326172a9, RZ ;  /* 0xcd9e8d570fe07825 */ /* 0x000fe200078e00ff */
[----:B------:R-:W-:Y:S01]  /*12130*/  LOP3.LUT R3, R3, R27, R208, 0x96, !PT ;  /* 0x0000001b03037212 */ /* 0x000fe200078e96d0 */
[----:B------:R-:W-:Y:S01]  /*12140*/  HMMA.16816.F32.BF16 R80, R8, R48, R124 ;  /* 0x000000300850723c */ /* 0x000fe2000004187c */
[----:B------:R-:W-:Y:S02]  /*12150*/  LDSM.16.MT88.4 R12, [R174+0xb800] ;  /* 0x00b80000ae0c783b */ /* 0x000fe40000004200 */
[----:B------:R-:W-:Y:S01]  /*12160*/  LOP3.LUT R0, R225, R38, R2, 0x96, !PT ;  /* 0x00000026e1007212 */ /* 0x000fe200078e9602 */
[----:B------:R-:W-:-:S04]  /*12170*/  IMAD.WIDE.U32 R2, R3, -0x2daee0ad, RZ ;  /* 0xd2511f5303027825 */ /* 0x000fc800078e00ff */
[----:B------:R-:W-:Y:S01]  /*12180*/  IMAD.WIDE.U32 R194, R0, -0x2daee0ad, RZ ;  /* 0xd2511f5300c27825 */ /* 0x000fe200078e00ff */
[----:B------:R-:W-:Y:S01]  /*12190*/  LOP3.LUT R0, R3, R39, R24, 0x96, !PT ;  /* 0x0000002703007212 */ /* 0x000fe200078e9618 */
[C---:B------:R-:W-:Y:S01]  /*121a0*/  HMMA.16816.F32.BF16 R76, R8.reuse, R50, R128 ;  /* 0x00000032084c723c */ /* 0x040fe20000041880 */
[----:B------:R-:W3:Y:S02]  /*121b0*/  LDSM.16.MT88.4 R48, [R174+0x9800] ;  /* 0x00980000ae30783b */ /* 0x000ee40000004200 */
[----:B------:R-:W-:Y:S01]  /*121c0*/  LOP3.LUT R2, R195, R240, R2, 0x96, !PT ;  /* 0x000000f0c3027212 */ /* 0x000fe200078e9602 */
[----:B------:R-:W-:Y:S01]  /*121d0*/  IMAD.WIDE.U32 R38, R0, -0x326172a9, RZ ;  /* 0xcd9e8d5700267825 */ /* 0x000fe200078e00ff */
[----:B------:R-:W-:Y:S01]  /*121e0*/  LDSM.16.MT88.4 R24, [R188+0xb800] ;  /* 0x00b80000bc18783b */ /* 0x000fe20000004200 */
[----:B------:R-:W-:Y:S02]  /*121f0*/  HMMA.16816.F32.BF16 R92, R8, R20, R112 ;  /* 0x00000014085c723c */ /* 0x000fe40000041870 */
[----:B------:R-:W-:-:S04]  /*12200*/  IMAD.WIDE.U32 R2, R2, -0x326172a9, RZ ;  /* 0xcd9e8d5702027825 */ /* 0x000fc800078e00ff */
[C---:B------:R-:W-:Y:S01]  /*12210*/  HMMA.16816.F32.BF16 R108, R8.reuse, R22, R108 ;  /* 0x00000016086c723c */ /* 0x040fe2000004186c */
[----:B------:R-:W-:Y:S05]  /*12220*/  LDSM.16.MT88.4 R20, [R174+0xa800] ;  /* 0x00a80000ae14783b */ /* 0x000fea0000004200 */
[C---:B------:R-:W-:Y:S06]  /*12230*/  HMMA.16816.F32.BF16 R88, R8.reuse, R44, R120 ;  /* 0x0000002c0858723c */ /* 0x040fec0000041878 */
[C---:B------:R-:W-:Y:S01]  /*12240*/  HMMA.16816.F32.BF16 R84, R8.reuse, R46, R116 ;  /* 0x0000002e0854723c */ /* 0x040fe20000041874 */
[----:B------:R-:W4:Y:S05]  /*12250*/  LDSM.16.MT88.4 R44, [R188+0x9800] ;  /* 0x00980000bc2c783b */ /* 0x000f2a0000004200 */
[C---:B------:R-:W-:Y:S06]  /*12260*/  HMMA.16816.F32.BF16 R72, R8.reuse, R16, R132 ;  /* 0x000000100848723c */ /* 0x040fec0000041884 */
[----:B------:R-:W-:Y:S01]  /*12270*/  HMMA.16816.F32.BF16 R64, R8, R18, R136 ;  /* 0x000000120840723c */ /* 0x000fe20000041888 */
[----:B------:R-:W1:Y:S01]  /*12280*/  LDSM.16.MT88.4 R16, [R188+0xa800] ;  /* 0x00a80000bc10783b */ /* 0x000e620000004200 */
[----:B------:R-:W-:-:S02]  /*12290*/  LOP3.LUT R0, R3, R241, R38, 0x96, !PT ;  /* 0x000000f103007212 */ /* 0x000fc400078e9626 */
[C---:B------:R-:W-:Y:S02]  /*122a0*/  LOP3.LUT R3, R2.reuse, 0xffff, RZ, 0xc0, !PT ;  /* 0x0000ffff02037812 */ /* 0x040fe400078ec0ff */
[C---:B------:R-:W-:Y:S01]  /*122b0*/  HMMA.16816.F32.BF16 R60, R8.reuse, R56, R140 ;  /* 0x00000038083c723c */ /* 0x040fe2000004188c */
[----:B------:R-:W-:Y:S01]  /*122c0*/  LOP3.LUT R36, R2, 0xff, RZ, 0xc0, !PT ;  /* 0x000000ff02247812 */ /* 0x000fe200078ec0ff */
[----:B------:R-:W2:Y:S04]  /*122d0*/  LDSM.16.MT88.4 R140, [R188+0xac00] ;  /* 0x00ac0000bc8c783b */ /* 0x000ea80000004200 */
[C---:B------:R-:W-:Y:S01]  /*122e0*/  HMMA.16816.F32.BF16 R68, R8.reuse, R52, R148 ;  /* 0x000000340844723c */ /* 0x040fe20000041894 */
[----:B------:R-:W-:Y:S01]  /*122f0*/  SHF.R.U32.HI R3, RZ, 0x8, R3 ;  /* 0x00000008ff037819 */ /* 0x000fe20000011603 */
[----:B------:R-:W-:Y:S04]  /*12300*/  LDSM.16.MT88.4 R148, [R174+0xac00] ;  /* 0x00ac0000ae94783b */ /* 0x000fe80000004200 */
[C---:B------:R-:W-:Y:S06]  /*12310*/  HMMA.16816.F32.BF16 R56, R8.reuse, R58, R144 ;  /* 0x0000003a0838723c */ /* 0x040fec0000041890 */
[----:B------:R-:W-:Y:S07]  /*12320*/  HMMA.16816.F32.BF16 R52, R8, R54, R152 ;  /* 0x000000360834723c */ /* 0x000fee0000041898 */
[----:B------:R-:W-:-:S02]  /*12330*/  SHF.R.U32.HI R11, RZ, 0x10, R2 ;  /* 0x00000010ff0b7819 */ /* 0x000fc40000011602 */
[----:B------:R-:W-:Y:S02]  /*12340*/  SHF.R.U32.HI R10, RZ, 0x18, R2 ;  /* 0x00000018ff0a7819 */ /* 0x000fe40000011602 */
[C---:B------:R-:W-:Y:S02]  /*12350*/  LOP3.LUT R2, R0.reuse, 0xffff, RZ, 0xc0, !PT ;  /* 0x0000ffff00027812 */ /* 0x040fe400078ec0ff */
[----:B------:R-:W-:Y:S02]  /*12360*/  LOP3.LUT R11, R11, 0xff, RZ, 0xc0, !PT ;  /* 0x000000ff0b0b7812 */ /* 0x000fe400078ec0ff */
[----:B------:R-:W-:Y:S02]  /*12370*/  SHF.R.U32.HI R8, RZ, 0x8, R2 ;  /* 0x00000008ff087819 */ /* 0x000fe40000011602 */
[----:B------:R-:W-:Y:S02]  /*12380*/  LOP3.LUT R9, R0, 0xff, RZ, 0xc0, !PT ;  /* 0x000000ff00097812 */ /* 0x000fe400078ec0ff */
[----:B------:R-:W-:-:S02]  /*12390*/  PRMT R2, R36, 0x5410, R3 ;  /* 0x0000541024027816 */ /* 0x000fc40000000003 */
[----:B------:R-:W-:Y:S02]  /*123a0*/  SHF.R.U32.HI R3, RZ, 0x10, R0 ;  /* 0x00000010ff037819 */ /* 0x000fe40000011600 */
[----:B------:R-:W-:Y:S02]  /*123b0*/  PRMT R11, R11, 0x5410, R10 ;  /* 0x000054100b0b7816 */ /* 0x000fe4000000000a */
[----:B------:R-:W-:Y:S02]  /*123c0*/  PRMT R8, R9, 0x5410, R8 ;  /* 0x0000541009087816 */ /* 0x000fe40000000008 */
[----:B------:R-:W-:Y:S02]  /*123d0*/  SHF.R.U32.HI R10, RZ, 0x18, R0 ;  /* 0x00000018ff0a7819 */ /* 0x000fe40000011600 */
[----:B------:R-:W-:Y:S02]  /*123e0*/  LOP3.LUT R9, R3, 0xff, RZ, 0xc0, !PT ;  /* 0x000000ff03097812 */ /* 0x000fe400078ec0ff */
[----:B------:R-:W-:-:S02]  /*123f0*/  HSET2.LE.AND R0, R2, R236, PT ;  /* 0x000000ec02007233 */ /* 0x000fc40003803000 */
[--C-:B------:R-:W-:Y:S02]  /*12400*/  HSET2.LE.AND R2, R11, R236.reuse, PT ;  /* 0x000000ec0b027233 */ /* 0x100fe40003803000 */
[----:B------:R-:W-:Y:S02]  /*12410*/  PRMT R9, R9, 0x5410, R10 ;  /* 0x0000541009097816 */ /* 0x000fe4000000000a */
[--C-:B------:R-:W-:Y:S02]  /*12420*/  HSET2.LE.AND R3, R8, R236.reuse, PT ;  /* 0x000000ec08037233 */ /* 0x100fe40003803000 */
[----:B------:R-:W-:Y:S02]  /*12430*/  LOP3.LUT R11, R243, R2, RZ, 0xc0, !PT ;  /* 0x00000002f30b7212 */ /* 0x000fe400078ec0ff */
[----:B------:R-:W-:Y:S02]  /*12440*/  LOP3.LUT R2, R37, R239, R42, 0x96, !PT ;  /* 0x000000ef25027212 */ /* 0x000fe400078e962a */
[----:B------:R-:W-:-:S02]  /*12450*/  HSET2.LE.AND R9, R9, R236, PT ;  /* 0x000000ec09097233 */ /* 0x000fc40003803000 */
[----:B------:R-:W-:Y:S01]  /*12460*/  LOP3.LUT R8, R237, R3, RZ, 0xc0, !PT ;  /* 0x00000003ed087212 */ /* 0x000fe200078ec0ff */
[----:B------:R-:W-:Y:S01]  /*12470*/  IMAD.WIDE.U32 R2, R2, -0x2daee0ad, RZ ;  /* 0xd2511f5302027825 */ /* 0x000fe200078e00ff */
[----:B------:R-:W-:Y:S02]  /*12480*/  LOP3.LUT R10, R242, R0, RZ, 0xc0, !PT ;  /* 0x00000000f20a7212 */ /* 0x000fe400078ec0ff */
[----:B------:R-:W-:Y:S01]  /*12490*/  LOP3.LUT R9, R238, R9, RZ, 0xc0, !PT ;  /* 0x00000009ee097212 */ /* 0x000fe200078ec0ff */
[----:B---3--:R-:W-:Y:S01]  /*124a0*/  HMMA.16816.F32.BF16 R136, R4, R48, R104 ;  /* 0x000000300488723c */ /* 0x008fe20000041868 */
[----:B------:R-:W-:Y:S02]  /*124b0*/  LOP3.LUT R0, R3, R252, R40, 0x96, !PT ;  /* 0x000000fc03007212 */ /* 0x000fe400078e9628 */
[----:B------:R-:W-:-:S03]  /*124c0*/  LOP3.LUT R3, R2, 0xffff, RZ, 0xc0, !PT ;  /* 0x0000ffff02037812 */ /* 0x000fc600078ec0ff */
[C---:B------:R-:W-:Y:S06]  /*124d0*/  HMMA.16816.F32.BF16 R132, R4.reuse, R50, R160 ;  /* 0x000000320484723c */ /* 0x040fec00000418a0 */
[C---:B----4-:R-:W-:Y:S01]  /*124e0*/  HMMA.16816.F32.BF16 R128, R4.reuse, R44, R164 ;  /* 0x0000002c0480723c */ /* 0x050fe200000418a4 */
[----:B------:R-:W3:Y:S05]  /*124f0*/  LDSM.16.MT88.4 R164, [R174+0x9c00] ;  /* 0x009c0000aea4783b */ /* 0x000eea0000004200 */
[C---:B------:R-:W-:Y:S01]  /*12500*/  HMMA.16816.F32.BF16 R124, R4.reuse, R46, R156 ;  /* 0x0000002e047c723c */ /* 0x040fe2000004189c */
[----:B------:R-:W4:Y:S05]  /*12510*/  LDSM.16.MT88.4 R156, [R188+0x9c00] ;  /* 0x009c0000bc9c783b */ /* 0x000f2a0000004200 */
[C---:B------:R-:W-:Y:S06]  /*12520*/  HMMA.16816.F32.BF16 R120, R4.reuse, R20, R168 ;  /* 0x000000140478723c */ /* 0x040fec00000418a8 */
[C---:B------:R-:W-:Y:S06]  /*12530*/  HMMA.16816.F32.BF16 R116, R4.reuse, R22, R184 ;  /* 0x000000160474723c */ /* 0x040fec00000418b8 */
[C---:B-1----:R-:W-:Y:S06]  /*12540*/  HMMA.16816.F32.BF16 R112, R4.reuse, R16, R220 ;  /* 0x000000100470723c */ /* 0x042fec00000418dc */
[C---:B------:R-:W-:Y:S06]  /*12550*/  HMMA.16816.F32.BF16 R96, R4.reuse, R18, R216 ;  /* 0x000000120460723c */ /* 0x040fec00000418d8 */
[C---:B------:R-:W-:Y:S06]  /*12560*/  HMMA.16816.F32.BF16 R104, R4.reuse, R12, R212 ;  /* 0x0000000c0468723c */ /* 0x040fec00000418d4 */
[C---:B------:R-:W-:Y:S06]  /*12570*/  HMMA.16816.F32.BF16 R176, R4.reuse, R14, R176 ;  /* 0x0000000e04b0723c */ /* 0x040fec00000418b0 */
[C---:B------:R-:W-:Y:S06]  /*12580*/  HMMA.16816.F32.BF16 R180, R4.reuse, R24, R180 ;  /* 0x0000001804b4723c */ /* 0x040fec00000418b4 */
[----:B------:R-:W-:Y:S06]  /*12590*/  HMMA.16816.F32.BF16 R100, R4, R26, R100 ;  /* 0x0000001a0464723c */ /* 0x000fec0000041864 */
[----:B------:R-:W-:Y:S01]  /*125a0*/  HMMA.16816.F32.BF16 R144, R8, R16, R72 ;  /* 0x000000100890723c */ /* 0x000fe20000041848 */
[----:B------:R-:W-:-:S02]  /*125b0*/  SHF.R.U32.HI R5, RZ, 0x10, R2 ;  /* 0x00000010ff057819 */ /* 0x000fc40000011602 */
[----:B------:R-:W-:-:S03]  /*125c0*/  SHF.R.U32.HI R6, RZ, 0x8, R3 ;  /* 0x00000008ff067819 */ /* 0x000fc60000011603 */
[----:B------:R-:W-:Y:S01]  /*125d0*/  HMMA.16816.F32.BF16 R60, R8, R12, R60 ;  /* 0x0000000c083c723c */ /* 0x000fe2000004183c */
[----:B------:R-:W-:Y:S02]  /*125e0*/  LOP3.LUT R16, R2, 0xff, RZ, 0xc0, !PT ;  /* 0x000000ff02107812 */ /* 0x000fe400078ec0ff */
[----:B------:R-:W-:-:S04]  /*125f0*/  SHF.R.U32.HI R3, RZ, 0x10, R0 ;  /* 0x00000010ff037819 */ /* 0x000fc80000011600 */
[----:B------:R-:W-:Y:S02]  /*12600*/  SHF.R.U32.HI R13, RZ, 0x18, R2 ;  /* 0x00000018ff0d7819 */ /* 0x000fe40000011602 */
[C---:B------:R-:W-:Y:S02]  /*12610*/  LOP3.LUT R2, R0.reuse, 0xffff, RZ, 0xc0, !PT ;  /* 0x0000ffff00027812 */ /* 0x040fe400078ec0ff */
[----:B------:R-:W-:Y:S02]  /*12620*/  LOP3.LUT R5, R5, 0xff, RZ, 0xc0, !PT ;  /* 0x000000ff05057812 */ /* 0x000fe400078ec0ff */
[----:B------:R-:W-:Y:S02]  /*12630*/  SHF.R.U32.HI R4, RZ, 0x8, R2 ;  /* 0x00000008ff047819 */ /* 0x000fe40000011602 */
[----:B------:R-:W-:Y:S02]  /*12640*/  LOP3.LUT R12, R0, 0xff, RZ, 0xc0, !PT ;  /* 0x000000ff000c7812 */ /* 0x000fe400078ec0ff */
[----:B------:R-:W-:-:S02]  /*12650*/  LOP3.LUT R2, R3, 0xff, RZ, 0xc0, !PT ;  /* 0x000000ff03027812 */ /* 0x000fc400078ec0ff */
[----:B------:R-:W-:Y:S02]  /*12660*/  SHF.R.U32.HI R7, RZ, 0x18, R0 ;  /* 0x00000018ff077819 */ /* 0x000fe40000011600 */
[----:B------:R-:W-:Y:S02]  /*12670*/  PRMT R3, R5, 0x5410, R13 ;  /* 0x0000541005037816 */ /* 0x000fe4000000000d */
[----:B------:R-:W-:Y:S02]  /*12680*/  PRMT R5, R12, 0x5410, R4 ;  /* 0x000054100c057816 */ /* 0x000fe40000000004 */
[----:B------:R-:W-:Y:S02]  /*12690*/  PRMT R4, R2, 0x5410, R7 ;  /* 0x0000541002047816 */ /* 0x000fe40000000007 */
[----:B------:R-:W-:Y:S01]  /*126a0*/  HSET2.LE.AND R2, R3, R236, PT ;  /* 0x000000ec03027233 */ /* 0x000fe20003803000 */
[----:B------:R-:W-:Y:S01]  /*126b0*/  HMMA.16816.F32.BF16 R168, R8, R48, R92 ;  /* 0x0000003008a8723c */ /* 0x000fe2000004185c */
[----:B------:R-:W-:-:S02]  /*126c0*/  PRMT R0, R16, 0x5410, R6 ;  /* 0x0000541010007816 */ /* 0x000fc40000000006 */
[----:B------:R-:W-:-:S04]  /*126d0*/  HSET2.LE.AND R3, R5, R236, PT ;  /* 0x000000ec05037233 */ /* 0x000fc80003803000 */
[----:B------:R-:W-:Y:S02]  /*126e0*/  LOP3.LUT R95, R227, R2, RZ, 0xc0, !PT ;  /* 0x00000002e35f7212 */ /* 0x000fe400078ec0ff */
[----:B------:R-:W-:Y:S01]  /*126f0*/  LOP3.LUT R2, R39, R239, R224, 0x96, !PT ;  /* 0x000000ef27027212 */ /* 0x000fe200078e96e0 */
[C---:B------:R-:W-:Y:S01]  /*12700*/  HMMA.16816.F32.BF16 R152, R8.reuse, R20, R80 ;  /* 0x000000140898723c */ /* 0x040fe20000041850 */
[--C-:B------:R-:W-:Y:S01]  /*12710*/  HSET2.LE.AND R0, R0, R236.reuse, PT ;  /* 0x000000ec00007233 */ /* 0x100fe20003803000 */
[----:B------:R-:W1:Y:S01]  /*12720*/  LDSM.16.MT88.4 R80, [R174+0xbc00] ;  /* 0x00bc0000ae50783b */ /* 0x000e620000004200 */
[----:B------:R-:W-:Y:S01]  /*12730*/  LOP3.LUT R92, R230, R3, RZ, 0xc0, !PT ;  /* 0x00000003e65c7212 */ /* 0x000fe200078ec0ff */
[----:B------:R-:W-:Y:S02]  /*12740*/  IMAD.WIDE.U32 R2, R2, -0x2daee0ad, RZ ;  /* 0xd2511f5302027825 */ /* 0x000fe400078e00ff */
[----:B------:R-:W-:Y:S01]  /*12750*/  HMMA.16816.F32.BF16 R56, R8, R14, R56 ;  /* 0x0000000e0838723c */ /* 0x000fe20000041838 */
[----:B------:R-:W1:Y:S01]  /*12760*/  LDSM.16.MT88.4 R12, [R188+0xbc00] ;  /* 0x00bc0000bc0c783b */ /* 0x000e620000004200 */
[----:B------:R-:W-:-:S02]  /*12770*/  HSET2.LE.AND R4, R4, R236, PT ;  /* 0x000000ec04047233 */ /* 0x000fc40003803000 */
[----:B------:R-:W-:Y:S02]  /*12780*/  LOP3.LUT R94, R228, R0, RZ, 0xc0, !PT ;  /* 0x00000000e45e7212 */ /* 0x000fe400078ec0ff */
[----:B------:R-:W-:Y:S02]  /*12790*/  LOP3.LUT R0, R3, R252, R194, 0x96, !PT ;  /* 0x000000fc03007212 */ /* 0x000fe400078e96c2 */
[C---:B------:R-:W-:Y:S02]  /*127a0*/  LOP3.LUT R3, R2.reuse, 0xffff, RZ, 0xc0, !PT ;  /* 0x0000ffff02037812 */ /* 0x040fe400078ec0ff */
[----:B------:R-:W-:Y:S02]  /*127b0*/  LOP3.LUT R93, R229, R4, RZ, 0xc0, !PT ;  /* 0x00000004e55d7212 */ /* 0x000fe400078ec0ff */
[----:B------:R-:W-:Y:S02]  /*127c0*/  LOP3.LUT R7, R2, 0xff, RZ, 0xc0, !PT ;  /* 0x000000ff02077812 */ /* 0x000fe400078ec0ff */
[----:B------:R-:W-:-:S02]  /*127d0*/  SHF.R.U32.HI R4, RZ, 0x10, R2 ;  /* 0x00000010ff047819 */ /* 0x000fc40000011602 */
[----:B------:R-:W-:Y:S02]  /*127e0*/  SHF.R.U32.HI R6, RZ, 0x18, R2 ;  /* 0x00000018ff067819 */ /* 0x000fe40000011602 */
[----:B------:R-:W-:Y:S02]  /*127f0*/  LOP3.LUT R2, R0, 0xffff, RZ, 0xc0, !PT ;  /* 0x0000ffff00027812 */ /* 0x000fe400078ec0ff */
[----:B------:R-:W-:Y:S02]  /*12800*/  SHF.R.U32.HI R5, RZ, 0x8, R3 ;  /* 0x00000008ff057819 */ /* 0x000fe40000011603 */
[----:B------:R-:W-:Y:S01]  /*12810*/  LOP3.LUT R3, R4, 0xff, RZ, 0xc0, !PT ;  /* 0x000000ff04037812 */ /* 0x000fe200078ec0ff */
[----:B------:R-:W-:Y:S01]  /*12820*/  HMMA.16816.F32.BF16 R160, R8, R44, R88 ;  /* 0x0000002c08a0723c */ /* 0x000fe20000041858 */
[----:B------:R-:W-:Y:S02]  /*12830*/  LOP3.LUT R4, R0, 0xff, RZ, 0xc0, !PT ;  /* 0x000000ff00047812 */ /* 0x000fe400078ec0ff */
[----:B------:R-:W-:-:S02]  /*12840*/  SHF.R.U32.HI R2, RZ, 0x8, R2 ;  /* 0x00000008ff027819 */ /* 0x000fc40000011602 */
[----:B------:R-:W-:Y:S01]  /*12850*/  PRMT R7, R7, 0x5410, R5 ;  /* 0x0000541007077816 */ /* 0x000fe20000000005 */
[C---:B------:R-:W-:Y:S01]  /*12860*/  HMMA.16816.F32.BF16 R44, R8.reuse, R46, R84 ;  /* 0x0000002e082c723c */ /* 0x040fe20000041854 */
[----:B------:R-:W-:Y:S02]  /*12870*/  SHF.R.U32.HI R5, RZ, 0x10, R0 ;  /* 0x00000010ff057819 */ /* 0x000fe40000011600 */
[----:B------:R-:W-:Y:S02]  /*12880*/  PRMT R6, R3, 0x5410, R6 ;  /* 0x0000541003067816 */ /* 0x000fe40000000006 */
[----:B------:R-:W-:Y:S01]  /*12890*/  PRMT R3, R4, 0x5410, R2 ;  /* 0x0000541004037816 */ /* 0x000fe20000000002 */
[----:B------:R-:W-:Y:S01]  /*128a0*/  HMMA.16816.F32.BF16 R48, R8, R50, R108 ;  /* 0x000000320830723c */ /* 0x000fe2000004186c */
[----:B------:R-:W-:-:S05]  /*128b0*/  LOP3.LUT R4, R5, 0xff, RZ, 0xc0, !PT ;  /* 0x000000ff05047812 */ /* 0x000fca00078ec0ff */
[C---:B------:R-:W-:Y:S06]  /*128c0*/  HMMA.16816.F32.BF16 R20, R8.reuse, R22, R76 ;  /* 0x000000160814723c */ /* 0x040fec000004184c */
[C---:B------:R-:W-:Y:S06]  /*128d0*/  HMMA.16816.F32.BF16 R64, R8.reuse, R18, R64 ;  /* 0x000000120840723c */ /* 0x040fec0000041840 */
[C---:B------:R-:W-:Y:S06]  /*128e0*/  HMMA.16816.F32.BF16 R84, R8.reuse, R24, R68 ;  /* 0x000000180854723c */ /* 0x040fec0000041844 */
[----:B------:R-:W-:Y:S07]  /*128f0*/  HMMA.16816.F32.BF16 R52, R8, R26, R52 ;  /* 0x0000001a0834723c */ /* 0x000fee0000041834 */
[----:B------:R-:W-:-:S04]  /*12900*/  SHF.R.U32.HI R8, RZ, 0x18, R0 ;  /* 0x00000018ff087819 */ /* 0x000fc80000011600 */
[----:B------:R-:W-:Y:S02]  /*12910*/  PRMT R4, R4, 0x5410, R8 ;  /* 0x0000541004047816 */ /* 0x000fe40000000008 */
[--C-:B------:R-:W-:Y:S02]  /*12920*/  HSET2.LE.AND R0, R7, R236.reuse, PT ;  /* 0x000000ec07007233 */ /* 0x100fe40003803000 */
[--C-:B------:R-:W-:Y:S02]  /*12930*/  HSET2.LE.AND R2, R6, R236.reuse, PT ;  /* 0x000000ec06027233 */ /* 0x100fe40003803000 */
[--C-:B------:R-:W-:Y:S02]  /*12940*/  HSET2.LE.AND R3, R3, R236.reuse, PT ;  /* 0x000000ec03037233 */ /* 0x100fe40003803000 */
[----:B------:R-:W-:Y:S02]  /*12950*/  HSET2.LE.AND R4, R4, R236, PT ;  /* 0x000000ec04047233 */ /* 0x000fe40003803000 */
[----:B--2---:R-:W-:Y:S01]  /*12960*/  ISETP.GT.AND P1, PT, R205, R235, PT ;  /* 0x000000ebcd00720c */ /* 0x004fe20003f24270 */
[----:B------:R-:W-:Y:S07]  /*12970*/  HMMA.16816.F32.BF16 R108, R92, R142, R96 ;  /* 0x0000008e5c6c723c */ /* 0x000fee0000041860 */
[----:B------:R-:W-:-:S02]  /*12980*/  LOP3.LUT R98, R232, R0, RZ, 0xc0, !PT ;  /* 0x00000000e8627212 */ /* 0x000fc400078ec0ff */
[----:B------:R-:W-:Y:S02]  /*12990*/  LOP3.LUT R99, R231, R2, RZ, 0xc0, !PT ;  /* 0x00000002e7637212 */ /* 0x000fe400078ec0ff */
[----:B------:R-:W-:Y:S02]  /*129a0*/  LOP3.LUT R96, R234, R3, RZ, 0xc0, !PT ;  /* 0x00000003ea607212 */ /* 0x000fe400078ec0ff */
[----:B------:R-:W-:Y:S01]  /*129b0*/  LOP3.LUT R97, R233, R4, RZ, 0xc0, !PT ;  /* 0x00000004e9617212 */ /* 0x000fe200078ec0ff */
[----:B---3--:R-:W-:Y:S01]  /*129c0*/  HMMA.16816.F32.BF16 R136, R92, R164, R136 ;  /* 0x000000a45c88723c */ /* 0x008fe20000041888 */
[----:B------:R-:W-:-:S05]  /*129d0*/  IADD3 R194, P0, R34, -0x100, RZ ;  /* 0xffffff0022c27810 */ /* 0x000fca0007f1e0ff */
[----:B------:R-:W-:Y:S01]  /*129e0*/  HMMA.16816.F32.BF16 R132, R92, R166, R132 ;  /* 0x000000a65c84723c */ /* 0x000fe20000041884 */
[----:B------:R-:W-:-:S05]  /*129f0*/  IADD3.X R195, R35, -0x1, RZ, P0, !PT ;  /* 0xffffffff23c37810 */ /* 0x000fca00007fe4ff */
[C---:B----4-:R-:W-:Y:S06]  /*12a00*/  HMMA.16816.F32.BF16 R128, R92.reuse, R156, R128 ;  /* 0x0000009c5c80723c */ /* 0x050fec0000041880 */
[C---:B------:R-:W-:Y:S06]  /*12a10*/  HMMA.16816.F32.BF16 R124, R92.reuse, R158, R124 ;  /* 0x0000009e5c7c723c */ /* 0x040fec000004187c */
[C---:B------:R-:W-:Y:S06]  /*12a20*/  HMMA.16816.F32.BF16 R120, R92.reuse, R148, R120 ;  /* 0x000000945c78723c */ /* 0x040fec0000041878 */
[C---:B------:R-:W-:Y:S06]  /*12a30*/  HMMA.16816.F32.BF16 R116, R92.reuse, R150, R116 ;  /* 0x000000965c74723c */ /* 0x040fec0000041874 */
[C---:B------:R-:W-:Y:S06]  /*12a40*/  HMMA.16816.F32.BF16 R112, R92.reuse, R140, R112 ;  /* 0x0000008c5c70723c */ /* 0x040fec0000041870 */
[C---:B-1----:R-:W-:Y:S06]  /*12a50*/  HMMA.16816.F32.BF16 R72, R92.reuse, R80, R104 ;  /* 0x000000505c48723c */ /* 0x042fec0000041868 */
[----:B------:R-:W-:Y:S01]  /*12a60*/  HMMA.16816.F32.BF16 R76, R92, R82, R176 ;  /* 0x000000525c4c723c */ /* 0x000fe200000418b0 */
[----:B------:R-:W-:-:S05]  /*12a70*/  IMAD.MOV.U32 R107, RZ, RZ, R205 ;  /* 0x000000ffff6b7224 */ /* 0x000fca00078e00cd */
        /* <DEDUP_REMOVED lines=14> */
[----:B------:R-:W-:-:S02]  /*12b60*/  IMAD.MOV.U32 R101, RZ, RZ, R247 ;  /* 0x000000ffff657224 */ /* 0x000fc400078e00f7 */
[----:B------:R-:W-:Y:S02]  /*12b70*/  IMAD.MOV.U32 R102, RZ, RZ, R246 ;  /* 0x000000ffff667224 */ /* 0x000fe400078e00f6 */
[----:B------:R-:W-:Y:S02]  /*12b80*/  IMAD.MOV.U32 R103, RZ, RZ, R251 ;  /* 0x000000ffff677224 */ /* 0x000fe400078e00fb */
[----:B------:R-:W-:Y:S01]  /*12b90*/  IMAD.MOV.U32 R100, RZ, RZ, R250 ;  /* 0x000000ffff647224 */ /* 0x000fe200078e00fa */
[----:B------:R-:W-:-:S01]  /*12ba0*/  NOP ;  /* 0x0000000000007918 */ /* 0x000fc20000000000 */
[----:B------:R-:W-:-:S15]  /*12bb0*/  @!P1 BRA `(.L_x_961) ;  /* 0x0000008400ac9947 */ /* 0x000fde0003800000 */
[----:B------:R-:W2:Y:S01]  /*12bc0*/  LDL R195, [R1+0x2c] ;  /* 0x00002c0001c37983 */ /* 0x000ea20000100800 */
[----:B------:R-:W-:-:S04]  /*12bd0*/  DEPBAR.LE SB0, 0x0 ;  /* 0x000080000000791a */ /* 0x000fc80000000000 */
[----:B------:R-:W3:Y:S04]  /*12be0*/  LDL.64 R238, [R1+0x150] ;  /* 0x0001500001ee7983 */ /* 0x000ee80000100a00 */
[----:B------:R-:W4:Y:S04]  /*12bf0*/  LDL.64 R242, [R1+0x1b0] ;  /* 0x0001b00001f27983 */ /* 0x000f280000100a00 */
[----:B------:R-:W4:Y:S01]  /*12c00*/  LDL.64 R236, [R1+0x1b8] ;  /* 0x0001b80001ec7983 */ /* 0x000f220000100a00 */
[----:B------:R-:W-:Y:S05]  /*12c10*/  WARPSYNC.ALL ;  /* 0x0000000000007948 */ /* 0x000fea0003800000 */
[----:B------:R-:W-:Y:S06]  /*12c20*/  BAR.SYNC.DEFER_BLOCKING 0x0 ;  /* 0x0000000000007b1d */ /* 0x000fec0000010000 */
[----:B-----5:R-:W-:Y:S04]  /*12c30*/  @P4 STS [R193+0x9000], RZ ;  /* 0x009000ffc1004388 */ /* 0x020fe80000000800 */
[----:B------:R-:W-:Y:S04]  /*12c40*/  @P4 STS [R193+0x9004], RZ ;  /* 0x009004ffc1004388 */ /* 0x000fe80000000800 */
[----:B------:R-:W-:Y:S01]  /*12c50*/  @P4 STS.64 [R193+0x9008], RZ ;  /* 0x009008ffc1004388 */ /* 0x000fe20000000a00 */
[----:B------:R-:W-:-:S02]  /*12c60*/  IMAD.MOV.U32 R194, RZ, RZ, R235 ;  /* 0x000000ffffc27224 */ /* 0x000fc400078e00eb */
[----:B--2---:R-:W-:Y:S01]  /*12c70*/  VIADD R205, R195, 0xfffffffd ;  /* 0xfffffffdc3cd7836 */ /* 0x004fe20000000000 */
[C---:B---3--:R-:W-:Y:S01]  /*12c80*/  SHF.L.U64.HI R0, R238.reuse, 0x6, R239 ;  /* 0x00000006ee007819 */ /* 0x048fe200000102ef */
[----:B------:R-:W-:-:S03]  /*12c90*/  IMAD.SHL.U32 R5, R238, 0x40, RZ ;  /* 0x00000040ee057824 */ /* 0x000fc600078e00ff */
[----:B------:R-:W-:Y:S01]  /*12ca0*/  SHF.R.S32.HI R4, RZ, 0x1f, R205 ;  /* 0x0000001fff047819 */ /* 0x000fe200000114cd */
[----:B----4-:R-:W-:Y:S02]  /*12cb0*/  IMAD.MOV.U32 R3, RZ, RZ, R243 ;  /* 0x000000ffff037224 */ /* 0x010fe400078e00f3 */
[----:B------:R-:W-:Y:S02]  /*12cc0*/  IMAD R0, R0, R205, RZ ;  /* 0x000000cd00007224 */ /* 0x000fe400078e02ff */
[----:B------:R-:W-:Y:S02]  /*12cd0*/  IMAD.MOV.U32 R2, RZ, RZ, R236 ;  /* 0x000000ffff027224 */ /* 0x000fe400078e00ec */
[-C--:B------:R-:W-:Y:S02]  /*12ce0*/  IMAD R0, R4, R5.reuse, R0 ;  /* 0x0000000504007224 */ /* 0x080fe400078e0200 */
[----:B------:R-:W-:-:S04]  /*12cf0*/  IMAD.WIDE.U32 R2, R205, R5, R2 ;  /* 0x00000005cd027225 */ /* 0x000fc800078e0002 */
[----:B------:R-:W-:Y:S01]  /*12d00*/  IMAD.IADD R3, R3, 0x1, R0 ;  /* 0x0000000103037824 */ /* 0x000fe200078e0200 */
[CC--:B------:R-:W-:Y:S02]  /*12d10*/  @!P4 LEA R12, P6, R2.reuse, R210.reuse, 0x1 ;  /* 0x000000d2020cc211 */ /* 0x0c0fe400078c08ff */
[CC--:B------:R-:W-:Y:S02]  /*12d20*/  @!P3 LEA R10, P1, R2.reuse, R210.reuse, 0x1 ;  /* 0x000000d2020ab211 */ /* 0x0c0fe400078208ff */
[----:B------:R-:W-:Y:S02]  /*12d30*/  @!P2 LEA R8, P0, R2, R210, 0x1 ;  /* 0x000000d20208a211 */ /* 0x000fe400078008ff */
[----:B------:R-:W-:Y:S02]  /*12d40*/  LEA R0, P5, R238, R2, 0x5 ;  /* 0x00000002ee007211 */ /* 0x000fe400078a28ff */
[CCC-:B------:R-:W-:Y:S02]  /*12d50*/  @!P4 LEA.HI.X R13, R2.reuse, R211.reuse, R3.reuse, 0x1, P6 ;  /* 0x000000d3020dc211 */ /* 0x1c0fe400030f0c03 */
[----:B------:R-:W-:-:S02]  /*12d60*/  @!P3 LEA.HI.X R11, R2, R211, R3, 0x1, P1 ;  /* 0x000000d3020bb211 */ /* 0x000fc400008f0c03 */
[----:B------:R-:W-:Y:S01]  /*12d70*/  @!P2 LEA.HI.X R9, R2, R211, R3, 0x1, P0 ;  /* 0x000000d30209a211 */ /* 0x000fe200000f0c03 */
[----:B------:R-:W-:Y:S01]  /*12d80*/  @!PT LDS RZ, [RZ] ;  /* 0x00000000fffff984 */ /* 0x000fe20000000800 */
[----:B------:R-:W-:Y:S01]  /*12d90*/  @!PT LDS RZ, [RZ] ;  /* 0x00000000fffff984 */ /* 0x000fe20000000800 */
[----:B------:R-:W-:Y:S01]  /*12da0*/  @!PT LDS RZ, [RZ] ;  /* 0x00000000fffff984 */ /* 0x000fe20000000800 */
[----:B------:R1:W-:Y:S01]  /*12db0*/  @!P4 LDGSTS.E.BYPASS.LTC128B.128 [R193+0x9000], desc[UR4][R12.64] ;  /* 0x090000000cc1cfae */ /* 0x0003e2000b901d44 */
[-C--:B------:R-:W-:Y:S02]  /*12dc0*/  @!P4 LEA R6, P0, R0, R210.reuse, 0x1 ;  /* 0x000000d20006c211 */ /* 0x080fe400078008ff */
[----:B------:R-:W-:Y:S02]  /*12dd0*/  LEA.HI.X R3, R238, R3, R239, 0x5, P5 ;  /* 0x00000003ee037211 */ /* 0x000fe400028f2cef */
[CC--:B------:R-:W-:Y:S01]  /*12de0*/  @!P3 LEA R4, P5, R0.reuse, R210.reuse, 0x1 ;  /* 0x000000d20004b211 */ /* 0x0c0fe200078a08ff */
[----:B------:R-:W-:Y:S01]  /*12df0*/  @P3 STS.128 [R193+0xa000], RZ ;  /* 0x00a000ffc1003388 */ /* 0x000fe20000000c00 */
[C---:B------:R-:W-:Y:S02]  /*12e00*/  @!P2 LEA R2, P1, R0.reuse, R210, 0x1 ;  /* 0x000000d20002a211 */ /* 0x040fe400078208ff */
[CCC-:B------:R-:W-:Y:S01]  /*12e10*/  @!P4 LEA.HI.X R7, R0.reuse, R211.reuse, R3.reuse, 0x1, P0 ;  /* 0x000000d30007c211 */ /* 0x1c0fe200000f0c03 */
[----:B------:R-:W-:Y:S01]  /*12e20*/  @!PT LDS RZ, [RZ] ;  /* 0x00000000fffff984 */ /* 0x000fe20000000800 */
[----:B------:R-:W-:Y:S01]  /*12e30*/  @!PT LDS RZ, [RZ] ;  /* 0x00000000fffff984 */ /* 0x000fe20000000800 */
[----:B------:R-:W-:Y:S01]  /*12e40*/  @!PT LDS RZ, [RZ] ;  /* 0x00000000fffff984 */ /* 0x000fe20000000800 */
[----:B------:R-:W-:Y:S01]  /*12e50*/  @!P3 LDGSTS.E.BYPASS.LTC128B.128 [R193+0xa000], desc[UR4][R10.64+0x40] ;  /* 0x0a0000400ac1bfae */ /* 0x000fe2000b901d44 */
[----:B------:R-:W-:-:S03]  /*12e60*/  @!P3 LEA.HI.X R5, R0, R211, R3, 0x1, P5 ;  /* 0x000000d30005b211 */ /* 0x000fc600028f0c03 */
        /* <DEDUP_REMOVED lines=24> */
[----:B------:R-:W4:Y:S04]  /*12ff0*/  LDSM.16.M88.4 R44, [R175+0x6c00] ;  /* 0x006c0000af2c783b */ /* 0x000f280000000200 */
[----:B--2---:R-:W-:Y:S04]  /*13000*/  LDSM.16.M88.4 R8, [R191] ;  /* 0x00000000bf08783b */ /* 0x004fe80000000200 */
[----:B---3--:R-:W-:Y:S04]  /*13010*/  LDSM.16.M88.4 R4, [R191+0x1000] ;  /* 0x00100000bf04783b */ /* 0x008fe80000000200 */
[----:B------:R-:W2:Y:S04]  /*13020*/  LDSM.16.M88.4 R24, [R189+0x6800] ;  /* 0x00680000bd18783b */ /* 0x000ea80000000200 */
[----:B------:R-:W3:Y:S04]  /*13030*/  LDSM.16.M88.4 R20, [R189+0x6c00] ;  /* 0x006c0000bd14783b */ /* 0x000ee80000000200 */
[----:B------:R-:W3:Y:S04]  /*13040*/  LDSM.16.M88.4 R56, [R175+0x6000] ;  /* 0x00600000af38783b */ /* 0x000ee80000000200 */
[----:B------:R-:W3:Y:S04]  /*13050*/  LDSM.16.M88.4 R52, [R175+0x6400] ;  /* 0x00640000af34783b */ /* 0x000ee80000000200 */
[----:B------:R-:W3:Y:S04]  /*13060*/  LDSM.16.M88.4 R36, [R189+0x6400] ;  /* 0x00640000bd24783b */ /* 0x000ee80000000200 */
[----:B------:R-:W3:Y:S01]  /*13070*/  LDSM.16.M88.4 R40, [R189+0x6000] ;  /* 0x00600000bd28783b */ /* 0x000ee20000000200 */
[----:B-1----:R-:W-:Y:S03]  /*13080*/  HMMA.16816.F32.BF16 R100, R12, R48, RZ ;  /* 0x000000300c64723c */ /* 0x002fe600000418ff */
[----:B------:R-:W0:Y:S03]  /*13090*/  LDGDEPBAR ;  /* 0x00000000000079af */ /* 0x000e260000000000 */
[-C--:B----4-:R-:W-:Y:S06]  /*130a0*/  HMMA.16816.F32.BF16 R64, R16, R44.reuse, RZ ;  /* 0x0000002c1040723c */ /* 0x090fec00000418ff */
[----:B------:R-:W-:Y:S06]  /*130b0*/  HMMA.16816.F32.BF16 R60, R12, R44, RZ ;  /* 0x0000002c0c3c723c */ /* 0x000fec00000418ff */
[----:B------:R-:W-:Y:S06]  /*130c0*/  HMMA.16816.F32.BF16 R104, R16, R48, RZ ;  /* 0x000000301068723c */ /* 0x000fec00000418ff */
[----:B--2---:R-:W-:Y:S06]  /*130d0*/  HMMA.16816.F32.BF16 R220, R4, R24, R100 ;  /* 0x0000001804dc723c */ /* 0x004fec0000041864 */
[-C--:B---3--:R-:W-:Y:S06]  /*130e0*/  HMMA.16816.F32.BF16 R236, R8, R20.reuse, R64 ;  /* 0x0000001408ec723c */ /* 0x088fec0000041840 */
[----:B------:R-:W-:Y:S06]  /*130f0*/  HMMA.16816.F32.BF16 R232, R4, R20, R60 ;  /* 0x0000001404e8723c */ /* 0x000fec000004183c */
[-C--:B------:R-:W-:Y:S06]  /*13100*/  HMMA.16816.F32.BF16 R212, R16, R56.reuse, RZ ;  /* 0x0000003810d4723c */ /* 0x080fec00000418ff */
        /* <DEDUP_REMOVED lines=12> */
[----:B------:R-:W-:Y:S06]  /*131d0*/  HMMA.16816.F32.BF16 R216, R8, R36, R180 ;  /* 0x0000002408d8723c */ /* 0x000fec00000418b4 */
[----:B------:R-:W-:Y:S06]  /*131e0*/  HMMA.16816.F32.BF16 R104, R4, R38, R64 ;  /* 0x000000260468723c */ /* 0x000fec0000041840 */
[-C--:B------:R-:W-:Y:S06]  /*131f0*/  HMMA.16816.F32.BF16 R212, R8, R40.reuse, R212 ;  /* 0x0000002808d4723c */ /* 0x080fec00000418d4 */
[C---:B------:R-:W-:Y:S06]  /*13200*/  HMMA.16816.F32.BF16 R184, R4.reuse, R40, R184 ;  /* 0x0000002804b8723c */ /* 0x040fec00000418b8 */
[C---:B------:R-:W-:Y:S06]  /*13210*/  HMMA.16816.F32.BF16 R176, R4.reuse, R36, R176 ;  /* 0x0000002404b0723c */ /* 0x040fec00000418b0 */
        /* <DEDUP_REMOVED lines=8> */
[----:B------:R-:W-:Y:S01]  /*132a0*/  HMMA.16816.F32.BF16 R16, R8, R22, R16 ;  /* 0x000000160810723c */ /* 0x000fe20000041810 */
[----:B------:R-:W2:Y:S05]  /*132b0*/  LDSM.16.M88.4 R8, [R190+0x2000] ;  /* 0x00200000be08783b */ /* 0x000eaa0000000200 */
[C---:B-1----:R-:W-:Y:S06]  /*132c0*/  HMMA.16816.F32.BF16 R60, R4.reuse, R12, R184 ;  /* 0x0000000c043c723c */ /* 0x042fec00000418b8 */
[----:B------:R-:W-:Y:S06]  /*132d0*/  HMMA.16816.F32.BF16 R44, R4, R14, R100 ;  /* 0x0000000e042c723c */ /* 0x000fec0000041864 */
[C---:B--2---:R-:W-:Y:S06]  /*132e0*/  HMMA.16816.F32.BF16 R52, R8.reuse, R12, R212 ;  /* 0x0000000c0834723c */ /* 0x044fec00000418d4 */
[C---:B------:R-:W-:Y:S01]  /*132f0*/  HMMA.16816.F32.BF16 R20, R8.reuse, R14, R56 ;  /* 0x0000000e0814723c */ /* 0x040fe20000041838 */
[----:B------:R-:W1:Y:S05]  /*13300*/  LDSM.16.M88.4 R12, [R175+0x7400] ;  /* 0x00740000af0c783b */ /* 0x000e6a0000000200 */
[-C--:B-1----:R-:W-:Y:S06]  /*13310*/  HMMA.16816.F32.BF16 R40, R8, R12.reuse, R216 ;  /* 0x0000000c0828723c */ /* 0x082fec00000418d8 */
[C---:B------:R-:W-:Y:S06]  /*13320*/  HMMA.16816.F32.BF16 R36, R4.reuse, R12, R176 ;  /* 0x0000000c0424723c */ /* 0x040fec00000418b0 */
[-C--:B------:R-:W-:Y:S06]  /*13330*/  HMMA.16816.F32.BF16 R24, R4, R14.reuse, R104 ;  /* 0x0000000e0418723c */ /* 0x080fec0000041868 */
        /* <DEDUP_REMOVED lines=9> */
[-C--:B------:R-:W-:Y:S01]  /*133d0*/  HMMA.16816.F32.BF16 R224, R4, R14.reuse, R224 ;  /* 0x0000000e04e0723c */ /* 0x080fe200000418e0 */
[----:B------:R-:W-:Y:S05]  /*133e0*/  LDSM.16.M88.4 R4, [R191+0x3000] ;  /* 0x00300000bf04783b */ /* 0x000fea0000000200 */
[----:B------:R-:W-:Y:S01]  /*133f0*/  HMMA.16816.F32.BF16 R184, R8, R14, R16 ;  /* 0x0000000e08b8723c */ /* 0x000fe20000041810 */
[----:B------:R-:W1:Y:S04]  /*13400*/  LDSM.16.M88.4 R12, [R189+0x7000] ;  /* 0x00700000bd0c783b */ /* 0x000e680000000200 */
[----:B------:R-:W2:Y:S01]  /*13410*/  LDSM.16.M88.4 R8, [R191+0x2000] ;  /* 0x00200000bf08783b */ /* 0x000ea20000000200 */
[-C--:B-1----:R-:W-:Y:S06]  /*13420*/  HMMA.16816.F32.BF16 R236, R4, R12.reuse, R60 ;  /* 0x0000000c04ec723c */ /* 0x082fec000004183c */
[----:B--2---:R-:W-:Y:S06]  /*13430*/  HMMA.16816.F32.BF16 R220, R8, R12, R52 ;  /* 0x0000000c08dc723c */ /* 0x004fec0000041834 */
        /* <DEDUP_REMOVED lines=20> */
[C---:B-1----:R-:W-:Y:S06]  /*13580*/  HMMA.16816.F32.BF16 R180, R4.reuse, R14, R212 ;  /* 0x0000000e04b4723c */ /* 0x042fec00000418d4 */
[-C--:B------:R-:W-:Y:S06]  /*13590*/  HMMA.16816.F32.BF16 R224, R4, R12.reuse, R236 ;  /* 0x0000000c04e0723c */ /* 0x080fec00000418ec */
        /* <DEDUP_REMOVED lines=8> */
[----:B-1----:R-:W-:Y:S06]  /*13620*/  HMMA.16816.F32.BF16 R104, R8, R12, R44 ;  /* 0x0000000c0868723c */ /* 0x002fec000004182c */
[C---:B------:R-:W-:Y:S06]  /*13630*/  HMMA.16816.F32.BF16 R44, R4.reuse, R14, R24 ;  /* 0x0000000e042c723c */ /* 0x040fec0000041818 */
[----:B------:R-:W-:Y:S06]  /*13640*/  HMMA.16816.F32.BF16 R100, R4, R12, R36 ;  /* 0x0000000c0464723c */ /* 0x000fec0000041824 */
        /* <DEDUP_REMOVED lines=17> */
[----:B------:R-:W-:Y:S01]  /*13760*/  HMMA.16816.F32.BF16 R176, R8, R14, R176 ;  /* 0x0000000e08b0723c */ /* 0x000fe200000418b0 */
[----:B------:R-:W1:Y:S01]  /*13770*/  LDSM.16.M88.4 R12, [R189+0x8800] ;  /* 0x00880000bd0c783b */ /* 0x000e620000000200 */
[----:B------:R-:W-:-:S04]  /*13780*/  ISETP.GT.AND P0, PT, R205, R194, PT ;  /* 0x000000c2cd00720c */ /* 0x000fc80003f04270 */
[-C--:B-1----:R-:W-:Y:S06]  /*13790*/  HMMA.16816.F32.BF16 R232, R4, R12.reuse, R100 ;  /* 0x0000000c04e8723c */ /* 0x082fec0000041864 */
[----:B------:R-:W-:Y:S06]  /*137a0*/  HMMA.16816.F32.BF16 R104, R8, R12, R104 ;  /* 0x0000000c0868723c */ /* 0x000fec0000041868 */
[-C--:B------:R-:W-:Y:S06]  /*137b0*/  HMMA.16816.F32.BF16 R240, R4, R14.reuse, R44 ;  /* 0x0000000e04f0723c */ /* 0x080fec000004182c */
[----:B------:R-:W-:Y:S01]  /*137c0*/  HMMA.16816.F32.BF16 R100, R8, R14, R24 ;  /* 0x0000000e0864723c */ /* 0x000fe20000041818 */
[----:B------:R-:W1:Y:S01]  /*137d0*/  LDSM.16.M88.4 R12, [R189+0x8c00] ;  /* 0x008c0000bd0c783b */ /* 0x000e620000000200 */
[----:B------:R-:W-:-:S04]  /*137e0*/  DEPBAR.LE SB0, 0x0 ;  /* 0x000080000000791a */ /* 0x000fc80000000000 */
[----:B------:R-:W-:Y:S01]  /*137f0*/  BSSY B1, `(.L_x_966) ;  /* 0x0000046000017945 */ /* 0x000fe20003800000 */
[-C--:B-1----:R-:W-:Y:S06]  /*13800*/  HMMA.16816.F32.BF16 R216, R8, R12.reuse, R40 ;  /* 0x0000000c08d8723c */ /* 0x082fec0000041828 */
[C---:B------:R-:W-:Y:S06]  /*13810*/  HMMA.16816.F32.BF16 R224, R4.reuse, R12, R36 ;  /* 0x0000000c04e0723c */ /* 0x040fec0000041824 */
[-C--:B------:R-:W-:Y:S06]  /*13820*/  HMMA.16816.F32.BF16 R220, R4, R14.reuse, R20 ;  /* 0x0000000e04dc723c */ /* 0x080fec0000041814 */
[----:B------:R-:W-:Y:S01]  /*13830*/  HMMA.16816.F32.BF16 R184, R8, R14, R16 ;  /* 0x0000000e08b8723c */ /* 0x000fe20000041810 */
[----:B------:R-:W-:Y:S06]  /*13840*/  BAR.SYNC.DEFER_BLOCKING 0x0 ;  /* 0x0000000000007b1d */ /* 0x000fec0000010000 */
[----:B------:R-:W-:-:S02]  /*13850*/  NOP ;  /* 0x0000000000007918 */ /* 0x000fc40000000000 */
[----:B------:R-:W-:-:S15]  /*13860*/  @!P0 BRA `(.L_x_967) ;  /* 0x0000000000f88947 */ /* 0x000fde0003800000 */
[----:B------:R-:W2:Y:S01]  /*13870*/  LDL.64 R2, [R1+0x1a8] ;  /* 0x0001a80001027983 */ /* 0x000ea20000100a00 */
[----:B------:R-:W-:-:S03]  /*13880*/  IMAD.MOV.U32 R0, RZ, RZ, R195 ;  /* 0x000000ffff007224 */ /* 0x000fc600078e00c3 */
[----:B------:R-:W2:Y:S04]  /*13890*/  LDL R59, [R1+0x19c] ;  /* 0x00019c00013b7983 */ /* 0x000ea80000100800 */
[----:B------:R-:W3:Y:S04]  /*138a0*/  LDL R58, [R1+0x1d4] ;  /* 0x0001d400013a7983 */ /* 0x000ee80000100800 */
[----:B------:R-:W4:Y:S04]  /*138b0*/  LDL R194, [R1+0x1a4] ;  /* 0x0001a40001c27983 */ /* 0x000f280000100800 */
[----:B------:R-:W5:Y:S01]  /*138c0*/  LDL R195, [R1+0x1c0] ;  /* 0x0001c00001c37983 */ /* 0x000f620000100800 */
[----:B------:R-:W-:-:S05]  /*138d0*/  VIADD R0, R0, 0xfffffffc ;  /* 0xfffffffc00007836 */ /* 0x000fca0000000000 */
[----:B------:R-:W-:Y:S01]  /*138e0*/  SHF.R.S32.HI R4, RZ, 0x1f, R0 ;  /* 0x0000001fff047819 */ /* 0x000fe20000011400 */
[----:B------:R1:W-:Y:S04]  /*138f0*/  @P4 STS [R193+0x6000], RZ ;  /* 0x006000ffc1004388 */ /* 0x0003e80000000800 */
[----:B------:R1:W-:Y:S04]  /*13900*/  @P4 STS [R193+0x6004], RZ ;  /* 0x006004ffc1004388 */ /* 0x0003e80000000800 */
[----:B------:R1:W-:Y:S01]  /*13910*/  @P4 STS.64 [R193+0x6008], RZ ;  /* 0x006008ffc1004388 */ /* 0x0003e20000000a00 */
[----:B------:R-:W-:Y:S01]  /*13920*/  BSSY B0, `(.L_x_968) ;  /* 0x0000031000007945 */ /* 0x000fe20003800000 */
[----:B--2---:R-:W-:-:S04]  /*13930*/  IMAD.WIDE.U32 R2, R0, R59, R2 ;  /* 0x0000003b00027225 */ /* 0x004fc800078e0002 */
[----:B---3--:R-:W-:-:S04]  /*13940*/  IMAD R0, R58, R0, RZ ;  /* 0x000000003a007224 */ /* 0x008fc800078e02ff */
[----:B------:R-:W-:Y:S01]  /*13950*/  IMAD R0, R4, R59, R0 ;  /* 0x0000003b04007224 */ /* 0x000fe200078e0200 */
[----:B------:R-:W-:-:S03]  /*13960*/  @!P4 LEA R4, P0, R2, R206, 0x1 ;  /* 0x000000ce0204c211 */ /* 0x000fc600078008ff */
[----:B------:R-:W-:-:S05]  /*13970*/  IMAD.IADD R0, R3, 0x1, R0 ;  /* 0x0000000103007824 */ /* 0x000fca00078e0200 */
        /* <DEDUP_REMOVED lines=15> */
[----:B----4-:R-:W-:-:S03]  /*13a70*/  IADD3 R2, P0, R194, R2, RZ ;  /* 0x00000002c2027210 */ /* 0x010fc60007f1e0ff */
[----:B------:R-:W-:Y:S01]  /*13a80*/  @!PT LDS RZ, [RZ] ;  /* 0x00000000fffff984 */ /* 0x000fe20000000800 */
[----:B------:R-:W-:Y:S01]  /*13a90*/  @!PT LDS RZ, [RZ] ;  /* 0x00000000fffff984 */ /* 0x000fe20000000800 */
[----:B------:R-:W-:Y:S01]  /*13aa0*/  @!PT LDS RZ, [RZ] ;  /* 0x00000000fffff984 */ /* 0x000fe20000000800 */
[----:B------:R2:W-:Y:S02]  /*13ab0*/  @!P2 LDGSTS.E.BYPASS.LTC128B.128 [R193+0x8000], desc[UR4][R4.64+0x80] ;  /* 0x0800008004c1afae */ /* 0x0005e4000b901d44 */
[----:B-----5:R-:W-:Y:S02]  /*13ac0*/  IMAD.X R0, R195, 0x1, R0, P0 ;  /* 0x00000001c3007824 */ /* 0x020fe400000e0600 */
        /* <DEDUP_REMOVED lines=22> */
.L_x_969:
[----:B------:R-:W-:Y:S05]  /*13c30*/  BSYNC B0 ;  /* 0x0000000000007941 */ /* 0x000fea0003800000 */
.L_x_968:
[----:B------:R-:W0:Y:S02]  /*13c40*/  LDGDEPBAR ;  /* 0x00000000000079af */ /* 0x000e240000000000 */
.L_x_967:
[----:B------:R-:W-:Y:S05]  /*13c50*/  BSYNC B1 ;  /* 0x0000000000017941 */ /* 0x000fea0003800000 */
.L_x_966:
[----:B------:R-:W3:Y:S04]  /*13c60*/  LDL R3, [R1+0x140] ;  /* 0x0001400001037983 */ /* 0x000ee80000100800 */
[----:B------:R-:W4:Y:S04]  /*13c70*/  LDL R12, [R1+0x13c] ;  /* 0x00013c00010c7983 */ /* 0x000f280000100800 */
[----:B------:R-:W4:Y:S04]  /*13c80*/  LDL R11, [R1+0x144] ;  /* 0x00014400010b7983 */ /* 0x000f280000100800 */
[----:B------:R-:W4:Y:S04]  /*13c90*/  LDL R10, [R1+0x120] ;  /* 0x00012000010a7983 */ /* 0x000f280000100800 */
[----:B------:R-:W4:Y:S04]  /*13ca0*/  LDL R9, [R1+0xfc] ;  /* 0x0000fc0001097983 */ /* 0x000f280000100800 */
[----:B------:R-:W4:Y:S04]  /*13cb0*/  LDL R8, [R1+0x74] ;  /* 0x0000740001087983 */ /* 0x000f280000100800 */
[----:B------:R-:W4:Y:S04]  /*13cc0*/  LDL R7, [R1+0x11c] ;  /* 0x00011c0001077983 */ /* 0x000f280000100800 */
[----:B------:R-:W4:Y:S04]  /*13cd0*/  LDL R6, [R1+0x148] ;  /* 0x0001480001067983 */ /* 0x000f280000100800 */
[----:B-12---:R-:W2:Y:S01]  /*13ce0*/  LDL.LU.64 R4, [R1+0x78] ;  /* 0x0000780001047983 */ /* 0x006ea20000300a00 */
[----:B------:R-:W1:Y:S03]  /*13cf0*/  S2R R0, SR_TID.X ;  /* 0x0000000000007919 */ /* 0x000e660000002100 */
[----:B------:R3:W-:Y:S01]  /*13d00*/  STL.64 [R1+0x278], R32 ;  /* 0x0002782001007387 */ /* 0x0007e20000100a00 */
[----:B-1----:R-:W-:-:S05]  /*13d10*/  IMAD.SHL.U32 R0, R0, 0x2, RZ ;  /* 0x0000000200007824 */ /* 0x002fca00078e00ff */
[----:B------:R-:W-:-:S05]  /*13d20*/  LOP3.LUT R0, R0, 0x6, RZ, 0xc0, !PT ;  /* 0x0000000600007812 */ /* 0x000fca00078ec0ff */
[----:B------:R-:W-:-:S05]  /*13d30*/  IMAD R0, R205, 0x40, R0 ;  /* 0x00000040cd007824 */ /* 0x000fca00078e0200 */
[----:B------:R-:W-:-:S04]  /*13d40*/  ISETP.GE.AND P3, PT, R0, R198, PT ;  /* 0x000000c60000720c */ /* 0x000fc80003f66270 */
[C---:B------:R-:W-:Y:S02]  /*13d50*/  ISETP.GE.OR P3, PT, R0.reuse, R204, !P3 ;  /* 0x000000cc0000720c */ /* 0x040fe40005f66670 */
[----:B------:R-:W-:Y:S02]  /*13d60*/  ISETP.GE.AND P1, PT, R0, R197, PT ;  /* 0x000000c50000720c */ /* 0x000fe40003f26270 */
[----:B------:R-:W-:Y:S02]  /*13d70*/  FSEL R41, R52, -INF , !P3 ;  /* 0xff80000034297808 */ /* 0x000fe40005800000 */
[C---:B------:R-:W-:Y:S02]  /*13d80*/  ISETP.GE.AND P2, PT, R0.reuse, R196, PT ;  /* 0x000000c40000720c */ /* 0x040fe40003f46270 */
[C---:B------:R-:W-:Y:S02]  /*13d90*/  ISETP.GE.AND P3, PT, R0.reuse, R199, PT ;  /* 0x000000c70000720c */ /* 0x040fe40003f66270 */
[----:B------:R-:W-:-:S02]  /*13da0*/  ISETP.GE.OR P1, PT, R0, R203, !P1 ;  /* 0x000000cb0000720c */ /* 0x000fc40004f26670 */
[C---:B------:R-:W-:Y:S02]  /*13db0*/  ISETP.GE.OR P2, PT, R0.reuse, R202, !P2 ;  /* 0x000000ca0000720c */ /* 0x040fe40005746670 */
[----:B------:R-:W-:Y:S02]  /*13dc0*/  ISETP.GE.OR P3, PT, R0, R201, !P3 ;  /* 0x000000c90000720c */ /* 0x000fe40005f66670 */
[----:B------:R-:W-:Y:S02]  /*13dd0*/  FSEL R54, R54, -INF , !P1 ;  /* 0xff80000036367808 */ /* 0x000fe40004800000 */
[----:B------:R-:W-:Y:S02]  /*13de0*/  FSEL R61, R48, -INF , !P2 ;  /* 0xff800000303d7808 */ /* 0x000fe40005000000 */
[----:B------:R-:W-:Y:S01]  /*13df0*/  FSEL R20, R50, -INF , !P3 ;  /* 0xff80000032147808 */ /* 0x000fe20005800000 */
[----:B------:R2:W-:Y:S04]  /*13e00*/  STL.64 [R1+0x270], R30 ;  /* 0x0002701e01007387 */ /* 0x0005e80000100a00 */
[----:B------:R-:W-:Y:S04]  /*13e10*/  STL.64 [R1+0x268], R28 ;  /* 0x0002681c01007387 */ /* 0x000fe80000100a00 */
[----:B------:R-:W-:Y:S04]  /*13e20*/  STL [R1+0x260], R188 ;  /* 0x000260bc01007387 */ /* 0x000fe80000100800 */
[----:B------:R-:W-:Y:S04]  /*13e30*/  STL [R1+0x20c], R211 ;  /* 0x00020cd301007387 */ /* 0x000fe80000100800 */
[----:B------:R-:W-:Y:S04]  /*13e40*/  STL [R1+0x208], R210 ;  /* 0x000208d201007387 */ /* 0x000fe80000100800 */
[----:B------:R4:W-:Y:S04]  /*13e50*/  STL [R1+0x204], R207 ;  /* 0x000204cf01007387 */ /* 0x0009e80000100800 */
[----:B------:R1:W-:Y:S01]  /*13e60*/  STL [R1+0x200], R206 ;  /* 0x000200ce01007387 */ /* 0x0003e20000100800 */
[----:B------:R-:W-:Y:S01]  /*13e70*/  LOP3.LUT R2, R2, 0xffffffdf, RZ, 0xc0, !PT ;  /* 0xffffffdf02027812 */ /* 0x000fe200078ec0ff */
[----:B---3--:R-:W-:-:S02]  /*13e80*/  IMAD.MOV.U32 R32, RZ, RZ, R3 ;  /* 0x000000ffff207224 */ /* 0x008fc400078e0003 */
[----:B------:R-:W-:-:S05]  /*13e90*/  VIADD R3, R0, 0x1 ;  /* 0x0000000100037836 */ /* 0x000fca0000000000 */
        /* <DEDUP_REMOVED lines=9> */
[----:B------:R-:W-:-:S04]  /*13f30*/  FSEL R46, R53, -INF , !P6 ;  /* 0xff800000352e7808 */ /* 0x000fc80007000000 */
        /* <DEDUP_REMOVED lines=73> */
[C---:B------:R-:W-:Y:S01]  /*143d0*/  VIADD R3, R0.reuse, 0x20 ;  /* 0x0000002000037836 */ /* 0x040fe20000000000 */
[----:B------:R-:W-:Y:S02]  /*143e0*/  FSEL R39, R177, -INF , !P2 ;  /* 0xff800000b1277808 */ /* 0x000fe40005000000 */
[----:B------:R-:W-:Y:S02]  /*143f0*/  FSEL R15, R239, -INF , !P0 ;  /* 0xff800000ef0f7808 */ /* 0x000fe40004000000 */
[C---:B------:R-:W-:Y:S02]  /*14400*/  ISETP.GE.AND P2, PT, R3.reuse, R198, PT ;  /* 0x000000c60300720c */ /* 0x040fe40003f46270 */
[C---:B------:R-:W-:Y:S01]  /*14410*/  ISETP.GE.AND P0, PT, R3.reuse, R199, PT ;  /* 0x000000c70300720c */ /* 0x040fe20003f06270 */
[----:B--2---:R-:W-:Y:S01]  /*14420*/  IMAD.MOV.U32 R31, RZ, RZ, R5 ;  /* 0x000000ffff1f7224 */ /* 0x004fe200078e0005 */
[C---:B------:R-:W-:Y:S01]  /*14430*/  ISETP.GE.OR P2, PT, R3.reuse, R204, !P2 ;  /* 0x000000cc0300720c */ /* 0x040fe20005746670 */
[----:B------:R-:W-:Y:S01]  /*14440*/  VIADD R5, R0, 0x21 ;  /* 0x0000002100057836 */ /* 0x000fe20000000000 */
[----:B------:R-:W-:-:S02]  /*14450*/  ISETP.GE.OR P0, PT, R3, R201, !P0 ;  /* 0x000000c90300720c */ /* 0x000fc40004706670 */
[----:B------:R-:W-:Y:S02]  /*14460*/  FSEL R52, R179, -INF , !P1 ;  /* 0xff800000b3347808 */ /* 0x000fe40004800000 */
[----:B------:R-:W-:Y:S02]  /*14470*/  FSEL R38, R104, -INF , !P2 ;  /* 0xff80000068267808 */ /* 0x000fe40005000000 */
[CC--:B------:R-:W-:Y:S02]  /*14480*/  ISETP.GE.AND P1, PT, R3.reuse, R197.reuse, PT ;  /* 0x000000c50300720c */ /* 0x0c0fe40003f26270 */
[----:B------:R-:W-:Y:S02]  /*14490*/  ISETP.GE.AND P2, PT, R3, R196, PT ;  /* 0x000000c40300720c */ /* 0x000fe40003f46270 */
[----:B------:R-:W-:Y:S02]  /*144a0*/  FSEL R14, R234, -INF , !P0 ;  /* 0xff800000ea0e7808 */ /* 0x000fe40004000000 */
[----:B------:R-:W-:-:S02]  /*144b0*/  ISETP.GE.AND P0, PT, R5, R197, PT ;  /* 0x000000c50500720c */ /* 0x000fc40003f06270 */
[CC--:B------:R-:W-:Y:S02]  /*144c0*/  ISETP.GE.OR P1, PT, R3.reuse, R203.reuse, !P1 ;  /* 0x000000cb0300720c */ /* 0x0c0fe40004f26670 */
[----:B------:R-:W-:Y:S01]  /*144d0*/  ISETP.GE.OR P2, PT, R3, R202, !P2 ;  /* 0x000000ca0300720c */ /* 0x000fe20005746670 */
[----:B------:R-:W-:Y:S01]  /*144e0*/  VIADD R3, R0, 0x28 ;  /* 0x0000002800037836 */ /* 0x000fe20000000000 */
[----:B------:R-:W-:-:S04]  /*144f0*/  ISETP.GE.OR P0, PT, R5, R203, !P0 ;  /* 0x000000cb0500720c */ /* 0x000fc80004706670 */
[----:B------:R-:W-:Y:S02]  /*14500*/  FSEL R50, R107, -INF , !P0 ;  /* 0xff8000006b327808 */ /* 0x000fe40004000000 */
[C---:B------:R-:W-:Y:S01]  /*14510*/  ISETP.GE.AND P0, PT, R3.reuse, R198, PT ;  /* 0x000000c60300720c */ /* 0x040fe20003f06270 */
[----:B------:R-:W-:Y:S02]  /*14520*/  IMAD.MOV.U32 R30, RZ, RZ, R4 ;  /* 0x000000ffff1e7224 */ /* 0x000fe400078e0004 */
[----:B------:R-:W-:Y:S01]  /*14530*/  VIADD R4, R0, 0x29 ;  /* 0x0000002900047836 */ /* 0x000fe20000000000 */
[----:B------:R-:W-:-:S04]  /*14540*/  ISETP.GE.OR P0, PT, R3, R204, !P0 ;  /* 0x000000cc0300720c */ /* 0x000fc80004706670 */
[----:B------:R-:W-:Y:S02]  /*14550*/  FSEL R36, R100, -INF , !P0 ;  /* 0xff80000064247808 */ /* 0x000fe40004000000 */
[----:B------:R-:W-:-:S04]  /*14560*/  ISETP.GE.AND P0, PT, R4, R198, PT ;  /* 0x000000c60400720c */ /* 0x000fc80003f06270 */
[----:B------:R-:W-:Y:S02]  /*14570*/  ISETP.GE.OR P0, PT, R4, R204, !P0 ;  /* 0x000000cc0400720c */ /* 0x000fe40004706670 */
[----:B------:R-:W-:Y:S02]  /*14580*/  FSEL R51, R106, -INF , !P1 ;  /* 0xff8000006a337808 */ /* 0x000fe40004800000 */
[----:B------:R-:W-:Y:S02]  /*14590*/  FSEL R27, R101, -INF , !P0 ;  /* 0xff800000651b7808 */ /* 0x000fe40004000000 */
[----:B------:R-:W-:Y:S02]  /*145a0*/  ISETP.GE.AND P1, PT, R5, R198, PT ;  /* 0x000000c60500720c */ /* 0x000fe40003f26270 */
[----:B------:R-:W-:Y:S02]  /*145b0*/  ISETP.GE.AND P0, PT, R3, R199, PT ;  /* 0x000000c70300720c */ /* 0x000fe40003f06270 */
[----:B------:R-:W-:-:S02]  /*145c0*/  ISETP.GE.OR P1, PT, R5, R204, !P1 ;  /* 0x000000cc0500720c */ /* 0x000fc40004f26670 */
[----:B------:R-:W-:Y:S01]  /*145d0*/  ISETP.GE.OR P0, PT, R3, R201, !P0 ;  /* 0x000000c90300720c */ /* 0x000fe20004706670 */
[----:B----4-:R-:W-:Y:S01]  /*145e0*/  IMAD.MOV.U32 R207, RZ, RZ, R12 ;  /* 0x000000ffffcf7224 */ /* 0x010fe200078e000c */
[----:B------:R-:W-:Y:S02]  /*145f0*/  FSEL R37, R105, -INF , !P1 ;  /* 0xff80000069257808 */ /* 0x000fe40004800000 */
[----:B------:R-:W-:Y:S02]  /*14600*/  FSEL R12, R242, -INF , !P0 ;  /* 0xff800000f20c7808 */ /* 0x000fe40004000000 */
[CC--:B------:R-:W-:Y:S02]  /*14610*/  ISETP.GE.AND P1, PT, R5.reuse, R199.reuse, PT ;  /* 0x000000c70500720c */ /* 0x0c0fe40003f26270 */
[----:B------:R-:W-:Y:S01]  /*14620*/  ISETP.GE.AND P0, PT, R4, R199, PT ;  /* 0x000000c70400720c */ /* 0x000fe20003f06270 */
[----:B------:R-:W-:Y:S01]  /*14630*/  IMAD.MOV.U32 R29, RZ, RZ, R6 ;  /* 0x000000ffff1d7224 */ /* 0x000fe200078e0006 */
[-C--:B------:R-:W-:Y:S01]  /*14640*/  ISETP.GE.OR P1, PT, R5, R201.reuse, !P1 ;  /* 0x000000c90500720c */ /* 0x080fe20004f26670 */
[----:B------:R-:W-:Y:S01]  /*14650*/  VIADD R6, R0, 0x30 ;  /* 0x0000003000067836 */ /* 0x000fe20000000000 */
[----:B------:R-:W-:Y:S01]  /*14660*/  ISETP.GE.OR P0, PT, R4, R201, !P0 ;  /* 0x000000c90400720c */ /* 0x000fe20004706670 */
[----:B-1----:R-:W-:Y:S01]  /*14670*/  IMAD.MOV.U32 R206, RZ, RZ, R11 ;  /* 0x000000ffffce7224 */ /* 0x002fe200078e000b */
[----:B------:R-:W-:-:S02]  /*14680*/  FSEL R13, R235, -INF , !P1 ;  /* 0xff800000eb0d7808 */ /* 0x000fc40004800000 */
[----:B------:R-:W-:Y:S02]  /*14690*/  FSEL R11, R243, -INF , !P0 ;  /* 0xff800000f30b7808 */ /* 0x000fe40004000000 */
[C---:B------:R-:W-:Y:S02]  /*146a0*/  ISETP.GE.AND P1, PT, R3.reuse, R197, PT ;  /* 0x000000c50300720c */ /* 0x040fe40003f26270 */
[C---:B------:R-:W-:Y:S02]  /*146b0*/  ISETP.GE.AND P0, PT, R6.reuse, R198, PT ;  /* 0x000000c60600720c */ /* 0x040fe40003f06270 */
[----:B------:R-:W-:Y:S02]  /*146c0*/  ISETP.GE.OR P1, PT, R3, R203, !P1 ;  /* 0x000000cb0300720c */ /* 0x000fe40004f26670 */
[----:B------:R-:W-:Y:S02]  /*146d0*/  ISETP.GE.OR P0, PT, R6, R204, !P0 ;  /* 0x000000cc0600720c */ /* 0x000fe40004706670 */
[----:B------:R-:W-:-:S02]  /*146e0*/  FSEL R49, R102, -INF , !P1 ;  /* 0xff80000066317808 */ /* 0x000fc40004800000 */
[----:B------:R-:W-:Y:S02]  /*146f0*/  FSEL R26, R216, -INF , !P0 ;  /* 0xff800000d81a7808 */ /* 0x000fe40004000000 */
[----:B------:R-:W-:Y:S02]  /*14700*/  @P6 LOP3.LUT R2, R2, 0x20, RZ, 0xfc, !PT ;  /* 0x0000002002026812 */ /* 0x000fe400078efcff */
[-C--:B------:R-:W-:Y:S02]  /*14710*/  ISETP.GE.AND P1, PT, R4, R197.reuse, PT ;  /* 0x000000c50400720c */ /* 0x080fe40003f26270 */
[----:B------:R-:W-:Y:S02]  /*14720*/  ISETP.GE.AND P0, PT, R6, R197, PT ;  /* 0x000000c50600720c */ /* 0x000fe40003f06270 */
[----:B------:R-:W-:Y:S02]  /*14730*/  LOP3.LUT R2, R2, 0xffffffef, RZ, 0xc0, !PT ;  /* 0xffffffef02027812 */ /* 0x000fe400078ec0ff */
[----:B------:R-:W-:-:S02]  /*14740*/  ISETP.GE.OR P1, PT, R4, R203, !P1 ;  /* 0x000000cb0400720c */ /* 0x000fc40004f26670 */
[----:B------:R-:W-:Y:S02]  /*14750*/  ISETP.GE.OR P0, PT, R6, R203, !P0 ;  /* 0x000000cb0600720c */ /* 0x000fe40004706670 */
[----:B------:R-:W-:Y:S02]  /*14760*/  @P5 LOP3.LUT R2, R2, 0x10, RZ, 0xfc, !PT ;  /* 0x0000001002025812 */ /* 0x000fe400078efcff */
[----:B------:R-:W-:Y:S02]  /*14770*/  FSEL R48, R103, -INF , !P1 ;  /* 0xff80000067307808 */ /* 0x000fe40004800000 */
[----:B------:R-:W-:Y:S02]  /*14780*/  FSEL R47, R218, -INF , !P0 ;  /* 0xff800000da2f7808 */ /* 0x000fe40004000000 */
[-C--:B------:R-:W-:Y:S02]  /*14790*/  ISETP.GE.AND P6, PT, R3, R196.reuse, PT ;  /* 0x000000c40300720c */ /* 0x080fe40003fc6270 */
[----:B------:R-:W-:-:S02]  /*147a0*/  ISETP.GE.AND P1, PT, R5, R196, PT ;  /* 0x000000c40500720c */ /* 0x000fc40003f26270 */
[----:B------:R-:W-:Y:S02]  /*147b0*/  ISETP.GE.AND P0, PT, R6, R199, PT ;  /* 0x000000c70600720c */ /* 0x000fe40003f06270 */
[----:B------:R-:W-:Y:S02]  /*147c0*/  ISETP.GE.AND P5, PT, R4, R196, PT ;  /* 0x000000c40400720c */ /* 0x000fe40003fa6270 */
[-C--:B------:R-:W-:Y:S01]  /*147d0*/  ISETP.GE.OR P6, PT, R3, R202.reuse, !P6 ;  /* 0x000000ca0300720c */ /* 0x080fe200077c6670 */
[C---:B------:R-:W-:Y:S01]  /*147e0*/  VIADD R3, R0.reuse, 0x31 ;  /* 0x0000003100037836 */ /* 0x040fe20000000000 */
[-C--:B------:R-:W-:Y:S01]  /*147f0*/  ISETP.GE.OR P1, PT, R5, R202.reuse, !P1 ;  /* 0x000000ca0500720c */ /* 0x080fe20004f26670 */
[----:B------:R-:W-:Y:S01]  /*14800*/  VIADD R5, R0, 0x39 ;  /* 0x0000003900057836 */ /* 0x000fe20000000000 */
[----:B------:R-:W-:Y:S02]  /*14810*/  ISETP.GE.OR P0, PT, R6, R201, !P0 ;  /* 0x000000c90600720c */ /* 0x000fe40004706670 */
[----:B------:R-:W-:Y:S01]  /*14820*/  ISETP.GE.OR P5, PT, R4, R202, !P5 ;  /* 0x000000ca0400720c */ /* 0x000fe20006fa6670 */
[----:B------:R-:W-:Y:S01]  /*14830*/  VIADD R4, R0, 0x38 ;  /* 0x0000003800047836 */ /* 0x000fe20000000000 */
[----:B------:R-:W-:Y:S01]  /*14840*/  FMNMX.FTZ R0, R251, R20, !PT ;  /* 0x00000014fb007209 */ /* 0x000fe20007810000 */
[----:B------:R-:W-:Y:S01]  /*14850*/  IMAD.MOV.U32 R211, RZ, RZ, R10 ;  /* 0x000000ffffd37224 */ /* 0x000fe200078e000a */
[----:B------:R-:W-:-:S02]  /*14860*/  FSEL R10, R226, -INF , !P0 ;  /* 0xff800000e20a7808 */ /* 0x000fc40004000000 */
[----:B------:R-:W-:Y:S02]  /*14870*/  ISETP.GE.AND P0, PT, R3, R198, PT ;  /* 0x000000c60300720c */ /* 0x000fe40003f06270 */
[----:B------:R-:W-:Y:S02]  /*14880*/  FMNMX.FTZ R0, R25, R0, !PT ;  /* 0x0000000019007209 */ /* 0x000fe40007810000 */
[----:B------:R-:W-:Y:S02]  /*14890*/  ISETP.GE.OR P0, PT, R3, R204, !P0 ;  /* 0x000000cc0300720c */ /* 0x000fe40004706670 */
[----:B------:R-:W-:Y:S02]  /*148a0*/  FMNMX.FTZ R0, R23, R0, !PT ;  /* 0x0000000017007209 */ /* 0x000fe40007810000 */
[----:B------:R-:W-:Y:S02]  /*148b0*/  FSEL R24, R217, -INF , !P0 ;  /* 0xff800000d9187808 */ /* 0x000fe40004000000 */
[----:B------:R-:W-:-:S02]  /*148c0*/  ISETP.GE.AND P0, PT, R3, R199, PT ;  /* 0x000000c70300720c */ /* 0x000fc40003f06270 */
[----:B------:R-:W-:Y:S02]  /*148d0*/  FMNMX.FTZ R0, R21, R0, !PT ;  /* 0x0000000015007209 */ /* 0x000fe40007810000 */
[----:B------:R-:W-:Y:S02]  /*148e0*/  ISETP.GE.OR P0, PT, R3, R201, !P0 ;  /* 0x000000c90300720c */ /* 0x000fe40004706670 */
[----:B------:R-:W-:Y:S01]  /*148f0*/  FMNMX.FTZ R0, R18, R0, !PT ;  /* 0x0000000012007209 */ /* 0x000fe20007810000 */
[----:B------:R-:W-:Y:S01]  /*14900*/  IMAD.MOV.U32 R210, RZ, RZ, R9 ;  /* 0x000000ffffd27224 */ /* 0x000fe200078e0009 */
[----:B------:R-:W-:Y:S02]  /*14910*/  FSEL R9, R227, -INF , !P0 ;  /* 0xff800000e3097808 */ /* 0x000fe40004000000 */
[----:B------:R-:W-:Y:S02]  /*14920*/  FMNMX.FTZ R0, R17, R0, !PT ;  /* 0x0000000011007209 */ /* 0x000fe40007810000 */
[----:B------:R-:W-:-:S02]  /*14930*/  ISETP.GE.AND P0, PT, R4, R198, PT ;  /* 0x000000c60400720c */ /* 0x000fc40003f06270 */
[----:B------:R-:W-:Y:S02]  /*14940*/  FMNMX.FTZ R0, R16, R0, !PT ;  /* 0x0000000010007209 */ /* 0x000fe40007810000 */
[----:B------:R-:W-:Y:S02]  /*14950*/  ISETP.GE.OR P0, PT, R4, R204, !P0 ;  /* 0x000000cc0400720c */ /* 0x000fe40004706670 */
[----:B------:R-:W-:Y:S02]  /*14960*/  FMNMX.FTZ R0, R15, R0, !PT ;  /* 0x000000000f007209 */ /* 0x000fe40007810000 */
[----:B------:R-:W-:Y:S02]  /*14970*/  FSEL R22, R184, -INF , !P0 ;  /* 0xff800000b8167808 */ /* 0x000fe40004000000 */
[----:B------:R-:W-:Y:S02]  /*14980*/  ISETP.GE.AND P0, PT, R4, R199, PT ;  /* 0x000000c70400720c */ /* 0x000fe40003f06270 */
[----:B------:R-:W-:-:S02]  /*14990*/  FMNMX.FTZ R0, R14, R0, !PT ;  /* 0x000000000e007209 */ /* 0x000fc40007810000 */
[----:B------:R-:W-:Y:S01]  /*149a0*/  ISETP.GE.OR P0, PT, R4, R201, !P0 ;  /* 0x000000c90400720c */ /* 0x000fe20004706670 */
[----:B------:R-:W-:Y:S01]  /*149b0*/  IMAD.MOV.U32 R188, RZ, RZ, R8 ;  /* 0x000000ffffbc7224 */ /* 0x000fe200078e0008 */
[----:B------:R-:W-:Y:S02]  /*149c0*/  FMNMX.FTZ R0, R13, R0, !PT ;  /* 0x000000000d007209 */ /* 0x000fe40007810000 */
[----:B------:R-:W-:Y:S02]  /*149d0*/  FSEL R8, R222, -INF , !P0 ;  /* 0xff800000de087808 */ /* 0x000fe40004000000 */
[C---:B------:R-:W-:Y:S02]  /*149e0*/  ISETP.GE.AND P0, PT, R5.reuse, R198, PT ;  /* 0x000000c60500720c */ /* 0x040fe40003f06270 */
[----:B------:R-:W-:Y:S02]  /*149f0*/  FMNMX.FTZ R0, R12, R0, !PT ;  /* 0x000000000c007209 */ /* 0x000fe40007810000 */
[----:B------:R-:W-:-:S02]  /*14a00*/  ISETP.GE.OR P0, PT, R5, R204, !P0 ;  /* 0x000000cc0500720c */ /* 0x000fc40004706670 */
[----:B------:R-:W-:Y:S02]  /*14a10*/  FMNMX.FTZ R0, R11, R0, !PT ;  /* 0x000000000b007209 */ /* 0x000fe40007810000 */
[----:B------:R-:W-:Y:S02]  /*14a20*/  LOP3.LUT R2, R2, 0xfffffff7, RZ, 0xc0, !PT ;  /* 0xfffffff702027812 */ /* 0x000fe400078ec0ff */
[----:B------:R-:W-:Y:S02]  /*14a30*/  FSEL R19, R185, -INF , !P0 ;  /* 0xff800000b9137808 */ /* 0x000fe40004000000 */
[----:B------:R-:W-:Y:S02]  /*14a40*/  ISETP.GE.AND P0, PT, R5, R199, PT ;  /* 0x000000c70500720c */ /* 0x000fe40003f06270 */
[----:B------:R-:W-:Y:S02]  /*14a50*/  FMNMX.FTZ R0, R10, R0, !PT ;  /* 0x000000000a007209 */ /* 0x000fe40007810000 */
[----:B------:R-:W-:-:S02]  /*14a60*/  @P4 LOP3.LUT R2, R2, 0x8, RZ, 0xfc, !PT ;  /* 0x0000000802024812 */ /* 0x000fc400078efcff */
[----:B------:R-:W-:Y:S02]  /*14a70*/  ISETP.GE.OR P0, PT, R5, R201, !P0 ;  /* 0x000000c90500720c */ /* 0x000fe40004706670 */
[----:B------:R-:W-:Y:S01]  /*14a80*/  FMNMX.FTZ R0, R9, R0, !PT ;  /* 0x0000000009007209 */ /* 0x000fe20007810000 */
[----:B------:R-:W-:Y:S01]  /*14a90*/  IMAD.MOV.U32 R28, RZ, RZ, R7 ;  /* 0x000000ffff1c7224 */ /* 0x000fe200078e0007 */
[----:B------:R-:W-:Y:S02]  /*14aa0*/  LOP3.LUT R2, R2, 0xfffffffb, RZ, 0xc0, !PT ;  /* 0xfffffffb02027812 */ /* 0x000fe400078ec0ff */
[----:B------:R-:W-:Y:S02]  /*14ab0*/  FSEL R7, R223, -INF , !P0 ;  /* 0xff800000df077808 */ /* 0x000fe40004000000 */
[----:B------:R-:W-:Y:S02]  /*14ac0*/  FMNMX.FTZ R0, R8, R0, !PT ;  /* 0x0000000008007209 */ /* 0x000fe40007810000 */
[----:B------:R-:W-:-:S02]  /*14ad0*/  @P3 LOP3.LUT R2, R2, 0x4, RZ, 0xfc, !PT ;  /* 0x0000000402023812 */ /* 0x000fc400078efcff */
[----:B------:R-:W-:Y:S02]  /*14ae0*/  ISETP.GE.AND P0, PT, R3, R197, PT ;  /* 0x000000c50300720c */ /* 0x000fe40003f06270 */
[----:B------:R-:W-:Y:S02]  /*14af0*/  FMNMX.FTZ R0, R7, R0, !PT ;  /* 0x0000000007007209 */ /* 0x000fe40007810000 */
[C---:B------:R-:W-:Y:S02]  /*14b00*/  ISETP.GE.AND P3, PT, R3.reuse, R196, PT ;  /* 0x000000c40300720c */ /* 0x040fe40003f66270 */
[C---:B------:R-:W-:Y:S02]  /*14b10*/  ISETP.GE.OR P0, PT, R3.reuse, R203, !P0 ;  /* 0x000000cb0300720c */ /* 0x040fe40004706670 */
[----:B------:R-:W-:Y:S02]  /*14b20*/  ISETP.GE.OR P3, PT, R3, R202, !P3 ;  /* 0x000000ca0300720c */ /* 0x000fe40005f66670 */
[----:B------:R-:W1:Y:S02]  /*14b30*/  SHFL.BFLY PT, R3, R0, 0x2, 0x1f ;  /* 0x0c401f0000037f89 */ /* 0x000e6400000e0000 */
[----:B-1----:R-:W-:-:S02]  /*14b40*/  FMNMX.FTZ R3, R0, R3, !PT ;  /* 0x0000000300037209 */ /* 0x002fc40007810000 */
[----:B------:R-:W2:Y:S01]  /*14b50*/  LD.E R0, desc[UR4][R172.64+0xdc] ;  /* 0x0000dc04ac007980 */ /* 0x000ea2000c101900 */
[----:B------:R-:W-:-:S04]  /*14b60*/  LOP3.LUT R2, R2, 0xfffffffd, RZ, 0xc0, !PT ;  /* 0xfffffffd02027812 */ /* 0x000fc800078ec0ff */
[----:B------:R-:W-:-:S04]  /*14b70*/  @P2 LOP3.LUT R2, R2, 0x2, RZ, 0xfc, !PT ;  /* 0x0000000202022812 */ /* 0x000fc800078efcff */
[----:B------:R-:W-:-:S04]  /*14b80*/  LOP3.LUT R2, R2, 0xfffffffe, RZ, 0xc0, !PT ;  /* 0xfffffffe02027812 */ /* 0x000fc800078ec0ff */
[----:B------:R-:W-:-:S04]  /*14b90*/  @P1 LOP3.LUT R2, R2, 0x1, RZ, 0xfc, !PT ;  /* 0x0000000102021812 */ /* 0x000fc800078efcff */
[----:B------:R-:W-:Y:S02]  /*14ba0*/  LOP3.LUT R2, R2, 0xfffffdff, RZ, 0xc0, !PT ;  /* 0xfffffdff02027812 */ /* 0x000fe400078ec0ff */
[----:B------:R-:W-:Y:S02]  /*14bb0*/  ISETP.GE.AND P4, PT, R6, R196, PT ;  /* 0x000000c40600720c */ /* 0x000fe40003f86270 */
[----:B------:R-:W-:Y:S02]  /*14bc0*/  @P6 LOP3.LUT R2, R2, 0x200, RZ, 0xfc, !PT ;  /* 0x0000020002026812 */ /* 0x000fe400078efcff */
[----:B------:R-:W-:Y:S02]  /*14bd0*/  ISETP.GE.OR P4, PT, R6, R202, !P4 ;  /* 0x000000ca0600720c */ /* 0x000fe40006786670 */
[C---:B------:R-:W-:Y:S02]  /*14be0*/  LOP3.LUT P6, RZ, R2.reuse, 0x20, RZ, 0xc0, !PT ;  /* 0x0000002002ff7812 */ /* 0x040fe400078cc0ff */
[----:B------:R-:W-:-:S04]  /*14bf0*/  LOP3.LUT R2, R2, 0xfffffbff, RZ, 0xc0, !PT ;  /* 0xfffffbff02027812 */ /* 0x000fc800078ec0ff */
[----:B------:R-:W-:-:S04]  /*14c00*/  @P5 LOP3.LUT R2, R2, 0x400, RZ, 0xfc, !PT ;  /* 0x0000040002025812 */ /* 0x000fc800078efcff */
[----:B------:R-:W-:-:S04]  /*14c10*/  LOP3.LUT R2, R2, 0xfffff7ff, RZ, 0xc0, !PT ;  /* 0xfffff7ff02027812 */ /* 0x000fc800078ec0ff */
[----:B------:R-:W-:-:S04]  /*14c20*/  @P4 LOP3.LUT R2, R2, 0x800, RZ, 0xfc, !PT ;  /* 0x0000080002024812 */ /* 0x000fc800078efcff */
[----:B------:R-:W-:Y:S02]  /*14c30*/  LOP3.LUT R2, R2, 0xfffffeff, RZ, 0xc0, !PT ;  /* 0xfffffeff02027812 */ /* 0x000fe400078ec0ff */
[----:B------:R-:W-:Y:S02]  /*14c40*/  ISETP.GE.AND P2, PT, R4, R196, PT ;  /* 0x000000c40400720c */ /* 0x000fe40003f46270 */
[----:B------:R-:W-:Y:S02]  /*14c50*/  @P0 LOP3.LUT R2, R2, 0x100, RZ, 0xfc, !PT ;  /* 0x0000010002020812 */ /* 0x000fe400078efcff */
[C---:B------:R-:W-:Y:S02]  /*14c60*/  ISETP.GE.AND P0, PT, R4.reuse, R197, PT ;  /* 0x000000c50400720c */ /* 0x040fe40003f06270 */
[C---:B------:R-:W-:Y:S02]  /*14c70*/  ISETP.GE.OR P2, PT, R4.reuse, R202, !P2 ;  /* 0x000000ca0400720c */ /* 0x040fe40005746670 */
[----:B------:R-:W-:-:S02]  /*14c80*/  ISETP.GE.OR P4, PT, R4, R203, !P0 ;  /* 0x000000cb0400720c */ /* 0x000fc40004786670 */
[----:B------:R-:W1:Y:S01]  /*14c90*/  SHFL.BFLY PT, R4, R3, 0x1, 0x1f ;  /* 0x0c201f0003047f89 */ /* 0x000e6200000e0000 */
[----:B------:R-:W-:-:S04]  /*14ca0*/  ISETP.GE.AND P0, PT, R5, R197, PT ;  /* 0x000000c50500720c */ /* 0x000fc80003f06270 */
[----:B------:R-:W-:Y:S01]  /*14cb0*/  ISETP.GE.OR P5, PT, R5, R203, !P0 ;  /* 0x000000cb0500720c */ /* 0x000fe200047a6670 */
[----:B------:R-:W-:Y:S01]  /*14cc0*/  IMAD.MOV.U32 R33, RZ, RZ, R252 ;  /* 0x000000ffff217224 */ /* 0x000fe200078e00fc */
[----:B-1----:R-:W-:-:S04]  /*14cd0*/  FMNMX.FTZ R103, R3, R4, !PT ;  /* 0x0000000403677209 */ /* 0x002fc80007810000 */
[----:B------:R-:W-:-:S04]  /*14ce0*/  FSETP.NEU.FTZ.AND P0, PT, R103, -INF , PT ;  /* 0xff8000006700780b */ /* 0x000fc80003f1d000 */
[----:B------:R-:W-:-:S05]  /*14cf0*/  FSEL R4, R103, RZ, P0 ;  /* 0x000000ff67047208 */ /* 0x000fca0000000000 */
[----:B------:R-:W-:Y:S01]  /*14d00*/  FADD.FTZ R65, R251, -R4 ;  /* 0x80000004fb417221 */ /* 0x000fe20000010000 */
[----:B------:R1:W-:Y:S04]  /*14d10*/  STL [R1+0x1fc], R200 ;  /* 0x0001fcc801007387 */ /* 0x0003e80000100800 */
[----:B------:R-:W-:Y:S04]  /*14d20*/  STL [R1+0x1f8], R193 ;  /* 0x0001f8c101007387 */ /* 0x000fe80000100800 */
[----:B------:R3:W-:Y:S04]  /*14d30*/  STL.64 [R1+0x1f0], R190 ;  /* 0x0001f0be01007387 */ /* 0x0007e80000100a00 */
[----:B------:R4:W-:Y:S04]  /*14d40*/  STL [R1+0x1ec], R189 ;  /* 0x0001ecbd01007387 */ /* 0x0009e80000100800 */
[----:B------:R-:W-:Y:S04]  /*14d50*/  STL [R1+0x1e8], R175 ;  /* 0x0001e8af01007387 */ /* 0x000fe80000100800 */
[----:B-1----:R-:W2:Y:S01]  /*14d60*/  LDL.LU R200, [R1+0x15c] ;  /* 0x00015c0001c87983 */ /* 0x002ea20000300800 */
[----:B------:R-:W-:-:S02]  /*14d70*/  ISETP.GE.AND P1, PT, R5, R196, PT ;  /* 0x000000c40500720c */ /* 0x000fc40003f26270 */
[----:B------:R-:W-:Y:S02]  /*14d80*/  FSEL R6, R186, -INF , !P4 ;  /* 0xff800000ba067808 */ /* 0x000fe40006000000 */
[----:B------:R-:W-:Y:S02]  /*14d90*/  ISETP.GE.OR P1, PT, R5, R202, !P1 ;  /* 0x000000ca0500720c */ /* 0x000fe40004f26670 */
[----:B------:R-:W-:Y:S01]  /*14da0*/  FSEL R5, R187, -INF , !P5 ;  /* 0xff800000bb057808 */ /* 0x000fe20006800000 */
[----:B---3--:R-:W3:Y:S04]  /*14db0*/  LDL.LU.64 R190, [R1+0x10] ;  /* 0x0000100001be7983 */ /* 0x008ee80000300a00 */
[----:B----4-:R-:W4:Y:S01]  /*14dc0*/  LDL R189, [R1+0x14c] ;  /* 0x00014c0001bd7983 */ /* 0x010f220000100800 */
[----:B--2---:R-:W-:-:S05]  /*14dd0*/  FMUL.FTZ R3, R0, R103 ;  /* 0x0000006700037220 */ /* 0x004fca0000410000 */
        /* <DEDUP_REMOVED lines=32> */
[----:B------:R-:W-:-:S05]  /*14fe0*/  FMNMX.FTZ R3, R19, R3, !PT ;  /* 0x0000000313037209 */ /* 0x000fca0007810000 */
[----:B------:R-:W1:Y:S02]  /*14ff0*/  SHFL.BFLY PT, R4, R3, 0x2, 0x1f ;  /* 0x0c401f0003047f89 */ /* 0x000e6400000e0000 */
[----:B-1----:R-:W-:-:S05]  /*15000*/  FMNMX.FTZ R3, R3, R4, !PT ;  /* 0x0000000403037209 */ /* 0x002fca0007810000 */
[----:B------:R-:W1:Y:S02]  /*15010*/  SHFL.BFLY PT, R4, R3, 0x1, 0x1f ;  /* 0x0c201f0003047f89 */ /* 0x000e6400000e0000 */
[----:B-1----:R-:W-:-:S04]  /*15020*/  FMNMX.FTZ R102, R3, R4, !PT ;  /* 0x0000000403667209 */ /* 0x002fc80007810000 */
        /* <DEDUP_REMOVED lines=33> */
[----:B------:R1:W-:Y:S01]  /*15240*/  MUFU.EX2 R39, R4 ;  /* 0x0000000400277308 */ /* 0x0003e20000000800 */
[----:B------:R-:W-:Y:S04]  /*15250*/  STL [R1+0x210], R198 ;  /* 0x000210c601007387 */ /* 0x000fe80000100800 */
[----:B------:R-:W-:Y:S01]  /*15260*/  STL [R1+0x214], R204 ;  /* 0x000214cc01007387 */ /* 0x000fe20000100800 */
[----:B-1----:R-:W-:Y:S02]  /*15270*/  FMNMX.FTZ R4, R48, R3, !PT ;  /* 0x0000000330047209 */ /* 0x002fe40007810000 */
[----:B------:R-:W1:Y:S01]  /*15280*/  MUFU.EX2 R3, R8 ;  /* 0x0000000800037308 */ /* 0x000e620000000800 */
[----:B------:R-:W-:Y:S04]  /*15290*/  STL [R1+0x218], R199 ;  /* 0x000218c701007387 */ /* 0x000fe80000100800 */
[----:B------:R-:W-:Y:S04]  /*152a0*/  STL [R1+0x21c], R201 ;  /* 0x00021cc901007387 */ /* 0x000fe80000100800 */
[----:B------:R-:W-:Y:S04]  /*152b0*/  STL [R1+0x224], R172 ;  /* 0x000224ac01007387 */ /* 0x000fe80000100800 */
[----:B------:R-:W-:Y:S04]  /*152c0*/  STL [R1+0x220], R173 ;  /* 0x000220ad01007387 */ /* 0x000fe80000100800 */
[----:B------:R-:W-:Y:S01]  /*152d0*/  STL [R1+0x228], R197 ;  /* 0x000228c501007387 */ /* 0x000fe20000100800 */
[-C--:B-1----:R-:W-:Y:S01]  /*152e0*/  FMUL.FTZ R9, R168, R3.reuse ;  /* 0x00000003a8097220 */ /* 0x082fe20000410000 */
[----:B------:R-:W-:-:S02]  /*152f0*/  FMUL.FTZ R8, R169, R3 ;  /* 0x00000003a9087220 */ /* 0x000fc40000410000 */
[----:B------:R-:W-:Y:S04]  /*15300*/  STL [R1+0x22c], R203 ;  /* 0x00022ccb01007387 */ /* 0x000fe80000100800 */
[----:B------:R-:W-:Y:S01]  /*15310*/  STL [R1+0x230], R196 ;  /* 0x000230c401007387 */ /* 0x000fe20000100800 */
[----:B------:R-:W-:-:S03]  /*15320*/  FMUL.FTZ R10, R164, R3 ;  /* 0x00000003a40a7220 */ /* 0x000fc60000410000 */
[----:B------:R-:W-:Y:S04]  /*15330*/  STL [R1+0x234], R202 ;  /* 0x000234ca01007387 */ /* 0x000fe80000100800 */
[----:B------:R-:W-:Y:S04]  /*15340*/  STL [R1+0x238], R103 ;  /* 0x0002386701007387 */ /* 0x000fe80000100800 */
[----:B------:R-:W-:Y:S04]  /*15350*/  STL [R1+0x23c], R102 ;  /* 0x00023c6601007387 */ /* 0x000fe80000100800 */
[----:B------:R1:W-:Y:S04]  /*15360*/  STL [R1+0x40], R9 ;  /* 0x0000400901007387 */ /* 0x0003e80000100800 */
[----:B------:R2:W-:Y:S04]  /*15370*/  STL [R1+0x44], R8 ;  /* 0x0000440801007387 */ /* 0x0005e80000100800 */
[----:B------:R3:W-:Y:S01]  /*15380*/  STL [R1+0x50], R10 ;  /* 0x0000500a01007387 */ /* 0x0007e20000100800 */
[-C--:B-1----:R-:W-:Y:S01]  /*15390*/  FMUL.FTZ R9, R165, R3.reuse ;  /* 0x00000003a5097220 */ /* 0x082fe20000410000 */
[----:B--2---:R-:W-:-:S04]  /*153a0*/  FMUL.FTZ R8, R160, R3 ;  /* 0x00000003a0087220 */ /* 0x004fc80000410000 */
[----:B------:R1:W-:Y:S01]  /*153b0*/  STL [R1+0x54], R9 ;  /* 0x0000540901007387 */ /* 0x0003e20000100800 */
[----:B---3--:R-:W-:-:S03]  /*153c0*/  FMUL.FTZ R10, R161, R3 ;  /* 0x00000003a10a7220 */ /* 0x008fc60000410000 */
[----:B------:R2:W-:Y:S04]  /*153d0*/  STL [R1+0x60], R8 ;  /* 0x0000600801007387 */ /* 0x0005e80000100800 */
[----:B------:R-:W-:Y:S01]  /*153e0*/  STL [R1+0x64], R10 ;  /* 0x0000640a01007387 */ /* 0x000fe20000100800 */
[-C--:B-1----:R-:W-:Y:S01]  /*153f0*/  FMUL.FTZ R9, R156, R3.reuse ;  /* 0x000000039c097220 */ /* 0x082fe20000410000 */
[----:B--2---:R-:W-:-:S04]  /*15400*/  FMUL.FTZ R8, R157, R3 ;  /* 0x000000039d087220 */ /* 0x004fc80000410000 */
[----:B------:R-:W-:Y:S04]  /*15410*/  STL [R1+0x80], R9 ;  /* 0x0000800901007387 */ /* 0x000fe80000100800 */
[----:B------:R1:W-:Y:S02]  /*15420*/  STL [R1+0x84], R8 ;  /* 0x0000840801007387 */ /* 0x0003e40000100800 */
[----:B-1----:R-:W-:-:S05]  /*15430*/  FMUL.FTZ R8, R144, R3 ;  /* 0x0000000390087220 */ /* 0x002fca0000410000 */
[----:B------:R-:W-:Y:S04]  /*15440*/  STL [R1+0xb0], R8 ;  /* 0x0000b00801007387 */ /* 0x000fe80000100800 */
[----:B------:R-:W2:Y:S01]  /*15450*/  LDL.LU R175, [R1+0x16c] ;  /* 0x00016c0001af7983 */ /* 0x000ea20000300800 */
[----:B------:R-:W-:-:S04]  /*15460*/  LOP3.LUT R2, R2, 0xffffefff, RZ, 0xc0, !PT ;  /* 0xffffefff02027812 */ /* 0x000fc800078ec0ff */
[----:B------:R-:W-:-:S04]  /*15470*/  @P3 LOP3.LUT R2, R2, 0x1000, RZ, 0xfc, !PT ;  /* 0x0000100002023812 */ /* 0x000fc800078efcff */
[----:B------:R-:W-:Y:S02]  /*15480*/  LOP3.LUT P3, RZ, R2, 0x100, RZ, 0xc0, !PT ;  /* 0x0000010002ff7812 */ /* 0x000fe4000786c0ff */
[----:B------:R-:W-:Y:S02]  /*15490*/  FMNMX.FTZ R4, R47, R4, !PT ;  /* 0x000000042f047209 */ /* 0x000fe40007810000 */
[----:B------:R-:W-:Y:S01]  /*154a0*/  FSEL R7, R219, -INF , !P3 ;  /* 0xff800000db077808 */ /* 0x000fe20005800000 */
[----:B------:R-:W-:-:S03]  /*154b0*/  FMUL.FTZ R102, R145, R3 ;  /* 0x0000000391667220 */ /* 0x000fc60000410000 */
[----:B------:R-:W-:Y:S01]  /*154c0*/  FMNMX.FTZ R4, R7, R4, !PT ;  /* 0x0000000407047209 */ /* 0x000fe20007810000 */
[-C--:B------:R-:W-:Y:S01]  /*154d0*/  FMUL.FTZ R196, R140, R3.reuse ;  /* 0x000000038cc47220 */ /* 0x080fe20000410000 */
[-C--:B------:R-:W-:Y:S02]  /*154e0*/  FMUL.FTZ R203, R141, R3.reuse ;  /* 0x000000038dcb7220 */ /* 0x080fe40000410000 */
[----:B------:R-:W-:Y:S01]  /*154f0*/  FMNMX.FTZ R4, R6, R4, !PT ;  /* 0x0000000406047209 */ /* 0x000fe20007810000 */
[-C--:B------:R-:W-:Y:S01]  /*15500*/  FMUL.FTZ R173, R68, R3.reuse ;  /* 0x0000000344ad7220 */ /* 0x080fe20000410000 */
[----:B------:R-:W-:Y:S02]  /*15510*/  STL [R1+0x240], R102 ;  /* 0x0002406601007387 */ /* 0x000fe40000100800 */
[----:B------:R-:W-:Y:S01]  /*15520*/  FMNMX.FTZ R4, R5, R4, !PT ;  /* 0x0000000405047209 */ /* 0x000fe20007810000 */
[----:B------:R-:W-:Y:S01]  /*15530*/  FFMA.FTZ R179, R200, R3, R39 ;  /* 0x00000003c8b37223 */ /* 0x000fe20000010027 */
[----:B------:R-:W-:Y:S01]  /*15540*/  STL [R1+0x244], R196 ;  /* 0x000244c401007387 */ /* 0x000fe20000100800 */
[----:B------:R-:W-:-:S02]  /*15550*/  IMAD.MOV.U32 R200, RZ, RZ, R206 ;  /* 0x000000ffffc87224 */ /* 0x000fc400078e00ce */
[-C--:B------:R-:W-:Y:S01]  /*15560*/  FMUL.FTZ R172, R152, R3.reuse ;  /* 0x0000000398ac7220 */ /* 0x080fe20000410000 */
[----:B------:R-:W-:Y:S01]  /*15570*/  IMAD.MOV.U32 R193, RZ, RZ, R207 ;  /* 0x000000ffffc17224 */ /* 0x000fe200078e00cf */
[----:B------:R1:W-:Y:S01]  /*15580*/  STL [R1+0x248], R203 ;  /* 0x000248cb01007387 */ /* 0x0003e20000100800 */
[-C--:B------:R-:W-:Y:S01]  /*15590*/  FMUL.FTZ R103, R153, R3.reuse ;  /* 0x0000000399677220 */ /* 0x080fe20000410000 */
[-C--:B------:R-:W-:Y:S01]  /*155a0*/  FMUL.FTZ R246, R148, R3.reuse ;  /* 0x0000000394f67220 */ /* 0x080fe20000410000 */
[-C--:B------:R-:W-:Y:S01]  /*155b0*/  FMUL.FTZ R243, R149, R3.reuse ;  /* 0x0000000395f37220 */ /* 0x080fe20000410000 */
[----:B------:R3:W-:Y:S01]  /*155c0*/  STL [R1+0x24c], R173 ;  /* 0x00024cad01007387 */ /* 0x0007e20000100800 */
[-C--:B------:R-:W-:Y:S01]  /*155d0*/  FMUL.FTZ R201, R69, R3.reuse ;  /* 0x0000000345c97220 */ /* 0x080fe20000410000 */
[-C--:B------:R-:W-:Y:S01]  /*155e0*/  FMUL.FTZ R204, R80, R3.reuse ;  /* 0x0000000350cc7220 */ /* 0x080fe20000410000 */
[-C--:B------:R-:W-:Y:S01]  /*155f0*/  FMUL.FTZ R198, R81, R3.reuse ;  /* 0x0000000351c67220 */ /* 0x080fe20000410000 */
[-C--:B------:R-:W-:Y:S01]  /*15600*/  FMUL.FTZ R207, R84, R3.reuse ;  /* 0x0000000354cf7220 */ /* 0x080fe20000410000 */
[-C--:B------:R-:W-:Y:S01]  /*15610*/  FMUL.FTZ R206, R85, R3.reuse ;  /* 0x0000000355ce7220 */ /* 0x080fe20000410000 */
[-C--:B-1----:R-:W-:Y:S01]  /*15620*/  FMUL.FTZ R203, R97, R3.reuse ;  /* 0x0000000361cb7220 */ /* 0x082fe20000410000 */
[----:B---3--:R-:W-:-:S02]  /*15630*/  FMUL.FTZ R173, R96, R3 ;  /* 0x0000000360ad7220 */ /* 0x008fc40000410000 */
        /* <DEDUP_REMOVED lines=8> */
[----:B------:R-:W-:Y:S01]  /*156c0*/  FSEL R3, R3, RZ, P0 ;  /* 0x000000ff03037208 */ /* 0x000fe20000000000 */
[----:B------:R-:W-:Y:S04]  /*156d0*/  STL [R1+0x250], R201 ;  /* 0x000250c901007387 */ /* 0x000fe80000100800 */
        /* <DEDUP_REMOVED lines=16> */
[----:B------:R-:W-:Y:S01]  /*157e0*/  STL [R1+0x254], R204 ;  /* 0x000254cc01007387 */ /* 0x000fe20000100800 */
[----:B------:R-:W-:-:S03]  /*157f0*/  FMUL.FTZ R3, R0, R8 ;  /* 0x0000000800037220 */ /* 0x000fc60000410000 */
[----:B------:R-:W-:Y:S04]  /*15800*/  STL [R1+0x258], R198 ;  /* 0x000258c601007387 */ /* 0x000fe80000100800 */
[----:B------:R-:W-:Y:S01]  /*15810*/  STL [R1+0x25c], R207 ;  /* 0x00025ccf01007387 */ /* 0x000fe20000100800 */
[----:B------:R-:W-:Y:S03]  /*15820*/  MUFU.EX2 R4, R4 ;  /* 0x0000000400047308 */ /* 0x000fe60000000800 */
[----:B------:R-:W3:Y:S05]  /*15830*/  LDL.LU R251, [R1+0x170] ;  /* 0x0001700001fb7983 */ /* 0x000eea0000300800 */
[----:B------:R-:W2:Y:S01]  /*15840*/  MUFU.EX2 R3, R3 ;  /* 0x0000000300037308 */ /* 0x000ea20000000800 */
[----:B------:R-:W-:-:S02]  /*15850*/  IMAD.MOV.U32 R165, RZ, RZ, R193 ;  /* 0x000000ffffa57224 */ /* 0x000fc400078e00c1 */
[----:B------:R-:W-:Y:S02]  /*15860*/  IMAD.MOV.U32 R102, RZ, RZ, R32 ;  /* 0x000000ffff667224 */ /* 0x000fe400078e0020 */
[----:B------:R-:W-:Y:S02]  /*15870*/  IMAD.MOV.U32 R193, RZ, RZ, R33 ;  /* 0x000000ffffc17224 */ /* 0x000fe400078e0021 */
[----:B------:R-:W-:Y:S02]  /*15880*/  IMAD.MOV.U32 R196, RZ, RZ, R30 ;  /* 0x000000ffffc47224 */ /* 0x000fe400078e001e */
[----:B------:R-:W-:Y:S02]  /*15890*/  IMAD.MOV.U32 R197, RZ, RZ, R31 ;  /* 0x000000ffffc57224 */ /* 0x000fe400078e001f */
[----:B------:R-:W-:Y:S02]  /*158a0*/  IMAD.MOV.U32 R199, RZ, RZ, R28 ;  /* 0x000000ffffc77224 */ /* 0x000fe400078e001c */
[----:B------:R-:W-:Y:S01]  /*158b0*/  IMAD.MOV.U32 R202, RZ, RZ, R29 ;  /* 0x000000ffffca7224 */ /* 0x000fe200078e001d */
[----:B------:R-:W-:-:S02]  /*158c0*/  FSEL R60, R228, -INF , !P6 ;  /* 0xff800000e43c7808 */ /* 0x000fc40007000000 */
[----:B------:R-:W-:-:S04]  /*158d0*/  LOP3.LUT P6, RZ, R2, 0x2, RZ, 0xc0, !PT ;  /* 0x0000000202ff7812 */ /* 0x000fc800078cc0ff */
[----:B------:R-:W-:Y:S01]  /*158e0*/  FSEL R22, R232, -INF , !P6 ;  /* 0xff800000e8167808 */ /* 0x000fe20007000000 */
[----:B------:R-:W-:Y:S02]  /*158f0*/  IMAD.MOV.U32 R232, RZ, RZ, R200 ;  /* 0x000000ffffe87224 */ /* 0x000fe400078e00c8 */
[----:B------:R-:W-:Y:S01]  /*15900*/  IMAD.MOV.U32 R200, RZ, RZ, R188 ;  /* 0x000000ffffc87224 */ /* 0x000fe200078e00bc */
[C---:B------:R-:W-:Y:S01]  /*15910*/  LOP3.LUT P3, RZ, R2.reuse, 0x10, RZ, 0xc0, !PT ;  /* 0x0000001002ff7812 */ /* 0x040fe2000786c0ff */
[----:B--2---:R-:W-:Y:S02]  /*15920*/  FFMA.FTZ R6, R175, R3, R4 ;  /* 0x00000003af067223 */ /* 0x004fe40000010004 */
[----:B------:R-:W2:Y:S04]  /*15930*/  LDL.LU R175, [R1+0xe8] ;  /* 0x0000e80001af7983 */ /* 0x000ea80000300800 */
[----:B------:R-:W4:Y:S04]  /*15940*/  LDL.64 R32, [R1+0x160] ;  /* 0x0001600001207983 */ /* 0x000f280000100a00 */
[----:B------:R-:W4:Y:S04]  /*15950*/  LDL.LU.64 R30, [R1+0x110] ;  /* 0x00011000011e7983 */ /* 0x000f280000300a00 */
[----:B------:R-:W4:Y:S04]  /*15960*/  LDL.LU.64 R28, [R1+0x38] ;  /* 0x00003800011c7983 */ /* 0x000f280000300a00 */
[----:B------:R-:W4:Y:S01]  /*15970*/  LDL R188, [R1+0x4] ;  /* 0x0000040001bc7983 */ /* 0x000f220000100800 */
[----:B------:R-:W-:-:S02]  /*15980*/  LOP3.LUT P4, RZ, R2, 0x8, RZ, 0xc0, !PT ;  /* 0x0000000802ff7812 */ /* 0x000fc4000788c0ff */
[----:B------:R-:W-:Y:S02]  /*15990*/  LOP3.LUT P5, RZ, R2, 0x4, RZ, 0xc0, !PT ;  /* 0x0000000402ff7812 */ /* 0x000fe400078ac0ff */
[----:B------:R-:W-:Y:S02]  /*159a0*/  FSEL R25, R229, -INF , !P3 ;  /* 0xff800000e5197808 */ /* 0x000fe40005800000 */
[----:B------:R-:W-:Y:S02]  /*159b0*/  FSEL R24, R236, -INF , !P4 ;  /* 0xff800000ec187808 */ /* 0x000fe40006000000 */
[----:B------:R-:W-:Y:S02]  /*159c0*/  FSEL R23, R237, -INF , !P5 ;  /* 0xff800000ed177808 */ /* 0x000fe40006800000 */
[C---:B------:R-:W-:Y:S02]  /*159d0*/  LOP3.LUT P0, RZ, R2.reuse, 0x1, RZ, 0xc0, !PT ;  /* 0x0000000102ff7812 */ /* 0x040fe4000780c0ff */
[----:B------:R-:W-:-:S02]  /*159e0*/  LOP3.LUT P3, RZ, R2, 0x1000, RZ, 0xc0, !PT ;  /* 0x0000100002ff7812 */ /* 0x000fc4000786c0ff */
[C---:B------:R-:W-:Y:S02]  /*159f0*/  LOP3.LUT P4, RZ, R2.reuse, 0x800, RZ, 0xc0, !PT ;  /* 0x0000080002ff7812 */ /* 0x040fe4000788c0ff */
[C---:B------:R-:W-:Y:S02]  /*15a00*/  LOP3.LUT P5, RZ, R2.reuse, 0x400, RZ, 0xc0, !PT ;  /* 0x0000040002ff7812 */ /* 0x040fe400078ac0ff */
[----:B------:R-:W-:Y:S02]  /*15a10*/  LOP3.LUT P6, RZ, R2, 0x200, RZ, 0xc0, !PT ;  /* 0x0000020002ff7812 */ /* 0x000fe400078cc0ff */
        /* <DEDUP_REMOVED lines=15> */
[----:B------:R-:W-:Y:S02]  /*15b10*/  FMNMX.FTZ R5, R19, R2, !PT ;  /* 0x0000000213057209 */ /* 0x000fe40007810000 */
[----:B------:R-:W1:Y:S01]  /*15b20*/  MUFU.EX2 R2, R9 ;  /* 0x0000000900027308 */ /* 0x000e620000000800 */
[----:B------:R-:W-:Y:S02]  /*15b30*/  FSEL R17, R225, -INF , !P3 ;  /* 0xff800000e1117808 */ /* 0x000fe40005800000 */
[----:B------:R-:W-:Y:S02]  /*15b40*/  FMNMX.FTZ R5, R18, R5, !PT ;  /* 0x0000000512057209 */ /* 0x000fe40007810000 */
[----:B------:R-:W-:-:S02]  /*15b50*/  FSEL R16, R220, -INF , !P2 ;  /* 0xff800000dc107808 */ /* 0x000fc40005000000 */
[----:B------:R-:W-:Y:S02]  /*15b60*/  FMNMX.FTZ R5, R17, R5, !PT ;  /* 0x0000000511057209 */ /* 0x000fe40007810000 */
[----:B------:R-:W-:Y:S02]  /*15b70*/  FSEL R15, R221, -INF , !P1 ;  /* 0xff800000dd0f7808 */ /* 0x000fe40004800000 */
[----:B------:R-:W-:-:S04]  /*15b80*/  FMNMX.FTZ R5, R16, R5, !PT ;  /* 0x0000000510057209 */ /* 0x000fc80007810000 */
[----:B------:R-:W-:Y:S01]  /*15b90*/  FMNMX.FTZ R5, R15, R5, !PT ;  /* 0x000000050f057209 */ /* 0x000fe20007810000 */
[C---:B-1----:R-:W-:Y:S01]  /*15ba0*/  FADD.FTZ R27, R2.reuse, R6 ;  /* 0x00000006021b7221 */ /* 0x042fe20000010000 */
[----:B------:R-:W-:-:S03]  /*15bb0*/  F2FP.BF16.F32.PACK_AB R51, R2, R4 ;  /* 0x000000040233723e */ /* 0x000fc600000010ff */
[----:B------:R-:W1:Y:S02]  /*15bc0*/  SHFL.BFLY PT, R2, R5, 0x2, 0x1f ;  /* 0x0c401f0005027f89 */ /* 0x000e6400000e0000 */
[----:B-1----:R-:W-:-:S05]  /*15bd0*/  FMNMX.FTZ R2, R5, R2, !PT ;  /* 0x0000000205027209 */ /* 0x002fca0007810000 */
[----:B------:R-:W1:Y:S01]  /*15be0*/  SHFL.BFLY PT, R4, R2, 0x1, 0x1f ;  /* 0x0c201f0002047f89 */ /* 0x000e6200000e0000 */
[----:B------:R-:W-:Y:S08]  /*15bf0*/  MUFU.EX2 R14, R11 ;  /* 0x0000000b000e7308 */ /* 0x000ff00000000800 */
[----:B------:R3:W-:Y:S01]  /*15c00*/  MUFU.EX2 R11, R26 ;  /* 0x0000001a000b7308 */ /* 0x0007e20000000800 */
[----:B-1----:R-:W-:-:S04]  /*15c10*/  FMNMX.FTZ R100, R2, R4, !PT ;  /* 0x0000000402647209 */ /* 0x002fc80007810000 */
[----:B------:R-:W-:-:S04]  /*15c20*/  FSETP.NEU.FTZ.AND P0, PT, R100, -INF , PT ;  /* 0xff8000006400780b */ /* 0x000fc80003f1d000 */
[----:B------:R-:W-:-:S05]  /*15c30*/  FSEL R2, R100, RZ, P0 ;  /* 0x000000ff64027208 */ /* 0x000fca0000000000 */
[----:B---3--:R-:W-:Y:S01]  /*15c40*/  FADD.FTZ R26, R250, -R2 ;  /* 0x80000002fa1a7221 */ /* 0x008fe20000010000 */
[----:B------:R-:W-:-:S05]  /*15c50*/  FMUL.FTZ R2, R0, R100 ;  /* 0x0000006400027220 */ /* 0x000fca0000410000 */
[----:B------:R-:W-:-:S05]  /*15c60*/  FSEL R2, R2, RZ, P0 ;  /* 0x000000ff02027208 */ /* 0x000fca0000000000 */
[----:B------:R-:W-:-:S04]  /*15c70*/  FFMA.FTZ R4, R61, R0, -R2 ;  /* 0x000000003d047223 */ /* 0x000fc80000010802 */
[----:B------:R1:W-:Y:S01]  /*15c80*/  MUFU.EX2 R8, R4 ;  /* 0x0000000400087308 */ /* 0x0003e20000000800 */
[-CC-:B------:R-:W-:Y:S01]  /*15c90*/  FFMA.FTZ R7, R62, R0.reuse, -R2.reuse ;  /* 0x000000003e077223 */ /* 0x180fe20000010802 */
[-CC-:B------:R-:W-:Y:S01]  /*15ca0*/  FFMA.FTZ R6, R63, R0.reuse, -R2.reuse ;  /* 0x000000003f067223 */ /* 0x180fe20000010802 */
[----:B------:R-:W-:Y:S01]  /*15cb0*/  FFMA.FTZ R5, R64, R0, -R2 ;  /* 0x0000000040057223 */ /* 0x000fe20000010802 */
[----:B-1----:R-:W-:-:S04]  /*15cc0*/  FMUL.FTZ R4, R0, R26 ;  /* 0x0000001a00047220 */ /* 0x002fc80000410000 */
[----:B------:R-:W-:Y:S08]  /*15cd0*/  MUFU.EX2 R7, R7 ;  /* 0x0000000700077308 */ /* 0x000ff00000000800 */
[----:B------:R-:W1:Y:S01]  /*15ce0*/  MUFU.EX2 R4, R4 ;  /* 0x0000000400047308 */ /* 0x000e620000000800 */
[----:B------:R-:W-:-:S07]  /*15cf0*/  FFMA.FTZ R26, R60, R0, -R2 ;  /* 0x000000003c1a7223 */ /* 0x000fce0000010802 */
[----:B------:R-:W3:Y:S08]  /*15d00*/  MUFU.EX2 R13, R10 ;  /* 0x0000000a000d7308 */ /* 0x000ef00000000800 */
[----:B------:R-:W3:Y:S01]  /*15d10*/  MUFU.EX2 R6, R6 ;  /* 0x0000000600067308 */ /* 0x000ee20000000800 */
[-CC-:B------:R-:W-:Y:S01]  /*15d20*/  FFMA.FTZ R25, R25, R0.reuse, -R2.reuse ;  /* 0x0000000019197223 */ /* 0x180fe20000010802 */
[-CC-:B------:R-:W-:Y:S01]  /*15d30*/  FFMA.FTZ R24, R24, R0.reuse, -R2.reuse ;  /* 0x0000000018187223 */ /* 0x180fe20000010802 */
[----:B------:R-:W-:-:S05]  /*15d40*/  FFMA.FTZ R23, R23, R0, -R2 ;  /* 0x0000000017177223 */ /* 0x000fca0000010802 */
[----:B------:R-:W3:Y:S01]  /*15d50*/  MUFU.EX2 R12, R12 ;  /* 0x0000000c000c7308 */ /* 0x000ee20000000800 */
[-CC-:B------:R-:W-:Y:S01]  /*15d60*/  FFMA.FTZ R38, R18, R0.reuse, -R2.reuse ;  /* 0x0000000012267223 */ /* 0x180fe20000010802 */
[-CC-:B------:R-:W-:Y:S01]  /*15d70*/  FFMA.FTZ R41, R17, R0.reuse, -R2.reuse ;  /* 0x0000000011297223 */ /* 0x180fe20000010802 */
[-CC-:B------:R-:W-:Y:S01]  /*15d80*/  FFMA.FTZ R43, R16, R0.reuse, -R2.reuse ;  /* 0x00000000102b7223 */ /* 0x180fe20000010802 */
[----:B------:R-:W-:-:S04]  /*15d90*/  FFMA.FTZ R44, R15, R0, -R2 ;  /* 0x000000000f2c7223 */ /* 0x000fc80000010802 */
[----:B------:R1:W-:Y:S01]  /*15da0*/  MUFU.EX2 R10, R36 ;  /* 0x00000024000a7308 */ /* 0x0003e20000000800 */
[----:B------:R-:W-:-:S07]  /*15db0*/  FMUL.FTZ R52, R0, R65 ;  /* 0x0000004100347220 */ /* 0x000fce0000410000 */
[----:B------:R-:W3:Y:S01]  /*15dc0*/  MUFU.EX2 R5, R5 ;  /* 0x0000000500057308 */ /* 0x000ee20000000800 */
[-CC-:B-1----:R-:W-:Y:S01]  /*15dd0*/  FFMA.FTZ R36, R22, R0.reuse, -R2.reuse ;  /* 0x0000000016247223 */ /* 0x182fe20000010802 */
[----:B------:R-:W-:-:S06]  /*15de0*/  FFMA.FTZ R22, R21, R0, -R2 ;  /* 0x0000000015167223 */ /* 0x000fcc0000010802 */
[----:B------:R1:W-:Y:S08]  /*15df0*/  MUFU.EX2 R9, R37 ;  /* 0x0000002500097308 */ /* 0x0003f00000000800 */
[----:B------:R3:W2:Y:S01]  /*15e00*/  MUFU.EX2 R21, R26 ;  /* 0x0000001a00157308 */ /* 0x0006a20000000800 */
[----:B-1----:R-:W-:-:S07]  /*15e10*/  FFMA.FTZ R37, R19, R0, -R2 ;  /* 0x0000000013257223 */ /* 0x002fce0000010802 */
[----:B------:R-:W1:Y:S01]  /*15e20*/  MUFU.EX2 R15, R25 ;  /* 0x00000019000f7308 */ /* 0x000e620000000800 */
[----:B---3--:R-:W-:Y:S01]  /*15e30*/  FFMA.FTZ R26, R20, R0, -R2 ;  /* 0x00000000141a7223 */ /* 0x008fe20000010802 */
[----:B------:R-:W-:Y:S01]  /*15e40*/  FFMA.FTZ R0, R251, R4, R8 ;  /* 0x00000004fb007223 */ /* 0x000fe20000010008 */
[----:B------:R-:W-:-:S03]  /*15e50*/  FADD.FTZ R2, R14, R27 ;  /* 0x0000001b0e027221 */ /* 0x000fc60000010000 */
[----:B------:R-:W-:Y:S01]  /*15e60*/  FADD.FTZ R0, R7, R0 ;  /* 0x0000000007007221 */ /* 0x000fe20000010000 */
[----:B------:R-:W-:-:S03]  /*15e70*/  FADD.FTZ R2, R13, R2 ;  /* 0x000000020d027221 */ /* 0x000fc60000010000 */
[----:B------:R-:W-:Y:S01]  /*15e80*/  FADD.FTZ R0, R6, R0 ;  /* 0x0000000006007221 */ /* 0x000fe20000010000 */
[----:B------:R-:W-:-:S03]  /*15e90*/  FADD.FTZ R2, R12, R2 ;  /* 0x000000020c027221 */ /* 0x000fc60000010000 */
[----:B------:R-:W-:Y:S01]  /*15ea0*/  FADD.FTZ R0, R5, R0 ;  /* 0x0000000005007221 */ /* 0x000fe20000010000 */
[----:B------:R-:W-:Y:S01]  /*15eb0*/  FADD.FTZ R2, R11, R2 ;  /* 0x000000020b027221 */ /* 0x000fe20000010000 */
[----:B------:R-:W-:Y:S02]  /*15ec0*/  F2FP.BF16.F32.PACK_AB R219, R5, R6 ;  /* 0x0000000605db723e */ /* 0x000fe400000010ff */
[----:B--2---:R-:W-:Y:S01]  /*15ed0*/  FADD.FTZ R0, R21, R0 ;  /* 0x0000000015007221 */ /* 0x004fe20000010000 */
[----:B------:R-:W-:Y:S01]  /*15ee0*/  FADD.FTZ R5, R10, R2 ;  /* 0x000000020a057221 */ /* 0x000fe20000010000 */
[----:B------:R-:W-:Y:S02]  /*15ef0*/  F2FP.BF16.F32.PACK_AB R217, R7, R8 ;  /* 0x0000000807d9723e */ /* 0x000fe400000010ff */
[----:B-1----:R-:W-:Y:S01]  /*15f00*/  FADD.FTZ R2, R15, R0 ;  /* 0x000000000f027221 */ /* 0x002fe20000010000 */
[----:B------:R-:W-:Y:S01]  /*15f10*/  VIADD R0, R175, 0xffffffff ;  /* 0xffffffffaf007836 */ /* 0x000fe20000000000 */
[----:B------:R-:W1:Y:S04]  /*15f20*/  MUFU.EX2 R7, R24 ;  /* 0x0000001800077308 */ /* 0x000e680000000800 */
[----:B----4-:R-:W-:-:S04]  /*15f30*/  LOP3.LUT R224, R33, R0, RZ, 0x3c, !PT ;  /* 0x0000000021e07212 */ /* 0x010fc800078e3cff */
[----:B------:R-:W2:Y:S01]  /*15f40*/  MUFU.EX2 R6, R23 ;  /* 0x0000001700067308 */ /* 0x000ea20000000800 */
[----:B------:R-:W-:-:S05]  /*15f50*/  LOP3.LUT R0, R224, R191, RZ, 0x3c, !PT ;  /* 0x000000bfe0007212 */ /* 0x000fca00078e3cff */
[----:B------:R-:W-:-:S04]  /*15f60*/  IMAD.WIDE.U32 R62, R0, -0x326172a9, RZ ;  /* 0xcd9e8d57003e7825 */ /* 0x000fc800078e00ff */
[----:B-1----:R-:W-:Y:S01]  /*15f70*/  FADD.FTZ R2, R7, R2 ;  /* 0x0000000207027221 */ /* 0x002fe20000010000 */
[----:B------:R-:W-:-:S03]  /*15f80*/  LOP3.LUT R0, R63, R232, R30, 0x96, !PT ;  /* 0x000000e83f007212 */ /* 0x000fc600078e961e */
[C---:B--2---:R-:W-:Y:S01]  /*15f90*/  FADD.FTZ R16, R6.reuse, R2 ;  /* 0x0000000206107221 */ /* 0x044fe20000010000 */
[----:B------:R-:W-:Y:S01]  /*15fa0*/  F2FP.BF16.F32.PACK_AB R221, R6, R7 ;  /* 0x0000000706dd723e */ /* 0x000fe200000010ff */
[----:B------:R-:W-:Y:S01]  /*15fb0*/  IMAD.WIDE.U32 R6, R0, -0x2daee0ad, RZ ;  /* 0xd2511f5300067825 */ /* 0x000fe200078e00ff */
[----:B------:R-:W-:-:S03]  /*15fc0*/  LOP3.LUT R2, R209, R189, R62, 0x96, !PT ;  /* 0x000000bdd1027212 */ /* 0x000fc600078e963e */
[C---:B------:R-:W-:Y:S01]  /*15fd0*/  FADD.FTZ R18, R9.reuse, R5 ;  /* 0x0000000509127221 */ /* 0x040fe20000010000 */
[----:B------:R-:W-:Y:S02]  /*15fe0*/  F2FP.BF16.F32.PACK_AB R57, R9, R10 ;  /* 0x0000000a0939723e */ /* 0x000fe400000010ff */
[----:B------:R-:W-:Y:S01]  /*15ff0*/  LOP3.LUT R0, R7, R102, R28, 0x96, !PT ;  /* 0x0000006607007212 */ /* 0x000fe200078e961c */
[----:B------:R-:W-:Y:S01]  /*16000*/  IMAD.WIDE.U32 R8, R2, -0x2daee0ad, RZ ;  /* 0xd2511f5302087825 */ /* 0x000fe200078e00ff */
[----:B------:R-:W-:Y:S02]  /*16010*/  F2FP.BF16.F32.PACK_AB R27, R13, R14 ;  /* 0x0000000e0d1b723e */ /* 0x000fe400000010ff */
[----:B------:R-:W-:Y:S01]  /*16020*/  F2FP.BF16.F32.PACK_AB R55, R11, R12 ;  /* 0x0000000c0b37723e */ /* 0x000fe200000010ff */
[----:B------:R-:W-:Y:S01]  /*16030*/  IMAD.WIDE.U32 R12, R0, -0x326172a9, RZ ;  /* 0xcd9e8d57000c7825 */ /* 0x000fe200078e00ff */
[----:B------:R-:W-:-:S05]  /*16040*/  LOP3.LUT R0, R9, R202, R6, 0x96, !PT ;  /* 0x000000ca09007212 */ /* 0x000fca00078e9606 */
        /* <DEDUP_REMOVED lines=8> */
[----:B------:R-:W-:-:S05]  /*160d0*/  IMAD.WIDE.U32 R6, R0, -0x326172a9, RZ ;  /* 0xcd9e8d5700067825 */ /* 0x000fca00078e00ff */
[----:B------:R-:W-:-:S04]  /*160e0*/  LOP3.LUT R0, R7, R188, R8, 0x96, !PT ;  /* 0x000000bc07007212 */ /* 0x000fc800078e9608 */
[----:B------:R-:W-:-:S04]  /*160f0*/  LOP3.LUT R2, R0, 0xff, RZ, 0xc0, !PT ;  /* 0x000000ff00027812 */ /* 0x000fc800078ec0ff */
[----:B------:R-:W-:Y:S02]  /*16100*/  ISETP.GE.U32.AND P4, PT, R192, R2, PT ;  /* 0x00000002c000720c */ /* 0x000fe40003f86070 */
[----:B------:R-:W-:-:S04]  /*16110*/  LOP3.LUT R2, R0, 0xffff, RZ, 0xc0, !PT ;  /* 0x0000ffff00027812 */ /* 0x000fc800078ec0ff */
[----:B------:R-:W-:-:S04]  /*16120*/  SHF.R.U32.HI R2, RZ, 0x8, R2 ;  /* 0x00000008ff027819 */ /* 0x000fc80000011602 */
[----:B------:R-:W-:-:S04]  /*16130*/  LOP3.LUT R2, R2, 0xffff, RZ, 0xc0, !PT ;  /* 0x0000ffff02027812 */ /* 0x000fc800078ec0ff */
[----:B------:R-:W-:Y:S02]  /*16140*/  ISETP.GE.U32.AND P3, PT, R192, R2, PT ;  /* 0x00000002c000720c */ /* 0x000fe40003f66070 */
[----:B------:R-:W-:Y:S02]  /*16150*/  SHF.R.U32.HI R2, RZ, 0x10, R0 ;  /* 0x00000010ff027819 */ /* 0x000fe40000011600 */
[----:B------:R-:W-:Y:S02]  /*16160*/  LOP3.LUT R10, R9, R210, R10, 0x96, !PT ;  /* 0x000000d2090a7212 */ /* 0x000fe400078e960a */
[----:B------:R-:W-:Y:S01]  /*16170*/  LOP3.LUT R2, R2, 0xff, RZ, 0xc0, !PT ;  /* 0x000000ff02027812 */ /* 0x000fe200078ec0ff */
[----:B------:R-:W1:Y:S01]  /*16180*/  MUFU.EX2 R9, R40 ;  /* 0x0000002800097308 */ /* 0x000e620000000800 */
[----:B------:R-:W-:Y:S02]  /*16190*/  SHF.R.U32.HI R0, RZ, 0x18, R0 ;  /* 0x00000018ff007819 */ /* 0x000fe40000011600 */
[----:B------:R-:W-:-:S02]  /*161a0*/  ISETP.GE.U32.AND P5, PT, R192, R2, PT ;  /* 0x00000002c000720c */ /* 0x000fc40003fa6070 */
[----:B------:R-:W-:Y:S02]  /*161b0*/  ISETP.GE.U32.AND P0, PT, R192, R0, PT ;  /* 0x00000000c000720c */ /* 0x000fe40003f06070 */
[----:B------:R-:W-:Y:S01]  /*161c0*/  LOP3.LUT R0, R6, 0xff, RZ, 0xc0, !PT ;  /* 0x000000ff06007812 */ /* 0x000fe200078ec0ff */
[----:B------:R-:W2:Y:S01]  /*161d0*/  MUFU.EX2 R2, R42 ;  /* 0x0000002a00027308 */ /* 0x000ea20000000800 */
[----:B------:R-:W-:Y:S02]  /*161e0*/  SHF.R.U32.HI R5, RZ, 0x10, R6 ;  /* 0x00000010ff057819 */ /* 0x000fe40000011606 */
[----:B------:R-:W-:Y:S02]  /*161f0*/  F2FP.BF16.F32.PACK_AB R220, R15, R21 ;  /* 0x000000150fdc723e */ /* 0x000fe400000010ff */
[----:B------:R-:W-:Y:S02]  /*16200*/  ISETP.GE.U32.AND P2, PT, R192, R0, PT ;  /* 0x00000000c000720c */ /* 0x000fe40003f46070 */
[----:B------:R-:W-:-:S02]  /*16210*/  LOP3.LUT R21, R6, 0xffff, RZ, 0xc0, !PT ;  /* 0x0000ffff06157812 */ /* 0x000fc400078ec0ff */
[----:B------:R-:W-:Y:S01]  /*16220*/  SHF.R.U32.HI R0, RZ, 0x18, R6 ;  /* 0x00000018ff007819 */ /* 0x000fe20000011606 */
[----:B------:R-:W-:Y:S01]  /*16230*/  IMAD.WIDE.U32 R6, R10, -0x2daee0ad, RZ ;  /* 0xd2511f530a067825 */ /* 0x000fe200078e00ff */
[----:B------:R-:W-:Y:S01]  /*16240*/  LOP3.LUT R5, R5, 0xff, RZ, 0xc0, !PT ;  /* 0x000000ff05057812 */ /* 0x000fe200078ec0ff */
[----:B------:R-:W3:Y:S01]  /*16250*/  MUFU.EX2 R20, R36 ;  /* 0x0000002400147308 */ /* 0x000ee20000000800 */
[----:B------:R-:W-:Y:S02]  /*16260*/  ISETP.GE.U32.AND P1, PT, R192, R0, PT ;  /* 0x00000000c000720c */ /* 0x000fe40003f26070 */
[----:B------:R-:W-:Y:S02]  /*16270*/  LOP3.LUT R0, R7, R193, R12, 0x96, !PT ;  /* 0x000000c107007212 */ /* 0x000fe400078e960c */
[C---:B------:R-:W-:Y:S02]  /*16280*/  LOP3.LUT R19, R6.reuse, 0xff, RZ, 0xc0, !PT ;  /* 0x000000ff06137812 */ /* 0x040fe400078ec0ff */
[----:B------:R-:W-:Y:S01]  /*16290*/  LOP3.LUT R23, R6, 0xffff, RZ, 0xc0, !PT ;  /* 0x0000ffff06177812 */ /* 0x000fe200078ec0ff */
[----:B------:R4:W3:Y:S01]  /*162a0*/  MUFU.EX2 R8, R22 ;  /* 0x0000001600087308 */ /* 0x0008e20000000800 */
[----:B------:R-:W-:-:S02]  /*162b0*/  SHF.R.U32.HI R17, RZ, 0x18, R6 ;  /* 0x00000018ff117819 */ /* 0x000fc40000011606 */
[----:B------:R-:W-:-:S05]  /*162c0*/  ISETP.GE.U32.AND P6, PT, R192, R5, PT ;  /* 0x00000005c000720c */ /* 0x000fca0003fc6070 */
[----:B------:R-:W-:Y:S08]  /*162d0*/  MUFU.EX2 R15, R66 ;  /* 0x00000042000f7308 */ /* 0x000ff00000000800 */
[----:B------:R-:W3:Y:S01]  /*162e0*/  MUFU.EX2 R12, R67 ;  /* 0x00000043000c7308 */ /* 0x000ee20000000800 */
[----:B----4-:R-:W-:Y:S01]  /*162f0*/  SHF.R.U32.HI R22, RZ, 0x10, R6 ;  /* 0x00000010ff167819 */ /* 0x010fe20000011606 */
[----:B-1----:R-:W-:Y:S01]  /*16300*/  FADD.FTZ R6, R9, R18 ;  /* 0x0000001209067221 */ /* 0x002fe20000010000 */
[----:B--2---:R-:W-:-:S05]  /*16310*/  F2FP.BF16.F32.PACK_AB R9, R2, R9 ;  /* 0x000000090209723e */ /* 0x004fca00000010ff */
[----:B------:R-:W1:Y:S01]  /*16320*/  MUFU.EX2 R5, R45 ;  /* 0x0000002d00057308 */ /* 0x000e620000000800 */
[----:B------:R-:W-:-:S07]  /*16330*/  FADD.FTZ R10, R2, R6 ;  /* 0x00000006020a7221 */ /* 0x000fce0000010000 */
[----:B------:R-:W2:Y:S01]  /*16340*/  MUFU.EX2 R2, R46 ;  /* 0x0000002e00027308 */ /* 0x000ea20000000800 */
[----:B---3--:R-:W-:Y:S01]  /*16350*/  FADD.FTZ R6, R20, R16 ;  /* 0x0000001014067221 */ /* 0x008fe20000010000 */
[----:B------:R-:W-:Y:S02]  /*16360*/  F2FP.BF16.F32.PACK_AB R216, R8, R20 ;  /* 0x0000001408d8723e */ /* 0x000fe400000010ff */
[----:B------:R-:W-:Y:S01]  /*16370*/  F2FP.BF16.F32.PACK_AB R7, R12, R15 ;  /* 0x0000000f0c07723e */ /* 0x000fe200000010ff */
[----:B------:R-:W-:Y:S01]  /*16380*/  FADD.FTZ R16, R8, R6 ;  /* 0x0000000608107221 */ /* 0x000fe20000010000 */
[----:B-1----:R-:W-:Y:S02]  /*16390*/  FADD.FTZ R8, R5, R10 ;  /* 0x0000000a05087221 */ /* 0x002fe40000010000 */
[C---:B------:R-:W-:Y:S01]  /*163a0*/  PRMT R141, R7.reuse, 0x7610, R141 ;  /* 0x00007610078d7816 */ /* 0x040fe2000000008d */
[----:B------:R1:W-:Y:S01]  /*163b0*/  MUFU.EX2 R14, R107 ;  /* 0x0000006b000e7308 */ /* 0x0003e20000000800 */
[----:B------:R-:W-:Y:S01]  /*163c0*/  PRMT R140, R7, 0x7632, R140 ;  /* 0x00007632078c7816 */ /* 0x000fe2000000008c */
[C---:B--2---:R-:W-:Y:S01]  /*163d0*/  FADD.FTZ R8, R2.reuse, R8 ;  /* 0x0000000802087221 */ /* 0x044fe20000010000 */
[----:B------:R-:W-:-:S02]  /*163e0*/  F2FP.BF16.F32.PACK_AB R20, R2, R5 ;  /* 0x000000050214723e */ /* 0x000fc400000010ff */
[----:B------:R-:W-:Y:S01]  /*163f0*/  SHF.R.U32.HI R2, RZ, 0x8, R21 ;  /* 0x00000008ff027819 */ /* 0x000fe20000011615 */
[----:B------:R-:W-:Y:S02]  /*16400*/  @!P4 HFMA2.BF16_V2 R68, -RZ.H0_H0, RZ.H0_H0, -R141.H0_H0 ;  /* 0x200000ffff44c231 */ /* 0x000fe4000034098d */
[----:B------:R-:W2:Y:S01]  /*16410*/  MUFU.EX2 R5, R26 ;  /* 0x0000001a00057308 */ /* 0x000ea20000000800 */
[----:B------:R-:W-:Y:S02]  /*16420*/  LOP3.LUT R2, R2, 0xffff, RZ, 0xc0, !PT ;  /* 0x0000ffff02027812 */ /* 0x000fe400078ec0ff */
[----:B-1----:R-:W-:Y:S02]  /*16430*/  PRMT R107, R9, 0x7632, R107 ;  /* 0x00007632096b7816 */ /* 0x002fe4000000006b */
[----:B------:R-:W-:-:S03]  /*16440*/  PRMT R175, R141, 0x5410, R140 ;  /* 0x000054108daf7816 */ /* 0x000fc6000000008c */
[----:B------:R1:W-:Y:S01]  /*16450*/  MUFU.EX2 R11, R106 ;  /* 0x0000006a000b7308 */ /* 0x0003e20000000800 */
[----:B------:R-:W-:Y:S01]  /*16460*/  @!P4 PRMT R141, R68, 0x5410, RZ ;  /* 0x00005410448dc816 */ /* 0x000fe200000000ff */
[----:B------:R-:W-:Y:S01]  /*16470*/  @!P0 HFMA2.BF16_V2 R69, -RZ.H0_H0, RZ.H0_H0, -R107.H0_H0 ;  /* 0x200000ffff458231 */ /* 0x000fe2000034096b */
[----:B------:R-:W-:-:S05]  /*16480*/  ISETP.GE.U32.AND P4, PT, R192, R2, PT ;  /* 0x00000002c000720c */ /* 0x000fca0003f86070 */
[----:B------:R-:W3:Y:S01]  /*16490*/  MUFU.EX2 R2, R37 ;  /* 0x0000002500027308 */ /* 0x000ee20000000800 */
[----:B------:R-:W-:Y:S02]  /*164a0*/  SHF.R.U32.HI R7, RZ, 0x10, R0 ;  /* 0x00000010ff077819 */ /* 0x000fe40000011600 */
[----:B-1----:R-:W-:-:S05]  /*164b0*/  PRMT R106, R9, 0x7610, R106 ;  /* 0x00007610096a7816 */ /* 0x002fca000000006a */
[----:B------:R-:W1:Y:S01]  /*164c0*/  MUFU.EX2 R6, R47 ;  /* 0x0000002f00067308 */ /* 0x000e620000000800 */
[----:B------:R-:W-:Y:S02]  /*164d0*/  PRMT R251, R106, 0x5410, R107 ;  /* 0x000054106afb7816 */ /* 0x000fe4000000006b */
[----:B------:R-:W-:Y:S01]  /*164e0*/  @!P0 PRMT R107, R69, 0x5410, RZ ;  /* 0x00005410456b8816 */ /* 0x000fe200000000ff */
[----:B------:R-:W-:Y:S01]  /*164f0*/  @!P5 HFMA2.BF16_V2 R81, -RZ.H0_H0, RZ.H0_H0, -R106.H0_H0 ;  /* 0x200000ffff51d231 */ /* 0x000fe2000034096a */
[----:B------:R-:W-:-:S03]  /*16500*/  ISETP.GE.U32.AND P0, PT, R192, R17, PT ;  /* 0x00000011c000720c */ /* 0x000fc60003f06070 */
[----:B------:R-:W4:Y:S01]  /*16510*/  MUFU.EX2 R21, R48 ;  /* 0x0000003000157308 */ /* 0x000f220000000800 */
[----:B------:R-:W-:Y:S02]  /*16520*/  LOP3.LUT R7, R7, 0xff, RZ, 0xc0, !PT ;  /* 0x000000ff07077812 */ /* 0x000fe400078ec0ff */
[----:B------:R-:W-:-:S05]  /*16530*/  @!P5 PRMT R106, R81, 0x5410, RZ ;  /* 0x00005410516ad816 */ /* 0x000fca00000000ff */
[----:B------:R-:W-:Y:S01]  /*16540*/  MUFU.EX2 R18, R104 ;  /* 0x0000006800127308 */ /* 0x000fe20000000800 */
[----:B------:R-:W-:-:S07]  /*16550*/  ISETP.GE.U32.AND P5, PT, R192, R7, PT ;  /* 0x00000007c000720c */ /* 0x000fce0003fa6070 */
[----:B------:R-:W4:Y:S01]  /*16560*/  MUFU.EX2 R17, R176 ;  /* 0x000000b000117308 */ /* 0x000f220000000800 */
[----:B--2---:R-:W-:-:S04]  /*16570*/  FADD.FTZ R7, R5, R16 ;  /* 0x0000001005077221 */ /* 0x004fc80000010000 */
[----:B---3--:R-:W-:-:S03]  /*16580*/  FADD.FTZ R10, R2, R7 ;  /* 0x00000007020a7221 */ /* 0x008fc60000010000 */
[----:B------:R2:W-:Y:S08]  /*16590*/  MUFU.EX2 R9, R184 ;  /* 0x000000b800097308 */ /* 0x0005f00000000800 */
[----:B------:R3:W-:Y:S01]  /*165a0*/  MUFU.EX2 R13, R105 ;  /* 0x00000069000d7308 */ /* 0x0007e20000000800 */
[----:B--2---:R-:W-:Y:S01]  /*165b0*/  F2FP.BF16.F32.PACK_AB R184, R2, R5 ;  /* 0x0000000502b8723e */ /* 0x004fe200000010ff */
[----:B-1----:R-:W-:-:S04]  /*165c0*/  FADD.FTZ R2, R6, R8 ;  /* 0x0000000806027221 */ /* 0x002fc80000010000 */
[----:B----4-:R-:W-:Y:S01]  /*165d0*/  FADD.FTZ R26, R21, R2 ;  /* 0x00000002151a7221 */ /* 0x010fe20000010000 */
[----:B------:R-:W-:-:S04]  /*165e0*/  F2FP.BF16.F32.PACK_AB R2, R17, R18 ;  /* 0x000000121102723e */ /* 0x000fc800000010ff */
[C---:B---3--:R-:W-:Y:S02]  /*165f0*/  PRMT R105, R2.reuse, 0x7610, R105 ;  /* 0x0000761002697816 */ /* 0x048fe40000000069 */
[----:B------:R-:W-:-:S03]  /*16600*/  PRMT R104, R2, 0x7632, R104 ;  /* 0x0000763202687816 */ /* 0x000fc60000000068 */
[----:B------:R-:W-:Y:S01]  /*16610*/  @!P2 HFMA2.BF16_V2 R84, -RZ.H0_H0, RZ.H0_H0, -R105.H0_H0 ;  /* 0x200000ffff54a231 */ /* 0x000fe20000340969 */
[----:B------:R-:W-:Y:S02]  /*16620*/  LOP3.LUT R2, R0, 0xff, RZ, 0xc0, !PT ;  /* 0x000000ff00027812 */ /* 0x000fe400078ec0ff */
[----:B------:R-:W-:Y:S01]  /*16630*/  PRMT R250, R105, 0x5410, R104 ;  /* 0x0000541069fa7816 */ /* 0x000fe20000000068 */
[----:B------:R-:W-:Y:S01]  /*16640*/  @!P4 HFMA2.BF16_V2 R85, -RZ.H0_H0, RZ.H0_H0, -R104.H0_H0 ;  /* 0x200000ffff55c231 */ /* 0x000fe20000340968 */
[----:B------:R-:W-:Y:S01]  /*16650*/  @!P2 PRMT R105, R84, 0x5410, RZ ;  /* 0x000054105469a816 */ /* 0x000fe200000000ff */
[----:B------:R-:W-:Y:S01]  /*16660*/  @!P3 HFMA2.BF16_V2 R80, -RZ.H0_H0, RZ.H0_H0, -R140.H0_H0 ;  /* 0x200000ffff50b231 */ /* 0x000fe2000034098c */
[----:B------:R-:W-:Y:S02]  /*16670*/  ISETP.GE.U32.AND P2, PT, R192, R2, PT ;  /* 0x00000002c000720c */ /* 0x000fe40003f46070 */
[----:B------:R-:W-:Y:S01]  /*16680*/  SHF.R.U32.HI R2, RZ, 0x18, R0 ;  /* 0x00000018ff027819 */ /* 0x000fe20000011600 */
[----:B------:R-:W1:Y:S01]  /*16690*/  MUFU.EX2 R5, R38 ;  /* 0x0000002600057308 */ /* 0x000e620000000800 */
[----:B------:R-:W-:-:S02]  /*166a0*/  @!P4 PRMT R104, R85, 0x5410, RZ ;  /* 0x000054105568c816 */ /* 0x000fc400000000ff */
[----:B------:R-:W-:Y:S02]  /*166b0*/  @!P3 PRMT R140, R80, 0x5410, RZ ;  /* 0x00005410508cb816 */ /* 0x000fe400000000ff */
[C---:B------:R-:W-:Y:S02]  /*166c0*/  ISETP.GE.U32.AND P4, PT, R192.reuse, R2, PT ;  /* 0x00000002c000720c */ /* 0x040fe40003f86070 */
[----:B------:R-:W-:Y:S01]  /*166d0*/  ISETP.GE.U32.AND P3, PT, R192, R19, PT ;  /* 0x00000013c000720c */ /* 0x000fe20003f66070 */
[----:B------:R-:W2:Y:S01]  /*166e0*/  MUFU.EX2 R2, R41 ;  /* 0x0000002900027308 */ /* 0x000ea20000000800 */
[----:B------:R-:W-:Y:S02]  /*166f0*/  LOP3.LUT R7, R22, 0xff, RZ, 0xc0, !PT ;  /* 0x000000ff16077812 */ /* 0x000fe400078ec0ff */
[----:B------:R-:W-:Y:S02]  /*16700*/  LOP3.LUT R0, R0, 0xffff, RZ, 0xc0, !PT ;  /* 0x0000ffff00007812 */ /* 0x000fe400078ec0ff */
[----:B------:R-:W-:-:S03]  /*16710*/  PRMT R96, R20, 0x7610, R96 ;  /* 0x0000761014607816 */ /* 0x000fc60000000060 */
[----:B------:R-:W-:Y:S01]  /*16720*/  MUFU.EX2 R19, R177 ;  /* 0x000000b100137308 */ /* 0x000fe20000000800 */
[----:B------:R-:W-:Y:S01]  /*16730*/  SHF.R.U32.HI R0, RZ, 0x8, R0 ;  /* 0x00000008ff007819 */ /* 0x000fe20000011600 */
[----:B------:R-:W-:Y:S01]  /*16740*/  @!P6 HFMA2.BF16_V2 R145, -RZ.H0_H0, RZ.H0_H0, -R96.H0_H0 ;  /* 0x200000ffff91e231 */ /* 0x000fe20000340960 */
[----:B------:R-:W-:-:S05]  /*16750*/  PRMT R97, R20, 0x7632, R97 ;  /* 0x0000763214617816 */ /* 0x000fca0000000061 */
[----:B------:R-:W3:Y:S01]  /*16760*/  MUFU.EX2 R22, R180 ;  /* 0x000000b400167308 */ /* 0x000ee20000000800 */
[----:B------:R-:W-:Y:S02]  /*16770*/  LOP3.LUT R0, R0, 0xffff, RZ, 0xc0, !PT ;  /* 0x0000ffff00007812 */ /* 0x000fe400078ec0ff */
[----:B------:R-:W-:Y:S02]  /*16780*/  PRMT R247, R96, 0x5410, R97 ;  /* 0x0000541060f77816 */ /* 0x000fe40000000061 */
[----:B------:R-:W-:Y:S02]  /*16790*/  @!P6 PRMT R96, R145, 0x5410, RZ ;  /* 0x000054109160e816 */ /* 0x000fe400000000ff */
[----:B------:R-:W-:Y:S01]  /*167a0*/  ISETP.GE.U32.AND P6, PT, R192, R0, PT ;  /* 0x00000000c000720c */ /* 0x000fe20003fc6070 */
[----:B-1----:R-:W-:Y:S01]  /*167b0*/  FADD.FTZ R0, R5, R10 ;  /* 0x0000000a05007221 */ /* 0x002fe20000010000 */
[----:B--2---:R-:W-:-:S03]  /*167c0*/  F2FP.BF16.F32.PACK_AB R169, R2, R5 ;  /* 0x0000000502a9723e */ /* 0x004fc600000010ff */
[----:B------:R-:W-:Y:S02]  /*167d0*/  FADD.FTZ R10, R2, R0 ;  /* 0x00000000020a7221 */ /* 0x000fe40000010000 */
[----:B------:R-:W-:Y:S01]  /*167e0*/  MUFU.EX2 R2, R43 ;  /* 0x0000002b00027308 */ /* 0x000fe20000000800 */
[----:B---3--:R-:W-:Y:S02]  /*167f0*/  F2FP.BF16.F32.PACK_AB R0, R22, R19 ;  /* 0x000000131600723e */ /* 0x008fe400000010ff */
[----:B------:R-:W-:Y:S02]  /*16800*/  F2FP.BF16.F32.PACK_AB R16, R21, R6 ;  /* 0x000000061510723e */ /* 0x000fe400000010ff */
[C---:B------:R-:W-:Y:S02]  /*16810*/  PRMT R85, R0.reuse, 0x7610, R85 ;  /* 0x0000761000557816 */ /* 0x040fe40000000055 */
[----:B------:R-:W-:Y:S01]  /*16820*/  PRMT R84, R0, 0x7632, R84 ;  /* 0x0000763200547816 */ /* 0x000fe20000000054 */
[----:B------:R-:W-:Y:S01]  /*16830*/  MUFU.EX2 R21, R181 ;  /* 0x000000b500157308 */ /* 0x000fe20000000800 */
[----:B------:R-:W-:Y:S01]  /*16840*/  SHF.R.U32.HI R5, RZ, 0x8, R23 ;  /* 0x00000008ff057819 */ /* 0x000fe20000011617 */
[----:B------:R-:W-:-:S06]  /*16850*/  @!P2 HFMA2.BF16_V2 R148, -RZ.H0_H0, RZ.H0_H0, -R85.H0_H0 ;  /* 0x200000ffff94a231 */ /* 0x000fcc0000340955 */
[----:B------:R-:W1:Y:S01]  /*16860*/  MUFU.EX2 R0, R44 ;  /* 0x0000002c00007308 */ /* 0x000e620000000800 */
[----:B------:R-:W-:-:S07]  /*16870*/  LOP3.LUT R5, R5, 0xffff, RZ, 0xc0, !PT ;  /* 0x0000ffff05057812 */ /* 0x000fce00078ec0ff */
[----:B------:R-:W2:Y:S01]  /*16880*/  MUFU.EX2 R20, R182 ;  /* 0x000000b600147308 */ /* 0x000ea20000000800 */
[----:B------:R-:W-:-:S07]  /*16890*/  PRMT R81, R16, 0x7610, R81 ;  /* 0x0000761010517816 */ /* 0x000fce0000000051 */
[----:B------:R3:W4:Y:S01]  /*168a0*/  MUFU.EX2 R6, R178 ;  /* 0x000000b200067308 */ /* 0x0007220000000800 */
[----:B------:R-:W-:Y:S01]  /*168b0*/  @!P1 HFMA2.BF16_V2 R144, -RZ.H0_H0, RZ.H0_H0, -R97.H0_H0 ;  /* 0x200000ffff909231 */ /* 0x000fe20000340961 */
[----:B-1----:R-:W-:Y:S01]  /*168c0*/  F2FP.BF16.F32.PACK_AB R168, R0, R2 ;  /* 0x0000000200a8723e */ /* 0x002fe200000010ff */
[----:B------:R-:W-:Y:S01]  /*168d0*/  @!P5 HFMA2.BF16_V2 R153, -RZ.H0_H0, RZ.H0_H0, -R81.H0_H0 ;  /* 0x200000ffff99d231 */ /* 0x000fe20000340951 */
[----:B------:R-:W-:Y:S02]  /*168e0*/  PRMT R80, R16, 0x7632, R80 ;  /* 0x0000763210507816 */ /* 0x000fe40000000050 */
[----:B---3--:R-:W-:Y:S02]  /*168f0*/  PRMT R178, R85, 0x5410, R84 ;  /* 0x0000541055b27816 */ /* 0x008fe40000000054 */
[----:B------:R-:W-:Y:S02]  /*16900*/  @!P2 PRMT R85, R148, 0x5410, RZ ;  /* 0x000054109455a816 */ /* 0x000fe400000000ff */
[----:B------:R-:W-:Y:S01]  /*16910*/  ISETP.GE.U32.AND P2, PT, R192, R5, PT ;  /* 0x00000005c000720c */ /* 0x000fe20003f46070 */
[----:B------:R-:W-:-:S04]  /*16920*/  FADD.FTZ R5, R2, R10 ;  /* 0x0000000a02057221 */ /* 0x000fc80000010000 */
[----:B------:R-:W-:Y:S01]  /*16930*/  FADD.FTZ R5, R0, R5 ;  /* 0x0000000500057221 */ /* 0x000fe20000010000 */
[----:B--2---:R-:W-:Y:S01]  /*16940*/  F2FP.BF16.F32.PACK_AB R0, R20, R21 ;  /* 0x000000151400723e */ /* 0x004fe200000010ff */
[----:B------:R-:W-:Y:S01]  /*16950*/  @!P4 HFMA2.BF16_V2 R152, -RZ.H0_H0, RZ.H0_H0, -R80.H0_H0 ;  /* 0x200000ffff98c231 */ /* 0x000fe20000340950 */
[----:B------:R-:W-:Y:S02]  /*16960*/  @!P1 PRMT R97, R144, 0x5410, RZ ;  /* 0x0000541090619816 */ /* 0x000fe400000000ff */
[----:B------:R-:W-:Y:S02]  /*16970*/  PRMT R68, R0, 0x7632, R68 ;  /* 0x0000763200447816 */ /* 0x000fe40000000044 */
[----:B------:R-:W-:Y:S02]  /*16980*/  ISETP.GE.U32.AND P1, PT, R192, R7, PT ;  /* 0x00000007c000720c */ /* 0x000fe40003f26070 */
[----:B------:R-:W-:Y:S01]  /*16990*/  PRMT R177, R81, 0x5410, R80 ;  /* 0x0000541051b17816 */ /* 0x000fe20000000050 */
[----:B------:R1:W-:Y:S01]  /*169a0*/  MUFU.EX2 R7, R183 ;  /* 0x000000b700077308 */ /* 0x0003e20000000800 */
[----:B------:R-:W-:Y:S01]  /*169b0*/  @!P5 PRMT R81, R153, 0x5410, RZ ;  /* 0x000054109951d816 */ /* 0x000fe200000000ff */
[----:B------:R-:W-:-:S02]  /*169c0*/  IMAD.MOV.U32 R182, RZ, RZ, R193 ;  /* 0x000000ffffb67224 */ /* 0x000fc400078e00c1 */
[----:B------:R-:W-:Y:S02]  /*169d0*/  IMAD.MOV.U32 R153, RZ, RZ, R211 ;  /* 0x000000ffff997224 */ /* 0x000fe400078e00d3 */
[-C--:B------:R-:W-:Y:S01]  /*169e0*/  FMUL.FTZ R211, R82, R3.reuse ;  /* 0x0000000352d37220 */ /* 0x080fe20000410000 */
[----:B------:R-:W-:Y:S02]  /*169f0*/  IMAD.MOV.U32 R144, RZ, RZ, R102 ;  /* 0x000000ffff907224 */ /* 0x000fe400078e0066 */
[-C--:B------:R-:W-:Y:S01]  /*16a00*/  FMUL.FTZ R102, R171, R3.reuse ;  /* 0x00000003ab667220 */ /* 0x080fe20000410000 */
[----:B------:R-:W-:Y:S01]  /*16a10*/  PRMT R69, R0, 0x7610, R69 ;  /* 0x0000761000457816 */ /* 0x000fe20000000045 */
[----:B------:R-:W-:Y:S01]  /*16a20*/  @!P2 HFMA2.BF16_V2 R82, -RZ.H0_H0, RZ.H0_H0, -R68.H0_H0 ;  /* 0x200000ffff52a231 */ /* 0x000fe20000340944 */
[----:B------:R-:W-:Y:S01]  /*16a30*/  @!P4 PRMT R80, R152, 0x5410, RZ ;  /* 0x000054109850c816 */ /* 0x000fe200000000ff */
[----:B------:R-:W-:Y:S02]  /*16a40*/  IMAD.MOV.U32 R171, RZ, RZ, R200 ;  /* 0x000000ffffab7224 */ /* 0x000fe400078e00c8 */
[-C--:B------:R-:W-:Y:S01]  /*16a50*/  FMUL.FTZ R200, R86, R3.reuse ;  /* 0x0000000356c87220 */ /* 0x080fe20000410000 */
[----:B------:R-:W-:Y:S01]  /*16a60*/  FMUL.FTZ R193, R87, R3 ;  /* 0x0000000357c17220 */ /* 0x000fe20000410000 */
[----:B-1----:R-:W-:Y:S01]  /*16a70*/  IMAD.MOV.U32 R183, RZ, RZ, R199 ;  /* 0x000000ffffb77224 */ /* 0x002fe200078e00c7 */
[----:B----4-:R-:W-:Y:S01]  /*16a80*/  F2FP.BF16.F32.PACK_AB R16, R6, R39 ;  /* 0x000000270610723e */ /* 0x010fe200000010ff */
[----:B------:R-:W-:Y:S01]  /*16a90*/  IMAD.MOV.U32 R152, RZ, RZ, R182 ;  /* 0x000000ffff987224 */ /* 0x000fe200078e00b6 */
[----:B------:R1:W-:Y:S01]  /*16aa0*/  STL [R1+0x170], R5 ;  /* 0x0001700501007387 */ /* 0x0003e20000100800 */
[----:B------:R-:W-:-:S02]  /*16ab0*/  IMAD.MOV.U32 R10, RZ, RZ, R183 ;  /* 0x000000ffff0a7224 */ /* 0x000fc400078e00b7 */
[-C--:B------:R-:W-:Y:S01]  /*16ac0*/  FMUL.FTZ R182, R98, R3.reuse ;  /* 0x0000000362b67220 */ /* 0x080fe20000410000 */
[----:B------:R-:W-:Y:S02]  /*16ad0*/  IMAD.MOV.U32 R86, RZ, RZ, R32 ;  /* 0x000000ffff567224 */ /* 0x000fe400078e0020 */
[----:B------:R-:W-:Y:S01]  /*16ae0*/  FMUL.FTZ R183, R99, R3 ;  /* 0x0000000363b77220 */ /* 0x000fe20000410000 */
[----:B------:R-:W-:Y:S02]  /*16af0*/  IMAD.MOV.U32 R87, RZ, RZ, R33 ;  /* 0x000000ffff577224 */ /* 0x000fe400078e0021 */
[----:B------:R-:W-:Y:S01]  /*16b00*/  FADD.FTZ R6, R6, R179 ;  /* 0x000000b306067221 */ /* 0x000fe20000010000 */
[----:B------:R-:W2:Y:S01]  /*16b10*/  LDL.LU.64 R32, [R1+0x278] ;  /* 0x0002780001207983 */ /* 0x000ea20000300a00 */
[----:B------:R-:W-:Y:S01]  /*16b20*/  IMAD.MOV.U32 R98, RZ, RZ, R30 ;  /* 0x000000ffff627224 */ /* 0x000fe200078e001e */
[----:B------:R-:W-:Y:S01]  /*16b30*/  PRMT R179, R69, 0x5410, R68 ;  /* 0x0000541045b37816 */ /* 0x000fe20000000044 */
[----:B------:R-:W-:Y:S01]  /*16b40*/  IMAD.MOV.U32 R99, RZ, RZ, R31 ;  /* 0x000000ffff637224 */ /* 0x000fe200078e001f */
[----:B------:R-:W-:Y:S01]  /*16b50*/  @!P2 PRMT R68, R82, 0x5410, RZ ;  /* 0x000054105244a816 */ /* 0x000fe200000000ff */
[----:B------:R-:W3:Y:S04]  /*16b60*/  LDL.LU.64 R30, [R1+0x270] ;  /* 0x00027000011e7983 */ /* 0x000ee80000300a00 */
[----:B------:R-:W4:Y:S01]  /*16b70*/  LDL.LU R82, [R1+0x174] ;  /* 0x0001740001527983 */ /* 0x000f220000300800 */
[----:B------:R-:W-:Y:S08]  /*16b80*/  MUFU.EX2 R36, R50 ;  /* 0x0000003200247308 */ /* 0x000ff00000000800 */
[----:B------:R-:W1:Y:S01]  /*16b90*/  MUFU.EX2 R37, R49 ;  /* 0x0000003100257308 */ /* 0x000e620000000800 */
[----:B------:R-:W-:-:S02]  /*16ba0*/  @!P6 HFMA2.BF16_V2 R149, -RZ.H0_H0, RZ.H0_H0, -R84.H0_H0 ;  /* 0x200000ffff95e231 */ /* 0x000fc40000340954 */
[----:B------:R-:W-:Y:S02]  /*16bb0*/  IMAD.MOV.U32 R64, RZ, RZ, R196 ;  /* 0x000000ffff407224 */ /* 0x000fe400078e00c4 */
[-C--:B------:R-:W-:Y:S01]  /*16bc0*/  FMUL.FTZ R196, R170, R3.reuse ;  /* 0x00000003aac47220 */ /* 0x080fe20000410000 */
[----:B------:R-:W-:Y:S02]  /*16bd0*/  IMAD.MOV.U32 R180, RZ, RZ, R173 ;  /* 0x000000ffffb47224 */ /* 0x000fe400078e00ad */
[----:B-1----:R-:W1:Y:S01]  /*16be0*/  MUFU.EX2 R5, R186 ;  /* 0x000000ba00057308 */ /* 0x002e620000000800 */
[----:B------:R-:W-:Y:S01]  /*16bf0*/  IMAD.MOV.U32 R181, RZ, RZ, R203 ;  /* 0x000000ffffb57224 */ /* 0x000fe200078e00cb */
[----:B------:R-:W-:Y:S01]  /*16c00*/  @!P6 PRMT R84, R149, 0x5410, RZ ;  /* 0x000054109554e816 */ /* 0x000fe200000000ff */
[----:B------:R-:W-:Y:S02]  /*16c10*/  IMAD.MOV.U32 R145, RZ, RZ, R202 ;  /* 0x000000ffff917224 */ /* 0x000fe400078e00ca */
[----:B------:R-:W-:Y:S01]  /*16c20*/  FMUL.FTZ R173, R166, R3 ;  /* 0x00000003a6ad7220 */ /* 0x000fe20000410000 */
[----:B------:R-:W-:-:S02]  /*16c30*/  IMAD.MOV.U32 R65, RZ, RZ, R197 ;  /* 0x000000ffff417224 */ /* 0x000fc400078e00c5 */
[----:B------:R-:W-:Y:S01]  /*16c40*/  MUFU.EX2 R0, R52 ;  /* 0x0000003400007308 */ /* 0x000fe20000000800 */
[----:B------:R-:W-:Y:S02]  /*16c50*/  IMAD.MOV.U32 R176, RZ, RZ, R172 ;  /* 0x000000ffffb07224 */ /* 0x000fe400078e00ac */
[-C--:B------:R-:W-:Y:S01]  /*16c60*/  FMUL.FTZ R203, R167, R3.reuse ;  /* 0x00000003a7cb7220 */ /* 0x080fe20000410000 */
[----:B------:R-:W-:Y:S02]  /*16c70*/  IMAD.MOV.U32 R233, RZ, RZ, R103 ;  /* 0x000000ffffe97224 */ /* 0x000fe400078e0067 */
[-C--:B------:R-:W-:Y:S01]  /*16c80*/  FMUL.FTZ R204, R162, R3.reuse ;  /* 0x00000003a2cc7220 */ /* 0x080fe20000410000 */
[----:B------:R-:W-:Y:S02]  /*16c90*/  IMAD.MOV.U32 R170, RZ, RZ, R210 ;  /* 0x000000ffffaa7224 */ /* 0x000fe400078e00d2 */
        /* <DEDUP_REMOVED lines=14> */
[----:B------:R-:W-:Y:S01]  /*16d80*/  F2FP.BF16.F32.PACK_AB R2, R37, R36 ;  /* 0x000000242502723e */ /* 0x000fe200000010ff */
[----:B-1----:R-:W-:-:S02]  /*16d90*/  FMUL.FTZ R185, R71, R3 ;  /* 0x0000000347b97220 */ /* 0x002fc40000410000 */
[----:B------:R1:W-:Y:S01]  /*16da0*/  MUFU.EX2 R3, R194 ;  /* 0x000000c200037308 */ /* 0x0003e20000000800 */
[C---:B------:R-:W-:Y:S02]  /*16db0*/  PRMT R67, R2.reuse, 0x7610, R67 ;  /* 0x0000761002437816 */ /* 0x040fe40000000043 */
[----:B------:R-:W-:Y:S01]  /*16dc0*/  PRMT R66, R2, 0x7632, R66 ;  /* 0x0000763202427816 */ /* 0x000fe20000000042 */
[----:B------:R-:W-:-:S04]  /*16dd0*/  FADD.FTZ R6, R7, R6 ;  /* 0x0000000607067221 */ /* 0x000fc80000010000 */
[----:B------:R-:W1:Y:S01]  /*16de0*/  MUFU.EX2 R2, R187 ;  /* 0x000000bb00027308 */ /* 0x000e620000000800 */
[----:B------:R-:W-:Y:S02]  /*16df0*/  F2FP.BF16.F32.PACK_AB R23, R5, R7 ;  /* 0x000000070517723e */ /* 0x000fe400000010ff */
[----:B------:R-:W-:Y:S01]  /*16e00*/  F2FP.BF16.F32.PACK_AB R25, R11, R13 ;  /* 0x0000000d0b19723e */ /* 0x000fe200000010ff */
[----:B-1----:R-:W-:Y:S02]  /*16e10*/  IMAD.MOV.U32 R194, RZ, RZ, R153 ;  /* 0x000000ffffc27224 */ /* 0x002fe400078e0099 */
[----:B------:R-:W-:Y:S02]  /*16e20*/  IMAD.MOV.U32 R153, RZ, RZ, R10 ;  /* 0x000000ffff997224 */ /* 0x000fe400078e000a */
[----:B------:R-:W-:Y:S01]  /*16e30*/  FADD.FTZ R10, R5, R6 ;  /* 0x00000006050a7221 */ /* 0x000fe20000010000 */
[----:B------:R1:W4:Y:S08]  /*16e40*/  MUFU.EX2 R7, R195 ;  /* 0x000000c300077308 */ /* 0x0003300000000800 */
[----:B------:R-:W4:Y:S01]  /*16e50*/  MUFU.EX2 R6, R212 ;  /* 0x000000d400067308 */ /* 0x000f220000000800 */
[----:B------:R-:W-:Y:S01]  /*16e60*/  F2FP.BF16.F32.PACK_AB R24, R2, R3 ;  /* 0x000000030218723e */ /* 0x000fe200000010ff */
[----:B------:R-:W-:-:S05]  /*16e70*/  @!P3 HFMA2.BF16_V2 R83, -RZ.H0_H0, RZ.H0_H0, -R69.H0_H0 ;  /* 0x200000ffff53b231 */ /* 0x000fca0000340945 */
[----:B------:R-:W-:Y:S01]  /*16e80*/  @!P3 PRMT R69, R83, 0x5410, RZ ;  /* 0x000054105345b816 */ /* 0x000fe200000000ff */
[----:B------:R-:W-:Y:S02]  /*16e90*/  IMAD.MOV.U32 R83, RZ, RZ, R232 ;  /* 0x000000ffff537224 */ /* 0x000fe400078e00e8 */
[----:B------:R-:W-:Y:S01]  /*16ea0*/  @!P0 HFMA2.BF16_V2 R70, -RZ.H0_H0, RZ.H0_H0, -R66.H0_H0 ;  /* 0x200000ffff468231 */ /* 0x000fe20000340942 */
[----:B------:R-:W-:-:S04]  /*16eb0*/  PRMT R232, R67, 0x5410, R66 ;  /* 0x0000541043e87816 */ /* 0x000fc80000000042 */
[----:B------:R-:W-:Y:S01]  /*16ec0*/  @!P0 PRMT R66, R70, 0x5410, RZ ;  /* 0x0000541046428816 */ /* 0x000fe200000000ff */
[----:B------:R-:W-:-:S04]  /*16ed0*/  IMAD.MOV.U32 R70, RZ, RZ, R28 ;  /* 0x000000ffff467224 */ /* 0x000fc800078e001c */
[----:B------:R-:W-:Y:S02]  /*16ee0*/  IMAD.MOV.U32 R186, RZ, RZ, R70 ;  /* 0x000000ffffba7224 */ /* 0x000fe400078e0046 */
[----:B-1----:R-:W-:Y:S02]  /*16ef0*/  IMAD.MOV.U32 R195, RZ, RZ, R194 ;  /* 0x000000ffffc37224 */ /* 0x002fe400078e00c2 */
[----:B------:R-:W-:Y:S02]  /*16f00*/  IMAD.MOV.U32 R194, RZ, RZ, R171 ;  /* 0x000000ffffc27224 */ /* 0x000fe400078e00ab */
[----:B------:R-:W-:Y:S02]  /*16f10*/  IMAD.MOV.U32 R70, RZ, RZ, R170 ;  /* 0x000000ffff467224 */ /* 0x000fe400078e00aa */
[----:B------:R-:W-:Y:S02]  /*16f20*/  IMAD.MOV.U32 R170, RZ, RZ, R64 ;  /* 0x000000ffffaa7224 */ /* 0x000fe400078e0040 */
[----:B------:R-:W-:Y:S01]  /*16f30*/  IMAD.MOV.U32 R171, RZ, RZ, R65 ;  /* 0x000000ffffab7224 */ /* 0x000fe200078e0041 */
[C---:B------:R-:W-:Y:S01]  /*16f40*/  PRMT R48, R16.reuse, 0x7610, R48 ;  /* 0x0000761010307816 */ /* 0x040fe20000000030 */
[----:B------:R-:W-:Y:S01]  /*16f50*/  @!P1 HFMA2.BF16_V2 R71, -RZ.H0_H0, RZ.H0_H0, -R67.H0_H0 ;  /* 0x200000ffff479231 */ /* 0x000fe20000340943 */
[----:B------:R-:W-:-:S04]  /*16f60*/  PRMT R59, R16, 0x7632, R59 ;  /* 0x00007632103b7816 */ /* 0x000fc8000000003b */
[----:B------:R-:W-:Y:S01]  /*16f70*/  @!P1 PRMT R67, R71, 0x5410, RZ ;  /* 0x0000541047439816 */ /* 0x000fe200000000ff */
[----:B------:R-:W-:Y:S01]  /*16f80*/  IMAD.MOV.U32 R71, RZ, RZ, R29 ;  /* 0x000000ffff477224 */ /* 0x000fe200078e001d */
[C---:B------:R-:W-:Y:S02]  /*16f90*/  PRMT R58, R51.reuse, 0x7610, R58 ;  /* 0x00007610333a7816 */ /* 0x040fe4000000003a */
[----:B------:R-:W-:Y:S01]  /*16fa0*/  PRMT R54, R51, 0x7632, R54 ;  /* 0x0000763233367816 */ /* 0x000fe20000000036 */
[----:B------:R-:W-:Y:S01]  /*16fb0*/  IMAD.MOV.U32 R187, RZ, RZ, R71 ;  /* 0x000000ffffbb7224 */ /* 0x000fe200078e0047 */
[C---:B------:R-:W-:Y:S01]  /*16fc0*/  PRMT R53, R23.reuse, 0x7610, R53 ;  /* 0x0000761017357816 */ /* 0x040fe20000000035 */
[----:B------:R-:W-:Y:S01]  /*16fd0*/  IMAD.MOV.U32 R71, RZ, RZ, R152 ;  /* 0x000000ffff477224 */ /* 0x000fe200078e0098 */
[----:B------:R-:W-:Y:S02]  /*16fe0*/  PRMT R49, R23, 0x7632, R49 ;  /* 0x0000763217317816 */ /* 0x000fe40000000031 */
[----:B------:R-:W-:-:S02]  /*16ff0*/  PRMT R52, R27, 0x7610, R52 ;  /* 0x000076101b347816 */ /* 0x000fc40000000034 */
[C---:B------:R-:W-:Y:S02]  /*17000*/  PRMT R47, R55.reuse, 0x7632, R47 ;  /* 0x00007632372f7816 */ /* 0x040fe4000000002f */
[----:B------:R-:W-:Y:S02]  /*17010*/  PRMT R44, R55, 0x7610, R44 ;  /* 0x00007610372c7816 */ /* 0x000fe4000000002c */
[----:B------:R-:W-:Y:S01]  /*17020*/  PRMT R56, R57, 0x7632, R56 ;  /* 0x0000763239387816 */ /* 0x000fe20000000038 */
[-C--:B------:R-:W-:Y:S01]  /*17030*/  FMUL.FTZ R138, R138, R0.reuse ;  /* 0x000000008a8a7220 */ /* 0x080fe20000410000 */
[-C--:B----4-:R-:W-:Y:S01]  /*17040*/  FFMA.FTZ R5, R82, R0.reuse, R13 ;  /* 0x0000000052057223 */ /* 0x090fe2000001000d */
[C---:B------:R-:W-:Y:S01]  /*17050*/  PRMT R46, R24.reuse, 0x7610, R46 ;  /* 0x00007610182e7816 */ /* 0x040fe2000000002e */
[-C--:B------:R-:W-:Y:S01]  /*17060*/  FMUL.FTZ R139, R139, R0.reuse ;  /* 0x000000008b8b7220 */ /* 0x080fe20000410000 */
[----:B------:R-:W-:Y:S01]  /*17070*/  PRMT R45, R24, 0x7632, R45 ;  /* 0x00007632182d7816 */ /* 0x000fe2000000002d */
[----:B------:R-:W-:Y:S01]  /*17080*/  FADD.FTZ R11, R11, R5 ;  /* 0x000000050b0b7221 */ /* 0x000fe20000010000 */
[----:B------:R-:W-:Y:S01]  /*17090*/  FADD.FTZ R5, R3, R10 ;  /* 0x0000000a03057221 */ /* 0x000fe20000010000 */
[-C--:B------:R-:W-:Y:S01]  /*170a0*/  FMUL.FTZ R134, R134, R0.reuse ;  /* 0x0000000086867220 */ /* 0x080fe20000410000 */
[-C--:B------:R-:W-:Y:S01]  /*170b0*/  FMUL.FTZ R135, R135, R0.reuse ;  /* 0x0000000087877220 */ /* 0x080fe20000410000 */
[-C--:B------:R-:W-:Y:S01]  /*170c0*/  FMUL.FTZ R130, R130, R0.reuse ;  /* 0x0000000082827220 */ /* 0x080fe20000410000 */
[----:B------:R-:W-:Y:S01]  /*170d0*/  FADD.FTZ R10, R2, R5 ;  /* 0x00000005020a7221 */ /* 0x000fe20000010000 */
[----:B------:R-:W-:Y:S01]  /*170e0*/  FMUL.FTZ R131, R131, R0 ;  /* 0x0000000083837220 */ /* 0x000fe20000410000 */
[----:B------:R-:W1:Y:S01]  /*170f0*/  MUFU.EX2 R5, R213 ;  /* 0x000000d500057308 */ /* 0x000e620000000800 */
[----:B------:R-:W-:Y:S01]  /*17100*/  FADD.FTZ R2, R14, R11 ;  /* 0x0000000b0e027221 */ /* 0x000fe20000010000 */
[----:B------:R-:W-:Y:S01]  /*17110*/  F2FP.BF16.F32.PACK_AB R14, R9, R14 ;  /* 0x0000000e090e723e */ /* 0x000fe200000010ff */
[-C--:B------:R-:W-:Y:S01]  /*17120*/  FMUL.FTZ R126, R126, R0.reuse ;  /* 0x000000007e7e7220 */ /* 0x080fe20000410000 */
[-C--:B------:R-:W-:Y:S01]  /*17130*/  FMUL.FTZ R127, R127, R0.reuse ;  /* 0x000000007f7f7220 */ /* 0x080fe20000410000 */
[----:B------:R-:W-:Y:S01]  /*17140*/  FADD.FTZ R9, R9, R2 ;  /* 0x0000000209097221 */ /* 0x000fe20000010000 */
[----:B------:R-:W-:Y:S01]  /*17150*/  FADD.FTZ R2, R7, R10 ;  /* 0x0000000a07027221 */ /* 0x000fe20000010000 */
[----:B------:R-:W-:Y:S01]  /*17160*/  F2FP.BF16.F32.PACK_AB R13, R6, R7 ;  /* 0x00000007060d723e */ /* 0x000fe200000010ff */
[-C--:B------:R-:W-:Y:S01]  /*17170*/  FMUL.FTZ R122, R122, R0.reuse ;  /* 0x000000007a7a7220 */ /* 0x080fe20000410000 */
[-C--:B------:R-:W-:Y:S01]  /*17180*/  FMUL.FTZ R123, R123, R0.reuse ;  /* 0x000000007b7b7220 */ /* 0x080fe20000410000 */
[----:B------:R-:W-:Y:S01]  /*17190*/  FADD.FTZ R7, R6, R2 ;  /* 0x0000000206077221 */ /* 0x000fe20000010000 */
[----:B------:R-:W-:Y:S01]  /*171a0*/  FADD.FTZ R6, R8, R9 ;  /* 0x0000000908067221 */ /* 0x000fe20000010000 */
[----:B------:R-:W4:Y:S01]  /*171b0*/  MUFU.EX2 R3, R214 ;  /* 0x000000d600037308 */ /* 0x000f220000000800 */
[-C--:B------:R-:W-:Y:S01]  /*171c0*/  FMUL.FTZ R118, R118, R0.reuse ;  /* 0x0000000076767220 */ /* 0x080fe20000410000 */
[-C--:B------:R-:W-:Y:S01]  /*171d0*/  FMUL.FTZ R119, R119, R0.reuse ;  /* 0x0000000077777220 */ /* 0x080fe20000410000 */
[-C--:B------:R-:W-:Y:S01]  /*171e0*/  FMUL.FTZ R114, R114, R0.reuse ;  /* 0x0000000072727220 */ /* 0x080fe20000410000 */
[----:B------:R-:W-:Y:S01]  /*171f0*/  FMUL.FTZ R115, R115, R0 ;  /* 0x0000000073737220 */ /* 0x000fe20000410000 */
[C---:B-1----:R-:W-:Y:S01]  /*17200*/  F2FP.BF16.F32.PACK_AB R43, R5.reuse, R8 ;  /* 0x00000008052b723e */ /* 0x042fe200000010ff */
[----:B------:R-:W-:Y:S01]  /*17210*/  FADD.FTZ R6, R5, R6 ;  /* 0x0000000605067221 */ /* 0x000fe20000010000 */
[----:B------:R-:W-:Y:S01]  /*17220*/  IMAD.SHL.U32 R5, R205, 0x2, RZ ;  /* 0x00000002cd057824 */ /* 0x000fe200078e00ff */
[----:B------:R-:W1:Y:S01]  /*17230*/  MUFU.EX2 R2, R215 ;  /* 0x000000d700027308 */ /* 0x000e620000000800 */
[----:B------:R-:W3:Y:S03]  /*17240*/  LDL.LU.64 R28, [R1+0x268] ;  /* 0x00026800011c7983 */ /* 0x000ee60000300a00 */
[----:B------:R-:W-:-:S04]  /*17250*/  LOP3.LUT R5, R87, R5, RZ, 0x3c, !PT ;  /* 0x0000000557057212 */ /* 0x000fc800078e3cff */
[----:B------:R-:W-:Y:S01]  /*17260*/  LOP3.LUT R5, R5, R191, RZ, 0x3c, !PT ;  /* 0x000000bf05057212 */ /* 0x000fe200078e3cff */
[----:B------:R-:W-:Y:S02]  /*17270*/  IMAD.MOV.U32 R213, RZ, RZ, R83 ;  /* 0x000000ffffd57224 */ /* 0x000fe400078e0053 */
[----:B----4-:R-:W-:Y:S01]  /*17280*/  FADD.FTZ R6, R3, R6 ;  /* 0x0000000603067221 */ /* 0x010fe20000010000 */
[----:B------:R-:W-:Y:S02]  /*17290*/  IMAD.MOV.U32 R214, RZ, RZ, R98 ;  /* 0x000000ffffd67224 */ /* 0x000fe400078e0062 */
[----:B------:R-:W-:-:S04]  /*172a0*/  IMAD.WIDE.U32 R82, R5, -0x326172a9, RZ ;  /* 0xcd9e8d5705527825 */ /* 0x000fc800078e00ff */
[----:B------:R-:W-:Y:S01]  /*172b0*/  FADD.FTZ R7, R15, R7 ;  /* 0x000000070f077221 */ /* 0x000fe20000010000 */
[C---:B-1----:R-:W-:Y:S01]  /*172c0*/  F2FP.BF16.F32.PACK_AB R15, R2.reuse, R3 ;  /* 0x00000003020f723e */ /* 0x042fe200000010ff */
[----:B------:R-:W-:Y:S01]  /*172d0*/  FADD.FTZ R10, R2, R6 ;  /* 0x00000006020a7221 */ /* 0x000fe20000010000 */
[----:B------:R-:W-:Y:S02]  /*172e0*/  LOP3.LUT R2, R83, R213, R214, 0x96, !PT ;  /* 0x000000d553027212 */ /* 0x000fe400078e96d6 */
[----:B------:R-:W-:-:S03]  /*172f0*/  LOP3.LUT R6, R209, R189, R82, 0x96, !PT ;  /* 0x000000bdd1067212 */ /* 0x000fc600078e9652 */
[----:B------:R-:W-:-:S04]  /*17300*/  IMAD.WIDE.U32 R2, R2, -0x2daee0ad, RZ ;  /* 0xd2511f5302027825 */ /* 0x000fc800078e00ff */
[----:B------:R-:W-:Y:S01]  /*17310*/  FADD.FTZ R11, R12, R7 ;  /* 0x000000070c0b7221 */ /* 0x000fe20000010000 */
[----:B------:R-:W-:Y:S01]  /*17320*/  IMAD.WIDE.U32 R6, R6, -0x2daee0ad, RZ ;  /* 0xd2511f5306067825 */ /* 0x000fe200078e00ff */
[----:B------:R-:W-:Y:S01]  /*17330*/  LOP3.LUT R3, R3, R144, R186, 0x96, !PT ;  /* 0x0000009003037212 */ /* 0x000fe200078e96ba */
[----:B------:R-:W1:Y:S03]  /*17340*/  MUFU.EX2 R8, R218 ;  /* 0x000000da00087308 */ /* 0x000e660000000800 */
[----:B------:R-:W-:Y:S01]  /*17350*/  LOP3.LUT R2, R7, R145, R2, 0x96, !PT ;  /* 0x0000009107027212 */ /* 0x000fe200078e9602 */
[----:B------:R-:W-:-:S04]  /*17360*/  IMAD.WIDE.U32 R64, R3, -0x326172a9, RZ ;  /* 0xcd9e8d5703407825 */ /* 0x000fc800078e00ff */
[----:B------:R-:W-:Y:S01]  /*17370*/  IMAD.MOV.U32 R215, RZ, RZ, R99 ;  /* 0x000000ffffd77224 */ /* 0x000fe200078e0063 */
[----:B------:R-:W-:Y:S01]  /*17380*/  LOP3.LUT R3, R65, R194, R208, 0x96, !PT ;  /* 0x000000c241037212 */ /* 0x000fe200078e96d0 */
[----:B------:R-:W-:Y:S01]  /*17390*/  IMAD.WIDE.U32 R98, R2, -0x326172a9, RZ ;  /* 0xcd9e8d5702627825 */ /* 0x000fe200078e00ff */
[----:B------:R-:W4:Y:S03]  /*173a0*/  MUFU.EX2 R5, R222 ;  /* 0x000000de00057308 */ /* 0x000f260000000800 */
[----:B------:R-:W-:Y:S01]  /*173b0*/  IMAD.WIDE.U32 R2, R3, -0x2daee0ad, RZ ;  /* 0xd2511f5303027825 */ /* 0x000fe200078e00ff */
[----:B------:R-:W-:-:S04]  /*173c0*/  LOP3.LUT R7, R99, R195, R64, 0x96, !PT ;  /* 0x000000c363077212 */ /* 0x000fc800078e9640 */
[----:B------:R-:W-:Y:S01]  /*173d0*/  LOP3.LUT R9, R3, R165, R6, 0x96, !PT ;  /* 0x000000a503097212 */ /* 0x000fe200078e9606 */
[----:B------:R-:W-:-:S04]  /*173e0*/  IMAD.WIDE.U32 R6, R7, -0x2daee0ad, RZ ;  /* 0xd2511f5307067825 */ /* 0x000fc800078e00ff */
[----:B-1----:R-:W-:Y:S01]  /*173f0*/  FADD.FTZ R3, R8, R10 ;  /* 0x0000000a08037221 */ /* 0x002fe20000010000 */
[----:B------:R-:W-:Y:S01]  /*17400*/  LOP3.LUT R2, R7, R153, R2, 0x96, !PT ;  /* 0x0000009907027212 */ /* 0x000fe200078e9602 */
[----:B------:R-:W-:-:S04]  /*17410*/  IMAD.WIDE.U32 R86, R9, -0x326172a9, RZ ;  /* 0xcd9e8d5709567825 */ /* 0x000fc800078e00ff */
[C---:B----4-:R-:W-:Y:S01]  /*17420*/  FADD.FTZ R10, R5.reuse, R3 ;  /* 0x00000003050a7221 */ /* 0x050fe20000010000 */
[----:B------:R-:W-:Y:S01]  /*17430*/  IMAD.WIDE.U32 R2, R2, -0x326172a9, RZ ;  /* 0xcd9e8d5702027825 */ /* 0x000fe200078e00ff */
[----:B------:R-:W-:-:S04]  /*17440*/  F2FP.BF16.F32.PACK_AB R142, R5, R8 ;  /* 0x00000008058e723e */ /* 0x000fc800000010ff */
[----:B------:R-:W-:-:S04]  /*17450*/  LOP3.LUT R5, R3, R188, R86, 0x96, !PT ;  /* 0x000000bc03057212 */ /* 0x000fc800078e9656 */
[----:B------:R-:W-:-:S04]  /*17460*/  LOP3.LUT R7, R5, 0xff, RZ, 0xc0, !PT ;  /* 0x000000ff05077812 */ /* 0x000fc800078ec0ff */
[----:B------:R-:W-:Y:S02]  /*17470*/  ISETP.GE.U32.AND P2, PT, R192, R7, PT ;  /* 0x00000007c000720c */ /* 0x000fe40003f46070 */
[----:B------:R-:W-:-:S04]  /*17480*/  LOP3.LUT R7, R5, 0xffff, RZ, 0xc0, !PT ;  /* 0x0000ffff05077812 */ /* 0x000fc800078ec0ff */
[----:B------:R-:W-:-:S04]  /*17490*/  SHF.R.U32.HI R7, RZ, 0x8, R7 ;  /* 0x00000008ff077819 */ /* 0x000fc80000011607 */
[----:B------:R-:W-:Y:S02]  /*174a0*/  LOP3.LUT R7, R7, 0xffff, RZ, 0xc0, !PT ;  /* 0x0000ffff07077812 */ /* 0x000fe400078ec0ff */
[--C-:B------:R-:W-:Y:S02]  /*174b0*/  SHF.R.U32.HI R8, RZ, 0x10, R5.reuse ;  /* 0x00000010ff087819 */ /* 0x100fe40000011605 */
[----:B------:R-:W-:Y:S02]  /*174c0*/  SHF.R.U32.HI R5, RZ, 0x18, R5 ;  /* 0x00000018ff057819 */ /* 0x000fe40000011605 */
[----:B------:R-:W-:Y:S02]  /*174d0*/  ISETP.GE.U32.AND P6, PT, R192, R7, PT ;  /* 0x00000007c000720c */ /* 0x000fe40003fc6070 */
[----:B------:R-:W1:Y:S01]  /*174e0*/  MUFU.EX2 R7, R223 ;  /* 0x000000df00077308 */ /* 0x000e620000000800 */
[----:B------:R-:W-:Y:S02]  /*174f0*/  LOP3.LUT R8, R8, 0xff, RZ, 0xc0, !PT ;  /* 0x000000ff08087812 */ /* 0x000fe400078ec0ff */
[----:B------:R-:W-:-:S02]  /*17500*/  ISETP.GE.U32.AND P4, PT, R192, R5, PT ;  /* 0x00000005c000720c */ /* 0x000fc40003f86070 */
[----:B------:R-:W-:-:S03]  /*17510*/  ISETP.GE.U32.AND P5, PT, R192, R8, PT ;  /* 0x00000008c000720c */ /* 0x000fc60003fa6070 */
[----:B------:R-:W4:Y:S01]  /*17520*/  MUFU.EX2 R5, R226 ;  /* 0x000000e200057308 */ /* 0x000f220000000800 */
[C---:B------:R-:W-:Y:S02]  /*17530*/  LOP3.LUT R8, R2.reuse, 0xff, RZ, 0xc0, !PT ;  /* 0x000000ff02087812 */ /* 0x040fe400078ec0ff */
[----:B------:R-:W-:Y:S02]  /*17540*/  LOP3.LUT R9, R2, 0xffff, RZ, 0xc0, !PT ;  /* 0x0000ffff02097812 */ /* 0x000fe400078ec0ff */
[----:B------:R-:W-:Y:S02]  /*17550*/  ISETP.GE.U32.AND P3, PT, R192, R8, PT ;  /* 0x00000008c000720c */ /* 0x000fe40003f66070 */
[--C-:B------:R-:W-:Y:S02]  /*17560*/  SHF.R.U32.HI R8, RZ, 0x10, R2.reuse ;  /* 0x00000010ff087819 */ /* 0x100fe40000011602 */
[----:B------:R-:W-:-:S04]  /*17570*/  SHF.R.U32.HI R2, RZ, 0x18, R2 ;  /* 0x00000018ff027819 */ /* 0x000fc80000011602 */
[----:B------:R-:W-:Y:S01]  /*17580*/  ISETP.GE.U32.AND P0, PT, R192, R2, PT ;  /* 0x00000002c000720c */ /* 0x000fe20003f06070 */
[----:B-1----:R-:W-:Y:S01]  /*17590*/  FADD.FTZ R2, R7, R10 ;  /* 0x0000000a07027221 */ /* 0x002fe20000010000 */
[----:B------:R-:W-:-:S03]  /*175a0*/  @!P2 HFMA2.BF16_V2 R143, -RZ.H0_H0, RZ.H0_H0, -R48.H0_H0 ;  /* 0x200000ffff8fa231 */ /* 0x000fc60000340930 */
[----:B----4-:R-:W-:Y:S01]  /*175b0*/  FADD.FTZ R10, R5, R2 ;  /* 0x00000002050a7221 */ /* 0x010fe20000010000 */
[----:B------:R-:W-:Y:S01]  /*175c0*/  SHF.R.U32.HI R2, RZ, 0x8, R9 ;  /* 0x00000008ff027819 */ /* 0x000fe20000011609 */
[----:B------:R-:W-:Y:S02]  /*175d0*/  IMAD.MOV.U32 R226, RZ, RZ, R144 ;  /* 0x000000ffffe27224 */ /* 0x000fe400078e0090 */
[----:B------:R-:W-:Y:S01]  /*175e0*/  IMAD.MOV.U32 R144, RZ, RZ, R176 ;  /* 0x000000ffff907224 */ /* 0x000fe200078e00b0 */
[----:B------:R-:W-:Y:S02]  /*175f0*/  LOP3.LUT R2, R2, 0xffff, RZ, 0xc0, !PT ;  /* 0x0000ffff02027812 */ /* 0x000fe400078ec0ff */
[----:B------:R-:W-:Y:S02]  /*17600*/  PRMT R176, R48, 0x5410, R59 ;  /* 0x0000541030b07816 */ /* 0x000fe4000000003b */
[----:B------:R-:W-:Y:S02]  /*17610*/  @!P2 PRMT R48, R143, 0x5410, RZ ;  /* 0x000054108f30a816 */ /* 0x000fe400000000ff */
[----:B------:R-:W-:-:S02]  /*17620*/  ISETP.GE.U32.AND P2, PT, R192, R2, PT ;  /* 0x00000002c000720c */ /* 0x000fc40003f46070 */
[----:B------:R-:W-:Y:S02]  /*17630*/  LOP3.LUT R3, R8, 0xff, RZ, 0xc0, !PT ;  /* 0x000000ff08037812 */ /* 0x000fe400078ec0ff */
[----:B------:R-:W-:Y:S02]  /*17640*/  LOP3.LUT R2, R87, R70, R98, 0x96, !PT ;  /* 0x0000004657027212 */ /* 0x000fe400078e9662 */
[----:B------:R-:W-:-:S03]  /*17650*/  ISETP.GE.U32.AND P1, PT, R192, R3, PT ;  /* 0x00000003c000720c */ /* 0x000fc60003f26070 */
[----:B------:R-:W-:Y:S01]  /*17660*/  IMAD.WIDE.U32 R2, R2, -0x2daee0ad, RZ ;  /* 0xd2511f5302027825 */ /* 0x000fe200078e00ff */
[----:B------:R-:W-:-:S04]  /*17670*/  F2FP.BF16.F32.PACK_AB R12, R5, R7 ;  /* 0x00000007050c723e */ /* 0x000fc800000010ff */
[----:B------:R-:W-:Y:S01]  /*17680*/  LOP3.LUT R5, R3, R71, R6, 0x96, !PT ;  /* 0x0000004703057212 */ /* 0x000fe200078e9606 */
[----:B------:R-:W-:-:S03]  /*17690*/  @!P5 HFMA2.BF16_V2 R146, -RZ.H0_H0, RZ.H0_H0, -R58.H0_H0 ;  /* 0x200000ffff92d231 */ /* 0x000fc6000034093a */
[----:B------:R-:W-:Y:S01]  /*176a0*/  SHF.R.U32.HI R6, RZ, 0x10, R5 ;  /* 0x00000010ff067819 */ /* 0x000fe20000011605 */
[----:B------:R-:W-:Y:S01]  /*176b0*/  IMAD.MOV.U32 R223, RZ, RZ, R171 ;  /* 0x000000ffffdf7224 */ /* 0x000fe200078e00ab */
[----:B------:R-:W-:Y:S02]  /*176c0*/  PRMT R171, R58, 0x5410, R54 ;  /* 0x000054103aab7816 */ /* 0x000fe40000000036 */
[----:B------:R-:W-:Y:S01]  /*176d0*/  LOP3.LUT R6, R6, 0xff, RZ, 0xc0, !PT ;  /* 0x000000ff06067812 */ /* 0x000fe200078ec0ff */
[----:B------:R-:W-:Y:S01]  /*176e0*/  @!P3 HFMA2.BF16_V2 R156, -RZ.H0_H0, RZ.H0_H0, -R53.H0_H0 ;  /* 0x200000ffff9cb231 */ /* 0x000fe20000340935 */
[----:B------:R-:W-:Y:S01]  /*176f0*/  @!P5 PRMT R58, R146, 0x5410, RZ ;  /* 0x00005410923ad816 */ /* 0x000fe200000000ff */
[----:B------:R-:W-:Y:S01]  /*17700*/  FADD.FTZ R11, R18, R11 ;  /* 0x0000000b120b7221 */ /* 0x000fe20000010000 */
[----:B------:R-:W-:Y:S02]  /*17710*/  ISETP.GE.U32.AND P5, PT, R192, R6, PT ;  /* 0x00000006c000720c */ /* 0x000fe40003fa6070 */
[----:B------:R-:W-:-:S02]  /*17720*/  LOP3.LUT R6, R2, 0xff, RZ, 0xc0, !PT ;  /* 0x000000ff02067812 */ /* 0x000fc400078ec0ff */
[----:B------:R-:W-:Y:S01]  /*17730*/  PRMT R143, R53, 0x5410, R49 ;  /* 0x00005410358f7816 */ /* 0x000fe20000000031 */
[----:B------:R-:W-:Y:S01]  /*17740*/  FADD.FTZ R7, R17, R11 ;  /* 0x0000000b11077221 */ /* 0x000fe20000010000 */
[----:B------:R-:W-:Y:S01]  /*17750*/  @!P3 PRMT R53, R156, 0x5410, RZ ;  /* 0x000054109c35b816 */ /* 0x000fe200000000ff */
[----:B------:R-:W-:Y:S01]  /*17760*/  @!P2 HFMA2.BF16_V2 R155, -RZ.H0_H0, RZ.H0_H0, -R49.H0_H0 ;  /* 0x200000ffff9ba231 */ /* 0x000fe20000340931 */
[----:B------:R-:W-:Y:S02]  /*17770*/  ISETP.GE.U32.AND P3, PT, R192, R6, PT ;  /* 0x00000006c000720c */ /* 0x000fe40003f66070 */
[----:B------:R-:W-:Y:S01]  /*17780*/  LOP3.LUT R6, R5, 0xff, RZ, 0xc0, !PT ;  /* 0x000000ff05067812 */ /* 0x000fe200078ec0ff */
[----:B------:R-:W-:Y:S02]  /*17790*/  @!P4 HFMA2.BF16_V2 R150, -RZ.H0_H0, RZ.H0_H0, -R54.H0_H0 ;  /* 0x200000ffff96c231 */ /* 0x000fe40000340936 */
[----:B------:R-:W-:Y:S01]  /*177a0*/  FADD.FTZ R11, R19, R7 ;  /* 0x00000007130b7221 */ /* 0x000fe20000010000 */
[----:B------:R-:W-:-:S02]  /*177b0*/  @!P2 PRMT R49, R155, 0x5410, RZ ;  /* 0x000054109b31a816 */ /* 0x000fc400000000ff */
[----:B------:R-:W-:Y:S02]  /*177c0*/  SHF.R.U32.HI R7, RZ, 0x18, R5 ;  /* 0x00000018ff077819 */ /* 0x000fe40000011605 */
[----:B------:R-:W-:Y:S02]  /*177d0*/  ISETP.GE.U32.AND P2, PT, R192, R6, PT ;  /* 0x00000006c000720c */ /* 0x000fe40003f46070 */
[----:B------:R-:W1:Y:S01]  /*177e0*/  MUFU.EX2 R6, R230 ;  /* 0x000000e600067308 */ /* 0x000e620000000800 */
[----:B------:R-:W-:Y:S02]  /*177f0*/  @!P4 PRMT R54, R150, 0x5410, RZ ;  /* 0x000054109636c816 */ /* 0x000fe400000000ff */
[----:B------:R-:W-:Y:S02]  /*17800*/  ISETP.GE.U32.AND P4, PT, R192, R7, PT ;  /* 0x00000007c000720c */ /* 0x000fe40003f86070 */
[----:B------:R-:W-:Y:S02]  /*17810*/  LOP3.LUT R9, R2, 0xffff, RZ, 0xc0, !PT ;  /* 0x0000ffff02097812 */ /* 0x000fe400078ec0ff */
[----:B------:R-:W-:-:S02]  /*17820*/  SHF.R.U32.HI R8, RZ, 0x10, R2 ;  /* 0x00000010ff087819 */ /* 0x000fc40000011602 */
[----:B------:R-:W-:Y:S02]  /*17830*/  SHF.R.U32.HI R7, RZ, 0x18, R2 ;  /* 0x00000018ff077819 */ /* 0x000fe40000011602 */
[----:B------:R-:W4:Y:S01]  /*17840*/  MUFU.EX2 R2, R234 ;  /* 0x000000ea00027308 */ /* 0x000f220000000800 */
[----:B------:R-:W-:Y:S01]  /*17850*/  LOP3.LUT R3, R5, 0xffff, RZ, 0xc0, !PT ;  /* 0x0000ffff05037812 */ /* 0x000fe200078ec0ff */
[----:B------:R-:W-:-:S03]  /*17860*/  @!P6 HFMA2.BF16_V2 R147, -RZ.H0_H0, RZ.H0_H0, -R59.H0_H0 ;  /* 0x200000ffff93e231 */ /* 0x000fc6000034093b */
[----:B------:R-:W-:Y:S01]  /*17870*/  SHF.R.U32.HI R3, RZ, 0x8, R3 ;  /* 0x00000008ff037819 */ /* 0x000fe20000011603 */
[----:B------:R-:W-:Y:S01]  /*17880*/  @!P1 HFMA2.BF16_V2 R154, -RZ.H0_H0, RZ.H0_H0, -R52.H0_H0 ;  /* 0x200000ffff9a9231 */ /* 0x000fe20000340934 */
[----:B------:R-:W-:Y:S02]  /*17890*/  PRMT R51, R27, 0x7632, R51 ;  /* 0x000076321b337816 */ /* 0x000fe40000000033 */
[----:B------:R-:W-:Y:S02]  /*178a0*/  LOP3.LUT R3, R3, 0xffff, RZ, 0xc0, !PT ;  /* 0x0000ffff03037812 */ /* 0x000fe400078ec0ff */
[----:B------:R-:W-:Y:S01]  /*178b0*/  LOP3.LUT R5, R8, 0xff, RZ, 0xc0, !PT ;  /* 0x000000ff08057812 */ /* 0x000fe200078ec0ff */
[----:B------:R-:W-:Y:S01]  /*178c0*/  IMAD.MOV.U32 R222, RZ, RZ, R170 ;  /* 0x000000ffffde7224 */ /* 0x000fe200078e00aa */
[----:B------:R-:W-:Y:S02]  /*178d0*/  @!P6 PRMT R59, R147, 0x5410, RZ ;  /* 0x00005410933be816 */ /* 0x000fe400000000ff */
[----:B------:R-:W-:Y:S01]  /*178e0*/  ISETP.GE.U32.AND P6, PT, R192, R3, PT ;  /* 0x00000003c000720c */ /* 0x000fe20003fc6070 */
[----:B-1----:R-:W-:Y:S01]  /*178f0*/  FADD.FTZ R3, R6, R10 ;  /* 0x0000000a06037221 */ /* 0x002fe20000010000 */
[----:B------:R-:W-:-:S02]  /*17900*/  PRMT R170, R52, 0x5410, R51 ;  /* 0x0000541034aa7816 */ /* 0x000fc40000000033 */
[----:B------:R-:W-:Y:S02]  /*17910*/  @!P1 PRMT R52, R154, 0x5410, RZ ;  /* 0x000054109a349816 */ /* 0x000fe400000000ff */
[----:B------:R-:W-:Y:S02]  /*17920*/  ISETP.GE.U32.AND P1, PT, R192, R5, PT ;  /* 0x00000005c000720c */ /* 0x000fe40003f26070 */
[----:B------:R-:W1:Y:S01]  /*17930*/  MUFU.EX2 R5, R249 ;  /* 0x000000f900057308 */ /* 0x000e620000000800 */
[C---:B----4-:R-:W-:Y:S01]  /*17940*/  F2FP.BF16.F32.PACK_AB R61, R2.reuse, R6 ;  /* 0x00000006023d723e */ /* 0x050fe200000010ff */
[----:B------:R-:W-:Y:S01]  /*17950*/  FADD.FTZ R6, R2, R3 ;  /* 0x0000000302067221 */ /* 0x000fe20000010000 */
[----:B------:R-:W-:Y:S01]  /*17960*/  SHF.R.U32.HI R2, RZ, 0x8, R9 ;  /* 0x00000008ff027819 */ /* 0x000fe20000011609 */
[----:B------:R-:W-:-:S04]  /*17970*/  @!P2 HFMA2.BF16_V2 R157, -RZ.H0_H0, RZ.H0_H0, -R46.H0_H0 ;  /* 0x200000ffff9da231 */ /* 0x000fc8000034092e */
[----:B------:R-:W4:Y:S01]  /*17980*/  MUFU.EX2 R3, R252 ;  /* 0x000000fc00037308 */ /* 0x000f220000000800 */
[----:B------:R-:W-:Y:S01]  /*17990*/  @!P0 HFMA2.BF16_V2 R151, -RZ.H0_H0, RZ.H0_H0, -R51.H0_H0 ;  /* 0x200000ffff978231 */ /* 0x000fe20000340933 */
[----:B------:R-:W-:Y:S01]  /*179a0*/  LOP3.LUT R2, R2, 0xffff, RZ, 0xc0, !PT ;  /* 0x0000ffff02027812 */ /* 0x000fe200078ec0ff */
[----:B------:R-:W-:Y:S01]  /*179b0*/  @!P6 HFMA2.BF16_V2 R158, -RZ.H0_H0, RZ.H0_H0, -R45.H0_H0 ;  /* 0x200000ffff9ee231 */ /* 0x000fe2000034092d */
[----:B------:R-:W-:Y:S01]  /*179c0*/  PRMT R212, R46, 0x5410, R45 ;  /* 0x000054102ed47816 */ /* 0x000fe2000000002d */
[----:B------:R-:W-:Y:S01]  /*179d0*/  @!P4 HFMA2.BF16_V2 R159, -RZ.H0_H0, RZ.H0_H0, -R47.H0_H0 ;  /* 0x200000ffff9fc231 */ /* 0x000fe2000034092f */
[----:B------:R-:W-:Y:S01]  /*179e0*/  @!P2 PRMT R46, R157, 0x5410, RZ ;  /* 0x000054109d2ea816 */ /* 0x000fe200000000ff */
[----:B------:R-:W-:Y:S01]  /*179f0*/  @!P1 HFMA2.BF16_V2 R162, -RZ.H0_H0, RZ.H0_H0, -R57.H0_H0 ;  /* 0x200000ffffa29231 */ /* 0x000fe20000340939 */
[----:B------:R-:W-:Y:S01]  /*17a00*/  @!P0 PRMT R51, R151, 0x5410, RZ ;  /* 0x0000541097338816 */ /* 0x000fe200000000ff */
[----:B------:R-:W-:Y:S01]  /*17a10*/  IMAD.MOV.U32 R152, RZ, RZ, R246 ;  /* 0x000000ffff987224 */ /* 0x000fe200078e00f6 */
[----:B------:R-:W-:Y:S01]  /*17a20*/  ISETP.GE.U32.AND P2, PT, R192, R2, PT ;  /* 0x00000002c000720c */ /* 0x000fe20003f46070 */
[----:B------:R-:W-:Y:S01]  /*17a30*/  FADD.FTZ R2, R22, R11 ;  /* 0x0000000b16027221 */ /* 0x000fe20000010000 */
[----:B------:R-:W-:Y:S01]  /*17a40*/  ISETP.GE.U32.AND P0, PT, R192, R7, PT ;  /* 0x00000007c000720c */ /* 0x000fe20003f06070 */
[----:B------:R-:W-:Y:S01]  /*17a50*/  IMAD.MOV.U32 R218, RZ, RZ, R167 ;  /* 0x000000ffffda7224 */ /* 0x000fe200078e00a7 */
[----:B------:R-:W-:Y:S01]  /*17a60*/  PRMT R246, R44, 0x5410, R47 ;  /* 0x000054102cf67816 */ /* 0x000fe2000000002f */
[----:B------:R-:W-:Y:S01]  /*17a70*/  IMAD.MOV.U32 R7, RZ, RZ, R166 ;  /* 0x000000ffff077224 */ /* 0x000fe200078e00a6 */
[----:B------:R-:W-:Y:S01]  /*17a80*/  @!P6 PRMT R45, R158, 0x5410, RZ ;  /* 0x000054109e2de816 */ /* 0x000fe200000000ff */
[-C--:B------:R-:W-:Y:S01]  /*17a90*/  FMUL.FTZ R146, R110, R0.reuse ;  /* 0x000000006e927220 */ /* 0x080fe20000410000 */
[----:B------:R-:W-:Y:S01]  /*17aa0*/  @!P4 PRMT R47, R159, 0x5410, RZ ;  /* 0x000054109f2fc816 */ /* 0x000fe200000000ff */
[-C--:B------:R-:W-:Y:S01]  /*17ab0*/  FMUL.FTZ R147, R111, R0.reuse ;  /* 0x000000006f937220 */ /* 0x080fe20000410000 */
[----:B------:R-:W-:Y:S01]  /*17ac0*/  PRMT R234, R57, 0x5410, R56 ;  /* 0x0000541039ea7816 */ /* 0x000fe20000000038 */
        /* <DEDUP_REMOVED lines=8> */
[----:B------:R-:W-:Y:S01]  /*17b50*/  @!P1 PRMT R57, R162, 0x5410, RZ ;  /* 0x00005410a2399816 */ /* 0x000fe200000000ff */
[----:B-1----:R-:W-:Y:S01]  /*17b60*/  FADD.FTZ R0, R5, R6 ;  /* 0x0000000605007221 */ /* 0x002fe20000010000 */
[----:B------:R-:W-:-:S02]  /*17b70*/  IMAD.MOV.U32 R162, RZ, RZ, R222 ;  /* 0x000000ffffa27224 */ /* 0x000fc400078e00de */
[----:B------:R-:W-:Y:S01]  /*17b80*/  FADD.FTZ R2, R21, R2 ;  /* 0x0000000215027221 */ /* 0x000fe20000010000 */
[C---:B----4-:R-:W-:Y:S01]  /*17b90*/  F2FP.BF16.F32.PACK_AB R60, R3.reuse, R5 ;  /* 0x00000005033c723e */ /* 0x050fe200000010ff */
[----:B------:R-:W-:Y:S02]  /*17ba0*/  FADD.FTZ R3, R3, R0 ;  /* 0x0000000003037221 */ /* 0x000fe40000010000 */
[----:B------:R-:W-:Y:S01]  /*17bb0*/  FADD.FTZ R0, R20, R2 ;  /* 0x0000000214007221 */ /* 0x000fe20000010000 */
[----:B------:R-:W-:Y:S01]  /*17bc0*/  LOP3.LUT R2, R83, R213, R162, 0x96, !PT ;  /* 0x000000d553027212 */ /* 0x000fe200078e96a2 */
[----:B------:R-:W-:Y:S02]  /*17bd0*/  IMAD.MOV.U32 R230, RZ, RZ, R145 ;  /* 0x000000ffffe67224 */ /* 0x000fe400078e0091 */
[----:B------:R-:W-:Y:S02]  /*17be0*/  @!P5 HFMA2.BF16_V2 R160, -RZ.H0_H0, RZ.H0_H0, -R44.H0_H0 ;  /* 0x200000ffffa0d231 */ /* 0x000fe4000034092c */
[----:B------:R-:W-:Y:S01]  /*17bf0*/  IMAD.MOV.U32 R145, RZ, RZ, R144 ;  /* 0x000000ffff917224 */ /* 0x000fe200078e0090 */
[----:B------:R1:W-:Y:S01]  /*17c00*/  STL [R1+0x174], R3 ;  /* 0x0001740301007387 */ /* 0x0003e20000100800 */
[----:B------:R-:W-:-:S02]  /*17c10*/  IMAD.MOV.U32 R144, RZ, RZ, R233 ;  /* 0x000000ffff907224 */ /* 0x000fc400078e00e9 */
[----:B------:R-:W-:Y:S01]  /*17c20*/  @!P0 HFMA2.BF16_V2 R161, -RZ.H0_H0, RZ.H0_H0, -R56.H0_H0 ;  /* 0x200000ffffa18231 */ /* 0x000fe20000340938 */
[----:B------:R-:W-:Y:S01]  /*17c30*/  @!P5 PRMT R44, R160, 0x5410, RZ ;  /* 0x00005410a02cd816 */ /* 0x000fe200000000ff */
[----:B------:R4:W-:Y:S01]  /*17c40*/  STL [R1+0x15c], R0 ;  /* 0x00015c0001007387 */ /* 0x0009e20000100800 */
[----:B------:R-:W-:Y:S01]  /*17c50*/  IMAD.MOV.U32 R160, RZ, RZ, R144 ;  /* 0x000000ffffa07224 */ /* 0x000fe200078e0090 */
[C---:B------:R-:W-:Y:S02]  /*17c60*/  PRMT R55, R13.reuse, 0x7632, R55 ;  /* 0x000076320d377816 */ /* 0x040fe40000000037 */
[----:B------:R-:W-:Y:S01]  /*17c70*/  PRMT R50, R13, 0x7610, R50 ;  /* 0x000076100d327816 */ /* 0x000fe20000000032 */
[----:B------:R-:W-:Y:S01]  /*17c80*/  IMAD.MOV.U32 R11, RZ, RZ, R160 ;  /* 0x000000ffff0b7224 */ /* 0x000fe200078e00a0 */
[----:B------:R-:W-:Y:S01]  /*17c90*/  @!P0 PRMT R56, R161, 0x5410, RZ ;  /* 0x00005410a1388816 */ /* 0x000fe200000000ff */
[----:B------:R-:W-:Y:S02]  /*17ca0*/  IMAD.MOV.U32 R160, RZ, RZ, R7 ;  /* 0x000000ffffa07224 */ /* 0x000fe400078e0007 */
[----:B------:R-:W-:-:S02]  /*17cb0*/  @!P2 HFMA2.BF16_V2 R163, -RZ.H0_H0, RZ.H0_H0, -R55.H0_H0 ;  /* 0x200000ffffa3a231 */ /* 0x000fc40000340937 */
[----:B------:R-:W-:Y:S02]  /*17cc0*/  IMAD.MOV.U32 R161, RZ, RZ, R194 ;  /* 0x000000ffffa17224 */ /* 0x000fe400078e00c2 */
[----:B-1----:R-:W-:-:S05]  /*17cd0*/  IMAD.WIDE.U32 R2, R2, -0x2daee0ad, RZ ;  /* 0xd2511f5302027825 */ /* 0x002fca00078e00ff */
[----:B----4-:R-:W-:Y:S02]  /*17ce0*/  LOP3.LUT R0, R3, R226, R248, 0x96, !PT ;  /* 0x000000e203007212 */ /* 0x010fe400078e96f8 */
[----:B------:R-:W-:-:S03]  /*17cf0*/  LOP3.LUT R3, R245, R189, R82, 0x96, !PT ;  /* 0x000000bdf5037212 */ /* 0x000fc600078e9652 */
[----:B------:R-:W-:-:S04]  /*17d00*/  IMAD.WIDE.U32 R6, R0, -0x326172a9, RZ ;  /* 0xcd9e8d5700067825 */ /* 0x000fc800078e00ff */
[----:B------:R-:W-:Y:S02]  /*17d10*/  @!P3 HFMA2.BF16_V2 R164, -RZ.H0_H0, RZ.H0_H0, -R50.H0_H0 ;  /* 0x200000ffffa4b231 */ /* 0x000fe40000340932 */
[----:B------:R-:W-:Y:S01]  /*17d20*/  IMAD.WIDE.U32 R20, R3, -0x2daee0ad, RZ ;  /* 0xd2511f5303147825 */ /* 0x000fe200078e00ff */
[----:B------:R-:W-:-:S03]  /*17d30*/  LOP3.LUT R0, R7, R161, R244, 0x96, !PT ;  /* 0x000000a107007212 */ /* 0x000fc600078e96f4 */
[----:B------:R-:W-:Y:S01]  /*17d40*/  IMAD.MOV.U32 R233, RZ, RZ, R243 ;  /* 0x000000ffffe97224 */ /* 0x000fe200078e00f3 */
[----:B------:R-:W-:Y:S01]  /*17d50*/  PRMT R243, R50, 0x5410, R55 ;  /* 0x0000541032f37816 */ /* 0x000fe20000000037 */
[----:B------:R-:W-:Y:S01]  /*17d60*/  IMAD.MOV.U32 R9, RZ, RZ, R149 ;  /* 0x000000ffff097224 */ /* 0x000fe200078e0095 */
[----:B------:R-:W-:Y:S01]  /*17d70*/  @!P2 PRMT R55, R163, 0x5410, RZ ;  /* 0x00005410a337a816 */ /* 0x000fe200000000ff */
[----:B------:R-:W-:Y:S02]  /*17d80*/  IMAD.MOV.U32 R163, RZ, RZ, R223 ;  /* 0x000000ffffa37224 */ /* 0x000fe400078e00df */
[----:B------:R-:W-:Y:S01]  /*17d90*/  FMUL.FTZ R149, R73, R4 ;  /* 0x0000000449957220 */ /* 0x000fe20000410000 */
[----:B------:R-:W-:Y:S01]  /*17da0*/  LOP3.LUT R2, R21, R230, R2, 0x96, !PT ;  /* 0x000000e615027212 */ /* 0x000fe200078e9602 */
[----:B------:R-:W-:Y:S01]  /*17db0*/  IMAD.MOV.U32 R222, RZ, RZ, R152 ;  /* 0x000000ffffde7224 */ /* 0x000fe200078e0098 */
[----:B------:R-:W-:Y:S01]  /*17dc0*/  @!P3 PRMT R50, R164, 0x5410, RZ ;  /* 0x00005410a432b816 */ /* 0x000fe200000000ff */
        /* <DEDUP_REMOVED lines=27> */
[----:B------:R-:W-:-:S04]  /*17f80*/  IMAD.WIDE.U32 R4, R0, -0x2daee0ad, RZ ;  /* 0xd2511f5300047825 */ /* 0x000fc800078e00ff */
[----:B------:R-:W-:Y:S01]  /*17f90*/  IMAD.WIDE.U32 R2, R2, -0x326172a9, RZ ;  /* 0xcd9e8d5702027825 */ /* 0x000fe200078e00ff */
[----:B------:R-:W-:-:S04]  /*17fa0*/  LOP3.LUT R0, R5, R8, R20, 0x96, !PT ;  /* 0x0000000805007212 */ /* 0x000fc800078e9614 */
[----:B------:R-:W-:Y:S01]  /*17fb0*/  LOP3.LUT R3, R3, R195, R6, 0x96, !PT ;  /* 0x000000c303037212 */ /* 0x000fe200078e9606 */
[----:B------:R-:W-:-:S04]  /*17fc0*/  IMAD.WIDE.U32 R6, R0, -0x326172a9, RZ ;  /* 0xcd9e8d5700067825 */ /* 0x000fc800078e00ff */
[----:B------:R-:W-:Y:S02]  /*17fd0*/  IMAD.MOV.U32 R252, RZ, RZ, R9 ;  /* 0x000000fffffc7224 */ /* 0x000fe400078e0009 */
[----:B------:R-:W-:Y:S02]  /*17fe0*/  IMAD.MOV.U32 R0, RZ, RZ, R8 ;  /* 0x000000ffff007224 */ /* 0x000fe400078e0008 */
[----:B------:R-:W-:Y:S01]  /*17ff0*/  IMAD.WIDE.U32 R8, R3, -0x2daee0ad, RZ ;  /* 0xd2511f5303087825 */ /* 0x000fe200078e00ff */
[----:B------:R-:W-:-:S04]  /*18000*/  LOP3.LUT R5, R7, R70, R2, 0x96, !PT ;  /* 0x0000004607057212 */ /* 0x000fc800078e9602 */
[----:B------:R-:W-:Y:S01]  /*18010*/  LOP3.LUT R2, R9, R73, R4, 0x96, !PT ;  /* 0x0000004909027212 */ /* 0x000fe200078e9604 */
[----:B------:R-:W-:-:S04]  /*18020*/  IMAD.MOV.U32 R4, RZ, RZ, R0 ;  /* 0x000000ffff047224 */ /* 0x000fc800078e0000 */
[----:B------:R-:W-:-:S05]  /*18030*/  IMAD.WIDE.U32 R2, R2, -0x326172a9, RZ ;  /* 0xcd9e8d5702027825 */ /* 0x000fca00078e00ff */
[----:B------:R-:W-:Y:S01]  /*18040*/  LOP3.LUT R0, R3, R188, R6, 0x96, !PT ;  /* 0x000000bc03007212 */ /* 0x000fe200078e9606 */
[----:B------:R-:W-:Y:S02]  /*18050*/  IMAD.MOV.U32 R7, RZ, RZ, R4 ;  /* 0x000000ffff077224 */ /* 0x000fe400078e0004 */
[----:B------:R-:W-:Y:S01]  /*18060*/  FADD.FTZ R10, R36, R26 ;  /* 0x0000001a240a7221 */ /* 0x000fe20000010000 */
[----:B------:R-:W-:-:S04]  /*18070*/  LOP3.LUT R4, R0, 0xff, RZ, 0xc0, !PT ;  /* 0x000000ff00047812 */ /* 0x000fc800078ec0ff */
[----:B------:R-:W-:Y:S01]  /*18080*/  ISETP.GE.U32.AND P0, PT, R192, R4, PT ;  /* 0x00000004c000720c */ /* 0x000fe20003f06070 */
[----:B------:R-:W-:Y:S01]  /*18090*/  FADD.FTZ R4, R37, R10 ;  /* 0x0000000a25047221 */ /* 0x000fe20000010000 */
[----:B------:R-:W-:Y:S02]  /*180a0*/  IMAD.MOV.U32 R6, RZ, RZ, R188 ;  /* 0x000000ffff067224 */ /* 0x000fe400078e00bc */
[----:B------:R-:W4:Y:S01]  /*180b0*/  LDL.LU R188, [R1+0x260] ;  /* 0x0002600001bc7983 */ /* 0x000f220000300800 */
[----:B------:R-:W-:-:S03]  /*180c0*/  PRMT R42, R217, 0x7610, R42 ;  /* 0x00007610d92a7816 */ /* 0x000fc6000000002a */
[----:B------:R1:W-:Y:S01]  /*180d0*/  STL [R1+0x16c], R4 ;  /* 0x00016c0401007387 */ /* 0x0003e20000100800 */
[----:B------:R-:W-:Y:S01]  /*180e0*/  PRMT R41, R217, 0x7632, R41 ;  /* 0x00007632d9297816 */ /* 0x000fe20000000029 */
[----:B------:R-:W-:-:S03]  /*180f0*/  IMAD.MOV.U32 R10, RZ, RZ, R6 ;  /* 0x000000ffff0a7224 */ /* 0x000fc600078e0006 */
[----:B------:R-:W-:Y:S02]  /*18100*/  @!P0 HFMA2.BF16_V2 R72, -RZ.H0_H0, RZ.H0_H0, -R42.H0_H0 ;  /* 0x200000ffff488231 */ /* 0x000fe4000034092a */
[----:B------:R-:W-:Y:S01]  /*18110*/  IMAD.MOV.U32 R6, RZ, RZ, R73 ;  /* 0x000000ffff067224 */ /* 0x000fe200078e0049 */
[----:B------:R-:W-:Y:S02]  /*18120*/  PRMT R73, R42, 0x5410, R41 ;  /* 0x000054102a497816 */ /* 0x000fe40000000029 */
        /* <DEDUP_REMOVED lines=9> */
[----:B------:R-:W-:Y:S02]  /*181c0*/  SHF.R.U32.HI R0, RZ, 0x10, R0 ;  /* 0x00000010ff007819 */ /* 0x000fe40000011600 */
[C---:B------:R-:W-:Y:S02]  /*181d0*/  PRMT R39, R25.reuse, 0x7632, R39 ;  /* 0x0000763219277816 */ /* 0x040fe40000000027 */
[----:B------:R-:W-:Y:S02]  /*181e0*/  LOP3.LUT R0, R0, 0xff, RZ, 0xc0, !PT ;  /* 0x000000ff00007812 */ /* 0x000fe400078ec0ff */
[----:B------:R-:W-:-:S02]  /*181f0*/  PRMT R40, R25, 0x7610, R40 ;  /* 0x0000761019287816 */ /* 0x000fc40000000028 */
[----:B------:R-:W-:-:S03]  /*18200*/  ISETP.GE.U32.AND P1, PT, R192, R0, PT ;  /* 0x00000000c000720c */ /* 0x000fc60003f26070 */
[----:B------:R-:W-:Y:S01]  /*18210*/  @!P0 HFMA2.BF16_V2 R75, -RZ.H0_H0, RZ.H0_H0, -R39.H0_H0 ;  /* 0x200000ffff4b8231 */ /* 0x000fe20000340927 */
[----:B------:R-:W-:Y:S02]  /*18220*/  LOP3.LUT R0, R2, 0xff, RZ, 0xc0, !PT ;  /* 0x000000ff02007812 */ /* 0x000fe400078ec0ff */
        /* <DEDUP_REMOVED lines=20> */
[----:B------:R-:W-:Y:S02]  /*18370*/  IMAD.MOV.U32 R78, RZ, RZ, R70 ;  /* 0x000000ffff4e7224 */ /* 0x000fe400078e0046 */
[----:B------:R-:W-:Y:S01]  /*18380*/  @!P1 HFMA2.BF16_V2 R76, -RZ.H0_H0, RZ.H0_H0, -R40.H0_H0 ;  /* 0x200000ffff4c9231 */ /* 0x000fe20000340928 */
[----:B------:R-:W-:-:S05]  /*18390*/  PRMT R70, R36, 0x5410, R27 ;  /* 0x0000541024467816 */ /* 0x000fca000000001b */
[----:B------:R-:W-:Y:S01]  /*183a0*/  @!P0 HFMA2.BF16_V2 R79, -RZ.H0_H0, RZ.H0_H0, -R27.H0_H0 ;  /* 0x200000ffff4f8231 */ /* 0x000fe2000034091b */
[----:B------:R-:W-:Y:S01]  /*183b0*/  LOP3.LUT R0, R0, 0xff, RZ, 0xc0, !PT ;  /* 0x000000ff00007812 */ /* 0x000fe200078ec0ff */
[----:B------:R-:W-:-:S03]  /*183c0*/  IMAD.WIDE.U32 R2, R5, -0x2daee0ad, RZ ;  /* 0xd2511f5305027825 */ /* 0x000fc600078e00ff */
[----:B------:R-:W-:Y:S01]  /*183d0*/  @!P0 PRMT R27, R79, 0x5410, RZ ;  /* 0x000054104f1b8816 */ /* 0x000fe200000000ff */
[----:B------:R-:W-:Y:S01]  /*183e0*/  IMAD.MOV.U32 R79, RZ, RZ, R217 ;  /* 0x000000ffff4f7224 */ /* 0x000fe200078e00d9 */
[----:B------:R-:W-:Y:S02]  /*183f0*/  @!P1 PRMT R40, R76, 0x5410, RZ ;  /* 0x000054104c289816 */ /* 0x000fe400000000ff */
[----:B------:R-:W-:Y:S02]  /*18400*/  ISETP.GE.U32.AND P1, PT, R192, R0, PT ;  /* 0x00000000c000720c */ /* 0x000fe40003f26070 */
[----:B------:R-:W-:-:S04]  /*18410*/  LOP3.LUT R0, R3, R79, R8, 0x96, !PT ;  /* 0x0000004f03007212 */ /* 0x000fc800078e9608 */
[----:B------:R-:W-:-:S04]  /*18420*/  LOP3.LUT R4, R0, 0xff, RZ, 0xc0, !PT ;  /* 0x000000ff00047812 */ /* 0x000fc800078ec0ff */
[----:B------:R-:W-:Y:S02]  /*18430*/  ISETP.GE.U32.AND P0, PT, R192, R4, PT ;  /* 0x00000004c000720c */ /* 0x000fe40003f06070 */
[----:B------:R-:W-:Y:S02]  /*18440*/  LOP3.LUT R4, R0, 0xffff, RZ, 0xc0, !PT ;  /* 0x0000ffff00047812 */ /* 0x000fe400078ec0ff */
[C---:B------:R-:W-:Y:S02]  /*18450*/  PRMT R26, R220.reuse, 0x7610, R26 ;  /* 0x00007610dc1a7816 */ /* 0x040fe4000000001a */
        /* <DEDUP_REMOVED lines=8> */
[C---:B------:R-:W-:Y:S02]  /*184e0*/  PRMT R23, R43.reuse, 0x7632, R23 ;  /* 0x000076322b177816 */ /* 0x040fe40000000017 */
[----:B------:R-:W-:Y:S01]  /*184f0*/  PRMT R24, R43, 0x7610, R24 ;  /* 0x000076102b187816 */ /* 0x000fe20000000018 */
[----:B------:R-:W-:Y:S01]  /*18500*/  IMAD.MOV.U32 R74, RZ, RZ, R162 ;  /* 0x000000ffff4a7224 */ /* 0x000fe200078e00a2 */
[--C-:B------:R-:W-:Y:S01]  /*18510*/  SHF.R.U32.HI R4, RZ, 0x10, R0.reuse ;  /* 0x00000010ff047819 */ /* 0x100fe20000011600 */
[----:B------:R-:W-:Y:S01]  /*18520*/  @!P1 HFMA2.BF16_V2 R88, -RZ.H0_H0, RZ.H0_H0, -R36.H0_H0 ;  /* 0x200000ffff589231 */ /* 0x000fe20000340924 */
[----:B------:R-:W-:-:S02]  /*18530*/  SHF.R.U32.HI R0, RZ, 0x18, R0 ;  /* 0x00000018ff007819 */ /* 0x000fc40000011600 */
[C---:B------:R-:W-:Y:S02]  /*18540*/  PRMT R22, R221.reuse, 0x7610, R22 ;  /* 0x00007610dd167816 */ /* 0x040fe40000000016 */
[----:B------:R-:W-:Y:S01]  /*18550*/  PRMT R19, R221, 0x7632, R19 ;  /* 0x00007632dd137816 */ /* 0x000fe20000000013 */
[----:B------:R-:W-:Y:S02]  /*18560*/  @!P0 HFMA2.BF16_V2 R90, -RZ.H0_H0, RZ.H0_H0, -R25.H0_H0 ;  /* 0x200000ffff5a8231 */ /* 0x000fe40000340919 */
[----:B------:R-:W-:Y:S02]  /*18570*/  IMAD.MOV.U32 R219, RZ, RZ, R6 ;  /* 0x000000ffffdb7224 */ /* 0x000fe400078e0006 */
[----:B------:R-:W-:Y:S01]  /*18580*/  IMAD.MOV.U32 R77, RZ, RZ, R10 ;  /* 0x000000ffff4d7224 */ /* 0x000fe200078e000a */
[----:B------:R-:W-:Y:S02]  /*18590*/  PRMT R16, R216, 0x7610, R16 ;  /* 0x00007610d8107816 */ /* 0x000fe40000000010 */
[----:B------:R-:W-:-:S02]  /*185a0*/  PRMT R18, R15, 0x7610, R18 ;  /* 0x000076100f127816 */ /* 0x000fc40000000012 */
[----:B------:R-:W-:Y:S01]  /*185b0*/  PRMT R17, R15, 0x7632, R17 ;  /* 0x000076320f117816 */ /* 0x000fe20000000011 */
[----:B------:R-:W-:Y:S01]  /*185c0*/  IMAD.MOV.U32 R75, RZ, RZ, R222 ;  /* 0x000000ffff4b7224 */ /* 0x000fe200078e00de */
[----:B------:R-:W-:Y:S02]  /*185d0*/  @!P0 PRMT R25, R90, 0x5410, RZ ;  /* 0x000054105a198816 */ /* 0x000fe400000000ff */
[C---:B------:R-:W-:Y:S02]  /*185e0*/  PRMT R14, R184.reuse, 0x7610, R14 ;  /* 0x00007610b80e7816 */ /* 0x040fe4000000000e */
[----:B------:R-:W-:Y:S01]  /*185f0*/  PRMT R13, R184, 0x7632, R13 ;  /* 0x00007632b80d7816 */ /* 0x000fe2000000000d */
[----:B------:R-:W-:Y:S01]  /*18600*/  IMAD.MOV.U32 R217, RZ, RZ, R233 ;  /* 0x000000ffffd97224 */ /* 0x000fe200078e00e9 */
[----:B------:R-:W-:Y:S01]  /*18610*/  ISETP.GE.U32.AND P0, PT, R192, R0, PT ;  /* 0x00000000c000720c */ /* 0x000fe20003f06070 */
[----:B------:R-:W-:Y:S01]  /*18620*/  IMAD.MOV.U32 R76, RZ, RZ, R160 ;  /* 0x000000ffff4c7224 */ /* 0x000fe200078e00a0 */
[----:B------:R-:W-:Y:S01]  /*18630*/  LOP3.LUT R0, R2, 0xff, RZ, 0xc0, !PT ;  /* 0x000000ff02007812 */ /* 0x000fe200078ec0ff */
[----:B------:R-:W2:Y:S01]  /*18640*/  LDL.LU R89, [R1+0xf0] ;  /* 0x0000f00001597983 */ /* 0x000ea20000300800 */
[----:B------:R-:W-:-:S09]  /*18650*/  PRMT R162, R24, 0x5410, R23 ;  /* 0x0000541018a27816 */ /* 0x000fd20000000017 */
[----:B------:R-:W-:Y:S01]  /*18660*/  @!P0 HFMA2.BF16_V2 R92, -RZ.H0_H0, RZ.H0_H0, -R23.H0_H0 ;  /* 0x200000ffff5c8231 */ /* 0x000fe20000340917 */
[----:B------:R-:W-:Y:S02]  /*18670*/  @!P1 PRMT R36, R88, 0x5410, RZ ;  /* 0x0000541058249816 */ /* 0x000fe400000000ff */
[----:B------:R-:W-:Y:S02]  /*18680*/  LOP3.LUT R4, R4, 0xff, RZ, 0xc0, !PT ;  /* 0x000000ff04047812 */ /* 0x000fe400078ec0ff */
[----:B------:R-:W-:Y:S01]  /*18690*/  PRMT R15, R216, 0x7632, R15 ;  /* 0x00007632d80f7816 */ /* 0x000fe2000000000f */
[----:B------:R-:W-:Y:S01]  /*186a0*/  IMAD.MOV.U32 R222, RZ, RZ, R232 ;  /* 0x000000ffffde7224 */ /* 0x000fe200078e00e8 */
[----:B------:R-:W-:Y:S01]  /*186b0*/  @!P0 PRMT R23, R92, 0x5410, RZ ;  /* 0x000054105c178816 */ /* 0x000fe200000000ff */
[----:B------:R-:W4:Y:S01]  /*186c0*/  LDL R220, [R1+0x194] ;  /* 0x0001940001dc7983 */ /* 0x000f220000100800 */
        /* <DEDUP_REMOVED lines=10> */
[----:B------:R-:W-:-:S04]  /*18770*/  SHF.R.U32.HI R0, RZ, 0x10, R2 ;  /* 0x00000010ff007819 */ /* 0x000fc80000011602 */
[----:B------:R-:W-:-:S04]  /*18780*/  LOP3.LUT R0, R0, 0xff, RZ, 0xc0, !PT ;  /* 0x000000ff00007812 */ /* 0x000fc800078ec0ff */
[C---:B------:R-:W-:Y:S02]  /*18790*/  ISETP.GE.U32.AND P2, PT, R192.reuse, R0, PT ;  /* 0x00000000c000720c */ /* 0x040fe40003f46070 */
[----:B------:R-:W-:Y:S02]  /*187a0*/  LOP3.LUT R0, R63, R213, R74, 0x96, !PT ;  /* 0x000000d53f007212 */ /* 0x000fe400078e964a */
[----:B------:R-:W-:-:S03]  /*187b0*/  ISETP.GE.U32.AND P1, PT, R192, R4, PT ;  /* 0x00000004c000720c */ /* 0x000fc60003f26070 */
[----:B------:R-:W-:Y:S01]  /*187c0*/  IMAD.WIDE.U32 R4, R0, -0x2daee0ad, RZ ;  /* 0xd2511f5300047825 */ /* 0x000fe200078e00ff */
[----:B------:R-:W-:-:S04]  /*187d0*/  LOP3.LUT R3, R245, R189, R62, 0x96, !PT ;  /* 0x000000bdf5037212 */ /* 0x000fc800078e963e */
[----:B------:R-:W-:Y:S01]  /*187e0*/  LOP3.LUT R0, R5, R226, R248, 0x96, !PT ;  /* 0x000000e205007212 */ /* 0x000fe200078e96f8 */
[----:B------:R-:W-:-:S04]  /*187f0*/  IMAD.MOV.U32 R248, RZ, RZ, R7 ;  /* 0x000000fffff87224 */ /* 0x000fc800078e0007 */
[----:B------:R-:W-:-:S04]  /*18800*/  IMAD.WIDE.U32 R6, R0, -0x326172a9, RZ ;  /* 0xcd9e8d5700067825 */ /* 0x000fc800078e00ff */
[----:B------:R-:W-:Y:S01]  /*18810*/  IMAD.WIDE.U32 R8, R3, -0x2daee0ad, RZ ;  /* 0xd2511f5303087825 */ /* 0x000fe200078e00ff */
[----:B------:R-:W-:-:S04]  /*18820*/  LOP3.LUT R0, R7, R248, R244, 0x96, !PT ;  /* 0x000000f807007212 */ /* 0x000fc800078e96f4 */
[----:B------:R-:W-:Y:S01]  /*18830*/  LOP3.LUT R3, R9, R230, R4, 0x96, !PT ;  /* 0x000000e609037212 */ /* 0x000fe200078e9604 */
[----:B------:R-:W-:-:S05]  /*18840*/  IMAD.WIDE.U32 R4, R0, -0x2daee0ad, RZ ;  /* 0xd2511f5300047825 */ /* 0x000fca00078e00ff */
[----:B------:R-:W-:Y:S01]  /*18850*/  LOP3.LUT R5, R5, R88, R8, 0x96, !PT ;  /* 0x0000005805057212 */ /* 0x000fe200078e9608 */
[----:B------:R-:W-:-:S05]  /*18860*/  IMAD.WIDE.U32 R8, R3, -0x326172a9, RZ ;  /* 0xcd9e8d5703087825 */ /* 0x000fca00078e00ff */
[----:B------:R-:W-:Y:S01]  /*18870*/  LOP3.LUT R0, R9, R195, R6, 0x96, !PT ;  /* 0x000000c309007212 */ /* 0x000fe200078e9606 */
[----:B------:R-:W-:-:S04]  /*18880*/  IMAD.MOV.U32 R74, RZ, RZ, R11 ;  /* 0x000000ffff4a7224 */ /* 0x000fc800078e000b */
[----:B------:R-:W-:Y:S01]  /*18890*/  IMAD.WIDE.U32 R10, R0, -0x2daee0ad, RZ ;  /* 0xd2511f53000a7825 */ /* 0x000fe200078e00ff */
[----:B------:R-:W-:-:S04]  /*188a0*/  SHF.R.U32.HI R6, RZ, 0x18, R2 ;  /* 0x00000018ff067819 */ /* 0x000fc80000011602 */
[----:B------:R-:W-:Y:S01]  /*188b0*/  LOP3.LUT R3, R11, R219, R4, 0x96, !PT ;  /* 0x000000db0b037212 */ /* 0x000fe200078e9604 */
[----:B------:R-:W-:-:S04]  /*188c0*/  IMAD.WIDE.U32 R4, R5, -0x326172a9, RZ ;  /* 0xcd9e8d5705047825 */ /* 0x000fc800078e00ff */
[----:B------:R-:W-:-:S04]  /*188d0*/  IMAD.WIDE.U32 R2, R3, -0x326172a9, RZ ;  /* 0xcd9e8d5703027825 */ /* 0x000fc800078e00ff */
[----:B------:R-:W-:Y:S01]  /*188e0*/  @!P0 HFMA2.BF16_V2 R94, -RZ.H0_H0, RZ.H0_H0, -R19.H0_H0 ;  /* 0x200000ffff5e8231 */ /* 0x000fe20000340913 */
[----:B------:R-:W-:-:S04]  /*188f0*/  LOP3.LUT R0, R3, R77, R4, 0x96, !PT ;  /* 0x0000004d03007212 */ /* 0x000fc800078e9604 */
[----:B------:R-:W-:Y:S02]  /*18900*/  LOP3.LUT R4, R0, 0xff, RZ, 0xc0, !PT ;  /* 0x000000ff00047812 */ /* 0x000fe400078ec0ff */
[----:B------:R-:W-:Y:S02]  /*18910*/  @!P0 PRMT R19, R94, 0x5410, RZ ;  /* 0x000054105e138816 */ /* 0x000fe400000000ff */
[----:B------:R-:W-:Y:S02]  /*18920*/  ISETP.GE.U32.AND P0, PT, R192, R4, PT ;  /* 0x00000004c000720c */ /* 0x000fe40003f06070 */
[----:B------:R-:W-:-:S04]  /*18930*/  LOP3.LUT R4, R0, 0xffff, RZ, 0xc0, !PT ;  /* 0x0000ffff00047812 */ /* 0x000fc800078ec0ff */
[----:B------:R-:W-:Y:S02]  /*18940*/  SHF.R.U32.HI R4, RZ, 0x8, R4 ;  /* 0x00000008ff047819 */ /* 0x000fe40000011604 */
[----:B------:R-:W-:Y:S02]  /*18950*/  PRMT R232, R16, 0x5410, R15 ;  /* 0x0000541010e87816 */ /* 0x000fe4000000000f */
[----:B------:R-:W-:-:S03]  /*18960*/  LOP3.LUT R4, R4, 0xffff, RZ, 0xc0, !PT ;  /* 0x0000ffff04047812 */ /* 0x000fc600078ec0ff */
[----:B------:R-:W-:-:S05]  /*18970*/  @!P0 HFMA2.BF16_V2 R109, -RZ.H0_H0, RZ.H0_H0, -R16.H0_H0 ;  /* 0x200000ffff6d8231 */ /* 0x000fca0000340910 */
[----:B------:R-:W-:Y:S02]  /*18980*/  @!P0 PRMT R16, R109, 0x5410, RZ ;  /* 0x000054106d108816 */ /* 0x000fe400000000ff */
[----:B------:R-:W-:Y:S02]  /*18990*/  ISETP.GE.U32.AND P0, PT, R192, R4, PT ;  /* 0x00000004c000720c */ /* 0x000fe40003f06070 */
[----:B------:R-:W-:Y:S01]  /*189a0*/  LOP3.LUT R4, R2, 0xff, RZ, 0xc0, !PT ;  /* 0x000000ff02047812 */ /* 0x000fe200078ec0ff */
[----:B------:R-:W-:-:S10]  /*189b0*/  @!P1 HFMA2.BF16_V2 R91, -RZ.H0_H0, RZ.H0_H0, -R24.H0_H0 ;  /* 0x200000ffff5b9231 */ /* 0x000fd40000340918 */
[----:B------:R-:W-:-:S05]  /*189c0*/  @!P0 HFMA2.BF16_V2 R110, -RZ.H0_H0, RZ.H0_H0, -R15.H0_H0 ;  /* 0x200000ffff6e8231 */ /* 0x000fca000034090f */
[----:B------:R-:W-:Y:S02]  /*189d0*/  @!P0 PRMT R15, R110, 0x5410, RZ ;  /* 0x000054106e0f8816 */ /* 0x000fe400000000ff */
[----:B------:R-:W-:Y:S02]  /*189e0*/  ISETP.GE.U32.AND P0, PT, R192, R4, PT ;  /* 0x00000004c000720c */ /* 0x000fe40003f06070 */
[----:B------:R-:W-:Y:S02]  /*189f0*/  LOP3.LUT R3, R2, 0xffff, RZ, 0xc0, !PT ;  /* 0x0000ffff02037812 */ /* 0x000fe400078ec0ff */
[----:B------:R-:W-:Y:S02]  /*18a00*/  @!P1 PRMT R24, R91, 0x5410, RZ ;  /* 0x000054105b189816 */ /* 0x000fe400000000ff */
[----:B------:R-:W-:Y:S02]  /*18a10*/  ISETP.GE.U32.AND P1, PT, R192, R6, PT ;  /* 0x00000006c000720c */ /* 0x000fe40003f26070 */
[----:B------:R-:W-:-:S05]  /*18a20*/  SHF.R.U32.HI R3, RZ, 0x8, R3 ;  /* 0x00000008ff037819 */ /* 0x000fca0000011603 */
[----:B------:R-:W-:Y:S01]  /*18a30*/  @!P0 HFMA2.BF16_V2 R111, -RZ.H0_H0, RZ.H0_H0, -R14.H0_H0 ;  /* 0x200000ffff6f8231 */ /* 0x000fe2000034090e */
        /* <DEDUP_REMOVED lines=8> */
[----:B------:R-:W-:Y:S02]  /*18ac0*/  @!P1 PRMT R17, R108, 0x5410, RZ ;  /* 0x000054106c119816 */ /* 0x000fe400000000ff */
[----:B------:R-:W-:-:S03]  /*18ad0*/  ISETP.GE.U32.AND P1, PT, R192, R3, PT ;  /* 0x00000003c000720c */ /* 0x000fc60003f26070 */
[----:B------:R-:W-:Y:S01]  /*18ae0*/  @!P0 HFMA2.BF16_V2 R225, -RZ.H0_H0, RZ.H0_H0, -R13.H0_H0 ;  /* 0x200000ffffe18231 */ /* 0x000fe2000034090d */
[----:B------:R-:W-:-:S04]  /*18af0*/  PRMT R11, R12, 0x7632, R11 ;  /* 0x000076320c0b7816 */ /* 0x000fc8000000000b */
[----:B------:R-:W-:Y:S01]  /*18b00*/  @!P0 PRMT R13, R225, 0x5410, RZ ;  /* 0x00005410e10d8816 */ /* 0x000fe200000000ff */
[----:B------:R-:W-:-:S04]  /*18b10*/  IMAD.MOV.U32 R225, RZ, RZ, R195 ;  /* 0x000000ffffe17224 */ /* 0x000fc800078e00c3 */
[----:B------:R-:W-:Y:S01]  /*18b20*/  @!P1 HFMA2.BF16_V2 R227, -RZ.H0_H0, RZ.H0_H0, -R12.H0_H0 ;  /* 0x200000ffffe39231 */ /* 0x000fe2000034090c */
[----:B------:R-:W-:-:S04]  /*18b30*/  PRMT R195, R12, 0x5410, R11 ;  /* 0x000054100cc37816 */ /* 0x000fc8000000000b */
[----:B------:R-:W-:Y:S01]  /*18b40*/  @!P1 PRMT R12, R227, 0x5410, RZ ;  /* 0x00005410e30c9816 */ /* 0x000fe200000000ff */
[----:B------:R-:W-:Y:S02]  /*18b50*/  IMAD.MOV.U32 R227, RZ, RZ, R88 ;  /* 0x000000ffffe37224 */ /* 0x000fe400078e0058 */
[----:B------:R-:W4:Y:S01]  /*18b60*/  LDL.LU R88, [R1+0x30] ;  /* 0x0000300001587983 */ /* 0x000f220000300800 */
[----:B------:R-:W-:Y:S02]  /*18b70*/  SHF.R.U32.HI R2, RZ, 0x18, R2 ;  /* 0x00000018ff027819 */ /* 0x000fe40000011602 */
[----:B------:R-:W-:Y:S02]  /*18b80*/  LOP3.LUT R5, R5, R78, R8, 0x96, !PT ;  /* 0x0000004e05057212 */ /* 0x000fe400078e9608 */
[----:B------:R-:W-:-:S03]  /*18b90*/  ISETP.GE.U32.AND P0, PT, R192, R2, PT ;  /* 0x00000002c000720c */ /* 0x000fc60003f06070 */
[----:B------:R-:W-:-:S05]  /*18ba0*/  IMAD.WIDE.U32 R2, R5, -0x2daee0ad, RZ ;  /* 0xd2511f5305027825 */ /* 0x000fca00078e00ff */
[----:B------:R-:W-:-:S05]  /*18bb0*/  LOP3.LUT R5, R3, R79, R10, 0x96, !PT ;  /* 0x0000004f03057212 */ /* 0x000fca00078e960a */
[----:B------:R-:W-:Y:S01]  /*18bc0*/  @!P0 HFMA2.BF16_V2 R228, -RZ.H0_H0, RZ.H0_H0, -R11.H0_H0 ;  /* 0x200000ffffe48231 */ /* 0x000fe2000034090b */
[----:B------:R-:W-:-:S04]  /*18bd0*/  LOP3.LUT R4, R5, 0xff, RZ, 0xc0, !PT ;  /* 0x000000ff05047812 */ /* 0x000fc800078ec0ff */
        /* <DEDUP_REMOVED lines=11> */
[----:B------:R-:W-:-:S11]  /*18c90*/  LOP3.LUT R4, R2, 0xff, RZ, 0xc0, !PT ;  /* 0x000000ff02047812 */ /* 0x000fd600078ec0ff */
[----:B------:R-:W-:-:S05]  /*18ca0*/  @!P0 HFMA2.BF16_V2 R231, -RZ.H0_H0, RZ.H0_H0, -R9.H0_H0 ;  /* 0x200000ffffe78231 */ /* 0x000fca0000340909 */
        /* <DEDUP_REMOVED lines=11> */
[----:B------:R-:W-:-:S04]  /*18d60*/  SHF.R.U32.HI R3, RZ, 0x10, R2 ;  /* 0x00000010ff037819 */ /* 0x000fc80000011602 */
[----:B------:R-:W-:-:S07]  /*18d70*/  LOP3.LUT R3, R3, 0xff, RZ, 0xc0, !PT ;  /* 0x000000ff03037812 */ /* 0x000fce00078ec0ff */
[----:B------:R-:W-:-:S05]  /*18d80*/  @!P0 HFMA2.BF16_V2 R236, -RZ.H0_H0, RZ.H0_H0, -R7.H0_H0 ;  /* 0x200000ffffec8231 */ /* 0x000fca0000340907 */
[----:B------:R-:W-:Y:S02]  /*18d90*/  @!P0 PRMT R7, R236, 0x5410, RZ ;  /* 0x00005410ec078816 */ /* 0x000fe400000000ff */
[----:B------:R-:W-:Y:S02]  /*18da0*/  ISETP.GE.U32.AND P0, PT, R192, R3, PT ;  /* 0x00000003c000720c */ /* 0x000fe40003f06070 */
[----:B------:R-:W-:-:S11]  /*18db0*/  SHF.R.U32.HI R2, RZ, 0x18, R2 ;  /* 0x00000018ff027819 */ /* 0x000fd60000011602 */
[----:B------:R-:W-:Y:S01]  /*18dc0*/  @!P0 HFMA2.BF16_V2 R237, -RZ.H0_H0, RZ.H0_H0, -R60.H0_H0 ;  /* 0x200000ffffed8231 */ /* 0x000fe2000034093c */
[----:B------:R-:W-:-:S04]  /*18dd0*/  @P0 PRMT R43, R60, 0x7610, R43 ;  /* 0x000076103c2b0816 */ /* 0x000fc8000000002b */
[----:B------:R-:W-:Y:S02]  /*18de0*/  @!P0 PRMT R43, R237, 0x5410, RZ ;  /* 0x00005410ed2b8816 */ /* 0x000fe400000000ff */
[----:B------:R-:W-:Y:S02]  /*18df0*/  ISETP.GE.U32.AND P0, PT, R192, R2, PT ;  /* 0x00000002c000720c */ /* 0x000fe40003f06070 */
[----:B------:R-:W-:-:S04]  /*18e00*/  SHF.R.U32.HI R2, RZ, 0x10, R0 ;  /* 0x00000010ff027819 */ /* 0x000fc80000011600 */
[----:B------:R-:W-:Y:S02]  /*18e10*/  LOP3.LUT R2, R2, 0xff, RZ, 0xc0, !PT ;  /* 0x000000ff02027812 */ /* 0x000fe400078ec0ff */
[----:B------:R-:W-:Y:S02]  /*18e20*/  PRMT R6, R60, 0x7632, R6 ;  /* 0x000076323c067816 */ /* 0x000fe40000000006 */
[----:B------:R-:W-:-:S03]  /*18e30*/  ISETP.GE.U32.AND P1, PT, R192, R2, PT ;  /* 0x00000002c000720c */ /* 0x000fc60003f26070 */
[----:B------:R-:W-:Y:S01]  /*18e40*/  @!P0 HFMA2.BF16_V2 R238, -RZ.H0_H0, RZ.H0_H0, -R6.H0_H0 ;  /* 0x200000ffffee8231 */ /* 0x000fe20000340906 */
[----:B------:R-:W-:Y:S02]  /*18e50*/  SHF.R.U32.HI R0, RZ, 0x18, R0 ;  /* 0x00000018ff007819 */ /* 0x000fe40000011600 */
[----:B------:R-:W-:Y:S02]  /*18e60*/  PRMT R4, R142, 0x7610, R4 ;  /* 0x000076108e047816 */ /* 0x000fe40000000004 */
[----:B------:R-:W-:Y:S02]  /*18e70*/  PRMT R236, R60, 0x5410, R6 ;  /* 0x000054103cec7816 */ /* 0x000fe40000000006 */
[----:B------:R-:W-:Y:S02]  /*18e80*/  @!P0 PRMT R6, R238, 0x5410, RZ ;  /* 0x00005410ee068816 */ /* 0x000fe400000000ff */
[----:B------:R-:W-:Y:S01]  /*18e90*/  ISETP.GE.U32.AND P0, PT, R192, R0, PT ;  /* 0x00000000c000720c */ /* 0x000fe20003f06070 */
[----:B------:R-:W-:Y:S01]  /*18ea0*/  @!P1 HFMA2.BF16_V2 R239, -RZ.H0_H0, RZ.H0_H0, -R4.H0_H0 ;  /* 0x200000ffffef9231 */ /* 0x000fe20000340904 */
[----:B------:R-:W-:Y:S01]  /*18eb0*/  PRMT R3, R142, 0x7632, R3 ;  /* 0x000076328e037816 */ /* 0x000fe20000000003 */
[----:B------:R-:W-:Y:S01]  /*18ec0*/  IMAD.MOV.U32 R228, RZ, RZ, R219 ;  /* 0x000000ffffe47224 */ /* 0x000fe200078e00db */
[----:B------:R-:W-:Y:S01]  /*18ed0*/  SHF.R.U32.HI R0, RZ, 0x10, R5 ;  /* 0x00000010ff007819 */ /* 0x000fe20000011605 */
[----:B------:R-:W-:Y:S01]  /*18ee0*/  IMAD.MOV.U32 R219, RZ, RZ, R75 ;  /* 0x000000ffffdb7224 */ /* 0x000fe200078e004b */
[----:B------:R-:W-:Y:S01]  /*18ef0*/  ST.E.U16 desc[UR4][R34.64+-0x100], R48 ;  /* 0xffff003022007985 */ /* 0x000fe2000c101504 */
[----:B------:R-:W-:Y:S01]  /*18f00*/  IMAD.MOV.U32 R75, RZ, RZ, R194 ;  /* 0x000000ffff4b7224 */ /* 0x000fe200078e00c2 */
[----:B------:R-:W-:-:S02]  /*18f10*/  PRMT R194, R4, 0x5410, R3 ;  /* 0x0000541004c27816 */ /* 0x000fc40000000003 */
[----:B------:R-:W-:Y:S01]  /*18f20*/  ST.E.U16 desc[UR4][R34.64+-0xfe], R59 ;  /* 0xffff023b22007985 */ /* 0x000fe2000c101504 */
[----:B------:R-:W-:Y:S01]  /*18f30*/  @!P1 PRMT R4, R239, 0x5410, RZ ;  /* 0x00005410ef049816 */ /* 0x000fe200000000ff */
[----:B--2---:R-:W-:Y:S01]  /*18f40*/  IMAD.WIDE.U32 R238, R89, -0x326172a9, RZ ;  /* 0xcd9e8d5759ee7825 */ /* 0x004fe200078e00ff */
[----:B------:R-:W-:Y:S01]  /*18f50*/  LOP3.LUT R0, R0, 0xff, RZ, 0xc0, !PT ;  /* 0x000000ff00007812 */ /* 0x000fe200078ec0ff */
[----:B------:R-:W-:Y:S04]  /*18f60*/  ST.E.U16 desc[UR4][R32.64+-0x100], R58 ;  /* 0xffff003a20007985 */ /* 0x000fe8000c101504 */
[----:B------:R-:W-:Y:S01]  /*18f70*/  ST.E.U16 desc[UR4][R32.64+-0xfe], R54 ;  /* 0xffff023620007985 */ /* 0x000fe2000c101504 */
[----:B------:R-:W-:-:S03]  /*18f80*/  ISETP.GE.U32.AND P1, PT, R192, R0, PT ;  /* 0x00000000c000720c */ /* 0x000fc60003f26070 */
[----:B---3--:R-:W-:Y:S04]  /*18f90*/  ST.E.U16 desc[UR4][R30.64+-0x100], R42 ;  /* 0xffff002a1e007985 */ /* 0x008fe8000c101504 */
[----:B------:R-:W-:Y:S01]  /*18fa0*/  ST.E.U16 desc[UR4][R30.64+-0xfe], R41 ;  /* 0xffff02291e007985 */ /* 0x000fe2000c101504 */
[----:B------:R-:W-:-:S03]  /*18fb0*/  SHF.R.U32.HI R0, RZ, 0x18, R5 ;  /* 0x00000018ff007819 */ /* 0x000fc60000011605 */
[----:B------:R-:W-:Y:S04]  /*18fc0*/  ST.E.U16 desc[UR4][R28.64+-0x100], R40 ;  /* 0xffff00281c007985 */ /* 0x000fe8000c101504 */
[----:B------:R-:W-:Y:S01]  /*18fd0*/  ST.E.U16 desc[UR4][R28.64+-0xfe], R39 ;  /* 0xffff02271c007985 */ /* 0x000fe2000c101504 */
[----:B------:R-:W-:-:S03]  /*18fe0*/  LOP3.LUT R5, R83, R213, R238, 0x96, !PT ;  /* 0x000000d553057212 */ /* 0x000fc600078e96ee */
[----:B------:R-:W-:Y:S04]  /*18ff0*/  ST.E.U16 desc[UR4][R34.64+-0xf0], R53 ;  /* 0xffff103522007985 */ /* 0x000fe8000c101504 */
[----:B------:R-:W-:Y:S01]  /*19000*/  ST.E.U16 desc[UR4][R34.64+-0xee], R49 ;  /* 0xffff123122007985 */ /* 0x000fe2000c101504 */
[----:B------:R-:W-:-:S03]  /*19010*/  @!P0 HFMA2.BF16_V2 R240, -RZ.H0_H0, RZ.H0_H0, -R3.H0_H0 ;  /* 0x200000fffff08231 */ /* 0x000fc60000340903 */
[----:B------:R-:W-:Y:S04]  /*19020*/  ST.E.U16 desc[UR4][R32.64+-0xf0], R52 ;  /* 0xffff103420007985 */ /* 0x000fe8000c101504 */
[----:B------:R-:W-:Y:S04]  /*19030*/  ST.E.U16 desc[UR4][R32.64+-0xee], R51 ;  /* 0xffff123320007985 */ /* 0x000fe8000c101504 */
[----:B------:R-:W-:Y:S04]  /*19040*/  ST.E.U16 desc[UR4][R30.64+-0xf0], R38 ;  /* 0xffff10261e007985 */ /* 0x000fe8000c101504 */
[----:B------:R-:W-:Y:S04]  /*19050*/  ST.E.U16 desc[UR4][R30.64+-0xee], R37 ;  /* 0xffff12251e007985 */ /* 0x000fe8000c101504 */
[----:B------:R4:W-:Y:S01]  /*19060*/  ST.E.U16 desc[UR4][R28.64+-0xee], R27 ;  /* 0xffff121b1c007985 */ /* 0x0009e2000c101504 */
[----:B------:R-:W-:-:S03]  /*19070*/  @!P0 PRMT R3, R240, 0x5410, RZ ;  /* 0x00005410f0038816 */ /* 0x000fc600000000ff */
[----:B------:R1:W-:Y:S01]  /*19080*/  ST.E.U16 desc[UR4][R28.64+-0xf0], R36 ;  /* 0xffff10241c007985 */ /* 0x0003e2000c101504 */
[----:B------:R-:W-:Y:S01]  /*19090*/  ISETP.GE.U32.AND P0, PT, R192, R0, PT ;  /* 0x00000000c000720c */ /* 0x000fe20003f06070 */
[----:B------:R-:W-:Y:S02]  /*190a0*/  @!P2 HFMA2.BF16_V2 R95, -RZ.H0_H0, RZ.H0_H0, -R18.H0_H0 ;  /* 0x200000ffff5fa231 */ /* 0x000fe40000340912 */
[----:B------:R-:W-:Y:S04]  /*190b0*/  ST.E.U16 desc[UR4][R34.64+-0xe0], R46 ;  /* 0xffff202e22007985 */ /* 0x000fe8000c101504 */
[----:B------:R-:W-:Y:S01]  /*190c0*/  ST.E.U16 desc[UR4][R34.64+-0xde], R45 ;  /* 0xffff222d22007985 */ /* 0x000fe2000c101504 */
[----:B------:R-:W-:-:S03]  /*190d0*/  @!P2 PRMT R18, R95, 0x5410, RZ ;  /* 0x000054105f12a816 */ /* 0x000fc600000000ff */
[----:B------:R-:W-:Y:S01]  /*190e0*/  ST.E.U16 desc[UR4][R32.64+-0xe0], R44 ;  /* 0xffff202c20007985 */ /* 0x000fe2000c101504 */
[----:B----4-:R-:W-:Y:S01]  /*190f0*/  LOP3.LUT R27, R220, R239, RZ, 0x3c, !PT ;  /* 0x000000efdc1b7212 */ /* 0x010fe200078e3cff */
[----:B-1----:R-:W-:-:S04]  /*19100*/  IMAD.WIDE.U32 R36, R5, -0x2daee0ad, RZ ;  /* 0xd2511f5305247825 */ /* 0x002fc800078e00ff */
[----:B------:R-:W-:Y:S01]  /*19110*/  IMAD.WIDE.U32 R62, R27, -0x2daee0ad, RZ ;  /* 0xd2511f531b3e7825 */ /* 0x000fe200078e00ff */
[----:B------:R-:W-:Y:S01]  /*19120*/  LOP3.LUT R36, R21, R230, R36, 0x96, !PT ;  /* 0x000000e615247212 */ /* 0x000fe200078e9624 */
[----:B------:R-:W-:Y:S01]  /*19130*/  ST.E.U16 desc[UR4][R32.64+-0xde], R47 ;  /* 0xffff222f20007985 */ /* 0x000fe2000c101504 */
[----:B------:R-:W-:-:S03]  /*19140*/  LOP3.LUT R5, R37, R226, R62, 0x96, !PT ;  /* 0x000000e225057212 */ /* 0x000fc600078e963e */
[----:B------:R1:W-:Y:S01]  /*19150*/  ST.E.U16 desc[UR4][R30.64+-0xe0], R26 ;  /* 0xffff201a1e007985 */ /* 0x0003e2000c101504 */
[----:B------:R-:W-:-:S03]  /*19160*/  PRMT R2, R61, 0x7610, R2 ;  /* 0x000076103d027816 */ /* 0x000fc60000000002 */
[----:B------:R-:W-:Y:S01]  /*19170*/  ST.E.U16 desc[UR4][R30.64+-0xde], R25 ;  /* 0xffff22191e007985 */ /* 0x000fe2000c101504 */
[----:B------:R-:W-:Y:S01]  /*19180*/  PRMT R0, R61, 0x7632, R0 ;  /* 0x000076323d007816 */ /* 0x000fe20000000000 */
[----:B------:R-:W-:Y:S02]  /*19190*/  IMAD.WIDE.U32 R48, R36, -0x326172a9, RZ ;  /* 0xcd9e8d5724307825 */ /* 0x000fe400078e00ff */
[----:B------:R2:W-:Y:S04]  /*191a0*/  ST.E.U16 desc[UR4][R28.64+-0xe0], R24 ;  /* 0xffff20181c007985 */ /* 0x0005e8000c101504 */
[----:B------:R-:W-:Y:S04]  /*191b0*/  ST.E.U16 desc[UR4][R28.64+-0xde], R23 ;  /* 0xffff22171c007985 */ /* 0x000fe8000c101504 */
[----:B------:R3:W-:Y:S04]  /*191c0*/  ST.E.U16 desc[UR4][R34.64+-0xd0], R50 ;  /* 0xffff303222007985 */ /* 0x0007e8000c101504 */
[----:B------:R-:W-:Y:S04]  /*191d0*/  ST.E.U16 desc[UR4][R34.64+-0xce], R55 ;  /* 0xffff323722007985 */ /* 0x000fe8000c101504 */
[----:B------:R-:W-:Y:S01]  /*191e0*/  ST.E.U16 desc[UR4][R32.64+-0xd0], R57 ;  /* 0xffff303920007985 */ /* 0x000fe2000c101504 */
[----:B-1----:R-:W-:-:S03]  /*191f0*/  IMAD.WIDE.U32 R26, R5, -0x326172a9, RZ ;  /* 0xcd9e8d57051a7825 */ /* 0x002fc600078e00ff */
[----:B------:R-:W-:Y:S01]  /*19200*/  ST.E.U16 desc[UR4][R32.64+-0xce], R56 ;  /* 0xffff323820007985 */ /* 0x000fe2000c101504 */
[----:B------:R-:W-:-:S03]  /*19210*/  @!P1 HFMA2.BF16_V2 R242, -RZ.H0_H0, RZ.H0_H0, -R2.H0_H0 ;  /* 0x200000fffff29231 */ /* 0x000fc60000340902 */
[----:B------:R-:W-:Y:S01]  /*19220*/  ST.E.U16 desc[UR4][R30.64+-0xd0], R22 ;  /* 0xffff30161e007985 */ /* 0x000fe2000c101504 */
[----:B------:R-:W-:-:S03]  /*19230*/  @!P0 HFMA2.BF16_V2 R241, -RZ.H0_H0, RZ.H0_H0, -R0.H0_H0 ;  /* 0x200000fffff18231 */ /* 0x000fc60000340900 */
[----:B------:R-:W-:Y:S01]  /*19240*/  ST.E.U16 desc[UR4][R30.64+-0xce], R19 ;  /* 0xffff32131e007985 */ /* 0x000fe2000c101504 */
[----:B------:R-:W-:-:S03]  /*19250*/  LOP3.LUT R5, R49, R225, R26, 0x96, !PT ;  /* 0x000000e131057212 */ /* 0x000fc600078e961a */
[----:B------:R-:W-:Y:S01]  /*19260*/  ST.E.U16 desc[UR4][R28.64+-0xd0], R18 ;  /* 0xffff30121c007985 */ /* 0x000fe2000c101504 */
[----:B------:R-:W-:-:S03]  /*19270*/  LOP3.LUT R21, R63, R88, R190, 0x96, !PT ;  /* 0x000000583f157212 */ /* 0x000fc600078e96be */
[----:B------:R-:W-:Y:S02]  /*19280*/  ST.E.U16 desc[UR4][R28.64+-0xce], R17 ;  /* 0xffff32111c007985 */ /* 0x000fe4000c101504 */
[----:B------:R-:W-:Y:S02]  /*19290*/  IMAD.WIDE.U32 R60, R21, -0x326172a9, RZ ;  /* 0xcd9e8d57153c7825 */ /* 0x000fe400078e00ff */
[----:B------:R-:W-:Y:S04]  /*192a0*/  ST.E.U16 desc[UR4][R34.64+-0xc0], R141 ;  /* 0xffff408d22007985 */ /* 0x000fe8000c101504 */
[----:B------:R-:W-:Y:S01]  /*192b0*/  ST.E.U16 desc[UR4][R34.64+-0xbe], R140 ;  /* 0xffff428c22007985 */ /* 0x000fe2000c101504 */
[----:B------:R-:W-:-:S03]  /*192c0*/  LOP3.LUT R21, R27, R248, R60, 0x96, !PT ;  /* 0x000000f81b157212 */ /* 0x000fc600078e963c */
[----:B------:R-:W-:Y:S04]  /*192d0*/  ST.E.U16 desc[UR4][R32.64+-0xc0], R106 ;  /* 0xffff406a20007985 */ /* 0x000fe8000c101504 */
[----:B------:R-:W-:Y:S01]  /*192e0*/  ST.E.U16 desc[UR4][R32.64+-0xbe], R107 ;  /* 0xffff426b20007985 */ /* 0x000fe2000c101504 */
[----:B------:R-:W-:-:S03]  /*192f0*/  PRMT R235, R2, 0x5410, R0 ;  /* 0x0000541002eb7816 */ /* 0x000fc60000000000 */
[----:B------:R-:W-:Y:S04]  /*19300*/  ST.E.U16 desc[UR4][R30.64+-0xc0], R16 ;  /* 0xffff40101e007985 */ /* 0x000fe8000c101504 */
[----:B------:R-:W-:Y:S01]  /*19310*/  ST.E.U16 desc[UR4][R30.64+-0xbe], R15 ;  /* 0xffff420f1e007985 */ /* 0x000fe2000c101504 */
[----:B------:R-:W-:-:S03]  /*19320*/  @!P1 PRMT R2, R242, 0x5410, RZ ;  /* 0x00005410f2029816 */ /* 0x000fc600000000ff */
[----:B------:R-:W-:Y:S01]  /*19330*/  ST.E.U16 desc[UR4][R28.64+-0xc0], R4 ;  /* 0xffff40041c007985 */ /* 0x000fe2000c101504 */
[----:B------:R-:W-:-:S03]  /*19340*/  @!P0 PRMT R0, R241, 0x5410, RZ ;  /* 0x00005410f1008816 */ /* 0x000fc600000000ff */
[----:B------:R-:W-:Y:S01]  /*19350*/  ST.E.U16 desc[UR4][R28.64+-0xbe], R3 ;  /* 0xffff42031c007985 */ /* 0x000fe2000c101504 */
[----:B--2---:R-:W-:-:S03]  /*19360*/  IMAD.WIDE.U32 R24, R21, -0x2daee0ad, RZ ;  /* 0xd2511f5315187825 */ /* 0x004fc600078e00ff */
[----:B------:R-:W-:Y:S01]  /*19370*/  ST.E.U16 desc[UR4][R34.64+-0xb0], R105 ;  /* 0xffff506922007985 */ /* 0x000fe2000c101504 */
[----:B---3--:R-:W-:-:S03]  /*19380*/  IMAD.WIDE.U32 R50, R5, -0x2daee0ad, RZ ;  /* 0xd2511f5305327825 */ /* 0x008fc600078e00ff */
        /* <DEDUP_REMOVED lines=8> */
[----:B------:R-:W-:Y:S01]  /*19410*/  ST.E.U16 desc[UR4][R34.64+-0x9e], R84 ;  /* 0xffff625422007985 */ /* 0x000fe2000c101504 */
[----:B------:R-:W-:-:S03]  /*19420*/  LOP3.LUT R5, R51, R228, R24, 0x96, !PT ;  /* 0x000000e433057212 */ /* 0x000fc600078e9618 */
        /* <DEDUP_REMOVED lines=8> */
[----:B------:R-:W-:Y:S04]  /*194b0*/  ST.E.U16 desc[UR4][R34.64+-0x8e], R68 ;  /* 0xffff724422007985 */ /* 0x000fe8000c101504 */
[----:B------:R-:W-:Y:S04]  /*194c0*/  ST.E.U16 desc[UR4][R32.64+-0x90], R67 ;  /* 0xffff704320007985 */ /* 0x000fe8000c101504 */
[----:B------:R-:W-:Y:S04]  /*194d0*/  ST.E.U16 desc[UR4][R32.64+-0x8e], R66 ;  /* 0xffff724220007985 */ /* 0x000fe8000c101504 */
[----:B------:R-:W-:Y:S04]  /*194e0*/  ST.E.U16 desc[UR4][R30.64+-0x90], R8 ;  /* 0xffff70081e007985 */ /* 0x000fe8000c101504 */
[----:B------:R2:W-:Y:S01]  /*194f0*/  ST.E.U16 desc[UR4][R30.64+-0x8e], R7 ;  /* 0xffff72071e007985 */ /* 0x0005e2000c101504 */
[----:B-1----:R-:W-:-:S03]  /*19500*/  IMAD.WIDE.U32 R2, R5, -0x326172a9, RZ ;  /* 0xcd9e8d5705027825 */ /* 0x002fc600078e00ff */
[----:B------:R-:W-:Y:S04]  /*19510*/  ST.E.U16 desc[UR4][R28.64+-0x90], R43 ;  /* 0xffff702b1c007985 */ /* 0x000fe8000c101504 */
[----:B------:R1:W-:Y:S04]  /*19520*/  ST.E.U16 desc[UR4][R28.64+-0x8e], R6 ;  /* 0xffff72061c007985 */ /* 0x0003e8000c101504 */
[----:B------:R-:W3:Y:S01]  /*19530*/  LDSM.16.MT88.4 R36, [R174+0x9000] ;  /* 0x00900000ae24783b */ /* 0x000ee20000004200 */
[----:B------:R-:W-:Y:S01]  /*19540*/  IMAD.MOV.U32 R229, RZ, RZ, R77 ;  /* 0x000000ffffe57224 */ /* 0x000fe200078e004d */
[----:B------:R-:W-:-:S02]  /*19550*/  LOP3.LUT R4, R2, 0xffff, RZ, 0xc0, !PT ;  /* 0x0000ffff02047812 */ /* 0x000fc400078ec0ff */
[----:B------:R-:W4:Y:S02]  /*19560*/  LDSM.16.MT88.4 R24, [R188+0x9000] ;  /* 0x00900000bc18783b */ /* 0x000f240000004200 */
[----:B------:R-:W-:Y:S01]  /*19570*/  SHF.R.U32.HI R5, RZ, 0x8, R4 ;  /* 0x00000008ff057819 */ /* 0x000fe20000011604 */
[----:B--2---:R-:W-:Y:S01]  /*19580*/  IMAD.WIDE.U32 R30, R20, -0x326172a9, RZ ;  /* 0xcd9e8d57141e7825 */ /* 0x004fe200078e00ff */
[----:B------:R-:W-:Y:S01]  /*19590*/  SHF.R.U32.HI R4, RZ, 0x18, R2 ;  /* 0x00000018ff047819 */ /* 0x000fe20000011602 */
[----:B------:R-:W2:Y:S01]  /*195a0*/  LDSM.16.MT88.4 R20, [R174+0xa000] ;  /* 0x00a00000ae14783b */ /* 0x000ea20000004200 */
[----:B------:R-:W-:Y:S01]  /*195b0*/  LOP3.LUT R0, R3, R229, R30, 0x96, !PT ;  /* 0x000000e503007212 */ /* 0x000fe200078e961e */
[----:B------:R-:W-:Y:S01]  /*195c0*/  IMAD.MOV.U32 R52, RZ, RZ, R75 ;  /* 0x000000ffff347224 */ /* 0x000fe200078e004b */
[----:B------:R-:W-:Y:S01]  /*195d0*/  SHF.R.U32.HI R3, RZ, 0x10, R2 ;  /* 0x00000010ff037819 */ /* 0x000fe20000011602 */
[----:B------:R-:W-:Y:S01]  /*195e0*/  IMAD.MOV.U32 R53, RZ, RZ, R74 ;  /* 0x000000ffff357224 */ /* 0x000fe200078e004a */
[----:B-1----:R-:W-:Y:S01]  /*195f0*/  LOP3.LUT R6, R2, 0xff, RZ, 0xc0, !PT ;  /* 0x000000ff02067812 */ /* 0x002fe200078ec0ff */
[----:B------:R-:W1:Y:S01]  /*19600*/  LDSM.16.MT88.4 R16, [R188+0xa000] ;  /* 0x00a00000bc10783b */ /* 0x000e620000004200 */
[----:B------:R-:W-:-:S02]  /*19610*/  LOP3.LUT R2, R0, 0xffff, RZ, 0xc0, !PT ;  /* 0x0000ffff00027812 */ /* 0x000fc400078ec0ff */
[----:B------:R-:W-:Y:S01]  /*19620*/  LOP3.LUT R3, R3, 0xff, RZ, 0xc0, !PT ;  /* 0x000000ff03037812 */ /* 0x000fe200078ec0ff */
[----:B------:R-:W1:Y:S01]  /*19630*/  LDSM.16.MT88.4 R44, [R174+0xb000] ;  /* 0x00b00000ae2c783b */ /* 0x000e620000004200 */
[----:B------:R-:W-:Y:S02]  /*19640*/  PRMT R8, R6, 0x5410, R5 ;  /* 0x0000541006087816 */ /* 0x000fe40000000005 */
[----:B------:R-:W-:Y:S01]  /*19650*/  SHF.R.U32.HI R5, RZ, 0x10, R0 ;  /* 0x00000010ff057819 */ /* 0x000fe20000011600 */
[----:B------:R-:W1:Y:S01]  /*19660*/  LDSM.16.MT88.4 R40, [R188+0xb000] ;  /* 0x00b00000bc28783b */ /* 0x000e620000004200 */
[----:B------:R-:W-:Y:S02]  /*19670*/  SHF.R.U32.HI R6, RZ, 0x8, R2 ;  /* 0x00000008ff067819 */ /* 0x000fe40000011602 */
[----:B------:R-:W-:Y:S02]  /*19680*/  PRMT R2, R3, 0x5410, R4 ;  /* 0x0000541003027816 */ /* 0x000fe40000000004 */
[----:B------:R-:W-:-:S02]  /*19690*/  LOP3.LUT R7, R0, 0xff, RZ, 0xc0, !PT ;  /* 0x000000ff00077812 */ /* 0x000fc400078ec0ff */
[----:B------:R-:W-:Y:S02]  /*196a0*/  SHF.R.U32.HI R4, RZ, 0x18, R0 ;  /* 0x00000018ff047819 */ /* 0x000fe40000011600 */
[----:B------:R-:W-:Y:S02]  /*196b0*/  LOP3.LUT R5, R5, 0xff, RZ, 0xc0, !PT ;  /* 0x000000ff05057812 */ /* 0x000fe400078ec0ff */
[----:B------:R-:W-:Y:S02]  /*196c0*/  PRMT R240, R192, 0x7054, R192 ;  /* 0x00007054c0f07816 */ /* 0x000fe400000000c0 */
[----:B------:R-:W-:Y:S02]  /*196d0*/  PRMT R3, R7, 0x5410, R6 ;  /* 0x0000541007037816 */ /* 0x000fe40000000006 */
[----:B------:R-:W-:Y:S02]  /*196e0*/  PRMT R5, R5, 0x5410, R4 ;  /* 0x0000541005057816 */ /* 0x000fe40000000004 */
[----:B------:R-:W-:-:S02]  /*196f0*/  HSET2.LE.AND R0, R8, R240, PT ;  /* 0x000000f008007233 */ /* 0x000fc40003803000 */
[--C-:B------:R-:W-:Y:S02]  /*19700*/  HSET2.LE.AND R2, R2, R240.reuse, PT ;  /* 0x000000f002027233 */ /* 0x100fe40003803000 */
[--C-:B------:R-:W-:Y:S02]  /*19710*/  HSET2.LE.AND R3, R3, R240.reuse, PT ;  /* 0x000000f003037233 */ /* 0x100fe40003803000 */
[----:B------:R-:W-:Y:S02]  /*19720*/  HSET2.LE.AND R5, R5, R240, PT ;  /* 0x000000f005057233 */ /* 0x000fe40003803000 */
[----:B------:R-:W-:Y:S02]  /*19730*/  LOP3.LUT R6, R71, R0, RZ, 0xc0, !PT ;  /* 0x0000000047067212 */ /* 0x000fe400078ec0ff */
[----:B------:R-:W-:Y:S02]  /*19740*/  LOP3.LUT R7, R70, R2, RZ, 0xc0, !PT ;  /* 0x0000000246077212 */ /* 0x000fe400078ec0ff */
[----:B------:R-:W-:-:S02]  /*19750*/  LOP3.LUT R4, R73, R3, RZ, 0xc0, !PT ;  /* 0x0000000349047212 */ /* 0x000fc400078ec0ff */
[----:B------:R-:W-:-:S07]  /*19760*/  LOP3.LUT R5, R72, R5, RZ, 0xc0, !PT ;  /* 0x0000000548057212 */ /* 0x000fce00078ec0ff */
[C---:B---3--:R-:W-:Y:S01]  /*19770*/  HMMA.16816.F32.BF16 R92, R4.reuse, R36, R136 ;  /* 0x00000024045c723c */ /* 0x048fe20000041888 */
[----:B------:R-:W3:Y:S04]  /*19780*/  LDL.LU R136, [R1+0x80] ;  /* 0x0000800001887983 */ /* 0x000ee80000300800 */
[----:B------:R-:W3:Y:S02]  /*19790*/  LDL.LU R137, [R1+0x84] ;  /* 0x0000840001897983 */ /* 0x000ee40000300800 */
[----:B------:R-:W-:Y:S01]  /*197a0*/  IMAD.MOV.U32 R138, RZ, RZ, R207 ;  /* 0x000000ffff8a7224 */ /* 0x000fe200078e00cf */
[----:B----4-:R-:W-:Y:S01]  /*197b0*/  HMMA.16816.F32.BF16 R56, R4, R24, R128 ;  /* 0x000000180438723c */ /* 0x010fe20000041880 */
[----:B------:R-:W4:Y:S01]  /*197c0*/  LDL.LU R207, [R1+0x25c] ;  /* 0x00025c0001cf7983 */ /* 0x000f220000300800 */
[----:B------:R-:W-:-:S03]  /*197d0*/  IMAD.MOV.U32 R139, RZ, RZ, R198 ;  /* 0x000000ffff8b7224 */ /* 0x000fc600078e00c6 */
[----:B------:R-:W4:Y:S02]  /*197e0*/  LDL.LU R198, [R1+0x258] ;  /* 0x0002580001c67983 */ /* 0x000f240000300800 */
[----:B------:R-:W-:Y:S02]  /*197f0*/  IMAD.MOV.U32 R130, RZ, RZ, R204 ;  /* 0x000000ffff827224 */ /* 0x000fe400078e00cc */
[----:B------:R-:W4:Y:S01]  /*19800*/  LDL.LU R128, [R1+0x60] ;  /* 0x0000600001807983 */ /* 0x000f220000300800 */
[----:B------:R-:W-:Y:S01]  /*19810*/  IMAD.MOV.U32 R131, RZ, RZ, R201 ;  /* 0x000000ffff837224 */ /* 0x000fe200078e00c9 */
[----:B------:R-:W-:Y:S02]  /*19820*/  HMMA.16816.F32.BF16 R72, R4, R38, R132 ;  /* 0x000000260448723c */ /* 0x000fe40000041884 */
[----:B------:R-:W4:Y:S04]  /*19830*/  LDL.LU R129, [R1+0x64] ;  /* 0x0000640001817983 */ /* 0x000f280000300800 */
[----:B------:R-:W4:Y:S01]  /*19840*/  LDL.LU R204, [R1+0x254] ;  /* 0x0002540001cc7983 */ /* 0x000f220000300800 */
[----:B------:R-:W-:-:S03]  /*19850*/  IMAD.MOV.U32 R134, RZ, RZ, R173 ;  /* 0x000000ffff867224 */ /* 0x000fc600078e00ad */
[----:B------:R-:W4:Y:S01]  /*19860*/  LDL.LU R201, [R1+0x250] ;  /* 0x0002500001c97983 */ /* 0x000f220000300800 */
[----:B------:R-:W-:-:S03]  /*19870*/  IMAD.MOV.U32 R135, RZ, RZ, R203 ;  /* 0x000000ffff877224 */ /* 0x000fc600078e00cb */
[----:B------:R-:W4:Y:S01]  /*19880*/  LDL.LU R132, [R1+0x50] ;  /* 0x0000500001847983 */ /* 0x000f220000300800 */
[----:B------:R-:W-:Y:S03]  /*19890*/  HMMA.16816.F32.BF16 R88, R4, R26, R124 ;  /* 0x0000001a0458723c */ /* 0x000fe6000004187c */
[----:B------:R-:W4:Y:S04]  /*198a0*/  LDL.LU R133, [R1+0x54] ;  /* 0x0000540001857983 */ /* 0x000f280000300800 */
[----:B------:R-:W4:Y:S04]  /*198b0*/  LDL.LU R173, [R1+0x24c] ;  /* 0x00024c0001ad7983 */ /* 0x000f280000300800 */
[----:B------:R-:W4:Y:S04]  /*198c0*/  LDL.LU R203, [R1+0x248] ;  /* 0x0002480001cb7983 */ /* 0x000f280000300800 */
[----:B------:R-:W4:Y:S04]  /*198d0*/  LDL.LU R124, [R1+0x40] ;  /* 0x00004000017c7983 */ /* 0x000f280000300800 */
[----:B------:R-:W4:Y:S01]  /*198e0*/  LDL.LU R125, [R1+0x44] ;  /* 0x00004400017d7983 */ /* 0x000f220000300800 */
[----:B------:R-:W-:-:S02]  /*198f0*/  LOP3.LUT R2, R65, R248, R208, 0x96, !PT ;  /* 0x000000f841027212 */ /* 0x000fc400078e96d0 */
[----:B------:R-:W-:-:S03]  /*19900*/  LOP3.LUT R0, R99, R225, R64, 0x96, !PT ;  /* 0x000000e163007212 */ /* 0x000fc600078e9640 */
[----:B------:R-:W-:Y:S02]  /*19910*/  IMAD R2, R2, -0x2daee0ad, RZ ;  /* 0xd2511f5302027824 */ /* 0x000fe400078e02ff */
[----:B------:R-:W-:-:S05]  /*19920*/  IMAD.WIDE.U32 R28, R0, -0x2daee0ad, RZ ;  /* 0xd2511f53001c7825 */ /* 0x000fca00078e00ff */
[----:B------:R-:W-:-:S05]  /*19930*/  LOP3.LUT R2, R29, R228, R2, 0x96, !PT ;  /* 0x000000e41d027212 */ /* 0x000fca00078e9602 */
[----:B------:R-:W-:-:S05]  /*19940*/  IMAD.WIDE.U32 R2, R2, -0x326172a9, RZ ;  /* 0xcd9e8d5702027825 */ /* 0x000fca00078e00ff */
[----:B------:R-:W-:Y:S02]  /*19950*/  LOP3.LUT R0, R3, R229, R86, 0x96, !PT ;  /* 0x000000e503007212 */ /* 0x000fe400078e9656 */
[----:B------:R-:W-:Y:S01]  /*19960*/  LOP3.LUT R3, R2, 0xffff, RZ, 0xc0, !PT ;  /* 0x0000ffff02037812 */ /* 0x000fe200078ec0ff */
[----:B------:R-:W-:Y:S01]  /*19970*/  IMAD.MOV.U32 R126, RZ, RZ, R196 ;  /* 0x000000ffff7e7224 */ /* 0x000fe200078e00c4 */
[----:B------:R-:W-:Y:S01]  /*19980*/  LOP3.LUT R8, R0, 0xffff, RZ, 0xc0, !PT ;  /* 0x0000ffff00087812 */ /* 0x000fe200078ec0ff */
[----:B------:R-:W4:Y:S01]  /*19990*/  LDL.LU R196, [R1+0x244] ;  /* 0x0002440001c47983 */ /* 0x000f220000300800 */
[----:B------:R-:W-:Y:S01]  /*199a0*/  IMAD.MOV.U32 R127, RZ, RZ, R102 ;  /* 0x000000ffff7f7224 */ /* 0x000fe200078e0066 */
[----:B------:R-:W-:Y:S02]  /*199b0*/  SHF.R.U32.HI R9, RZ, 0x8, R3 ;  /* 0x00000008ff097819 */ /* 0x000fe40000011603 */
[----:B------:R-:W4:Y:S01]  /*199c0*/  LDL.LU R102, [R1+0x240] ;  /* 0x0002400001667983 */ /* 0x000f220000300800 */
[----:B------:R-:W-:-:S02]  /*199d0*/  LOP3.LUT R12, R2, 0xff, RZ, 0xc0, !PT ;  /* 0x000000ff020c7812 */ /* 0x000fc400078ec0ff */
[----:B------:R-:W-:Y:S02]  /*199e0*/  SHF.R.U32.HI R3, RZ, 0x10, R0 ;  /* 0x00000010ff037819 */ /* 0x000fe40000011600 */
[----:B------:R-:W-:Y:S02]  /*199f0*/  SHF.R.U32.HI R11, RZ, 0x8, R8 ;  /* 0x00000008ff0b7819 */ /* 0x000fe40000011608 */
[----:B------:R-:W-:Y:S02]  /*19a00*/  LOP3.LUT R8, R3, 0xff, RZ, 0xc0, !PT ;  /* 0x000000ff03087812 */ /* 0x000fe400078ec0ff */
[----:B------:R-:W-:Y:S02]  /*19a10*/  PRMT R3, R12, 0x5410, R9 ;  /* 0x000054100c037816 */ /* 0x000fe40000000009 */
[----:B------:R-:W4:Y:S01]  /*19a20*/  LDL.LU R12, [R1+0xb0] ;  /* 0x0000b000010c7983 */ /* 0x000f220000300800 */
[----:B------:R-:W-:Y:S02]  /*19a30*/  LOP3.LUT R13, R0, 0xff, RZ, 0xc0, !PT ;  /* 0x000000ff000d7812 */ /* 0x000fe400078ec0ff */
[----:B------:R-:W-:-:S02]  /*19a40*/  SHF.R.U32.HI R15, RZ, 0x10, R2 ;  /* 0x00000010ff0f7819 */ /* 0x000fc40000011602 */
[----:B------:R-:W-:Y:S02]  /*19a50*/  SHF.R.U32.HI R10, RZ, 0x18, R0 ;  /* 0x00000018ff0a7819 */ /* 0x000fe40000011600 */
[----:B------:R-:W-:Y:S02]  /*19a60*/  SHF.R.U32.HI R14, RZ, 0x18, R2 ;  /* 0x00000018ff0e7819 */ /* 0x000fe40000011602 */
[----:B------:R-:W-:Y:S02]  /*19a70*/  PRMT R0, R13, 0x5410, R11 ;  /* 0x000054100d007816 */ /* 0x000fe4000000000b */
[----:B------:R-:W-:Y:S02]  /*19a80*/  PRMT R2, R8, 0x5410, R10 ;  /* 0x0000541008027816 */ /* 0x000fe4000000000a */
[----:B------:R-:W-:Y:S01]  /*19a90*/  LOP3.LUT R11, R15, 0xff, RZ, 0xc0, !PT ;  /* 0x000000ff0f0b7812 */ /* 0x000fe200078ec0ff */
[----:B------:R-:W-:Y:S02]  /*19aa0*/  IMAD.MOV.U32 R241, RZ, RZ, R78 ;  /* 0x000000fffff17224 */ /* 0x000fe400078e004e */
[----:B------:R-:W-:-:S02]  /*19ab0*/  HSET2.LE.AND R2, R2, R240, PT ;  /* 0x000000f002027233 */ /* 0x000fc40003803000 */
[----:B------:R-:W-:Y:S02]  /*19ac0*/  PRMT R11, R11, 0x5410, R14 ;  /* 0x000054100b0b7816 */ /* 0x000fe4000000000e */
[--C-:B------:R-:W-:Y:S02]  /*19ad0*/  HSET2.LE.AND R3, R3, R240.reuse, PT ;  /* 0x000000f003037233 */ /* 0x100fe40003803000 */
[--C-:B------:R-:W-:Y:S02]  /*19ae0*/  HSET2.LE.AND R0, R0, R240.reuse, PT ;  /* 0x000000f000007233 */ /* 0x100fe40003803000 */
[----:B------:R-:W-:Y:S02]  /*19af0*/  HSET2.LE.AND R11, R11, R240, PT ;  /* 0x000000f00b0b7233 */ /* 0x000fe40003803000 */
[----:B------:R-:W-:Y:S02]  /*19b00*/  LOP3.LUT R9, R171, R2, RZ, 0xc0, !PT ;  /* 0x00000002ab097212 */ /* 0x000fe400078ec0ff */
[----:B------:R-:W-:-:S02]  /*19b10*/  LOP3.LUT R2, R31, R241, R48, 0x96, !PT ;  /* 0x000000f11f027212 */ /* 0x000fc400078e9630 */
[----:B------:R-:W-:Y:S02]  /*19b20*/  LOP3.LUT R8, R176, R0, RZ, 0xc0, !PT ;  /* 0x00000000b0087212 */ /* 0x000fe400078ec0ff */
[----:B------:R-:W-:Y:S02]  /*19b30*/  LOP3.LUT R10, R143, R3, RZ, 0xc0, !PT ;  /* 0x000000038f0a7212 */ /* 0x000fe400078ec0ff */
[----:B------:R-:W-:Y:S01]  /*19b40*/  LOP3.LUT R11, R170, R11, RZ, 0xc0, !PT ;  /* 0x0000000baa0b7212 */ /* 0x000fe200078ec0ff */
[----:B------:R-:W-:Y:S01]  /*19b50*/  IMAD.WIDE.U32 R2, R2, -0x2daee0ad, RZ ;  /* 0xd2511f5302027825 */ /* 0x000fe200078e00ff */
[C---:B--2---:R-:W-:Y:S03]  /*19b60*/  HMMA.16816.F32.BF16 R108, R4.reuse, R22, R116 ;  /* 0x00000016046c723c */ /* 0x044fe60000041874 */
[----:B------:R-:W-:Y:S01]  /*19b70*/  IMAD.MOV.U32 R216, RZ, RZ, R219 ;  /* 0x000000ffffd87224 */ /* 0x000fe200078e00db */
[----:B------:R-:W-:Y:S01]  /*19b80*/  LOP3.LUT R0, R2, 0xffff, RZ, 0xc0, !PT ;  /* 0x0000ffff02007812 */ /* 0x000fe200078ec0ff */
[----:B------:R-:W-:Y:S01]  /*19b90*/  IMAD.MOV.U32 R242, RZ, RZ, R79 ;  /* 0x000000fffff27224 */ /* 0x000fe200078e004f */
[----:B-1----:R-:W-:Y:S01]  /*19ba0*/  HMMA.16816.F32.BF16 R116, R4, R16, R112 ;  /* 0x000000100474723c */ /* 0x002fe20000041870 */
[----:B------:R-:W-:-:S05]  /*19bb0*/  IMAD.MOV.U32 R219, RZ, RZ, R76 ;  /* 0x000000ffffdb7224 */ /* 0x000fca00078e004c */
[C---:B------:R-:W-:Y:S06]  /*19bc0*/  HMMA.16816.F32.BF16 R80, R4.reuse, R20, R120 ;  /* 0x000000140450723c */ /* 0x040fec0000041878 */
[C---:B------:R-:W-:Y:S06]  /*19bd0*/  HMMA.16816.F32.BF16 R76, R4.reuse, R18, R144 ;  /* 0x00000012044c723c */ /* 0x040fec0000041890 */
[C---:B------:R-:W-:Y:S06]  /*19be0*/  HMMA.16816.F32.BF16 R68, R4.reuse, R44, R148 ;  /* 0x0000002c0444723c */ /* 0x040fec0000041894 */
[C---:B------:R-:W-:Y:S06]  /*19bf0*/  HMMA.16816.F32.BF16 R64, R4.reuse, R46, R152 ;  /* 0x0000002e0440723c */ /* 0x040fec0000041898 */
[C---:B------:R-:W-:Y:S06]  /*19c00*/  HMMA.16816.F32.BF16 R104, R4.reuse, R40, R156 ;  /* 0x000000280468723c */ /* 0x040fec000004189c */
[----:B------:R-:W-:Y:S07]  /*19c10*/  HMMA.16816.F32.BF16 R112, R4, R42, R164 ;  /* 0x0000002a0470723c */ /* 0x000fee00000418a4 */
[----:B------:R-:W-:-:S02]  /*19c20*/  SHF.R.U32.HI R5, RZ, 0x10, R2 ;  /* 0x00000010ff057819 */ /* 0x000fc40000011602 */
[----:B------:R-:W-:Y:S02]  /*19c30*/  SHF.R.U32.HI R4, RZ, 0x8, R0 ;  /* 0x00000008ff047819 */ /* 0x000fe40000011600 */
[----:B------:R-:W-:Y:S02]  /*19c40*/  LOP3.LUT R7, R2, 0xff, RZ, 0xc0, !PT ;  /* 0x000000ff02077812 */ /* 0x000fe400078ec0ff */
[----:B------:R-:W-:Y:S02]  /*19c50*/  SHF.R.U32.HI R6, RZ, 0x18, R2 ;  /* 0x00000018ff067819 */ /* 0x000fe40000011602 */
[----:B------:R-:W-:Y:S02]  /*19c60*/  LOP3.LUT R0, R5, 0xff, RZ, 0xc0, !PT ;  /* 0x000000ff05007812 */ /* 0x000fe400078ec0ff */
[----:B------:R-:W-:Y:S02]  /*19c70*/  LOP3.LUT R2, R3, R242, R50, 0x96, !PT ;  /* 0x000000f203027212 */ /* 0x000fe400078e9632 */
[----:B------:R-:W-:Y:S01]  /*19c80*/  PRMT R6, R0, 0x5410, R6 ;  /* 0x0000541000067816 */ /* 0x000fe20000000006 */
[----:B------:R-:W-:Y:S01]  /*19c90*/  IMAD.MOV.U32 R54, RZ, RZ, R252 ;  /* 0x000000ffff367224 */ /* 0x000fe200078e00fc */
[C---:B------:R-:W-:Y:S01]  /*19ca0*/  LOP3.LUT R0, R2.reuse, 0xffff, RZ, 0xc0, !PT ;  /* 0x0000ffff02007812 */ /* 0x040fe200078ec0ff */
[----:B------:R-:W-:Y:S01]  /*19cb0*/  IMAD.MOV.U32 R55, RZ, RZ, R223 ;  /* 0x000000ffff377224 */ /* 0x000fe200078e00df */
[----:B------:R-:W-:Y:S01]  /*19cc0*/  LOP3.LUT R5, R2, 0xff, RZ, 0xc0, !PT ;  /* 0x000000ff02057812 */ /* 0x000fe200078ec0ff */
[----:B------:R-:W-:Y:S01]  /*19cd0*/  LDSM.16.MT88.4 R48, [R188+0xa400] ;  /* 0x00a40000bc30783b */ /* 0x000fe20000004200 */
[----:B------:R-:W-:-:S02]  /*19ce0*/  SHF.R.U32.HI R0, RZ, 0x8, R0 ;  /* 0x00000008ff007819 */ /* 0x000fc40000011600 */
[----:B------:R-:W-:Y:S02]  /*19cf0*/  SHF.R.U32.HI R3, RZ, 0x10, R2 ;  /* 0x00000010ff037819 */ /* 0x000fe40000011602 */
[----:B------:R-:W-:Y:S02]  /*19d00*/  PRMT R7, R7, 0x5410, R4 ;  /* 0x0000541007077816 */ /* 0x000fe40000000004 */
[----:B------:R-:W-:Y:S02]  /*19d10*/  PRMT R0, R5, 0x5410, R0 ;  /* 0x0000541005007816 */ /* 0x000fe40000000000 */
[----:B------:R-:W-:Y:S02]  /*19d20*/  SHF.R.U32.HI R4, RZ, 0x18, R2 ;  /* 0x00000018ff047819 */ /* 0x000fe40000011602 */
[----:B------:R-:W-:Y:S02]  /*19d30*/  LOP3.LUT R2, R3, 0xff, RZ, 0xc0, !PT ;  /* 0x000000ff03027812 */ /* 0x000fe400078ec0ff */
[----:B------:R-:W-:-:S02]  /*19d40*/  HSET2.LE.AND R0, R0, R240, PT ;  /* 0x000000f000007233 */ /* 0x000fc40003803000 */
[----:B------:R-:W-:Y:S02]  /*19d50*/  PRMT R2, R2, 0x5410, R4 ;  /* 0x0000541002027816 */ /* 0x000fe40000000004 */
[--C-:B------:R-:W-:Y:S02]  /*19d60*/  HSET2.LE.AND R3, R7, R240.reuse, PT ;  /* 0x000000f007037233 */ /* 0x100fe40003803000 */
[----:B------:R-:W-:Y:S02]  /*19d70*/  LOP3.LUT R4, R163, R0, RZ, 0xc0, !PT ;  /* 0x00000000a3047212 */ /* 0x000fe400078ec0ff */
[--C-:B------:R-:W-:Y:S02]  /*19d80*/  HSET2.LE.AND R2, R2, R240.reuse, PT ;  /* 0x000000f002027233 */ /* 0x100fe40003803000 */
[----:B------:R-:W-:Y:S02]  /*19d90*/  HSET2.LE.AND R0, R6, R240, PT ;  /* 0x000000f006007233 */ /* 0x000fe40003803000 */
[----:B------:R-:W-:-:S02]  /*19da0*/  LOP3.LUT R6, R161, R3, RZ, 0xc0, !PT ;  /* 0x00000003a1067212 */ /* 0x000fc400078ec0ff */
[----:B------:R-:W-:Y:S02]  /*19db0*/  LOP3.LUT R5, R162, R2, RZ, 0xc0, !PT ;  /* 0x00000002a2057212 */ /* 0x000fe400078ec0ff */
[----:B------:R-:W-:Y:S01]  /*19dc0*/  LOP3.LUT R7, R160, R0, RZ, 0xc0, !PT ;  /* 0x00000000a0077212 */ /* 0x000fe200078ec0ff */
[----:B------:R-:W-:Y:S01]  /*19dd0*/  IMAD.MOV.U32 R252, RZ, RZ, R222 ;  /* 0x000000fffffc7224 */ /* 0x000fe200078e00de */
[C---:B------:R-:W-:Y:S01]  /*19de0*/  HMMA.16816.F32.BF16 R164, R8.reuse, R42, R180 ;  /* 0x0000002a08a4723c */ /* 0x040fe200000418b4 */
[----:B------:R-:W-:Y:S01]  /*19df0*/  LOP3.LUT R2, R87, R241, R98, 0x96, !PT ;  /* 0x000000f157027212 */ /* 0x000fe200078e9662 */
[----:B------:R-:W-:Y:S02]  /*19e00*/  IMAD.MOV.U32 R222, RZ, RZ, R186 ;  /* 0x000000ffffde7224 */ /* 0x000fe400078e00ba */
[----:B------:R-:W-:Y:S02]  /*19e10*/  IMAD.MOV.U32 R223, RZ, RZ, R187 ;  /* 0x000000ffffdf7224 */ /* 0x000fe400078e00bb */
[----:B------:R-:W-:Y:S01]  /*19e20*/  HMMA.16816.F32.BF16 R144, R8, R22, R216 ;  /* 0x000000160890723c */ /* 0x000fe200000418d8 */
        /* <DEDUP_REMOVED lines=9> */
[----:B------:R-:W-:-:S05]  /*19ec0*/  IMAD.WIDE.U32 R2, R2, -0x2daee0ad, RZ ;  /* 0xd2511f5302027825 */ /* 0x000fca00078e00ff */
[----:B------:R-:W-:Y:S01]  /*19ed0*/  LOP3.LUT R0, R3, R242, R28, 0x96, !PT ;  /* 0x000000f203007212 */ /* 0x000fe200078e961c */
[----:B------:R-:W-:Y:S01]  /*19ee0*/  IMAD.MOV.U32 R221, RZ, RZ, R178 ;  /* 0x000000ffffdd7224 */ /* 0x000fe200078e00b2 */
[C---:B---3--:R-:W-:Y:S06]  /*19ef0*/  HMMA.16816.F32.BF16 R120, R8.reuse, R26, R136 ;  /* 0x0000001a0878723c */ /* 0x048fec0000041888 */
[C---:B----4-:R-:W-:Y:S06]  /*19f00*/  HMMA.16816.F32.BF16 R132, R8.reuse, R38, R132 ;  /* 0x000000260884723c */ /* 0x050fec0000041884 */
[C---:B------:R-:W-:Y:S01]  /*19f10*/  HMMA.16816.F32.BF16 R124, R8.reuse, R36, R124 ;  /* 0x00000024087c723c */ /* 0x040fe2000004187c */
[----:B------:R-:W1:Y:S05]  /*19f20*/  LDSM.16.MT88.4 R36, [R188+0x9400] ;  /* 0x00940000bc24783b */ /* 0x000e6a0000004200 */
[----:B------:R-:W-:Y:S01]  /*19f30*/  HMMA.16816.F32.BF16 R136, R8, R20, R52 ;  /* 0x000000140888723c */ /* 0x000fe20000041834 */
[----:B------:R-:W-:Y:S01]  /*19f40*/  IMAD.MOV.U32 R149, RZ, RZ, R203 ;  /* 0x000000ffff957224 */ /* 0x000fe200078e00cb */
[----:B------:R-:W-:Y:S05]  /*19f50*/  LDSM.16.MT88.4 R20, [R174+0xa400] ;  /* 0x00a40000ae14783b */ /* 0x000fea0000004200 */
[----:B------:R-:W-:-:S02]  /*19f60*/  IMAD.MOV.U32 R52, RZ, RZ, R173 ;  /* 0x000000ffff347224 */ /* 0x000fc400078e00ad */
[----:B------:R-:W-:Y:S02]  /*19f70*/  IMAD.MOV.U32 R53, RZ, RZ, R201 ;  /* 0x000000ffff357224 */ /* 0x000fe400078e00c9 */
[----:B------:R-:W-:Y:S02]  /*19f80*/  IMAD.MOV.U32 R54, RZ, RZ, R199 ;  /* 0x000000ffff367224 */ /* 0x000fe400078e00c7 */
[----:B------:R-:W-:Y:S01]  /*19f90*/  IMAD.MOV.U32 R55, RZ, RZ, R185 ;  /* 0x000000ffff377224 */ /* 0x000fe200078e00b9 */
[C---:B------:R-:W-:Y:S01]  /*19fa0*/  HMMA.16816.F32.BF16 R128, R8.reuse, R24, R128 ;  /* 0x000000180880723c */ /* 0x040fe20000041880 */
[----:B------:R-:W2:Y:S01]  /*19fb0*/  LDSM.16.MT88.4 R24, [R174+0x9400] ;  /* 0x00940000ae18783b */ /* 0x000ea20000004200 */
[----:B------:R-:W-:Y:S02]  /*19fc0*/  IMAD.MOV.U32 R184, RZ, RZ, R204 ;  /* 0x000000ffffb87224 */ /* 0x000fe400078e00cc */
[----:B------:R-:W-:Y:S02]  /*19fd0*/  IMAD.MOV.U32 R185, RZ, RZ, R198 ;  /* 0x000000ffffb97224 */ /* 0x000fe400078e00c6 */
[----:B------:R-:W-:Y:S01]  /*19fe0*/  HMMA.16816.F32.BF16 R152, R8, R44, R52 ;  /* 0x0000002c0898723c */ /* 0x000fe20000041834 */
[----:B------:R-:W-:Y:S01]  /*19ff0*/  IMAD.MOV.U32 R216, RZ, RZ, R207 ;  /* 0x000000ffffd87224 */ /* 0x000fe200078e00cf */
[----:B------:R-:W-:Y:S01]  /*1a000*/  LDSM.16.MT88.4 R52, [R174+0xb400] ;  /* 0x00b40000ae34783b */ /* 0x000fe20000004200 */
[----:B------:R-:W-:-:S02]  /*1a010*/  IMAD.MOV.U32 R148, RZ, RZ, R196 ;  /* 0x000000ffff947224 */ /* 0x000fc400078e00c4 */
[----:B------:R-:W-:Y:S01]  /*1a020*/  IMAD.MOV.U32 R13, RZ, RZ, R102 ;  /* 0x000000ffff0d7224 */ /* 0x000fe200078e0066 */
[----:B------:R-:W-:Y:S01]  /*1a030*/  HMMA.16816.F32.BF16 R156, R8, R46, R184 ;  /* 0x0000002e089c723c */ /* 0x000fe200000418b8 */
[----:B------:R-:W-:Y:S01]  /*1a040*/  IMAD.MOV.U32 R220, RZ, RZ, R177 ;  /* 0x000000ffffdc7224 */ /* 0x000fe200078e00b1 */
[----:B------:R3:W5:Y:S04]  /*1a050*/  LDL.LU R102, [R1+0x23c] ;  /* 0x00023c0001667983 */ /* 0x0007680000300800 */
[----:B-1----:R-:W-:Y:S01]  /*1a060*/  HMMA.16816.F32.BF16 R180, R4, R36, R56 ;  /* 0x0000002404b4723c */ /* 0x002fe20000041838 */
[----:B------:R-:W1:Y:S05]  /*1a070*/  LDSM.16.MT88.4 R56, [R188+0xb400] ;  /* 0x00b40000bc38783b */ /* 0x000e6a0000004200 */
[C---:B------:R-:W-:Y:S06]  /*1a080*/  HMMA.16816.F32.BF16 R140, R8.reuse, R16, R12 ;  /* 0x00000010088c723c */ /* 0x040fec000004180c */
[C---:B------:R-:W-:Y:S06]  /*1a090*/  HMMA.16816.F32.BF16 R148, R8.reuse, R18, R148 ;  /* 0x000000120894723c */ /* 0x040fec0000041894 */
[----:B------:R-:W-:Y:S01]  /*1a0a0*/  HMMA.16816.F32.BF16 R160, R8, R40, R216 ;  /* 0x0000002808a0723c */ /* 0x000fe200000418d8 */
[----:B------:R-:W-:Y:S01]  /*1a0b0*/  IMAD.MOV.U32 R33, RZ, RZ, R213 ;  /* 0x000000ffff217224 */ /* 0x000fe200078e00d5 */
[----:B------:R3:W5:Y:S05]  /*1a0c0*/  LDL.LU R103, [R1+0x238] ;  /* 0x0002380001677983 */ /* 0x00076a0000300800 */
[----:B------:R-:W-:-:S02]  /*1a0d0*/  LOP3.LUT R8, R2, 0xffff, RZ, 0xc0, !PT ;  /* 0x0000ffff02087812 */ /* 0x000fc400078ec0ff */
[----:B------:R-:W-:Y:S02]  /*1a0e0*/  LOP3.LUT R9, R2, 0xff, RZ, 0xc0, !PT ;  /* 0x000000ff02097812 */ /* 0x000fe400078ec0ff */
[--C-:B------:R-:W-:Y:S02]  /*1a0f0*/  SHF.R.U32.HI R10, RZ, 0x10, R2.reuse ;  /* 0x00000010ff0a7819 */ /* 0x100fe40000011602 */
[----:B------:R-:W-:Y:S02]  /*1a100*/  SHF.R.U32.HI R12, RZ, 0x18, R2 ;  /* 0x00000018ff0c7819 */ /* 0x000fe40000011602 */
[----:B------:R-:W-:Y:S02]  /*1a110*/  SHF.R.U32.HI R11, RZ, 0x18, R0 ;  /* 0x00000018ff0b7819 */ /* 0x000fe40000011600 */
[----:B------:R-:W-:Y:S01]  /*1a120*/  LOP3.LUT R14, R224, R191, RZ, 0x3c, !PT ;  /* 0x000000bfe00e7212 */ /* 0x000fe200078e3cff */
[C---:B------:R-:W-:Y:S01]  /*1a130*/  HMMA.16816.F32.BF16 R216, R4.reuse, R48, R116 ;  /* 0x0000003004d8723c */ /* 0x040fe20000041874 */
[----:B------:R-:W-:Y:S01]  /*1a140*/  SHF.R.U32.HI R3, RZ, 0x8, R8 ;  /* 0x00000008ff037819 */ /* 0x000fe20000011608 */
[----:B------:R-:W-:Y:S01]  /*1a150*/  IMAD.MOV.U32 R18, RZ, RZ, R248 ;  /* 0x000000ffff127224 */ /* 0x000fe200078e00f8 */
[C---:B------:R-:W-:Y:S01]  /*1a160*/  LOP3.LUT R2, R0.reuse, 0xffff, RZ, 0xc0, !PT ;  /* 0x0000ffff00027812 */ /* 0x040fe200078ec0ff */
[----:B------:R-:W-:Y:S01]  /*1a170*/  IMAD.MOV.U32 R249, RZ, RZ, R179 ;  /* 0x000000fffff97224 */ /* 0x000fe200078e00b3 */
[----:B------:R-:W-:Y:S01]  /*1a180*/  PRMT R13, R9, 0x5410, R3 ;  /* 0x00005410090d7816 */ /* 0x000fe20000000003 */
[----:B------:R-:W-:Y:S01]  /*1a190*/  IMAD.MOV.U32 R31, RZ, RZ, R228 ;  /* 0x000000ffff1f7224 */ /* 0x000fe200078e00e4 */
[----:B------:R-:W-:Y:S01]  /*1a1a0*/  SHF.R.U32.HI R3, RZ, 0x10, R0 ;  /* 0x00000010ff037819 */ /* 0x000fe20000011600 */
[----:B------:R-:W-:Y:S01]  /*1a1b0*/  IMAD.MOV.U32 R30, RZ, RZ, R227 ;  /* 0x000000ffff1e7224 */ /* 0x000fe200078e00e3 */
[----:B------:R-:W-:Y:S01]  /*1a1c0*/  LOP3.LUT R9, R0, 0xff, RZ, 0xc0, !PT ;  /* 0x000000ff00097812 */ /* 0x000fe200078ec0ff */
[----:B------:R-:W-:Y:S01]  /*1a1d0*/  IMAD.MOV.U32 R19, RZ, RZ, R225 ;  /* 0x000000ffff137224 */ /* 0x000fe200078e00e1 */
[----:B------:R-:W-:Y:S01]  /*1a1e0*/  SHF.R.U32.HI R8, RZ, 0x8, R2 ;  /* 0x00000008ff087819 */ /* 0x000fe20000011602 */
[----:B------:R-:W-:Y:S01]  /*1a1f0*/  IMAD.MOV.U32 R237, RZ, RZ, R221 ;  /* 0x000000ffffed7224 */ /* 0x000fe200078e00dd */
[----:B------:R-:W-:Y:S01]  /*1a200*/  LOP3.LUT R2, R3, 0xff, RZ, 0xc0, !PT ;  /* 0x000000ff03027812 */ /* 0x000fe200078ec0ff */
[----:B------:R-:W-:Y:S01]  /*1a210*/  IMAD.MOV.U32 R15, RZ, RZ, R230 ;  /* 0x000000ffff0f7224 */ /* 0x000fe200078e00e6 */
[----:B------:R-:W-:Y:S01]  /*1a220*/  PRMT R0, R9, 0x5410, R8 ;  /* 0x0000541009007816 */ /* 0x000fe20000000008 */
[----:B------:R-:W-:Y:S01]  /*1a230*/  IMAD.MOV.U32 R17, RZ, RZ, R226 ;  /* 0x000000ffff117224 */ /* 0x000fe200078e00e2 */
[----:B------:R-:W-:Y:S01]  /*1a240*/  PRMT R2, R2, 0x5410, R11 ;  /* 0x0000541002027816 */ /* 0x000fe2000000000b */
[----:B------:R-:W-:Y:S01]  /*1a250*/  IMAD.MOV.U32 R46, RZ, RZ, R222 ;  /* 0x000000ffff2e7224 */ /* 0x000fe200078e00de */
[----:B------:R-:W-:Y:S01]  /*1a260*/  LOP3.LUT R10, R10, 0xff, RZ, 0xc0, !PT ;  /* 0x000000ff0a0a7812 */ /* 0x000fe200078ec0ff */
[----:B------:R-:W-:Y:S01]  /*1a270*/  IMAD.MOV.U32 R47, RZ, RZ, R223 ;  /* 0x000000ffff2f7224 */ /* 0x000fe200078e00df */
[--C-:B------:R-:W-:Y:S01]  /*1a280*/  HSET2.LE.AND R0, R0, R240.reuse, PT ;  /* 0x000000f000007233 */ /* 0x100fe20003803000 */
[----:B------:R-:W-:Y:S01]  /*1a290*/  IMAD.MOV.U32 R40, RZ, RZ, R214 ;  /* 0x000000ffff287224 */ /* 0x000fe200078e00d6 */
[----:B------:R-:W-:Y:S01]  /*1a2a0*/  PRMT R3, R10, 0x5410, R12 ;  /* 0x000054100a037816 */ /* 0x000fe2000000000c */
[----:B------:R-:W-:Y:S01]  /*1a2b0*/  IMAD.MOV.U32 R41, RZ, RZ, R215 ;  /* 0x000000ffff297224 */ /* 0x000fe200078e00d7 */
[--C-:B------:R-:W-:Y:S01]  /*1a2c0*/  HSET2.LE.AND R2, R2, R240.reuse, PT ;  /* 0x000000f002027233 */ /* 0x100fe20003803000 */
[----:B--2---:R-:W-:Y:S01]  /*1a2d0*/  HMMA.16816.F32.BF16 R168, R4, R24, R92 ;  /* 0x0000001804a8723c */ /* 0x004fe2000004185c */
[----:B------:R-:W-:Y:S01]  /*1a2e0*/  LOP3.LUT R8, R212, R0, RZ, 0xc0, !PT ;  /* 0x00000000d4087212 */ /* 0x000fe200078ec0ff */
[----:B------:R3:W5:Y:S01]  /*1a2f0*/  LDL.LU R202, [R1+0x234] ;  /* 0x0002340001ca7983 */ /* 0x0007620000300800 */
[----:B------:R-:W-:-:S02]  /*1a300*/  HSET2.LE.AND R0, R13, R240, PT ;  /* 0x000000f00d007233 */ /* 0x000fc40003803000 */
[----:B------:R-:W-:Y:S02]  /*1a310*/  HSET2.LE.AND R11, R3, R240, PT ;  /* 0x000000f0030b7233 */ /* 0x000fe40003803000 */
[----:B------:R-:W-:Y:S01]  /*1a320*/  LOP3.LUT R9, R246, R2, RZ, 0xc0, !PT ;  /* 0x00000002f6097212 */ /* 0x000fe200078ec0ff */
[----:B------:R-:W-:Y:S01]  /*1a330*/  IMAD.WIDE.U32 R2, R14, -0x326172a9, RZ ;  /* 0xcd9e8d570e027825 */ /* 0x000fe200078e00ff */
[C---:B------:R-:W-:Y:S01]  /*1a340*/  HMMA.16816.F32.BF16 R176, R4.reuse, R26, R72 ;  /* 0x0000001a04b0723c */ /* 0x040fe20000041848 */
[----:B------:R-:W-:Y:S01]  /*1a350*/  LOP3.LUT R10, R243, R0, RZ, 0xc0, !PT ;  /* 0x00000000f30a7212 */ /* 0x000fe200078ec0ff */
[----:B------:R3:W5:Y:S01]  /*1a360*/  LDL.LU R196, [R1+0x230] ;  /* 0x0002300001c47983 */ /* 0x0007620000300800 */
[----:B------:R-:W-:Y:S02]  /*1a370*/  IMAD.MOV.U32 R119, RZ, RZ, R229 ;  /* 0x000000ffff777224 */ /* 0x000fe400078e00e5 */
[----:B------:R-:W-:Y:S01]  /*1a380*/  IMAD.MOV.U32 R248, RZ, RZ, R220 ;  /* 0x000000fffff87224 */ /* 0x000fe200078e00dc */
[C---:B------:R-:W-:Y:S01]  /*1a390*/  HMMA.16816.F32.BF16 R184, R4.reuse, R38, R88 ;  /* 0x0000002604b8723c */ /* 0x040fe20000041858 */
[----:B------:R-:W-:Y:S01]  /*1a3a0*/  LOP3.LUT R0, R3, R33, R238, 0x96, !PT ;  /* 0x0000002103007212 */ /* 0x000fe200078e96ee */
[----:B------:R3:W5:Y:S04]  /*1a3b0*/  LDL.LU R203, [R1+0x22c] ;  /* 0x00022c0001cb7983 */ /* 0x0007680000300800 */
[C---:B------:R-:W-:Y:S06]  /*1a3c0*/  HMMA.16816.F32.BF16 R84, R4.reuse, R20, R80 ;  /* 0x000000140454723c */ /* 0x040fec0000041850 */
[C---:B------:R-:W-:Y:S06]  /*1a3d0*/  HMMA.16816.F32.BF16 R108, R4.reuse, R22, R108 ;  /* 0x00000016046c723c */ /* 0x040fec000004186c */
[C---:B------:R-:W-:Y:S06]  /*1a3e0*/  HMMA.16816.F32.BF16 R224, R4.reuse, R50, R76 ;  /* 0x0000003204e0723c */ /* 0x040fec000004184c */
[C---:B-1----:R-:W-:Y:S06]  /*1a3f0*/  HMMA.16816.F32.BF16 R212, R4.reuse, R56, R104 ;  /* 0x0000003804d4723c */ /* 0x042fec0000041868 */
[C---:B------:R-:W-:Y:S01]  /*1a400*/  HMMA.16816.F32.BF16 R96, R4.reuse, R58, R112 ;  /* 0x0000003a0460723c */ /* 0x040fe20000041870 */
[----:B------:R-:W-:Y:S01]  /*1a410*/  LOP3.LUT R11, R234, R11, RZ, 0xc0, !PT ;  /* 0x0000000bea0b7212 */ /* 0x000fe200078ec0ff */
[----:B------:R3:W5:Y:S04]  /*1a420*/  LDL.LU R197, [R1+0x228] ;  /* 0x0002280001c57983 */ /* 0x0007680000300800 */
[C---:B------:R-:W-:Y:S01]  /*1a430*/  HMMA.16816.F32.BF16 R228, R4.reuse, R52, R68 ;  /* 0x0000003404e4723c */ /* 0x040fe20000041844 */
[----:B------:R3:W5:Y:S04]  /*1a440*/  LDL.LU R172, [R1+0x224] ;  /* 0x0002240001ac7983 */ /* 0x0007680000300800 */
[----:B------:R3:W5:Y:S01]  /*1a450*/  LDL.LU R173, [R1+0x220] ;  /* 0x0002200001ad7983 */ /* 0x0007620000300800 */
[----:B------:R-:W-:Y:S03]  /*1a460*/  HMMA.16816.F32.BF16 R220, R4, R54, R64 ;  /* 0x0000003604dc723c */ /* 0x000fe60000041840 */
[----:B------:R3:W5:Y:S04]  /*1a470*/  LDL.LU R201, [R1+0x21c] ;  /* 0x00021c0001c97983 */ /* 0x0007680000300800 */
[----:B------:R-:W-:Y:S01]  /*1a480*/  LOP3.LUT R6, R61, R189, R2, 0x96, !PT ;  /* 0x000000bd3d067212 */ /* 0x000fe200078e9602 */
[----:B------:R-:W-:Y:S01]  /*1a490*/  IMAD.WIDE.U32 R4, R0, -0x2daee0ad, RZ ;  /* 0xd2511f5300047825 */ /* 0x000fe200078e00ff */
[C---:B------:R-:W-:Y:S01]  /*1a4a0*/  HMMA.16816.F32.BF16 R92, R8.reuse, R24, R124 ;  /* 0x00000018085c723c */ /* 0x040fe2000004187c */
[----:B------:R3:W5:Y:S02]  /*1a4b0*/  LDL.LU R199, [R1+0x218] ;  /* 0x0002180001c77983 */ /* 0x0007640000300800 */
[----:B------:R-:W-:Y:S01]  /*1a4c0*/  IMAD.WIDE.U32 R12, R6, -0x2daee0ad, RZ ;  /* 0xd2511f53060c7825 */ /* 0x000fe200078e00ff */
[----:B------:R-:W-:Y:S01]  /*1a4d0*/  LOP3.LUT R5, R5, R17, R62, 0x96, !PT ;  /* 0x0000001105057212 */ /* 0x000fe200078e963e */
[----:B------:R3:W5:Y:S03]  /*1a4e0*/  LDL.LU R204, [R1+0x214] ;  /* 0x0002140001cc7983 */ /* 0x0007660000300800 */
[----:B------:R-:W-:Y:S01]  /*1a4f0*/  LOP3.LUT R0, R13, R15, R4, 0x96, !PT ;  /* 0x0000000f0d007212 */ /* 0x000fe200078e9604 */
[----:B------:R-:W-:Y:S01]  /*1a500*/  IMAD.WIDE.U32 R4, R5, -0x326172a9, RZ ;  /* 0xcd9e8d5705047825 */ /* 0x000fe200078e00ff */
[----:B------:R-:W-:Y:S01]  /*1a510*/  LOP3.LUT R6, R3, R33, R40, 0x96, !PT ;  /* 0x0000002103067212 */ /* 0x000fe200078e9628 */
[----:B------:R-:W-:Y:S01]  /*1a520*/  HMMA.16816.F32.BF16 R64, R8, R48, R140 ;  /* 0x000000300840723c */ /* 0x000fe2000004188c */
[----:B------:R3:W5:Y:S01]  /*1a530*/  LDL.LU R198, [R1+0x210] ;  /* 0x0002100001c67983 */ /* 0x0007620000300800 */
[----:B------:R-:W-:Y:S01]  /*1a540*/  IMAD.WIDE.U32 R44, R0, -0x326172a9, RZ ;  /* 0xcd9e8d57002c7825 */ /* 0x000fe200078e00ff */
[----:B------:R-:W-:-:S02]  /*1a550*/  LOP3.LUT R5, R5, R18, R60, 0x96, !PT ;  /* 0x0000001205057212 */ /* 0x000fc400078e963c */
[----:B------:R-:W-:Y:S01]  /*1a560*/  LOP3.LUT R3, R209, R189, R2, 0x96, !PT ;  /* 0x000000bdd1037212 */ /* 0x000fe200078e9602 */
[----:B------:R-:W-:Y:S01]  /*1a570*/  IMAD.WIDE.U32 R6, R6, -0x2daee0ad, RZ ;  /* 0xd2511f5306067825 */ /* 0x000fe200078e00ff */
[----:B------:R-:W-:Y:S01]  /*1a580*/  LOP3.LUT R0, R45, R19, R4, 0x96, !PT ;  /* 0x000000132d007212 */ /* 0x000fe200078e9604 */
[----:B------:R-:W-:Y:S01]  /*1a590*/  HMMA.16816.F32.BF16 R68, R8, R54, R156 ;  /* 0x000000360844723c */ /* 0x000fe2000004189c */
[----:B------:R3:W5:Y:S01]  /*1a5a0*/  LDL.LU R211, [R1+0x20c] ;  /* 0x00020c0001d37983 */ /* 0x0007620000300800 */
[----:B------:R-:W-:-:S03]  /*1a5b0*/  IMAD.WIDE.U32 R4, R5, -0x2daee0ad, RZ ;  /* 0xd2511f5305047825 */ /* 0x000fc600078e00ff */
[----:B------:R-:W1:Y:S01]  /*1a5c0*/  LDSM.16.MT88.4 R40, [R174+0x9800] ;  /* 0x00980000ae28783b */ /* 0x000e620000004200 */
[----:B------:R-:W-:Y:S01]  /*1a5d0*/  IMAD.WIDE.U32 R32, R0, -0x2daee0ad, RZ ;  /* 0xd2511f5300207825 */ /* 0x000fe200078e00ff */
[----:B------:R-:W-:Y:S01]  /*1a5e0*/  LOP3.LUT R0, R5, R30, R12, 0x96, !PT ;  /* 0x0000001e05007212 */ /* 0x000fe200078e960c */
[C---:B------:R-:W-:Y:S01]  /*1a5f0*/  HMMA.16816.F32.BF16 R88, R8.reuse, R26, R132 ;  /* 0x0000001a0858723c */ /* 0x040fe20000041884 */
[----:B------:R-:W-:Y:S02]  /*1a600*/  LDSM.16.MT88.4 R140, [R188+0xac00] ;  /* 0x00ac0000bc8c783b */ /* 0x000fe40000004200 */
[----:B------:R-:W-:Y:S01]  /*1a610*/  LOP3.LUT R2, R33, R31, R4, 0x96, !PT ;  /* 0x0000001f21027212 */ /* 0x000fe200078e9604 */
[----:B------:R-:W-:Y:S01]  /*1a620*/  IMAD.WIDE.U32 R24, R3, -0x2daee0ad, RZ ;  /* 0xd2511f5303187825 */ /* 0x000fe200078e00ff */
[----:B------:R-:W-:Y:S01]  /*1a630*/  LOP3.LUT R17, R7, R17, R46, 0x96, !PT ;  /* 0x0000001107117212 */ /* 0x000fe200078e962e */
[----:B------:R-:W-:Y:S01]  /*1a640*/  HMMA.16816.F32.BF16 R60, R8, R50, R148 ;  /* 0x00000032083c723c */ /* 0x000fe20000041894 */
[----:B------:R3:W5:Y:S01]  /*1a650*/  LDL.LU R210, [R1+0x208] ;  /* 0x0002080001d27983 */ /* 0x0007620000300800 */
[----:B------:R-:W-:-:S03]  /*1a660*/  IMAD.WIDE.U32 R2, R2, -0x326172a9, RZ ;  /* 0xcd9e8d5702027825 */ /* 0x000fc600078e00ff */
[----:B------:R-:W-:Y:S01]  /*1a670*/  LDSM.16.MT88.4 R156, [R188+0x9c00] ;  /* 0x009c0000bc9c783b */ /* 0x000fe20000004200 */
[----:B------:R-:W-:Y:S01]  /*1a680*/  IMAD.WIDE.U32 R28, R0, -0x326172a9, RZ ;  /* 0xcd9e8d57001c7825 */ /* 0x000fe200078e00ff */
[----:B------:R-:W-:Y:S02]  /*1a690*/  LOP3.LUT R4, R2, 0xffff, RZ, 0xc0, !PT ;  /* 0x0000ffff02047812 */ /* 0x000fe400078ec0ff */
[----:B------:R-:W-:Y:S01]  /*1a6a0*/  LOP3.LUT R16, R25, R15, R6, 0x96, !PT ;  /* 0x0000000f19107212 */ /* 0x000fe200078e9606 */
[C---:B------:R-:W-:Y:S01]  /*1a6b0*/  HMMA.16816.F32.BF16 R48, R8.reuse, R52, R152 ;  /* 0x000000340830723c */ /* 0x040fe20000041898 */
[----:B------:R-:W-:Y:S01]  /*1a6c0*/  LOP3.LUT R0, R3, R119, R28, 0x96, !PT ;  /* 0x0000007703007212 */ /* 0x000fe200078e961c */
[----:B------:R3:W5:Y:S03]  /*1a6d0*/  LDL.LU R207, [R1+0x204] ;  /* 0x0002040001cf7983 */ /* 0x0007660000300800 */
[----:B------:R-:W-:Y:S01]  /*1a6e0*/  LOP3.LUT R3, R0, 0xffff, RZ, 0xc0, !PT ;  /* 0x0000ffff00037812 */ /* 0x000fe200078ec0ff */
[----:B------:R-:W-:Y:S01]  /*1a6f0*/  HMMA.16816.F32.BF16 R80, R8, R36, R128 ;  /* 0x000000240850723c */ /* 0x000fe20000041880 */
[----:B------:R-:W-:Y:S01]  /*1a700*/  SHF.R.U32.HI R5, RZ, 0x10, R0 ;  /* 0x00000010ff057819 */ /* 0x000fe20000011600 */
[----:B------:R3:W5:Y:S01]  /*1a710*/  LDL.LU R206, [R1+0x200] ;  /* 0x0002000001ce7983 */ /* 0x0007620000300800 */
[----:B------:R-:W-:-:S02]  /*1a720*/  SHF.R.U32.HI R7, RZ, 0x8, R4 ;  /* 0x00000008ff077819 */ /* 0x000fc40000011604 */
[----:B------:R-:W-:Y:S01]  /*1a730*/  LOP3.LUT R13, R0, 0xff, RZ, 0xc0, !PT ;  /* 0x000000ff000d7812 */ /* 0x000fe200078ec0ff */
[C---:B------:R-:W-:Y:S01]  /*1a740*/  HMMA.16816.F32.BF16 R120, R8.reuse, R38, R120 ;  /* 0x000000260878723c */ /* 0x040fe20000041878 */
[----:B------:R-:W-:Y:S01]  /*1a750*/  SHF.R.U32.HI R6, RZ, 0x8, R3 ;  /* 0x00000008ff067819 */ /* 0x000fe20000011603 */
[----:B------:R3:W5:Y:S01]  /*1a760*/  LDL.LU R200, [R1+0x1fc] ;  /* 0x0001fc0001c87983 */ /* 0x0007620000300800 */
[----:B------:R-:W-:Y:S02]  /*1a770*/  SHF.R.U32.HI R4, RZ, 0x18, R0 ;  /* 0x00000018ff047819 */ /* 0x000fe40000011600 */
[----:B------:R-:W-:Y:S01]  /*1a780*/  LOP3.LUT R3, R5, 0xff, RZ, 0xc0, !PT ;  /* 0x000000ff05037812 */ /* 0x000fe200078ec0ff */
[----:B------:R-:W-:Y:S01]  /*1a790*/  HMMA.16816.F32.BF16 R76, R8, R20, R136 ;  /* 0x00000014084c723c */ /* 0x000fe20000041888 */
[----:B------:R-:W-:Y:S01]  /*1a7a0*/  SHF.R.U32.HI R14, RZ, 0x10, R2 ;  /* 0x00000010ff0e7819 */ /* 0x000fe20000011602 */
[----:B------:R3:W5:Y:S01]  /*1a7b0*/  LDL.LU R193, [R1+0x1f8] ;  /* 0x0001f80001c17983 */ /* 0x0007620000300800 */
[----:B------:R-:W-:-:S02]  /*1a7c0*/  LOP3.LUT R12, R2, 0xff, RZ, 0xc0, !PT ;  /* 0x000000ff020c7812 */ /* 0x000fc400078ec0ff */
[----:B------:R-:W-:Y:S01]  /*1a7d0*/  SHF.R.U32.HI R5, RZ, 0x18, R2 ;  /* 0x00000018ff057819 */ /* 0x000fe20000011602 */
[C---:B------:R-:W-:Y:S01]  /*1a7e0*/  HMMA.16816.F32.BF16 R52, R8.reuse, R56, R160 ;  /* 0x000000380834723c */ /* 0x040fe200000418a0 */
[----:B------:R-:W-:Y:S01]  /*1a7f0*/  PRMT R0, R13, 0x5410, R6 ;  /* 0x000054100d007816 */ /* 0x000fe20000000006 */
[----:B------:R3:W5:Y:S01]  /*1a800*/  LDL.LU.64 R190, [R1+0x1f0] ;  /* 0x0001f00001be7983 */ /* 0x0007620000300a00 */
[----:B------:R-:W-:Y:S02]  /*1a810*/  PRMT R2, R3, 0x5410, R4 ;  /* 0x0000541003027816 */ /* 0x000fe40000000004 */
[----:B------:R-:W-:Y:S01]  /*1a820*/  LOP3.LUT R3, R14, 0xff, RZ, 0xc0, !PT ;  /* 0x000000ff0e037812 */ /* 0x000fe200078ec0ff */
[----:B------:R-:W-:Y:S01]  /*1a830*/  HMMA.16816.F32.BF16 R72, R8, R22, R144 ;  /* 0x000000160848723c */ /* 0x000fe20000041890 */
[----:B------:R-:W-:Y:S01]  /*1a840*/  HSET2.LE.AND R0, R0, R240, PT ;  /* 0x000000f000007233 */ /* 0x000fe20003803000 */
[----:B------:R3:W5:Y:S01]  /*1a850*/  LDL.LU R189, [R1+0x1ec] ;  /* 0x0001ec0001bd7983 */ /* 0x0007620000300800 */
[----:B------:R-:W-:-:S02]  /*1a860*/  PRMT R7, R12, 0x5410, R7 ;  /* 0x000054100c077816 */ /* 0x000fc40000000007 */
[----:B------:R-:W-:Y:S01]  /*1a870*/  PRMT R6, R3, 0x5410, R5 ;  /* 0x0000541003067816 */ /* 0x000fe20000000005 */
[----:B------:R-:W-:Y:S01]  /*1a880*/  HMMA.16816.F32.BF16 R56, R8, R58, R164 ;  /* 0x0000003a0838723c */ /* 0x000fe200000418a4 */
[----:B------:R-:W-:Y:S01]  /*1a890*/  LOP3.LUT R4, R232, R0, RZ, 0xc0, !PT ;  /* 0x00000000e8047212 */ /* 0x000fe200078ec0ff */
[----:B------:R-:W2:Y:S01]  /*1a8a0*/  LDSM.16.MT88.4 R36, [R188+0x9800] ;  /* 0x00980000bc24783b */ /* 0x000ea20000004200 */
[--C-:B------:R-:W-:Y:S02]  /*1a8b0*/  HSET2.LE.AND R2, R2, R240.reuse, PT ;  /* 0x000000f002027233 */ /* 0x100fe40003803000 */
[--C-:B------:R-:W-:Y:S01]  /*1a8c0*/  HSET2.LE.AND R3, R7, R240.reuse, PT ;  /* 0x000000f007037233 */ /* 0x100fe20003803000 */
[----:B------:R-:W4:Y:S01]  /*1a8d0*/  LDSM.16.MT88.4 R20, [R174+0xa800] ;  /* 0x00a80000ae14783b */ /* 0x000f220000004200 */
[----:B------:R-:W-:Y:S02]  /*1a8e0*/  HSET2.LE.AND R0, R6, R240, PT ;  /* 0x000000f006007233 */ /* 0x000fe40003803000 */
[----:B------:R-:W-:Y:S01]  /*1a8f0*/  LOP3.LUT R5, R194, R2, RZ, 0xc0, !PT ;  /* 0x00000002c2057212 */ /* 0x000fe200078ec0ff */
[----:B------:R-:W3:Y:S01]  /*1a900*/  LDSM.16.MT88.4 R12, [R188+0xa800] ;  /* 0x00a80000bc0c783b */ /* 0x000ee20000004200 */
[----:B------:R-:W-:Y:S01]  /*1a910*/  LOP3.LUT R6, R233, R3, RZ, 0xc0, !PT ;  /* 0x00000003e9067212 */ /* 0x000fe200078ec0ff */
[----:B------:R-:W-:Y:S01]  /*1a920*/  IMAD.WIDE.U32 R2, R17, -0x326172a9, RZ ;  /* 0xcd9e8d5711027825 */ /* 0x000fe200078e00ff */
[----:B------:R-:W-:Y:S01]  /*1a930*/  LOP3.LUT R7, R195, R0, RZ, 0xc0, !PT ;  /* 0x00000000c3077212 */ /* 0x000fe200078ec0ff */
[----:B------:R-:W-:Y:S02]  /*1a940*/  LDSM.16.MT88.4 R164, [R174+0x9c00] ;  /* 0x009c0000aea4783b */ /* 0x000fe40000004200 */
[----:B------:R-:W-:Y:S01]  /*1a950*/  IMAD.WIDE.U32 R194, R16, -0x326172a9, RZ ;  /* 0xcd9e8d5710c27825 */ /* 0x000fe200078e00ff */
[----:B------:R-:W-:Y:S01]  /*1a960*/  LOP3.LUT R3, R3, R18, R208, 0x96, !PT ;  /* 0x0000001203037212 */ /* 0x000fe200078e96d0 */
[----:B------:R-:W-:Y:S03]  /*1a970*/  LDSM.16.MT88.4 R148, [R174+0xac00] ;  /* 0x00ac0000ae94783b */ /* 0x000fe60000004200 */
[----:B------:R-:W-:Y:S01]  /*1a980*/  LOP3.LUT R0, R195, R19, R2, 0x96, !PT ;  /* 0x00000013c3007212 */ /* 0x000fe200078e9602 */
[----:B------:R-:W-:Y:S01]  /*1a990*/  IMAD.WIDE.U32 R2, R3, -0x2daee0ad, RZ ;  /* 0xd2511f5303027825 */ /* 0x000fe200078e00ff */
[----:B------:R-:W3:Y:S03]  /*1a9a0*/  LDSM.16.MT88.4 R16, [R174+0xb800] ;  /* 0x00b80000ae10783b */ /* 0x000ee60000004200 */
[----:B------:R-:W-:Y:S01]  /*1a9b0*/  IMAD.WIDE.U32 R46, R0, -0x2daee0ad, RZ ;  /* 0xd2511f53002e7825 */ /* 0x000fe200078e00ff */
[----:B------:R-:W-:-:S02]  /*1a9c0*/  LOP3.LUT R0, R3, R30, R24, 0x96, !PT ;  /* 0x0000001e03007212 */ /* 0x000fc400078e9618 */
[----:B------:R-:W3:Y:S02]  /*1a9d0*/  LDSM.16.MT88.4 R24, [R188+0xb800] ;  /* 0x00b80000bc18783b */ /* 0x000ee40000004200 */
[----:B------:R-:W-:Y:S01]  /*1a9e0*/  LOP3.LUT R2, R47, R31, R2, 0x96, !PT ;  /* 0x0000001f2f027212 */ /* 0x000fe200078e9602 */
[----:B------:R-:W-:-:S04]  /*1a9f0*/  IMAD.WIDE.U32 R30, R0, -0x326172a9, RZ ;  /* 0xcd9e8d57001e7825 */ /* 0x000fc800078e00ff */
[----:B------:R-:W-:-:S05]  /*1aa00*/  IMAD.WIDE.U32 R2, R2, -0x326172a9, RZ ;  /* 0xcd9e8d5702027825 */ /* 0x000fca00078e00ff */
[----:B------:R-:W-:Y:S02]  /*1aa10*/  LOP3.LUT R0, R3, R119, R30, 0x96, !PT ;  /* 0x0000007703007212 */ /* 0x000fe400078e961e */
[----:B------:R-:W-:Y:S02]  /*1aa20*/  LOP3.LUT R8, R2, 0xffff, RZ, 0xc0, !PT ;  /* 0x0000ffff02087812 */ /* 0x000fe400078ec0ff */
[C---:B------:R-:W-:Y:S02]  /*1aa30*/  LOP3.LUT R3, R0.reuse, 0xffff, RZ, 0xc0, !PT ;  /* 0x0000ffff00037812 */ /* 0x040fe400078ec0ff */
[----:B------:R-:W-:Y:S02]  /*1aa40*/  LOP3.LUT R11, R0, 0xff, RZ, 0xc0, !PT ;  /* 0x000000ff000b7812 */ /* 0x000fe400078ec0ff */
[----:B------:R-:W-:Y:S02]  /*1aa50*/  SHF.R.U32.HI R10, RZ, 0x8, R3 ;  /* 0x00000008ff0a7819 */ /* 0x000fe40000011603 */
[----:B------:R-:W-:-:S02]  /*1aa60*/  SHF.R.U32.HI R28, RZ, 0x8, R8 ;  /* 0x00000008ff1c7819 */ /* 0x000fc40000011608 */
[--C-:B------:R-:W-:Y:S02]  /*1aa70*/  SHF.R.U32.HI R8, RZ, 0x10, R0.reuse ;  /* 0x00000010ff087819 */ /* 0x100fe40000011600 */
[----:B------:R-:W-:Y:S02]  /*1aa80*/  SHF.R.U32.HI R9, RZ, 0x18, R0 ;  /* 0x00000018ff097819 */ /* 0x000fe40000011600 */
[----:B------:R-:W-:Y:S02]  /*1aa90*/  PRMT R0, R11, 0x5410, R10 ;  /* 0x000054100b007816 */ /* 0x000fe4000000000a */
[----:B------:R-:W-:-:S03]  /*1aaa0*/  LOP3.LUT R8, R8, 0xff, RZ, 0xc0, !PT ;  /* 0x000000ff08087812 */ /* 0x000fc600078ec0ff */
[----:B------:R-:W-:Y:S02]  /*1aab0*/  HSET2.LE.AND R0, R0, R240, PT ;  /* 0x000000f000007233 */ /* 0x000fe40003803000 */
[----:B------:R-:W-:Y:S02]  /*1aac0*/  LOP3.LUT R30, R2, 0xff, RZ, 0xc0, !PT ;  /* 0x000000ff021e7812 */ /* 0x000fe400078ec0ff */
[--C-:B------:R-:W-:Y:S02]  /*1aad0*/  SHF.R.U32.HI R45, RZ, 0x10, R2.reuse ;  /* 0x00000010ff2d7819 */ /* 0x100fe40000011602 */
[----:B------:R-:W-:Y:S02]  /*1aae0*/  SHF.R.U32.HI R33, RZ, 0x18, R2 ;  /* 0x00000018ff217819 */ /* 0x000fe40000011602 */
[----:B------:R-:W-:Y:S02]  /*1aaf0*/  PRMT R2, R8, 0x5410, R9 ;  /* 0x0000541008027816 */ /* 0x000fe40000000009 */
[----:B------:R-:W-:-:S02]  /*1ab00*/  LOP3.LUT R8, R175, R0, RZ, 0xc0, !PT ;  /* 0x00000000af087212 */ /* 0x000fc400078ec0ff */
[----:B------:R2:W5:Y:S01]  /*1ab10*/  LDL.LU R175, [R1+0x1e8] ;  /* 0x0001e80001af7983 */ /* 0x0005620000300800 */
[----:B------:R-:W-:Y:S02]  /*1ab20*/  PRMT R3, R30, 0x5410, R28 ;  /* 0x000054101e037816 */ /* 0x000fe4000000001c */
[----:B------:R-:W-:Y:S02]  /*1ab30*/  LOP3.LUT R11, R45, 0xff, RZ, 0xc0, !PT ;  /* 0x000000ff2d0b7812 */ /* 0x000fe400078ec0ff */
[--C-:B------:R-:W-:Y:S02]  /*1ab40*/  HSET2.LE.AND R2, R2, R240.reuse, PT ;  /* 0x000000f002027233 */ /* 0x100fe40003803000 */
[----:B------:R-:W-:Y:S02]  /*1ab50*/  PRMT R11, R11, 0x5410, R33 ;  /* 0x000054100b0b7816 */ /* 0x000fe40000000021 */
[----:B------:R-:W-:Y:S02]  /*1ab60*/  HSET2.LE.AND R3, R3, R240, PT ;  /* 0x000000f003037233 */ /* 0x000fe40003803000 */
[----:B------:R-:W-:-:S02]  /*1ab70*/  LOP3.LUT R9, R251, R2, RZ, 0xc0, !PT ;  /* 0x00000002fb097212 */ /* 0x000fc400078ec0ff */
[----:B------:R-:W-:Y:S02]  /*1ab80*/  LOP3.LUT R2, R29, R241, R44, 0x96, !PT ;  /* 0x000000f11d027212 */ /* 0x000fe400078e962c */
[----:B------:R-:W-:Y:S02]  /*1ab90*/  HSET2.LE.AND R11, R11, R240, PT ;  /* 0x000000f00b0b7233 */ /* 0x000fe40003803000 */
[----:B------:R-:W-:Y:S01]  /*1aba0*/  LOP3.LUT R10, R250, R3, RZ, 0xc0, !PT ;  /* 0x00000003fa0a7212 */ /* 0x000fe200078ec0ff */
[----:B------:R-:W-:Y:S02]  /*1abb0*/  IMAD.WIDE.U32 R2, R2, -0x2daee0ad, RZ ;  /* 0xd2511f5302027825 */ /* 0x000fe400078e00ff */
[----:B------:R-:W-:Y:S01]  /*1abc0*/  LOP3.LUT R11, R247, R11, RZ, 0xc0, !PT ;  /* 0x0000000bf70b7212 */ /* 0x000fe200078ec0ff */
[----:B-1----:R-:W-:Y:S02]  /*1abd0*/  HMMA.16816.F32.BF16 R132, R4, R42, R176 ;  /* 0x0000002a0484723c */ /* 0x002fe400000418b0 */
[----:B------:R-:W-:-:S02]  /*1abe0*/  LOP3.LUT R0, R3, R242, R32, 0x96, !PT ;  /* 0x000000f203007212 */ /* 0x000fc400078e9620 */
[----:B------:R-:W-:Y:S02]  /*1abf0*/  LOP3.LUT R3, R2, 0xffff, RZ, 0xc0, !PT ;  /* 0x0000ffff02037812 */ /* 0x000fe400078ec0ff */
[C---:B--2---:R-:W-:Y:S06]  /*1ac00*/  HMMA.16816.F32.BF16 R128, R4.reuse, R36, R180 ;  /* 0x000000240480723c */ /* 0x044fec00000418b4 */
[C---:B----4-:R-:W-:Y:S06]  /*1ac10*/  HMMA.16816.F32.BF16 R116, R4.reuse, R22, R108 ;  /* 0x000000160474723c */ /* 0x050fec000004186c */
[C---:B------:R-:W-:Y:S06]  /*1ac20*/  HMMA.16816.F32.BF16 R136, R4.reuse, R40, R168 ;  /* 0x000000280488723c */ /* 0x040fec00000418a8 */
[C---:B------:R-:W-:Y:S06]  /*1ac30*/  HMMA.16816.F32.BF16 R124, R4.reuse, R38, R184 ;  /* 0x00000026047c723c */ /* 0x040fec00000418b8 */
[C---:B------:R-:W-:Y:S06]  /*1ac40*/  HMMA.16816.F32.BF16 R84, R4.reuse, R20, R84 ;  /* 0x000000140454723c */ /* 0x040fec0000041854 */
[C---:B---3--:R-:W-:Y:S06]  /*1ac50*/  HMMA.16816.F32.BF16 R112, R4.reuse, R12, R216 ;  /* 0x0000000c0470723c */ /* 0x048fec00000418d8 */
[C---:B------:R-:W-:Y:S06]  /*1ac60*/  HMMA.16816.F32.BF16 R108, R4.reuse, R14, R224 ;  /* 0x0000000e046c723c */ /* 0x040fec00000418e0 */
[C---:B------:R-:W-:Y:S06]  /*1ac70*/  HMMA.16816.F32.BF16 R104, R4.reuse, R16, R228 ;  /* 0x000000100468723c */ /* 0x040fec00000418e4 */
[C---:B------:R-:W-:Y:S06]  /*1ac80*/  HMMA.16816.F32.BF16 R176, R4.reuse, R18, R220 ;  /* 0x0000001204b0723c */ /* 0x040fec00000418dc */
[C---:B------:R-:W-:Y:S06]  /*1ac90*/  HMMA.16816.F32.BF16 R180, R4.reuse, R24, R212 ;  /* 0x0000001804b4723c */ /* 0x040fec00000418d4 */
[----:B------:R-:W-:Y:S06]  /*1aca0*/  HMMA.16816.F32.BF16 R144, R4, R26, R96 ;  /* 0x0000001a0490723c */ /* 0x000fec0000041860 */
[----:B------:R-:W-:Y:S01]  /*1acb0*/  HMMA.16816.F32.BF16 R60, R8, R14, R60 ;  /* 0x0000000e083c723c */ /* 0x000fe2000004183c */
[----:B------:R-:W-:-:S02]  /*1acc0*/  LOP3.LUT R4, R0, 0xffff, RZ, 0xc0, !PT ;  /* 0x0000ffff00047812 */ /* 0x000fc400078ec0ff */
[----:B------:R-:W-:Y:S02]  /*1acd0*/  SHF.R.U32.HI R6, RZ, 0x10, R0 ;  /* 0x00000010ff067819 */ /* 0x000fe40000011600 */
[--C-:B------:R-:W-:Y:S02]  /*1ace0*/  SHF.R.U32.HI R5, RZ, 0x10, R2.reuse ;  /* 0x00000010ff057819 */ /* 0x100fe40000011602 */
[----:B------:R-:W-:Y:S02]  /*1acf0*/  LOP3.LUT R14, R2, 0xff, RZ, 0xc0, !PT ;  /* 0x000000ff020e7812 */ /* 0x000fe400078ec0ff */
[----:B------:R-:W-:Y:S01]  /*1ad00*/  SHF.R.U32.HI R7, RZ, 0x18, R2 ;  /* 0x00000018ff077819 */ /* 0x000fe20000011602 */
[----:B------:R-:W-:Y:S01]  /*1ad10*/  HMMA.16816.F32.BF16 R64, R8, R12, R64 ;  /* 0x0000000c0840723c */ /* 0x000fe20000041840 */
[----:B------:R-:W-:Y:S02]  /*1ad20*/  SHF.R.U32.HI R2, RZ, 0x8, R3 ;  /* 0x00000008ff027819 */ /* 0x000fe40000011603 */
[----:B------:R-:W-:-:S02]  /*1ad30*/  SHF.R.U32.HI R3, RZ, 0x8, R4 ;  /* 0x00000008ff037819 */ /* 0x000fc40000011604 */
[----:B------:R-:W-:Y:S02]  /*1ad40*/  LOP3.LUT R4, R6, 0xff, RZ, 0xc0, !PT ;  /* 0x000000ff06047812 */ /* 0x000fe400078ec0ff */
[----:B------:R-:W-:Y:S02]  /*1ad50*/  SHF.R.U32.HI R12, RZ, 0x18, R0 ;  /* 0x00000018ff0c7819 */ /* 0x000fe40000011600 */
[----:B------:R-:W-:Y:S02]  /*1ad60*/  PRMT R6, R14, 0x5410, R2 ;  /* 0x000054100e067816 */ /* 0x000fe40000000002 */
[----:B------:R-:W-:Y:S02]  /*1ad70*/  PRMT R2, R4, 0x5410, R12 ;  /* 0x0000541004027816 */ /* 0x000fe4000000000c */
[----:B------:R-:W-:Y:S02]  /*1ad80*/  LOP3.LUT R13, R0, 0xff, RZ, 0xc0, !PT ;  /* 0x000000ff000d7812 */ /* 0x000fe400078ec0ff */
[----:B------:R-:W-:-:S02]  /*1ad90*/  LOP3.LUT R0, R5, 0xff, RZ, 0xc0, !PT ;  /* 0x000000ff05007812 */ /* 0x000fc400078ec0ff */
[--C-:B------:R-:W-:Y:S01]  /*1ada0*/  HSET2.LE.AND R2, R2, R240.reuse, PT ;  /* 0x000000f002027233 */ /* 0x100fe20003803000 */
[C---:B------:R-:W-:Y:S01]  /*1adb0*/  HMMA.16816.F32.BF16 R168, R8.reuse, R40, R92 ;  /* 0x0000002808a8723c */ /* 0x040fe2000004185c */
[----:B------:R-:W-:Y:S02]  /*1adc0*/  PRMT R5, R0, 0x5410, R7 ;  /* 0x0000541000057816 */ /* 0x000fe40000000007 */
[----:B------:R-:W-:Y:S02]  /*1add0*/  PRMT R0, R13, 0x5410, R3 ;  /* 0x000054100d007816 */ /* 0x000fe40000000003 */
[----:B------:R-:W-:Y:S01]  /*1ade0*/  HSET2.LE.AND R3, R6, R240, PT ;  /* 0x000000f006037233 */ /* 0x000fe20003803000 */
[----:B------:R-:W-:Y:S01]  /*1adf0*/  HMMA.16816.F32.BF16 R160, R8, R36, R80 ;  /* 0x0000002408a0723c */ /* 0x000fe20000041850 */
[----:B------:R-:W-:Y:S01]  /*1ae00*/  LOP3.LUT R93, R235, R2, RZ, 0xc0, !PT ;  /* 0x00000002eb5d7212 */ /* 0x000fe200078ec0ff */
[----:B------:R-:W1:Y:S01]  /*1ae10*/  LDSM.16.MT88.4 R80, [R174+0xbc00] ;  /* 0x00bc0000ae50783b */ /* 0x000e620000004200 */
[----:B------:R-:W-:-:S03]  /*1ae20*/  LOP3.LUT R2, R31, R241, R194, 0x96, !PT ;  /* 0x000000f11f027212 */ /* 0x000fc600078e96c2 */
[----:B------:R-:W2:Y:S01]  /*1ae30*/  LDSM.16.MT88.4 R12, [R188+0xbc00] ;  /* 0x00bc0000bc0c783b */ /* 0x000ea20000004200 */
[--C-:B------:R-:W-:Y:S02]  /*1ae40*/  HSET2.LE.AND R0, R0, R240.reuse, PT ;  /* 0x000000f000007233 */ /* 0x100fe40003803000 */
[----:B------:R-:W-:Y:S01]  /*1ae50*/  LOP3.LUT R94, R244, R3, RZ, 0xc0, !PT ;  /* 0x00000003f45e7212 */ /* 0x000fe200078ec0ff */
[----:B------:R-:W-:Y:S01]  /*1ae60*/  IMAD.WIDE.U32 R2, R2, -0x2daee0ad, RZ ;  /* 0xd2511f5302027825 */ /* 0x000fe200078e00ff */
[----:B------:R-:W-:Y:S02]  /*1ae70*/  HSET2.LE.AND R4, R5, R240, PT ;  /* 0x000000f005047233 */ /* 0x000fe40003803000 */
[----:B------:R-:W-:Y:S02]  /*1ae80*/  LOP3.LUT R92, R245, R0, RZ, 0xc0, !PT ;  /* 0x00000000f55c7212 */ /* 0x000fe400078ec0ff */
[----:B------:R-:W-:Y:S02]  /*1ae90*/  LOP3.LUT R0, R3, R242, R46, 0x96, !PT ;  /* 0x000000f203007212 */ /* 0x000fe400078e962e */
[----:B------:R-:W-:-:S02]  /*1aea0*/  LOP3.LUT R95, R236, R4, RZ, 0xc0, !PT ;  /* 0x00000004ec5f7212 */ /* 0x000fc400078ec0ff */
[C---:B------:R-:W-:Y:S01]  /*1aeb0*/  LOP3.LUT R4, R0.reuse, 0xffff, RZ, 0xc0, !PT ;  /* 0x0000ffff00047812 */ /* 0x040fe200078ec0ff */
[----:B------:R-:W-:Y:S01]  /*1aec0*/  HMMA.16816.F32.BF16 R152, R8, R20, R76 ;  /* 0x000000140898723c */ /* 0x000fe2000004184c */
[----:B------:R-:W-:Y:S02]  /*1aed0*/  LOP3.LUT R7, R0, 0xff, RZ, 0xc0, !PT ;  /* 0x000000ff00077812 */ /* 0x000fe400078ec0ff */
[----:B------:R-:W-:-:S03]  /*1aee0*/  SHF.R.U32.HI R4, RZ, 0x8, R4 ;  /* 0x00000008ff047819 */ /* 0x000fc60000011604 */
[----:B------:R-:W-:Y:S01]  /*1aef0*/  HMMA.16816.F32.BF16 R48, R8, R16, R48 ;  /* 0x000000100830723c */ /* 0x000fe20000041830 */
[----:B------:R-:W-:Y:S02]  /*1af00*/  LOP3.LUT R3, R2, 0xffff, RZ, 0xc0, !PT ;  /* 0x0000ffff02037812 */ /* 0x000fe400078ec0ff */
[----:B------:R-:W-:-:S03]  /*1af10*/  SHF.R.U32.HI R5, RZ, 0x10, R0 ;  /* 0x00000010ff057819 */ /* 0x000fc60000011600 */
[----:B------:R-:W-:Y:S01]  /*1af20*/  HMMA.16816.F32.BF16 R40, R8, R42, R88 ;  /* 0x0000002a0828723c */ /* 0x000fe20000041858 */
[----:B------:R-:W-:-:S05]  /*1af30*/  LOP3.LUT R6, R2, 0xff, RZ, 0xc0, !PT ;  /* 0x000000ff02067812 */ /* 0x000fca00078ec0ff */
[----:B------:R-:W-:Y:S01]  /*1af40*/  HMMA.16816.F32.BF16 R36, R8, R38, R120 ;  /* 0x000000260824723c */ /* 0x000fe20000041878 */
[----:B------:R-:W-:-:S05]  /*1af50*/  SHF.R.U32.HI R3, RZ, 0x8, R3 ;  /* 0x00000008ff037819 */ /* 0x000fca0000011603 */
[----:B------:R-:W-:Y:S01]  /*1af60*/  HMMA.16816.F32.BF16 R20, R8, R22, R72 ;  /* 0x000000160814723c */ /* 0x000fe20000041848 */
[----:B------:R-:W-:-:S05]  /*1af70*/  LOP3.LUT R5, R5, 0xff, RZ, 0xc0, !PT ;  /* 0x000000ff05057812 */ /* 0x000fca00078ec0ff */
[C---:B------:R-:W-:Y:S06]  /*1af80*/  HMMA.16816.F32.BF16 R16, R8.reuse, R18, R68 ;  /* 0x000000120810723c */ /* 0x040fec0000041844 */
[C---:B------:R-:W-:Y:S06]  /*1af90*/  HMMA.16816.F32.BF16 R52, R8.reuse, R24, R52 ;  /* 0x000000180834723c */ /* 0x040fec0000041834 */
[----:B------:R-:W-:Y:S07]  /*1afa0*/  HMMA.16816.F32.BF16 R56, R8, R26, R56 ;  /* 0x0000001a0838723c */ /* 0x000fee0000041838 */
[----:B------:R-:W-:-:S02]  /*1afb0*/  SHF.R.U32.HI R9, RZ, 0x10, R2 ;  /* 0x00000010ff097819 */ /* 0x000fc40000011602 */
[----:B------:R-:W-:Y:S02]  /*1afc0*/  SHF.R.U32.HI R8, RZ, 0x18, R0 ;  /* 0x00000018ff087819 */ /* 0x000fe40000011600 */
[----:B------:R-:W-:Y:S02]  /*1afd0*/  PRMT R0, R7, 0x5410, R4 ;  /* 0x0000541007007816 */ /* 0x000fe40000000004 */
[----:B------:R-:W-:Y:S02]  /*1afe0*/  SHF.R.U32.HI R10, RZ, 0x18, R2 ;  /* 0x00000018ff0a7819 */ /* 0x000fe40000011602 */
[----:B------:R-:W-:Y:S02]  /*1aff0*/  LOP3.LUT R4, R9, 0xff, RZ, 0xc0, !PT ;  /* 0x000000ff09047812 */ /* 0x000fe400078ec0ff */
        /* <DEDUP_REMOVED lines=10> */
[----:B------:R-:W-:Y:S01]  /*1b0a0*/  LOP3.LUT R99, R252, R4, RZ, 0xc0, !PT ;  /* 0x00000004fc637212 */ /* 0x000fe200078ec0ff */
        /* <DEDUP_REMOVED lines=8> */
[C---:B-1----:R-:W-:Y:S06]  /*1b130*/  HMMA.16816.F32.BF16 R72, R92.reuse, R80, R104 ;  /* 0x000000505c48723c */ /* 0x042fec0000041868 */
        /* <DEDUP_REMOVED lines=15> */
[----:B------:R-:W-:Y:S01]  /*1b230*/  IADD3 R194, P0, R34, -0x180, RZ ;  /* 0xfffffe8022c27810 */ /* 0x000fe20007f1e0ff */
[----:B------:R-:W-:-:S03]  /*1b240*/  IMAD.MOV.U32 R107, RZ, RZ, R205 ;  /* 0x000000ffff6b7224 */ /* 0x000fc600078e00cd */
[----:B------:R-:W-:-:S15]  /*1b250*/  IADD3.X R195, R35, -0x1, RZ, P0, !PT ;  /* 0xffffffff23c37810 */ /* 0x000fde00007fe4ff */
[----:B------:R-:W-:-:S04]  /*1b260*/  NOP ;  /* 0x0000000000007918 */ /* 0x000fc80000000000 */
.L_x_961:
[----:B------:R-:W2:Y:S02]  /*1b270*/  LDL R0, [R1+0x198] ;  /* 0x0001980001007983 */ /* 0x000ea40000100800 */
[----:B--2---:R-:W-:-:S13]  /*1b280*/  ISETP.GT.AND P0, PT, R107, R0, PT ;  /* 0x000000006b00720c */ /* 0x004fda0003f04270 */
[----:B------:R-:W-:Y:S05]  /*1b290*/  @!P0 BRA `(.L_x_970) ;  /* 0x0000008000c48947 */ /* 0x000fea0003800000 */
[----:B------:R-:W2:Y:S04]  /*1b2a0*/  LDL R4, [R1+0x1a0] ;  /* 0x0001a00001047983 */ /* 0x000ea80000100800 */
[----:B------:R-:W3:Y:S01]  /*1b2b0*/  LDL R6, [R1+0x158] ;  /* 0x0001580001067983 */ /* 0x000ee20000100800 */
[----:B------:R-:W-:Y:S01]  /*1b2c0*/  IMAD.MOV.U32 R106, RZ, RZ, R101 ;  /* 0x000000ffff6a7224 */ /* 0x000fe200078e0065 */
[----:B------:R-:W-:Y:S01]  /*1b2d0*/  MOV R104, R100 ;  /* 0x0000006400687202 */ /* 0x000fe20000000f00 */
[----:B-----5:R-:W-:Y:S01]  /*1b2e0*/  IMAD.MOV.U32 R105, RZ, RZ, R102 ;  /* 0x000000ffff697224 */ /* 0x020fe200078e0066 */
[----:B--2---:R-:W-:Y:S01]  /*1b2f0*/  SHF.R.S32.HI R0, RZ, 0x1f, R4 ;  /* 0x0000001fff007819 */ /* 0x004fe20000011404 */
[----:B------:R-:W-:Y:S01]  /*1b300*/  IMAD.WIDE.U32 R2, R4, 0x70, RZ ;  /* 0x0000007004027825 */ /* 0x000fe200078e00ff */
[----:B---3--:R-:W-:-:S03]  /*1b310*/  ISETP.GE.AND P3, PT, R6, R200, PT ;  /* 0x000000c80600720c */ /* 0x008fc60003f66270 */
[----:B------:R-:W-:Y:S02]  /*1b320*/  IMAD R0, R0, 0x70, RZ ;  /* 0x0000007000007824 */ /* 0x000fe400078e02ff */
[----:B------:R-:W-:-:S03]  /*1b330*/  IMAD.SHL.U32 R2, R4, 0x8, RZ ;  /* 0x0000000804027824 */ /* 0x000fc600078e00ff */
[----:B------:R-:W-:Y:S01]  /*1b340*/  IADD3 R3, R3, R0, RZ ;  /* 0x0000000003037210 */ /* 0x000fe20007ffe0ff */
[C-C-:B------:R-:W-:Y:S01]  /*1b350*/  IMAD R0, R4.reuse, 0x38, R2.reuse ;  /* 0x0000003804007824 */ /* 0x140fe200078e0202 */
[----:B------:R-:W-:Y:S01]  /*1b360*/  SHF.R.S32.HI R5, RZ, 0x1f, R2 ;  /* 0x0000001fff057819 */ /* 0x000fe20000011402 */
[----:B------:R-:W-:Y:S02]  /*1b370*/  IMAD R4, R4, 0x48, RZ ;  /* 0x0000004804047824 */ /* 0x000fe400078e02ff */
[----:B------:R-:W-:Y:S01]  /*1b380*/  VIADD R0, R0, 0x1 ;  /* 0x0000000100007836 */ /* 0x000fe20000000000 */
[C---:B------:R-:W-:Y:S01]  /*1b390*/  SHF.L.U64.HI R7, R2.reuse, 0x1, R5 ;  /* 0x0000000102077819 */ /* 0x040fe20000010205 */
[----:B------:R1:W-:Y:S01]  /*1b3a0*/  STL [R1+0x190], R3 ;  /* 0x0001900301007387 */ /* 0x0003e20000100800 */
[----:B------:R-:W-:Y:S02]  /*1b3b0*/  SHF.L.U32 R2, R2, 0x1, RZ ;  /* 0x0000000102027819 */ /* 0x000fe400000006ff */
[----:B------:R-:W-:Y:S01]  /*1b3c0*/  SHF.R.S32.HI R6, RZ, 0x1f, R4 ;  /* 0x0000001fff067819 */ /* 0x000fe20000011404 */
[----:B------:R-:W-:Y:S01]  /*1b3d0*/  STL [R1+0x18c], R7 ;  /* 0x00018c0701007387 */ /* 0x000fe20000100800 */
[----:B------:R-:W-:-:S02]  /*1b3e0*/  SHF.R.S32.HI R5, RZ, 0x1f, R0 ;  /* 0x0000001fff057819 */ /* 0x000fc40000011400 */
[C---:B------:R-:W-:Y:S01]  /*1b3f0*/  SHF.L.U64.HI R6, R4.reuse, 0x1, R6 ;  /* 0x0000000104067819 */ /* 0x040fe20000010206 */
[----:B------:R2:W-:Y:S01]  /*1b400*/  STL [R1+0x184], R2 ;  /* 0x0001840201007387 */ /* 0x0005e20000100800 */
[----:B------:R-:W-:-:S03]  /*1b410*/  IMAD.SHL.U32 R4, R4, 0x2, RZ ;  /* 0x0000000204047824 */ /* 0x000fc600078e00ff */
[----:B------:R3:W-:Y:S04]  /*1b420*/  STL [R1+0x188], R6 ;  /* 0x0001880601007387 */ /* 0x0007e80000100800 */
[----:B------:R3:W-:Y:S01]  /*1b430*/  STL [R1+0x180], R4 ;  /* 0x0001800401007387 */ /* 0x0007e20000100800 */
[----:B-1----:R-:W-:Y:S01]  /*1b440*/  IMAD.MOV.U32 R3, RZ, RZ, R103 ;  /* 0x000000ffff037224 */ /* 0x002fe200078e0067 */
[C---:B--2---:R-:W-:Y:S02]  /*1b450*/  SHF.L.U64.HI R2, R0.reuse, 0x1, R5 ;  /* 0x0000000100027819 */ /* 0x044fe40000010205 */
[----:B------:R-:W-:-:S05]  /*1b460*/  SHF.L.U32 R0, R0, 0x1, RZ ;  /* 0x0000000100007819 */ /* 0x000fca00000006ff */
[----:B------:R3:W-:Y:S04]  /*1b470*/  STL [R1+0x178], R0 ;  /* 0x0001780001007387 */ /* 0x0007e80000100800 */
[----:B------:R3:W-:Y:S02]  /*1b480*/  STL [R1+0x17c], R2 ;  /* 0x00017c0201007387 */ /* 0x0007e40000100800 */
.L_x_973:
[----:B------:R-:W2:Y:S01]  /*1b490*/  LDL.64 R8, [R1+0x150] ;  /* 0x0001500001087983 */ /* 0x000ea20000100a00 */
[----:B------:R-:W-:Y:S01]  /*1b4a0*/  VIADD R231, R107, 0xffffffff ;  /* 0xffffffff6be77836 */ /* 0x000fe20000000000 */
[----:B------:R-:W-:Y:S04]  /*1b4b0*/  DEPBAR.LE SB0, 0x0 ;  /* 0x000080000000791a */ /* 0x000fe80000000000 */
[----:B---3--:R-:W3:Y:S01]  /*1b4c0*/  LDL R6, [R1+0x24] ;  /* 0x0000240001067983 */ /* 0x008ee20000100800 */
[----:B------:R-:W-:Y:S05]  /*1b4d0*/  WARPSYNC.ALL ;  /* 0x0000000000007948 */ /* 0x000fea0003800000 */
[----:B------:R-:W4:Y:S01]  /*1b4e0*/  LDL R0, [R1+0x28] ;  /* 0x0000280001007983 */ /* 0x000f220000100800 */
[----:B------:R-:W-:Y:S04]  /*1b4f0*/  BSSY B0, `(.L_x_971) ;  /* 0x0000120000007945 */ /* 0x000fe80003800000 */
[----:B------:R-:W5:Y:S05]  /*1b500*/  LDL.64 R10, [R1+0x1b0] ;  /* 0x0001b000010a7983 */ /* 0x000f6a0000100a00 */
[----:B------:R-:W5:Y:S01]  /*1b510*/  LDL.64 R4, [R1+0x1b8] ;  /* 0x0001b80001047983 */ /* 0x000f620000100a00 */
[----:B------:R-:W-:Y:S06]  /*1b520*/  BAR.SYNC.DEFER_BLOCKING 0x0 ;  /* 0x0000000000007b1d */ /* 0x000fec0000010000 */
[----:B------:R-:W-:Y:S05]  /*1b530*/  @P3 STS [R193+0x9000], RZ ;  /* 0x009000ffc1003388 */ /* 0x000fea0000000800 */
[----:B------:R-:W-:Y:S05]  /*1b540*/  @P3 STS [R193+0x9004], RZ ;  /* 0x009004ffc1003388 */ /* 0x000fea0000000800 */
[----:B------:R-:W-:Y:S05]  /*1b550*/  @P3 STS.64 [R193+0x9008], RZ ;  /* 0x009008ffc1003388 */ /* 0x000fea0000000a00 */
[----:B------:R-:W5:Y:S01]  /*1b560*/  LDL R184, [R1+0x198] ;  /* 0x0001980001b87983 */ /* 0x000f620000100800 */
[----:B------:R-:W1:Y:S02]  /*1b570*/  S2R R185, SR_TID.X ;  /* 0x0000000000b97919 */ /* 0x000e640000002100 */
[----:B-1----:R-:W-:Y:S05]  /*1b580*/  IMAD.SHL.U32 R185, R185, 0x2, RZ ;  /* 0x00000002b9b97824 */ /* 0x002fea00078e00ff */
[----:B------:R-:W-:Y:S02]  /*1b590*/  LOP3.LUT R185, R185, 0x6, RZ, 0xc0, !PT ;  /* 0x00000006b9b97812 */ /* 0x000fe400078ec0ff */
[----:B--2---:R-:W-:Y:S05]  /*1b5a0*/  SHF.L.U64.HI R2, R8, 0x6, R9 ;  /* 0x0000000608027819 */ /* 0x004fea0000010209 */
[----:B------:R-:W-:Y:S01]  /*1b5b0*/  IMAD R2, R2, R231, RZ ;  /* 0x000000e702027224 */ /* 0x000fe200078e02ff */
[-C--:B---3--:R-:W-:Y:S01]  /*1b5c0*/  ISETP.GE.AND P2, PT, R6, R200.reuse, PT ;  /* 0x000000c80600720c */ /* 0x088fe20003f46270 */
[----:B------:R-:W-:Y:S01]  /*1b5d0*/  IMAD.SHL.U32 R6, R8, 0x40, RZ ;  /* 0x0000004008067824 */ /* 0x000fe200078e00ff */
[----:B----4-:R-:W-:Y:S02]  /*1b5e0*/  ISETP.GE.AND P1, PT, R0, R200, PT ;  /* 0x000000c80000720c */ /* 0x010fe40003f26270 */
[----:B------:R-:W-:Y:S05]  /*1b5f0*/  SHF.R.S32.HI R0, RZ, 0x1f, R231 ;  /* 0x0000001fff007819 */ /* 0x000fea00000114e7 */
[-C--:B------:R-:W-:Y:S02]  /*1b600*/  IMAD R2, R0, R6.reuse, R2 ;  /* 0x0000000600027224 */ /* 0x080fe400078e0202 */
[----:B-----5:R-:W-:Y:S02]  /*1b610*/  IMAD.MOV.U32 R5, RZ, RZ, R11 ;  /* 0x000000ffff057224 */ /* 0x020fe400078e000b */
[----:B------:R-:W-:Y:S04]  /*1b620*/  IMAD.WIDE.U32 R4, R231, R6, R4 ;  /* 0x00000006e7047225 */ /* 0x000fe800078e0004 */
[----:B------:R-:W-:Y:S01]  /*1b630*/  IMAD.IADD R2, R5, 0x1, R2 ;  /* 0x0000000105027824 */ /* 0x000fe200078e0202 */
[----:B------:R-:W-:Y:S02]  /*1b640*/  @!P2 LEA R12, P0, R4, R210, 0x1 ;  /* 0x000000d2040ca211 */ /* 0x000fe400078008ff */
[----:B------:R-:W-:Y:S02]  /*1b650*/  LEA R0, P6, R8, R4, 0x5 ;  /* 0x0000000408007211 */ /* 0x000fe400078c28ff */
[CC--:B------:R-:W-:Y:S02]  /*1b660*/  @!P3 LEA R15, P4, R4.reuse, R210.reuse, 0x1 ;  /* 0x000000d2040fb211 */ /* 0x0c0fe400078808ff */
[C---:B------:R-:W-:Y:S02]  /*1b670*/  @!P1 LEA R10, P5, R4.reuse, R210, 0x1 ;  /* 0x000000d2040a9211 */ /* 0x040fe400078a08ff */
[-CC-:B------:R-:W-:Y:S02]  /*1b680*/  @!P2 LEA.HI.X R13, R4, R211.reuse, R2.reuse, 0x1, P0 ;  /* 0x000000d3040da211 */ /* 0x180fe400000f0c02 */
[----:B------:R-:W-:Y:S02]  /*1b690*/  LEA.HI.X R5, R8, R2, R9, 0x5, P6 ;  /* 0x0000000208057211 */ /* 0x000fe400030f2c09 */
[-CC-:B------:R-:W-:Y:S02]  /*1b6a0*/  @!P3 LEA.HI.X R14, R4, R211.reuse, R2.reuse, 0x1, P4 ;  /* 0x000000d3040eb211 */ /* 0x180fe400020f0c02 */
[CC--:B------:R-:W-:Y:S02]  /*1b6b0*/  @!P3 LEA R16, P6, R0.reuse, R210.reuse, 0x1 ;  /* 0x000000d20010b211 */ /* 0x0c0fe400078c08ff */
[CC--:B------:R-:W-:Y:S02]  /*1b6c0*/  @!P2 LEA R8, P4, R0.reuse, R210.reuse, 0x1 ;  /* 0x000000d20008a211 */ /* 0x0c0fe400078808ff */
[----:B------:R-:W-:Y:S02]  /*1b6d0*/  @!P1 LEA R6, P0, R0, R210, 0x1 ;  /* 0x000000d200069211 */ /* 0x000fe400078008ff */
[-C--:B------:R-:W-:Y:S01]  /*1b6e0*/  @!P1 LEA.HI.X R11, R4, R211.reuse, R2, 0x1, P5 ;  /* 0x000000d3040b9211 */ /* 0x080fe200028f0c02 */
[----:B------:R-:W-:Y:S01]  /*1b6f0*/  @!P3 IMAD.MOV.U32 R4, RZ, RZ, R15 ;  /* 0x000000ffff04b224 */ /* 0x000fe200078e000f */
[CCC-:B------:R-:W-:Y:S02]  /*1b700*/  @!P2 LEA.HI.X R9, R0.reuse, R211.reuse, R5.reuse, 0x1, P4 ;  /* 0x000000d30009a211 */ /* 0x1c0fe400020f0c05 */
[CCC-:B------:R-:W-:Y:S02]  /*1b710*/  @!P1 LEA.HI.X R7, R0.reuse, R211.reuse, R5.reuse, 0x1, P0 ;  /* 0x000000d300079211 */ /* 0x1c0fe400000f0c05 */
[----:B------:R-:W-:Y:S01]  /*1b720*/  @!P3 LEA.HI.X R2, R0, R211, R5, 0x1, P6 ;  /* 0x000000d30002b211 */ /* 0x000fe200030f0c05 */
[----:B------:R-:W-:Y:S05]  /*1b730*/  @!P3 IMAD.MOV.U32 R5, RZ, RZ, R14 ;  /* 0x000000ffff05b224 */ /* 0x000fea00078e000e */
        /* <DEDUP_REMOVED lines=13> */
[----:B------:R-:W-:Y:S05]  /*1b810*/  @!P1 LDGSTS.E.BYPASS.LTC128B.128 [R193+0xb000], desc[UR4][R10.64+0x80] ;  /* 0x0b0000800ac19fae */ /* 0x000fea000b901d44 */
[----:B------:R-:W-:Y:S01]  /*1b820*/  @P3 STS.128 [R193+0x9800], RZ ;  /* 0x009800ffc1003388 */ /* 0x000fe20000000c00 */
[----:B-1----:R-:W-:Y:S02]  /*1b830*/  @!P3 IMAD.MOV.U32 R4, RZ, RZ, R16 ;  /* 0x000000ffff04b224 */ /* 0x002fe400078e0010 */
[----:B------:R-:W-:Y:S02]  /*1b840*/  @!P3 IMAD.MOV.U32 R5, RZ, RZ, R2 ;  /* 0x000000ffff05b224 */ /* 0x000fe400078e0002 */
[----:B------:R-:W-:Y:S03]  /*1b850*/  IMAD R2, R231, 0x40, R185 ;  /* 0x00000040e7027824 */ /* 0x000fe600078e02b9 */
[----:B------:R-:W-:Y:S01]  /*1b860*/  @!PT LDS RZ, [RZ] ;  /* 0x00000000fffff984 */ /* 0x000fe20000000800 */
[----:B------:R-:W-:Y:S01]  /*1b870*/  @!PT LDS RZ, [RZ] ;  /* 0x00000000fffff984 */ /* 0x000fe20000000800 */
[----:B------:R-:W-:Y:S01]  /*1b880*/  @!PT LDS RZ, [RZ] ;  /* 0x00000000fffff984 */ /* 0x000fe20000000800 */
[----:B------:R-:W-:Y:S01]  /*1b890*/  @!P3 LDGSTS.E.BYPASS.LTC128B.128 [R193+0x9800], desc[UR4][R4.64] ;  /* 0x0980000004c1bfae */ /* 0x000fe2000b901d44 */
[C---:B------:R-:W-:Y:S01]  /*1b8a0*/  VIADD R0, R2.reuse, 0x1 ;  /* 0x0000000102007836 */ /* 0x040fe20000000000 */
[C---:B------:R-:W-:Y:S03]  /*1b8b0*/  ISETP.GE.AND P5, PT, R2.reuse, R198, PT ;  /* 0x000000c60200720c */ /* 0x040fe60003fa6270 */
[----:B------:R-:W-:Y:S01]  /*1b8c0*/  @P2 STS.128 [R193+0xa800], RZ ;  /* 0x00a800ffc1002388 */ /* 0x000fe20000000c00 */
[-C--:B------:R-:W-:Y:S02]  /*1b8d0*/  ISETP.GE.AND P6, PT, R2, R197.reuse, PT ;  /* 0x000000c50200720c */ /* 0x080fe40003fc6270 */
[----:B------:R-:W-:Y:S02]  /*1b8e0*/  ISETP.GE.AND P0, PT, R0, R197, PT ;  /* 0x000000c50000720c */ /* 0x000fe40003f06270 */
[----:B------:R-:W-:Y:S01]  /*1b8f0*/  @!PT LDS RZ, [RZ] ;  /* 0x00000000fffff984 */ /* 0x000fe20000000800 */
[----:B------:R-:W-:Y:S01]  /*1b900*/  @!PT LDS RZ, [RZ] ;  /* 0x00000000fffff984 */ /* 0x000fe20000000800 */
[----:B------:R-:W-:Y:S01]  /*1b910*/  @!PT LDS RZ, [RZ] ;  /* 0x00000000fffff984 */ /* 0x000fe20000000800 */
[----:B------:R-:W-:Y:S01]  /*1b920*/  @!P2 LDGSTS.E.BYPASS.LTC128B.128 [R193+0xa800], desc[UR4][R8.64+0x40] ;  /* 0x0a80004008c1afae */ /* 0x000fe2000b901d44 */
[----:B------:R-:W-:Y:S02]  /*1b930*/  ISETP.GE.OR P5, PT, R2, R204, !P5 ;  /* 0x000000cc0200720c */ /* 0x000fe40006fa6670 */
[-C--:B------:R-:W-:Y:S02]  /*1b940*/  ISETP.GE.OR P0, PT, R0, R203.reuse, !P0 ;  /* 0x000000cb0000720c */ /* 0x080fe40004706670 */
[----:B------:R-:W-:Y:S01]  /*1b950*/  @P1 STS.128 [R193+0xb800], RZ ;  /* 0x00b800ffc1001388 */ /* 0x000fe20000000c00 */
[----:B------:R-:W-:Y:S02]  /*1b960*/  ISETP.GE.OR P6, PT, R2, R203, !P6 ;  /* 0x000000cb0200720c */ /* 0x000fe400077c6670 */
[C---:B------:R-:W-:Y:S02]  /*1b970*/  ISETP.GE.AND P4, PT, R0.reuse, R198, PT ;  /* 0x000000c60000720c */ /* 0x040fe40003f86270 */
[----:B------:R-:W-:Y:S01]  /*1b980*/  @!PT LDS RZ, [RZ] ;  /* 0x00000000fffff984 */ /* 0x000fe20000000800 */
[----:B------:R-:W-:Y:S01]  /*1b990*/  @!PT LDS RZ, [RZ] ;  /* 0x00000000fffff984 */ /* 0x000fe20000000800 */
[----:B------:R-:W-:Y:S01]  /*1b9a0*/  @!PT LDS RZ, [RZ] ;  /* 0x00000000fffff984 */ /* 0x000fe20000000800 */
[----:B------:R1:W-:Y:S02]  /*1b9b0*/  @!P1 LDGSTS.E.BYPASS.LTC128B.128 [R193+0xb800], desc[UR4][R6.64+0x80] ;  /* 0x0b80008006c19fae */ /* 0x0003e4000b901d44 */
[----:B------:R-:W-:Y:S03]  /*1b9c0*/  ISETP.GE.OR P4, PT, R0, R204, !P4 ;  /* 0x000000cc0000720c */ /* 0x000fe60006786670 */
        /* <DEDUP_REMOVED lines=8> */
[----:B------:R-:W-:Y:S01]  /*1ba50*/  LDSM.16.M88.4 R180, [R191+0x1000] ;  /* 0x00100000bfb4783b */ /* 0x000fe20000000200 */
        /* <DEDUP_REMOVED lines=37> */
[----:B------:R-:W-:Y:S05]  /*1bcb0*/  LDSM.16.M88.4 R100, [R190+0x2000] ;  /* 0x00200000be64783b */ /* 0x000fea0000000200 */
[----:B------:R-:W1:Y:S02]  /*1bcc0*/  LDSM.16.M88.4 R176, [R175+0x7000] ;  /* 0x00700000afb0783b */ /* 0x000e640000000200 */
        /* <DEDUP_REMOVED lines=71> */
[----:B------:R-:W-:Y:S02]  /*1c140*/  FSEL R186, R7, -INF , !P0 ;  /* 0xff80000007ba7808 */ /* 0x000fe40004000000 */
[----:B------:R-:W-:Y:S03]  /*1c150*/  ISETP.GT.AND P0, PT, R231, R184, PT ;  /* 0x000000b8e700720c */ /* 0x000fe60003f04270 */
[----:B------:R-:W-:Y:S02]  /*1c160*/  FSEL R185, R6, -INF , !P6 ;  /* 0xff80000006b97808 */ /* 0x000fe40007000000 */
[C---:B------:R-:W-:Y:S02]  /*1c170*/  ISETP.GE.AND P6, PT, R0.reuse, R196, PT ;  /* 0x000000c40000720c */ /* 0x040fe40003fc6270 */
[----:B------:R-:W-:Y:S02]  /*1c180*/  FSEL R187, R5, -INF , !P4 ;  /* 0xff80000005bb7808 */ /* 0x000fe40006000000 */
[----:B------:R-:W-:Y:S02]  /*1c190*/  ISETP.GE.OR P6, PT, R0, R202, !P6 ;  /* 0x000000ca0000720c */ /* 0x000fe400077c6670 */
[-C--:B------:R-:W-:Y:S01]  /*1c1a0*/  ISETP.GE.AND P4, PT, R2, R199.reuse, PT ;  /* 0x000000c70200720c */ /* 0x080fe20003f86270 */
        /* <DEDUP_REMOVED lines=9> */
[----:B------:R-:W1:Y:S01]  /*1c240*/  LDSM.16.M88.4 R176, [R189+0x8c00] ;  /* 0x008c0000bdb0783b */ /* 0x000e620000000200 */
[----:B------:R-:W-:Y:S04]  /*1c250*/  DEPBAR.LE SB0, 0x0 ;  /* 0x000080000000791a */ /* 0x000fe80000000000 */
[----:B------:R-:W-:Y:S01]  /*1c260*/  BAR.SYNC.DEFER_BLOCKING 0x0 ;  /* 0x0000000000007b1d */ /* 0x000fe20000010000 */
[-C--:B-1----:R-:W-:Y:S06]  /*1c270*/  HMMA.16816.F32.BF16 R52, R100, R176.reuse, R52 ;  /* 0x000000b06434723c */ /* 0x082fec0000041834 */
[C---:B------:R-:W-:Y:S06]  /*1c280*/  HMMA.16816.F32.BF16 R56, R180.reuse, R176, R56 ;  /* 0x000000b0b438723c */ /* 0x040fec0000041838 */
[-C--:B------:R-:W-:Y:S06]  /*1c290*/  HMMA.16816.F32.BF16 R60, R180, R178.reuse, R60 ;  /* 0x000000b2b43c723c */ /* 0x080fec000004183c */
[----:B------:R-:W-:Y:S05]  /*1c2a0*/  HMMA.16816.F32.BF16 R64, R100, R178, R64 ;  /* 0x000000b26440723c */ /* 0x000fea0000041840 */
[----:B------:R-:W-:Y:S02]  /*1c2b0*/  FSEL R180, R4, -INF , !P5 ;  /* 0xff80000004b47808 */ /* 0x000fe40006800000 */
[C---:B------:R-:W-:Y:S04]  /*1c2c0*/  ISETP.GE.AND P5, PT, R0.reuse, R199, PT ;  /* 0x000000c70000720c */ /* 0x040fe80003fa6270 */
[----:B------:R-:W-:Y:S01]  /*1c2d0*/  ISETP.GE.OR P5, PT, R0, R201, !P5 ;  /* 0x000000c90000720c */ /* 0x000fe20006fa6670 */
[----:B------:R-:W-:Y:S01]  /*1c2e0*/  @!UPT UIADD3 URZ, URZ, URZ, URZ ;  /* 0x0000003f3f3ff290 */ /* 0x000fe2000fffe03f */
[----:B------:R-:W-:Y:S11]  /*1c2f0*/  @!P0 BRA `(.L_x_972) ;  /* 0x0000000000fc8947 */ /* 0x000ff60003800000 */
[----:B------:R-:W2:Y:S01]  /*1c300*/  LDL R183, [R1+0x1d4] ;  /* 0x0001d40001b77983 */ /* 0x000ea20000100800 */
[----:B------:R-:W-:Y:S03]  /*1c310*/  VIADD R0, R107, 0xfffffffe ;  /* 0xfffffffe6b007836 */ /* 0x000fe60000000000 */
[----:B------:R-:W3:Y:S02]  /*1c320*/  LDL R181, [R1+0x158] ;  /* 0x0001580001b57983 */ /* 0x000ee40000100800 */
[----:B------:R-:W-:Y:S02]  /*1c330*/  SHF.R.S32.HI R4, RZ, 0x1f, R0 ;  /* 0x0000001fff047819 */ /* 0x000fe40000011400 */
[----:B------:R-:W4:Y:S04]  /*1c340*/  LDL R182, [R1+0x19c] ;  /* 0x00019c0001b67983 */ /* 0x000f280000100800 */
[----:B------:R-:W5:Y:S04]  /*1c350*/  LDL.64 R212, [R1+0x1a8] ;  /* 0x0001a80001d47983 */ /* 0x000f680000100a00 */
[----:B------:R-:W5:Y:S04]  /*1c360*/  LDL.64 R208, [R1+0x1c8] ;  /* 0x0001c80001d07983 */ /* 0x000f680000100a00 */
[----:B------:R-:W5:Y:S04]  /*1c370*/  LDL R177, [R1+0x1a4] ;  /* 0x0001a40001b17983 */ /* 0x000f680000100800 */
[----:B------:R-:W5:Y:S01]  /*1c380*/  LDL R176, [R1+0x1c0] ;  /* 0x0001c00001b07983 */ /* 0x000f620000100800 */
[----:B--2---:R-:W-:Y:S01]  /*1c390*/  IMAD R7, R183, R0, RZ ;  /* 0x00000000b7077224 */ /* 0x004fe200078e02ff */
[----:B---3--:R-:W-:Y:S03]  /*1c3a0*/  ISETP.GE.AND P3, PT, R181, R200, PT ;  /* 0x000000c8b500720c */ /* 0x008fe60003f66270 */
[-C--:B----4-:R-:W-:Y:S02]  /*1c3b0*/  IMAD R7, R4, R182.reuse, R7 ;  /* 0x000000b604077224 */ /* 0x090fe400078e0207 */
[----:B-----5:R-:W-:Y:S02]  /*1c3c0*/  IMAD.MOV.U32 R5, RZ, RZ, R213 ;  /* 0x000000ffff057224 */ /* 0x020fe400078e00d5 */
[----:B------:R-:W-:Y:S06]  /*1c3d0*/  IMAD.MOV.U32 R4, RZ, RZ, R208 ;  /* 0x000000ffff047224 */ /* 0x000fec00078e00d0 */
[----:B------:R1:W-:Y:S01]  /*1c3e0*/  @P3 STS [R193+0x6000], RZ ;  /* 0x006000ffc1003388 */ /* 0x0003e20000000800 */
[----:B------:R-:W-:Y:S03]  /*1c3f0*/  IMAD.WIDE.U32 R4, R0, R182, R4 ;  /* 0x000000b600047225 */ /* 0x000fe600078e0004 */
[----:B------:R1:W-:Y:S01]  /*1c400*/  @P3 STS [R193+0x6004], RZ ;  /* 0x006004ffc1003388 */ /* 0x0003e20000000800 */
[----:B------:R-:W-:Y:S03]  /*1c410*/  IMAD.IADD R0, R5, 0x1, R7 ;  /* 0x0000000105007824 */ /* 0x000fe600078e0207 */
[----:B------:R1:W-:Y:S01]  /*1c420*/  @P3 STS.64 [R193+0x6008], RZ ;  /* 0x006008ffc1003388 */ /* 0x0003e20000000a00 */
[CC--:B------:R-:W-:Y:S04]  /*1c430*/  @!P3 LEA R6, P0, R4.reuse, R206.reuse, 0x1 ;  /* 0x000000ce0406b211 */ /* 0x0c0fe800078008ff */
[CCC-:B------:R-:W-:Y:S05]  /*1c440*/  @!P3 LEA.HI.X R7, R4.reuse, R207.reuse, R0.reuse, 0x1, P0 ;  /* 0x000000cf0407b211 */ /* 0x1c0fea00000f0c00 */
[----:B------:R-:W-:Y:S01]  /*1c450*/  @!PT LDS RZ, [RZ] ;  /* 0x00000000fffff984 */ /* 0x000fe20000000800 */
[----:B------:R-:W-:Y:S01]  /*1c460*/  @!PT LDS RZ, [RZ] ;  /* 0x00000000fffff984 */ /* 0x000fe20000000800 */
[----:B------:R-:W-:Y:S01]  /*1c470*/  @!PT LDS RZ, [RZ] ;  /* 0x00000000fffff984 */ /* 0x000fe20000000800 */
[----:B------:R2:W-:Y:S04]  /*1c480*/  @!P3 LDGSTS.E.BYPASS.LTC128B.128 [R193+0x6000], desc[UR4][R6.64] ;  /* 0x0600000006c1bfae */ /* 0x0005e8000b901d44 */
[----:B------:R1:W-:Y:S01]  /*1c490*/  @P2 STS.128 [R193+0x7000], RZ ;  /* 0x007000ffc1002388 */ /* 0x0003e20000000c00 */
[CC--:B--2---:R-:W-:Y:S04]  /*1c4a0*/  @!P2 LEA R6, P0, R4.reuse, R206.reuse, 0x1 ;  /* 0x000000ce0406a211 */ /* 0x0c4fe800078008ff */
[CCC-:B------:R-:W-:Y:S05]  /*1c4b0*/  @!P2 LEA.HI.X R7, R4.reuse, R207.reuse, R0.reuse, 0x1, P0 ;  /* 0x000000cf0407a211 */ /* 0x1c0fea00000f0c00 */
[----:B------:R-:W-:Y:S01]  /*1c4c0*/  @!PT LDS RZ, [RZ] ;  /* 0x00000000fffff984 */ /* 0x000fe20000000800 */
[----:B------:R-:W-:Y:S01]  /*1c4d0*/  @!PT LDS RZ, [RZ] ;  /* 0x00000000fffff984 */ /* 0x000fe20000000800 */
[----:B------:R-:W-:Y:S01]  /*1c4e0*/  @!PT LDS RZ, [RZ] ;  /* 0x00000000fffff984 */ /* 0x000fe20000000800 */
[----:B------:R2:W-:Y:S04]  /*1c4f0*/  @!P2 LDGSTS.E.BYPASS.LTC128B.128 [R193+0x7000], desc[UR4][R6.64+0x40] ;  /* 0x0700004006c1afae */ /* 0x0005e8000b901d44 */
[----:B------:R1:W-:Y:S01]  /*1c500*/  @P1 STS.128 [R193+0x8000], RZ ;  /* 0x008000ffc1001388 */ /* 0x0003e20000000c00 */
[C---:B--2---:R-:W-:Y:S04]  /*1c510*/  @!P1 LEA R6, P0, R4.reuse, R206, 0x1 ;  /* 0x000000ce04069211 */ /* 0x044fe800078008ff */
[-CC-:B------:R-:W-:Y:S02]  /*1c520*/  @!P1 LEA.HI.X R7, R4, R207.reuse, R0.reuse, 0x1, P0 ;  /* 0x000000cf04079211 */ /* 0x180fe400000f0c00 */
[----:B------:R-:W-:Y:S03]  /*1c530*/  IADD3 R4, P0, R177, R4, RZ ;  /* 0x00000004b1047210 */ /* 0x000fe60007f1e0ff */
[----:B------:R-:W-:Y:S01]  /*1c540*/  @!PT LDS RZ, [RZ] ;  /* 0x00000000fffff984 */ /* 0x000fe20000000800 */
[----:B------:R-:W-:Y:S01]  /*1c550*/  @!PT LDS RZ, [RZ] ;  /* 0x00000000fffff984 */ /* 0x000fe20000000800 */
[----:B------:R-:W-:Y:S01]  /*1c560*/  @!PT LDS RZ, [RZ] ;  /* 0x00000000fffff984 */ /* 0x000fe20000000800 */
[----:B------:R2:W-:Y:S02]  /*1c570*/  @!P1 LDGSTS.E.BYPASS.LTC128B.128 [R193+0x8000], desc[UR4][R6.64+0x80] ;  /* 0x0800008006c19fae */ /* 0x0005e4000b901d44 */
[----:B------:R-:W-:Y:S02]  /*1c580*/  IMAD.X R0, R176, 0x1, R0, P0 ;  /* 0x00000001b0007824 */ /* 0x000fe400000e0600 */
        /* <DEDUP_REMOVED lines=16> */
[----:B------:R-:W-:Y:S05]  /*1c690*/  @!P1 LEA.HI.X R7, R4, R207, R0, 0x1, P0 ;  /* 0x000000cf04079211 */ /* 0x000fea00000f0c00 */
[----:B------:R-:W-:Y:S01]  /*1c6a0*/  @!PT LDS RZ, [RZ] ;  /* 0x00000000fffff984 */ /* 0x000fe20000000800 */
[----:B------:R-:W-:Y:S01]  /*1c6b0*/  @!PT LDS RZ, [RZ] ;  /* 0x00000000fffff984 */ /* 0x000fe20000000800 */
[----:B------:R-:W-:Y:S01]  /*1c6c0*/  @!PT LDS RZ, [RZ] ;  /* 0x00000000fffff984 */ /* 0x000fe20000000800 */
[----:B------:R1:W-:Y:S04]  /*1c6d0*/  @!P1 LDGSTS.E.BYPASS.LTC128B.128 [R193+0x8800], desc[UR4][R6.64+0x80] ;  /* 0x0880008006c19fae */ /* 0x0003e8000b901d44 */
[----:B------:R-:W0:Y:S02]  /*1c6e0*/  LDGDEPBAR ;  /* 0x00000000000079af */ /* 0x000e240000000000 */
.L_x_972:
[----:B------:R-:W-:Y:S05]  /*1c6f0*/  BSYNC B0 ;  /* 0x0000000000007941 */ /* 0x000fea0003800000 */
.L_x_971:
[C---:B------:R-:W-:Y:S01]  /*1c700*/  ISETP.GE.AND P0, PT, R2.reuse, R196, PT ;  /* 0x000000c40200720c */ /* 0x040fe20003f06270 */
[----:B------:R-:W2:Y:S01]  /*1c710*/  LD.E R0, desc[UR4][R172.64+0xdc] ;  /* 0x0000dc04ac007980 */ /* 0x000ea2000c101900 */
[C---:B------:R-:W-:Y:S01]  /*1c720*/  ISETP.GE.OR P4, PT, R2.reuse, R201, !P4 ;  /* 0x000000c90200720c */ /* 0x040fe20006786670 */
[C---:B------:R-:W-:Y:S01]  /*1c730*/  VIADD R5, R2.reuse, 0x8 ;  /* 0x0000000802057836 */ /* 0x040fe20000000000 */
[C---:B------:R-:W-:Y:S01]  /*1c740*/  ISETP.GE.OR P0, PT, R2.reuse, R202, !P0 ;  /* 0x000000ca0200720c */ /* 0x040fe20004706670 */
[----:B------:R-:W-:Y:S01]  /*1c750*/  VIADD R4, R2, 0x9 ;  /* 0x0000000902047836 */ /* 0x000fe20000000000 */
[----:B------:R-:W-:Y:S02]  /*1c760*/  FSEL R107, R10, -INF , !P4 ;  /* 0xff8000000a6b7808 */ /* 0x000fe40006000000 */
[----:B------:R-:W-:Y:S02]  /*1c770*/  FSEL R176, R11, -INF , !P5 ;  /* 0xff8000000bb07808 */ /* 0x000fe40006800000 */
[----:B------:R-:W-:Y:S02]  /*1c780*/  FSEL R177, R9, -INF , !P6 ;  /* 0xff80000009b17808 */ /* 0x000fe40007000000 */
[----:B------:R-:W-:Y:S02]  /*1c790*/  FSEL R11, R8, -INF , !P0 ;  /* 0xff800000080b7808 */ /* 0x000fe40004000000 */
[CC--:B------:R-:W-:Y:S02]  /*1c7a0*/  ISETP.GE.AND P2, PT, R5.reuse, R199.reuse, PT ;  /* 0x000000c70500720c */ /* 0x0c0fe40003f46270 */
[C---:B------:R-:W-:Y:S02]  /*1c7b0*/  ISETP.GE.AND P1, PT, R4.reuse, R199, PT ;  /* 0x000000c70400720c */ /* 0x040fe40003f26270 */
[C---:B------:R-:W-:Y:S02]  /*1c7c0*/  ISETP.GE.AND P6, PT, R5.reuse, R196, PT ;  /* 0x000000c40500720c */ /* 0x040fe40003fc6270 */
[C---:B------:R-:W-:Y:S02]  /*1c7d0*/  ISETP.GE.AND P4, PT, R5.reuse, R198, PT ;  /* 0x000000c60500720c */ /* 0x040fe40003f86270 */
[C---:B------:R-:W-:Y:S02]  /*1c7e0*/  ISETP.GE.AND P5, PT, R5.reuse, R197, PT ;  /* 0x000000c50500720c */ /* 0x040fe40003fa6270 */
[C---:B------:R-:W-:Y:S02]  /*1c7f0*/  ISETP.GE.AND P0, PT, R4.reuse, R196, PT ;  /* 0x000000c40400720c */ /* 0x040fe40003f06270 */
[CC--:B------:R-:W-:Y:S02]  /*1c800*/  ISETP.GE.OR P2, PT, R5.reuse, R201.reuse, !P2 ;  /* 0x000000c90500720c */ /* 0x0c0fe40005746670 */
[----:B------:R-:W-:Y:S02]  /*1c810*/  ISETP.GE.OR P1, PT, R4, R201, !P1 ;  /* 0x000000c90400720c */ /* 0x000fe40004f26670 */
[C---:B------:R-:W-:Y:S02]  /*1c820*/  ISETP.GE.OR P6, PT, R5.reuse, R202, !P6 ;  /* 0x000000ca0500720c */ /* 0x040fe400077c6670 */
[C---:B------:R-:W-:Y:S02]  /*1c830*/  ISETP.GE.OR P4, PT, R5.reuse, R204, !P4 ;  /* 0x000000cc0500720c */ /* 0x040fe40006786670 */
[----:B------:R-:W-:Y:S01]  /*1c840*/  ISETP.GE.OR P5, PT, R5, R203, !P5 ;  /* 0x000000cb0500720c */ /* 0x000fe20006fa6670 */
[----:B------:R-:W-:Y:S01]  /*1c850*/  VIADD R5, R2, 0x10 ;  /* 0x0000001002057836 */ /* 0x000fe20000000000 */
[----:B------:R-:W-:Y:S02]  /*1c860*/  ISETP.GE.OR P0, PT, R4, R202, !P0 ;  /* 0x000000ca0400720c */ /* 0x000fe40004706670 */
[----:B------:R-:W-:Y:S02]  /*1c870*/  FSEL R14, R14, -INF , !P2 ;  /* 0xff8000000e0e7808 */ /* 0x000fe40005000000 */
[----:B------:R-:W-:Y:S02]  /*1c880*/  FSEL R15, R15, -INF , !P1 ;  /* 0xff8000000f0f7808 */ /* 0x000fe40004800000 */
[CC--:B------:R-:W-:Y:S02]  /*1c890*/  ISETP.GE.AND P2, PT, R4.reuse, R198.reuse, PT ;  /* 0x000000c60400720c */ /* 0x0c0fe40003f46270 */
[-C--:B------:R-:W-:Y:S02]  /*1c8a0*/  ISETP.GE.AND P1, PT, R4, R197.reuse, PT ;  /* 0x000000c50400720c */ /* 0x080fe40003f26270 */
[----:B------:R-:W-:Y:S02]  /*1c8b0*/  FSEL R184, R12, -INF , !P6 ;  /* 0xff8000000cb87808 */ /* 0x000fe40007000000 */
[----:B------:R-:W-:Y:S02]  /*1c8c0*/  FSEL R183, R13, -INF , !P0 ;  /* 0xff8000000db77808 */ /* 0x000fe40004000000 */
[C---:B------:R-:W-:Y:S02]  /*1c8d0*/  ISETP.GE.AND P0, PT, R5.reuse, R198, PT ;  /* 0x000000c60500720c */ /* 0x040fe40003f06270 */
[C---:B------:R-:W-:Y:S02]  /*1c8e0*/  ISETP.GE.AND P6, PT, R5.reuse, R197, PT ;  /* 0x000000c50500720c */ /* 0x040fe40003fc6270 */
[CC--:B------:R-:W-:Y:S02]  /*1c8f0*/  ISETP.GE.OR P2, PT, R4.reuse, R204.reuse, !P2 ;  /* 0x000000cc0400720c */ /* 0x0c0fe40005746670 */
[-C--:B------:R-:W-:Y:S01]  /*1c900*/  ISETP.GE.OR P1, PT, R4, R203.reuse, !P1 ;  /* 0x000000cb0400720c */ /* 0x080fe20004f26670 */
[----:B------:R-:W-:Y:S01]  /*1c910*/  VIADD R4, R2, 0x11 ;  /* 0x0000001102047836 */ /* 0x000fe20000000000 */
[C---:B------:R-:W-:Y:S02]  /*1c920*/  ISETP.GE.OR P0, PT, R5.reuse, R204, !P0 ;  /* 0x000000cc0500720c */ /* 0x040fe40004706670 */
[----:B------:R-:W-:Y:S02]  /*1c930*/  ISETP.GE.OR P6, PT, R5, R203, !P6 ;  /* 0x000000cb0500720c */ /* 0x000fe400077c6670 */
[----:B------:R-:W-:Y:S02]  /*1c940*/  FSEL R16, R16, -INF , !P4 ;  /* 0xff80000010107808 */ /* 0x000fe40006000000 */
[----:B------:R-:W-:Y:S02]  /*1c950*/  FSEL R18, R18, -INF , !P5 ;  /* 0xff80000012127808 */ /* 0x000fe40006800000 */
        /* <DEDUP_REMOVED lines=8> */
[C---:B------:R-:W-:Y:S02]  /*1c9e0*/  ISETP.GE.AND P0, PT, R4.reuse, R199, PT ;  /* 0x000000c70400720c */ /* 0x040fe40003f06270 */
[----:B------:R-:W-:Y:S02]  /*1c9f0*/  ISETP.GE.AND P6, PT, R4, R196, PT ;  /* 0x000000c40400720c */ /* 0x000fe40003fc6270 */
[C---:B------:R-:W-:Y:S02]  /*1ca00*/  ISETP.GE.OR P4, PT, R5.reuse, R201, !P4 ;  /* 0x000000c90500720c */ /* 0x040fe40006786670 */
[----:B------:R-:W-:Y:S01]  /*1ca10*/  ISETP.GE.OR P5, PT, R5, R202, !P5 ;  /* 0x000000ca0500720c */ /* 0x000fe20006fa6670 */
[----:B------:R-:W-:Y:S01]  /*1ca20*/  VIADD R5, R2, 0x18 ;  /* 0x0000001802057836 */ /* 0x000fe20000000000 */
        /* <DEDUP_REMOVED lines=93> */
[C---:B------:R-:W-:Y:S02]  /*1d000*/  ISETP.GE.AND P2, PT, R4.reuse, R198, PT ;  /* 0x000000c60400720c */ /* 0x040fe40003f46270 */
[C---:B------:R-:W-:Y:S02]  /*1d010*/  ISETP.GE.AND P1, PT, R4.reuse, R197, PT ;  /* 0x000000c50400720c */ /* 0x040fe40003f26270 */
[C---:B------:R-:W-:Y:S02]  /*1d020*/  ISETP.GE.AND P4, PT, R4.reuse, R199, PT ;  /* 0x000000c70400720c */ /* 0x040fe40003f86270 */
[-C--:B------:R-:W-:Y:S02]  /*1d030*/  ISETP.GE.AND P6, PT, R4, R196.reuse, PT ;  /* 0x000000c40400720c */ /* 0x080fe40003fc6270 */
[----:B------:R-:W-:Y:S02]  /*1d040*/  FSEL R50, R50, -INF , !P0 ;  /* 0xff80000032327808 */ /* 0x000fe40004000000 */
[C---:B------:R-:W-:Y:S02]  /*1d050*/  ISETP.GE.AND P0, PT, R5.reuse, R196, PT ;  /* 0x000000c40500720c */ /* 0x040fe40003f06270 */
[C---:B------:R-:W-:Y:S02]  /*1d060*/  ISETP.GE.OR P2, PT, R4.reuse, R204, !P2 ;  /* 0x000000cc0400720c */ /* 0x040fe40005746670 */
[C---:B------:R-:W-:Y:S02]  /*1d070*/  ISETP.GE.OR P1, PT, R4.reuse, R203, !P1 ;  /* 0x000000cb0400720c */ /* 0x040fe40004f26670 */
[C---:B------:R-:W-:Y:S02]  /*1d080*/  ISETP.GE.OR P4, PT, R4.reuse, R201, !P4 ;  /* 0x000000c90400720c */ /* 0x040fe40006786670 */
[-C--:B------:R-:W-:Y:S01]  /*1d090*/  ISETP.GE.OR P6, PT, R4, R202.reuse, !P6 ;  /* 0x000000ca0400720c */ /* 0x080fe200077c6670 */
[C---:B------:R-:W-:Y:S01]  /*1d0a0*/  VIADD R4, R2.reuse, 0x38 ;  /* 0x0000003802047836 */ /* 0x040fe20000000000 */
[----:B------:R-:W-:Y:S01]  /*1d0b0*/  ISETP.GE.OR P0, PT, R5, R202, !P0 ;  /* 0x000000ca0500720c */ /* 0x000fe20004706670 */
[----:B------:R-:W-:Y:S01]  /*1d0c0*/  VIADD R2, R2, 0x39 ;  /* 0x0000003902027836 */ /* 0x000fe20000000000 */
[----:B------:R-:W-:Y:S02]  /*1d0d0*/  FSEL R55, R55, -INF , !P1 ;  /* 0xff80000037377808 */ /* 0x000fe40004800000 */
[----:B------:R-:W-:Y:S02]  /*1d0e0*/  FSEL R56, R56, -INF , !P0 ;  /* 0xff80000038387808 */ /* 0x000fe40004000000 */
[-C--:B------:R-:W-:Y:S02]  /*1d0f0*/  ISETP.GE.AND P1, PT, R4, R199.reuse, PT ;  /* 0x000000c70400720c */ /* 0x080fe40003f26270 */
[----:B------:R-:W-:Y:S02]  /*1d100*/  ISETP.GE.AND P0, PT, R2, R199, PT ;  /* 0x000000c70200720c */ /* 0x000fe40003f06270 */
[-C--:B------:R-:W-:Y:S02]  /*1d110*/  ISETP.GE.OR P1, PT, R4, R201.reuse, !P1 ;  /* 0x000000c90400720c */ /* 0x080fe40004f26670 */
[----:B------:R-:W-:Y:S02]  /*1d120*/  ISETP.GE.OR P0, PT, R2, R201, !P0 ;  /* 0x000000c90200720c */ /* 0x000fe40004706670 */
[----:B------:R-:W-:Y:S02]  /*1d130*/  FSEL R57, R57, -INF , !P6 ;  /* 0xff80000039397808 */ /* 0x000fe40007000000 */
[----:B------:R-:W-:Y:S02]  /*1d140*/  FSEL R62, R62, -INF , !P1 ;  /* 0xff8000003e3e7808 */ /* 0x000fe40004800000 */
[----:B------:R-:W-:Y:S02]  /*1d150*/  FSEL R63, R63, -INF , !P0 ;  /* 0xff8000003f3f7808 */ /* 0x000fe40004000000 */
[C---:B------:R-:W-:Y:S02]  /*1d160*/  ISETP.GE.AND P6, PT, R2.reuse, R196, PT ;  /* 0x000000c40200720c */ /* 0x040fe40003fc6270 */
[C---:B------:R-:W-:Y:S02]  /*1d170*/  ISETP.GE.AND P1, PT, R2.reuse, R198, PT ;  /* 0x000000c60200720c */ /* 0x040fe40003f26270 */
[C---:B------:R-:W-:Y:S02]  /*1d180*/  ISETP.GE.AND P0, PT, R2.reuse, R197, PT ;  /* 0x000000c50200720c */ /* 0x040fe40003f06270 */
[C---:B------:R-:W-:Y:S02]  /*1d190*/  ISETP.GE.OR P6, PT, R2.reuse, R202, !P6 ;  /* 0x000000ca0200720c */ /* 0x040fe400077c6670 */
[C---:B------:R-:W-:Y:S02]  /*1d1a0*/  ISETP.GE.OR P1, PT, R2.reuse, R204, !P1 ;  /* 0x000000cc0200720c */ /* 0x040fe40004f26670 */
[----:B------:R-:W-:Y:S02]  /*1d1b0*/  ISETP.GE.OR P0, PT, R2, R203, !P0 ;  /* 0x000000cb0200720c */ /* 0x000fe40004706670 */
[----:B------:R-:W-:Y:S02]  /*1d1c0*/  FMNMX.FTZ R2, R11, R104, !PT ;  /* 0x000000680b027209 */ /* 0x000fe40007810000 */
[----:B------:R-:W-:Y:S02]  /*1d1d0*/  FSEL R48, R48, -INF , !P5 ;  /* 0xff80000030307808 */ /* 0x000fe40006800000 */
[----:B------:R-:W-:Y:S02]  /*1d1e0*/  ISETP.GE.AND P5, PT, R5, R199, PT ;  /* 0x000000c70500720c */ /* 0x000fe40003fa6270 */
[----:B------:R-:W-:Y:S02]  /*1d1f0*/  FMNMX.FTZ R2, R177, R2, !PT ;  /* 0x00000002b1027209 */ /* 0x000fe40007810000 */
[----:B------:R-:W-:Y:S02]  /*1d200*/  ISETP.GE.OR P5, PT, R5, R201, !P5 ;  /* 0x000000c90500720c */ /* 0x000fe40006fa6670 */
[----:B------:R-:W-:Y:S02]  /*1d210*/  FMNMX.FTZ R2, R184, R2, !PT ;  /* 0x00000002b8027209 */ /* 0x000fe40007810000 */
[----:B------:R-:W-:Y:S02]  /*1d220*/  FSEL R53, R53, -INF , !P2 ;  /* 0xff80000035357808 */ /* 0x000fe40005000000 */
[----:B------:R-:W-:Y:S02]  /*1d230*/  FSEL R58, R58, -INF , !P5 ;  /* 0xff8000003a3a7808 */ /* 0x000fe40006800000 */
[----:B------:R-:W-:Y:S02]  /*1d240*/  FSEL R59, R59, -INF , !P4 ;  /* 0xff8000003b3b7808 */ /* 0x000fe40006000000 */
[C---:B------:R-:W-:Y:S02]  /*1d250*/  ISETP.GE.AND P2, PT, R4.reuse, R196, PT ;  /* 0x000000c40400720c */ /* 0x040fe40003f46270 */
[C---:B------:R-:W-:Y:S02]  /*1d260*/  ISETP.GE.AND P5, PT, R4.reuse, R198, PT ;  /* 0x000000c60400720c */ /* 0x040fe40003fa6270 */
[----:B------:R-:W-:Y:S02]  /*1d270*/  ISETP.GE.AND P4, PT, R4, R197, PT ;  /* 0x000000c50400720c */ /* 0x000fe40003f86270 */
[----:B------:R-:W-:Y:S02]  /*1d280*/  FMNMX.FTZ R2, R183, R2, !PT ;  /* 0x00000002b7027209 */ /* 0x000fe40007810000 */
[----:B------:R-:W-:Y:S02]  /*1d290*/  FMNMX.FTZ R5, R180, R105, !PT ;  /* 0x00000069b4057209 */ /* 0x000fe40007810000 */
[C---:B------:R-:W-:Y:S02]  /*1d2a0*/  ISETP.GE.OR P2, PT, R4.reuse, R202, !P2 ;  /* 0x000000ca0400720c */ /* 0x040fe40005746670 */
        /* <DEDUP_REMOVED lines=45> */
[----:B------:R-:W-:Y:S02]  /*1d580*/  FMNMX.FTZ R100, R61, R100, !PT ;  /* 0x000000643d647209 */ /* 0x000fe40007810000 */
[----:B------:R-:W-:Y:S02]  /*1d590*/  FMNMX.FTZ R4, R51, R4, !PT ;  /* 0x0000000433047209 */ /* 0x000fe40007810000 */
[----:B------:R-:W-:Y:S01]  /*1d5a0*/  FMNMX.FTZ R103, R42, R103, !PT ;  /* 0x000000672a677209 */ /* 0x000fe20007810000 */
[----:B-1----:R-:W1:Y:S01]  /*1d5b0*/  SHFL.BFLY PT, R7, R100, 0x2, 0x1f ;  /* 0x0c401f0064077f89 */ /* 0x002e6200000e0000 */
[----:B------:R-:W-:Y:S02]  /*1d5c0*/  FMNMX.FTZ R5, R52, R5, !PT ;  /* 0x0000000534057209 */ /* 0x000fe40007810000 */
[----:B------:R-:W-:Y:S02]  /*1d5d0*/  FMNMX.FTZ R4, R54, R4, !PT ;  /* 0x0000000436047209 */ /* 0x000fe40007810000 */
[----:B------:R-:W-:Y:S02]  /*1d5e0*/  FMNMX.FTZ R103, R43, R103, !PT ;  /* 0x000000672b677209 */ /* 0x000fe40007810000 */
[----:B------:R-:W-:Y:S02]  /*1d5f0*/  FSEL R64, R64, -INF , !P5 ;  /* 0xff80000040407808 */ /* 0x000fe40006800000 */
        /* <DEDUP_REMOVED lines=11> */
[----:B------:R-:W-:Y:S05]  /*1d6b0*/  FSEL R66, R66, -INF , !P4 ;  /* 0xff80000042427808 */ /* 0x000fea0006000000 */
[----:B------:R-:W3:Y:S01]  /*1d6c0*/  SHFL.BFLY PT, R7, R100, 0x1, 0x1f ;  /* 0x0c201f0064077f89 */ /* 0x000ee200000e0000 */
[----:B------:R-:W-:Y:S02]  /*1d6d0*/  FMNMX.FTZ R103, R62, R103, !PT ;  /* 0x000000673e677209 */ /* 0x000fe40007810000 */
[----:B------:R-:W-:Y:S02]  /*1d6e0*/  FSEL R67, R67, -INF , !P0 ;  /* 0xff80000043437808 */ /* 0x000fe40004000000 */
[----:B------:R-:W-:Y:S02]  /*1d6f0*/  FMNMX.FTZ R103, R63, R103, !PT ;  /* 0x000000673f677209 */ /* 0x000fe40007810000 */
[----:B------:R-:W-:Y:S03]  /*1d700*/  FMNMX.FTZ R2, R66, R2, !PT ;  /* 0x0000000242027209 */ /* 0x000fe60007810000 */
[----:B------:R-:W4:Y:S01]  /*1d710*/  SHFL.BFLY PT, R6, R103, 0x2, 0x1f ;  /* 0x0c401f0067067f89 */ /* 0x000f2200000e0000 */
[----:B------:R-:W-:Y:S07]  /*1d720*/  FMNMX.FTZ R2, R67, R2, !PT ;  /* 0x0000000243027209 */ /* 0x000fee0007810000 */
[----:B------:R-:W5:Y:S01]  /*1d730*/  SHFL.BFLY PT, R8, R2, 0x2, 0x1f ;  /* 0x0c401f0002087f89 */ /* 0x000f6200000e0000 */
[----:B-1----:R-:W-:Y:S02]  /*1d740*/  FMNMX.FTZ R4, R4, R5, !PT ;  /* 0x0000000504047209 */ /* 0x002fe40007810000 */
[----:B---3--:R-:W-:Y:S05]  /*1d750*/  FMNMX.FTZ R100, R100, R7, !PT ;  /* 0x0000000764647209 */ /* 0x008fea0007810000 */
[----:B------:R-:W1:Y:S01]  /*1d760*/  SHFL.BFLY PT, R102, R4, 0x1, 0x1f ;  /* 0x0c201f0004667f89 */ /* 0x000e6200000e0000 */
[----:B------:R-:W-:Y:S01]  /*1d770*/  FSETP.NEU.FTZ.AND P0, PT, R100, -INF , PT ;  /* 0xff8000006400780b */ /* 0x000fe20003f1d000 */
[----:B--2---:R-:W-:Y:S01]  /*1d780*/  FMUL.FTZ R10, R0, R100 ;  /* 0x00000064000a7220 */ /* 0x004fe20000410000 */
[----:B----4-:R-:W-:Y:S04]  /*1d790*/  FMNMX.FTZ R103, R103, R6, !PT ;  /* 0x0000000667677209 */ /* 0x010fe80007810000 */
[----:B------:R-:W-:Y:S01]  /*1d7a0*/  FSEL R10, R10, RZ, P0 ;  /* 0x000000ff0a0a7208 */ /* 0x000fe20000000000 */
[----:B------:R-:W2:Y:S01]  /*1d7b0*/  SHFL.BFLY PT, R6, R103, 0x1, 0x1f ;  /* 0x0c201f0067067f89 */ /* 0x000ea200000e0000 */
[----:B-----5:R-:W-:Y:S03]  /*1d7c0*/  FMNMX.FTZ R2, R2, R8, !PT ;  /* 0x0000000802027209 */ /* 0x020fe60007810000 */
[-CC-:B------:R-:W-:Y:S01]  /*1d7d0*/  FFMA.FTZ R184, R184, R0.reuse, -R10.reuse ;  /* 0x00000000b8b87223 */ /* 0x180fe2000001080a */
[-CC-:B------:R-:W-:Y:S01]  /*1d7e0*/  FFMA.FTZ R225, R41, R0.reuse, -R10.reuse ;  /* 0x0000000029e17223 */ /* 0x180fe2000001080a */
[-CC-:B------:R-:W-:Y:S01]  /*1d7f0*/  FFMA.FTZ R183, R183, R0.reuse, -R10.reuse ;  /* 0x00000000b7b77223 */ /* 0x180fe2000001080a */
[-CC-:B------:R-:W-:Y:S01]  /*1d800*/  FFMA.FTZ R215, R28, R0.reuse, -R10.reuse ;  /* 0x000000001cd77223 */ /* 0x180fe2000001080a */
[-CC-:B------:R-:W-:Y:S01]  /*1d810*/  FFMA.FTZ R216, R29, R0.reuse, -R10.reuse ;  /* 0x000000001dd87223 */ /* 0x180fe2000001080a */
[-CC-:B------:R-:W-:Y:S01]  /*1d820*/  FFMA.FTZ R221, R40, R0.reuse, -R10.reuse ;  /* 0x0000000028dd7223 */ /* 0x180fe2000001080a */
[-CC-:B------:R-:W-:Y:S01]  /*1d830*/  FFMA.FTZ R233, R44, R0.reuse, -R10.reuse ;  /* 0x000000002ce97223 */ /* 0x180fe2000001080a */
[--C-:B------:R-:W-:Y:S01]  /*1d840*/  FFMA.FTZ R235, R45, R0, -R10.reuse ;  /* 0x000000002deb7223 */ /* 0x100fe2000001080a */
[----:B-1----:R-:W-:Y:S01]  /*1d850*/  FMNMX.FTZ R102, R4, R102, !PT ;  /* 0x0000006604667209 */ /* 0x002fe20007810000 */
[-CC-:B------:R-:W-:Y:S01]  /*1d860*/  FFMA.FTZ R4, R11, R0.reuse, -R10.reuse ;  /* 0x000000000b047223 */ /* 0x180fe2000001080a */
[----:B------:R-:W1:Y:S01]  /*1d870*/  SHFL.BFLY PT, R101, R2, 0x1, 0x1f ;  /* 0x0c201f0002657f89 */ /* 0x000e6200000e0000 */
[--C-:B------:R-:W-:Y:S01]  /*1d880*/  FFMA.FTZ R240, R56, R0, -R10.reuse ;  /* 0x0000000038f07223 */ /* 0x100fe2000001080a */
[----:B------:R-:W-:Y:S01]  /*1d890*/  FSETP.NEU.FTZ.AND P2, PT, R102, -INF , PT ;  /* 0xff8000006600780b */ /* 0x000fe20003f5d000 */
[----:B------:R3:W-:Y:S01]  /*1d8a0*/  MUFU.EX2 R182, R4 ;  /* 0x0000000400b67308 */ /* 0x0007e20000000800 */
[----:B------:R-:W-:Y:S01]  /*1d8b0*/  FMUL.FTZ R8, R0, R102 ;  /* 0x0000006600087220 */ /* 0x000fe20000410000 */
[----:B------:R-:W-:Y:S04]  /*1d8c0*/  FFMA.FTZ R241, R57, R0, -R10 ;  /* 0x0000000039f17223 */ /* 0x000fe8000001080a */
[----:B------:R-:W-:Y:S02]  /*1d8d0*/  FSEL R8, R8, RZ, P2 ;  /* 0x000000ff08087208 */ /* 0x000fe40001000000 */
[----:B--2---:R-:W-:Y:S03]  /*1d8e0*/  FMNMX.FTZ R103, R103, R6, !PT ;  /* 0x0000000667677209 */ /* 0x004fe60007810000 */
[-CC-:B------:R-:W-:Y:S01]  /*1d8f0*/  FFMA.FTZ R212, R20, R0.reuse, -R8.reuse ;  /* 0x0000000014d47223 */ /* 0x180fe20000010808 */
[-CC-:B------:R-:W-:Y:S01]  /*1d900*/  FFMA.FTZ R213, R21, R0.reuse, -R8.reuse ;  /* 0x0000000015d57223 */ /* 0x180fe20000010808 */
[----:B------:R-:W-:Y:S01]  /*1d910*/  FSETP.NEU.FTZ.AND P1, PT, R103, -INF , PT ;  /* 0xff8000006700780b */ /* 0x000fe20003f3d000 */
[----:B------:R-:W-:Y:S01]  /*1d920*/  FMUL.FTZ R9, R0, R103 ;  /* 0x0000006700097220 */ /* 0x000fe20000410000 */
[-CC-:B------:R-:W-:Y:S01]  /*1d930*/  FFMA.FTZ R219, R32, R0.reuse, -R8.reuse ;  /* 0x0000000020db7223 */ /* 0x180fe20000010808 */
[-CC-:B------:R-:W-:Y:S01]  /*1d940*/  FFMA.FTZ R220, R33, R0.reuse, -R8.reuse ;  /* 0x0000000021dc7223 */ /* 0x180fe20000010808 */
[-CC-:B---3--:R-:W-:Y:S01]  /*1d950*/  FFMA.FTZ R4, R180, R0.reuse, -R8.reuse ;  /* 0x00000000b4047223 */ /* 0x188fe20000010808 */
[-CC-:B------:R-:W-:Y:S01]  /*1d960*/  FFMA.FTZ R224, R36, R0.reuse, -R8.reuse ;  /* 0x0000000024e07223 */ /* 0x180fe20000010808 */
[----:B------:R-:W-:Y:S01]  /*1d970*/  FSEL R9, R9, RZ, P1 ;  /* 0x000000ff09097208 */ /* 0x000fe20000800000 */
[-C--:B------:R-:W-:Y:S01]  /*1d980*/  FFMA.FTZ R227, R37, R0.reuse, -R8 ;  /* 0x0000000025e37223 */ /* 0x080fe20000010808 */
[----:B-1----:R-:W-:Y:S01]  /*1d990*/  FMNMX.FTZ R101, R2, R101, !PT ;  /* 0x0000006502657209 */ /* 0x002fe20007810000 */
[----:B------:R1:W-:Y:S01]  /*1d9a0*/  MUFU.EX2 R250, R4 ;  /* 0x0000000400fa7308 */ /* 0x0003e20000000800 */
[----:B------:R-:W-:Y:S01]  /*1d9b0*/  FSEL R2, R103, RZ, P1 ;  /* 0x000000ff67027208 */ /* 0x000fe20000800000 */
[-CC-:B------:R-:W-:Y:S01]  /*1d9c0*/  FFMA.FTZ R5, R107, R0.reuse, -R9.reuse ;  /* 0x000000006b057223 */ /* 0x180fe20000010809 */
[----:B------:R-:W-:Y:S01]  /*1d9d0*/  FSETP.NEU.FTZ.AND P1, PT, R101, -INF , PT ;  /* 0xff8000006500780b */ /* 0x000fe20003f3d000 */
[----:B------:R-:W-:Y:S01]  /*1d9e0*/  FMUL.FTZ R7, R0, R101 ;  /* 0x0000006500077220 */ /* 0x000fe20000410000 */
[-C--:B------:R-:W-:Y:S01]  /*1d9f0*/  FFMA.FTZ R11, R176, R0.reuse, -R9 ;  /* 0x00000000b00b7223 */ /* 0x080fe20000010809 */
[----:B------:R-:W-:Y:S01]  /*1da00*/  FADD.FTZ R3, -R2, R3 ;  /* 0x0000000302037221 */ /* 0x000fe20000010100 */
[----:B------:R-:W-:Y:S03]  /*1da10*/  FSEL R2, R100, RZ, P0 ;  /* 0x000000ff64027208 */ /* 0x000fe60000000000 */
[----:B------:R2:W-:Y:S01]  /*1da20*/  MUFU.EX2 R181, R5 ;  /* 0x0000000500b57308 */ /* 0x0005e20000000800 */
[----:B------:R-:W-:Y:S01]  /*1da30*/  FSEL R7, R7, RZ, P1 ;  /* 0x000000ff07077208 */ /* 0x000fe20000800000 */
        /* <DEDUP_REMOVED lines=13> */
[-CC-:B------:R-:W-:Y:S01]  /*1db10*/  FFMA.FTZ R248, R58, R0.reuse, -R9.reuse ;  /* 0x000000003af87223 */ /* 0x180fe20000010809 */
[-CC-:B------:R-:W-:Y:S01]  /*1db20*/  FFMA.FTZ R249, R59, R0.reuse, -R9.reuse ;  /* 0x000000003bf97223 */ /* 0x180fe20000010809 */
[----:B--2---:R-:W-:Y:S01]  /*1db30*/  FADD.FTZ R5, -R2, R104 ;  /* 0x0000006802057221 */ /* 0x004fe20000010100 */
[----:B------:R-:W-:Y:S01]  /*1db40*/  FSEL R2, R102, RZ, P2 ;  /* 0x000000ff66027208 */ /* 0x000fe20001000000 */
[-CC-:B------:R-:W-:Y:S01]  /*1db50*/  FFMA.FTZ R252, R62, R0.reuse, -R9.reuse ;  /* 0x000000003efc7223 */ /* 0x180fe20000010809 */
[-C--:B------:R-:W-:Y:S01]  /*1db60*/  FFMA.FTZ R107, R63, R0.reuse, -R9 ;  /* 0x000000003f6b7223 */ /* 0x080fe20000010809 */
[-C--:B------:R-:W-:Y:S01]  /*1db70*/  FFMA.FTZ R205, R22, R0.reuse, -R7 ;  /* 0x0000000016cd7223 */ /* 0x080fe20000010807 */
[----:B------:R-:W2:Y:S01]  /*1db80*/  LDL.LU R104, [R1+0x174] ;  /* 0x0001740001687983 */ /* 0x000ea20000300800 */
[----:B------:R-:W-:Y:S01]  /*1db90*/  FADD.FTZ R6, -R2, R105 ;  /* 0x0000006902067221 */ /* 0x000fe20000010100 */
[----:B------:R-:W-:Y:S01]  /*1dba0*/  FSEL R2, R101, RZ, P1 ;  /* 0x000000ff65027208 */ /* 0x000fe20000800000 */
[----:B------:R3:W-:Y:S01]  /*1dbb0*/  MUFU.EX2 R105, R11 ;  /* 0x0000000b00697308 */ /* 0x0007e20000000800 */
[--C-:B------:R-:W-:Y:S01]  /*1dbc0*/  FFMA.FTZ R222, R38, R0, -R7.reuse ;  /* 0x0000000026de7223 */ /* 0x100fe20000010807 */
[----:B------:R-:W-:Y:S01]  /*1dbd0*/  FMUL.FTZ R6, R0, R6 ;  /* 0x0000000600067220 */ /* 0x000fe20000410000 */
[-CC-:B------:R-:W-:Y:S01]  /*1dbe0*/  FFMA.FTZ R9, R16, R0.reuse, -R8.reuse ;  /* 0x0000000010097223 */ /* 0x180fe20000010808 */
[-C--:B------:R-:W-:Y:S01]  /*1dbf0*/  FFMA.FTZ R238, R48, R0.reuse, -R8 ;  /* 0x0000000030ee7223 */ /* 0x080fe20000010808 */
[----:B-1----:R-:W-:Y:S01]  /*1dc00*/  FADD.FTZ R4, -R2, R106 ;  /* 0x0000006a02047221 */ /* 0x002fe20000010100 */
[-CC-:B------:R-:W-:Y:S01]  /*1dc10*/  FFMA.FTZ R2, R186, R0.reuse, -R7.reuse ;  /* 0x00000000ba027223 */ /* 0x180fe20000010807 */
[-CC-:B------:R-:W-:Y:S01]  /*1dc20*/  FFMA.FTZ R239, R49, R0.reuse, -R8.reuse ;  /* 0x0000000031ef7223 */ /* 0x180fe20000010808 */
[-CC-:B------:R-:W-:Y:S01]  /*1dc30*/  FFMA.FTZ R246, R52, R0.reuse, -R8.reuse ;  /* 0x0000000034f67223 */ /* 0x180fe20000010808 */
[-CC-:B------:R-:W-:Y:S01]  /*1dc40*/  FFMA.FTZ R247, R53, R0.reuse, -R8.reuse ;  /* 0x0000000035f77223 */ /* 0x180fe20000010808 */
[----:B------:R1:W-:Y:S01]  /*1dc50*/  MUFU.EX2 R245, R2 ;  /* 0x0000000200f57308 */ /* 0x0003e20000000800 */
[-CC-:B------:R-:W-:Y:S01]  /*1dc60*/  FFMA.FTZ R64, R64, R0.reuse, -R8.reuse ;  /* 0x0000000040407223 */ /* 0x180fe20000010808 */
[-CC-:B------:R-:W-:Y:S01]  /*1dc70*/  FFMA.FTZ R65, R65, R0.reuse, -R8.reuse ;  /* 0x0000000041417223 */ /* 0x180fe20000010808 */
[-CC-:B------:R-:W-:Y:S01]  /*1dc80*/  FFMA.FTZ R18, R18, R0.reuse, -R7.reuse ;  /* 0x0000000012127223 */ /* 0x180fe20000010807 */
[-CC-:B------:R-:W-:Y:S01]  /*1dc90*/  FFMA.FTZ R208, R23, R0.reuse, -R7.reuse ;  /* 0x0000000017d07223 */ /* 0x180fe20000010807 */
[-CC-:B------:R-:W-:Y:S01]  /*1dca0*/  FFMA.FTZ R218, R34, R0.reuse, -R7.reuse ;  /* 0x0000000022da7223 */ /* 0x180fe20000010807 */
[-CC-:B------:R-:W-:Y:S01]  /*1dcb0*/  FFMA.FTZ R217, R35, R0.reuse, -R7.reuse ;  /* 0x0000000023d97223 */ /* 0x180fe20000010807 */
[-C--:B---3--:R-:W-:Y:S01]  /*1dcc0*/  FFMA.FTZ R11, R187, R0.reuse, -R8 ;  /* 0x00000000bb0b7223 */ /* 0x088fe20000010808 */
[-CC-:B------:R-:W-:Y:S01]  /*1dcd0*/  FFMA.FTZ R228, R39, R0.reuse, -R7.reuse ;  /* 0x0000000027e47223 */ /* 0x180fe20000010807 */
[-CC-:B------:R-:W-:Y:S01]  /*1dce0*/  FFMA.FTZ R234, R50, R0.reuse, -R7.reuse ;  /* 0x0000000032ea7223 */ /* 0x180fe20000010807 */
[-CC-:B------:R-:W-:Y:S01]  /*1dcf0*/  FFMA.FTZ R236, R51, R0.reuse, -R7.reuse ;  /* 0x0000000033ec7223 */ /* 0x180fe20000010807 */
[----:B------:R3:W-:Y:S01]  /*1dd00*/  MUFU.EX2 R242, R11 ;  /* 0x0000000b00f27308 */ /* 0x0007e20000000800 */
[-CC-:B------:R-:W-:Y:S01]  /*1dd10*/  FFMA.FTZ R244, R54, R0.reuse, -R7.reuse ;  /* 0x0000000036f47223 */ /* 0x180fe20000010807 */
[-CC-:B------:R-:W-:Y:S01]  /*1dd20*/  FFMA.FTZ R243, R55, R0.reuse, -R7.reuse ;  /* 0x0000000037f37223 */ /* 0x180fe20000010807 */
[-CC-:B------:R-:W-:Y:S01]  /*1dd30*/  FFMA.FTZ R66, R66, R0.reuse, -R7.reuse ;  /* 0x0000000042427223 */ /* 0x180fe20000010807 */
[-C--:B------:R-:W-:Y:S01]  /*1dd40*/  FFMA.FTZ R67, R67, R0.reuse, -R7 ;  /* 0x0000000043437223 */ /* 0x080fe20000010807 */
[-CC-:B------:R-:W-:Y:S01]  /*1dd50*/  FFMA.FTZ R186, R24, R0.reuse, -R10.reuse ;  /* 0x0000000018ba7223 */ /* 0x180fe2000001080a */
[-CC-:B-1----:R-:W-:Y:S01]  /*1dd60*/  FFMA.FTZ R2, R177, R0.reuse, -R10.reuse ;  /* 0x00000000b1027223 */ /* 0x182fe2000001080a */
[-CC-:B------:R-:W-:Y:S01]  /*1dd70*/  FFMA.FTZ R187, R25, R0.reuse, -R10.reuse ;  /* 0x0000000019bb7223 */ /* 0x180fe2000001080a */
[-CC-:B------:R-:W-:Y:S01]  /*1dd80*/  FFMA.FTZ R19, R60, R0.reuse, -R10.reuse ;  /* 0x000000003c137223 */ /* 0x180fe2000001080a */
[----:B------:R-:W-:Y:S01]  /*1dd90*/  FFMA.FTZ R22, R61, R0, -R10 ;  /* 0x000000003d167223 */ /* 0x000fe2000001080a */
[----:B------:R1:W-:Y:S01]  /*1dda0*/  MUFU.EX2 R180, R2 ;  /* 0x0000000200b47308 */ /* 0x0003e20000000800 */
[C---:B------:R-:W-:Y:S01]  /*1ddb0*/  FMUL.FTZ R4, R0.reuse, R4 ;  /* 0x0000000400047220 */ /* 0x040fe20000410000 */
[----:B------:R-:W4:Y:S01]  /*1ddc0*/  LDL.LU R106, [R1+0x170] ;  /* 0x00017000016a7983 */ /* 0x000f220000300800 */
[----:B------:R-:W-:Y:S02]  /*1ddd0*/  IMAD.MOV.U32 R34, RZ, RZ, R65 ;  /* 0x000000ffff227224 */ /* 0x000fe400078e0041 */
[----:B------:R-:W-:Y:S02]  /*1dde0*/  IMAD.MOV.U32 R35, RZ, RZ, R107 ;  /* 0x000000ffff237224 */ /* 0x000fe400078e006b */
[----:B---3--:R-:W-:Y:S03]  /*1ddf0*/  FFMA.FTZ R11, R17, R0, -R8 ;  /* 0x00000000110b7223 */ /* 0x008fe60000010808 */
[----:B------:R-:W-:Y:S01]  /*1de00*/  MUFU.EX2 R179, R13 ;  /* 0x0000000d00b37308 */ /* 0x000fe20000000800 */
[----:B------:R-:W-:Y:S09]  /*1de10*/  IMAD.MOV.U32 R23, RZ, RZ, R64 ;  /* 0x000000ffff177224 */ /* 0x000ff200078e0040 */
[----:B------:R-:W-:Y:S01]  /*1de20*/  MUFU.EX2 R176, R11 ;  /* 0x0000000b00b07308 */ /* 0x000fe20000000800 */
[C---:B-1----:R-:W-:Y:S01]  /*1de30*/  FMUL.FTZ R2, R0.reuse, R3 ;  /* 0x0000000300027220 */ /* 0x042fe20000410000 */
[----:B------:R-:W-:Y:S02]  /*1de40*/  FMUL.FTZ R3, R0, R5 ;  /* 0x0000000500037220 */ /* 0x000fe40000410000 */
[----:B------:R-:W3:Y:S06]  /*1de50*/  LDL.LU R5, [R1+0x15c] ;  /* 0x00015c0001057983 */ /* 0x000eec0000300800 */
[----:B------:R1:W5:Y:S10]  /*1de60*/  MUFU.EX2 R0, R6 ;  /* 0x0000000600007308 */ /* 0x0003740000000800 */
[----:B------:R-:W5:Y:S10]  /*1de70*/  MUFU.EX2 R2, R2 ;  /* 0x0000000200027308 */ /* 0x000f740000000800 */
[----:B------:R-:W5:Y:S01]  /*1de80*/  MUFU.EX2 R3, R3 ;  /* 0x0000000300037308 */ /* 0x000f620000000800 */
[----:B-1----:R-:W3:Y:S01]  /*1de90*/  LDL.LU R6, [R1+0x16c] ;  /* 0x00016c0001067983 */ /* 0x002ee20000300800 */
[C---:B-----5:R-:W-:Y:S01]  /*1dea0*/  FMUL.FTZ R65, R0.reuse, R141 ;  /* 0x0000008d00417220 */ /* 0x060fe20000410000 */
[C---:B------:R-:W-:Y:S01]  /*1deb0*/  FMUL.FTZ R33, R0.reuse, R157 ;  /* 0x0000009d00217220 */ /* 0x040fe20000410000 */
[C---:B------:R-:W-:Y:S01]  /*1dec0*/  FMUL.FTZ R16, R0.reuse, R164 ;  /* 0x000000a400107220 */ /* 0x040fe20000410000 */
[----:B------:R-:W5:Y:S01]  /*1ded0*/  LDL R141, [R1+0x194] ;  /* 0x00019400018d7983 */ /* 0x000f620000100800 */
[C---:B------:R-:W-:Y:S01]  /*1dee0*/  FMUL.FTZ R17, R0.reuse, R165 ;  /* 0x000000a500117220 */ /* 0x040fe20000410000 */
[----:B------:R-:W-:Y:S03]  /*1def0*/  FMUL.FTZ R20, R0, R160 ;  /* 0x000000a000147220 */ /* 0x000fe60000410000 */
[----:B------:R-:W-:Y:S01]  /*1df00*/  MUFU.EX2 R177, R12 ;  /* 0x0000000c00b17308 */ /* 0x000fe20000000800 */
        /* <DEDUP_REMOVED lines=26> */
[----:B------:R-:W5:Y:S01]  /*1e0b0*/  LDL R124, [R1+0x168] ;  /* 0x00016800017c7983 */ /* 0x000f620000100800 */
[----:B------:R-:W1:Y:S01]  /*1e0c0*/  MUFU.EX2 R178, R9 ;  /* 0x0000000900b27308 */ /* 0x000e620000000800 */
[----:B------:R-:W-:Y:S02]  /*1e0d0*/  IMAD.MOV.U32 R135, RZ, RZ, R34 ;  /* 0x000000ffff877224 */ /* 0x000fe400078e0022 */
[C---:B------:R-:W-:Y:S01]  /*1e0e0*/  FMUL.FTZ R57, R3.reuse, R113 ;  /* 0x0000007103397220 */ /* 0x040fe20000410000 */
[----:B------:R-:W5:Y:S01]  /*1e0f0*/  LDL R109, [R1+0x1d0] ;  /* 0x0001d000016d7983 */ /* 0x000f620000100800 */
[C---:B------:R-:W-:Y:S01]  /*1e100*/  FMUL.FTZ R60, R3.reuse, R108 ;  /* 0x0000006c033c7220 */ /* 0x040fe20000410000 */
[----:B------:R-:W-:Y:S02]  /*1e110*/  IMAD.MOV.U32 R157, RZ, RZ, R135 ;  /* 0x000000ffff9d7224 */ /* 0x000fe400078e0087 */
[C---:B------:R-:W-:Y:S01]  /*1e120*/  FMUL.FTZ R25, R3.reuse, R129 ;  /* 0x0000008103197220 */ /* 0x040fe20000410000 */
[----:B------:R-:W5:Y:S01]  /*1e130*/  LDL R135, [R1+0x144] ;  /* 0x0001440001877983 */ /* 0x000f620000100800 */
[C---:B------:R-:W-:Y:S01]  /*1e140*/  FMUL.FTZ R29, R3.reuse, R125 ;  /* 0x0000007d031d7220 */ /* 0x040fe20000410000 */
[----:B------:R-:W-:Y:S02]  /*1e150*/  IMAD.MOV.U32 R139, RZ, RZ, R66 ;  /* 0x000000ffff8b7224 */ /* 0x000fe400078e0042 */
[----:B------:R-:W-:Y:S01]  /*1e160*/  FMUL.FTZ R13, R3, R133 ;  /* 0x00000085030d7220 */ /* 0x000fe20000410000 */
[----:B------:R-:W-:Y:S01]  /*1e170*/  F2FP.BF16.F32.PACK_AB R133, R245, R251 ;  /* 0x000000fbf585723e */ /* 0x000fe200000010ff */
[----:B------:R-:W5:Y:S01]  /*1e180*/  LDL R164, [R1+0xfc] ;  /* 0x0000fc0001a47983 */ /* 0x000f620000100800 */
[C---:B------:R-:W-:Y:S01]  /*1e190*/  FMUL.FTZ R21, R0.reuse, R161 ;  /* 0x000000a100157220 */ /* 0x040fe20000410000 */
[C---:B------:R-:W-:Y:S01]  /*1e1a0*/  FMUL.FTZ R32, R0.reuse, R156 ;  /* 0x0000009c00207220 */ /* 0x040fe20000410000 */
[----:B------:R-:W-:Y:S01]  /*1e1b0*/  FMUL.FTZ R36, R0, R152 ;  /* 0x0000009800247220 */ /* 0x000fe20000410000 */
[----:B------:R2:W5:Y:S01]  /*1e1c0*/  LDL.S16 R129, [R1+0xb8] ;  /* 0x0000b80001817983 */ /* 0x0005620000100600 */
[----:B-1----:R-:W-:Y:S01]  /*1e1d0*/  F2FP.BF16.F32.PACK_AB R108, R176, R178 ;  /* 0x000000b2b06c723e */ /* 0x002fe200000010ff */
        /* <DEDUP_REMOVED lines=16> */
[----:B------:R1:W-:Y:S01]  /*1e2e0*/  MUFU.EX2 R112, R184 ;  /* 0x000000b800707308 */ /* 0x0003e20000000800 */
        /* <DEDUP_REMOVED lines=15> */
[----:B------:R2:W5:Y:S01]  /*1e3e0*/  LDL.S16 R125, [R1+0xb4] ;  /* 0x0000b400017d7983 */ /* 0x0005620000100600 */
[----:B------:R-:W-:Y:S01]  /*1e3f0*/  MUFU.EX2 R110, R18 ;  /* 0x00000012006e7308 */ /* 0x000fe20000000800 */
[----:B------:R-:W-:Y:S02]  /*1e400*/  IMAD.MOV.U32 R130, RZ, RZ, R67 ;  /* 0x000000ffff827224 */ /* 0x000fe400078e0043 */
[----:B-1----:R-:W5:Y:S01]  /*1e410*/  LDL R184, [R1+0x13c] ;  /* 0x00013c0001b87983 */ /* 0x002f620000100800 */
[----:B------:R-:W-:Y:S02]  /*1e420*/  IMAD.MOV.U32 R126, RZ, RZ, R22 ;  /* 0x000000ffff7e7224 */ /* 0x000fe400078e0016 */
[----:B------:R-:W-:Y:S02]  /*1e430*/  IMAD.MOV.U32 R134, RZ, RZ, R35 ;  /* 0x000000ffff867224 */ /* 0x000fe400078e0023 */
[----:B------:R-:W-:Y:S02]  /*1e440*/  IMAD.MOV.U32 R131, RZ, RZ, R23 ;  /* 0x000000ffff837224 */ /* 0x000fe400078e0017 */
[----:B------:R-:W-:Y:S01]  /*1e450*/  MUFU.EX2 R111, R183 ;  /* 0x000000b7006f7308 */ /* 0x000fe20000000800 */
[----:B------:R-:W-:Y:S02]  /*1e460*/  IMAD.MOV.U32 R138, RZ, RZ, R19 ;  /* 0x000000ffff8a7224 */ /* 0x000fe400078e0013 */
[----:B------:R-:W-:Y:S02]  /*1e470*/  IMAD.SHL.U32 R116, R231, 0x2, RZ ;  /* 0x00000002e7747824 */ /* 0x000fe400078e00ff */
[----:B------:R-:W-:Y:S02]  /*1e480*/  IMAD.MOV.U32 R122, RZ, RZ, R126 ;  /* 0x000000ffff7a7224 */ /* 0x000fe400078e007e */
[----:B------:R-:W-:Y:S02]  /*1e490*/  IMAD.MOV.U32 R137, RZ, RZ, R130 ;  /* 0x000000ffff897224 */ /* 0x000fe400078e0082 */
[----:B------:R-:W-:Y:S02]  /*1e4a0*/  IMAD.MOV.U32 R123, RZ, RZ, R131 ;  /* 0x000000ffff7b7224 */ /* 0x000fe400078e0083 */
[----:B------:R-:W-:Y:S02]  /*1e4b0*/  IMAD.MOV.U32 R156, RZ, RZ, R134 ;  /* 0x000000ffff9c7224 */ /* 0x000fe400078e0086 */
[----:B------:R-:W-:Y:S02]  /*1e4c0*/  IMAD.MOV.U32 R140, RZ, RZ, R123 ;  /* 0x000000ffff8c7224 */ /* 0x000fe400078e007b */
[----:B------:R-:W-:Y:S01]  /*1e4d0*/  IMAD.MOV.U32 R153, RZ, RZ, R137 ;  /* 0x000000ffff997224 */ /* 0x000fe200078e0089 */
[----:B------:R-:W-:Y:S01]  /*1e4e0*/  MUFU.EX2 R123, R218 ;  /* 0x000000da007b7308 */ /* 0x000fe20000000800 */
[----:B------:R-:W-:Y:S09]  /*1e4f0*/  IMAD.MOV.U32 R137, RZ, RZ, R122 ;  /* 0x000000ffff897224 */ /* 0x000ff200078e007a */
[----:B------:R-:W-:Y:S01]  /*1e500*/  MUFU.EX2 R122, R215 ;  /* 0x000000d7007a7308 */ /* 0x000fe20000000800 */
[----:B--2---:R-:W-:Y:S01]  /*1e510*/  FFMA.FTZ R104, R2, R104, R181 ;  /* 0x0000006802687223 */ /* 0x004fe200000100b5 */
[C---:B------:R-:W-:Y:S08]  /*1e520*/  F2FP.BF16.F32.PACK_AB R181, R105.reuse, R181 ;  /* 0x000000b569b5723e */ /* 0x040ff000000010ff */
[----:B------:R-:W1:Y:S01]  /*1e530*/  MUFU.EX2 R2, R4 ;  /* 0x0000000400027308 */ /* 0x000e620000000800 */
[----:B------:R-:W-:Y:S04]  /*1e540*/  FADD.FTZ R105, R105, R104 ;  /* 0x0000006869697221 */ /* 0x000fe80000010000 */
[----:B------:R-:W-:Y:S01]  /*1e550*/  FADD.FTZ R105, R179, R105 ;  /* 0x00000069b3697221 */ /* 0x000fe20000010000 */
[C---:B------:R-:W-:Y:S03]  /*1e560*/  F2FP.BF16.F32.PACK_AB R179, R177.reuse, R179 ;  /* 0x000000b3b1b3723e */ /* 0x040fe600000010ff */
[----:B------:R-:W-:Y:S01]  /*1e570*/  FADD.FTZ R113, R177, R105 ;  /* 0x00000069b1717221 */ /* 0x000fe20000010000 */
[C---:B-1----:R-:W-:Y:S01]  /*1e580*/  FMUL.FTZ R7, R2.reuse, R171 ;  /* 0x000000ab02077220 */ /* 0x042fe20000410000 */
[----:B------:R-:W-:Y:S01]  /*1e590*/  FMUL.FTZ R55, R2, R147 ;  /* 0x0000009302377220 */ /* 0x000fe20000410000 */
[----:B------:R-:W-:Y:S01]  /*1e5a0*/  FMUL.FTZ R4, R0, R168 ;  /* 0x000000a800047220 */ /* 0x000fe20000410000 */
[----:B------:R-:W2:Y:S01]  /*1e5b0*/  LDL R147, [R1+0x14c] ;  /* 0x00014c0001937983 */ /* 0x000ea20000100800 */
        /* <DEDUP_REMOVED lines=13> */
[----:B----4-:R-:W-:Y:S01]  /*1e690*/  FFMA.FTZ R114, R3, R106, R182 ;  /* 0x0000006a03727223 */ /* 0x010fe200000100b6 */
        /* <DEDUP_REMOVED lines=9> */
[----:B------:R-:W-:Y:S01]  /*1e730*/  FADD.FTZ R117, R180, R114 ;  /* 0x00000072b4757221 */ /* 0x000fe20000010000 */
[C---:B---3--:R-:W-:Y:S01]  /*1e740*/  FFMA.FTZ R106, R0.reuse, R5, R250 ;  /* 0x00000005006a7223 */ /* 0x048fe200000100fa */
[----:B------:R-:W-:Y:S01]  /*1e750*/  FMUL.FTZ R5, R0, R169 ;  /* 0x000000a900057220 */ /* 0x000fe20000410000 */
[----:B------:R-:W3:Y:S01]  /*1e760*/  LDL R250, [R1+0x11c] ;  /* 0x00011c0001fa7983 */ /* 0x000ee20000100800 */
[----:B------:R1:W4:Y:S01]  /*1e770*/  MUFU.EX2 R0, R185 ;  /* 0x000000b900007308 */ /* 0x0003220000000800 */
[----:B------:R-:W-:Y:S02]  /*1e780*/  FADD.FTZ R106, R242, R106 ;  /* 0x0000006af26a7221 */ /* 0x000fe40000010000 */
[----:B------:R-:W3:Y:S02]  /*1e790*/  LDL R242, [R1+0x4] ;  /* 0x0000040001f27983 */ /* 0x000ee40000100800 */
[----:B------:R-:W-:Y:S02]  /*1e7a0*/  FADD.FTZ R105, R178, R106 ;  /* 0x0000006ab2697221 */ /* 0x000fe40000010000 */
[----:B------:R-:W3:Y:S02]  /*1e7b0*/  LDL R178, [R1+0x140] ;  /* 0x0001400001b27983 */ /* 0x000ee40000100800 */
[----:B------:R-:W-:Y:S02]  /*1e7c0*/  FADD.FTZ R121, R176, R105 ;  /* 0x00000069b0797221 */ /* 0x000fe40000010000 */
[----:B-1----:R-:W3:Y:S01]  /*1e7d0*/  LDL R185, [R1+0x120] ;  /* 0x0001200001b97983 */ /* 0x002ee20000100800 */
[C---:B------:R-:W-:Y:S01]  /*1e7e0*/  FFMA.FTZ R107, R2.reuse, R6, R251 ;  /* 0x00000006026b7223 */ /* 0x040fe200000100fb */
[----:B------:R-:W-:Y:S02]  /*1e7f0*/  FMUL.FTZ R6, R2, R170 ;  /* 0x000000aa02067220 */ /* 0x000fe40000410000 */
[----:B------:R-:W2:Y:S01]  /*1e800*/  LDL.64 R170, [R1+0x160] ;  /* 0x0001600001aa7983 */ /* 0x000ea20000100a00 */
[----:B------:R-:W-:Y:S04]  /*1e810*/  FADD.FTZ R107, R245, R107 ;  /* 0x0000006bf56b7221 */ /* 0x000fe80000010000 */
[----:B------:R-:W-:Y:S01]  /*1e820*/  FADD.FTZ R106, R110, R107 ;  /* 0x0000006b6e6a7221 */ /* 0x000fe20000010000 */
[C---:B----4-:R-:W-:Y:S01]  /*1e830*/  F2FP.BF16.F32.PACK_AB R110, R0.reuse, R110 ;  /* 0x0000006e006e723e */ /* 0x050fe200000010ff */
[----:B------:R-:W4:Y:S02]  /*1e840*/  LDL R245, [R1+0x148] ;  /* 0x0001480001f57983 */ /* 0x000f240000100800 */
[----:B------:R-:W-:Y:S02]  /*1e850*/  FADD.FTZ R120, R0, R106 ;  /* 0x0000006a00787221 */ /* 0x000fe40000010000 */
[----:B------:R-:W4:Y:S01]  /*1e860*/  LDL R251, [R1+0x74] ;  /* 0x0000740001fb7983 */ /* 0x000f220000100800 */
[----:B------:R-:W-:Y:S01]  /*1e870*/  MUFU.EX2 R0, R214 ;  /* 0x000000d600007308 */ /* 0x000fe20000000800 */
[----:B-----5:R-:W-:Y:S04]  /*1e880*/  IMAD.WIDE.U32 R154, R124, -0x326172a9, RZ ;  /* 0xcd9e8d577c9a7825 */ /* 0x020fe800078e00ff */
[----:B------:R-:W-:Y:S01]  /*1e890*/  IMAD.WIDE.U32 R148, R109, -0x2daee0ad, RZ ;  /* 0xd2511f536d947825 */ /* 0x000fe200078e00ff */
[----:B------:R-:W-:Y:S04]  /*1e8a0*/  LOP3.LUT R2, R141, R155, RZ, 0x3c, !PT ;  /* 0x0000009b8d027212 */ /* 0x000fe800078e3cff */
[----:B------:R-:W1:Y:S01]  /*1e8b0*/  MUFU.EX2 R109, R209 ;  /* 0x000000d1006d7308 */ /* 0x000e620000000800 */
[----:B------:R-:W-:Y:S01]  /*1e8c0*/  IMAD.WIDE.U32 R150, R2, -0x2daee0ad, RZ ;  /* 0xd2511f5302967825 */ /* 0x000fe200078e00ff */
[----:B------:R-:W-:Y:S02]  /*1e8d0*/  F2FP.BF16.F32.PACK_AB R2, R180, R182 ;  /* 0x000000b6b402723e */ /* 0x000fe400000010ff */
[----:B-1----:R-:W-:Y:S02]  /*1e8e0*/  F2FP.BF16.F32.PACK_AB R146, R0, R109 ;  /* 0x0000006d0092723e */ /* 0x002fe400000010ff */
[C---:B--2---:R-:W-:Y:S01]  /*1e8f0*/  LOP3.LUT R104, R171.reuse, R116, RZ, 0x3c, !PT ;  /* 0x00000074ab687212 */ /* 0x044fe200078e3cff */
[----:B------:R-:W-:Y:S02]  /*1e900*/  VIADD R126, R171, 0xbb67ae85 ;  /* 0xbb67ae85ab7e7836 */ /* 0x000fe40000000000 */
[----:B------:R-:W-:Y:S01]  /*1e910*/  VIADD R116, R116, 0x1 ;  /* 0x0000000174747836 */ /* 0x000fe20000000000 */
[----:B------:R-:W-:Y:S02]  /*1e920*/  LOP3.LUT R104, R104, R149, RZ, 0x3c, !PT ;  /* 0x0000009568687212 */ /* 0x000fe400078e3cff */
[----:B------:R-:W-:Y:S03]  /*1e930*/  LOP3.LUT R142, R151, R126, R148, 0x96, !PT ;  /* 0x0000007e978e7212 */ /* 0x000fe600078e9694 */
[----:B------:R-:W-:Y:S04]  /*1e940*/  IMAD.WIDE.U32 R118, R104, -0x326172a9, RZ ;  /* 0xcd9e8d5768767825 */ /* 0x000fe800078e00ff */
[----:B------:R-:W-:Y:S01]  /*1e950*/  IMAD.WIDE.U32 R142, R142, -0x326172a9, RZ ;  /* 0xcd9e8d578e8e7825 */ /* 0x000fe200078e00ff */
[----:B------:R-:W-:Y:S04]  /*1e960*/  LOP3.LUT R104, R119, R135, R154, 0x96, !PT ;  /* 0x0000008777687212 */ /* 0x000fe800078e969a */
[----:B------:R-:W-:Y:S01]  /*1e970*/  LOP3.LUT R107, R143, R147, R118, 0x96, !PT ;  /* 0x000000938f6b7212 */ /* 0x000fe200078e9676 */
[----:B------:R-:W-:Y:S04]  /*1e980*/  IMAD.WIDE.U32 R104, R104, -0x2daee0ad, RZ ;  /* 0xd2511f5368687825 */ /* 0x000fe800078e00ff */
[----:B------:R-:W-:Y:S01]  /*1e990*/  IMAD.WIDE.U32 R106, R107, -0x2daee0ad, RZ ;  /* 0xd2511f536b6a7825 */ /* 0x000fe200078e00ff */
[----:B---3--:R-:W-:Y:S04]  /*1e9a0*/  LOP3.LUT R114, R105, R178, R150, 0x96, !PT ;  /* 0x000000b269727212 */ /* 0x008fe800078e9696 */
[----:B----4-:R-:W-:Y:S01]  /*1e9b0*/  LOP3.LUT R105, R107, R245, R104, 0x96, !PT ;  /* 0x000000f56b697212 */ /* 0x010fe200078e9668 */
[----:B------:R-:W-:Y:S01]  /*1e9c0*/  FADD.FTZ R104, R112, R117 ;  /* 0x0000007570687221 */ /* 0x000fe20000010000 */
[C---:B------:R-:W-:Y:S01]  /*1e9d0*/  F2FP.BF16.F32.PACK_AB R107, R111.reuse, R112 ;  /* 0x000000706f6b723e */ /* 0x040fe200000010ff */
[----:B------:R-:W-:Y:S04]  /*1e9e0*/  IMAD.WIDE.U32 R114, R114, -0x326172a9, RZ ;  /* 0xcd9e8d5772727825 */ /* 0x000fe800078e00ff */
[----:B------:R-:W-:Y:S01]  /*1e9f0*/  FADD.FTZ R117, R111, R104 ;  /* 0x000000686f757221 */ /* 0x000fe20000010000 */
[----:B------:R-:W-:Y:S01]  /*1ea00*/  FADD.FTZ R104, R109, R113 ;  /* 0x000000716d687221 */ /* 0x000fe20000010000 */
[----:B------:R-:W-:Y:S01]  /*1ea10*/  LOP3.LUT R112, R115, R251, R142, 0x96, !PT ;  /* 0x000000fb73707212 */ /* 0x000fe200078e968e */
[----:B------:R-:W-:Y:S02]  /*1ea20*/  MUFU.EX2 R111, R213 ;  /* 0x000000d5006f7308 */ /* 0x000fe40000000800 */
[----:B------:R-:W-:Y:S01]  /*1ea30*/  FADD.FTZ R127, R0, R104 ;  /* 0x00000068007f7221 */ /* 0x000fe20000010000 */
[----:B------:R-:W-:Y:S04]  /*1ea40*/  IMAD.WIDE.U32 R104, R105, -0x326172a9, RZ ;  /* 0xcd9e8d5769687825 */ /* 0x000fe800078e00ff */
[----:B------:R-:W-:Y:S01]  /*1ea50*/  IMAD.WIDE.U32 R112, R112, -0x2daee0ad, RZ ;  /* 0xd2511f5370707825 */ /* 0x000fe200078e00ff */
[----:B------:R-:W-:Y:S02]  /*1ea60*/  LOP3.LUT R114, R105, R185, R114, 0x96, !PT ;  /* 0x000000b969727212 */ /* 0x000fe400078e9672 */
[----:B------:R-:W1:Y:S02]  /*1ea70*/  MUFU.EX2 R115, R212 ;  /* 0x000000d400737308 */ /* 0x000e640000000800 */
[----:B------:R-:W-:Y:S01]  /*1ea80*/  LOP3.LUT R106, R113, R184, R106, 0x96, !PT ;  /* 0x000000b8716a7212 */ /* 0x000fe200078e966a */
[----:B------:R-:W-:Y:S07]  /*1ea90*/  IMAD.WIDE.U32 R182, R114, -0x2daee0ad, RZ ;  /* 0xd2511f5372b67825 */ /* 0x000fee00078e00ff */
[----:B------:R-:W2:Y:S01]  /*1eaa0*/  MUFU.EX2 R109, R205 ;  /* 0x000000cd006d7308 */ /* 0x000ea20000000800 */
[----:B------:R-:W-:Y:S01]  /*1eab0*/  LOP3.LUT R130, R183, R250, R112, 0x96, !PT ;  /* 0x000000fab7827212 */ /* 0x000fe200078e9670 */
[----:B------:R-:W-:Y:S04]  /*1eac0*/  IMAD.WIDE.U32 R160, R106, -0x326172a9, RZ ;  /* 0xcd9e8d576aa07825 */ /* 0x000fe800078e00ff */
[----:B------:R-:W-:Y:S01]  /*1ead0*/  IMAD.WIDE.U32 R130, R130, -0x326172a9, RZ ;  /* 0xcd9e8d5782827825 */ /* 0x000fe200078e00ff */
[----:B------:R-:W-:Y:S03]  /*1eae0*/  LOP3.LUT R134, R161, R164, R104, 0x96, !PT ;  /* 0x000000a4a1867212 */ /* 0x000fe600078e9668 */
[----:B------:R-:W3:Y:S01]  /*1eaf0*/  MUFU.EX2 R0, R208 ;  /* 0x000000d000007308 */ /* 0x000ee20000000800 */
[----:B-1----:R-:W-:Y:S01]  /*1eb00*/  F2FP.BF16.F32.PACK_AB R144, R111, R115 ;  /* 0x000000736f90723e */ /* 0x002fe200000010ff */
[----:B------:R-:W-:Y:S01]  /*1eb10*/  FADD.FTZ R105, R115, R121 ;  /* 0x0000007973697221 */ /* 0x000fe20000010000 */
[----:B------:R-:W-:Y:S03]  /*1eb20*/  LOP3.LUT R104, R131, R242, R160, 0x96, !PT ;  /* 0x000000f283687212 */ /* 0x000fe600078e96a0 */
[----:B------:R-:W-:Y:S04]  /*1eb30*/  FADD.FTZ R128, R111, R105 ;  /* 0x000000696f807221 */ /* 0x000fe80000010000 */
[----:B------:R-:W-:Y:S01]  /*1eb40*/  MUFU.EX2 R111, R223 ;  /* 0x000000df006f7308 */ /* 0x000fe20000000800 */
[----:B--2---:R-:W-:Y:S09]  /*1eb50*/  FADD.FTZ R105, R109, R120 ;  /* 0x000000786d697221 */ /* 0x004ff20000010000 */
[----:B------:R-:W-:Y:S01]  /*1eb60*/  MUFU.EX2 R121, R216 ;  /* 0x000000d800797308 */ /* 0x000fe20000000800 */
[C---:B---3--:R-:W-:Y:S01]  /*1eb70*/  F2FP.BF16.F32.PACK_AB R145, R0.reuse, R109 ;  /* 0x0000006d0091723e */ /* 0x048fe200000010ff */
[----:B------:R-:W-:Y:S01]  /*1eb80*/  FADD.FTZ R132, R0, R105 ;  /* 0x0000006900847221 */ /* 0x000fe20000010000 */
[----:B------:R-:W-:Y:S04]  /*1eb90*/  LOP3.LUT R0, R104, 0xff, RZ, 0xc0, !PT ;  /* 0x000000ff68007812 */ /* 0x000fe800078ec0ff */
[----:B------:R-:W-:Y:S03]  /*1eba0*/  ISETP.GE.U32.AND P0, PT, R192, R0, PT ;  /* 0x00000000c000720c */ /* 0x000fe60003f06070 */
[----:B------:R-:W1:Y:S01]  /*1ebb0*/  MUFU.EX2 R106, R186 ;  /* 0x000000ba006a7308 */ /* 0x000e620000000800 */
[C---:B------:R-:W-:Y:S04]  /*1ebc0*/  PRMT R0, R3.reuse, 0x7632, R0 ;  /* 0x0000763203007816 */ /* 0x040fe80000000000 */
[----:B------:R-:W-:Y:S05]  /*1ebd0*/  PRMT R114, R3, 0x5410, R0 ;  /* 0x0000541003727816 */ /* 0x000fea0000000000 */
[----:B------:R-:W2:Y:S01]  /*1ebe0*/  MUFU.EX2 R105, R187 ;  /* 0x000000bb00697308 */ /* 0x000ea20000000800 */
[----:B------:R-:W-:Y:S09]  /*1ebf0*/  @!P0 HFMA2.BF16_V2 R129, -RZ.H0_H0, RZ.H0_H0, -R3.H0_H0 ;  /* 0x200000ffff818231 */ /* 0x000ff20000340903 */
[----:B------:R-:W-:Y:S01]  /*1ec00*/  MUFU.EX2 R120, R229 ;  /* 0x000000e500787308 */ /* 0x000fe20000000800 */
[----:B------:R-:W-:Y:S01]  /*1ec10*/  PRMT R112, R129, 0x7610, R112 ;  /* 0x0000761081707816 */ /* 0x000fe20000000070 */
[----:B------:R3:W-:Y:S01]  /*1ec20*/  @!P0 STL.S16 [R1+0xb8], R129 ;  /* 0x0000b88101008387 */ /* 0x0007e20000100600 */
[----:B-1----:R-:W-:Y:S02]  /*1ec30*/  FADD.FTZ R109, R106, R117 ;  /* 0x000000756a6d7221 */ /* 0x002fe40000010000 */
[----:B------:R-:W-:Y:S05]  /*1ec40*/  @!P0 PRMT R3, R112, 0x5410, RZ ;  /* 0x0000541070038816 */ /* 0x000fea00000000ff */
[----:B------:R-:W1:Y:S01]  /*1ec50*/  MUFU.EX2 R117, R217 ;  /* 0x000000d900757308 */ /* 0x000e620000000800 */
[----:B--2---:R-:W-:Y:S01]  /*1ec60*/  F2FP.BF16.F32.PACK_AB R106, R105, R106 ;  /* 0x0000006a696a723e */ /* 0x004fe200000010ff */
[----:B------:R2:W-:Y:S08]  /*1ec70*/  ST.E.U16 desc[UR4][R194.64], R3 ;  /* 0x00000003c2007985 */ /* 0x0005f0000c101504 */
[----:B------:R-:W4:Y:S01]  /*1ec80*/  MUFU.EX2 R115, R230 ;  /* 0x000000e600737308 */ /* 0x000f220000000800 */
[----:B-1----:R-:W-:Y:S01]  /*1ec90*/  F2FP.BF16.F32.PACK_AB R159, R117, R123 ;  /* 0x0000007b759f723e */ /* 0x002fe200000010ff */
[----:B---3--:R-:W-:Y:S08]  /*1eca0*/  FADD.FTZ R129, R105, R109 ;  /* 0x0000006d69817221 */ /* 0x008ff00000010000 */
[----:B------:R-:W-:Y:S01]  /*1ecb0*/  MUFU.EX2 R105, R219 ;  /* 0x000000db00697308 */ /* 0x000fe20000000800 */
[----:B----4-:R-:W-:Y:S02]  /*1ecc0*/  F2FP.BF16.F32.PACK_AB R205, R115, R120 ;  /* 0x0000007873cd723e */ /* 0x010fe400000010ff */
[----:B--2---:R-:W-:Y:S07]  /*1ecd0*/  LOP3.LUT R3, R104, 0xffff, RZ, 0xc0, !PT ;  /* 0x0000ffff68037812 */ /* 0x004fee00078ec0ff */
[----:B------:R1:W2:Y:S01]  /*1ece0*/  MUFU.EX2 R109, R226 ;  /* 0x000000e2006d7308 */ /* 0x0002a20000000800 */
[----:B------:R-:W-:Y:S04]  /*1ecf0*/  SHF.R.U32.HI R3, RZ, 0x8, R3 ;  /* 0x00000008ff037819 */ /* 0x000fe80000011603 */
[----:B------:R-:W-:Y:S05]  /*1ed00*/  LOP3.LUT R112, R3, 0xffff, RZ, 0xc0, !PT ;  /* 0x0000ffff03707812 */ /* 0x000fea00078ec0ff */
[----:B------:R-:W3:Y:S01]  /*1ed10*/  MUFU.EX2 R3, R220 ;  /* 0x000000dc00037308 */ /* 0x000ee20000000800 */
[----:B------:R-:W-:Y:S02]  /*1ed20*/  ISETP.GE.U32.AND P0, PT, R192, R112, PT ;  /* 0x00000070c000720c */ /* 0x000fe40003f06070 */
[--C-:B------:R-:W-:Y:S02]  /*1ed30*/  SHF.R.U32.HI R112, RZ, 0x10, R104.reuse ;  /* 0x00000010ff707819 */ /* 0x100fe40000011668 */
[----:B------:R-:W-:Y:S02]  /*1ed40*/  SHF.R.U32.HI R104, RZ, 0x18, R104 ;  /* 0x00000018ff687819 */ /* 0x000fe40000011668 */
[----:B------:R-:W-:Y:S01]  /*1ed50*/  LOP3.LUT R112, R112, 0xff, RZ, 0xc0, !PT ;  /* 0x000000ff70707812 */ /* 0x000fe200078ec0ff */
[----:B-1----:R-:W-:Y:S01]  /*1ed60*/  IMAD.MOV.U32 R226, RZ, RZ, R170 ;  /* 0x000000ffffe27224 */ /* 0x002fe200078e00aa */
[C---:B------:R-:W-:Y:S01]  /*1ed70*/  ISETP.GE.U32.AND P1, PT, R192.reuse, R104, PT ;  /* 0x00000068c000720c */ /* 0x040fe20003f26070 */
[----:B------:R-:W-:Y:S01]  /*1ed80*/  FADD.FTZ R104, R111, R127 ;  /* 0x0000007f6f687221 */ /* 0x000fe20000010000 */
[----:B------:R-:W-:Y:S01]  /*1ed90*/  ISETP.GE.U32.AND P2, PT, R192, R112, PT ;  /* 0x00000070c000720c */ /* 0x000fe20003f46070 */
[----:B------:R-:W-:Y:S01]  /*1eda0*/  VIADD R112, R124, 0x4 ;  /* 0x000000047c707836 */ /* 0x000fe20000000000 */
[----:B--2---:R-:W-:Y:S01]  /*1edb0*/  F2FP.BF16.F32.PACK_AB R208, R109, R111 ;  /* 0x0000006f6dd0723e */ /* 0x004fe200000010ff */
[----:B------:R1:W-:Y:S01]  /*1edc0*/  MUFU.EX2 R124, R227 ;  /* 0x000000e3007c7308 */ /* 0x0003e20000000800 */
[----:B------:R-:W-:Y:S01]  /*1edd0*/  @!P0 HFMA2.BF16_V2 R125, -RZ.H0_H0, RZ.H0_H0, -R0.H0_H0 ;  /* 0x200000ffff7d8231 */ /* 0x000fe20000340900 */
[----:B---3--:R-:W-:Y:S01]  /*1ede0*/  F2FP.BF16.F32.PACK_AB R136, R3, R105 ;  /* 0x000000690388723e */ /* 0x008fe200000010ff */
[----:B------:R-:W-:Y:S01]  /*1edf0*/  FADD.FTZ R127, R109, R104 ;  /* 0x000000686d7f7221 */ /* 0x000fe20000010000 */
[----:B------:R-:W-:Y:S01]  /*1ee00*/  FADD.FTZ R104, R123, R132 ;  /* 0x000000847b687221 */ /* 0x000fe20000010000 */
[----:B------:R-:W-:Y:S01]  /*1ee10*/  IMAD.MOV.U32 R170, RZ, RZ, R140 ;  /* 0x000000ffffaa7224 */ /* 0x000fe200078e008c */
[----:B------:R-:W-:Y:S01]  /*1ee20*/  PRMT R113, R125, 0x7610, R113 ;  /* 0x000076107d717816 */ /* 0x000fe20000000071 */
[----:B------:R2:W-:Y:S03]  /*1ee30*/  @!P0 STL.S16 [R1+0xb4], R125 ;  /* 0x0000b47d01008387 */ /* 0x0005e60000100600 */
[----:B------:R-:W-:Y:S01]  /*1ee40*/  MUFU.EX2 R111, R222 ;  /* 0x000000de006f7308 */ /* 0x000fe20000000800 */
[----:B------:R-:W-:Y:S01]  /*1ee50*/  FADD.FTZ R123, R117, R104 ;  /* 0x00000068757b7221 */ /* 0x000fe20000010000 */
[----:B------:R-:W-:Y:S01]  /*1ee60*/  @!P0 PRMT R0, R113, 0x5410, RZ ;  /* 0x0000541071008816 */ /* 0x000fe200000000ff */
[----:B------:R4:W3:Y:S01]  /*1ee70*/  LDL.S16 R176, [R1+0xb0] ;  /* 0x0000b00001b07983 */ /* 0x0008e20000100600 */
[----:B------:R-:W-:Y:S04]  /*1ee80*/  IMAD.WIDE.U32 R112, R112, -0x326172a9, RZ ;  /* 0xcd9e8d5770707825 */ /* 0x000fe800078e00ff */
[----:B------:R-:W-:Y:S01]  /*1ee90*/  FADD.FTZ R104, R120, R127 ;  /* 0x0000007f78687221 */ /* 0x000fe20000010000 */
[----:B------:R-:W5:Y:S01]  /*1eea0*/  LDL R166, [R1+0x184] ;  /* 0x0001840001a67983 */ /* 0x000f620000100800 */
[----:B------:R-:W4:Y:S01]  /*1eeb0*/  MUFU.EX2 R109, R228 ;  /* 0x000000e4006d7308 */ /* 0x000f220000000800 */
[----:B------:R-:W-:Y:S01]  /*1eec0*/  LOP3.LUT R152, R141, R113, RZ, 0x3c, !PT ;  /* 0x000000718d987212 */ /* 0x000fe200078e3cff */
[----:B-1----:R-:W-:Y:S01]  /*1eed0*/  IMAD.MOV.U32 R227, RZ, RZ, R171 ;  /* 0x000000ffffe37224 */ /* 0x002fe200078e00ab */
[----:B------:R-:W-:Y:S01]  /*1eee0*/  LOP3.LUT R119, R119, R135, R112, 0x96, !PT ;  /* 0x0000008777777212 */ /* 0x000fe200078e9670 */
[----:B------:R1:W5:Y:S01]  /*1eef0*/  LDL.S16 R171, [R1+0xac] ;  /* 0x0000ac0001ab7983 */ /* 0x0003620000100600 */
[----:B------:R-:W-:Y:S01]  /*1ef00*/  FADD.FTZ R113, R122, R129 ;  /* 0x000000817a717221 */ /* 0x000fe20000010000 */
[----:B------:R-:W-:Y:S01]  /*1ef10*/  IMAD.MOV.U32 R141, RZ, RZ, R153 ;  /* 0x000000ffff8d7224 */ /* 0x000fe200078e0099 */
[----:B------:R-:W-:Y:S01]  /*1ef20*/  LOP3.LUT R116, R227, R116, RZ, 0x3c, !PT ;  /* 0x00000074e3747212 */ /* 0x000fe200078e3cff */
[----:B------:R-:W5:Y:S01]  /*1ef30*/  LDL R158, [R1+0x18c] ;  /* 0x00018c00019e7983 */ /* 0x000f620000100800 */
[----:B------:R-:W-:Y:S01]  /*1ef40*/  FADD.FTZ R127, R121, R113 ;  /* 0x00000071797f7221 */ /* 0x000fe20000010000 */
[----:B------:R-:W-:Y:S01]  /*1ef50*/  IMAD.WIDE.U32 R152, R152, -0x2daee0ad, RZ ;  /* 0xd2511f5398987825 */ /* 0x000fe200078e00ff */
[----:B------:R-:W-:Y:S01]  /*1ef60*/  LOP3.LUT R140, R116, R149, RZ, 0x3c, !PT ;  /* 0x00000095748c7212 */ /* 0x000fe200078e3cff */
[----:B------:R1:W-:Y:S03]  /*1ef70*/  ST.E.U16 desc[UR4][R194.64+0x2], R0 ;  /* 0x00000200c2007985 */ /* 0x0003e6000c101504 */
[----:B------:R-:W-:Y:S01]  /*1ef80*/  LOP3.LUT R148, R153, R126, R148, 0x96, !PT ;  /* 0x0000007e99947212 */ /* 0x000fe200078e9694 */
[----:B--2---:R-:W2:Y:S01]  /*1ef90*/  MUFU.EX2 R125, R224 ;  /* 0x000000e0007d7308 */ /* 0x004ea20000000800 */
[----:B----4-:R-:W-:Y:S03]  /*1efa0*/  F2FP.BF16.F32.PACK_AB R183, R109, R111 ;  /* 0x0000006f6db7723e */ /* 0x010fe600000010ff */
[----:B------:R-:W-:Y:S06]  /*1efb0*/  IMAD.WIDE.U32 R148, R148, -0x326172a9, RZ ;  /* 0xcd9e8d5794947825 */ /* 0x000fec00078e00ff */
[----:B------:R-:W-:Y:S01]  /*1efc0*/  MUFU.EX2 R126, R221 ;  /* 0x000000dd007e7308 */ /* 0x000fe20000000800 */
[----:B------:R-:W-:Y:S01]  /*1efd0*/  LOP3.LUT R120, R149, R147, R118, 0x96, !PT ;  /* 0x0000009395787212 */ /* 0x000fe200078e9676 */
[----:B------:R-:W-:Y:S01]  /*1efe0*/  IMAD.WIDE.U32 R118, R119, -0x2daee0ad, RZ ;  /* 0xd2511f5377767825 */ /* 0x000fe200078e00ff */
[C---:B--2---:R-:W-:Y:S03]  /*1eff0*/  F2FP.BF16.F32.PACK_AB R167, R124.reuse, R125 ;  /* 0x0000007d7ca7723e */ /* 0x044fe600000010ff */
[----:B-1----:R-:W-:Y:S01]  /*1f000*/  FADD.FTZ R0, R105, R128 ;  /* 0x0000008069007221 */ /* 0x002fe20000010000 */
[----:B------:R-:W-:Y:S01]  /*1f010*/  F2FP.BF16.F32.PACK_AB R105, R121, R122 ;  /* 0x0000007a7969723e */ /* 0x000fe200000010ff */
[----:B------:R-:W-:Y:S01]  /*1f020*/  FADD.FTZ R121, R115, R104 ;  /* 0x0000006873797221 */ /* 0x000fe20000010000 */
[----:B------:R-:W-:Y:S01]  /*1f030*/  LOP3.LUT R122, R119, R178, R152, 0x96, !PT ;  /* 0x000000b2777a7212 */ /* 0x000fe200078e9698 */
[--C-:B------:R-:W-:Y:S01]  /*1f040*/  FADD.FTZ R128, R3, R0.reuse ;  /* 0x0000000003807221 */ /* 0x100fe20000010000 */
[C---:B------:R-:W-:Y:S01]  /*1f050*/  PRMT R3, R133.reuse, 0x7610, R3 ;  /* 0x0000761085037816 */ /* 0x040fe20000000003 */
[----:B------:R-:W1:Y:S01]  /*1f060*/  MUFU.EX2 R104, R225 ;  /* 0x000000e100687308 */ /* 0x000e620000000800 */
[----:B------:R-:W-:Y:S01]  /*1f070*/  PRMT R0, R133, 0x7632, R0 ;  /* 0x0000763285007816 */ /* 0x000fe20000000000 */
[----:B------:R-:W-:Y:S03]  /*1f080*/  FADD.FTZ R115, R125, R128 ;  /* 0x000000807d737221 */ /* 0x000fe60000010000 */
[----:B------:R-:W-:Y:S01]  /*1f090*/  PRMT R113, R3, 0x5410, R0 ;  /* 0x0000541003717816 */ /* 0x000fe20000000000 */
[----:B------:R-:W-:Y:S01]  /*1f0a0*/  FADD.FTZ R129, R124, R115 ;  /* 0x000000737c817221 */ /* 0x000fe20000010000 */
[----:B------:R-:W-:Y:S05]  /*1f0b0*/  IMAD.WIDE.U32 R124, R120, -0x2daee0ad, RZ ;  /* 0xd2511f53787c7825 */ /* 0x000fea00078e00ff */
[----:B------:R-:W-:Y:S02]  /*1f0c0*/  LOP3.LUT R118, R125, R245, R118, 0x96, !PT ;  /* 0x000000f57d767212 */ /* 0x000fe400078e9676 */
[----:B-1----:R-:W-:Y:S03]  /*1f0d0*/  F2FP.BF16.F32.PACK_AB R169, R104, R126 ;  /* 0x0000007e68a9723e */ /* 0x002fe600000010ff */
[----:B------:R-:W-:Y:S04]  /*1f0e0*/  IMAD.WIDE.U32 R118, R118, -0x326172a9, RZ ;  /* 0xcd9e8d5776767825 */ /* 0x000fe800078e00ff */
[----:B---3--:R-:W-:Y:S01]  /*1f0f0*/  @!P2 HFMA2.BF16_V2 R176, -RZ.H0_H0, RZ.H0_H0, -R3.H0_H0 ;  /* 0x200000ffffb0a231 */ /* 0x008fe20000340903 */
[----:B-----5:R-:W-:Y:S04]  /*1f100*/  IADD3 R116, P0, R194, R166, RZ ;  /* 0x000000a6c2747210 */ /* 0x020fe80007f1e0ff */
[----:B------:R-:W-:Y:S01]  /*1f110*/  @!P2 STL.S16 [R1+0xb0], R176 ;  /* 0x0000b0b00100a387 */ /* 0x000fe20000100600 */
[----:B------:R-:W-:Y:S01]  /*1f120*/  PRMT R133, R176, 0x7610, R133 ;  /* 0x00007610b0857816 */ /* 0x000fe20000000085 */
[----:B------:R-:W-:Y:S02]  /*1f130*/  IMAD.MOV.U32 R166, RZ, RZ, R170 ;  /* 0x000000ffffa67224 */ /* 0x000fe400078e00aa */
[----:B------:R-:W-:Y:S01]  /*1f140*/  @!P1 HFMA2.BF16_V2 R171, -RZ.H0_H0, RZ.H0_H0, -R0.H0_H0 ;  /* 0x200000ffffab9231 */ /* 0x000fe20000340900 */
[----:B------:R-:W-:Y:S01]  /*1f150*/  @!P2 PRMT R3, R133, 0x5410, RZ ;  /* 0x000054108503a816 */ /* 0x000fe200000000ff */
[----:B------:R-:W-:Y:S02]  /*1f160*/  IMAD.MOV.U32 R214, RZ, RZ, R166 ;  /* 0x000000ffffd67224 */ /* 0x000fe400078e00a6 */
[----:B------:R-:W-:Y:S01]  /*1f170*/  IMAD.X R117, R195, 0x1, R158, P0 ;  /* 0x00000001c3757824 */ /* 0x000fe200000e069e */
[----:B------:R-:W-:Y:S01]  /*1f180*/  PRMT R132, R171, 0x7610, R132 ;  /* 0x00007610ab847816 */ /* 0x000fe20000000084 */
[----:B------:R-:W-:Y:S01]  /*1f190*/  @!P1 STL.S16 [R1+0xac], R171 ;  /* 0x0000acab01009387 */ /* 0x000fe20000100600 */
[----:B------:R-:W-:Y:S02]  /*1f1a0*/  IMAD.MOV.U32 R158, RZ, RZ, R157 ;  /* 0x000000ffff9e7224 */ /* 0x000fe400078e009d */
[----:B------:R-:W-:Y:S01]  /*1f1b0*/  @!P1 PRMT R0, R132, 0x5410, RZ ;  /* 0x0000541084009816 */ /* 0x000fe200000000ff */
[----:B------:R1:W2:Y:S01]  /*1f1c0*/  LDL.S16 R180, [R1+0x128] ;  /* 0x0001280001b47983 */ /* 0x0002a20000100600 */
[----:B------:R-:W-:Y:S02]  /*1f1d0*/  IMAD.MOV.U32 R157, RZ, RZ, R156 ;  /* 0x000000ffff9d7224 */ /* 0x000fe400078e009c */
[----:B------:R-:W-:Y:S01]  /*1f1e0*/  IMAD.MOV.U32 R156, RZ, RZ, R137 ;  /* 0x000000ffff9c7224 */ /* 0x000fe200078e0089 */
[----:B------:R-:W3:Y:S01]  /*1f1f0*/  LDL R132, [R1+0x1a0] ;  /* 0x0001a00001847983 */ /* 0x000ee20000100800 */
[----:B------:R-:W-:Y:S02]  /*1f200*/  IMAD.MOV.U32 R137, RZ, RZ, R138 ;  /* 0x000000ffff897224 */ /* 0x000fe400078e008a */
[----:B------:R-:W-:Y:S01]  /*1f210*/  IMAD.MOV.U32 R166, RZ, RZ, R141 ;  /* 0x000000ffffa67224 */ /* 0x000fe200078e008d */
[----:B------:R4:W-:Y:S01]  /*1f220*/  ST.E.U16 desc[UR4][R116.64+0x2], R0 ;  /* 0x0000020074007985 */ /* 0x0009e2000c101504 */
[----:B------:R-:W-:Y:S03]  /*1f230*/  IMAD.WIDE.U32 R140, R140, -0x326172a9, RZ ;  /* 0xcd9e8d578c8c7825 */ /* 0x000fe600078e00ff */
[----:B------:R5:W-:Y:S01]  /*1f240*/  ST.E.U16 desc[UR4][R116.64], R3 ;  /* 0x0000000374007985 */ /* 0x000be2000c101504 */
[----:B------:R-:W-:Y:S02]  /*1f250*/  IMAD.MOV.U32 R223, RZ, RZ, R157 ;  /* 0x000000ffffdf7224 */ /* 0x000fe400078e009d */
[----:B------:R-:W-:Y:S01]  /*1f260*/  IMAD.MOV.U32 R157, RZ, RZ, R137 ;  /* 0x000000ffff9d7224 */ /* 0x000fe200078e0089 */
[----:B------:R-:W-:Y:S01]  /*1f270*/  LOP3.LUT R137, R141, R135, R154, 0x96, !PT ;  /* 0x000000878d897212 */ /* 0x000fe200078e969a */
[----:B------:R-:W2:Y:S01]  /*1f280*/  LDL R133, [R1+0x190] ;  /* 0x0001900001857983 */ /* 0x000ea20000100800 */
[----:B----4-:R-:W-:Y:S01]  /*1f290*/  FADD.FTZ R0, R111, R123 ;  /* 0x0000007b6f007221 */ /* 0x010fe20000010000 */
[----:B------:R-:W-:Y:S01]  /*1f2a0*/  IMAD.WIDE.U32 R122, R122, -0x326172a9, RZ ;  /* 0xcd9e8d577a7a7825 */ /* 0x000fe200078e00ff */
[----:B-----5:R-:W4:Y:S03]  /*1f2b0*/  MUFU.EX2 R3, R232 ;  /* 0x000000e800037308 */ /* 0x020f260000000800 */
[----:B------:R-:W-:Y:S01]  /*1f2c0*/  FADD.FTZ R128, R109, R0 ;  /* 0x000000006d807221 */ /* 0x000fe20000010000 */
[----:B------:R-:W-:Y:S01]  /*1f2d0*/  LOP3.LUT R120, R123, R251, R148, 0x96, !PT ;  /* 0x000000fb7b787212 */ /* 0x000fe200078e9694 */
[----:B------:R-:W-:Y:S01]  /*1f2e0*/  FADD.FTZ R109, R126, R127 ;  /* 0x0000007f7e6d7221 */ /* 0x000fe20000010000 */
[----:B------:R-:W-:Y:S03]  /*1f2f0*/  LOP3.LUT R122, R119, R185, R122, 0x96, !PT ;  /* 0x000000b9777a7212 */ /* 0x000fe600078e967a */
[----:B------:R-:W-:Y:S01]  /*1f300*/  FADD.FTZ R115, R104, R109 ;  /* 0x0000006d68737221 */ /* 0x000fe20000010000 */
[----:B------:R-:W5:Y:S01]  /*1f310*/  MUFU.EX2 R0, R237 ;  /* 0x000000ed00007308 */ /* 0x000f620000000800 */
[----:B------:R-:W-:Y:S09]  /*1f320*/  IMAD.WIDE.U32 R176, R122, -0x2daee0ad, RZ ;  /* 0xd2511f537ab07825 */ /* 0x000ff200078e00ff */
[----:B------:R-:W-:Y:S01]  /*1f330*/  MUFU.EX2 R109, R234 ;  /* 0x000000ea006d7308 */ /* 0x000fe20000000800 */
[----:B----4-:R-:W-:Y:S01]  /*1f340*/  FADD.FTZ R104, R3, R121 ;  /* 0x0000007903687221 */ /* 0x010fe20000010000 */
[----:B------:R-:W-:Y:S05]  /*1f350*/  IMAD.WIDE.U32 R120, R120, -0x2daee0ad, RZ ;  /* 0xd2511f5378787825 */ /* 0x000fea00078e00ff */
[----:B------:R-:W-:Y:S02]  /*1f360*/  LOP3.LUT R124, R121, R184, R124, 0x96, !PT ;  /* 0x000000b8797c7212 */ /* 0x000fe400078e967c */
[C---:B-----5:R-:W-:Y:S01]  /*1f370*/  F2FP.BF16.F32.PACK_AB R209, R0.reuse, R3 ;  /* 0x0000000300d1723e */ /* 0x060fe200000010ff */
[----:B------:R-:W-:Y:S01]  /*1f380*/  FADD.FTZ R125, R0, R104 ;  /* 0x00000068007d7221 */ /* 0x000fe20000010000 */
[----:B------:R-:W-:Y:S01]  /*1f390*/  LOP3.LUT R122, R177, R250, R120, 0x96, !PT ;  /* 0x000000fab17a7212 */ /* 0x000fe200078e9678 */
[----:B------:R-:W4:Y:S01]  /*1f3a0*/  MUFU.EX2 R104, R238 ;  /* 0x000000ee00687308 */ /* 0x000f220000000800 */
[----:B------:R-:W-:Y:S04]  /*1f3b0*/  IMAD.WIDE.U32 R170, R124, -0x326172a9, RZ ;  /* 0xcd9e8d577caa7825 */ /* 0x000fe800078e00ff */
[----:B------:R-:W-:Y:S01]  /*1f3c0*/  IMAD.WIDE.U32 R122, R122, -0x326172a9, RZ ;  /* 0xcd9e8d577a7a7825 */ /* 0x000fe200078e00ff */
[----:B------:R-:W-:Y:S04]  /*1f3d0*/  LOP3.LUT R138, R171, R164, R118, 0x96, !PT ;  /* 0x000000a4ab8a7212 */ /* 0x000fe800078e9676 */
[----:B------:R-:W5:Y:S10]  /*1f3e0*/  MUFU.EX2 R3, R239 ;  /* 0x000000ef00037308 */ /* 0x000f740000000800 */
[----:B------:R-:W1:Y:S01]  /*1f3f0*/  MUFU.EX2 R0, R236 ;  /* 0x000000ec00007308 */ /* 0x000e620000000800 */
[----:B----4-:R-:W-:Y:S01]  /*1f400*/  FADD.FTZ R111, R104, R129 ;  /* 0x00000081686f7221 */ /* 0x010fe20000010000 */
[C---:B-----5:R-:W-:Y:S08]  /*1f410*/  F2FP.BF16.F32.PACK_AB R165, R3.reuse, R104 ;  /* 0x0000006803a5723e */ /* 0x060ff000000010ff */
[----:B------:R-:W4:Y:S01]  /*1f420*/  MUFU.EX2 R104, R233 ;  /* 0x000000e900687308 */ /* 0x000f220000000800 */
[----:B-1----:R-:W-:Y:S01]  /*1f430*/  F2FP.BF16.F32.PACK_AB R168, R0, R109 ;  /* 0x0000006d00a8723e */ /* 0x002fe200000010ff */
[----:B---3--:R-:W-:Y:S02]  /*1f440*/  IMAD R118, R132, 0x70, RZ ;  /* 0x0000007084767824 */ /* 0x008fe400078e02ff */
[----:B------:R-:W-:Y:S01]  /*1f450*/  FADD.FTZ R132, R3, R111 ;  /* 0x0000006f03847221 */ /* 0x000fe20000010000 */
[----:B------:R-:W-:Y:S01]  /*1f460*/  LOP3.LUT R3, R123, R242, R170, 0x96, !PT ;  /* 0x000000f27b037212 */ /* 0x000fe200078e96aa */
[----:B------:R-:W-:Y:S01]  /*1f470*/  FADD.FTZ R111, R109, R128 ;  /* 0x000000806d6f7221 */ /* 0x000fe20000010000 */
[----:B------:R-:W-:Y:S03]  /*1f480*/  IADD3 R118, P0, R118, R116, RZ ;  /* 0x0000007476767210 */ /* 0x000fe60007f1e0ff */
[----:B------:R-:W1:Y:S01]  /*1f490*/  MUFU.EX2 R109, R235 ;  /* 0x000000eb006d7308 */ /* 0x000e620000000800 */
[----:B------:R-:W-:Y:S01]  /*1f4a0*/  FADD.FTZ R128, R0, R111 ;  /* 0x0000006f00807221 */ /* 0x000fe20000010000 */
[----:B------:R-:W-:Y:S01]  /*1f4b0*/  LOP3.LUT R0, R3, 0xff, RZ, 0xc0, !PT ;  /* 0x000000ff03007812 */ /* 0x000fe200078ec0ff */
[----:B----4-:R-:W-:Y:S03]  /*1f4c0*/  FADD.FTZ R111, R104, R115 ;  /* 0x00000073686f7221 */ /* 0x010fe60000010000 */
[----:B------:R-:W-:Y:S01]  /*1f4d0*/  ISETP.GE.U32.AND P1, PT, R192, R0, PT ;  /* 0x00000000c000720c */ /* 0x000fe20003f26070 */
[----:B--2---:R-:W-:Y:S01]  /*1f4e0*/  IMAD.X R119, R133, 0x1, R117, P0 ;  /* 0x0000000185777824 */ /* 0x004fe200000e0675 */
[C---:B------:R-:W-:Y:S04]  /*1f4f0*/  PRMT R0, R2.reuse, 0x7632, R0 ;  /* 0x0000763202007816 */ /* 0x040fe80000000000 */
[----:B------:R-:W-:Y:S02]  /*1f500*/  PRMT R126, R2, 0x5410, R0 ;  /* 0x00005410027e7816 */ /* 0x000fe40000000000 */
[C---:B-1----:R-:W-:Y:S01]  /*1f510*/  F2FP.BF16.F32.PACK_AB R104, R109.reuse, R104 ;  /* 0x000000686d68723e */ /* 0x042fe200000010ff */
[----:B------:R-:W-:Y:S01]  /*1f520*/  FADD.FTZ R133, R109, R111 ;  /* 0x0000006f6d857221 */ /* 0x000fe20000010000 */
[----:B------:R-:W-:Y:S03]  /*1f530*/  SHF.R.U32.HI R109, RZ, 0x10, R130 ;  /* 0x00000010ff6d7819 */ /* 0x000fe60000011682 */
[----:B------:R-:W-:Y:S01]  /*1f540*/  @!P1 HFMA2.BF16_V2 R180, -RZ.H0_H0, RZ.H0_H0, -R2.H0_H0 ;  /* 0x200000ffffb49231 */ /* 0x000fe20000340902 */
[----:B------:R-:W-:Y:S01]  /*1f550*/  MUFU.EX2 R111, R248 ;  /* 0x000000f8006f7308 */ /* 0x000fe20000000800 */
[----:B------:R-:W-:Y:S03]  /*1f560*/  LOP3.LUT R115, R109, 0xff, RZ, 0xc0, !PT ;  /* 0x000000ff6d737812 */ /* 0x000fe600078ec0ff */
[----:B------:R-:W-:Y:S01]  /*1f570*/  PRMT R124, R180, 0x7610, R124 ;  /* 0x00007610b47c7816 */ /* 0x000fe2000000007c */
[----:B------:R1:W-:Y:S01]  /*1f580*/  @!P1 STL.S16 [R1+0x128], R180 ;  /* 0x000128b401009387 */ /* 0x0003e20000100600 */
[----:B------:R-:W-:Y:S02]  /*1f590*/  ISETP.GE.U32.AND P4, PT, R192, R115, PT ;  /* 0x00000073c000720c */ /* 0x000fe40003f86070 */
[----:B------:R-:W-:Y:S01]  /*1f5a0*/  @!P1 PRMT R2, R124, 0x5410, RZ ;  /* 0x000054107c029816 */ /* 0x000fe200000000ff */
[----:B------:R2:W3:Y:S01]  /*1f5b0*/  LDL.S16 R121, [R1+0x10c] ;  /* 0x00010c0001797983 */ /* 0x0004e20000100600 */
[--C-:B------:R-:W-:Y:S03]  /*1f5c0*/  SHF.R.U32.HI R115, RZ, 0x18, R3.reuse ;  /* 0x00000018ff737819 */ /* 0x100fe60000011603 */
[----:B------:R2:W4:Y:S01]  /*1f5d0*/  LDL.S16 R129, [R1+0x108] ;  /* 0x0001080001817983 */ /* 0x0005220000100600 */
[----:B------:R-:W-:Y:S03]  /*1f5e0*/  ISETP.GE.U32.AND P1, PT, R192, R115, PT ;  /* 0x00000073c000720c */ /* 0x000fe60003f26070 */
[----:B------:R5:W-:Y:S04]  /*1f5f0*/  ST.E.U16 desc[UR4][R118.64], R2 ;  /* 0x0000000276007985 */ /* 0x000be8000c101504 */
[----:B------:R-:W2:Y:S04]  /*1f600*/  LDL R120, [R1+0x178] ;  /* 0x0001780001787983 */ /* 0x000ea80000100800 */
[----:B------:R-:W2:Y:S04]  /*1f610*/  LDL R153, [R1+0x17c] ;  /* 0x00017c0001997983 */ /* 0x000ea80000100800 */
[----:B------:R-:W2:Y:S01]  /*1f620*/  LDL R127, [R1+0x180] ;  /* 0x00018000017f7983 */ /* 0x000ea20000100800 */
[----:B-1----:R-:W-:Y:S01]  /*1f630*/  IMAD.MOV.U32 R180, RZ, RZ, R158 ;  /* 0x000000ffffb47224 */ /* 0x002fe200078e009e */
[----:B------:R-:W-:Y:S02]  /*1f640*/  LOP3.LUT R158, R141, R135, R112, 0x96, !PT ;  /* 0x000000878d9e7212 */ /* 0x000fe400078e9670 */
[----:B------:R-:W2:Y:S01]  /*1f650*/  LDL R124, [R1+0x188] ;  /* 0x00018800017c7983 */ /* 0x000ea20000100800 */
[----:B-----5:R-:W-:Y:S02]  /*1f660*/  LOP3.LUT R2, R3, 0xffff, RZ, 0xc0, !PT ;  /* 0x0000ffff03027812 */ /* 0x020fe400078ec0ff */
[----:B------:R-:W-:Y:S02]  /*1f670*/  LOP3.LUT R118, R130, 0xff, RZ, 0xc0, !PT ;  /* 0x000000ff82767812 */ /* 0x000fe400078ec0ff */
[----:B------:R-:W-:Y:S02]  /*1f680*/  SHF.R.U32.HI R2, RZ, 0x8, R2 ;  /* 0x00000008ff027819 */ /* 0x000fe40000011602 */
[----:B------:R-:W-:Y:S02]  /*1f690*/  ISETP.GE.U32.AND P6, PT, R192, R118, PT ;  /* 0x00000076c000720c */ /* 0x000fe40003fc6070 */
[----:B------:R-:W-:Y:S04]  /*1f6a0*/  LOP3.LUT R2, R2, 0xffff, RZ, 0xc0, !PT ;  /* 0x0000ffff02027812 */ /* 0x000fe800078ec0ff */
[----:B------:R-:W-:Y:S02]  /*1f6b0*/  ISETP.GE.U32.AND P0, PT, R192, R2, PT ;  /* 0x00000002c000720c */ /* 0x000fe40003f06070 */
[----:B------:R-:W-:Y:S04]  /*1f6c0*/  SHF.R.U32.HI R2, RZ, 0x10, R3 ;  /* 0x00000010ff027819 */ /* 0x000fe80000011603 */
[----:B------:R-:W-:Y:S02]  /*1f6d0*/  LOP3.LUT R109, R2, 0xff, RZ, 0xc0, !PT ;  /* 0x000000ff026d7812 */ /* 0x000fe400078ec0ff */
[----:B------:R-:W-:Y:S02]  /*1f6e0*/  LOP3.LUT R2, R130, 0xffff, RZ, 0xc0, !PT ;  /* 0x0000ffff82027812 */ /* 0x000fe400078ec0ff */
[----:B------:R-:W-:Y:S02]  /*1f6f0*/  ISETP.GE.U32.AND P2, PT, R192, R109, PT ;  /* 0x0000006dc000720c */ /* 0x000fe40003f46070 */
[----:B------:R-:W-:Y:S01]  /*1f700*/  SHF.R.U32.HI R2, RZ, 0x8, R2 ;  /* 0x00000008ff027819 */ /* 0x000fe20000011602 */
[----:B------:R-:W1:Y:S03]  /*1f710*/  MUFU.EX2 R109, R249 ;  /* 0x000000f9006d7308 */ /* 0x000e660000000800 */
[----:B------:R-:W-:Y:S02]  /*1f720*/  LOP3.LUT R3, R2, 0xffff, RZ, 0xc0, !PT ;  /* 0x0000ffff02037812 */ /* 0x000fe400078ec0ff */
[----:B------:R-:W-:Y:S02]  /*1f730*/  PRMT R2, R181, 0x7610, R2 ;  /* 0x00007610b5027816 */ /* 0x000fe40000000002 */
[----:B-1----:R-:W-:Y:S01]  /*1f740*/  F2FP.BF16.F32.PACK_AB R171, R109, R111 ;  /* 0x0000006f6dab723e */ /* 0x002fe200000010ff */
[----:B---3--:R-:W-:Y:S02]  /*1f750*/  @!P0 HFMA2.BF16_V2 R121, -RZ.H0_H0, RZ.H0_H0, -R0.H0_H0 ;  /* 0x200000ffff798231 */ /* 0x008fe40000340900 */
[----:B----4-:R-:W-:Y:S03]  /*1f760*/  @!P2 HFMA2.BF16_V2 R129, -RZ.H0_H0, RZ.H0_H0, -R2.H0_H0 ;  /* 0x200000ffff81a231 */ /* 0x010fe60000340902 */
[----:B------:R-:W-:Y:S01]  /*1f770*/  PRMT R118, R121, 0x7610, R118 ;  /* 0x0000761079767816 */ /* 0x000fe20000000076 */
[----:B------:R1:W-:Y:S03]  /*1f780*/  @!P0 STL.S16 [R1+0x10c], R121 ;  /* 0x00010c7901008387 */ /* 0x0003e60000100600 */
[----:B------:R-:W-:Y:S01]  /*1f790*/  @!P0 PRMT R0, R118, 0x5410, RZ ;  /* 0x0000541076008816 */ /* 0x000fe200000000ff */
[----:B------:R3:W-:Y:S01]  /*1f7a0*/  @!P2 STL.S16 [R1+0x108], R129 ;  /* 0x000108810100a387 */ /* 0x0007e20000100600 */
[----:B------:R-:W-:Y:S02]  /*1f7b0*/  PRMT R115, R129, 0x7610, R115 ;  /* 0x0000761081737816 */ /* 0x000fe40000000073 */
[C---:B--2---:R-:W-:Y:S01]  /*1f7c0*/  IADD3 R120, P5, R194.reuse, R120, RZ ;  /* 0x00000078c2787210 */ /* 0x044fe20007fbe0ff */
[----:B------:R2:W4:Y:S04]  /*1f7d0*/  LDL.S16 R212, [R1+0x124] ;  /* 0x0001240001d47983 */ /* 0x0005280000100600 */
[----:B------:R2:W5:Y:S01]  /*1f7e0*/  LDL.S16 R135, [R1+0x138] ;  /* 0x0001380001877983 */ /* 0x0005620000100600 */
[----:B------:R-:W-:Y:S02]  /*1f7f0*/  IADD3 R118, P0, R194, R127, RZ ;  /* 0x0000007fc2767210 */ /* 0x000fe40007f1e0ff */
[----:B------:R-:W2:Y:S03]  /*1f800*/  MUFU.EX2 R127, R246 ;  /* 0x000000f6007f7308 */ /* 0x000ea60000000800 */
[C---:B------:R-:W-:Y:S07]  /*1f810*/  IMAD.X R119, R195.reuse, 0x1, R124, P0 ;  /* 0x00000001c3777824 */ /* 0x040fee00000e067c */
[----:B------:R-:W-:Y:S01]  /*1f820*/  MUFU.EX2 R124, R240 ;  /* 0x000000f0007c7308 */ /* 0x000fe20000000800 */
[----:B-1----:R-:W-:Y:S01]  /*1f830*/  IMAD.X R121, R195, 0x1, R153, P5 ;  /* 0x00000001c3797824 */ /* 0x002fe200028e0699 */
[----:B------:R-:W-:Y:S01]  /*1f840*/  ISETP.GE.U32.AND P5, PT, R192, R3, PT ;  /* 0x00000003c000720c */ /* 0x000fe20003fa6070 */
[----:B------:R1:W5:Y:S01]  /*1f850*/  LDL.S16 R153, [R1+0x114] ;  /* 0x0001140001997983 */ /* 0x0003620000100600 */
[----:B------:R-:W-:Y:S03]  /*1f860*/  FADD.FTZ R3, R111, R125 ;  /* 0x0000007d6f037221 */ /* 0x000fe60000010000 */
[----:B------:R1:W-:Y:S01]  /*1f870*/  ST.E.U16 desc[UR4][R120.64], R0 ;  /* 0x0000000078007985 */ /* 0x0003e2000c101504 */
[----:B---3--:R-:W-:Y:S01]  /*1f880*/  FADD.FTZ R129, R109, R3 ;  /* 0x000000036d817221 */ /* 0x008fe20000010000 */
[----:B------:R-:W-:Y:S01]  /*1f890*/  SHF.R.U32.HI R109, RZ, 0x10, R122 ;  /* 0x00000010ff6d7819 */ /* 0x000fe2000001167a */
[----:B------:R-:W3:Y:S01]  /*1f8a0*/  MUFU.EX2 R3, R247 ;  /* 0x000000f700037308 */ /* 0x000ee20000000800 */
[----:B--2---:R-:W-:Y:S02]  /*1f8b0*/  FADD.FTZ R112, R127, R132 ;  /* 0x000000847f707221 */ /* 0x004fe40000010000 */
[----:B------:R-:W-:Y:S07]  /*1f8c0*/  LOP3.LUT R109, R109, 0xff, RZ, 0xc0, !PT ;  /* 0x000000ff6d6d7812 */ /* 0x000fee00078ec0ff */
[----:B------:R-:W-:Y:S01]  /*1f8d0*/  MUFU.EX2 R111, R243 ;  /* 0x000000f3006f7308 */ /* 0x000fe20000000800 */
[C---:B---3--:R-:W-:Y:S01]  /*1f8e0*/  F2FP.BF16.F32.PACK_AB R162, R3.reuse, R127 ;  /* 0x0000007f03a2723e */ /* 0x048fe200000010ff */
[----:B------:R-:W-:Y:S08]  /*1f8f0*/  FADD.FTZ R155, R3, R112 ;  /* 0x00000070039b7221 */ /* 0x000ff00000010000 */
[----:B------:R-:W-:Y:S01]  /*1f900*/  MUFU.EX2 R127, R252 ;  /* 0x000000fc007f7308 */ /* 0x000fe20000000800 */
[----:B-1----:R-:W-:Y:S04]  /*1f910*/  PRMT R0, R181, 0x7632, R0 ;  /* 0x00007632b5007816 */ /* 0x002fe80000000000 */
[----:B------:R-:W-:Y:S02]  /*1f920*/  PRMT R125, R2, 0x5410, R0 ;  /* 0x00005410027d7816 */ /* 0x000fe40000000000 */
[----:B------:R-:W-:Y:S03]  /*1f930*/  @!P2 PRMT R2, R115, 0x5410, RZ ;  /* 0x000054107302a816 */ /* 0x000fe600000000ff */
[----:B------:R-:W1:Y:S02]  /*1f940*/  MUFU.EX2 R115, R244 ;  /* 0x000000f400737308 */ /* 0x000e640000000800 */
[----:B------:R2:W-:Y:S01]  /*1f950*/  ST.E.U16 desc[UR4][R118.64], R2 ;  /* 0x0000000276007985 */ /* 0x0005e2000c101504 */
[----:B-1----:R-:W-:Y:S01]  /*1f960*/  F2FP.BF16.F32.PACK_AB R161, R111, R115 ;  /* 0x000000736fa1723e */ /* 0x002fe200000010ff */
[----:B------:R-:W-:Y:S06]  /*1f970*/  FADD.FTZ R3, R115, R128 ;  /* 0x0000008073037221 */ /* 0x000fec0000010000 */
[----:B------:R-:W-:Y:S01]  /*1f980*/  MUFU.EX2 R115, R223 ;  /* 0x000000df00737308 */ /* 0x000fe20000000800 */
[----:B--2---:R-:W-:Y:S04]  /*1f990*/  SHF.R.U32.HI R2, RZ, 0x18, R130 ;  /* 0x00000018ff027819 */ /* 0x004fe80000011682 */
[----:B------:R-:W-:Y:S02]  /*1f9a0*/  ISETP.GE.U32.AND P2, PT, R192, R2, PT ;  /* 0x00000002c000720c */ /* 0x000fe40003f46070 */
[----:B------:R-:W-:Y:S04]  /*1f9b0*/  LOP3.LUT R2, R122, 0xff, RZ, 0xc0, !PT ;  /* 0x000000ff7a027812 */ /* 0x000fe800078ec0ff */
[----:B------:R-:W-:Y:S02]  /*1f9c0*/  ISETP.GE.U32.AND P0, PT, R192, R2, PT ;  /* 0x00000002c000720c */ /* 0x000fe40003f06070 */
[----:B------:R-:W1:Y:S01]  /*1f9d0*/  MUFU.EX2 R2, R241 ;  /* 0x000000f100027308 */ /* 0x000e620000000800 */
[----:B----4-:R-:W-:Y:S05]  /*1f9e0*/  @!P1 HFMA2.BF16_V2 R212, -RZ.H0_H0, RZ.H0_H0, -R0.H0_H0 ;  /* 0x200000ffffd49231 */ /* 0x010fea0000340900 */
[----:B------:R-:W-:Y:S01]  /*1f9f0*/  PRMT R154, R212, 0x7610, R154 ;  /* 0x00007610d49a7816 */ /* 0x000fe2000000009a */
[----:B------:R2:W-:Y:S03]  /*1fa00*/  @!P1 STL.S16 [R1+0x124], R212 ;  /* 0x000124d401009387 */ /* 0x0005e60000100600 */
[----:B------:R-:W-:Y:S01]  /*1fa10*/  @!P1 PRMT R0, R154, 0x5410, RZ ;  /* 0x000054109a009816 */ /* 0x000fe200000000ff */
[----:B------:R4:W3:Y:S01]  /*1fa20*/  LDL.S16 R225, [R1+0x134] ;  /* 0x0001340001e17983 */ /* 0x0008e20000100600 */
[----:B------:R-:W-:Y:S01]  /*1fa30*/  ISETP.GE.U32.AND P1, PT, R192, R109, PT ;  /* 0x0000006dc000720c */ /* 0x000fe20003f26070 */
[----:B------:R-:W-:Y:S01]  /*1fa40*/  FADD.FTZ R154, R111, R3 ;  /* 0x000000036f9a7221 */ /* 0x000fe20000010000 */
[----:B------:R-:W-:Y:S01]  /*1fa50*/  PRMT R109, R108, 0x7632, R109 ;  /* 0x000076326c6d7816 */ /* 0x000fe2000000006d */
[----:B------:R-:W-:Y:S01]  /*1fa60*/  ST.E.U16 desc[UR4][R118.64+0x2], R0 ;  /* 0x0000020076007985 */ /* 0x000fe2000c101504 */
[----:B------:R-:W-:Y:S02]  /*1fa70*/  LOP3.LUT R111, R122, 0xffff, RZ, 0xc0, !PT ;  /* 0x0000ffff7a6f7812 */ /* 0x000fe400078ec0ff */
[----:B------:R-:W-:Y:S01]  /*1fa80*/  PRMT R112, R108, 0x5410, R109 ;  /* 0x000054106c707816 */ /* 0x000fe2000000006d */
[----:B-----5:R-:W-:Y:S01]  /*1fa90*/  @!P5 HFMA2.BF16_V2 R135, -RZ.H0_H0, RZ.H0_H0, -R109.H0_H0 ;  /* 0x200000ffff87d231 */ /* 0x020fe2000034096d */
[----:B------:R-:W-:Y:S01]  /*1faa0*/  SHF.R.U32.HI R111, RZ, 0x8, R111 ;  /* 0x00000008ff6f7819 */ /* 0x000fe2000001166f */
[----:B------:R-:W-:Y:S01]  /*1fab0*/  @!P6 HFMA2.BF16_V2 R153, -RZ.H0_H0, RZ.H0_H0, -R108.H0_H0 ;  /* 0x200000ffff99e231 */ /* 0x000fe2000034096c */
[----:B------:R-:W-:Y:S02]  /*1fac0*/  SHF.R.U32.HI R3, RZ, 0x18, R122 ;  /* 0x00000018ff037819 */ /* 0x000fe4000001167a */
[----:B------:R-:W-:Y:S02]  /*1fad0*/  PRMT R186, R135, 0x7610, R186 ;  /* 0x0000761087ba7816 */ /* 0x000fe400000000ba */
[----:B------:R-:W-:Y:S02]  /*1fae0*/  PRMT R128, R153, 0x7610, R128 ;  /* 0x0000761099807816 */ /* 0x000fe40000000080 */
[----:B------:R-:W-:Y:S01]  /*1faf0*/  @!P5 PRMT R109, R186, 0x5410, RZ ;  /* 0x00005410ba6dd816 */ /* 0x000fe200000000ff */
[----:B------:R-:W-:Y:S01]  /*1fb00*/  IMAD.MOV.U32 R186, RZ, RZ, R214 ;  /* 0x000000ffffba7224 */ /* 0x000fe200078e00d6 */
[----:B------:R-:W-:Y:S01]  /*1fb10*/  @!P6 PRMT R108, R128, 0x5410, RZ ;  /* 0x00005410806ce816 */ /* 0x000fe200000000ff */
[----:B------:R-:W-:Y:S01]  /*1fb20*/  FADD.FTZ R128, R124, R133 ;  /* 0x000000857c807221 */ /* 0x000fe20000010000 */
[----:B------:R-:W-:Y:S01]  /*1fb30*/  LOP3.LUT R111, R111, 0xffff, RZ, 0xc0, !PT ;  /* 0x0000ffff6f6f7812 */ /* 0x000fe200078ec0ff */
[----:B--2---:R-:W2:Y:S01]  /*1fb40*/  LDL R212, [R1+0x8] ;  /* 0x0000080001d47983 */ /* 0x004ea20000100800 */
[----:B------:R-:W-:Y:S02]  /*1fb50*/  IMAD.MOV.U32 R214, RZ, RZ, R180 ;  /* 0x000000ffffd67224 */ /* 0x000fe400078e00b4 */
[----:B------:R-:W-:Y:S01]  /*1fb60*/  IMAD.MOV.U32 R180, RZ, RZ, R139 ;  /* 0x000000ffffb47224 */ /* 0x000fe200078e008b */
[----:B------:R5:W-:Y:S01]  /*1fb70*/  @!P6 STL.S16 [R1+0x114], R153 ;  /* 0x000114990100e387 */ /* 0x000be20000100600 */
[----:B------:R-:W-:Y:S02]  /*1fb80*/  ISETP.GE.U32.AND P6, PT, R192, R3, PT ;  /* 0x00000003c000720c */ /* 0x000fe40003fc6070 */
[----:B-1----:R-:W-:Y:S01]  /*1fb90*/  F2FP.BF16.F32.PACK_AB R3, R2, R124 ;  /* 0x0000007c0203723e */ /* 0x002fe200000010ff */
[----:B------:R4:W4:Y:S04]  /*1fba0*/  LDL.S16 R223, [R1+0x130] ;  /* 0x0001300001df7983 */ /* 0x0009280000100600 */
[----:B------:R1:W4:Y:S04]  /*1fbb0*/  LDL.S16 R222, [R1+0x12c] ;  /* 0x00012c0001de7983 */ /* 0x0003280000100600 */
[----:B------:R1:W-:Y:S01]  /*1fbc0*/  @!P5 STL.S16 [R1+0x138], R135 ;  /* 0x000138870100d387 */ /* 0x0003e20000100600 */
[----:B------:R-:W-:Y:S02]  /*1fbd0*/  ISETP.GE.U32.AND P5, PT, R192, R111, PT ;  /* 0x0000006fc000720c */ /* 0x000fe40003fa6070 */
[----:B------:R-:W-:Y:S01]  /*1fbe0*/  PRMT R111, R110, 0x7632, R111 ;  /* 0x000076326e6f7816 */ /* 0x000fe2000000006f */
[----:B------:R2:W4:Y:S04]  /*1fbf0*/  LDL.S16 R139, [R1+0x118] ;  /* 0x00011800018b7983 */ /* 0x0005280000100600 */
[----:B------:R-:W-:Y:S04]  /*1fc00*/  ST.E.U16 desc[UR4][R194.64+0x10], R108 ;  /* 0x0000106cc2007985 */ /* 0x000fe8000c101504 */
[----:B------:R2:W-:Y:S01]  /*1fc10*/  ST.E.U16 desc[UR4][R194.64+0x12], R109 ;  /* 0x0000126dc2007985 */ /* 0x0005e2000c101504 */
[----:B-----5:R-:W-:Y:S01]  /*1fc20*/  FADD.FTZ R153, R2, R128 ;  /* 0x0000008002997221 */ /* 0x020fe20000010000 */
[----:B------:R-:W-:Y:S01]  /*1fc30*/  F2FP.BF16.F32.PACK_AB R2, R115, R127 ;  /* 0x0000007f7302723e */ /* 0x000fe200000010ff */
[----:B------:R-:W-:Y:S04]  /*1fc40*/  FADD.FTZ R128, R127, R129 ;  /* 0x000000817f807221 */ /* 0x000fe80000010000 */
[----:B------:R-:W-:Y:S01]  /*1fc50*/  FADD.FTZ R128, R115, R128 ;  /* 0x0000008073807221 */ /* 0x000fe20000010000 */
[----:B------:R-:W-:Y:S01]  /*1fc60*/  PRMT R115, R110, 0x5410, R111 ;  /* 0x000054106e737816 */ /* 0x000fe2000000006f */
[----:B-1----:R-:W-:Y:S04]  /*1fc70*/  IMAD.WIDE.U32 R134, R134, -0x2daee0ad, RZ ;  /* 0xd2511f5386867825 */ /* 0x002fe800078e00ff */
[----:B---3--:R-:W-:Y:S05]  /*1fc80*/  @!P4 HFMA2.BF16_V2 R225, -RZ.H0_H0, RZ.H0_H0, -R110.H0_H0 ;  /* 0x200000ffffe1c231 */ /* 0x008fea000034096e */
[----:B------:R-:W-:Y:S01]  /*1fc90*/  PRMT R224, R225, 0x7610, R224 ;  /* 0x00007610e1e07816 */ /* 0x000fe200000000e0 */
[----:B------:R-:W-:Y:S03]  /*1fca0*/  @!P4 STL.S16 [R1+0x134], R225 ;  /* 0x000134e10100c387 */ /* 0x000fe60000100600 */
[----:B------:R-:W-:Y:S01]  /*1fcb0*/  @!P4 PRMT R110, R224, 0x5410, RZ ;  /* 0x00005410e06ec816 */ /* 0x000fe200000000ff */
[----:B------:R1:W-:Y:S04]  /*1fcc0*/  STL [R1+0x174], R128 ;  /* 0x0001748001007387 */ /* 0x0003e80000100800 */
[----:B------:R-:W-:Y:S01]  /*1fcd0*/  ST.E.U16 desc[UR4][R116.64+0x10], R110 ;  /* 0x0000106e74007985 */ /* 0x000fe2000c101504 */
[----:B--2---:R-:W-:Y:S04]  /*1fce0*/  LOP3.LUT R124, R135, R212, R182, 0x96, !PT ;  /* 0x000000d4877c7212 */ /* 0x004fe800078e96b6 */
[----:B------:R-:W-:Y:S02]  /*1fcf0*/  LOP3.LUT R0, R124, 0xff, RZ, 0xc0, !PT ;  /* 0x000000ff7c007812 */ /* 0x000fe400078ec0ff */
[----:B------:R-:W-:Y:S02]  /*1fd00*/  SHF.R.U32.HI R109, RZ, 0x18, R124 ;  /* 0x00000018ff6d7819 */ /* 0x000fe4000001167c */
[----:B------:R-:W-:Y:S01]  /*1fd10*/  ISETP.GE.U32.AND P4, PT, R192, R0, PT ;  /* 0x00000000c000720c */ /* 0x000fe20003f86070 */
[----:B----4-:R-:W-:Y:S01]  /*1fd20*/  @!P2 HFMA2.BF16_V2 R223, -RZ.H0_H0, RZ.H0_H0, -R111.H0_H0 ;  /* 0x200000ffffdfa231 */ /* 0x010fe2000034096f */
[----:B------:R-:W-:Y:S01]  /*1fd30*/  LOP3.LUT R0, R124, 0xffff, RZ, 0xc0, !PT ;  /* 0x0000ffff7c007812 */ /* 0x000fe200078ec0ff */
[----:B------:R-:W-:Y:S01]  /*1fd40*/  @!P0 HFMA2.BF16_V2 R222, -RZ.H0_H0, RZ.H0_H0, -R107.H0_H0 ;  /* 0x200000ffffde8231 */ /* 0x000fe2000034096b */
[----:B-1----:R1:W2:Y:S02]  /*1fd50*/  LDL.S16 R128, [R1+0x104] ;  /* 0x0001040001807983 */ /* 0x0022a40000100600 */
[----:B------:R-:W-:Y:S02]  /*1fd60*/  PRMT R221, R223, 0x7610, R221 ;  /* 0x00007610dfdd7816 */ /* 0x000fe400000000dd */
[----:B------:R-:W-:Y:S01]  /*1fd70*/  SHF.R.U32.HI R0, RZ, 0x8, R0 ;  /* 0x00000008ff007819 */ /* 0x000fe20000011600 */
[----:B------:R-:W-:Y:S01]  /*1fd80*/  @!P2 STL.S16 [R1+0x130], R223 ;  /* 0x000130df0100a387 */ /* 0x000fe20000100600 */
[----:B------:R-:W-:Y:S02]  /*1fd90*/  @!P2 PRMT R111, R221, 0x5410, RZ ;  /* 0x00005410dd6fa816 */ /* 0x000fe400000000ff */
[----:B------:R-:W-:Y:S01]  /*1fda0*/  LOP3.LUT R108, R0, 0xffff, RZ, 0xc0, !PT ;  /* 0x0000ffff006c7812 */ /* 0x000fe200078ec0ff */
[----:B------:R-:W-:Y:S01]  /*1fdb0*/  @!P0 STL.S16 [R1+0x12c], R222 ;  /* 0x00012cde01008387 */ /* 0x000fe20000100600 */
[C---:B------:R-:W-:Y:S02]  /*1fdc0*/  PRMT R0, R107.reuse, 0x7632, R0 ;  /* 0x000076326b007816 */ /* 0x040fe40000000000 */
[----:B------:R-:W-:Y:S01]  /*1fdd0*/  PRMT R219, R222, 0x7610, R219 ;  /* 0x00007610dedb7816 */ /* 0x000fe200000000db */
[----:B------:R1:W3:Y:S01]  /*1fde0*/  LDL.S16 R221, [R1+0x100] ;  /* 0x0001000001dd7983 */ /* 0x0002e20000100600 */
[C---:B------:R-:W-:Y:S01]  /*1fdf0*/  ISETP.GE.U32.AND P2, PT, R192.reuse, R108, PT ;  /* 0x0000006cc000720c */ /* 0x040fe20003f46070 */
[----:B------:R-:W-:Y:S01]  /*1fe00*/  @!P5 HFMA2.BF16_V2 R139, -RZ.H0_H0, RZ.H0_H0, -R0.H0_H0 ;  /* 0x200000ffff8bd231 */ /* 0x000fe20000340900 */
[----:B------:R-:W-:Y:S01]  /*1fe10*/  SHF.R.U32.HI R108, RZ, 0x10, R124 ;  /* 0x00000010ff6c7819 */ /* 0x000fe2000001167c */
[----:B------:R-:W-:Y:S01]  /*1fe20*/  ST.E.U16 desc[UR4][R116.64+0x12], R111 ;  /* 0x0000126f74007985 */ /* 0x000fe2000c101504 */
[----:B------:R-:W-:Y:S02]  /*1fe30*/  PRMT R124, R107, 0x5410, R0 ;  /* 0x000054106b7c7816 */ /* 0x000fe40000000000 */
[----:B------:R-:W-:Y:S02]  /*1fe40*/  @!P0 PRMT R107, R219, 0x5410, RZ ;  /* 0x00005410db6b8816 */ /* 0x000fe400000000ff */
[----:B------:R-:W-:Y:S01]  /*1fe50*/  PRMT R217, R139, 0x7610, R217 ;  /* 0x000076108bd97816 */ /* 0x000fe200000000d9 */
[----:B------:R1:W4:Y:S01]  /*1fe60*/  LDL.S16 R219, [R1+0x110] ;  /* 0x0001100001db7983 */ /* 0x0003220000100600 */
[----:B------:R-:W-:Y:S02]  /*1fe70*/  ISETP.GE.U32.AND P0, PT, R192, R109, PT ;  /* 0x0000006dc000720c */ /* 0x000fe40003f06070 */
[----:B------:R-:W-:Y:S01]  /*1fe80*/  @!P5 PRMT R0, R217, 0x5410, RZ ;  /* 0x00005410d900d816 */ /* 0x000fe200000000ff */
[----:B------:R5:W-:Y:S01]  /*1fe90*/  @!P5 STL.S16 [R1+0x118], R139 ;  /* 0x0001188b0100d387 */ /* 0x000be20000100600 */
[C---:B------:R-:W-:Y:S02]  /*1fea0*/  PRMT R109, R179.reuse, 0x7610, R109 ;  /* 0x00007610b36d7816 */ /* 0x040fe4000000006d */
[----:B------:R-:W-:Y:S01]  /*1feb0*/  LOP3.LUT R108, R108, 0xff, RZ, 0xc0, !PT ;  /* 0x000000ff6c6c7812 */ /* 0x000fe200078ec0ff */
[----:B------:R1:W4:Y:S03]  /*1fec0*/  LDL.S16 R217, [R1+0xf8] ;  /* 0x0000f80001d97983 */ /* 0x0003260000100600 */
[----:B------:R-:W-:Y:S01]  /*1fed0*/  ISETP.GE.U32.AND P5, PT, R192, R108, PT ;  /* 0x0000006cc000720c */ /* 0x000fe20003fa6070 */
[----:B------:R1:W-:Y:S01]  /*1fee0*/  ST.E.U16 desc[UR4][R120.64+0xe], R107 ;  /* 0x00000e6b78007985 */ /* 0x0003e2000c101504 */
[----:B------:R-:W-:Y:S03]  /*1fef0*/  PRMT R108, R179, 0x7632, R108 ;  /* 0x00007632b36c7816 */ /* 0x000fe6000000006c */
[----:B------:R1:W-:Y:S01]  /*1ff00*/  ST.E.U16 desc[UR4][R120.64+0x10], R0 ;  /* 0x0000100078007985 */ /* 0x0003e2000c101504 */
[----:B-----5:R-:W-:Y:S05]  /*1ff10*/  IMAD.WIDE.U32 R138, R138, -0x2daee0ad, RZ ;  /* 0xd2511f538a8a7825 */ /* 0x020fea00078e00ff */
[----:B------:R-:W-:Y:S04]  /*1ff20*/  LOP3.LUT R110, R139, R212, R176, 0x96, !PT ;  /* 0x000000d48b6e7212 */ /* 0x000fe800078e96b0 */
[C---:B------:R-:W-:Y:S02]  /*1ff30*/  LOP3.LUT R111, R110.reuse, 0xff, RZ, 0xc0, !PT ;  /* 0x000000ff6e6f7812 */ /* 0x040fe400078ec0ff */
[----:B-1----:R-:W-:Y:S04]  /*1ff40*/  LOP3.LUT R107, R110, 0xffff, RZ, 0xc0, !PT ;  /* 0x0000ffff6e6b7812 */ /* 0x002fe800078ec0ff */
[--C-:B------:R-:W-:Y:S02]  /*1ff50*/  SHF.R.U32.HI R0, RZ, 0x8, R107.reuse ;  /* 0x00000008ff007819 */ /* 0x100fe4000001166b */
[----:B------:R-:W-:Y:S01]  /*1ff60*/  PRMT R107, R144, 0x7610, R107 ;  /* 0x00007610906b7816 */ /* 0x000fe2000000006b */
[----:B--2---:R-:W-:Y:S05]  /*1ff70*/  @!P1 HFMA2.BF16_V2 R128, -RZ.H0_H0, RZ.H0_H0, -R109.H0_H0 ;  /* 0x200000ffff809231 */ /* 0x004fea000034096d */
[----:B------:R-:W-:Y:S01]  /*1ff80*/  PRMT R133, R128, 0x7610, R133 ;  /* 0x0000761080857816 */ /* 0x000fe20000000085 */
[----:B------:R1:W-:Y:S04]  /*1ff90*/  @!P1 STL.S16 [R1+0x104], R128 ;  /* 0x0001048001009387 */ /* 0x0003e80000100600 */
[----:B------:R2:W5:Y:S01]  /*1ffa0*/  LDL.S16 R179, [R1+0xf4] ;  /* 0x0000f40001b37983 */ /* 0x0005620000100600 */
[----:B---3--:R-:W-:Y:S05]  /*1ffb0*/  @!P6 HFMA2.BF16_V2 R221, -RZ.H0_H0, RZ.H0_H0, -R108.H0_H0 ;  /* 0x200000ffffdde231 */ /* 0x008fea000034096c */
[----:B------:R-:W-:Y:S01]  /*1ffc0*/  PRMT R132, R221, 0x7610, R132 ;  /* 0x00007610dd847816 */ /* 0x000fe20000000084 */
[----:B----4-:R-:W-:Y:S05]  /*1ffd0*/  @!P4 HFMA2.BF16_V2 R219, -RZ.H0_H0, RZ.H0_H0, -R107.H0_H0 ;  /* 0x200000ffffdbc231 */ /* 0x010fea000034096b */
[----:B------:R-:W-:Y:S02]  /*1ffe0*/  PRMT R218, R219, 0x7610, R218 ;  /* 0x00007610dbda7816 */ /* 0x000fe400000000da */
[----:B-1----:R-:W-:Y:S02]  /*1fff0*/  PRMT R128, R109, 0x5410, R108 ;  /* 0x000054106d807816 */ /* 0x002fe4000000006c */
[----:B------:R-:W-:Y:S02]  /*20000*/  @!P1 PRMT R109, R133, 0x5410, RZ ;  /* 0x00005410856d9816 */ /* 0x000fe400000000ff */
[----:B------:R-:W-:Y:S01]  /*20010*/  ISETP.GE.U32.AND P1, PT, R192, R111, PT ;  /* 0x0000006fc000720c */ /* 0x000fe20003f26070 */
[----:B------:R2:W3:Y:S01]  /*20020*/  LDL.S16 R133, [R1+0xf0] ;  /* 0x0000f00001857983 */ /* 0x0004e20000100600 */
[----:B------:R-:W-:Y:S02]  /*20030*/  @!P6 PRMT R108, R132, 0x5410, RZ ;  /* 0x00005410846ce816 */ /* 0x000fe400000000ff */
[----:B------:R-:W-:Y:S01]  /*20040*/  LOP3.LUT R111, R0, 0xffff, RZ, 0xc0, !PT ;  /* 0x0000ffff006f7812 */ /* 0x000fe200078ec0ff */
[----:B------:R-:W-:Y:S01]  /*20050*/  @!P6 STL.S16 [R1+0x100], R221 ;  /* 0x000100dd0100e387 */ /* 0x000fe20000100600 */
[----:B------:R-:W-:Y:S02]  /*20060*/  PRMT R0, R144, 0x7632, R0 ;  /* 0x0000763290007816 */ /* 0x000fe40000000000 */
[----:B------:R-:W-:Y:S01]  /*20070*/  ISETP.GE.U32.AND P6, PT, R192, R111, PT ;  /* 0x0000006fc000720c */ /* 0x000fe20003fc6070 */
[----:B------:R1:W-:Y:S01]  /*20080*/  ST.E.U16 desc[UR4][R118.64+0x12], R108 ;  /* 0x0000126c76007985 */ /* 0x0003e2000c101504 */
[----:B------:R-:W-:Y:S01]  /*20090*/  PRMT R132, R107, 0x5410, R0 ;  /* 0x000054106b847816 */ /* 0x000fe20000000000 */
[----:B------:R-:W-:Y:S01]  /*200a0*/  @!P2 HFMA2.BF16_V2 R217, -RZ.H0_H0, RZ.H0_H0, -R0.H0_H0 ;  /* 0x200000ffffd9a231 */ /* 0x000fe20000340900 */
[----:B------:R-:W-:Y:S01]  /*200b0*/  @!P4 PRMT R107, R218, 0x5410, RZ ;  /* 0x00005410da6bc816 */ /* 0x000fe200000000ff */
[----:B------:R-:W-:Y:S01]  /*200c0*/  @!P4 STL.S16 [R1+0x110], R219 ;  /* 0x000110db0100c387 */ /* 0x000fe20000100600 */
[--C-:B------:R-:W-:Y:S02]  /*200d0*/  SHF.R.U32.HI R111, RZ, 0x18, R110.reuse ;  /* 0x00000018ff6f7819 */ /* 0x100fe4000001166e */
[----:B------:R-:W-:Y:S01]  /*200e0*/  PRMT R141, R217, 0x7610, R141 ;  /* 0x00007610d98d7816 */ /* 0x000fe2000000008d */
[----:B------:R4:W-:Y:S01]  /*200f0*/  @!P2 STL.S16 [R1+0xf8], R217 ;  /* 0x0000f8d90100a387 */ /* 0x0009e20000100600 */
[----:B------:R-:W-:Y:S02]  /*20100*/  ISETP.GE.U32.AND P4, PT, R192, R111, PT ;  /* 0x0000006fc000720c */ /* 0x000fe40003f86070 */
[----:B------:R-:W-:Y:S01]  /*20110*/  @!P2 PRMT R0, R141, 0x5410, RZ ;  /* 0x000054108d00a816 */ /* 0x000fe200000000ff */
[----:B------:R2:W2:Y:S01]  /*20120*/  LDL.S16 R218, [R1+0xec] ;  /* 0x0000ec0001da7983 */ /* 0x0004a20000100600 */
[----:B------:R-:W-:Y:S03]  /*20130*/  LOP3.LUT R111, R134, 0xff, RZ, 0xc0, !PT ;  /* 0x000000ff866f7812 */ /* 0x000fe600078ec0ff */
[----:B------:R4:W-:Y:S01]  /*20140*/  ST.E.U16 desc[UR4][R118.64+0x10], R109 ;  /* 0x0000106d76007985 */ /* 0x0009e2000c101504 */
[----:B------:R-:W-:Y:S02]  /*20150*/  ISETP.GE.U32.AND P2, PT, R192, R111, PT ;  /* 0x0000006fc000720c */ /* 0x000fe40003f46070 */
[----:B------:R-:W-:Y:S01]  /*20160*/  SHF.R.U32.HI R111, RZ, 0x10, R110 ;  /* 0x00000010ff6f7819 */ /* 0x000fe2000001166e */
[----:B------:R2:W2:Y:S01]  /*20170*/  LDL.S16 R141, [R1+0xe8] ;  /* 0x0000e800018d7983 */ /* 0x0004a20000100600 */
[----:B------:R-:W-:Y:S02]  /*20180*/  LOP3.LUT R110, R134, 0xffff, RZ, 0xc0, !PT ;  /* 0x0000ffff866e7812 */ /* 0x000fe400078ec0ff */
[----:B------:R-:W-:Y:S01]  /*20190*/  LOP3.LUT R111, R111, 0xff, RZ, 0xc0, !PT ;  /* 0x000000ff6f6f7812 */ /* 0x000fe200078ec0ff */
[----:B------:R4:W-:Y:S01]  /*201a0*/  ST.E.U16 desc[UR4][R194.64+0x22], R0 ;  /* 0x00002200c2007985 */ /* 0x0009e2000c101504 */
[----:B------:R-:W-:Y:S02]  /*201b0*/  SHF.R.U32.HI R110, RZ, 0x8, R110 ;  /* 0x00000008ff6e7819 */ /* 0x000fe4000001166e */
[C---:B-1----:R-:W-:Y:S01]  /*201c0*/  PRMT R108, R145.reuse, 0x7610, R108 ;  /* 0x00007610916c7816 */ /* 0x042fe2000000006c */
[----:B------:R1:W-:Y:S01]  /*201d0*/  ST.E.U16 desc[UR4][R194.64+0x20], R107 ;  /* 0x0000206bc2007985 */ /* 0x0003e2000c101504 */
[----:B------:R-:W-:Y:S03]  /*201e0*/  LOP3.LUT R110, R110, 0xffff, RZ, 0xc0, !PT ;  /* 0x0000ffff6e6e7812 */ /* 0x000fe600078ec0ff */
[----:B----4-:R4:W4:Y:S01]  /*201f0*/  LDL.S16 R217, [R1+0xe4] ;  /* 0x0000e40001d97983 */ /* 0x0109220000100600 */
[----:B------:R-:W-:Y:S02]  /*20200*/  PRMT R109, R145, 0x7632, R109 ;  /* 0x00007632916d7816 */ /* 0x000fe4000000006d */
[----:B------:R-:W-:Y:S02]  /*20210*/  PRMT R0, R106, 0x7632, R0 ;  /* 0x000076326a007816 */ /* 0x000fe40000000000 */
[----:B-1----:R-:W-:Y:S04]  /*20220*/  SHF.R.U32.HI R107, RZ, 0x10, R134 ;  /* 0x00000010ff6b7819 */ /* 0x002fe80000011686 */
[----:B------:R-:W-:Y:S01]  /*20230*/  LOP3.LUT R107, R107, 0xff, RZ, 0xc0, !PT ;  /* 0x000000ff6b6b7812 */ /* 0x000fe200078ec0ff */
[----:B-----5:R-:W-:Y:S05]  /*20240*/  @!P5 HFMA2.BF16_V2 R179, -RZ.H0_H0, RZ.H0_H0, -R108.H0_H0 ;  /* 0x200000ffffb3d231 */ /* 0x020fea000034096c */
[----:B------:R-:W-:Y:S01]  /*20250*/  PRMT R144, R179, 0x7610, R144 ;  /* 0x00007610b3907816 */ /* 0x000fe20000000090 */
[----:B------:R1:W-:Y:S01]  /*20260*/  @!P5 STL.S16 [R1+0xf4], R179 ;  /* 0x0000f4b30100d387 */ /* 0x0003e20000100600 */
[----:B---3--:R-:W-:Y:S05]  /*20270*/  @!P0 HFMA2.BF16_V2 R133, -RZ.H0_H0, RZ.H0_H0, -R109.H0_H0 ;  /* 0x200000ffff858231 */ /* 0x008fea000034096d */
[----:B------:R-:W-:Y:S01]  /*20280*/  PRMT R129, R133, 0x7610, R129 ;  /* 0x0000761085817816 */ /* 0x000fe20000000081 */
[----:B------:R3:W-:Y:S04]  /*20290*/  @!P0 STL.S16 [R1+0xf0], R133 ;  /* 0x0000f08501008387 */ /* 0x0007e80000100600 */
[----:B-1----:R1:W5:Y:S01]  /*202a0*/  LDL.S16 R179, [R1+0xe0] ;  /* 0x0000e00001b37983 */ /* 0x0023620000100600 */
[----:B--2---:R-:W-:Y:S02]  /*202b0*/  @!P1 HFMA2.BF16_V2 R218, -RZ.H0_H0, RZ.H0_H0, -R106.H0_H0 ;  /* 0x200000ffffda9231 */ /* 0x004fe4000034096a */
[----:B------:R-:W-:Y:S01]  /*202c0*/  @!P6 HFMA2.BF16_V2 R141, -RZ.H0_H0, RZ.H0_H0, -R0.H0_H0 ;  /* 0x200000ffff8de231 */ /* 0x000fe20000340900 */
[----:B---3--:R-:W-:Y:S02]  /*202d0*/  PRMT R133, R108, 0x5410, R109 ;  /* 0x000054106c857816 */ /* 0x008fe4000000006d */
[----:B------:R-:W-:Y:S02]  /*202e0*/  @!P5 PRMT R108, R144, 0x5410, RZ ;  /* 0x00005410906cd816 */ /* 0x000fe400000000ff */
[----:B------:R-:W-:Y:S01]  /*202f0*/  @!P0 PRMT R109, R129, 0x5410, RZ ;  /* 0x00005410816d8816 */ /* 0x000fe200000000ff */
[----:B------:R1:W2:Y:S01]  /*20300*/  LDL.S16 R144, [R1+0xdc] ;  /* 0x0000dc0001907983 */ /* 0x0002a20000100600 */
[----:B------:R-:W-:Y:S02]  /*20310*/  ISETP.GE.U32.AND P0, PT, R192, R110, PT ;  /* 0x0000006ec000720c */ /* 0x000fe40003f06070 */
[----:B------:R-:W-:Y:S01]  /*20320*/  PRMT R110, R218, 0x7610, R110 ;  /* 0x00007610da6e7816 */ /* 0x000fe2000000006e */
[----:B------:R1:W3:Y:S01]  /*20330*/  LDL.S16 R129, [R1+0xd8] ;  /* 0x0000d80001817983 */ /* 0x0002e20000100600 */
[----:B------:R-:W-:Y:S02]  /*20340*/  PRMT R187, R141, 0x7610, R187 ;  /* 0x000076108dbb7816 */ /* 0x000fe400000000bb */
[----:B------:R-:W-:Y:S01]  /*20350*/  ISETP.GE.U32.AND P5, PT, R192, R111, PT ;  /* 0x0000006fc000720c */ /* 0x000fe20003fa6070 */
[----:B------:R-:W-:Y:S04]  /*20360*/  @!P1 STL.S16 [R1+0xec], R218 ;  /* 0x0000ecda01009387 */ /* 0x000fe80000100600 */
[----:B------:R4:W-:Y:S04]  /*20370*/  @!P6 STL.S16 [R1+0xe8], R141 ;  /* 0x0000e88d0100e387 */ /* 0x0009e80000100600 */
[----:B------:R1:W-:Y:S04]  /*20380*/  ST.E.U16 desc[UR4][R116.64+0x20], R108 ;  /* 0x0000206c74007985 */ /* 0x0003e8000c101504 */
[----:B------:R1:W-:Y:S01]  /*20390*/  ST.E.U16 desc[UR4][R116.64+0x22], R109 ;  /* 0x0000226d74007985 */ /* 0x0003e2000c101504 */
[----:B----4-:R-:W-:Y:S02]  /*203a0*/  PRMT R141, R106, 0x5410, R0 ;  /* 0x000054106a8d7816 */ /* 0x010fe40000000000 */
[----:B------:R-:W-:Y:S02]  /*203b0*/  @!P1 PRMT R106, R110, 0x5410, RZ ;  /* 0x000054106e6a9816 */ /* 0x000fe400000000ff */
[----:B------:R-:W-:Y:S02]  /*203c0*/  ISETP.GE.U32.AND P1, PT, R192, R107, PT ;  /* 0x0000006bc000720c */ /* 0x000fe40003f26070 */
[C---:B-1----:R-:W-:Y:S01]  /*203d0*/  PRMT R108, R146.reuse, 0x7610, R108 ;  /* 0x00007610926c7816 */ /* 0x042fe2000000006c */
[----:B------:R1:W-:Y:S01]  /*203e0*/  ST.E.U16 desc[UR4][R120.64+0x1e], R106 ;  /* 0x00001e6a78007985 */ /* 0x0003e2000c101504 */
[----:B------:R-:W-:Y:S02]  /*203f0*/  PRMT R107, R146, 0x7632, R107 ;  /* 0x00007632926b7816 */ /* 0x000fe4000000006b */
[----:B------:R-:W-:Y:S01]  /*20400*/  SHF.R.U32.HI R110, RZ, 0x18, R134 ;  /* 0x00000018ff6e7819 */ /* 0x000fe20000011686 */
[----:B------:R-:W-:Y:S01]  /*20410*/  @!P5 HFMA2.BF16_V2 R217, -RZ.H0_H0, RZ.H0_H0, -R108.H0_H0 ;  /* 0x200000ffffd9d231 */ /* 0x000fe2000034096c */
[----:B------:R-:W-:Y:S02]  /*20420*/  LOP3.LUT R109, R138, 0xffff, RZ, 0xc0, !PT ;  /* 0x0000ffff8a6d7812 */ /* 0x000fe400078ec0ff */
[----:B------:R-:W-:Y:S02]  /*20430*/  @!P6 PRMT R0, R187, 0x5410, RZ ;  /* 0x00005410bb00e816 */ /* 0x000fe400000000ff */
[----:B------:R-:W-:Y:S01]  /*20440*/  PRMT R181, R217, 0x7610, R181 ;  /* 0x00007610d9b57816 */ /* 0x000fe200000000b5 */
[----:B------:R-:W-:Y:S01]  /*20450*/  @!P5 STL.S16 [R1+0xe4], R217 ;  /* 0x0000e4d90100d387 */ /* 0x000fe20000100600 */
[----:B------:R-:W-:Y:S02]  /*20460*/  ISETP.GE.U32.AND P6, PT, R192, R110, PT ;  /* 0x0000006ec000720c */ /* 0x000fe40003fc6070 */
[----:B------:R-:W-:Y:S01]  /*20470*/  LOP3.LUT R110, R138, 0xff, RZ, 0xc0, !PT ;  /* 0x000000ff8a6e7812 */ /* 0x000fe200078ec0ff */
[----:B------:R4:W-:Y:S01]  /*20480*/  ST.E.U16 desc[UR4][R120.64+0x20], R0 ;  /* 0x0000200078007985 */ /* 0x0009e2000c101504 */
[----:B------:R-:W-:Y:S02]  /*20490*/  SHF.R.U32.HI R109, RZ, 0x8, R109 ;  /* 0x00000008ff6d7819 */ /* 0x000fe4000001166d */
[----:B------:R-:W-:Y:S02]  /*204a0*/  PRMT R146, R108, 0x5410, R107 ;  /* 0x000054106c927816 */ /* 0x000fe4000000006b */
[----:B------:R-:W-:Y:S02]  /*204b0*/  @!P5 PRMT R108, R181, 0x5410, RZ ;  /* 0x00005410b56cd816 */ /* 0x000fe400000000ff */
[----:B------:R-:W-:Y:S02]  /*204c0*/  ISETP.GE.U32.AND P5, PT, R192, R110, PT ;  /* 0x0000006ec000720c */ /* 0x000fe40003fa6070 */
[----:B------:R-:W-:Y:S01]  /*204d0*/  LOP3.LUT R110, R109, 0xffff, RZ, 0xc0, !PT ;  /* 0x0000ffff6d6e7812 */ /* 0x000fe200078ec0ff */
[----:B------:R-:W-:Y:S01]  /*204e0*/  ST.E.U16 desc[UR4][R118.64+0x20], R108 ;  /* 0x0000206c76007985 */ /* 0x000fe2000c101504 */
[C---:B------:R-:W-:Y:S02]  /*204f0*/  PRMT R109, R136.reuse, 0x7610, R109 ;  /* 0x00007610886d7816 */ /* 0x040fe4000000006d */
[----:B-1----:R-:W-:Y:S04]  /*20500*/  PRMT R106, R136, 0x7632, R106 ;  /* 0x00007632886a7816 */ /* 0x002fe8000000006a */
[----:B------:R-:W-:Y:S02]  /*20510*/  PRMT R136, R109, 0x5410, R106 ;  /* 0x000054106d887816 */ /* 0x000fe4000000006a */
[--C-:B----4-:R-:W-:Y:S01]  /*20520*/  SHF.R.U32.HI R0, RZ, 0x18, R138.reuse ;  /* 0x00000018ff007819 */ /* 0x110fe2000001168a */
[----:B-----5:R-:W-:Y:S05]  /*20530*/  @!P4 HFMA2.BF16_V2 R179, -RZ.H0_H0, RZ.H0_H0, -R107.H0_H0 ;  /* 0x200000ffffb3c231 */ /* 0x020fea000034096b */
[----:B------:R-:W-:Y:S01]  /*20540*/  PRMT R145, R179, 0x7610, R145 ;  /* 0x00007610b3917816 */ /* 0x000fe20000000091 */
[----:B------:R1:W-:Y:S03]  /*20550*/  @!P4 STL.S16 [R1+0xe0], R179 ;  /* 0x0000e0b30100c387 */ /* 0x0003e60000100600 */
[----:B------:R-:W-:Y:S02]  /*20560*/  @!P4 PRMT R107, R145, 0x5410, RZ ;  /* 0x00005410916bc816 */ /* 0x000fe400000000ff */
[----:B------:R-:W-:Y:S02]  /*20570*/  ISETP.GE.U32.AND P4, PT, R192, R110, PT ;  /* 0x0000006ec000720c */ /* 0x000fe40003f86070 */
[----:B------:R-:W-:Y:S01]  /*20580*/  SHF.R.U32.HI R110, RZ, 0x10, R138 ;  /* 0x00000010ff6e7819 */ /* 0x000fe2000001168a */
[----:B------:R-:W-:Y:S03]  /*20590*/  ST.E.U16 desc[UR4][R118.64+0x22], R107 ;  /* 0x0000226b76007985 */ /* 0x000fe6000c101504 */
[----:B------:R-:W-:Y:S01]  /*205a0*/  LOP3.LUT R110, R110, 0xff, RZ, 0xc0, !PT ;  /* 0x000000ff6e6e7812 */ /* 0x000fe200078ec0ff */
[----:B--2---:R-:W-:Y:S02]  /*205b0*/  @!P2 HFMA2.BF16_V2 R144, -RZ.H0_H0, RZ.H0_H0, -R109.H0_H0 ;  /* 0x200000ffff90a231 */ /* 0x004fe4000034096d */
[----:B---3--:R-:W-:Y:S03]  /*205c0*/  @!P0 HFMA2.BF16_V2 R129, -RZ.H0_H0, RZ.H0_H0, -R106.H0_H0 ;  /* 0x200000ffff818231 */ /* 0x008fe6000034096a */
[----:B------:R-:W-:Y:S01]  /*205d0*/  PRMT R127, R144, 0x7610, R127 ;  /* 0x00007610907f7816 */ /* 0x000fe2000000007f */
[----:B------:R2:W-:Y:S01]  /*205e0*/  @!P2 STL.S16 [R1+0xdc], R144 ;  /* 0x0000dc900100a387 */ /* 0x0005e20000100600 */
[----:B------:R-:W-:Y:S03]  /*205f0*/  PRMT R111, R129, 0x7610, R111 ;  /* 0x00007610816f7816 */ /* 0x000fe6000000006f */
[----:B------:R-:W-:Y:S01]  /*20600*/  @!P0 STL.S16 [R1+0xd8], R129 ;  /* 0x0000d88101008387 */ /* 0x000fe20000100600 */
[----:B------:R-:W-:Y:S02]  /*20610*/  @!P2 PRMT R109, R127, 0x5410, RZ ;  /* 0x000054107f6da816 */ /* 0x000fe400000000ff */
[C---:B------:R-:W-:Y:S01]  /*20620*/  ISETP.GE.U32.AND P2, PT, R192.reuse, R110, PT ;  /* 0x0000006ec000720c */ /* 0x040fe20003f46070 */
[----:B-1----:R1:W3:Y:S01]  /*20630*/  LDL.S16 R179, [R1+0xd4] ;  /* 0x0000d40001b37983 */ /* 0x0022e20000100600 */
[----:B------:R-:W-:Y:S01]  /*20640*/  @!P0 PRMT R106, R111, 0x5410, RZ ;  /* 0x000054106f6a8816 */ /* 0x000fe200000000ff */
[----:B------:R-:W-:Y:S01]  /*20650*/  IMAD.WIDE.U32 R110, R137, -0x2daee0ad, RZ ;  /* 0xd2511f53896e7825 */ /* 0x000fe200078e00ff */
[----:B------:R-:W-:Y:S01]  /*20660*/  ISETP.GE.U32.AND P0, PT, R192, R0, PT ;  /* 0x00000000c000720c */ /* 0x000fe20003f06070 */
[----:B------:R-:W-:Y:S01]  /*20670*/  ST.E.U16 desc[UR4][R194.64+0x30], R109 ;  /* 0x0000306dc2007985 */ /* 0x000fe2000c101504 */
[----:B------:R-:W-:Y:S02]  /*20680*/  MUFU.EX2 R0, R214 ;  /* 0x000000d600007308 */ /* 0x000fe40000000800 */
[----:B------:R-:W-:Y:S01]  /*20690*/  LOP3.LUT R150, R111, R178, R150, 0x96, !PT ;  /* 0x000000b26f967212 */ /* 0x000fe200078e9696 */
[----:B------:R4:W-:Y:S04]  /*206a0*/  ST.E.U16 desc[UR4][R194.64+0x32], R106 ;  /* 0x0000326ac2007985 */ /* 0x0009e8000c101504 */
[----:B------:R-:W-:Y:S03]  /*206b0*/  IMAD.WIDE.U32 R150, R150, -0x326172a9, RZ ;  /* 0xcd9e8d5796967825 */ /* 0x000fe600078e00ff */
[----:B------:R-:W-:Y:S01]  /*206c0*/  MUFU.EX2 R127, R166 ;  /* 0x000000a6007f7308 */ /* 0x000fe20000000800 */
[-CC-:B--2---:R-:W-:Y:S02]  /*206d0*/  LOP3.LUT R144, R143, R147.reuse, R140.reuse, 0x96, !PT ;  /* 0x000000938f907212 */ /* 0x184fe400078e968c */
[----:B------:R-:W-:Y:S07]  /*206e0*/  LOP3.LUT R147, R149, R147, R140, 0x96, !PT ;  /* 0x0000009395937212 */ /* 0x000fee00078e968c */
[----:B------:R-:W2:Y:S01]  /*206f0*/  MUFU.EX2 R140, R186 ;  /* 0x000000ba008c7308 */ /* 0x000ea20000000800 */
[----:B------:R-:W-:Y:S05]  /*20700*/  IMAD.WIDE.U32 R144, R144, -0x2daee0ad, RZ ;  /* 0xd2511f5390907825 */ /* 0x000fea00078e00ff */
[----:B------:R-:W-:Y:S02]  /*20710*/  LOP3.LUT R143, R145, R245, R110, 0x96, !PT ;  /* 0x000000f5918f7212 */ /* 0x000fe400078e966e */
[----:B------:R-:W-:Y:S02]  /*20720*/  LOP3.LUT R110, R151, R251, R142, 0x96, !PT ;  /* 0x000000fb976e7212 */ /* 0x000fe400078e968e */
[----:B------:R-:W5:Y:S01]  /*20730*/  MUFU.EX2 R145, R180 ;  /* 0x000000b400917308 */ /* 0x000f620000000800 */
[----:B------:R1:W3:Y:S01]  /*20740*/  LDL.S16 R151, [R1+0xd0] ;  /* 0x0000d00001977983 */ /* 0x0002e20000100600 */
[----:B------:R-:W-:Y:S01]  /*20750*/  IMAD.WIDE.U32 R142, R143, -0x326172a9, RZ ;  /* 0xcd9e8d578f8e7825 */ /* 0x000fe200078e00ff */
[----:B----4-:R-:W-:Y:S03]  /*20760*/  PRMT R106, R208, 0x7610, R106 ;  /* 0x00007610d06a7816 */ /* 0x010fe6000000006a */
[----:B------:R-:W-:Y:S01]  /*20770*/  IMAD.WIDE.U32 R110, R110, -0x2daee0ad, RZ ;  /* 0xd2511f536e6e7825 */ /* 0x000fe200078e00ff */
[----:B------:R-:W-:Y:S03]  /*20780*/  LOP3.LUT R150, R143, R185, R150, 0x96, !PT ;  /* 0x000000b98f967212 */ /* 0x000fe600078e9696 */
[----:B------:R-:W4:Y:S01]  /*20790*/  MUFU.EX2 R137, R157 ;  /* 0x0000009d00897308 */ /* 0x000f220000000800 */
[----:B--2---:R-:W-:Y:S02]  /*207a0*/  F2FP.BF16.F32.PACK_AB R163, R0, R140 ;  /* 0x0000008c00a3723e */ /* 0x004fe400000010ff */
[----:B------:R-:W-:Y:S01]  /*207b0*/  LOP3.LUT R144, R111, R184, R144, 0x96, !PT ;  /* 0x000000b86f907212 */ /* 0x000fe200078e9690 */
[----:B------:R-:W-:Y:S04]  /*207c0*/  IMAD.WIDE.U32 R186, R150, -0x2daee0ad, RZ ;  /* 0xd2511f5396ba7825 */ /* 0x000fe800078e00ff */
[----:B------:R-:W-:Y:S01]  /*207d0*/  FADD.FTZ R111, R140, R155 ;  /* 0x0000009b8c6f7221 */ /* 0x000fe20000010000 */
[----:B------:R1:W2:Y:S01]  /*207e0*/  LDL.S16 R150, [R1+0xcc] ;  /* 0x0000cc0001967983 */ /* 0x0002a20000100600 */
[----:B------:R4:W1:Y:S01]  /*207f0*/  MUFU.EX2 R129, R156 ;  /* 0x0000009c00817308 */ /* 0x0008620000000800 */
[----:B-----5:R-:W-:Y:S01]  /*20800*/  F2FP.BF16.F32.PACK_AB R155, R127, R145 ;  /* 0x000000917f9b723e */ /* 0x020fe200000010ff */
[--C-:B------:R-:W-:Y:S01]  /*20810*/  FADD.FTZ R0, R0, R111.reuse ;  /* 0x0000006f00007221 */ /* 0x100fe20000010000 */
[----:B------:R-:W-:Y:S01]  /*20820*/  PRMT R111, R159, 0x7610, R111 ;  /* 0x000076109f6f7816 */ /* 0x000fe2000000006f */
[----:B------:R-:W-:Y:S03]  /*20830*/  IMAD.WIDE.U32 R180, R144, -0x326172a9, RZ ;  /* 0xcd9e8d5790b47825 */ /* 0x000fe600078e00ff */
[----:B------:R5:W-:Y:S02]  /*20840*/  STL [R1+0x15c], R0 ;  /* 0x00015c0001007387 */ /* 0x000be40000100800 */
[----:B------:R-:W-:Y:S02]  /*20850*/  LOP3.LUT R166, R181, R164, R142, 0x96, !PT ;  /* 0x000000a4b5a67212 */ /* 0x000fe400078e968e */
[--C-:B----4-:R-:W-:Y:S02]  /*20860*/  LOP3.LUT R156, R187, R250, R110.reuse, 0x96, !PT ;  /* 0x000000fabb9c7212 */ /* 0x110fe400078e966e */
[----:B------:R-:W-:Y:S03]  /*20870*/  PRMT R110, R159, 0x7632, R110 ;  /* 0x000076329f6e7816 */ /* 0x000fe6000000006e */
[----:B------:R-:W-:Y:S04]  /*20880*/  IMAD.WIDE.U32 R156, R156, -0x326172a9, RZ ;  /* 0xcd9e8d579c9c7825 */ /* 0x000fe800078e00ff */
[----:B-----5:R-:W-:Y:S04]  /*20890*/  FADD.FTZ R0, R145, R154 ;  /* 0x0000009a91007221 */ /* 0x020fe80000010000 */
[----:B------:R-:W-:Y:S01]  /*208a0*/  FADD.FTZ R140, R127, R0 ;  /* 0x000000007f8c7221 */ /* 0x000fe20000010000 */
[----:B------:R-:W-:Y:S01]  /*208b0*/  LOP3.LUT R127, R157, R242, R180, 0x96, !PT ;  /* 0x000000f29d7f7212 */ /* 0x000fe200078e96b4 */
[----:B------:R-:W-:Y:S01]  /*208c0*/  FADD.FTZ R0, R137, R153 ;  /* 0x0000009989007221 */ /* 0x000fe20000010000 */
[----:B-1----:R-:W-:Y:S01]  /*208d0*/  F2FP.BF16.F32.PACK_AB R137, R129, R137 ;  /* 0x000000898189723e */ /* 0x002fe200000010ff */
[----:B---3--:R-:W-:Y:S05]  /*208e0*/  @!P1 HFMA2.BF16_V2 R179, -RZ.H0_H0, RZ.H0_H0, -R111.H0_H0 ;  /* 0x200000ffffb39231 */ /* 0x008fea000034096f */
[----:B------:R-:W-:Y:S01]  /*208f0*/  PRMT R143, R179, 0x7610, R143 ;  /* 0x00007610b38f7816 */ /* 0x000fe2000000008f */
[----:B------:R-:W-:Y:S04]  /*20900*/  @!P1 STL.S16 [R1+0xd4], R179 ;  /* 0x0000d4b301009387 */ /* 0x000fe80000100600 */
[----:B------:R1:W-:Y:S01]  /*20910*/  STL [R1+0x16c], R140 ;  /* 0x00016c8c01007387 */ /* 0x0003e20000100800 */
[----:B------:R-:W-:Y:S02]  /*20920*/  @!P6 HFMA2.BF16_V2 R151, -RZ.H0_H0, RZ.H0_H0, -R110.H0_H0 ;  /* 0x200000ffff97e231 */ /* 0x000fe4000034096e */
[----:B-1----:R-:W-:Y:S01]  /*20930*/  FADD.FTZ R140, R129, R0 ;  /* 0x00000000818c7221 */ /* 0x002fe20000010000 */
[----:B------:R-:W-:Y:S02]  /*20940*/  LOP3.LUT R0, R127, 0xff, RZ, 0xc0, !PT ;  /* 0x000000ff7f007812 */ /* 0x000fe400078ec0ff */
[----:B------:R-:W-:Y:S02]  /*20950*/  PRMT R142, R151, 0x7610, R142 ;  /* 0x00007610978e7816 */ /* 0x000fe4000000008e */
[----:B------:R1:W-:Y:S04]  /*20960*/  STL [R1+0x170], R140 ;  /* 0x0001708c01007387 */ /* 0x0003e80000100800 */
[----:B------:R4:W3:Y:S01]  /*20970*/  LDL.S16 R159, [R1+0xc8] ;  /* 0x0000c800019f7983 */ /* 0x0008e20000100600 */
[----:B--2---:R-:W-:Y:S03]  /*20980*/  @!P5 HFMA2.BF16_V2 R150, -RZ.H0_H0, RZ.H0_H0, -R105.H0_H0 ;  /* 0x200000ffff96d231 */ /* 0x004fe60000340969 */
[----:B------:R-:W-:Y:S02]  /*20990*/  @!P6 STL.S16 [R1+0xd0], R151 ;  /* 0x0000d0970100e387 */ /* 0x000fe40000100600 */
[----:B------:R-:W-:Y:S02]  /*209a0*/  PRMT R108, R150, 0x7610, R108 ;  /* 0x00007610966c7816 */ /* 0x000fe4000000006c */
[----:B------:R2:W-:Y:S04]  /*209b0*/  @!P5 STL.S16 [R1+0xcc], R150 ;  /* 0x0000cc960100d387 */ /* 0x0005e80000100600 */
[----:B------:R4:W5:Y:S04]  /*209c0*/  LDL.S16 R145, [R1+0xc0] ;  /* 0x0000c00001917983 */ /* 0x0009680000100600 */
[----:B------:R4:W4:Y:S04]  /*209d0*/  LDL.S16 R219, [R1+0xbc] ;  /* 0x0000bc0001db7983 */ /* 0x0009280000100600 */
[----:B------:R3:W4:Y:S01]  /*209e0*/  LDL.S16 R217, [R1+0xc4] ;  /* 0x0000c40001d97983 */ /* 0x0007220000100600 */
[----:B-1----:R-:W-:Y:S02]  /*209f0*/  PRMT R140, R111, 0x5410, R110 ;  /* 0x000054106f8c7816 */ /* 0x002fe4000000006e */
[----:B------:R-:W-:Y:S02]  /*20a00*/  @!P1 PRMT R111, R143, 0x5410, RZ ;  /* 0x000054108f6f9816 */ /* 0x000fe400000000ff */
[----:B------:R-:W-:Y:S02]  /*20a10*/  ISETP.GE.U32.AND P1, PT, R192, R0, PT ;  /* 0x00000000c000720c */ /* 0x000fe40003f26070 */
[----:B------:R-:W-:Y:S01]  /*20a20*/  LOP3.LUT R0, R127, 0xffff, RZ, 0xc0, !PT ;  /* 0x0000ffff7f007812 */ /* 0x000fe200078ec0ff */
[----:B------:R-:W-:Y:S01]  /*20a30*/  ST.E.U16 desc[UR4][R116.64+0x30], R111 ;  /* 0x0000306f74007985 */ /* 0x000fe2000c101504 */
[----:B------:R-:W-:Y:S01]  /*20a40*/  @!P6 PRMT R110, R142, 0x5410, RZ ;  /* 0x000054108e6ee816 */ /* 0x000fe200000000ff */
[----:B------:R-:W-:Y:S01]  /*20a50*/  IMAD.WIDE.U32 R142, R158, -0x2daee0ad, RZ ;  /* 0xd2511f539e8e7825 */ /* 0x000fe200078e00ff */
[----:B------:R-:W-:Y:S03]  /*20a60*/  SHF.R.U32.HI R0, RZ, 0x8, R0 ;  /* 0x00000008ff007819 */ /* 0x000fe60000011600 */
[----:B------:R-:W-:Y:S01]  /*20a70*/  ST.E.U16 desc[UR4][R116.64+0x32], R110 ;  /* 0x0000326e74007985 */ /* 0x000fe2000c101504 */
[----:B------:R-:W-:Y:S02]  /*20a80*/  LOP3.LUT R107, R0, 0xffff, RZ, 0xc0, !PT ;  /* 0x0000ffff006b7812 */ /* 0x000fe400078ec0ff */
[----:B------:R-:W-:Y:S02]  /*20a90*/  PRMT R0, R105, 0x7632, R0 ;  /* 0x0000763269007816 */ /* 0x000fe40000000000 */
[----:B--2---:R-:W-:Y:S02]  /*20aa0*/  LOP3.LUT R150, R143, R178, R152, 0x96, !PT ;  /* 0x000000b28f967212 */ /* 0x004fe400078e9698 */
[----:B------:R-:W-:Y:S02]  /*20ab0*/  PRMT R144, R105, 0x5410, R0 ;  /* 0x0000541069907816 */ /* 0x000fe40000000000 */
[----:B------:R-:W-:Y:S01]  /*20ac0*/  @!P5 PRMT R105, R108, 0x5410, RZ ;  /* 0x000054106c69d816 */ /* 0x000fe200000000ff */
[----:B------:R-:W-:Y:S01]  /*20ad0*/  IMAD.WIDE.U32 R108, R147, -0x2daee0ad, RZ ;  /* 0xd2511f53936c7825 */ /* 0x000fe200078e00ff */
[----:B------:R-:W-:Y:S02]  /*20ae0*/  ISETP.GE.U32.AND P6, PT, R192, R107, PT ;  /* 0x0000006bc000720c */ /* 0x000fe40003fc6070 */
[--C-:B------:R-:W-:Y:S01]  /*20af0*/  SHF.R.U32.HI R107, RZ, 0x18, R127.reuse ;  /* 0x00000018ff6b7819 */ /* 0x100fe2000001167f */
[----:B------:R-:W-:Y:S01]  /*20b00*/  IMAD.WIDE.U32 R150, R150, -0x326172a9, RZ ;  /* 0xcd9e8d5796967825 */ /* 0x000fe200078e00ff */
[----:B------:R-:W-:Y:S01]  /*20b10*/  LOP3.LUT R109, R109, R245, R142, 0x96, !PT ;  /* 0x000000f56d6d7212 */ /* 0x000fe200078e968e */
[----:B------:R-:W-:Y:S01]  /*20b20*/  ST.E.U16 desc[UR4][R120.64+0x2e], R105 ;  /* 0x00002e6978007985 */ /* 0x000fe2000c101504 */
[----:B------:R-:W-:Y:S02]  /*20b30*/  ISETP.GE.U32.AND P5, PT, R192, R107, PT ;  /* 0x0000006bc000720c */ /* 0x000fe40003fa6070 */
[----:B------:R-:W-:Y:S05]  /*20b40*/  LOP3.LUT R142, R151, R251, R148, 0x96, !PT ;  /* 0x000000fb978e7212 */ /* 0x000fea00078e9694 */
[----:B------:R-:W-:Y:S05]  /*20b50*/  IMAD.WIDE.U32 R142, R142, -0x2daee0ad, RZ ;  /* 0xd2511f538e8e7825 */ /* 0x000fea00078e00ff */
[----:B------:R-:W-:Y:S01]  /*20b60*/  LOP3.LUT R107, R143, R184, R108, 0x96, !PT ;  /* 0x000000b88f6b7212 */ /* 0x000fe200078e966c */
[----:B------:R-:W-:Y:S04]  /*20b70*/  IMAD.WIDE.U32 R108, R109, -0x326172a9, RZ ;  /* 0xcd9e8d576d6c7825 */ /* 0x000fe800078e00ff */
[----:B------:R-:W-:Y:S01]  /*20b80*/  IMAD.WIDE.U32 R178, R107, -0x326172a9, RZ ;  /* 0xcd9e8d576bb27825 */ /* 0x000fe200078e00ff */
[----:B------:R-:W-:Y:S02]  /*20b90*/  LOP3.LUT R150, R109, R185, R150, 0x96, !PT ;  /* 0x000000b96d967212 */ /* 0x000fe400078e9696 */
[----:B------:R-:W-:Y:S02]  /*20ba0*/  SHF.R.U32.HI R107, RZ, 0x10, R127 ;  /* 0x00000010ff6b7819 */ /* 0x000fe4000001167f */
[--C-:B------:R-:W-:Y:S01]  /*20bb0*/  LOP3.LUT R164, R179, R164, R108.reuse, 0x96, !PT ;  /* 0x000000a4b3a47212 */ /* 0x100fe200078e966c */
[----:B------:R-:W-:Y:S01]  /*20bc0*/  IMAD.WIDE.U32 R184, R150, -0x2daee0ad, RZ ;  /* 0xd2511f5396b87825 */ /* 0x000fe200078e00ff */
[----:B------:R-:W-:Y:S02]  /*20bd0*/  LOP3.LUT R107, R107, 0xff, RZ, 0xc0, !PT ;  /* 0x000000ff6b6b7812 */ /* 0x000fe400078ec0ff */
[----:B------:R-:W-:Y:S02]  /*20be0*/  PRMT R108, R208, 0x7632, R108 ;  /* 0x00007632d06c7816 */ /* 0x000fe4000000006c */
[----:B------:R-:W-:Y:S02]  /*20bf0*/  LOP3.LUT R158, R185, R250, R142, 0x96, !PT ;  /* 0x000000fab99e7212 */ /* 0x000fe400078e968e */
[----:B------:R-:W-:Y:S01]  /*20c00*/  PRMT R109, R167, 0x7632, R109 ;  /* 0x00007632a76d7816 */ /* 0x000fe2000000006d */
[----:B---3--:R-:W-:Y:S05]  /*20c10*/  @!P4 HFMA2.BF16_V2 R159, -RZ.H0_H0, RZ.H0_H0, -R0.H0_H0 ;  /* 0x200000ffff9fc231 */ /* 0x008fea0000340900 */
[----:B------:R-:W-:Y:S01]  /*20c20*/  PRMT R127, R159, 0x7610, R127 ;  /* 0x000076109f7f7816 */ /* 0x000fe2000000007f */
[----:B------:R1:W-:Y:S03]  /*20c30*/  @!P4 STL.S16 [R1+0xc8], R159 ;  /* 0x0000c89f0100c387 */ /* 0x0003e60000100600 */
[----:B------:R-:W-:Y:S01]  /*20c40*/  @!P4 PRMT R0, R127, 0x5410, RZ ;  /* 0x000054107f00c816 */ /* 0x000fe200000000ff */
[----:B------:R2:W3:Y:S01]  /*20c50*/  LDL.S16 R218, [R1+0xa8] ;  /* 0x0000a80001da7983 */ /* 0x0004e20000100600 */
[----:B------:R-:W-:Y:S01]  /*20c60*/  ISETP.GE.U32.AND P4, PT, R192, R107, PT ;  /* 0x0000006bc000720c */ /* 0x000fe20003f86070 */
[----:B-----5:R-:W-:Y:S02]  /*20c70*/  @!P2 HFMA2.BF16_V2 R145, -RZ.H0_H0, RZ.H0_H0, -R106.H0_H0 ;  /* 0x200000ffff91a231 */ /* 0x020fe4000034096a */
[----:B------:R2:W5:Y:S01]  /*20c80*/  LDL.S16 R214, [R1+0xa4] ;  /* 0x0000a40001d67983 */ /* 0x0005620000100600 */
[----:B----4-:R-:W-:Y:S02]  /*20c90*/  @!P0 HFMA2.BF16_V2 R219, -RZ.H0_H0, RZ.H0_H0, -R108.H0_H0 ;  /* 0x200000ffffdb8231 */ /* 0x010fe4000034096c */
[----:B------:R-:W-:Y:S01]  /*20ca0*/  PRMT R220, R145, 0x7610, R220 ;  /* 0x0000761091dc7816 */ /* 0x000fe200000000dc */
[----:B------:R2:W4:Y:S02]  /*20cb0*/  LDL.S16 R148, [R1+0xa0] ;  /* 0x0000a00001947983 */ /* 0x0005240000100600 */
[----:B------:R-:W-:Y:S02]  /*20cc0*/  PRMT R150, R219, 0x7610, R150 ;  /* 0x00007610db967816 */ /* 0x000fe40000000096 */
[----:B------:R2:W-:Y:S04]  /*20cd0*/  @!P2 STL.S16 [R1+0xc0], R145 ;  /* 0x0000c0910100a387 */ /* 0x0005e80000100600 */
[----:B------:R-:W-:Y:S04]  /*20ce0*/  @!P0 STL.S16 [R1+0xbc], R219 ;  /* 0x0000bcdb01008387 */ /* 0x000fe80000100600 */
[----:B------:R2:W-:Y:S01]  /*20cf0*/  ST.E.U16 desc[UR4][R120.64+0x30], R0 ;  /* 0x0000300078007985 */ /* 0x0005e2000c101504 */
[----:B-1----:R-:W-:Y:S05]  /*20d00*/  IMAD.WIDE.U32 R158, R158, -0x326172a9, RZ ;  /* 0xcd9e8d579e9e7825 */ /* 0x002fea00078e00ff */
[----:B------:R-:W-:Y:S04]  /*20d10*/  LOP3.LUT R127, R159, R242, R178, 0x96, !PT ;  /* 0x000000f29f7f7212 */ /* 0x000fe800078e96b2 */
[C---:B------:R-:W-:Y:S02]  /*20d20*/  LOP3.LUT R107, R127.reuse, 0xff, RZ, 0xc0, !PT ;  /* 0x000000ff7f6b7812 */ /* 0x040fe400078ec0ff */
[----:B--2---:R-:W-:Y:S02]  /*20d30*/  PRMT R145, R106, 0x5410, R108 ;  /* 0x000054106a917816 */ /* 0x004fe4000000006c */
[----:B------:R-:W-:Y:S02]  /*20d40*/  @!P2 PRMT R106, R220, 0x5410, RZ ;  /* 0x00005410dc6aa816 */ /* 0x000fe400000000ff */
[----:B------:R-:W-:Y:S02]  /*20d50*/  ISETP.GE.U32.AND P2, PT, R192, R107, PT ;  /* 0x0000006bc000720c */ /* 0x000fe40003f46070 */
[----:B------:R-:W-:Y:S01]  /*20d60*/  LOP3.LUT R107, R127, 0xffff, RZ, 0xc0, !PT ;  /* 0x0000ffff7f6b7812 */ /* 0x000fe200078ec0ff */
[----:B------:R1:W-:Y:S01]  /*20d70*/  ST.E.U16 desc[UR4][R118.64+0x30], R106 ;  /* 0x0000306a76007985 */ /* 0x0003e2000c101504 */
[----:B------:R-:W-:Y:S02]  /*20d80*/  @!P0 PRMT R108, R150, 0x5410, RZ ;  /* 0x00005410966c8816 */ /* 0x000fe400000000ff */
[--C-:B------:R-:W-:Y:S02]  /*20d90*/  SHF.R.U32.HI R105, RZ, 0x8, R107.reuse ;  /* 0x00000008ff697819 */ /* 0x100fe4000001166b */
[----:B------:R-:W-:Y:S01]  /*20da0*/  PRMT R107, R167, 0x7610, R107 ;  /* 0x00007610a76b7816 */ /* 0x000fe2000000006b */
[----:B------:R-:W-:Y:S01]  /*20db0*/  ST.E.U16 desc[UR4][R118.64+0x32], R108 ;  /* 0x0000326c76007985 */ /* 0x000fe2000c101504 */
[----:B------:R-:W-:Y:S02]  /*20dc0*/  LOP3.LUT R105, R105, 0xffff, RZ, 0xc0, !PT ;  /* 0x0000ffff69697812 */ /* 0x000fe400078ec0ff */
[----:B------:R-:W-:Y:S01]  /*20dd0*/  PRMT R150, R107, 0x5410, R109 ;  /* 0x000054106b967816 */ /* 0x000fe2000000006d */
[----:B------:R-:W-:Y:S01]  /*20de0*/  @!P1 HFMA2.BF16_V2 R217, -RZ.H0_H0, RZ.H0_H0, -R107.H0_H0 ;  /* 0x200000ffffd99231 */ /* 0x000fe2000034096b */
[----:B------:R-:W-:Y:S02]  /*20df0*/  ISETP.GE.U32.AND P0, PT, R192, R105, PT ;  /* 0x00000069c000720c */ /* 0x000fe40003f06070 */
[----:B------:R-:W-:Y:S02]  /*20e00*/  SHF.R.U32.HI R105, RZ, 0x18, R127 ;  /* 0x00000018ff697819 */ /* 0x000fe4000001167f */
[----:B------:R-:W-:Y:S01]  /*20e10*/  PRMT R154, R217, 0x7610, R154 ;  /* 0x00007610d99a7816 */ /* 0x000fe2000000009a */
[----:B------:R2:W-:Y:S01]  /*20e20*/  @!P1 STL.S16 [R1+0xc4], R217 ;  /* 0x0000c4d901009387 */ /* 0x0005e20000100600 */
[C---:B------:R-:W-:Y:S02]  /*20e30*/  PRMT R0, R183.reuse, 0x7632, R0 ;  /* 0x00007632b7007816 */ /* 0x040fe40000000000 */
[----:B------:R-:W-:Y:S02]  /*20e40*/  @!P1 PRMT R107, R154, 0x5410, RZ ;  /* 0x000054109a6b9816 */ /* 0x000fe400000000ff */
[----:B------:R-:W-:Y:S01]  /*20e50*/  ISETP.GE.U32.AND P1, PT, R192, R105, PT ;  /* 0x00000069c000720c */ /* 0x000fe20003f26070 */
[----:B------:R3:W4:Y:S01]  /*20e60*/  LDL.S16 R154, [R1+0x98] ;  /* 0x00009800019a7983 */ /* 0x0007220000100600 */
[----:B------:R-:W-:Y:S02]  /*20e70*/  PRMT R105, R183, 0x7610, R105 ;  /* 0x00007610b7697816 */ /* 0x000fe40000000069 */
[----:B------:R-:W-:Y:S01]  /*20e80*/  SHF.R.U32.HI R127, RZ, 0x10, R127 ;  /* 0x00000010ff7f7819 */ /* 0x000fe2000001167f */
[----:B------:R2:W-:Y:S01]  /*20e90*/  ST.E.U16 desc[UR4][R194.64+0x40], R107 ;  /* 0x0000406bc2007985 */ /* 0x0005e2000c101504 */
[----:B-1----:R-:W-:Y:S02]  /*20ea0*/  LOP3.LUT R106, R156, 0xff, RZ, 0xc0, !PT ;  /* 0x000000ff9c6a7812 */ /* 0x002fe400078ec0ff */
[----:B------:R-:W-:Y:S01]  /*20eb0*/  LOP3.LUT R127, R127, 0xff, RZ, 0xc0, !PT ;  /* 0x000000ff7f7f7812 */ /* 0x000fe200078ec0ff */
[----:B--2---:R1:W2:Y:S01]  /*20ec0*/  LDL.S16 R217, [R1+0x9c] ;  /* 0x00009c0001d97983 */ /* 0x0042a20000100600 */
[----:B------:R-:W-:Y:S01]  /*20ed0*/  PRMT R107, R169, 0x7610, R107 ;  /* 0x00007610a96b7816 */ /* 0x000fe2000000006b */
[----:B---3--:R-:W-:Y:S02]  /*20ee0*/  @!P6 HFMA2.BF16_V2 R218, -RZ.H0_H0, RZ.H0_H0, -R109.H0_H0 ;  /* 0x200000ffffdae231 */ /* 0x008fe4000034096d */
[----:B-----5:R-:W-:Y:S03]  /*20ef0*/  @!P4 HFMA2.BF16_V2 R214, -RZ.H0_H0, RZ.H0_H0, -R105.H0_H0 ;  /* 0x200000ffffd6c231 */ /* 0x020fe60000340969 */
[----:B------:R-:W-:Y:S01]  /*20f00*/  PRMT R153, R218, 0x7610, R153 ;  /* 0x00007610da997816 */ /* 0x000fe20000000099 */
[----:B------:R-:W-:Y:S01]  /*20f10*/  @!P6 STL.S16 [R1+0xa8], R218 ;  /* 0x0000a8da0100e387 */ /* 0x000fe20000100600 */
[----:B----4-:R-:W-:Y:S02]  /*20f20*/  @!P5 HFMA2.BF16_V2 R148, -RZ.H0_H0, RZ.H0_H0, -R0.H0_H0 ;  /* 0x200000ffff94d231 */ /* 0x010fe40000340900 */
[----:B------:R-:W-:Y:S02]  /*20f30*/  @!P6 PRMT R109, R153, 0x5410, RZ ;  /* 0x00005410996de816 */ /* 0x000fe400000000ff */
[----:B------:R-:W-:Y:S01]  /*20f40*/  PRMT R213, R214, 0x7610, R213 ;  /* 0x00007610d6d57816 */ /* 0x000fe200000000d5 */
[----:B------:R1:W3:Y:S01]  /*20f50*/  LDL.S16 R153, [R1+0x94] ;  /* 0x0000940001997983 */ /* 0x0002e20000100600 */
[----:B------:R-:W-:Y:S02]  /*20f60*/  PRMT R147, R148, 0x7610, R147 ;  /* 0x0000761094937816 */ /* 0x000fe40000000093 */
[----:B------:R-:W-:Y:S01]  /*20f70*/  ISETP.GE.U32.AND P6, PT, R192, R106, PT ;  /* 0x0000006ac000720c */ /* 0x000fe20003fc6070 */
[----:B------:R4:W-:Y:S01]  /*20f80*/  @!P4 STL.S16 [R1+0xa4], R214 ;  /* 0x0000a4d60100c387 */ /* 0x0009e20000100600 */
[----:B------:R-:W-:Y:S03]  /*20f90*/  LOP3.LUT R106, R156, 0xffff, RZ, 0xc0, !PT ;  /* 0x0000ffff9c6a7812 */ /* 0x000fe600078ec0ff */
[----:B------:R5:W-:Y:S01]  /*20fa0*/  @!P5 STL.S16 [R1+0xa0], R148 ;  /* 0x0000a0940100d387 */ /* 0x000be20000100600 */
[----:B------:R-:W-:Y:S03]  /*20fb0*/  SHF.R.U32.HI R106, RZ, 0x8, R106 ;  /* 0x00000008ff6a7819 */ /* 0x000fe6000001166a */
[----:B------:R1:W-:Y:S01]  /*20fc0*/  ST.E.U16 desc[UR4][R194.64+0x42], R109 ;  /* 0x0000426dc2007985 */ /* 0x0003e2000c101504 */
[----:B------:R-:W-:Y:S02]  /*20fd0*/  LOP3.LUT R108, R106, 0xffff, RZ, 0xc0, !PT ;  /* 0x0000ffff6a6c7812 */ /* 0x000fe400078ec0ff */
[----:B------:R-:W-:Y:S01]  /*20fe0*/  PRMT R106, R169, 0x7632, R106 ;  /* 0x00007632a96a7816 */ /* 0x000fe2000000006a */
[----:B----4-:R4:W4:Y:S01]  /*20ff0*/  LDL.S16 R214, [R1+0x8c] ;  /* 0x00008c0001d67983 */ /* 0x0109220000100600 */
[----:B-----5:R-:W-:Y:S02]  /*21000*/  PRMT R148, R105, 0x5410, R0 ;  /* 0x0000541069947816 */ /* 0x020fe40000000000 */
[----:B------:R-:W-:Y:S02]  /*21010*/  @!P4 PRMT R105, R213, 0x5410, RZ ;  /* 0x00005410d569c816 */ /* 0x000fe400000000ff */
[----:B------:R-:W-:Y:S01]  /*21020*/  @!P5 PRMT R0, R147, 0x5410, RZ ;  /* 0x000054109300d816 */ /* 0x000fe200000000ff */
[----:B------:R2:W5:Y:S01]  /*21030*/  LDL.S16 R213, [R1+0x90] ;  /* 0x0000900001d57983 */ /* 0x0005620000100600 */
[C---:B------:R-:W-:Y:S02]  /*21040*/  ISETP.GE.U32.AND P4, PT, R192.reuse, R127, PT ;  /* 0x0000007fc000720c */ /* 0x040fe40003f86070 */
[----:B------:R-:W-:Y:S01]  /*21050*/  ISETP.GE.U32.AND P5, PT, R192, R108, PT ;  /* 0x0000006cc000720c */ /* 0x000fe20003fa6070 */
[----:B------:R2:W4:Y:S01]  /*21060*/  LDL.S16 R147, [R1+0x88] ;  /* 0x0000880001937983 */ /* 0x0005220000100600 */
[----:B------:R-:W-:Y:S03]  /*21070*/  SHF.R.U32.HI R108, RZ, 0x10, R156 ;  /* 0x00000010ff6c7819 */ /* 0x000fe6000001169c */
[----:B------:R2:W-:Y:S01]  /*21080*/  ST.E.U16 desc[UR4][R116.64+0x40], R105 ;  /* 0x0000406974007985 */ /* 0x0005e2000c101504 */
[----:B-1----:R-:W-:Y:S02]  /*21090*/  LOP3.LUT R109, R108, 0xff, RZ, 0xc0, !PT ;  /* 0x000000ff6c6d7812 */ /* 0x002fe400078ec0ff */
[----:B------:R-:W-:Y:S01]  /*210a0*/  PRMT R108, R205, 0x7610, R108 ;  /* 0x00007610cd6c7816 */ /* 0x000fe2000000006c */
[----:B------:R1:W-:Y:S01]  /*210b0*/  ST.E.U16 desc[UR4][R116.64+0x42], R0 ;  /* 0x0000420074007985 */ /* 0x0003e2000c101504 */
[----:B------:R-:W-:Y:S05]  /*210c0*/  @!P0 HFMA2.BF16_V2 R154, -RZ.H0_H0, RZ.H0_H0, -R106.H0_H0 ;  /* 0x200000ffff9a8231 */ /* 0x000fea000034096a */
[----:B------:R-:W-:Y:S02]  /*210d0*/  PRMT R151, R154, 0x7610, R151 ;  /* 0x000076109a977816 */ /* 0x000fe40000000097 */
[----:B--2---:R-:W-:Y:S01]  /*210e0*/  LOP3.LUT R105, R158, 0xffff, RZ, 0xc0, !PT ;  /* 0x0000ffff9e697812 */ /* 0x004fe200078ec0ff */
[----:B------:R-:W-:Y:S03]  /*210f0*/  @!P2 HFMA2.BF16_V2 R217, -RZ.H0_H0, RZ.H0_H0, -R107.H0_H0 ;  /* 0x200000ffffd9a231 */ /* 0x000fe6000034096b */
[----:B------:R-:W-:Y:S02]  /*21100*/  SHF.R.U32.HI R105, RZ, 0x8, R105 ;  /* 0x00000008ff697819 */ /* 0x000fe40000011669 */
[----:B------:R-:W-:Y:S01]  /*21110*/  PRMT R110, R217, 0x7610, R110 ;  /* 0x00007610d96e7816 */ /* 0x000fe2000000006e */
[----:B------:R-:W-:Y:S01]  /*21120*/  @!P2 STL.S16 [R1+0x9c], R217 ;  /* 0x00009cd90100a387 */ /* 0x000fe20000100600 */
[----:B-1----:R-:W-:Y:S03]  /*21130*/  PRMT R0, R165, 0x7632, R0 ;  /* 0x00007632a5007816 */ /* 0x002fe60000000000 */
[----:B------:R1:W-:Y:S02]  /*21140*/  @!P0 STL.S16 [R1+0x98], R154 ;  /* 0x0000989a01008387 */ /* 0x0003e40000100600 */
[----:B-1----:R-:W-:Y:S02]  /*21150*/  PRMT R154, R107, 0x5410, R106 ;  /* 0x000054106b9a7816 */ /* 0x002fe4000000006a */
[----:B------:R-:W-:Y:S02]  /*21160*/  @!P0 PRMT R106, R151, 0x5410, RZ ;  /* 0x00005410976a8816 */ /* 0x000fe400000000ff */
[----:B------:R-:W-:Y:S02]  /*21170*/  @!P2 PRMT R107, R110, 0x5410, RZ ;  /* 0x000054106e6ba816 */ /* 0x000fe400000000ff */
[C---:B------:R-:W-:Y:S01]  /*21180*/  ISETP.GE.U32.AND P2, PT, R192.reuse, R109, PT ;  /* 0x0000006dc000720c */ /* 0x040fe20003f46070 */
[----:B------:R1:W-:Y:S01]  /*21190*/  ST.E.U16 desc[UR4][R120.64+0x40], R106 ;  /* 0x0000406a78007985 */ /* 0x0003e2000c101504 */
[----:B------:R-:W-:Y:S02]  /*211a0*/  PRMT R109, R205, 0x7632, R109 ;  /* 0x00007632cd6d7816 */ /* 0x000fe4000000006d */
[----:B------:R-:W-:Y:S01]  /*211b0*/  SHF.R.U32.HI R110, RZ, 0x18, R156 ;  /* 0x00000018ff6e7819 */ /* 0x000fe2000001169c */
[----:B------:R2:W-:Y:S03]  /*211c0*/  ST.E.U16 desc[UR4][R120.64+0x3e], R107 ;  /* 0x00003e6b78007985 */ /* 0x0005e6000c101504 */
[----:B------:R-:W-:Y:S02]  /*211d0*/  ISETP.GE.U32.AND P0, PT, R192, R110, PT ;  /* 0x0000006ec000720c */ /* 0x000fe40003f06070 */
[----:B------:R-:W-:Y:S02]  /*211e0*/  LOP3.LUT R110, R158, 0xff, RZ, 0xc0, !PT ;  /* 0x000000ff9e6e7812 */ /* 0x000fe400078ec0ff */
[C---:B-1----:R-:W-:Y:S02]  /*211f0*/  PRMT R106, R168.reuse, 0x7632, R106 ;  /* 0x00007632a86a7816 */ /* 0x042fe4000000006a */
[----:B--2---:R-:W-:Y:S01]  /*21200*/  PRMT R107, R168, 0x7610, R107 ;  /* 0x00007610a86b7816 */ /* 0x004fe2000000006b */
[----:B---3--:R-:W-:Y:S05]  /*21210*/  @!P4 HFMA2.BF16_V2 R153, -RZ.H0_H0, RZ.H0_H0, -R108.H0_H0 ;  /* 0x200000ffff99c231 */ /* 0x008fea000034096c */
[----:B------:R-:W-:Y:S01]  /*21220*/  PRMT R215, R153, 0x7610, R215 ;  /* 0x0000761099d77816 */ /* 0x000fe200000000d7 */
[----:B------:R1:W-:Y:S04]  /*21230*/  @!P4 STL.S16 [R1+0x94], R153 ;  /* 0x000094990100c387 */ /* 0x0003e80000100600 */
[----:B------:R2:W3:Y:S01]  /*21240*/  LDL.S16 R151, [R1+0x84] ;  /* 0x0000840001977983 */ /* 0x0004e20000100600 */
[----:B-1----:R-:W-:Y:S02]  /*21250*/  PRMT R153, R108, 0x5410, R109 ;  /* 0x000054106c997816 */ /* 0x002fe4000000006d */
[----:B------:R-:W-:Y:S02]  /*21260*/  @!P4 PRMT R108, R215, 0x5410, RZ ;  /* 0x00005410d76cc816 */ /* 0x000fe400000000ff */
[----:B------:R-:W-:Y:S02]  /*21270*/  ISETP.GE.U32.AND P4, PT, R192, R110, PT ;  /* 0x0000006ec000720c */ /* 0x000fe40003f86070 */
[----:B------:R-:W-:Y:S01]  /*21280*/  LOP3.LUT R110, R105, 0xffff, RZ, 0xc0, !PT ;  /* 0x0000ffff696e7812 */ /* 0x000fe200078ec0ff */
[----:B-----5:R-:W-:Y:S01]  /*21290*/  @!P1 HFMA2.BF16_V2 R213, -RZ.H0_H0, RZ.H0_H0, -R109.H0_H0 ;  /* 0x200000ffffd59231 */ /* 0x020fe2000034096d */
[----:B------:R-:W-:Y:S01]  /*212a0*/  PRMT R105, R165, 0x7610, R105 ;  /* 0x00007610a5697816 */ /* 0x000fe20000000069 */
[----:B------:R-:W-:Y:S01]  /*212b0*/  ST.E.U16 desc[UR4][R118.64+0x40], R108 ;  /* 0x0000406c76007985 */ /* 0x000fe2000c101504 */
[----:B----4-:R-:W-:Y:S02]  /*212c0*/  @!P5 HFMA2.BF16_V2 R147, -RZ.H0_H0, RZ.H0_H0, -R0.H0_H0 ;  /* 0x200000ffff93d231 */ /* 0x010fe40000340900 */
[----:B------:R-:W-:Y:S01]  /*212d0*/  PRMT R169, R213, 0x7610, R169 ;  /* 0x00007610d5a97816 */ /* 0x000fe200000000a9 */
[----:B------:R1:W-:Y:S01]  /*212e0*/  @!P1 STL.S16 [R1+0x90], R213 ;  /* 0x000090d501009387 */ /* 0x0003e20000100600 */
[----:B------:R-:W-:Y:S02]  /*212f0*/  @!P6 HFMA2.BF16_V2 R214, -RZ.H0_H0, RZ.H0_H0, -R105.H0_H0 ;  /* 0x200000ffffd6e231 */ /* 0x000fe40000340969 */
[----:B------:R-:W-:Y:S02]  /*21300*/  @!P1 PRMT R109, R169, 0x5410, RZ ;  /* 0x00005410a96d9816 */ /* 0x000fe400000000ff */
[----:B------:R-:W-:Y:S01]  /*21310*/  PRMT R143, R147, 0x7610, R143 ;  /* 0x00007610938f7816 */ /* 0x000fe2000000008f */
[----:B------:R2:W4:Y:S01]  /*21320*/  LDL.S16 R169, [R1+0x7c] ;  /* 0x00007c0001a97983 */ /* 0x0005220000100600 */
[----:B------:R-:W-:Y:S02]  /*21330*/  PRMT R167, R214, 0x7610, R167 ;  /* 0x00007610d6a77816 */ /* 0x000fe400000000a7 */
[----:B------:R-:W-:Y:S01]  /*21340*/  ISETP.GE.U32.AND P1, PT, R192, R110, PT ;  /* 0x0000006ec000720c */ /* 0x000fe20003f26070 */
[----:B------:R-:W-:Y:S01]  /*21350*/  ST.E.U16 desc[UR4][R118.64+0x42], R109 ;  /* 0x0000426d76007985 */ /* 0x000fe2000c101504 */
[----:B------:R-:W-:Y:S04]  /*21360*/  SHF.R.U32.HI R110, RZ, 0x10, R158 ;  /* 0x00000010ff6e7819 */ /* 0x000fe8000001169e */
[----:B------:R-:W-:Y:S01]  /*21370*/  LOP3.LUT R110, R110, 0xff, RZ, 0xc0, !PT ;  /* 0x000000ff6e6e7812 */ /* 0x000fe200078ec0ff */
[----:B-1----:R2:W5:Y:S04]  /*21380*/  LDL.S16 R213, [R1+0x80] ;  /* 0x0000800001d57983 */ /* 0x0025680000100600 */
[----:B------:R-:W-:Y:S04]  /*21390*/  @!P6 STL.S16 [R1+0x8c], R214 ;  /* 0x00008cd60100e387 */ /* 0x000fe80000100600 */
[----:B------:R1:W-:Y:S02]  /*213a0*/  @!P5 STL.S16 [R1+0x88], R147 ;  /* 0x000088930100d387 */ /* 0x0003e40000100600 */
[----:B-1----:R-:W-:Y:S02]  /*213b0*/  PRMT R147, R105, 0x5410, R0 ;  /* 0x0000541069937816 */ /* 0x002fe40000000000 */
[----:B------:R-:W-:Y:S02]  /*213c0*/  @!P5 PRMT R0, R143, 0x5410, RZ ;  /* 0x000054108f00d816 */ /* 0x000fe400000000ff */
[----:B------:R-:W-:Y:S01]  /*213d0*/  @!P6 PRMT R105, R167, 0x5410, RZ ;  /* 0x00005410a769e816 */ /* 0x000fe200000000ff */
[----:B------:R2:W2:Y:S01]  /*213e0*/  LDL.S16 R143, [R1+0x78] ;  /* 0x00007800018f7983 */ /* 0x0004a20000100600 */
[----:B------:R-:W-:Y:S01]  /*213f0*/  ISETP.GE.U32.AND P6, PT, R192, R110, PT ;  /* 0x0000006ec000720c */ /* 0x000fe20003fc6070 */
[----:B------:R-:W-:Y:S01]  /*21400*/  IMAD.WIDE.U32 R166, R166, -0x2daee0ad, RZ ;  /* 0xd2511f53a6a67825 */ /* 0x000fe200078e00ff */
[----:B------:R-:W-:Y:S01]  /*21410*/  SHF.R.U32.HI R110, RZ, 0x18, R158 ;  /* 0x00000018ff6e7819 */ /* 0x000fe2000001169e */
[----:B------:R1:W-:Y:S03]  /*21420*/  ST.E.U16 desc[UR4][R194.64+0x52], R0 ;  /* 0x00005200c2007985 */ /* 0x0003e6000c101504 */
[----:B------:R-:W-:Y:S01]  /*21430*/  LOP3.LUT R108, R167, R212, R186, 0x96, !PT ;  /* 0x000000d4a76c7212 */ /* 0x000fe200078e96ba */
[----:B------:R1:W-:Y:S01]  /*21440*/  ST.E.U16 desc[UR4][R194.64+0x50], R105 ;  /* 0x00005069c2007985 */ /* 0x0003e2000c101504 */
[----:B------:R-:W-:Y:S02]  /*21450*/  ISETP.GE.U32.AND P5, PT, R192, R110, PT ;  /* 0x0000006ec000720c */ /* 0x000fe40003fa6070 */
[----:B------:R-:W-:Y:S02]  /*21460*/  LOP3.LUT R109, R108, 0xff, RZ, 0xc0, !PT ;  /* 0x000000ff6c6d7812 */ /* 0x000fe400078ec0ff */
[----:B-1----:R-:W-:Y:S02]  /*21470*/  PRMT R0, R104, 0x7632, R0 ;  /* 0x0000763268007816 */ /* 0x002fe40000000000 */
[----:B------:R-:W-:Y:S04]  /*21480*/  LOP3.LUT R105, R108, 0xffff, RZ, 0xc0, !PT ;  /* 0x0000ffff6c697812 */ /* 0x000fe800078ec0ff */
[----:B------:R-:W-:Y:S04]  /*21490*/  SHF.R.U32.HI R105, RZ, 0x8, R105 ;  /* 0x00000008ff697819 */ /* 0x000fe80000011669 */
[----:B------:R-:W-:Y:S01]  /*214a0*/  LOP3.LUT R105, R105, 0xffff, RZ, 0xc0, !PT ;  /* 0x0000ffff69697812 */ /* 0x000fe200078ec0ff */
[----:B---3--:R-:W-:Y:S05]  /*214b0*/  @!P2 HFMA2.BF16_V2 R151, -RZ.H0_H0, RZ.H0_H0, -R107.H0_H0 ;  /* 0x200000ffff97a231 */ /* 0x008fea000034096b */
[----:B------:R-:W-:Y:S01]  /*214c0*/  PRMT R149, R151, 0x7610, R149 ;  /* 0x0000761097957816 */ /* 0x000fe20000000095 */
[----:B------:R1:W-:Y:S02]  /*214d0*/  @!P2 STL.S16 [R1+0x84], R151 ;  /* 0x000084970100a387 */ /* 0x0003e40000100600 */
[----:B-1----:R-:W-:Y:S02]  /*214e0*/  PRMT R151, R107, 0x5410, R106 ;  /* 0x000054106b977816 */ /* 0x002fe4000000006a */
[----:B------:R-:W-:Y:S02]  /*214f0*/  @!P2 PRMT R107, R149, 0x5410, RZ ;  /* 0x00005410956ba816 */ /* 0x000fe400000000ff */
[----:B------:R-:W-:Y:S01]  /*21500*/  ISETP.GE.U32.AND P2, PT, R192, R109, PT ;  /* 0x0000006dc000720c */ /* 0x000fe20003f46070 */
[----:B------:R1:W3:Y:S01]  /*21510*/  LDL.S16 R149, [R1+0x6c] ;  /* 0x00006c0001957983 */ /* 0x0002e20000100600 */
[----:B----4-:R-:W-:Y:S03]  /*21520*/  @!P4 HFMA2.BF16_V2 R169, -RZ.H0_H0, RZ.H0_H0, -R104.H0_H0 ;  /* 0x200000ffffa9c231 */ /* 0x010fe60000340968 */
[----:B------:R4:W-:Y:S02]  /*21530*/  ST.E.U16 desc[UR4][R116.64+0x50], R107 ;  /* 0x0000506b74007985 */ /* 0x0009e4000c101504 */
[----:B------:R-:W-:Y:S01]  /*21540*/  PRMT R165, R169, 0x7610, R165 ;  /* 0x00007610a9a57816 */ /* 0x000fe200000000a5 */
[----:B-----5:R-:W-:Y:S05]  /*21550*/  @!P0 HFMA2.BF16_V2 R213, -RZ.H0_H0, RZ.H0_H0, -R106.H0_H0 ;  /* 0x200000ffffd58231 */ /* 0x020fea000034096a */
[----:B------:R-:W-:Y:S01]  /*21560*/  PRMT R152, R213, 0x7610, R152 ;  /* 0x00007610d5987816 */ /* 0x000fe20000000098 */
[----:B------:R5:W-:Y:S03]  /*21570*/  @!P0 STL.S16 [R1+0x80], R213 ;  /* 0x000080d501008387 */ /* 0x000be60000100600 */
[----:B------:R-:W-:Y:S01]  /*21580*/  @!P0 PRMT R106, R152, 0x5410, RZ ;  /* 0x00005410986a8816 */ /* 0x000fe200000000ff */
[----:B------:R-:W-:Y:S01]  /*21590*/  @!P4 STL.S16 [R1+0x7c], R169 ;  /* 0x00007ca90100c387 */ /* 0x000fe20000100600 */
[----:B------:R-:W-:Y:S02]  /*215a0*/  ISETP.GE.U32.AND P0, PT, R192, R105, PT ;  /* 0x00000069c000720c */ /* 0x000fe40003f06070 */
[----:B------:R-:W-:Y:S01]  /*215b0*/  SHF.R.U32.HI R105, RZ, 0x18, R108 ;  /* 0x00000018ff697819 */ /* 0x000fe2000001166c */
[----:B------:R1:W3:Y:S01]  /*215c0*/  LDL.S16 R215, [R1+0x68] ;  /* 0x0000680001d77983 */ /* 0x0002e20000100600 */
[----:B------:R-:W-:Y:S02]  /*215d0*/  PRMT R152, R104, 0x5410, R0 ;  /* 0x0000541068987816 */ /* 0x000fe40000000000 */
[----:B------:R-:W-:Y:S01]  /*215e0*/  @!P4 PRMT R104, R165, 0x5410, RZ ;  /* 0x00005410a568c816 */ /* 0x000fe200000000ff */
[----:B------:R1:W3:Y:S01]  /*215f0*/  LDL.S16 R214, [R1+0x70] ;  /* 0x0000700001d67983 */ /* 0x0002e20000100600 */
[----:B------:R-:W-:Y:S01]  /*21600*/  ISETP.GE.U32.AND P4, PT, R192, R105, PT ;  /* 0x00000069c000720c */ /* 0x000fe20003f86070 */
[----:B------:R-:W-:Y:S01]  /*21610*/  IMAD.WIDE.U32 R164, R164, -0x2daee0ad, RZ ;  /* 0xd2511f53a4a47825 */ /* 0x000fe200078e00ff */
[----:B------:R-:W-:Y:S01]  /*21620*/  PRMT R105, R209, 0x7610, R105 ;  /* 0x00007610d1697816 */ /* 0x000fe20000000069 */
[----:B------:R1:W-:Y:S01]  /*21630*/  ST.E.U16 desc[UR4][R116.64+0x52], R106 ;  /* 0x0000526a74007985 */ /* 0x0003e2000c101504 */
[----:B------:R-:W-:Y:S03]  /*21640*/  SHF.R.U32.HI R108, RZ, 0x10, R108 ;  /* 0x00000010ff6c7819 */ /* 0x000fe6000001166c */
[----:B------:R1:W-:Y:S01]  /*21650*/  ST.E.U16 desc[UR4][R120.64+0x4e], R104 ;  /* 0x00004e6878007985 */ /* 0x0003e2000c101504 */
[----:B------:R-:W-:Y:S01]  /*21660*/  LOP3.LUT R108, R108, 0xff, RZ, 0xc0, !PT ;  /* 0x000000ff6c6c7812 */ /* 0x000fe200078ec0ff */
[----:B--2---:R-:W-:Y:S05]  /*21670*/  @!P1 HFMA2.BF16_V2 R143, -RZ.H0_H0, RZ.H0_H0, -R0.H0_H0 ;  /* 0x200000ffff8f9231 */ /* 0x004fea0000340900 */
[----:B----4-:R-:W-:Y:S01]  /*21680*/  PRMT R107, R143, 0x7610, R107 ;  /* 0x000076108f6b7816 */ /* 0x010fe2000000006b */
[----:B------:R2:W-:Y:S03]  /*21690*/  @!P1 STL.S16 [R1+0x78], R143 ;  /* 0x0000788f01009387 */ /* 0x0005e60000100600 */
[----:B------:R-:W-:Y:S01]  /*216a0*/  @!P1 PRMT R0, R107, 0x5410, RZ ;  /* 0x000054106b009816 */ /* 0x000fe200000000ff */
[----:B-----5:R4:W5:Y:S01]  /*216b0*/  LDL.S16 R213, [R1+0x64] ;  /* 0x0000640001d57983 */ /* 0x0209620000100600 */
[----:B-1----:R-:W-:Y:S02]  /*216c0*/  PRMT R106, R209, 0x7632, R106 ;  /* 0x00007632d16a7816 */ /* 0x002fe4000000006a */
[----:B------:R-:W-:Y:S01]  /*216d0*/  LOP3.LUT R107, R165, R212, R184, 0x96, !PT ;  /* 0x000000d4a56b7212 */ /* 0x000fe200078e96b8 */
[----:B------:R4:W4:Y:S01]  /*216e0*/  LDL.S16 R169, [R1+0x60] ;  /* 0x0000600001a97983 */ /* 0x0009220000100600 */
[----:B------:R-:W-:Y:S02]  /*216f0*/  ISETP.GE.U32.AND P1, PT, R192, R108, PT ;  /* 0x0000006cc000720c */ /* 0x000fe40003f26070 */
[C---:B------:R-:W-:Y:S01]  /*21700*/  LOP3.LUT R104, R107.reuse, 0xff, RZ, 0xc0, !PT ;  /* 0x000000ff6b687812 */ /* 0x040fe200078ec0ff */
[----:B------:R1:W-:Y:S04]  /*21710*/  ST.E.U16 desc[UR4][R120.64+0x50], R0 ;  /* 0x0000500078007985 */ /* 0x0003e8000c101504 */
[----:B--2---:R2:W2:Y:S01]  /*21720*/  LDL.S16 R143, [R1+0x5c] ;  /* 0x00005c00018f7983 */ /* 0x0044a20000100600 */
[----:B-1----:R-:W-:Y:S01]  /*21730*/  LOP3.LUT R0, R107, 0xffff, RZ, 0xc0, !PT ;  /* 0x0000ffff6b007812 */ /* 0x002fe200078ec0ff */
[----:B---3--:R-:W-:Y:S05]  /*21740*/  @!P6 HFMA2.BF16_V2 R149, -RZ.H0_H0, RZ.H0_H0, -R105.H0_H0 ;  /* 0x200000ffff95e231 */ /* 0x008fea0000340969 */
[----:B------:R-:W-:Y:S01]  /*21750*/  PRMT R216, R149, 0x7610, R216 ;  /* 0x0000761095d87816 */ /* 0x000fe200000000d8 */
[----:B------:R1:W-:Y:S02]  /*21760*/  @!P6 STL.S16 [R1+0x6c], R149 ;  /* 0x00006c950100e387 */ /* 0x0003e40000100600 */
[----:B-1----:R-:W-:Y:S02]  /*21770*/  PRMT R149, R105, 0x5410, R106 ;  /* 0x0000541069957816 */ /* 0x002fe4000000006a */
[----:B------:R-:W-:Y:S02]  /*21780*/  @!P6 PRMT R105, R216, 0x5410, RZ ;  /* 0x00005410d869e816 */ /* 0x000fe400000000ff */
[----:B------:R-:W-:Y:S02]  /*21790*/  ISETP.GE.U32.AND P6, PT, R192, R104, PT ;  /* 0x00000068c000720c */ /* 0x000fe40003fc6070 */
[--C-:B------:R-:W-:Y:S01]  /*217a0*/  SHF.R.U32.HI R104, RZ, 0x8, R0.reuse ;  /* 0x00000008ff687819 */ /* 0x100fe20000011600 */
[----:B------:R1:W-:Y:S01]  /*217b0*/  ST.E.U16 desc[UR4][R118.64+0x50], R105 ;  /* 0x0000506976007985 */ /* 0x0003e2000c101504 */
[----:B------:R-:W-:Y:S01]  /*217c0*/  PRMT R0, R162, 0x7610, R0 ;  /* 0x00007610a2007816 */ /* 0x000fe20000000000 */
[----:B------:R-:W-:Y:S04]  /*217d0*/  @!P5 HFMA2.BF16_V2 R215, -RZ.H0_H0, RZ.H0_H0, -R106.H0_H0 ;  /* 0x200000ffffd7d231 */ /* 0x000fe8000034096a */
[----:B------:R-:W-:Y:S01]  /*217e0*/  @!P2 HFMA2.BF16_V2 R214, -RZ.H0_H0, RZ.H0_H0, -R0.H0_H0 ;  /* 0x200000ffffd6a231 */ /* 0x000fe20000340900 */
[----:B------:R-:W-:Y:S01]  /*217f0*/  @!P5 STL.S16 [R1+0x68], R215 ;  /* 0x000068d70100d387 */ /* 0x000fe20000100600 */
[----:B------:R-:W-:Y:S03]  /*21800*/  PRMT R127, R215, 0x7610, R127 ;  /* 0x00007610d77f7816 */ /* 0x000fe6000000007f */
[----:B------:R-:W-:Y:S01]  /*21810*/  @!P2 STL.S16 [R1+0x70], R214 ;  /* 0x000070d60100a387 */ /* 0x000fe20000100600 */
[----:B------:R-:W-:Y:S02]  /*21820*/  PRMT R111, R214, 0x7610, R111 ;  /* 0x00007610d66f7816 */ /* 0x000fe4000000006f */
[----:B------:R-:W-:Y:S02]  /*21830*/  @!P5 PRMT R106, R127, 0x5410, RZ ;  /* 0x000054107f6ad816 */ /* 0x000fe400000000ff */
[----:B------:R3:W3:Y:S04]  /*21840*/  LDL.S16 R127, [R1+0x58] ;  /* 0x00005800017f7983 */ /* 0x0006e80000100600 */
[----:B------:R4:W-:Y:S01]  /*21850*/  ST.E.U16 desc[UR4][R118.64+0x52], R106 ;  /* 0x0000526a76007985 */ /* 0x0009e2000c101504 */
[----:B-1----:R-:W-:Y:S02]  /*21860*/  LOP3.LUT R105, R104, 0xffff, RZ, 0xc0, !PT ;  /* 0x0000ffff68697812 */ /* 0x002fe400078ec0ff */
[----:B------:R-:W-:Y:S02]  /*21870*/  PRMT R104, R162, 0x7632, R104 ;  /* 0x00007632a2687816 */ /* 0x000fe40000000068 */
[----:B------:R-:W-:Y:S02]  /*21880*/  ISETP.GE.U32.AND P5, PT, R192, R105, PT ;  /* 0x00000069c000720c */ /* 0x000fe40003fa6070 */
[----:B------:R-:W-:Y:S01]  /*21890*/  PRMT R162, R0, 0x5410, R104 ;  /* 0x0000541000a27816 */ /* 0x000fe20000000068 */
[----:B-----5:R-:W-:Y:S01]  /*218a0*/  @!P0 HFMA2.BF16_V2 R213, -RZ.H0_H0, RZ.H0_H0, -R104.H0_H0 ;  /* 0x200000ffffd58231 */ /* 0x020fe20000340968 */
[----:B------:R-:W-:Y:S02]  /*218b0*/  @!P2 PRMT R0, R111, 0x5410, RZ ;  /* 0x000054106f00a816 */ /* 0x000fe400000000ff */
[----:B------:R1:W5:Y:S01]  /*218c0*/  LDL.S16 R111, [R1+0x54] ;  /* 0x00005400016f7983 */ /* 0x0003620000100600 */
[----:B------:R-:W-:Y:S02]  /*218d0*/  SHF.R.U32.HI R105, RZ, 0x18, R107 ;  /* 0x00000018ff697819 */ /* 0x000fe4000001166b */
[----:B------:R-:W-:Y:S01]  /*218e0*/  PRMT R209, R213, 0x7610, R209 ;  /* 0x00007610d5d17816 */ /* 0x000fe200000000d1 */
[----:B------:R1:W-:Y:S01]  /*218f0*/  ST.E.U16 desc[UR4][R194.64+0x60], R0 ;  /* 0x00006000c2007985 */ /* 0x0003e2000c101504 */
[----:B------:R-:W-:Y:S02]  /*21900*/  ISETP.GE.U32.AND P2, PT, R192, R105, PT ;  /* 0x00000069c000720c */ /* 0x000fe40003f46070 */
[----:B------:R-:W-:Y:S01]  /*21910*/  PRMT R105, R161, 0x7632, R105 ;  /* 0x00007632a1697816 */ /* 0x000fe20000000069 */
[----:B------:R-:W-:Y:S01]  /*21920*/  @!P0 STL.S16 [R1+0x64], R213 ;  /* 0x000064d501008387 */ /* 0x000fe20000100600 */
[----:B------:R-:W-:Y:S02]  /*21930*/  @!P0 PRMT R104, R209, 0x5410, RZ ;  /* 0x00005410d1688816 */ /* 0x000fe400000000ff */
[----:B----4-:R-:W-:Y:S01]  /*21940*/  LOP3.LUT R106, R166, 0xff, RZ, 0xc0, !PT ;  /* 0x000000ffa66a7812 */ /* 0x010fe200078ec0ff */
[----:B------:R4:W4:Y:S01]  /*21950*/  LDL.S16 R209, [R1+0x50] ;  /* 0x0000500001d17983 */ /* 0x0009220000100600 */
[----:B------:R-:W-:Y:S02]  /*21960*/  SHF.R.U32.HI R107, RZ, 0x10, R107 ;  /* 0x00000010ff6b7819 */ /* 0x000fe4000001166b */
[----:B------:R-:W-:Y:S01]  /*21970*/  ISETP.GE.U32.AND P0, PT, R192, R106, PT ;  /* 0x0000006ac000720c */ /* 0x000fe20003f06070 */
[----:B------:R1:W-:Y:S01]  /*21980*/  ST.E.U16 desc[UR4][R194.64+0x62], R104 ;  /* 0x00006268c2007985 */ /* 0x0003e2000c101504 */
[----:B--2---:R-:W-:Y:S01]  /*21990*/  @!P4 HFMA2.BF16_V2 R143, -RZ.H0_H0, RZ.H0_H0, -R105.H0_H0 ;  /* 0x200000ffff8fc231 */ /* 0x004fe20000340969 */
[----:B------:R-:W-:Y:S02]  /*219a0*/  LOP3.LUT R106, R166, 0xffff, RZ, 0xc0, !PT ;  /* 0x0000ffffa66a7812 */ /* 0x000fe400078ec0ff */
[----:B------:R-:W-:Y:S02]  /*219b0*/  LOP3.LUT R107, R107, 0xff, RZ, 0xc0, !PT ;  /* 0x000000ff6b6b7812 */ /* 0x000fe400078ec0ff */
[----:B------:R-:W-:Y:S02]  /*219c0*/  PRMT R129, R143, 0x7610, R129 ;  /* 0x000076108f817816 */ /* 0x000fe40000000081 */
[----:B------:R-:W-:Y:S04]  /*219d0*/  SHF.R.U32.HI R106, RZ, 0x8, R106 ;  /* 0x00000008ff6a7819 */ /* 0x000fe8000001166a */
[----:B------:R-:W-:Y:S02]  /*219e0*/  LOP3.LUT R106, R106, 0xffff, RZ, 0xc0, !PT ;  /* 0x0000ffff6a6a7812 */ /* 0x000fe400078ec0ff */
[----:B-1----:R-:W-:Y:S04]  /*219f0*/  PRMT R0, R161, 0x7610, R0 ;  /* 0x00007610a1007816 */ /* 0x002fe80000000000 */
[----:B------:R-:W-:Y:S01]  /*21a00*/  PRMT R161, R0, 0x5410, R105 ;  /* 0x0000541000a17816 */ /* 0x000fe20000000069 */
[----:B------:R-:W-:Y:S01]  /*21a10*/  @!P1 HFMA2.BF16_V2 R169, -RZ.H0_H0, RZ.H0_H0, -R0.H0_H0 ;  /* 0x200000ffffa99231 */ /* 0x000fe20000340900 */
[----:B------:R-:W-:Y:S04]  /*21a20*/  @!P4 PRMT R105, R129, 0x5410, RZ ;  /* 0x000054108169c816 */ /* 0x000fe800000000ff */
[----:B------:R-:W-:Y:S01]  /*21a30*/  PRMT R108, R169, 0x7610, R108 ;  /* 0x00007610a96c7816 */ /* 0x000fe2000000006c */
[----:B------:R-:W-:Y:S01]  /*21a40*/  @!P1 STL.S16 [R1+0x60], R169 ;  /* 0x000060a901009387 */ /* 0x000fe20000100600 */
[----:B------:R-:W-:Y:S02]  /*21a50*/  SHF.R.U32.HI R104, RZ, 0x10, R166 ;  /* 0x00000010ff687819 */ /* 0x000fe400000116a6 */
[----:B------:R-:W-:Y:S01]  /*21a60*/  @!P1 PRMT R0, R108, 0x5410, RZ ;  /* 0x000054106c009816 */ /* 0x000fe200000000ff */
[----:B------:R1:W-:Y:S01]  /*21a70*/  @!P4 STL.S16 [R1+0x5c], R143 ;  /* 0x00005c8f0100c387 */ /* 0x0003e20000100600 */
[C---:B------:R-:W-:Y:S02]  /*21a80*/  ISETP.GE.U32.AND P4, PT, R192.reuse, R106, PT ;  /* 0x0000006ac000720c */ /* 0x040fe40003f86070 */
[----:B------:R-:W-:Y:S01]  /*21a90*/  ISETP.GE.U32.AND P1, PT, R192, R107, PT ;  /* 0x0000006bc000720c */ /* 0x000fe20003f26070 */
[----:B------:R2:W-:Y:S01]  /*21aa0*/  ST.E.U16 desc[UR4][R116.64+0x60], R0 ;  /* 0x0000600074007985 */ /* 0x0005e2000c101504 */
[----:B------:R-:W-:Y:S03]  /*21ab0*/  PRMT R107, R155, 0x7632, R107 ;  /* 0x000076329b6b7816 */ /* 0x000fe6000000006b */
[----:B------:R2:W4:Y:S04]  /*21ac0*/  LDL.S16 R108, [R1+0x4c] ;  /* 0x00004c00016c7983 */ /* 0x0005280000100600 */
[----:B------:R2:W-:Y:S04]  /*21ad0*/  ST.E.U16 desc[UR4][R116.64+0x62], R105 ;  /* 0x0000626974007985 */ /* 0x0005e8000c101504 */
[----:B-1----:R1:W4:Y:S01]  /*21ae0*/  LDL.S16 R143, [R1+0x3c] ;  /* 0x00003c00018f7983 */ /* 0x0023220000100600 */
[C---:B--2---:R-:W-:Y:S04]  /*21af0*/  PRMT R0, R3.reuse, 0x7632, R0 ;  /* 0x0000763203007816 */ /* 0x044fe80000000000 */
[----:B------:R-:W-:Y:S02]  /*21b00*/  PRMT R169, R3, 0x5410, R0 ;  /* 0x0000541003a97816 */ /* 0x000fe40000000000 */
[----:B------:R-:W-:Y:S02]  /*21b10*/  LOP3.LUT R105, R104, 0xff, RZ, 0xc0, !PT ;  /* 0x000000ff68697812 */ /* 0x000fe400078ec0ff */
[----:B------:R-:W-:Y:S01]  /*21b20*/  PRMT R104, R171, 0x7610, R104 ;  /* 0x00007610ab687816 */ /* 0x000fe20000000068 */
[----:B---3--:R-:W-:Y:S05]  /*21b30*/  @!P6 HFMA2.BF16_V2 R127, -RZ.H0_H0, RZ.H0_H0, -R3.H0_H0 ;  /* 0x200000ffff7fe231 */ /* 0x008fea0000340903 */
[----:B------:R2:W-:Y:S01]  /*21b40*/  @!P6 STL.S16 [R1+0x58], R127 ;  /* 0x0000587f0100e387 */ /* 0x0005e20000100600 */
[----:B------:R-:W-:Y:S04]  /*21b50*/  PRMT R106, R127, 0x7610, R106 ;  /* 0x000076107f6a7816 */ /* 0x000fe8000000006a */
[----:B------:R-:W-:Y:S02]  /*21b60*/  @!P6 PRMT R3, R106, 0x5410, RZ ;  /* 0x000054106a03e816 */ /* 0x000fe400000000ff */
[----:B------:R-:W-:Y:S02]  /*21b70*/  ISETP.GE.U32.AND P6, PT, R192, R105, PT ;  /* 0x00000069c000720c */ /* 0x000fe40003fc6070 */
[----:B------:R-:W-:Y:S01]  /*21b80*/  PRMT R105, R171, 0x7632, R105 ;  /* 0x00007632ab697816 */ /* 0x000fe20000000069 */
[----:B------:R3:W-:Y:S01]  /*21b90*/  ST.E.U16 desc[UR4][R120.64+0x5e], R3 ;  /* 0x00005e0378007985 */ /* 0x0007e2000c101504 */
[----:B------:R-:W-:Y:S01]  /*21ba0*/  SHF.R.U32.HI R106, RZ, 0x18, R166 ;  /* 0x00000018ff6a7819 */ /* 0x000fe200000116a6 */
[----:B-----5:R-:W-:Y:S05]  /*21bb0*/  @!P5 HFMA2.BF16_V2 R111, -RZ.H0_H0, RZ.H0_H0, -R0.H0_H0 ;  /* 0x200000ffff6fd231 */ /* 0x020fea0000340900 */
[----:B------:R5:W-:Y:S01]  /*21bc0*/  @!P5 STL.S16 [R1+0x54], R111 ;  /* 0x0000546f0100d387 */ /* 0x000be20000100600 */
[----:B------:R-:W-:Y:S03]  /*21bd0*/  PRMT R168, R111, 0x7610, R168 ;  /* 0x000076106fa87816 */ /* 0x000fe600000000a8 */
[----:B------:R1:W5:Y:S01]  /*21be0*/  LDL.S16 R129, [R1+0x48] ;  /* 0x0000480001817983 */ /* 0x0003620000100600 */
[----:B------:R-:W-:Y:S01]  /*21bf0*/  @!P5 PRMT R0, R168, 0x5410, RZ ;  /* 0x00005410a800d816 */ /* 0x000fe200000000ff */
[----:B----4-:R-:W-:Y:S02]  /*21c00*/  @!P1 HFMA2.BF16_V2 R209, -RZ.H0_H0, RZ.H0_H0, -R104.H0_H0 ;  /* 0x200000ffffd19231 */ /* 0x010fe40000340968 */
[----:B--2---:R1:W2:Y:S01]  /*21c10*/  LDL.S16 R127, [R1+0x44] ;  /* 0x00004400017f7983 */ /* 0x0042a20000100600 */
[----:B------:R-:W-:Y:S02]  /*21c20*/  ISETP.GE.U32.AND P5, PT, R192, R106, PT ;  /* 0x0000006ac000720c */ /* 0x000fe40003fa6070 */
[----:B------:R-:W-:Y:S01]  /*21c30*/  LOP3.LUT R106, R164, 0xff, RZ, 0xc0, !PT ;  /* 0x000000ffa46a7812 */ /* 0x000fe200078ec0ff */
[----:B------:R4:W-:Y:S01]  /*21c40*/  ST.E.U16 desc[UR4][R120.64+0x60], R0 ;  /* 0x0000600078007985 */ /* 0x0009e2000c101504 */
[----:B------:R-:W-:Y:S02]  /*21c50*/  PRMT R205, R209, 0x7610, R205 ;  /* 0x00007610d1cd7816 */ /* 0x000fe400000000cd */
[----:B------:R-:W-:Y:S02]  /*21c60*/  PRMT R168, R104, 0x5410, R105 ;  /* 0x0000541068a87816 */ /* 0x000fe40000000069 */
[----:B---3--:R-:W-:Y:S02]  /*21c70*/  LOP3.LUT R3, R164, 0xffff, RZ, 0xc0, !PT ;  /* 0x0000ffffa4037812 */ /* 0x008fe400078ec0ff */
[----:B------:R-:W-:Y:S02]  /*21c80*/  @!P1 PRMT R104, R205, 0x5410, RZ ;  /* 0x00005410cd689816 */ /* 0x000fe400000000ff */
[----:B------:R-:W-:Y:S03]  /*21c90*/  SHF.R.U32.HI R3, RZ, 0x8, R3 ;  /* 0x00000008ff037819 */ /* 0x000fe60000011603 */
[----:B------:R3:W-:Y:S01]  /*21ca0*/  ST.E.U16 desc[UR4][R118.64+0x60], R104 ;  /* 0x0000606876007985 */ /* 0x0007e2000c101504 */
[----:B------:R-:W-:Y:S03]  /*21cb0*/  LOP3.LUT R3, R3, 0xffff, RZ, 0xc0, !PT ;  /* 0x0000ffff03037812 */ /* 0x000fe600078ec0ff */
[----:B-----5:R1:W5:Y:S04]  /*21cc0*/  LDL.S16 R111, [R1+0x40] ;  /* 0x00004000016f7983 */ /* 0x0203680000100600 */
[----:B------:R-:W-:Y:S01]  /*21cd0*/  @!P1 STL.S16 [R1+0x50], R209 ;  /* 0x000050d101009387 */ /* 0x000fe20000100600 */
[----:B------:R-:W-:Y:S02]  /*21ce0*/  ISETP.GE.U32.AND P1, PT, R192, R106, PT ;  /* 0x0000006ac000720c */ /* 0x000fe40003f26070 */
[C---:B------:R-:W-:Y:S02]  /*21cf0*/  PRMT R106, R163.reuse, 0x7632, R106 ;  /* 0x00007632a36a7816 */ /* 0x040fe4000000006a */
[----:B----4-:R-:W-:Y:S01]  /*21d00*/  PRMT R0, R163, 0x7610, R0 ;  /* 0x00007610a3007816 */ /* 0x010fe20000000000 */
[----:B------:R-:W-:Y:S01]  /*21d10*/  @!P2 HFMA2.BF16_V2 R108, -RZ.H0_H0, RZ.H0_H0, -R105.H0_H0 ;  /* 0x200000ffff6ca231 */ /* 0x000fe20000340969 */
[----:B---3--:R-:W-:Y:S04]  /*21d20*/  SHF.R.U32.HI R104, RZ, 0x10, R164 ;  /* 0x00000010ff687819 */ /* 0x008fe800000116a4 */
[----:B------:R-:W-:Y:S01]  /*21d30*/  PRMT R177, R108, 0x7610, R177 ;  /* 0x000076106cb17816 */ /* 0x000fe200000000b1 */
[----:B------:R3:W-:Y:S01]  /*21d40*/  @!P2 STL.S16 [R1+0x4c], R108 ;  /* 0x00004c6c0100a387 */ /* 0x0007e20000100600 */
[----:B------:R-:W-:Y:S02]  /*21d50*/  LOP3.LUT R104, R104, 0xff, RZ, 0xc0, !PT ;  /* 0x000000ff68687812 */ /* 0x000fe400078ec0ff */
[----:B------:R-:W-:Y:S02]  /*21d60*/  @!P2 PRMT R105, R177, 0x5410, RZ ;  /* 0x00005410b169a816 */ /* 0x000fe400000000ff */
[----:B------:R-:W-:Y:S02]  /*21d70*/  ISETP.GE.U32.AND P2, PT, R192, R3, PT ;  /* 0x00000003c000720c */ /* 0x000fe40003f46070 */
[----:B------:R-:W-:Y:S01]  /*21d80*/  PRMT R3, R155, 0x7610, R3 ;  /* 0x000076109b037816 */ /* 0x000fe20000000003 */
[----:B------:R4:W-:Y:S01]  /*21d90*/  ST.E.U16 desc[UR4][R118.64+0x62], R105 ;  /* 0x0000626976007985 */ /* 0x0009e2000c101504 */
[----:B------:R-:W-:Y:S02]  /*21da0*/  @!P0 HFMA2.BF16_V2 R143, -RZ.H0_H0, RZ.H0_H0, -R0.H0_H0 ;  /* 0x200000ffff8f8231 */ /* 0x000fe40000340900 */
[----:B------:R-:W-:Y:S03]  /*21db0*/  PRMT R155, R3, 0x5410, R107 ;  /* 0x00005410039b7816 */ /* 0x000fe6000000006b */
[----:B------:R-:W-:Y:S01]  /*21dc0*/  @!P0 STL.S16 [R1+0x3c], R143 ;  /* 0x00003c8f01008387 */ /* 0x000fe20000100600 */
[----:B------:R-:W-:Y:S02]  /*21dd0*/  PRMT R110, R143, 0x7610, R110 ;  /* 0x000076108f6e7816 */ /* 0x000fe4000000006e */
[----:B---3--:R-:W-:Y:S02]  /*21de0*/  LOP3.LUT R108, R131, R242, R160, 0x96, !PT ;  /* 0x000000f2836c7212 */ /* 0x008fe400078e96a0 */
[----:B------:R-:W-:Y:S02]  /*21df0*/  PRMT R160, R0, 0x5410, R106 ;  /* 0x0000541000a07816 */ /* 0x000fe4000000006a */
[----:B------:R-:W-:Y:S02]  /*21e00*/  @!P0 PRMT R0, R110, 0x5410, RZ ;  /* 0x000054106e008816 */ /* 0x000fe400000000ff */
[----:B------:R-:W-:Y:S02]  /*21e10*/  ISETP.GE.U32.AND P0, PT, R192, R104, PT ;  /* 0x00000068c000720c */ /* 0x000fe40003f06070 */
[----:B------:R-:W-:Y:S01]  /*21e20*/  LOP3.LUT R104, R108, 0xffff, RZ, 0xc0, !PT ;  /* 0x0000ffff6c687812 */ /* 0x000fe200078ec0ff */
[----:B------:R3:W-:Y:S01]  /*21e30*/  ST.E.U16 desc[UR4][R194.64+0x70], R0 ;  /* 0x00007000c2007985 */ /* 0x0007e2000c101504 */
[----:B----4-:R-:W-:Y:S02]  /*21e40*/  SHF.R.U32.HI R105, RZ, 0x18, R164 ;  /* 0x00000018ff697819 */ /* 0x010fe400000116a4 */
[----:B------:R-:W-:Y:S02]  /*21e50*/  SHF.R.U32.HI R104, RZ, 0x8, R104 ;  /* 0x00000008ff687819 */ /* 0x000fe40000011668 */
[----:B------:R-:W-:Y:S02]  /*21e60*/  SHF.R.U32.HI R110, RZ, 0x18, R108 ;  /* 0x00000018ff6e7819 */ /* 0x000fe4000001166c */
[----:B---3--:R-:W-:Y:S01]  /*21e70*/  PRMT R0, R2, 0x7632, R0 ;  /* 0x0000763202007816 */ /* 0x008fe20000000000 */
[----:B------:R-:W-:Y:S02]  /*21e80*/  @!P4 HFMA2.BF16_V2 R129, -RZ.H0_H0, RZ.H0_H0, -R106.H0_H0 ;  /* 0x200000ffff81c231 */ /* 0x000fe4000034096a */
[----:B--2---:R-:W-:Y:S03]  /*21e90*/  @!P6 HFMA2.BF16_V2 R127, -RZ.H0_H0, RZ.H0_H0, -R3.H0_H0 ;  /* 0x200000ffff7fe231 */ /* 0x004fe60000340903 */
[----:B------:R-:W-:Y:S01]  /*21ea0*/  @!P4 STL.S16 [R1+0x48], R129 ;  /* 0x000048810100c387 */ /* 0x000fe20000100600 */
[----:B------:R-:W-:Y:S03]  /*21eb0*/  PRMT R109, R129, 0x7610, R109 ;  /* 0x00007610816d7816 */ /* 0x000fe6000000006d */
[----:B------:R-:W-:Y:S01]  /*21ec0*/  @!P6 STL.S16 [R1+0x44], R127 ;  /* 0x0000447f0100e387 */ /* 0x000fe20000100600 */
[----:B------:R-:W-:Y:S02]  /*21ed0*/  @!P4 PRMT R106, R109, 0x5410, RZ ;  /* 0x000054106d6ac816 */ /* 0x000fe400000000ff */
[----:B------:R-:W-:Y:S02]  /*21ee0*/  ISETP.GE.U32.AND P4, PT, R192, R105, PT ;  /* 0x00000069c000720c */ /* 0x000fe40003f86070 */
[----:B------:R-:W-:Y:S01]  /*21ef0*/  LOP3.LUT R105, R108, 0xff, RZ, 0xc0, !PT ;  /* 0x000000ff6c697812 */ /* 0x000fe200078ec0ff */
[----:B------:R-:W-:Y:S01]  /*21f00*/  ST.E.U16 desc[UR4][R194.64+0x72], R106 ;  /* 0x0000726ac2007985 */ /* 0x000fe2000c101504 */
[----:B------:R-:W-:Y:S02]  /*21f10*/  PRMT R208, R127, 0x7610, R208 ;  /* 0x000076107fd07816 */ /* 0x000fe400000000d0 */
[----:B------:R-:W-:Y:S02]  /*21f20*/  SHF.R.U32.HI R109, RZ, 0x10, R130 ;  /* 0x00000010ff6d7819 */ /* 0x000fe40000011682 */
[----:B------:R-:W-:Y:S02]  /*21f30*/  @!P6 PRMT R3, R208, 0x5410, RZ ;  /* 0x00005410d003e816 */ /* 0x000fe400000000ff */
[----:B------:R-:W-:Y:S01]  /*21f40*/  LOP3.LUT R109, R109, 0xff, RZ, 0xc0, !PT ;  /* 0x000000ff6d6d7812 */ /* 0x000fe200078ec0ff */
[----:B-----5:R-:W-:Y:S02]  /*21f50*/  @!P5 HFMA2.BF16_V2 R111, -RZ.H0_H0, RZ.H0_H0, -R107.H0_H0 ;  /* 0x200000ffff6fd231 */ /* 0x020fe4000034096b */
[----:B------:R-:W-:Y:S04]  /*21f60*/  ST.E.U16 desc[UR4][R116.64+0x70], R3 ;  /* 0x0000700374007985 */ /* 0x000fe8000c101504 */
[----:B------:R2:W-:Y:S01]  /*21f70*/  @!P5 STL.S16 [R1+0x40], R111 ;  /* 0x0000406f0100d387 */ /* 0x0005e20000100600 */
[----:B------:R-:W-:Y:S03]  /*21f80*/  PRMT R142, R111, 0x7610, R142 ;  /* 0x000076106f8e7816 */ /* 0x000fe6000000008e */
[----:B------:R1:W3:Y:S01]  /*21f90*/  LDL.S16 R205, [R1+0x38] ;  /* 0x0000380001cd7983 */ /* 0x0002e20000100600 */
[----:B------:R-:W-:Y:S03]  /*21fa0*/  @!P5 PRMT R107, R142, 0x5410, RZ ;  /* 0x000054108e6bd816 */ /* 0x000fe600000000ff */
[----:B------:R1:W4:Y:S04]  /*21fb0*/  LDL.S16 R177, [R1+0x34] ;  /* 0x0000340001b17983 */ /* 0x0003280000100600 */
[----:B------:R1:W5:Y:S04]  /*21fc0*/  LDL.S16 R163, [R1+0x30] ;  /* 0x0000300001a37983 */ /* 0x0003680000100600 */
[----:B------:R1:W5:Y:S04]  /*21fd0*/  LDL.S16 R143, [R1+0x2c] ;  /* 0x00002c00018f7983 */ /* 0x0003680000100600 */
[----:B------:R1:W-:Y:S01]  /*21fe0*/  ST.E.U16 desc[UR4][R116.64+0x72], R107 ;  /* 0x0000726b74007985 */ /* 0x0003e2000c101504 */
[----:B--2---:R-:W-:Y:S02]  /*21ff0*/  PRMT R111, R105, 0x5410, R104 ;  /* 0x00005410696f7816 */ /* 0x004fe40000000068 */
[C---:B------:R-:W-:Y:S02]  /*22000*/  LOP3.LUT R104, R130.reuse, 0xffff, RZ, 0xc0, !PT ;  /* 0x0000ffff82687812 */ /* 0x040fe400078ec0ff */
[----:B------:R-:W-:Y:S02]  /*22010*/  LOP3.LUT R105, R130, 0xff, RZ, 0xc0, !PT ;  /* 0x000000ff82697812 */ /* 0x000fe400078ec0ff */
[----:B------:R-:W-:Y:S02]  /*22020*/  SHF.R.U32.HI R104, RZ, 0x8, R104 ;  /* 0x00000008ff687819 */ /* 0x000fe40000011668 */
[----:B------:R-:W-:Y:S02]  /*22030*/  SHF.R.U32.HI R130, RZ, 0x18, R130 ;  /* 0x00000018ff827819 */ /* 0x000fe40000011682 */
[----:B------:R-:W-:Y:S02]  /*22040*/  PRMT R129, R105, 0x5410, R104 ;  /* 0x0000541069817816 */ /* 0x000fe40000000068 */
[----:B------:R-:W-:Y:S02]  /*22050*/  SHF.R.U32.HI R104, RZ, 0x10, R108 ;  /* 0x00000010ff687819 */ /* 0x000fe4000001166c */
[----:B------:R-:W-:Y:S02]  /*22060*/  LOP3.LUT R108, R123, R242, R170, 0x96, !PT ;  /* 0x000000f27b6c7212 */ /* 0x000fe400078e96aa */
[----:B------:R-:W-:Y:S02]  /*22070*/  LOP3.LUT R105, R104, 0xff, RZ, 0xc0, !PT ;  /* 0x000000ff68697812 */ /* 0x000fe400078ec0ff */
[C---:B------:R-:W-:Y:S02]  /*22080*/  LOP3.LUT R104, R122.reuse, 0xffff, RZ, 0xc0, !PT ;  /* 0x0000ffff7a687812 */ /* 0x040fe400078ec0ff */
[----:B------:R-:W-:Y:S02]  /*22090*/  PRMT R123, R105, 0x5410, R110 ;  /* 0x00005410697b7816 */ /* 0x000fe4000000006e */
[----:B------:R-:W-:Y:S02]  /*220a0*/  LOP3.LUT R105, R122, 0xff, RZ, 0xc0, !PT ;  /* 0x000000ff7a697812 */ /* 0x000fe400078ec0ff */
[----:B------:R-:W-:Y:S02]  /*220b0*/  SHF.R.U32.HI R104, RZ, 0x8, R104 ;  /* 0x00000008ff687819 */ /* 0x000fe40000011668 */
[----:B------:R-:W-:Y:S02]  /*220c0*/  PRMT R130, R109, 0x5410, R130 ;  /* 0x000054106d827816 */ /* 0x000fe40000000082 */
[--C-:B------:R-:W-:Y:S02]  /*220d0*/  PRMT R127, R105, 0x5410, R104.reuse ;  /* 0x00005410697f7816 */ /* 0x100fe40000000068 */
[C---:B------:R-:W-:Y:S02]  /*220e0*/  PRMT R105, R137.reuse, 0x7610, R105 ;  /* 0x0000761089697816 */ /* 0x040fe40000000069 */
[----:B------:R-:W-:Y:S02]  /*220f0*/  PRMT R104, R137, 0x7632, R104 ;  /* 0x0000763289687816 */ /* 0x000fe40000000068 */
[--C-:B------:R-:W-:Y:S02]  /*22100*/  SHF.R.U32.HI R109, RZ, 0x10, R122.reuse ;  /* 0x00000010ff6d7819 */ /* 0x100fe4000001167a */
[----:B------:R-:W-:Y:S02]  /*22110*/  SHF.R.U32.HI R122, RZ, 0x18, R122 ;  /* 0x00000018ff7a7819 */ /* 0x000fe4000001167a */
[----:B------:R-:W-:Y:S02]  /*22120*/  LOP3.LUT R106, R109, 0xff, RZ, 0xc0, !PT ;  /* 0x000000ff6d6a7812 */ /* 0x000fe400078ec0ff */
[----:B------:R-:W-:Y:S02]  /*22130*/  PRMT R3, R105, 0x5410, R104 ;  /* 0x0000541069037816 */ /* 0x000fe40000000068 */
[----:B------:R-:W-:Y:S02]  /*22140*/  PRMT R131, R106, 0x5410, R122 ;  /* 0x000054106a837816 */ /* 0x000fe4000000007a */
[----:B-1----:R-:W-:Y:S02]  /*22150*/  LOP3.LUT R116, R108, 0xff, RZ, 0xc0, !PT ;  /* 0x000000ff6c747812 */ /* 0x002fe400078ec0ff */
[----:B------:R-:W-:Y:S01]  /*22160*/  SHF.R.U32.HI R107, RZ, 0x18, R108 ;  /* 0x00000018ff6b7819 */ /* 0x000fe2000001166c */
[----:B---3--:R-:W-:Y:S02]  /*22170*/  @!P1 HFMA2.BF16_V2 R205, -RZ.H0_H0, RZ.H0_H0, -R105.H0_H0 ;  /* 0x200000ffffcd9231 */ /* 0x008fe40000340969 */
[----:B----4-:R-:W-:Y:S03]  /*22180*/  @!P2 HFMA2.BF16_V2 R177, -RZ.H0_H0, RZ.H0_H0, -R104.H0_H0 ;  /* 0x200000ffffb1a231 */ /* 0x010fe60000340968 */
[----:B------:R-:W-:Y:S01]  /*22190*/  @!P1 STL.S16 [R1+0x38], R205 ;  /* 0x000038cd01009387 */ /* 0x000fe20000100600 */
[----:B------:R-:W-:Y:S01]  /*221a0*/  PRMT R122, R205, 0x7610, R122 ;  /* 0x00007610cd7a7816 */ /* 0x000fe2000000007a */
[----:B-----5:R-:W-:Y:S02]  /*221b0*/  @!P0 HFMA2.BF16_V2 R163, -RZ.H0_H0, RZ.H0_H0, -R2.H0_H0 ;  /* 0x200000ffffa38231 */ /* 0x020fe40000340902 */
[----:B------:R1:W-:Y:S01]  /*221c0*/  @!P2 STL.S16 [R1+0x34], R177 ;  /* 0x000034b10100a387 */ /* 0x0003e20000100600 */
[----:B------:R-:W-:Y:S01]  /*221d0*/  PRMT R110, R177, 0x7610, R110 ;  /* 0x00007610b16e7816 */ /* 0x000fe2000000006e */
[----:B------:R-:W-:Y:S02]  /*221e0*/  @!P4 HFMA2.BF16_V2 R143, -RZ.H0_H0, RZ.H0_H0, -R0.H0_H0 ;  /* 0x200000ffff8fc231 */ /* 0x000fe40000340900 */
[----:B------:R2:W-:Y:S01]  /*221f0*/  @!P0 STL.S16 [R1+0x30], R163 ;  /* 0x000030a301008387 */ /* 0x0005e20000100600 */
[----:B------:R-:W-:Y:S02]  /*22200*/  PRMT R109, R163, 0x7610, R109 ;  /* 0x00007610a36d7816 */ /* 0x000fe4000000006d */
[----:B------:R-:W-:Y:S01]  /*22210*/  @!P1 PRMT R105, R122, 0x5410, RZ ;  /* 0x000054107a699816 */ /* 0x000fe200000000ff */
[----:B------:R-:W-:Y:S01]  /*22220*/  @!P4 STL.S16 [R1+0x2c], R143 ;  /* 0x00002c8f0100c387 */ /* 0x000fe20000100600 */
[----:B------:R-:W-:Y:S02]  /*22230*/  PRMT R106, R143, 0x7610, R106 ;  /* 0x000076108f6a7816 */ /* 0x000fe4000000006a */
[----:B------:R-:W-:Y:S01]  /*22240*/  @!P2 PRMT R104, R110, 0x5410, RZ ;  /* 0x000054106e68a816 */ /* 0x000fe200000000ff */
[----:B------:R3:W-:Y:S04]  /*22250*/  ST.E.U16 desc[UR4][R120.64+0x6e], R105 ;  /* 0x00006e6978007985 */ /* 0x0007e8000c101504 */
[----:B------:R4:W-:Y:S04]  /*22260*/  ST.E.U16 desc[UR4][R120.64+0x70], R104 ;  /* 0x0000706878007985 */ /* 0x0009e8000c101504 */
[----:B------:R-:W5:Y:S01]  /*22270*/  LDL R250, [R1+0x198] ;  /* 0x0001980001fa7983 */ /* 0x000f620000100800 */
[----:B-1----:R-:W-:Y:S02]  /*22280*/  PRMT R177, R192, 0x7054, R192 ;  /* 0x00007054c0b17816 */ /* 0x002fe400000000c0 */
[----:B--2---:R-:W-:Y:S02]  /*22290*/  PRMT R163, R2, 0x5410, R0 ;  /* 0x0000541002a37816 */ /* 0x004fe40000000000 */
[----:B------:R-:W-:Y:S02]  /*222a0*/  @!P0 PRMT R2, R109, 0x5410, RZ ;  /* 0x000054106d028816 */ /* 0x000fe400000000ff */
[----:B------:R-:W-:Y:S02]  /*222b0*/  @!P4 PRMT R0, R106, 0x5410, RZ ;  /* 0x000054106a00c816 */ /* 0x000fe400000000ff */
[--C-:B------:R-:W-:Y:S01]  /*222c0*/  HSET2.LE.AND R106, R129, R177.reuse, PT ;  /* 0x000000b1816a7233 */ /* 0x100fe20003803000 */
[----:B------:R1:W-:Y:S01]  /*222d0*/  ST.E.U16 desc[UR4][R118.64+0x70], R2 ;  /* 0x0000700276007985 */ /* 0x0003e2000c101504 */
[----:B------:R-:W-:Y:S02]  /*222e0*/  IADD3 R194, P0, R194, -0x80, RZ ;  /* 0xffffff80c2c27810 */ /* 0x000fe40007f1e0ff */
[--C-:B---3--:R-:W-:Y:S01]  /*222f0*/  HSET2.LE.AND R105, R123, R177.reuse, PT ;  /* 0x000000b17b697233 */ /* 0x108fe20003803000 */
[----:B------:R2:W-:Y:S01]  /*22300*/  ST.E.U16 desc[UR4][R118.64+0x72], R0 ;  /* 0x0000720076007985 */ /* 0x0005e2000c101504 */
[----:B------:R-:W-:Y:S02]  /*22310*/  LOP3.LUT R106, R112, R106, RZ, 0xc0, !PT ;  /* 0x0000006a706a7212 */ /* 0x000fe400078ec0ff */
[--C-:B----4-:R-:W-:Y:S01]  /*22320*/  HSET2.LE.AND R104, R111, R177.reuse, PT ;  /* 0x000000b16f687233 */ /* 0x110fe20003803000 */
[----:B------:R-:W-:Y:S01]  /*22330*/  LDSM.16.MT88.4 R120, [R174+0xa000] ;  /* 0x00a00000ae78783b */ /* 0x000fe20000004200 */
[----:B------:R-:W-:Y:S02]  /*22340*/  LOP3.LUT R105, R113, R105, RZ, 0xc0, !PT ;  /* 0x0000006971697212 */ /* 0x000fe400078ec0ff */
[----:B------:R-:W-:Y:S02]  /*22350*/  IADD3.X R195, R195, -0x1, RZ, P0, !PT ;  /* 0xffffffffc3c37810 */ /* 0x000fe400007fe4ff */
[----:B------:R-:W-:Y:S02]  /*22360*/  LOP3.LUT R104, R114, R104, RZ, 0xc0, !PT ;  /* 0x0000006872687212 */ /* 0x000fe400078ec0ff */
[--C-:B------:R-:W-:Y:S05]  /*22370*/  HSET2.LE.AND R114, R127, R177.reuse, PT ;  /* 0x000000b17f727233 */ /* 0x100fea0003803000 */
[----:B------:R-:W-:Y:S02]  /*22380*/  LOP3.LUT R114, R124, R114, RZ, 0xc0, !PT ;  /* 0x000000727c727212 */ /* 0x000fe400078ec0ff */
[----:B-1----:R-:W-:Y:S02]  /*22390*/  SHF.R.U32.HI R2, RZ, 0x10, R108 ;  /* 0x00000010ff027819 */ /* 0x002fe4000001166c */
[----:B--2---:R-:W-:Y:S02]  /*223a0*/  LOP3.LUT R0, R108, 0xffff, RZ, 0xc0, !PT ;  /* 0x0000ffff6c007812 */ /* 0x004fe400078ec0ff */
[----:B------:R-:W1:Y:S01]  /*223b0*/  LDSM.16.MT88.4 R108, [R174+0x9000] ;  /* 0x00900000ae6c783b */ /* 0x000e620000004200 */
[----:B------:R-:W-:Y:S02]  /*223c0*/  LOP3.LUT R2, R2, 0xff, RZ, 0xc0, !PT ;  /* 0x000000ff02027812 */ /* 0x000fe400078ec0ff */
[----:B------:R-:W-:Y:S02]  /*223d0*/  SHF.R.U32.HI R0, RZ, 0x8, R0 ;  /* 0x00000008ff007819 */ /* 0x000fe40000011600 */
[----:B------:R-:W-:Y:S02]  /*223e0*/  PRMT R2, R2, 0x5410, R107 ;  /* 0x0000541002027816 */ /* 0x000fe4000000006b */
[----:B------:R-:W-:Y:S02]  /*223f0*/  PRMT R0, R116, 0x5410, R0 ;  /* 0x0000541074007816 */ /* 0x000fe40000000000 */
[----:B------:R-:W2:Y:S01]  /*22400*/  LDSM.16.MT88.4 R116, [R188+0x9000] ;  /* 0x00900000bc74783b */ /* 0x000ea20000004200 */
[--C-:B------:R-:W-:Y:S02]  /*22410*/  HSET2.LE.AND R107, R130, R177.reuse, PT ;  /* 0x000000b1826b7233 */ /* 0x100fe40003803000 */
[--C-:B------:R-:W-:Y:S02]  /*22420*/  HSET2.LE.AND R112, R0, R177.reuse, PT ;  /* 0x000000b100707233 */ /* 0x100fe40003803000 */
[--C-:B------:R-:W-:Y:S02]  /*22430*/  HSET2.LE.AND R113, R2, R177.reuse, PT ;  /* 0x000000b102717233 */ /* 0x100fe40003803000 */
[----:B------:R-:W-:Y:S02]  /*22440*/  LOP3.LUT R107, R115, R107, RZ, 0xc0, !PT ;  /* 0x0000006b736b7212 */ /* 0x000fe400078ec0ff */
[--C-:B------:R-:W-:Y:S02]  /*22450*/  HSET2.LE.AND R115, R131, R177.reuse, PT ;  /* 0x000000b183737233 */ /* 0x100fe40003803000 */
[----:B------:R-:W-:Y:S02]  /*22460*/  LOP3.LUT R112, R126, R112, RZ, 0xc0, !PT ;  /* 0x000000707e707212 */ /* 0x000fe400078ec0ff */
[----:B------:R-:W-:Y:S02]  /*22470*/  LOP3.LUT R113, R125, R113, RZ, 0xc0, !PT ;  /* 0x000000717d717212 */ /* 0x000fe400078ec0ff */
[----:B------:R-:W-:Y:S01]  /*22480*/  LOP3.LUT R115, R128, R115, RZ, 0xc0, !PT ;  /* 0x0000007380737212 */ /* 0x000fe200078ec0ff */
[----:B------:R-:W3:Y:S01]  /*22490*/  LDSM.16.MT88.4 R124, [R188+0xa000] ;  /* 0x00a00000bc7c783b */ /* 0x000ee20000004200 */
[-C--:B------:R-:W-:Y:S02]  /*224a0*/  LOP3.LUT R2, R135, R212.reuse, R182, 0x96, !PT ;  /* 0x000000d487027212 */ /* 0x080fe400078e96b6 */
[----:B------:R-:W-:Y:S02]  /*224b0*/  LOP3.LUT R128, R138, 0xff, RZ, 0xc0, !PT ;  /* 0x000000ff8a807812 */ /* 0x000fe400078ec0ff */
[----:B------:R-:W-:Y:S01]  /*224c0*/  LOP3.LUT R0, R139, R212, R176, 0x96, !PT ;  /* 0x000000d48b007212 */ /* 0x000fe200078e96b0 */
[-C--:B-1----:R-:W-:Y:S06]  /*224d0*/  HMMA.16816.F32.BF16 R4, R104, R108.reuse, R4 ;  /* 0x0000006c6804723c */ /* 0x082fec0000041804 */
[C---:B------:R-:W-:Y:S06]  /*224e0*/  HMMA.16816.F32.BF16 R8, R112.reuse, R108, R8 ;  /* 0x0000006c7008723c */ /* 0x040fec0000041808 */
[-C--:B------:R-:W-:Y:S06]  /*224f0*/  HMMA.16816.F32.BF16 R12, R112, R110.reuse, R12 ;  /* 0x0000006e700c723c */ /* 0x080fec000004180c */
[C---:B------:R-:W-:Y:S01]  /*22500*/  HMMA.16816.F32.BF16 R16, R104.reuse, R110, R16 ;  /* 0x0000006e6810723c */ /* 0x040fe20000041810 */
[----:B------:R-:W1:Y:S05]  /*22510*/  LDSM.16.MT88.4 R108, [R174+0xb000] ;  /* 0x00b00000ae6c783b */ /* 0x000e6a0000004200 */
[-C--:B--2---:R-:W-:Y:S06]  /*22520*/  HMMA.16816.F32.BF16 R20, R104, R116.reuse, R20 ;  /* 0x000000746814723c */ /* 0x084fec0000041814 */
[C---:B------:R-:W-:Y:S06]  /*22530*/  HMMA.16816.F32.BF16 R24, R112.reuse, R116, R24 ;  /* 0x000000747018723c */ /* 0x040fec0000041818 */
[-C--:B------:R-:W-:Y:S05]  /*22540*/  HMMA.16816.F32.BF16 R28, R112, R118.reuse, R28 ;  /* 0x00000076701c723c */ /* 0x080fea000004181c */
[----:B------:R-:W-:Y:S01]  /*22550*/  LOP3.LUT R116, R134, 0xffff, RZ, 0xc0, !PT ;  /* 0x0000ffff86747812 */ /* 0x000fe200078ec0ff */
[C---:B------:R-:W-:Y:S06]  /*22560*/  HMMA.16816.F32.BF16 R32, R104.reuse, R118, R32 ;  /* 0x000000766820723c */ /* 0x040fec0000041820 */
[-C--:B------:R-:W-:Y:S06]  /*22570*/  HMMA.16816.F32.BF16 R36, R104, R120.reuse, R36 ;  /* 0x000000786824723c */ /* 0x080fec0000041824 */
[C---:B------:R-:W-:Y:S06]  /*22580*/  HMMA.16816.F32.BF16 R40, R112.reuse, R120, R40 ;  /* 0x000000787028723c */ /* 0x040fec0000041828 */
[-C--:B------:R-:W-:Y:S05]  /*22590*/  HMMA.16816.F32.BF16 R44, R112, R122.reuse, R44 ;  /* 0x0000007a702c723c */ /* 0x080fea000004182c */
[----:B------:R-:W-:Y:S01]  /*225a0*/  SHF.R.U32.HI R121, RZ, 0x8, R116 ;  /* 0x00000008ff797819 */ /* 0x000fe20000011674 */
[C---:B------:R-:W-:Y:S01]  /*225b0*/  HMMA.16816.F32.BF16 R48, R104.reuse, R122, R48 ;  /* 0x0000007a6830723c */ /* 0x040fe20000041830 */
[----:B------:R-:W2:Y:S04]  /*225c0*/  LDSM.16.MT88.4 R116, [R188+0xb000] ;  /* 0x00b00000bc74783b */ /* 0x000ea80000004200 */
[----:B------:R-:W-:Y:S01]  /*225d0*/  SHF.R.U32.HI R120, RZ, 0x10, R138 ;  /* 0x00000010ff787819 */ /* 0x000fe2000001168a */
[-C--:B---3--:R-:W-:Y:S05]  /*225e0*/  HMMA.16816.F32.BF16 R52, R104, R124.reuse, R52 ;  /* 0x0000007c6834723c */ /* 0x088fea0000041834 */
[----:B------:R-:W-:Y:S01]  /*225f0*/  LOP3.LUT R123, R2, 0xff, RZ, 0xc0, !PT ;  /* 0x000000ff027b7812 */ /* 0x000fe200078ec0ff */
[C---:B------:R-:W-:Y:S05]  /*22600*/  HMMA.16816.F32.BF16 R56, R112.reuse, R124, R56 ;  /* 0x0000007c7038723c */ /* 0x040fea0000041838 */
[----:B------:R-:W-:Y:S01]  /*22610*/  LOP3.LUT R122, R134, 0xff, RZ, 0xc0, !PT ;  /* 0x000000ff867a7812 */ /* 0x000fe200078ec0ff */
[-C--:B------:R-:W-:Y:S05]  /*22620*/  HMMA.16816.F32.BF16 R60, R112, R126.reuse, R60 ;  /* 0x0000007e703c723c */ /* 0x080fea000004183c */
[----:B------:R-:W-:Y:S01]  /*22630*/  PRMT R135, R122, 0x5410, R121 ;  /* 0x000054107a877816 */ /* 0x000fe20000000079 */
[C---:B------:R-:W-:Y:S05]  /*22640*/  HMMA.16816.F32.BF16 R64, R104.reuse, R126, R64 ;  /* 0x0000007e6840723c */ /* 0x040fea0000041840 */
[----:B------:R-:W-:Y:S01]  /*22650*/  LOP3.LUT R124, R138, 0xffff, RZ, 0xc0, !PT ;  /* 0x0000ffff8a7c7812 */ /* 0x000fe200078ec0ff */
[-C--:B-1----:R-:W-:Y:S05]  /*22660*/  HMMA.16816.F32.BF16 R68, R104, R108.reuse, R68 ;  /* 0x0000006c6844723c */ /* 0x082fea0000041844 */
[----:B------:R-:W-:Y:S01]  /*22670*/  LOP3.LUT R122, R120, 0xff, RZ, 0xc0, !PT ;  /* 0x000000ff787a7812 */ /* 0x000fe200078ec0ff */
[C---:B------:R-:W-:Y:S05]  /*22680*/  HMMA.16816.F32.BF16 R72, R112.reuse, R108, R72 ;  /* 0x0000006c7048723c */ /* 0x040fea0000041848 */
[----:B------:R-:W-:Y:S01]  /*22690*/  LOP3.LUT R120, R2, 0xffff, RZ, 0xc0, !PT ;  /* 0x0000ffff02787812 */ /* 0x000fe200078ec0ff */
[-C--:B------:R-:W-:Y:S05]  /*226a0*/  HMMA.16816.F32.BF16 R76, R112, R110.reuse, R76 ;  /* 0x0000006e704c723c */ /* 0x080fea000004184c */
[----:B------:R-:W-:Y:S01]  /*226b0*/  SHF.R.U32.HI R121, RZ, 0x10, R2 ;  /* 0x00000010ff797819 */ /* 0x000fe20000011602 */
[C---:B------:R-:W-:Y:S05]  /*226c0*/  HMMA.16816.F32.BF16 R80, R104.reuse, R110, R80 ;  /* 0x0000006e6850723c */ /* 0x040fea0000041850 */
[----:B------:R-:W-:Y:S01]  /*226d0*/  SHF.R.U32.HI R124, RZ, 0x8, R124 ;  /* 0x00000008ff7c7819 */ /* 0x000fe2000001167c */
[-C--:B--2---:R-:W-:Y:S05]  /*226e0*/  HMMA.16816.F32.BF16 R84, R104, R116.reuse, R84 ;  /* 0x000000746854723c */ /* 0x084fea0000041854 */
[----:B------:R-:W-:Y:S01]  /*226f0*/  SHF.R.U32.HI R138, RZ, 0x18, R138 ;  /* 0x00000018ff8a7819 */ /* 0x000fe2000001168a */
[C---:B------:R-:W-:Y:S05]  /*22700*/  HMMA.16816.F32.BF16 R88, R112.reuse, R116, R88 ;  /* 0x000000747058723c */ /* 0x040fea0000041858 */
[----:B------:R-:W-:Y:S01]  /*22710*/  SHF.R.U32.HI R120, RZ, 0x8, R120 ;  /* 0x00000008ff787819 */ /* 0x000fe20000011678 */
[-C--:B------:R-:W-:Y:S05]  /*22720*/  HMMA.16816.F32.BF16 R92, R112, R118.reuse, R92 ;  /* 0x00000076705c723c */ /* 0x080fea000004185c */
[----:B------:R-:W-:Y:S01]  /*22730*/  LOP3.LUT R121, R121, 0xff, RZ, 0xc0, !PT ;  /* 0x000000ff79797812 */ /* 0x000fe200078ec0ff */
[----:B------:R-:W-:Y:S01]  /*22740*/  HMMA.16816.F32.BF16 R96, R104, R118, R96 ;  /* 0x000000766860723c */ /* 0x000fe20000041860 */
[----:B------:R-:W-:Y:S04]  /*22750*/  LDSM.16.MT88.4 R104, [R188+0xb400] ;  /* 0x00b40000bc68783b */ /* 0x000fe80000004200 */
[----:B------:R-:W-:Y:S02]  /*22760*/  SHF.R.U32.HI R2, RZ, 0x18, R2 ;  /* 0x00000018ff027819 */ /* 0x000fe40000011602 */
[----:B------:R-:W-:Y:S02]  /*22770*/  PRMT R171, R128, 0x5410, R124 ;  /* 0x0000541080ab7816 */ /* 0x000fe4000000007c */
[----:B------:R-:W-:Y:S02]  /*22780*/  LDSM.16.MT88.4 R128, [R188+0x9400] ;  /* 0x00940000bc80783b */ /* 0x000fe40000004200 */
[----:B------:R-:W-:Y:S02]  /*22790*/  PRMT R170, R122, 0x5410, R138 ;  /* 0x000054107aaa7816 */ /* 0x000fe4000000008a */
[----:B------:R-:W-:Y:S02]  /*227a0*/  PRMT R124, R123, 0x5410, R120 ;  /* 0x000054107b7c7816 */ /* 0x000fe40000000078 */
[----:B------:R-:W-:Y:S02]  /*227b0*/  PRMT R127, R121, 0x5410, R2 ;  /* 0x00005410797f7816 */ /* 0x000fe40000000002 */
[----:B------:R-:W1:Y:S01]  /*227c0*/  LDSM.16.MT88.4 R120, [R174+0x9400] ;  /* 0x00940000ae78783b */ /* 0x000e620000004200 */
[--C-:B------:R-:W-:Y:S02]  /*227d0*/  SHF.R.U32.HI R125, RZ, 0x10, R134.reuse ;  /* 0x00000010ff7d7819 */ /* 0x100fe40000011686 */
[----:B------:R-:W-:Y:S02]  /*227e0*/  SHF.R.U32.HI R134, RZ, 0x18, R134 ;  /* 0x00000018ff867819 */ /* 0x000fe40000011686 */
[----:B------:R-:W-:Y:S02]  /*227f0*/  LOP3.LUT R125, R125, 0xff, RZ, 0xc0, !PT ;  /* 0x000000ff7d7d7812 */ /* 0x000fe400078ec0ff */
[C---:B------:R-:W-:Y:S02]  /*22800*/  LOP3.LUT R2, R0.reuse, 0xffff, RZ, 0xc0, !PT ;  /* 0x0000ffff00027812 */ /* 0x040fe400078ec0ff */
[----:B------:R-:W-:Y:S02]  /*22810*/  SHF.R.U32.HI R108, RZ, 0x10, R0 ;  /* 0x00000010ff6c7819 */ /* 0x000fe40000011600 */
[----:B------:R-:W-:Y:S02]  /*22820*/  PRMT R134, R125, 0x5410, R134 ;  /* 0x000054107d867816 */ /* 0x000fe40000000086 */
[----:B------:R-:W-:Y:S02]  /*22830*/  LOP3.LUT R126, R0, 0xff, RZ, 0xc0, !PT ;  /* 0x000000ff007e7812 */ /* 0x000fe400078ec0ff */
[----:B------:R-:W-:Y:S02]  /*22840*/  SHF.R.U32.HI R125, RZ, 0x18, R0 ;  /* 0x00000018ff7d7819 */ /* 0x000fe40000011600 */
[----:B------:R-:W-:Y:S02]  /*22850*/  LOP3.LUT R0, R108, 0xff, RZ, 0xc0, !PT ;  /* 0x000000ff6c007812 */ /* 0x000fe400078ec0ff */
[----:B------:R-:W-:Y:S02]  /*22860*/  SHF.R.U32.HI R2, RZ, 0x8, R2 ;  /* 0x00000008ff027819 */ /* 0x000fe40000011602 */
[--C-:B------:R-:W-:Y:S02]  /*22870*/  HSET2.LE.AND R110, R135, R177.reuse, PT ;  /* 0x000000b1876e7233 */ /* 0x100fe40003803000 */
[--C-:B------:R-:W-:Y:S02]  /*22880*/  HSET2.LE.AND R111, R134, R177.reuse, PT ;  /* 0x000000b1866f7233 */ /* 0x100fe40003803000 */
[--C-:B------:R-:W-:Y:S02]  /*22890*/  HSET2.LE.AND R108, R124, R177.reuse, PT ;  /* 0x000000b17c6c7233 */ /* 0x100fe40003803000 */
[--C-:B------:R-:W-:Y:S02]  /*228a0*/  HSET2.LE.AND R109, R127, R177.reuse, PT ;  /* 0x000000b17f6d7233 */ /* 0x100fe40003803000 */
[----:B------:R-:W-:Y:S02]  /*228b0*/  PRMT R2, R126, 0x5410, R2 ;  /* 0x000054107e027816 */ /* 0x000fe40000000002 */
[----:B------:R-:W-:Y:S02]  /*228c0*/  PRMT R125, R0, 0x5410, R125 ;  /* 0x00005410007d7816 */ /* 0x000fe4000000007d */
[----:B------:R-:W-:Y:S02]  /*228d0*/  LOP3.LUT R108, R132, R108, RZ, 0xc0, !PT ;  /* 0x0000006c846c7212 */ /* 0x000fe400078ec0ff */
[----:B------:R-:W-:Y:S02]  /*228e0*/  LOP3.LUT R109, R133, R109, RZ, 0xc0, !PT ;  /* 0x0000006d856d7212 */ /* 0x000fe400078ec0ff */
[----:B------:R-:W-:Y:S01]  /*228f0*/  LOP3.LUT R110, R136, R110, RZ, 0xc0, !PT ;  /* 0x0000006e886e7212 */ /* 0x000fe200078ec0ff */
[----:B------:R-:W2:Y:S01]  /*22900*/  LDSM.16.MT88.4 R132, [R174+0xa400] ;  /* 0x00a40000ae84783b */ /* 0x000ea20000004200 */
[----:B------:R-:W-:Y:S02]  /*22910*/  LOP3.LUT R111, R140, R111, RZ, 0xc0, !PT ;  /* 0x0000006f8c6f7212 */ /* 0x000fe400078ec0ff */
[--C-:B------:R-:W-:Y:S02]  /*22920*/  HSET2.LE.AND R124, R2, R177.reuse, PT ;  /* 0x000000b1027c7233 */ /* 0x100fe40003803000 */
[--C-:B------:R-:W-:Y:S02]  /*22930*/  HSET2.LE.AND R125, R125, R177.reuse, PT ;  /* 0x000000b17d7d7233 */ /* 0x100fe40003803000 */
[--C-:B------:R-:W-:Y:S01]  /*22940*/  HSET2.LE.AND R126, R171, R177.reuse, PT ;  /* 0x000000b1ab7e7233 */ /* 0x100fe20003803000 */
[-C--:B-1----:R-:W-:Y:S01]  /*22950*/  HMMA.16816.F32.BF16 R4, R108, R120.reuse, R4 ;  /* 0x000000786c04723c */ /* 0x082fe20000041804 */
[----:B------:R-:W1:Y:S04]  /*22960*/  LDSM.16.MT88.4 R136, [R188+0xa400] ;  /* 0x00a40000bc88783b */ /* 0x000e680000004200 */
[--C-:B------:R-:W-:Y:S02]  /*22970*/  HSET2.LE.AND R127, R170, R177.reuse, PT ;  /* 0x000000b1aa7f7233 */ /* 0x100fe40003803000 */
[----:B------:R-:W-:Y:S02]  /*22980*/  LOP3.LUT R124, R141, R124, RZ, 0xc0, !PT ;  /* 0x0000007c8d7c7212 */ /* 0x000fe400078ec0ff */
[----:B------:R-:W3:Y:S01]  /*22990*/  LDSM.16.MT88.4 R140, [R174+0xb400] ;  /* 0x00b40000ae8c783b */ /* 0x000ee20000004200 */
[----:B-----5:R-:W-:Y:S02]  /*229a0*/  ISETP.GT.AND P1, PT, R231, R250, PT ;  /* 0x000000fae700720c */ /* 0x020fe40003f24270 */
[----:B------:R-:W-:Y:S02]  /*229b0*/  LOP3.LUT R125, R146, R125, RZ, 0xc0, !PT ;  /* 0x0000007d927d7212 */ /* 0x000fe400078ec0ff */
[----:B------:R-:W-:Y:S02]  /*229c0*/  LOP3.LUT R126, R144, R126, RZ, 0xc0, !PT ;  /* 0x0000007e907e7212 */ /* 0x000fe400078ec0ff */
[----:B------:R-:W-:Y:S02]  /*229d0*/  LOP3.LUT R127, R145, R127, RZ, 0xc0, !PT ;  /* 0x0000007f917f7212 */ /* 0x000fe400078ec0ff */
[----:B------:R-:W-:Y:S02]  /*229e0*/  LOP3.LUT R115, R156, 0xffff, RZ, 0xc0, !PT ;  /* 0x0000ffff9c737812 */ /* 0x000fe400078ec0ff */
[----:B------:R-:W-:Y:S02]  /*229f0*/  LOP3.LUT R112, R158, 0xffff, RZ, 0xc0, !PT ;  /* 0x0000ffff9e707812 */ /* 0x000fe400078ec0ff */
[----:B------:R-:W-:Y:S01]  /*22a00*/  LOP3.LUT R117, R156, 0xff, RZ, 0xc0, !PT ;  /* 0x000000ff9c757812 */ /* 0x000fe200078ec0ff */
[C---:B------:R-:W-:Y:S04]  /*22a10*/  HMMA.16816.F32.BF16 R8, R124.reuse, R120, R8 ;  /* 0x000000787c08723c */ /* 0x040fe80000041808 */
[----:B------:R-:W-:Y:S02]  /*22a20*/  LOP3.LUT R116, R158, 0xff, RZ, 0xc0, !PT ;  /* 0x000000ff9e747812 */ /* 0x000fe400078ec0ff */
[-C--:B------:R-:W-:Y:S05]  /*22a30*/  HMMA.16816.F32.BF16 R12, R124, R122.reuse, R12 ;  /* 0x0000007a7c0c723c */ /* 0x080fea000004180c */
[-C--:B------:R-:W-:Y:S01]  /*22a40*/  LOP3.LUT R0, R157, R242.reuse, R180, 0x96, !PT ;  /* 0x000000f29d007212 */ /* 0x080fe200078e96b4 */
[C---:B------:R-:W-:Y:S01]  /*22a50*/  HMMA.16816.F32.BF16 R16, R108.reuse, R122, R16 ;  /* 0x0000007a6c10723c */ /* 0x040fe20000041810 */
[----:B------:R-:W-:Y:S04]  /*22a60*/  LDSM.16.MT88.4 R180, [R174+0xbc00] ;  /* 0x00bc0000aeb4783b */ /* 0x000fe80000004200 */
[----:B------:R-:W-:Y:S01]  /*22a70*/  LOP3.LUT R2, R159, R242, R178, 0x96, !PT ;  /* 0x000000f29f027212 */ /* 0x000fe200078e96b2 */
[-C--:B------:R-:W-:Y:S05]  /*22a80*/  HMMA.16816.F32.BF16 R20, R108, R128.reuse, R20 ;  /* 0x000000806c14723c */ /* 0x080fea0000041814 */
[----:B------:R-:W-:Y:S01]  /*22a90*/  SHF.R.U32.HI R115, RZ, 0x8, R115 ;  /* 0x00000008ff737819 */ /* 0x000fe20000011673 */
[C---:B------:R-:W-:Y:S05]  /*22aa0*/  HMMA.16816.F32.BF16 R24, R124.reuse, R128, R24 ;  /* 0x000000807c18723c */ /* 0x040fea0000041818 */
[----:B------:R-:W-:Y:S01]  /*22ab0*/  PRMT R120, R117, 0x5410, R115 ;  /* 0x0000541075787816 */ /* 0x000fe20000000073 */
[-C--:B------:R-:W-:Y:S05]  /*22ac0*/  HMMA.16816.F32.BF16 R28, R124, R130.reuse, R28 ;  /* 0x000000827c1c723c */ /* 0x080fea000004181c */
[----:B------:R-:W-:Y:S01]  /*22ad0*/  SHF.R.U32.HI R113, RZ, 0x8, R112 ;  /* 0x00000008ff717819 */ /* 0x000fe20000011670 */
[C---:B------:R-:W-:Y:S01]  /*22ae0*/  HMMA.16816.F32.BF16 R32, R108.reuse, R130, R32 ;  /* 0x000000826c20723c */ /* 0x040fe20000041820 */
[----:B------:R-:W-:Y:S04]  /*22af0*/  LDSM.16.MT88.4 R128, [R188+0x9800] ;  /* 0x00980000bc80783b */ /* 0x000fe80000004200 */
[----:B------:R-:W-:Y:S01]  /*22b00*/  PRMT R122, R116, 0x5410, R113 ;  /* 0x00005410747a7816 */ /* 0x000fe20000000071 */
[-C--:B--2---:R-:W-:Y:S03]  /*22b10*/  HMMA.16816.F32.BF16 R36, R108, R132.reuse, R36 ;  /* 0x000000846c24723c */ /* 0x084fe60000041824 */
[----:B------:R-:W2:Y:S02]  /*22b20*/  LDSM.16.MT88.4 R116, [R174+0x9800] ;  /* 0x00980000ae74783b */ /* 0x000ea40000004200 */
[--C-:B------:R-:W-:Y:S01]  /*22b30*/  SHF.R.U32.HI R112, RZ, 0x10, R158.reuse ;  /* 0x00000010ff707819 */ /* 0x100fe2000001169e */
[C---:B------:R-:W-:Y:S05]  /*22b40*/  HMMA.16816.F32.BF16 R40, R124.reuse, R132, R40 ;  /* 0x000000847c28723c */ /* 0x040fea0000041828 */
[----:B------:R-:W-:Y:S01]  /*22b50*/  SHF.R.U32.HI R158, RZ, 0x18, R158 ;  /* 0x00000018ff9e7819 */ /* 0x000fe2000001169e */
[-C--:B------:R-:W-:Y:S05]  /*22b60*/  HMMA.16816.F32.BF16 R44, R124, R134.reuse, R44 ;  /* 0x000000867c2c723c */ /* 0x080fea000004182c */
[----:B------:R-:W-:Y:S01]  /*22b70*/  LOP3.LUT R115, R0, 0xff, RZ, 0xc0, !PT ;  /* 0x000000ff00737812 */ /* 0x000fe200078ec0ff */
[C---:B------:R-:W-:Y:S01]  /*22b80*/  HMMA.16816.F32.BF16 R48, R108.reuse, R134, R48 ;  /* 0x000000866c30723c */ /* 0x040fe20000041830 */
[----:B------:R-:W4:Y:S04]  /*22b90*/  LDSM.16.MT88.4 R132, [R174+0xa800] ;  /* 0x00a80000ae84783b */ /* 0x000f280000004200 */
[--C-:B------:R-:W-:Y:S01]  /*22ba0*/  SHF.R.U32.HI R114, RZ, 0x10, R156.reuse ;  /* 0x00000010ff727819 */ /* 0x100fe2000001169c */
[-C--:B-1----:R-:W-:Y:S05]  /*22bb0*/  HMMA.16816.F32.BF16 R52, R108, R136.reuse, R52 ;  /* 0x000000886c34723c */ /* 0x082fea0000041834 */
[----:B------:R-:W-:Y:S01]  /*22bc0*/  SHF.R.U32.HI R156, RZ, 0x18, R156 ;  /* 0x00000018ff9c7819 */ /* 0x000fe2000001169c */
[C---:B------:R-:W-:Y:S05]  /*22bd0*/  HMMA.16816.F32.BF16 R56, R124.reuse, R136, R56 ;  /* 0x000000887c38723c */ /* 0x040fea0000041838 */
[----:B------:R-:W-:Y:S01]  /*22be0*/  LOP3.LUT R114, R114, 0xff, RZ, 0xc0, !PT ;  /* 0x000000ff72727812 */ /* 0x000fe200078ec0ff */
[-C--:B------:R-:W-:Y:S05]  /*22bf0*/  HMMA.16816.F32.BF16 R60, R124, R138.reuse, R60 ;  /* 0x0000008a7c3c723c */ /* 0x080fea000004183c */
[----:B------:R-:W-:Y:S01]  /*22c00*/  PRMT R156, R114, 0x5410, R156 ;  /* 0x00005410729c7816 */ /* 0x000fe2000000009c */
[C---:B------:R-:W-:Y:S01]  /*22c10*/  HMMA.16816.F32.BF16 R64, R108.reuse, R138, R64 ;  /* 0x0000008a6c40723c */ /* 0x040fe20000041840 */
[----:B------:R-:W1:Y:S04]  /*22c20*/  LDSM.16.MT88.4 R136, [R188+0xa800] ;  /* 0x00a80000bc88783b */ /* 0x000e680000004200 */
[----:B------:R-:W-:Y:S01]  /*22c30*/  LOP3.LUT R114, R112, 0xff, RZ, 0xc0, !PT ;  /* 0x000000ff70727812 */ /* 0x000fe200078ec0ff */
[-C--:B---3--:R-:W-:Y:S05]  /*22c40*/  HMMA.16816.F32.BF16 R68, R108, R140.reuse, R68 ;  /* 0x0000008c6c44723c */ /* 0x088fea0000041844 */
[----:B------:R-:W-:Y:S01]  /*22c50*/  PRMT R123, R114, 0x5410, R158 ;  /* 0x00005410727b7816 */ /* 0x000fe2000000009e */
[C---:B------:R-:W-:Y:S05]  /*22c60*/  HMMA.16816.F32.BF16 R72, R124.reuse, R140, R72 ;  /* 0x0000008c7c48723c */ /* 0x040fea0000041848 */
[--C-:B------:R-:W-:Y:S01]  /*22c70*/  HSET2.LE.AND R123, R123, R177.reuse, PT ;  /* 0x000000b17b7b7233 */ /* 0x100fe20003803000 */
[-C--:B------:R-:W-:Y:S05]  /*22c80*/  HMMA.16816.F32.BF16 R76, R124, R142.reuse, R76 ;  /* 0x0000008e7c4c723c */ /* 0x080fea000004184c */
[----:B------:R-:W-:Y:S01]  /*22c90*/  LOP3.LUT R123, R149, R123, RZ, 0xc0, !PT ;  /* 0x0000007b957b7212 */ /* 0x000fe200078ec0ff */
[C---:B------:R-:W-:Y:S01]  /*22ca0*/  HMMA.16816.F32.BF16 R80, R108.reuse, R142, R80 ;  /* 0x0000008e6c50723c */ /* 0x040fe20000041850 */
[----:B------:R-:W-:Y:S04]  /*22cb0*/  LDSM.16.MT88.4 R140, [R188+0xac00] ;  /* 0x00ac0000bc8c783b */ /* 0x000fe80000004200 */
[--C-:B------:R-:W-:Y:S01]  /*22cc0*/  HSET2.LE.AND R114, R120, R177.reuse, PT ;  /* 0x000000b178727233 */ /* 0x100fe20003803000 */
[-C--:B------:R-:W-:Y:S05]  /*22cd0*/  HMMA.16816.F32.BF16 R84, R108, R104.reuse, R84 ;  /* 0x000000686c54723c */ /* 0x080fea0000041854 */
[--C-:B------:R-:W-:Y:S01]  /*22ce0*/  SHF.R.U32.HI R113, RZ, 0x10, R0.reuse ;  /* 0x00000010ff717819 */ /* 0x100fe20000011600 */
[C---:B------:R-:W-:Y:S05]  /*22cf0*/  HMMA.16816.F32.BF16 R88, R124.reuse, R104, R88 ;  /* 0x000000687c58723c */ /* 0x040fea0000041858 */
[----:B------:R-:W-:Y:S01]  /*22d00*/  LOP3.LUT R112, R0, 0xffff, RZ, 0xc0, !PT ;  /* 0x0000ffff00707812 */ /* 0x000fe200078ec0ff */
[-C--:B------:R-:W-:Y:S05]  /*22d10*/  HMMA.16816.F32.BF16 R92, R124, R106.reuse, R92 ;  /* 0x0000006a7c5c723c */ /* 0x080fea000004185c */
[----:B------:R-:W-:Y:S01]  /*22d20*/  SHF.R.U32.HI R0, RZ, 0x18, R0 ;  /* 0x00000018ff007819 */ /* 0x000fe20000011600 */
[----:B------:R-:W-:Y:S01]  /*22d30*/  HMMA.16816.F32.BF16 R96, R108, R106, R96 ;  /* 0x0000006a6c60723c */ /* 0x000fe20000041860 */
[----:B------:R-:W-:Y:S04]  /*22d40*/  LDSM.16.MT88.4 R108, [R188+0xb800] ;  /* 0x00b80000bc6c783b */ /* 0x000fe80000004200 */
[----:B------:R-:W-:Y:S02]  /*22d50*/  LOP3.LUT R113, R113, 0xff, RZ, 0xc0, !PT ;  /* 0x000000ff71717812 */ /* 0x000fe400078ec0ff */
[----:B------:R-:W-:Y:S04]  /*22d60*/  SHF.R.U32.HI R112, RZ, 0x8, R112 ;  /* 0x00000008ff707819 */ /* 0x000fe80000011670 */
[----:B------:R-:W-:Y:S02]  /*22d70*/  PRMT R113, R113, 0x5410, R0 ;  /* 0x0000541071717816 */ /* 0x000fe40000000000 */
[----:B------:R-:W-:Y:S02]  /*22d80*/  SHF.R.U32.HI R104, RZ, 0x10, R2 ;  /* 0x00000010ff687819 */ /* 0x000fe40000011602 */
[C---:B------:R-:W-:Y:S02]  /*22d90*/  LOP3.LUT R0, R2.reuse, 0xffff, RZ, 0xc0, !PT ;  /* 0x0000ffff02007812 */ /* 0x040fe400078ec0ff */
[----:B------:R-:W-:Y:S02]  /*22da0*/  PRMT R112, R115, 0x5410, R112 ;  /* 0x0000541073707816 */ /* 0x000fe40000000070 */
[----:B------:R-:W-:Y:S02]  /*22db0*/  LOP3.LUT R105, R2, 0xff, RZ, 0xc0, !PT ;  /* 0x000000ff02697812 */ /* 0x000fe400078ec0ff */
[----:B------:R-:W-:Y:S02]  /*22dc0*/  LOP3.LUT R104, R104, 0xff, RZ, 0xc0, !PT ;  /* 0x000000ff68687812 */ /* 0x000fe400078ec0ff */
[----:B------:R-:W-:Y:S02]  /*22dd0*/  SHF.R.U32.HI R2, RZ, 0x18, R2 ;  /* 0x00000018ff027819 */ /* 0x000fe40000011602 */
[----:B------:R-:W-:Y:S02]  /*22de0*/  SHF.R.U32.HI R0, RZ, 0x8, R0 ;  /* 0x00000008ff007819 */ /* 0x000fe40000011600 */
[--C-:B------:R-:W-:Y:S02]  /*22df0*/  HSET2.LE.AND R115, R156, R177.reuse, PT ;  /* 0x000000b19c737233 */ /* 0x100fe40003803000 */
[--C-:B------:R-:W-:Y:S01]  /*22e00*/  HSET2.LE.AND R112, R112, R177.reuse, PT ;  /* 0x000000b170707233 */ /* 0x100fe20003803000 */
[----:B------:R-:W-:Y:S01]  /*22e10*/  LDSM.16.MT88.4 R156, [R188+0x9c00] ;  /* 0x009c0000bc9c783b */ /* 0x000fe20000004200 */
[--C-:B------:R-:W-:Y:S02]  /*22e20*/  HSET2.LE.AND R113, R113, R177.reuse, PT ;  /* 0x000000b171717233 */ /* 0x100fe40003803000 */
[----:B------:R-:W-:Y:S02]  /*22e30*/  PRMT R0, R105, 0x5410, R0 ;  /* 0x0000541069007816 */ /* 0x000fe40000000000 */
[----:B------:R-:W-:Y:S02]  /*22e40*/  PRMT R2, R104, 0x5410, R2 ;  /* 0x0000541068027816 */ /* 0x000fe40000000002 */
[----:B------:R-:W-:Y:S01]  /*22e50*/  LOP3.LUT R112, R150, R112, RZ, 0xc0, !PT ;  /* 0x0000007096707212 */ /* 0x000fe200078ec0ff */
[----:B------:R-:W3:Y:S01]  /*22e60*/  LDSM.16.MT88.4 R104, [R174+0xb800] ;  /* 0x00b80000ae68783b */ /* 0x000ee20000004200 */
[----:B------:R-:W-:Y:S02]  /*22e70*/  LOP3.LUT R113, R148, R113, RZ, 0xc0, !PT ;  /* 0x0000007194717212 */ /* 0x000fe400078ec0ff */
[----:B------:R-:W-:Y:S02]  /*22e80*/  LOP3.LUT R115, R151, R115, RZ, 0xc0, !PT ;  /* 0x0000007397737212 */ /* 0x000fe400078ec0ff */
[----:B------:R-:W-:Y:S02]  /*22e90*/  LOP3.LUT R114, R147, R114, RZ, 0xc0, !PT ;  /* 0x0000007293727212 */ /* 0x000fe400078ec0ff */
[--C-:B------:R-:W-:Y:S01]  /*22ea0*/  HSET2.LE.AND R120, R0, R177.reuse, PT ;  /* 0x000000b100787233 */ /* 0x100fe20003803000 */
[----:B------:R-:W-:Y:S01]  /*22eb0*/  LDSM.16.MT88.4 R148, [R174+0xac00] ;  /* 0x00ac0000ae94783b */ /* 0x000fe20000004200 */
[--C-:B------:R-:W-:Y:S02]  /*22ec0*/  HSET2.LE.AND R121, R2, R177.reuse, PT ;  /* 0x000000b102797233 */ /* 0x100fe40003803000 */
[--C-:B------:R-:W-:Y:S01]  /*22ed0*/  HSET2.LE.AND R122, R122, R177.reuse, PT ;  /* 0x000000b17a7a7233 */ /* 0x100fe20003803000 */
[-C--:B--2---:R-:W-:Y:S05]  /*22ee0*/  HMMA.16816.F32.BF16 R4, R112, R116.reuse, R4 ;  /* 0x000000747004723c */ /* 0x084fea0000041804 */
[----:B------:R-:W-:Y:S02]  /*22ef0*/  LOP3.LUT R120, R154, R120, RZ, 0xc0, !PT ;  /* 0x000000789a787212 */ /* 0x000fe400078ec0ff */
[----:B------:R-:W-:Y:S04]  /*22f00*/  LOP3.LUT R121, R153, R121, RZ, 0xc0, !PT ;  /* 0x0000007999797212 */ /* 0x000fe800078ec0ff */
[----:B------:R-:W-:Y:S02]  /*22f10*/  LOP3.LUT R122, R152, R122, RZ, 0xc0, !PT ;  /* 0x0000007a987a7212 */ /* 0x000fe400078ec0ff */
[C---:B------:R-:W-:Y:S02]  /*22f20*/  LOP3.LUT R125, R166.reuse, 0xffff, RZ, 0xc0, !PT ;  /* 0x0000ffffa67d7812 */ /* 0x040fe400078ec0ff */
[-C--:B------:R-:W-:Y:S02]  /*22f30*/  LOP3.LUT R2, R167, R212.reuse, R186, 0x96, !PT ;  /* 0x000000d4a7027212 */ /* 0x080fe400078e96ba */
[----:B------:R-:W-:Y:S01]  /*22f40*/  LOP3.LUT R0, R165, R212, R184, 0x96, !PT ;  /* 0x000000d4a5007212 */ /* 0x000fe200078e96b8 */
[C---:B------:R-:W-:Y:S01]  /*22f50*/  HMMA.16816.F32.BF16 R8, R120.reuse, R116, R8 ;  /* 0x000000747808723c */ /* 0x040fe20000041808 */
[----:B------:R-:W-:Y:S03]  /*22f60*/  LDSM.16.MT88.4 R184, [R188+0xbc00] ;  /* 0x00bc0000bcb8783b */ /* 0x000fe60000004200 */
[----:B------:R-:W-:Y:S02]  /*22f70*/  SHF.R.U32.HI R124, RZ, 0x10, R166 ;  /* 0x00000010ff7c7819 */ /* 0x000fe400000116a6 */
[-C--:B------:R-:W-:Y:S05]  /*22f80*/  HMMA.16816.F32.BF16 R12, R120, R118.reuse, R12 ;  /* 0x00000076780c723c */ /* 0x080fea000004180c */
[----:B------:R-:W-:Y:S01]  /*22f90*/  SHF.R.U32.HI R117, RZ, 0x10, R164 ;  /* 0x00000010ff757819 */ /* 0x000fe200000116a4 */
        /* <DEDUP_REMOVED lines=9> */
[----:B------:R-:W-:Y:S01]  /*23030*/  SHF.R.U32.HI R164, RZ, 0x18, R164 ;  /* 0x00000018ffa47819 */ /* 0x000fe200000116a4 */
[-C--:B----4-:R-:W-:Y:S05]  /*23040*/  HMMA.16816.F32.BF16 R36, R112, R132.reuse, R36 ;  /* 0x000000847024723c */ /* 0x090fea0000041824 */
[----:B------:R-:W-:Y:S01]  /*23050*/  LOP3.LUT R124, R124, 0xff, RZ, 0xc0, !PT ;  /* 0x000000ff7c7c7812 */ /* 0x000fe200078ec0ff */
[C---:B------:R-:W-:Y:S05]  /*23060*/  HMMA.16816.F32.BF16 R40, R120.reuse, R132, R40 ;  /* 0x000000847828723c */ /* 0x040fea0000041828 */
[----:B------:R-:W-:Y:S01]  /*23070*/  PRMT R124, R124, 0x5410, R166 ;  /* 0x000054107c7c7816 */ /* 0x000fe200000000a6 */
[-C--:B------:R-:W-:Y:S05]  /*23080*/  HMMA.16816.F32.BF16 R44, R120, R134.reuse, R44 ;  /* 0x00000086782c723c */ /* 0x080fea000004182c */
[----:B------:R-:W-:Y:S01]  /*23090*/  LOP3.LUT R117, R117, 0xff, RZ, 0xc0, !PT ;  /* 0x000000ff75757812 */ /* 0x000fe200078ec0ff */
[C---:B------:R-:W-:Y:S05]  /*230a0*/  HMMA.16816.F32.BF16 R48, R112.reuse, R134, R48 ;  /* 0x000000867030723c */ /* 0x040fea0000041830 */
[----:B------:R-:W-:Y:S01]  /*230b0*/  PRMT R179, R117, 0x5410, R164 ;  /* 0x0000541075b37816 */ /* 0x000fe200000000a4 */
[-C--:B-1----:R-:W-:Y:S01]  /*230c0*/  HMMA.16816.F32.BF16 R52, R112, R136.reuse, R52 ;  /* 0x000000887034723c */ /* 0x082fe20000041834 */
[----:B------:R-:W1:Y:S04]  /*230d0*/  LDSM.16.MT88.4 R164, [R174+0x9c00] ;  /* 0x009c0000aea4783b */ /* 0x000e680000004200 */
[C---:B------:R-:W-:Y:S01]  /*230e0*/  LOP3.LUT R116, R2.reuse, 0xffff, RZ, 0xc0, !PT ;  /* 0x0000ffff02747812 */ /* 0x040fe200078ec0ff */
[C---:B------:R-:W-:Y:S05]  /*230f0*/  HMMA.16816.F32.BF16 R56, R120.reuse, R136, R56 ;  /* 0x000000887838723c */ /* 0x040fea0000041838 */
[----:B------:R-:W-:Y:S01]  /*23100*/  LOP3.LUT R119, R2, 0xff, RZ, 0xc0, !PT ;  /* 0x000000ff02777812 */ /* 0x000fe200078ec0ff */
[-C--:B------:R-:W-:Y:S05]  /*23110*/  HMMA.16816.F32.BF16 R60, R120, R138.reuse, R60 ;  /* 0x0000008a783c723c */ /* 0x080fea000004183c */
[----:B------:R-:W-:Y:S01]  /*23120*/  SHF.R.U32.HI R116, RZ, 0x8, R116 ;  /* 0x00000008ff747819 */ /* 0x000fe20000011674 */
[C---:B------:R-:W-:Y:S05]  /*23130*/  HMMA.16816.F32.BF16 R64, R112.reuse, R138, R64 ;  /* 0x0000008a7040723c */ /* 0x040fea0000041840 */
[----:B------:R-:W-:Y:S01]  /*23140*/  SHF.R.U32.HI R117, RZ, 0x18, R2 ;  /* 0x00000018ff757819 */ /* 0x000fe20000011602 */
[-C--:B---3--:R-:W-:Y:S05]  /*23150*/  HMMA.16816.F32.BF16 R68, R112, R104.reuse, R68 ;  /* 0x000000687044723c */ /* 0x088fea0000041844 */
[----:B------:R-:W-:Y:S01]  /*23160*/  SHF.R.U32.HI R125, RZ, 0x8, R125 ;  /* 0x00000008ff7d7819 */ /* 0x000fe2000001167d */
[C---:B------:R-:W-:Y:S05]  /*23170*/  HMMA.16816.F32.BF16 R72, R120.reuse, R104, R72 ;  /* 0x000000687848723c */ /* 0x040fea0000041848 */
[----:B------:R-:W-:Y:S01]  /*23180*/  PRMT R119, R119, 0x5410, R116 ;  /* 0x0000541077777816 */ /* 0x000fe20000000074 */
[-C--:B------:R-:W-:Y:S05]  /*23190*/  HMMA.16816.F32.BF16 R76, R120, R106.reuse, R76 ;  /* 0x0000006a784c723c */ /* 0x080fea000004184c */
[----:B------:R-:W-:Y:S01]  /*231a0*/  SHF.R.U32.HI R104, RZ, 0x10, R2 ;  /* 0x00000010ff687819 */ /* 0x000fe20000011602 */
[C---:B------:R-:W-:Y:S05]  /*231b0*/  HMMA.16816.F32.BF16 R80, R112.reuse, R106, R80 ;  /* 0x0000006a7050723c */ /* 0x040fea0000041850 */
[----:B------:R-:W-:Y:S01]  /*231c0*/  LOP3.LUT R2, R0, 0xffff, RZ, 0xc0, !PT ;  /* 0x0000ffff00027812 */ /* 0x000fe200078ec0ff */
[-C--:B------:R-:W-:Y:S05]  /*231d0*/  HMMA.16816.F32.BF16 R84, R112, R108.reuse, R84 ;  /* 0x0000006c7054723c */ /* 0x080fea0000041854 */
[----:B------:R-:W-:Y:S01]  /*231e0*/  SHF.R.U32.HI R105, RZ, 0x10, R0 ;  /* 0x00000010ff697819 */ /* 0x000fe20000011600 */
[C---:B------:R-:W-:Y:S05]  /*231f0*/  HMMA.16816.F32.BF16 R88, R120.reuse, R108, R88 ;  /* 0x0000006c7858723c */ /* 0x040fea0000041858 */
[----:B------:R-:W-:Y:S01]  /*23200*/  LOP3.LUT R104, R104, 0xff, RZ, 0xc0, !PT ;  /* 0x000000ff68687812 */ /* 0x000fe200078ec0ff */
[-C--:B------:R-:W-:Y:S05]  /*23210*/  HMMA.16816.F32.BF16 R92, R120, R110.reuse, R92 ;  /* 0x0000006e785c723c */ /* 0x080fea000004185c */
[----:B------:R-:W-:Y:S01]  /*23220*/  LOP3.LUT R116, R0, 0xff, RZ, 0xc0, !PT ;  /* 0x000000ff00747812 */ /* 0x000fe200078ec0ff */
[----:B------:R-:W-:Y:S05]  /*23230*/  HMMA.16816.F32.BF16 R96, R112, R110, R96 ;  /* 0x0000006e7060723c */ /* 0x000fea0000041860 */
[----:B------:R-:W-:Y:S02]  /*23240*/  SHF.R.U32.HI R118, RZ, 0x8, R118 ;  /* 0x00000008ff767819 */ /* 0x000fe40000011676 */
[----:B------:R-:W-:Y:S04]  /*23250*/  PRMT R125, R127, 0x5410, R125 ;  /* 0x000054107f7d7816 */ /* 0x000fe8000000007d */
[----:B------:R-:W-:Y:S02]  /*23260*/  SHF.R.U32.HI R0, RZ, 0x18, R0 ;  /* 0x00000018ff007819 */ /* 0x000fe40000011600 */
[----:B------:R-:W-:Y:S02]  /*23270*/  SHF.R.U32.HI R2, RZ, 0x8, R2 ;  /* 0x00000008ff027819 */ /* 0x000fe40000011602 */
[----:B------:R-:W-:Y:S02]  /*23280*/  LOP3.LUT R105, R105, 0xff, RZ, 0xc0, !PT ;  /* 0x000000ff69697812 */ /* 0x000fe400078ec0ff */
[----:B------:R-:W-:Y:S02]  /*23290*/  PRMT R117, R104, 0x5410, R117 ;  /* 0x0000541068757816 */ /* 0x000fe40000000075 */
[----:B------:R-:W-:Y:S02]  /*232a0*/  PRMT R118, R126, 0x5410, R118 ;  /* 0x000054107e767816 */ /* 0x000fe40000000076 */
[----:B------:R-:W-:Y:S02]  /*232b0*/  PRMT R2, R116, 0x5410, R2 ;  /* 0x0000541074027816 */ /* 0x000fe40000000002 */
[----:B------:R-:W-:Y:S02]  /*232c0*/  PRMT R0, R105, 0x5410, R0 ;  /* 0x0000541069007816 */ /* 0x000fe40000000000 */
[--C-:B------:R-:W-:Y:S02]  /*232d0*/  HSET2.LE.AND R106, R125, R177.reuse, PT ;  /* 0x000000b17d6a7233 */ /* 0x100fe40003803000 */
[--C-:B------:R-:W-:Y:S02]  /*232e0*/  HSET2.LE.AND R107, R124, R177.reuse, PT ;  /* 0x000000b17c6b7233 */ /* 0x100fe40003803000 */
[--C-:B------:R-:W-:Y:S02]  /*232f0*/  HSET2.LE.AND R104, R119, R177.reuse, PT ;  /* 0x000000b177687233 */ /* 0x100fe40003803000 */
[--C-:B------:R-:W-:Y:S02]  /*23300*/  HSET2.LE.AND R105, R117, R177.reuse, PT ;  /* 0x000000b175697233 */ /* 0x100fe40003803000 */
[--C-:B------:R-:W-:Y:S02]  /*23310*/  HSET2.LE.AND R178, R118, R177.reuse, PT ;  /* 0x000000b176b27233 */ /* 0x100fe40003803000 */
[--C-:B------:R-:W-:Y:S02]  /*23320*/  HSET2.LE.AND R179, R179, R177.reuse, PT ;  /* 0x000000b1b3b37233 */ /* 0x100fe40003803000 */
[--C-:B------:R-:W-:Y:S02]  /*23330*/  HSET2.LE.AND R176, R2, R177.reuse, PT ;  /* 0x000000b102b07233 */ /* 0x100fe40003803000 */
[----:B------:R-:W-:Y:S02]  /*23340*/  HSET2.LE.AND R177, R0, R177, PT ;  /* 0x000000b100b17233 */ /* 0x000fe40003803000 */
[----:B------:R-:W-:Y:S02]  /*23350*/  LOP3.LUT R104, R162, R104, RZ, 0xc0, !PT ;  /* 0x00000068a2687212 */ /* 0x000fe400078ec0ff */
[----:B------:R-:W-:Y:S02]  /*23360*/  LOP3.LUT R105, R161, R105, RZ, 0xc0, !PT ;  /* 0x00000069a1697212 */ /* 0x000fe400078ec0ff */
[----:B------:R-:W-:Y:S02]  /*23370*/  LOP3.LUT R106, R160, R106, RZ, 0xc0, !PT ;  /* 0x0000006aa06a7212 */ /* 0x000fe400078ec0ff */
[----:B------:R-:W-:Y:S02]  /*23380*/  LOP3.LUT R107, R155, R107, RZ, 0xc0, !PT ;  /* 0x0000006b9b6b7212 */ /* 0x000fe400078ec0ff */
[----:B------:R-:W-:Y:S02]  /*23390*/  LOP3.LUT R176, R169, R176, RZ, 0xc0, !PT ;  /* 0x000000b0a9b07212 */ /* 0x000fe400078ec0ff */
[----:B------:R-:W-:Y:S02]  /*233a0*/  LOP3.LUT R177, R168, R177, RZ, 0xc0, !PT ;  /* 0x000000b1a8b17212 */ /* 0x000fe400078ec0ff */
[----:B------:R-:W-:Y:S01]  /*233b0*/  LOP3.LUT R178, R3, R178, RZ, 0xc0, !PT ;  /* 0x000000b203b27212 */ /* 0x000fe200078ec0ff */
[-C--:B-1----:R-:W-:Y:S05]  /*233c0*/  HMMA.16816.F32.BF16 R168, R104, R164.reuse, R4 ;  /* 0x000000a468a8723c */ /* 0x082fea0000041804 */
[----:B------:R-:W-:Y:S01]  /*233d0*/  LOP3.LUT R179, R163, R179, RZ, 0xc0, !PT ;  /* 0x000000b3a3b37212 */ /* 0x000fe200078ec0ff */
[----:B------:R-:W-:Y:S06]  /*233e0*/  IMAD.MOV.U32 R3, RZ, RZ, R103 ;  /* 0x000000ffff037224 */ /* 0x000fec00078e0067 */
        /* <DEDUP_REMOVED lines=22> */
[----:B------:R-:W-:Y:S07]  /*23550*/  HMMA.16816.F32.BF16 R96, R104, R186, R96 ;  /* 0x000000ba6860723c */ /* 0x000fee0000041860 */
[----:B------:R-:W-:Y:S04]  /*23560*/  IMAD.MOV.U32 R107, RZ, RZ, R231 ;  /* 0x000000ffff6b7224 */ /* 0x000fe800078e00e7 */
[----:B------:R-:W-:Y:S02]  /*23570*/  IMAD.MOV.U32 R106, RZ, RZ, R101 ;  /* 0x000000ffff6a7224 */ /* 0x000fe400078e0065 */
[----:B------:R-:W-:Y:S02]  /*23580*/  IMAD.MOV.U32 R105, RZ, RZ, R102 ;  /* 0x000000ffff697224 */ /* 0x000fe400078e0066 */
[----:B------:R-:W-:Y:S01]  /*23590*/  IMAD.MOV.U32 R104, RZ, RZ, R100 ;  /* 0x000000ffff687224 */ /* 0x000fe200078e0064 */
[----:B------:R-:W-:Y:S08]  /*235a0*/  @P1 BRA `(.L_x_973) ;  /* 0xffffff7c00b81947 */ /* 0x000ff0000383ffff */
.L_x_970:
[----:B------:R1:W5:Y:S04]  /*235b0*/  LDL R14, [R1+0x15c] ;  /* 0x00015c00010e7983 */ /* 0x0003680000100800 */
[----:B------:R1:W5:Y:S04]  /*235c0*/  LDL R13, [R1+0x16c] ;  /* 0x00016c00010d7983 */ /* 0x0003680000100800 */
[----:B------:R1:W5:Y:S04]  /*235d0*/  LDL R11, [R1+0x174] ;  /* 0x00017400010b7983 */ /* 0x0003680000100800 */
[----:B------:R1:W5:Y:S04]  /*235e0*/  LDL R12, [R1+0x170] ;  /* 0x00017000010c7983 */ /* 0x0003680000100800 */
[----:B-----5:R1:W5:Y:S04]  /*235f0*/  LD.E R53, desc[UR4][R172.64+0xd8] ;  /* 0x0000d804ac357980 */ /* 0x020368000c101900 */
[----:B------:R1:W5:Y:S01]  /*23600*/  LD.E R5, desc[UR4][R172.64+0x17c] ;  /* 0x00017c04ac057980 */ /* 0x000362000c101900 */
[----:B------:R-:W-:-:S03]  /*23610*/  UMOV UR6, 0xffffffff ;  /* 0xffffffff00067882 */ /* 0x000fc60000000000 */
[----:B------:R-:W-:Y:S05]  /*23620*/  BRA.DIV UR6, `(.L_x_974) ;  /* 0x0000001e06e87947 */ /* 0x000fea000b800000 */
[----:B------:R-:W2:Y:S04]  /*23630*/  SHFL.BFLY PT, R8, R14, 0x2, 0x1f ;  /* 0x0c401f000e087f89 */ /* 0x000ea800000e0000 */
[----:B------:R-:W3:Y:S04]  /*23640*/  SHFL.BFLY PT, R7, R13, 0x2, 0x1f ;  /* 0x0c401f000d077f89 */ /* 0x000ee800000e0000 */
[----:B------:R-:W4:Y:S04]  /*23650*/  SHFL.BFLY PT, R6, R12, 0x2, 0x1f ;  /* 0x0c401f000c067f89 */ /* 0x000f2800000e0000 */
[----:B------:R-:W1:Y:S01]  /*23660*/  SHFL.BFLY PT, R2, R11, 0x2, 0x1f ;  /* 0x0c401f000b027f89 */ /* 0x000e6200000e0000 */
[----:B--2---:R-:W-:Y:S01]  /*23670*/  FADD.FTZ R8, R8, R14 ;  /* 0x0000000e08087221 */ /* 0x004fe20000010000 */
[----:B---3--:R-:W-:-:S04]  /*23680*/  FADD.FTZ R7, R7, R13 ;  /* 0x0000000d07077221 */ /* 0x008fc80000010000 */
[----:B------:R-:W2:Y:S01]  /*23690*/  SHFL.BFLY PT, R57, R8, 0x1, 0x1f ;  /* 0x0c201f0008397f89 */ /* 0x000ea200000e0000 */
[----:B----4-:R-:W-:-:S03]  /*236a0*/  FADD.FTZ R6, R6, R12 ;  /* 0x0000000c06067221 */ /* 0x010fc60000010000 */
[----:B------:R-:W3:Y:S01]  /*236b0*/  SHFL.BFLY PT, R10, R7, 0x1, 0x1f ;  /* 0x0c201f00070a7f89 */ /* 0x000ee200000e0000 */
[----:B-1----:R-:W-:-:S03]  /*236c0*/  FADD.FTZ R2, R2, R11 ;  /* 0x0000000b02027221 */ /* 0x002fc60000010000 */
[----:B------:R-:W1:Y:S04]  /*236d0*/  SHFL.BFLY PT, R9, R6, 0x1, 0x1f ;  /* 0x0c201f0006097f89 */ /* 0x000e6800000e0000 */
[----:B------:R4:W4:Y:S01]  /*236e0*/  SHFL.BFLY PT, R4, R2, 0x1, 0x1f ;  /* 0x0c201f0002047f89 */ /* 0x00092200000e0000 */
[----:B--2---:R-:W-:Y:S01]  /*236f0*/  FADD.FTZ R57, R8, R57 ;  /* 0x0000003908397221 */ /* 0x004fe20000010000 */
[----:B---3--:R-:W-:Y:S01]  /*23700*/  FADD.FTZ R56, R7, R10 ;  /* 0x0000000a07387221 */ /* 0x008fe20000010000 */
[----:B-1----:R-:W-:-:S07]  /*23710*/  FADD.FTZ R54, R6, R9 ;  /* 0x0000000906367221 */ /* 0x002fce0000010000 */
.L_x_997:
[----:B------:R-:W2:Y:S01]  /*23720*/  LDL R61, [R1+0x1c4] ;  /* 0x0001c400013d7983 */ /* 0x000ea20000100800 */
[----:B------:R-:W-:Y:S01]  /*23730*/  FSETP.NE.FTZ.AND P5, PT, R57, RZ, PT ;  /* 0x000000ff3900720b */ /* 0x000fe20003fb5000 */
[----:B----4-:R-:W-:Y:S01]  /*23740*/  FADD.FTZ R55, R2, R4 ;  /* 0x0000000402377221 */ /* 0x010fe20000010000 */
[----:B------:R-:W-:Y:S01]  /*23750*/  MOV R0, 0x3f800000 ;  /* 0x3f80000000007802 */ /* 0x000fe20000000f00 */
[----:B------:R-:W1:Y:S01]  /*23760*/  S2R R59, SR_TID.X ;  /* 0x00000000003b7919 */ /* 0x000e620000002100 */
[----:B------:R-:W-:Y:S01]  /*23770*/  FSETP.NE.FTZ.AND P3, PT, R54, RZ, PT ;  /* 0x000000ff3600720b */ /* 0x000fe20003f75000 */
[----:B------:R-:W3:Y:S01]  /*23780*/  S2UR UR6, SR_CgaCtaId ;  /* 0x00000000000679c3 */ /* 0x000ee20000008800 */
[----:B------:R-:W-:Y:S01]  /*23790*/  MOV R2, 0x3f800000 ;  /* 0x3f80000000027802 */ /* 0x000fe20000000f00 */
[----:B------:R-:W-:Y:S01]  /*237a0*/  UMOV UR7, 0x400 ;  /* 0x0000040000077882 */ /* 0x000fe20000000000 */
[----:B------:R-:W-:Y:S02]  /*237b0*/  FSETP.NE.FTZ.AND P4, PT, R56, RZ, PT ;  /* 0x000000ff3800720b */ /* 0x000fe40003f95000 */
[----:B------:R-:W-:-:S02]  /*237c0*/  FSETP.NE.FTZ.AND P2, PT, R55, RZ, PT ;  /* 0x000000ff3700720b */ /* 0x000fc40003f55000 */
[----:B------:R-:W-:Y:S01]  /*237d0*/  MOV R3, 0x3f800000 ;  /* 0x3f80000000037802 */ /* 0x000fe20000000f00 */
[----:B------:R-:W4:Y:S08]  /*237e0*/  @P5 MUFU.RCP R0, R57 ;  /* 0x0000003900005308 */ /* 0x000f300000001000 */
[----:B------:R-:W1:Y:S08]  /*237f0*/  @P3 MUFU.RCP R2, R54 ;  /* 0x0000003600023308 */ /* 0x000e700000001000 */
[----:B------:R-:W1:Y:S01]  /*23800*/  @P4 MUFU.RCP R3, R56 ;  /* 0x0000003800034308 */ /* 0x000e620000001000 */
[----:B----45:R-:W-:Y:S01]  /*23810*/  FMUL.FTZ R0, R5, R0 ;  /* 0x0000000005007220 */ /* 0x030fe20000410000 */
[----:B---3--:R-:W-:-:S03]  /*23820*/  ULEA UR6, UR6, UR7, 0x18 ;  /* 0x0000000706067291 */ /* 0x008fc6000f8ec03f */
        /* <DEDUP_REMOVED lines=25> */
[C---:B-1----:R-:W-:Y:S01]  /*239c0*/  FMUL.FTZ R2, R5.reuse, R2 ;  /* 0x0000000205027220 */ /* 0x042fe20000410000 */
[----:B------:R-:W-:Y:S01]  /*239d0*/  SHF.R.S32.HI R58, RZ, 0x1f, R59 ;  /* 0x0000001fff3a7819 */ /* 0x000fe2000001143b */
[----:B------:R-:W-:Y:S01]  /*239e0*/  FMUL.FTZ R3, R5, R3 ;  /* 0x0000000305037220 */ /* 0x000fe20000410000 */
[----:B------:R-:W-:Y:S01]  /*239f0*/  F2FP.BF16.F32.PACK_AB R17, R17, R168 ;  /* 0x000000a81111723e */ /* 0x000fe200000010ff */
        /* <DEDUP_REMOVED lines=28> */
[----:B-1----:R-:W-:Y:S01]  /*23bc0*/  FMUL.FTZ R0, R5, R0 ;  /* 0x0000000005007220 */ /* 0x002fe20000410000 */
        /* <DEDUP_REMOVED lines=51> */
[----:B------:R-:W-:-:S02]  /*23f00*/  LEA.HI R58, R58, R59, RZ, 0x5 ;  /* 0x0000003b3a3a7211 */ /* 0x000fc400078f28ff */
[----:B------:R-:W-:Y:S02]  /*23f10*/  LOP3.LUT R3, R52, 0xfffffffc, RZ, 0xc0, !PT ;  /* 0xfffffffc34037812 */ /* 0x000fe400078ec0ff */
[----:B------:R-:W-:Y:S02]  /*23f20*/  LEA.HI R0, R2, R2, RZ, 0x1 ;  /* 0x0000000202007211 */ /* 0x000fe400078f08ff */
[----:B------:R-:W-:Y:S02]  /*23f30*/  SHF.R.S32.HI R6, RZ, 0x5, R58 ;  /* 0x00000005ff067819 */ /* 0x000fe4000001143a */
[----:B------:R-:W-:Y:S02]  /*23f40*/  IADD3 R5, -R3, R59, RZ ;  /* 0x0000003b03057210 */ /* 0x000fe40007ffe1ff */
[----:B------:R-:W-:Y:S02]  /*23f50*/  SHF.R.S32.HI R3, RZ, 0x1, R0 ;  /* 0x00000001ff037819 */ /* 0x000fe40000011400 */
[----:B------:R-:W-:-:S02]  /*23f60*/  LOP3.LUT R0, R0, 0x3fffffe, RZ, 0xc0, !PT ;  /* 0x03fffffe00007812 */ /* 0x000fc400078ec0ff */
[----:B------:R-:W-:Y:S02]  /*23f70*/  LEA R6, R6, R5, 0x8 ;  /* 0x0000000506067211 */ /* 0x000fe400078e40ff */
[----:B------:R-:W-:Y:S02]  /*23f80*/  SHF.L.U32 R5, R3, 0x6, RZ ;  /* 0x0000000603057819 */ /* 0x000fe400000006ff */
[----:B------:R-:W-:Y:S02]  /*23f90*/  IADD3 R0, R2, -R0, RZ ;  /* 0x8000000002007210 */ /* 0x000fe40007ffe0ff */
[----:B------:R-:W-:Y:S02]  /*23fa0*/  LOP3.LUT R2, R5, 0xc0, RZ, 0xc0, !PT ;  /* 0x000000c005027812 */ /* 0x000fe400078ec0ff */
[----:B------:R-:W-:Y:S02]  /*23fb0*/  LEA R5, R0, R6, 0x4 ;  /* 0x0000000600057211 */ /* 0x000fe400078e20ff */
[----:B------:R-:W-:-:S02]  /*23fc0*/  LOP3.LUT R6, R3, 0x1, RZ, 0xc0, !PT ;  /* 0x0000000103067812 */ /* 0x000fc400078ec0ff */
[----:B------:R-:W-:Y:S02]  /*23fd0*/  LEA.HI R0, R2, R2, RZ, 0x1d ;  /* 0x0000000202007211 */ /* 0x000fe400078fe8ff */
[----:B------:R-:W-:Y:S02]  /*23fe0*/  ISETP.NE.U32.AND P1, PT, R6, 0x1, PT ;  /* 0x000000010600780c */ /* 0x000fe40003f25070 */
[----:B------:R-:W-:Y:S02]  /*23ff0*/  LEA R0, R5, R0, 0x1 ;  /* 0x0000000005007211 */ /* 0x000fe400078e08ff */
[----:B------:R-:W-:Y:S02]  /*24000*/  LOP3.LUT P0, RZ, R3, 0x2, RZ, 0xc0, !PT ;  /* 0x0000000203ff7812 */ /* 0x000fe4000780c0ff */
[----:B------:R-:W-:Y:S02]  /*24010*/  LEA R0, R0, UR6, 0x1 ;  /* 0x0000000600007c11 */ /* 0x000fe4000f8e08ff */
[----:B------:R-:W-:-:S02]  /*24020*/  MOV R3, 0x20 ;  /* 0x0000002000037802 */ /* 0x000fc40000000f00 */
[----:B------:R-:W-:Y:S01]  /*24030*/  F2FP.BF16.F32.PACK_AB R4, R4, R170 ;  /* 0x000000aa0404723e */ /* 0x000fe200000010ff */
[----:B------:R-:W-:Y:S01]  /*24040*/  STS [R0], R17 ;  /* 0x0000001100007388 */ /* 0x000fe20000000800 */
[----:B------:R-:W-:Y:S02]  /*24050*/  IADD3 R2, R0, -0x10, RZ ;  /* 0xfffffff000027810 */ /* 0x000fe40007ffe0ff */
[----:B------:R-:W-:Y:S01]  /*24060*/  SEL R3, R3, 0xffffffe0, !P0 ;  /* 0xffffffe003037807 */ /* 0x000fe20004000000 */
[----:B------:R1:W-:Y:S01]  /*24070*/  STS [R0+0x200], R4 ;  /* 0x0002000400007388 */ /* 0x0003e20000000800 */
[----:B------:R-:W-:Y:S02]  /*24080*/  F2FP.BF16.F32.PACK_AB R21, R21, R164 ;  /* 0x000000a41515723e */ /* 0x000fe400000010ff */
[----:B------:R-:W-:Y:S02]  /*24090*/  F2FP.BF16.F32.PACK_AB R20, R20, R166 ;  /* 0x000000a61414723e */ /* 0x000fe400000010ff */
[----:B------:R-:W-:-:S02]  /*240a0*/  @P1 IADD3 R2, R0, 0x10, RZ ;  /* 0x0000001000021810 */ /* 0x000fc40007ffe0ff */
[----:B------:R-:W-:Y:S02]  /*240b0*/  F2FP.BF16.F32.PACK_AB R22, R22, R136 ;  /* 0x000000881616723e */ /* 0x000fe400000010ff */
[----:B------:R-:W-:Y:S01]  /*240c0*/  F2FP.BF16.F32.PACK_AB R16, R16, R138 ;  /* 0x0000008a1010723e */ /* 0x000fe200000010ff */
[----:B------:R-:W-:Y:S01]  /*240d0*/  STS [R2], R21 ;  /* 0x0000001502007388 */ /* 0x000fe20000000800 */
        /* <DEDUP_REMOVED lines=10> */
[----:B-1----:R-:W-:Y:S01]  /*24180*/  IADD3 R4, R0, R3, RZ ;  /* 0x0000000300047210 */ /* 0x002fe20007ffe0ff */
[----:B------:R-:W-:Y:S01]  /*24190*/  STS [R2+0x1000], R51 ;  /* 0x0010003302007388 */ /* 0x000fe20000000800 */
[----:B------:R-:W-:Y:S02]  /*241a0*/  IADD3 R3, R3, R2, RZ ;  /* 0x0000000203037210 */ /* 0x000fe40007ffe0ff */
        /* <DEDUP_REMOVED lines=52> */
[----:B------:R-:W-:Y:S04]  /*244f0*/  STS [R4+0x2000], R38 ;  /* 0x0020002604007388 */ /* 0x000fe80000000800 */
[----:B------:R-:W-:Y:S04]  /*24500*/  STS [R4+0x2200], R37 ;  /* 0x0022002504007388 */ /* 0x000fe80000000800 */
[----:B------:R-:W-:Y:S04]  /*24510*/  STS [R3+0x2000], R35 ;  /* 0x0020002303007388 */ /* 0x000fe80000000800 */
[----:B------:R-:W-:Y:S01]  /*24520*/  STS [R3+0x2200], R34 ;  /* 0x0022002203007388 */ /* 0x000fe20000000800 */
[----:B--2---:R-:W-:-:S03]  /*24530*/  ISETP.NE.AND P0, PT, R61, -0x1, PT ;  /* 0xffffffff3d00780c */ /* 0x004fc60003f05270 */
        /* <DEDUP_REMOVED lines=20> */
[----:B-1----:R-:W4:Y:S04]  /*24680*/  LD.E.U16 R0, desc[UR4][R172.64+0x1c8] ;  /* 0x0001c804ac007980 */ /* 0x002f28000c101500 */
[----:B------:R1:W5:Y:S04]  /*24690*/  LD.E.64 R16, desc[UR4][R172.64+0x70] ;  /* 0x00007004ac107980 */ /* 0x000368000c101b00 */
[----:B--2---:R-:W2:Y:S04]  /*246a0*/  @P0 LD.E.64 R6, desc[UR4][R172.64+0x88] ;  /* 0x00008804ac060980 */ /* 0x004ea8000c101b00 */
[----:B---3--:R1:W5:Y:S04]  /*246b0*/  LD.E.64 R18, desc[UR4][R172.64+0x90] ;  /* 0x00009004ac127980 */ /* 0x008368000c101b00 */
[----:B----4-:R-:W3:Y:S01]  /*246c0*/  @!P0 LD.E.64 R2, desc[UR4][R172.64+0x80] ;  /* 0x00008004ac028980 */ /* 0x010ee2000c101b00 */
[----:B------:R-:W4:Y:S01]  /*246d0*/  @P5 MUFU.LG2 R11, R57 ;  /* 0x00000039000b5308 */ /* 0x000f220000000c00 */
[----:B------:R-:W1:Y:S01]  /*246e0*/  S2R R60, SR_CTAID.Y ;  /* 0x00000000003c7919 */ /* 0x000e620000002600 */
[----:B------:R-:W-:-:S06]  /*246f0*/  MOV R48, 0x7f800000 ;  /* 0x7f80000000307802 */ /* 0x000fcc0000000f00 */
[----:B------:R-:W1:Y:S01]  /*24700*/  @P4 MUFU.LG2 R10, R56 ;  /* 0x00000038000a4308 */ /* 0x000e620000000c00 */
[----:B----4-:R-:W-:Y:S01]  /*24710*/  @P5 FMUL.FTZ R11, R11, 0.69314718246459960938 ;  /* 0x3f3172180b0b5820 */ /* 0x010fe20000410000 */
[-C--:B--2---:R-:W-:Y:S02]  /*24720*/  @P0 IMAD R8, R7, R61.reuse, RZ ;  /* 0x0000003d07080224 */ /* 0x084fe400078e02ff */
[----:B------:R-:W-:Y:S02]  /*24730*/  @P0 IMAD.WIDE.U32 R4, R6, R61, RZ ;  /* 0x0000003d06040225 */ /* 0x000fe400078e00ff */
[----:B------:R2:W5:Y:S02]  /*24740*/  @!P0 LD.E.64 R6, desc[UR4][R172.64+0x88] ;  /* 0x00008804ac068980 */ /* 0x000564000c101b00 */
[----:B------:R-:W-:Y:S01]  /*24750*/  @P5 FFMA.FTZ R48, R53, R102, R11 ;  /* 0x0000006635305223 */ /* 0x000fe2000001000b */
[C---:B------:R-:W-:Y:S01]  /*24760*/  PRMT R11, R0.reuse, 0x7770, RZ ;  /* 0x00007770000b7816 */ /* 0x040fe200000000ff */
[----:B------:R-:W4:Y:S01]  /*24770*/  @P2 MUFU.LG2 R12, R55 ;  /* 0x00000037000c2308 */ /* 0x000f220000000c00 */
[----:B------:R-:W-:-:S02]  /*24780*/  PRMT R0, R0, 0x7771, RZ ;  /* 0x0000777100007816 */ /* 0x000fc400000000ff */
[----:B------:R-:W-:-:S05]  /*24790*/  ISETP.NE.AND P1, PT, R11, RZ, PT ;  /* 0x000000ff0b00720c */ /* 0x000fca0003f25270 */
[----:B------:R-:W2:Y:S01]  /*247a0*/  @P3 MUFU.LG2 R9, R54 ;  /* 0x0000003600093308 */ /* 0x000ea20000000c00 */
[----:B------:R-:W-:Y:S01]  /*247b0*/  ISETP.NE.OR P5, PT, R0, RZ, !P1 ;  /* 0x000000ff0000720c */ /* 0x000fe20004fa5670 */
[----:B-1----:R-:W-:Y:S01]  /*247c0*/  @P4 FMUL.FTZ R10, R10, 0.69314718246459960938 ;  /* 0x3f3172180a0a4820 */ /* 0x002fe20000410000 */
[----:B------:R-:W-:Y:S01]  /*247d0*/  @!P0 SHF.R.S32.HI R13, RZ, 0x1f, R60 ;  /* 0x0000001fff0d8819 */ /* 0x000fe2000001143c */
[----:B---3--:R-:W-:Y:S01]  /*247e0*/  @!P0 IMAD R3, R3, R60, RZ ;  /* 0x0000003c03038224 */ /* 0x008fe200078e02ff */
[----:B------:R-:W-:Y:S01]  /*247f0*/  MOV R49, 0x7f800000 ;  /* 0x7f80000000317802 */ /* 0x000fe20000000f00 */
[----:B------:R-:W-:Y:S01]  /*24800*/  @P4 FFMA.FTZ R49, R53, R101, R10 ;  /* 0x0000006535314223 */ /* 0x000fe2000001000a */
[----:B------:R-:W-:Y:S01]  /*24810*/  @P0 MOV R34, R4 ;  /* 0x0000000400220202 */ /* 0x000fe20000000f00 */
[----:B------:R-:W-:Y:S02]  /*24820*/  @!P0 IMAD R10, R2, R13, R3 ;  /* 0x0000000d020a8224 */ /* 0x000fe400078e0203 */
[----:B----4-:R-:W-:Y:S01]  /*24830*/  @P2 FMUL.FTZ R4, R12, 0.69314718246459960938 ;  /* 0x3f3172180c042820 */ /* 0x010fe20000410000 */
[----:B------:R-:W-:Y:S01]  /*24840*/  @!P0 IMAD.WIDE.U32 R2, R2, R60, RZ ;  /* 0x0000003c02028225 */ /* 0x000fe200078e00ff */
[----:B------:R-:W-:Y:S01]  /*24850*/  BSSY B1, `(.L_x_975) ;  /* 0x0000017000017945 */ /* 0x000fe20003800000 */
[----:B------:R-:W-:-:S02]  /*24860*/  MOV R33, 0x7f800000 ;  /* 0x7f80000000217802 */ /* 0x000fc40000000f00 */
[----:B------:R-:W-:Y:S01]  /*24870*/  @P2 FFMA.FTZ R33, R53, R103, R4 ;  /* 0x0000006735212223 */ /* 0x000fe20000010004 */
[----:B------:R-:W-:Y:S01]  /*24880*/  @P0 IADD3 R35, R5, R8, RZ ;  /* 0x0000000805230210 */ /* 0x000fe20007ffe0ff */
[----:B--2---:R-:W-:Y:S01]  /*24890*/  @P3 FMUL.FTZ R9, R9, 0.69314718246459960938 ;  /* 0x3f31721809093820 */ /* 0x004fe20000410000 */
[----:B------:R-:W-:Y:S02]  /*248a0*/  MOV R32, 0x7f800000 ;  /* 0x7f80000000207802 */ /* 0x000fe40000000f00 */
[----:B------:R-:W-:Y:S02]  /*248b0*/  CS2R R4, SRZ ;  /* 0x0000000000047805 */ /* 0x000fe4000001ff00 */
[----:B------:R-:W-:Y:S01]  /*248c0*/  PLOP3.LUT P4, PT, PT, PT, PT, 0x8, 0x0 ;  /* 0x000000000000781c */ /* 0x000fe20003f8e170 */
[----:B------:R-:W-:Y:S01]  /*248d0*/  @P3 FFMA.FTZ R32, R53, R100, R9 ;  /* 0x0000006435203223 */ /* 0x000fe20000010009 */
[----:B------:R-:W-:Y:S02]  /*248e0*/  @!P0 IADD3 R35, R3, R10, RZ ;  /* 0x0000000a03238210 */ /* 0x000fe40007ffe0ff */
[----:B------:R-:W-:Y:S01]  /*248f0*/  @!P0 MOV R34, R2 ;  /* 0x0000000200228202 */ /* 0x000fe20000000f00 */
[----:B------:R-:W-:Y:S08]  /*24900*/  @P5 BRA `(.L_x_976) ;  /* 0x00000000002c5947 */ /* 0x000ff00003800000 */
[----:B------:R-:W-:Y:S01]  /*24910*/  ISETP.NE.AND P0, PT, R61, -0x1, PT ;  /* 0xffffffff3d00780c */ /* 0x000fe20003f05270 */
[----:B------:R-:W-:Y:S01]  /*24920*/  BSSY B0, `(.L_x_977) ;  /* 0x0000006000007945 */ /* 0x000fe20003800000 */
[----:B------:R-:W-:-:S11]  /*24930*/  PLOP3.LUT P4, PT, PT, PT, PT, 0x80, 0x0 ;  /* 0x000000000000781c */ /* 0x000fd60003f8f070 */
[----:B------:R-:W-:Y:S05]  /*24940*/  @P0 BRA `(.L_x_978) ;  /* 0x00000000000c0947 */ /* 0x000fea0003800000 */
[----:B------:R-:W2:Y:S02]  /*24950*/  LD.E R0, desc[UR4][R172.64+0xb4] ;  /* 0x0000b404ac007980 */ /* 0x000ea4000c101900 */
[----:B--2---:R-:W-:-:S05]  /*24960*/  IMAD R61, R0, R60, RZ ;  /* 0x0000003c003d7224 */ /* 0x004fca00078e02ff */
[----:B------:R1:W-:Y:S02]  /*24970*/  STL [R1+0x1c4], R61 ;  /* 0x0001c43d01007387 */ /* 0x0003e40000100800 */
.L_x_978:
[----:B------:R-:W-:Y:S05]  /*24980*/  BSYNC B0 ;  /* 0x0000000000007941 */ /* 0x000fea0003800000 */
.L_x_977:
[----:B------:R-:W-:Y:S01]  /*24990*/  PRMT R0, RZ, 0x7610, R0 ;  /* 0x00007610ff007816 */ /* 0x000fe20000000000 */
[--C-:B------:R-:W-:Y:S01]  /*249a0*/  IMAD.MOV.U32 R4, RZ, RZ, R61.reuse ;  /* 0x000000ffff047224 */ /* 0x100fe200078e003d */
[----:B------:R-:W-:Y:S02]  /*249b0*/  SHF.R.S32.HI R5, RZ, 0x1f, R61 ;  /* 0x0000001fff057819 */ /* 0x000fe4000001143d */
.L_x_976:
[----:B------:R-:W-:Y:S05]  /*249c0*/  BSYNC B1 ;  /* 0x0000000000017941 */ /* 0x000fea0003800000 */
.L_x_975:
[----:B------:R-:W-:-:S13]  /*249d0*/  LOP3.LUT P0, RZ, R0, 0xff, RZ, 0xc0, !PT ;  /* 0x000000ff00ff7812 */ /* 0x000fda000780c0ff */
[----:B------:R-:W2:Y:S01]  /*249e0*/  @P0 LD.E.64 R8, desc[UR4][R172.64+0xb0] ;  /* 0x0000b004ac080980 */ /* 0x000ea2000c101b00 */
[----:B------:R-:W-:Y:S01]  /*249f0*/  BSSY B0, `(.L_x_979) ;  /* 0x0000009000007945 */ /* 0x000fe20003800000 */
[----:B------:R-:W-:Y:S01]  /*24a00*/  @P0 MOV R2, 0x1 ;  /* 0x0000000100020802 */ /* 0x000fe20000000f00 */
[----:B--2---:R-:W-:Y:S02]  /*24a10*/  @P0 IMAD R0, R8, R9, RZ ;  /* 0x0000000908000224 */ /* 0x004fe400078e02ff */
[----:B------:R-:W-:Y:S05]  /*24a20*/  @P0 BRA `(.L_x_980) ;  /* 0x0000000000140947 */ /* 0x000fea0003800000 */
[----:B------:R-:W2:Y:S04]  /*24a30*/  @P1 LD.E R0, desc[UR4][R172.64+0xd4] ;  /* 0x0000d404ac001980 */ /* 0x000ea8000c101900 */
[----:B------:R-:W2:Y:S04]  /*24a40*/  LD.E R2, desc[UR4][R172.64+0x60] ;  /* 0x00006004ac027980 */ /* 0x000ea8000c101900 */
[----:B------:R-:W2:Y:S01]  /*24a50*/  @!P1 LD.E R0, desc[UR4][R172.64+0xb4] ;  /* 0x0000b404ac009980 */ /* 0x000ea2000c101900 */
[----:B------:R-:W-:Y:S01]  /*24a60*/  MOV R8, 0x1 ;  /* 0x0000000100087802 */ /* 0x000fe20000000f00 */
[----:B--2---:R-:W-:-:S02]  /*24a70*/  IMAD R2, R0, R2, RZ ;  /* 0x0000000200027224 */ /* 0x004fc400078e02ff */
.L_x_980:
[----:B------:R-:W-:Y:S05]  /*24a80*/  BSYNC B0 ;  /* 0x0000000000007941 */ /* 0x000fea0003800000 */
.L_x_979:
[----:B------:R-:W2:Y:S01]  /*24a90*/  S2R R50, SR_CTAID.Z ;  /* 0x0000000000327919 */ /* 0x000ea20000002700 */
[----:B------:R-:W-:Y:S01]  /*24aa0*/  IMAD R2, R60, R2, RZ ;  /* 0x000000023c027224 */ /* 0x000fe200078e02ff */
[----:B------:R-:W-:Y:S01]  /*24ab0*/  LOP3.LUT R3, R58, 0xffffffe0, RZ, 0xc0, !PT ;  /* 0xffffffe03a037812 */ /* 0x000fe200078ec0ff */
[----:B------:R-:W3:Y:S03]  /*24ac0*/  S2R R51, SR_CTAID.X ;  /* 0x0000000000337919 */ /* 0x000ee60000002500 */
[----:B------:R-:W-:Y:S01]  /*24ad0*/  SEL R2, R2, RZ, !P4 ;  /* 0x000000ff02027207 */ /* 0x000fe20006000000 */
[----:B------:R-:W-:Y:S01]  /*24ae0*/  IMAD.IADD R3, R59, 0x1, -R3 ;  /* 0x000000013b037824 */ /* 0x000fe200078e0a03 */
[----:B------:R-:W-:Y:S05]  /*24af0*/  WARPSYNC.ALL ;  /* 0x0000000000007948 */ /* 0x000fea0003800000 */
[----:B------:R-:W-:Y:S01]  /*24b00*/  LOP3.LUT P2, RZ, R3, 0x3, RZ, 0xc0, !PT ;  /* 0x0000000303ff7812 */ /* 0x000fe2000784c0ff */
[----:B--2---:R-:W-:-:S02]  /*24b10*/  IMAD R0, R50, R0, R2 ;  /* 0x0000000032007224 */ /* 0x004fc400078e0202 */
[----:B------:R2:W5:Y:S01]  /*24b20*/  LD.E.64 R2, desc[UR4][R172.64+0xa0] ;  /* 0x0000a004ac027980 */ /* 0x000562000c101b00 */
[----:B---3--:R-:W-:Y:S01]  /*24b30*/  IMAD R9, R51, R8, RZ ;  /* 0x0000000833097224 */ /* 0x008fe200078e02ff */
[----:B------:R-:W-:Y:S03]  /*24b40*/  BAR.SYNC.DEFER_BLOCKING 0x0 ;  /* 0x0000000000007b1d */ /* 0x000fe60000010000 */
[----:B------:R-:W-:-:S03]  /*24b50*/  IMAD.SHL.U32 R9, R9, 0x80, RZ ;  /* 0x0000008009097824 */ /* 0x000fc600078e00ff */
[----:B------:R2:W3:Y:S04]  /*24b60*/  LDS.128 R28, [R193] ;  /* 0x00000000c11c7984 */ /* 0x0004e80000000c00 */
[----:B------:R2:W4:Y:S04]  /*24b70*/  LDS.128 R44, [R193+0x800] ;  /* 0x00080000c12c7984 */ /* 0x0005280000000c00 */
[----:B------:R2:W2:Y:S04]  /*24b80*/  LDS.128 R64, [R193+0x1000] ;  /* 0x00100000c1407984 */ /* 0x0004a80000000c00 */
[----:B------:R2:W2:Y:S04]  /*24b90*/  LDS.128 R76, [R193+0x1800] ;  /* 0x00180000c14c7984 */ /* 0x0004a80000000c00 */
[----:B------:R2:W2:Y:S04]  /*24ba0*/  LDS.128 R24, [R193+0x2000] ;  /* 0x00200000c1187984 */ /* 0x0004a80000000c00 */
[----:B------:R2:W2:Y:S04]  /*24bb0*/  LDS.128 R40, [R193+0x2800] ;  /* 0x00280000c1287984 */ /* 0x0004a80000000c00 */
[----:B-1----:R1:W1:Y:S04]  /*24bc0*/  LDS.128 R60, [R193+0x3000] ;  /* 0x00300000c13c7984 */ /* 0x0022680000000c00 */
[----:B------:R1:W1:Y:S04]  /*24bd0*/  LDS.128 R72, [R193+0x3800] ;  /* 0x00380000c1487984 */ /* 0x0002680000000c00 */
[----:B------:R1:W1:Y:S04]  /*24be0*/  LDS.128 R20, [R193+0x4000] ;  /* 0x00400000c1147984 */ /* 0x0002680000000c00 */
[----:B------:R1:W1:Y:S04]  /*24bf0*/  LDS.128 R36, [R193+0x4800] ;  /* 0x00480000c1247984 */ /* 0x0002680000000c00 */
[----:B------:R1:W1:Y:S04]  /*24c00*/  LDS.128 R56, [R193+0x5000] ;  /* 0x00500000c1387984 */ /* 0x0002680000000c00 */
[----:B------:R1:W1:Y:S01]  /*24c10*/  LDS.128 R68, [R193+0x5800] ;  /* 0x00580000c1447984 */ /* 0x0002620000000c00 */
[----:B------:R-:W-:Y:S01]  /*24c20*/  IADD3 R12, P1, P0, R9, R4, R0 ;  /* 0x00000004090c7210 */ /* 0x000fe2000783e000 */
[----:B------:R-:W-:Y:S01]  /*24c30*/  BSSY B0, `(.L_x_981) ;  /* 0x0000033000007945 */ /* 0x000fe20003800000 */
[----:B------:R-:W-:-:S02]  /*24c40*/  SHF.R.S32.HI R10, RZ, 0x1f, R9 ;  /* 0x0000001fff0a7819 */ /* 0x000fc40000011409 */
[----:B------:R-:W-:-:S04]  /*24c50*/  SHF.R.S32.HI R0, RZ, 0x1f, R0 ;  /* 0x0000001fff007819 */ /* 0x000fc80000011400 */
[----:B------:R-:W-:Y:S01]  /*24c60*/  IADD3.X R13, R10, R5, R0, P1, P0 ;  /* 0x000000050a0d7210 */ /* 0x000fe20000fe0400 */
[----:B---34-:R-:W-:Y:S06]  /*24c70*/  @P2 BRA `(.L_x_982) ;  /* 0x0000000000b82947 */ /* 0x018fec0003800000 */
[----:B------:R-:W3:Y:S01]  /*24c80*/  LDL.LU R11, [R1+0x1e4] ;  /* 0x0001e400010b7983 */ /* 0x000ee20000300800 */
[----:B------:R-:W4:Y:S02]  /*24c90*/  S2R R9, SR_TID.X ;  /* 0x0000000000097919 */ /* 0x000f240000002100 */
[----:B----4-:R-:W-:-:S04]  /*24ca0*/  SHF.R.S32.HI R5, RZ, 0x1f, R9 ;  /* 0x0000001fff057819 */ /* 0x010fc80000011409 */
        /* <DEDUP_REMOVED lines=12> */
[C---:B------:R-:W-:Y:S02]  /*24d70*/  VIADD R5, R0.reuse, 0x8 ;  /* 0x0000000800057836 */ /* 0x040fe40000000000 */
[C---:B------:R-:W-:Y:S02]  /*24d80*/  VIADD R4, R0.reuse, 0x40 ;  /* 0x0000004000047836 */ /* 0x040fe40000000000 */
[C---:B------:R-:W-:Y:S01]  /*24d90*/  VIADD R9, R0.reuse, 0x48 ;  /* 0x0000004800097836 */ /* 0x040fe20000000000 */
[-C--:B---3--:R-:W-:Y:S02]  /*24da0*/  ISETP.GE.AND P6, PT, R0, R11.reuse, PT ;  /* 0x0000000b0000720c */ /* 0x088fe40003fc6270 */
[-C--:B------:R-:W-:Y:S02]  /*24db0*/  ISETP.GE.AND P5, PT, R5, R11.reuse, PT ;  /* 0x0000000b0500720c */ /* 0x080fe40003fa6270 */
[-C--:B------:R-:W-:Y:S02]  /*24dc0*/  ISETP.GE.AND P4, PT, R4, R11.reuse, PT ;  /* 0x0000000b0400720c */ /* 0x080fe40003f86270 */
[----:B------:R-:W-:-:S07]  /*24dd0*/  ISETP.GE.AND P3, PT, R9, R11, PT ;  /* 0x0000000b0900720c */ /* 0x000fce0003f66270 */
[-C--:B------:R-:W-:Y:S02]  /*24de0*/  @!P6 IMAD R0, R0, R8.reuse, RZ ;  /* 0x000000080000e224 */ /* 0x080fe400078e02ff */
[-C--:B------:R-:W-:Y:S02]  /*24df0*/  @!P5 IMAD R5, R5, R8.reuse, RZ ;  /* 0x000000080505d224 */ /* 0x080fe400078e02ff */
[----:B------:R-:W-:Y:S01]  /*24e00*/  @!P4 IMAD R15, R4, R8, RZ ;  /* 0x00000008040fc224 */ /* 0x000fe200078e02ff */
[----:B------:R-:W-:Y:S01]  /*24e10*/  @!P6 IADD3 R11, P0, R0, R12, RZ ;  /* 0x0000000c000be210 */ /* 0x000fe20007f1e0ff */
[----:B------:R-:W-:-:S03]  /*24e20*/  @!P3 IMAD R4, R9, R8, RZ ;  /* 0x000000080904b224 */ /* 0x000fc600078e02ff */
[----:B------:R-:W-:Y:S02]  /*24e30*/  @!P6 LEA.HI.X.SX32 R14, R0, R13, 0x1, P0 ;  /* 0x0000000d000ee211 */ /* 0x000fe400000f0eff */
[----:B-----5:R-:W-:Y:S02]  /*24e40*/  @!P6 LEA R10, P0, R11, R2, 0x2 ;  /* 0x000000020b0ae211 */ /* 0x020fe400078010ff */
[-C--:B------:R-:W-:Y:S02]  /*24e50*/  @!P5 IADD3 R0, P2, R5, R12.reuse, RZ ;  /* 0x0000000c0500d210 */ /* 0x080fe40007f5e0ff */
[----:B------:R-:W-:Y:S02]  /*24e60*/  @!P6 LEA.HI.X R11, R11, R3, R14, 0x2, P0 ;  /* 0x000000030b0be211 */ /* 0x000fe400000f140e */
[-C--:B------:R-:W-:Y:S02]  /*24e70*/  @!P4 IADD3 R14, P1, R15, R12.reuse, RZ ;  /* 0x0000000c0f0ec210 */ /* 0x080fe40007f3e0ff */
[----:B------:R-:W-:Y:S01]  /*24e80*/  @!P3 IADD3 R12, P0, R4, R12, RZ ;  /* 0x0000000c040cb210 */ /* 0x000fe20007f1e0ff */
[----:B------:R3:W-:Y:S01]  /*24e90*/  @!P6 ST.E desc[UR4][R10.64], R48 ;  /* 0x000000300a00e985 */ /* 0x0007e2000c101904 */
[----:B------:R-:W-:-:S02]  /*24ea0*/  @!P5 LEA.HI.X.SX32 R5, R5, R13, 0x1, P2 ;  /* 0x0000000d0505d211 */ /* 0x000fc400010f0eff */
[-C--:B------:R-:W-:Y:S02]  /*24eb0*/  @!P4 LEA.HI.X.SX32 R15, R15, R13.reuse, 0x1, P1 ;  /* 0x0000000d0f0fc211 */ /* 0x080fe400008f0eff */
[-C--:B------:R-:W-:Y:S02]  /*24ec0*/  @!P5 LEA R8, P2, R0, R2.reuse, 0x2 ;  /* 0x000000020008d211 */ /* 0x080fe400078410ff */
[----:B------:R-:W-:Y:S02]  /*24ed0*/  @!P3 LEA.HI.X.SX32 R13, R4, R13, 0x1, P0 ;  /* 0x0000000d040db211 */ /* 0x000fe400000f0eff */
[-C--:B------:R-:W-:Y:S02]  /*24ee0*/  @!P4 LEA R4, P1, R14, R2.reuse, 0x2 ;  /* 0x000000020e04c211 */ /* 0x080fe400078210ff */
[----:B------:R-:W-:Y:S02]  /*24ef0*/  @!P3 LEA R2, P0, R12, R2, 0x2 ;  /* 0x000000020c02b211 */ /* 0x000fe400078010ff */
[----:B------:R-:W-:-:S02]  /*24f00*/  @!P5 LEA.HI.X R9, R0, R3, R5, 0x2, P2 ;  /* 0x000000030009d211 */ /* 0x000fc400010f1405 */
[-C--:B------:R-:W-:Y:S02]  /*24f10*/  @!P4 LEA.HI.X R5, R14, R3.reuse, R15, 0x2, P1 ;  /* 0x000000030e05c211 */ /* 0x080fe400008f140f */
[----:B------:R-:W-:Y:S01]  /*24f20*/  @!P3 LEA.HI.X R3, R12, R3, R13, 0x2, P0 ;  /* 0x000000030c03b211 */ /* 0x000fe200000f140d */
[----:B------:R3:W-:Y:S04]  /*24f30*/  @!P5 ST.E desc[UR4][R8.64], R49 ;  /* 0x000000310800d985 */ /* 0x0007e8000c101904 */
[----:B------:R3:W-:Y:S04]  /*24f40*/  @!P4 ST.E desc[UR4][R4.64], R32 ;  /* 0x000000200400c985 */ /* 0x0007e8000c101904 */
[----:B------:R3:W-:Y:S02]  /*24f50*/  @!P3 ST.E desc[UR4][R2.64], R33 ;  /* 0x000000210200b985 */ /* 0x0007e4000c101904 */
.L_x_982:
[----:B------:R-:W-:Y:S05]  /*24f60*/  BSYNC B0 ;  /* 0x0000000000007941 */ /* 0x000fea0003800000 */
.L_x_981:
[----:B---3-5:R-:W3:Y:S04]  /*24f70*/  LDL.LU R2, [R1+0x1e0] ;  /* 0x0001e00001027983 */ /* 0x028ee80000300800 */
[----:B------:R-:W4:Y:S04]  /*24f80*/  LDL R32, [R1+0x158] ;  /* 0x0001580001207983 */ /* 0x000f280000100800 */
[----:B------:R1:W5:Y:S04]  /*24f90*/  LDL.64 R48, [R1+0x1d8] ;  /* 0x0001d80001307983 */ /* 0x0003680000100a00 */
[----:B------:R1:W5:Y:S04]  /*24fa0*/  LDL R15, [R1+0x24] ;  /* 0x00002400010f7983 */ /* 0x0003680000100800 */
[----:B------:R1:W5:Y:S04]  /*24fb0*/  LDL R14, [R1+0x28] ;  /* 0x00002800010e7983 */ /* 0x0003680000100800 */
[----:B------:R1:W5:Y:S01]  /*24fc0*/  LD.E R0, desc[UR4][R172.64+0xc0] ;  /* 0x0000c004ac007980 */ /* 0x000362000c101900 */
[----:B------:R-:W-:-:S02]  /*24fd0*/  LEA.HI.SX32 R9, R52, 0x20, 0x1e ;  /* 0x0000002034097811 */ /* 0x000fc400078ff2ff */
[C---:B------:R-:W-:Y:S01]  /*24fe0*/  LEA.HI.SX32 R8, R52.reuse, 0x40, 0x1e ;  /* 0x0000004034087811 */ /* 0x040fe200078ff2ff */
[----:B------:R-:W-:Y:S01]  /*24ff0*/  IMAD R5, R19, R50, RZ ;  /* 0x0000003213057224 */ /* 0x000fe200078e02ff */
[----:B------:R-:W-:Y:S02]  /*25000*/  LEA.HI.SX32 R52, R52, 0x60, 0x1e ;  /* 0x0000006034347811 */ /* 0x000fe400078ff2ff */
[----:B------:R-:W-:Y:S01]  /*25010*/  SHF.R.S32.HI R10, RZ, 0x1f, R50 ;  /* 0x0000001fff0a7819 */ /* 0x000fe20000011432 */
[----:B------:R-:W-:Y:S01]  /*25020*/  BSSY B0, `(.L_x_983) ;  /* 0x000001a000007945 */ /* 0x000fe20003800000 */
[----:B---3--:R-:W-:-:S05]  /*25030*/  IMAD R4, R51, -0x80, R2 ;  /* 0xffffff8033047824 */ /* 0x008fca00078e0202 */
[----:B------:R-:W-:Y:S02]  /*25040*/  ISETP.GE.AND P0, PT, R81, R4, PT ;  /* 0x000000045100720c */ /* 0x000fe40003f06270 */
[----:B----4-:R-:W-:Y:S02]  /*25050*/  IADD3 R2, P1, R32, R34, RZ ;  /* 0x0000002220027210 */ /* 0x010fe40007f3e0ff */
[----:B------:R-:W-:Y:S02]  /*25060*/  SHF.R.S32.HI R3, RZ, 0x1f, R32 ;  /* 0x0000001fff037819 */ /* 0x000fe40000011420 */
[----:B------:R-:W-:-:S03]  /*25070*/  ISETP.GE.AND P3, PT, R9, R4, PT ;  /* 0x000000040900720c */ /* 0x000fc60003f66270 */
[----:B------:R-:W-:Y:S01]  /*25080*/  IMAD.X R3, R3, 0x1, R35, P1 ;  /* 0x0000000103037824 */ /* 0x000fe200008e0623 */
[-C--:B------:R-:W-:Y:S02]  /*25090*/  ISETP.GE.AND P2, PT, R8, R4.reuse, PT ;  /* 0x000000040800720c */ /* 0x080fe40003f46270 */
[----:B------:R-:W-:Y:S01]  /*250a0*/  ISETP.GE.AND P1, PT, R52, R4, PT ;  /* 0x000000043400720c */ /* 0x000fe20003f26270 */
[C---:B------:R-:W-:Y:S02]  /*250b0*/  IMAD R4, R18.reuse, R10, R5 ;  /* 0x0000000a12047224 */ /* 0x040fe400078e0205 */
[----:B------:R-:W-:-:S04]  /*250c0*/  IMAD.WIDE.U32 R10, R18, R50, R2 ;  /* 0x00000032120a7225 */ /* 0x000fc800078e0002 */
[----:B------:R-:W-:Y:S01]  /*250d0*/  IMAD.IADD R5, R11, 0x1, R4 ;  /* 0x000000010b057824 */ /* 0x000fe200078e0204 */
[----:B-1----:R-:W-:Y:S06]  /*250e0*/  @P0 BRA `(.L_x_984) ;  /* 0x0000000000340947 */ /* 0x002fec0003800000 */
[----:B-----5:R-:W-:Y:S01]  /*250f0*/  IMAD R2, R49, R6, RZ ;  /* 0x0000000631027224 */ /* 0x020fe200078e02ff */
        /* <DEDUP_REMOVED lines=9> */
[----:B------:R1:W-:Y:S04]  /*25190*/  @!P6 ST.E.128 desc[UR4][R2.64], R28 ;  /* 0x0000001c0200e985 */ /* 0x0003e8000c101d04 */
[----:B--2---:R1:W-:Y:S04]  /*251a0*/  @!P5 ST.E.128 desc[UR4][R2.64+0x40], R24 ;  /* 0x000040180200d985 */ /* 0x0043e8000c101d04 */
[----:B------:R1:W-:Y:S02]  /*251b0*/  @!P4 ST.E.128 desc[UR4][R2.64+0x80], R20 ;  /* 0x000080140200c985 */ /* 0x0003e4000c101d04 */
.L_x_984:
[----:B------:R-:W-:Y:S05]  /*251c0*/  BSYNC B0 ;  /* 0x0000000000007941 */ /* 0x000fea0003800000 */
.L_x_983:
[----:B------:R-:W-:Y:S04]  /*251d0*/  BSSY B0, `(.L_x_985) ;  /* 0x0000012000007945 */ /* 0x000fe80003800000 */
[----:B------:R-:W-:Y:S05]  /*251e0*/  @P3 BRA `(.L_x_986) ;  /* 0x0000000000403947 */ /* 0x000fea0003800000 */
[----:B-----5:R-:W-:Y:S02]  /*251f0*/  IADD3 R12, P0, R48, 0x20, RZ ;  /* 0x00000020300c7810 */ /* 0x020fe40007f1e0ff */
[----:B-1----:R-:W-:Y:S02]  /*25200*/  MOV R3, R5 ;  /* 0x0000000500037202 */ /* 0x002fe40000000f00 */
[-C--:B------:R-:W-:Y:S01]  /*25210*/  ISETP.GE.AND P4, PT, R32, R0.reuse, PT ;  /* 0x000000002000720c */ /* 0x080fe20003f86270 */
[----:B------:R-:W-:Y:S01]  /*25220*/  IMAD.X R2, RZ, RZ, R49, P0 ;  /* 0x000000ffff027224 */ /* 0x000fe200000e0631 */
[-C--:B------:R-:W-:Y:S02]  /*25230*/  ISETP.GE.AND P3, PT, R15, R0.reuse, PT ;  /* 0x000000000f00720c */ /* 0x080fe40003f66270 */
[----:B------:R-:W-:Y:S01]  /*25240*/  ISETP.GE.AND P0, PT, R14, R0, PT ;  /* 0x000000000e00720c */ /* 0x000fe20003f06270 */
[----:B------:R-:W-:Y:S02]  /*25250*/  IMAD R13, R2, R6, RZ ;  /* 0x00000006020d7224 */ /* 0x000fe400078e02ff */
[----:B------:R-:W-:-:S04]  /*25260*/  IMAD.MOV.U32 R2, RZ, RZ, R10 ;  /* 0x000000ffff027224 */ /* 0x000fc800078e000a */
[----:B------:R-:W-:-:S04]  /*25270*/  IMAD.WIDE.U32 R8, R6, R12, R2 ;  /* 0x0000000c06087225 */ /* 0x000fc800078e0002 */
[----:B------:R-:W-:Y:S01]  /*25280*/  IMAD R3, R7, R12, R13 ;  /* 0x0000000c07037224 */ /* 0x000fe200078e020d */
[----:B------:R-:W-:-:S03]  /*25290*/  LEA R2, P5, R8, R16, 0x1 ;  /* 0x0000001008027211 */ /* 0x000fc600078a08ff */
[----:B------:R-:W-:-:S05]  /*252a0*/  IMAD.IADD R3, R9, 0x1, R3 ;  /* 0x0000000109037824 */ /* 0x000fca00078e0203 */
[----:B------:R-:W-:-:S05]  /*252b0*/  LEA.HI.X R3, R8, R17, R3, 0x1, P5 ;  /* 0x0000001108037211 */ /* 0x000fca00028f0c03 */
[----:B------:R3:W-:Y:S04]  /*252c0*/  @!P4 ST.E.128 desc[UR4][R2.64], R44 ;  /* 0x0000002c0200c985 */ /* 0x0007e8000c101d04 */
[----:B--2---:R3:W-:Y:S04]  /*252d0*/  @!P3 ST.E.128 desc[UR4][R2.64+0x40], R40 ;  /* 0x000040280200b985 */ /* 0x0047e8000c101d04 */
[----:B------:R3:W-:Y:S02]  /*252e0*/  @!P0 ST.E.128 desc[UR4][R2.64+0x80], R36 ;  /* 0x0000802402008985 */ /* 0x0007e4000c101d04 */
.L_x_986:
[----:B------:R-:W-:Y:S05]  /*252f0*/  BSYNC B0 ;  /* 0x0000000000007941 */ /* 0x000fea0003800000 */
.L_x_985:
[----:B------:R-:W-:Y:S04]  /*25300*/  BSSY B0, `(.L_x_987) ;  /* 0x0000012000007945 */ /* 0x000fe80003800000 */
[----:B------:R-:W-:Y:S05]  /*25310*/  @P2 BRA `(.L_x_988) ;  /* 0x0000000000402947 */ /* 0x000fea0003800000 */
[----:B-----5:R-:W-:Y:S02]  /*25320*/  IADD3 R12, P0, R48, 0x40, RZ ;  /* 0x00000040300c7810 */ /* 0x020fe40007f1e0ff */
[----:B-1-3--:R-:W-:Y:S02]  /*25330*/  MOV R3, R5 ;  /* 0x0000000500037202 */ /* 0x00afe40000000f00 */
        /* <DEDUP_REMOVED lines=11> */
[----:B--2---:R4:W-:Y:S04]  /*253f0*/  @!P3 ST.E.128 desc[UR4][R2.64], R64 ;  /* 0x000000400200b985 */ /* 0x0049e8000c101d04 */
[----:B------:R4:W-:Y:S04]  /*25400*/  @!P2 ST.E.128 desc[UR4][R2.64+0x40], R60 ;  /* 0x0000403c0200a985 */ /* 0x0009e8000c101d04 */
[----:B------:R4:W-:Y:S02]  /*25410*/  @!P0 ST.E.128 desc[UR4][R2.64+0x80], R56 ;  /* 0x0000803802008985 */ /* 0x0009e4000c101d04 */
.L_x_988:
[----:B------:R-:W-:Y:S05]  /*25420*/  BSYNC B0 ;  /* 0x0000000000007941 */ /* 0x000fea0003800000 */
.L_x_987:
[----:B------:R-:W-:Y:S02]  /*25430*/  MOV R12, 0x50 ;  /* 0x00000050000c7802 */ /* 0x000fe40000000f00 */
[----:B-1-34-:R-:W-:-:S03]  /*25440*/  MOV R3, 0x0 ;  /* 0x0000000000037802 */ /* 0x01afc60000000f00 */
[----:B------:R-:W-:-:S04]  /*25450*/  IMAD.MOV.U32 R2, RZ, RZ, R12 ;  /* 0x000000ffff027224 */ /* 0x000fc800078e000c */
[----:B--2--5:R-:W-:Y:S05]  /*25460*/  @P1 RET.REL.NODEC R2 `(_ZN5flash16flash_fwd_kernelI23Flash_fwd_kernel_traitsILi96ELi128ELi64ELi4ELb0ELb0EN7cutlass10bfloat16_tE19Flash_kernel_traitsILi96ELi128ELi64ELi4ES3_EELb1ELb0ELb1ELb0ELb0ELb0ELb0ELb1EEEvNS_16Flash_fwd_paramsE) ;  /* 0xfffffda802e41950 */ /* 0x024fea0003c3ffff */
[----:B------:R-:W-:Y:S02]  /*25470*/  IADD3 R8, P0, R48, 0x60, RZ ;  /* 0x0000006030087810 */ /* 0x000fe40007f1e0ff */
[----:B------:R-:W-:Y:S02]  /*25480*/  MOV R3, R5 ;  /* 0x0000000500037202 */ /* 0x000fe40000000f00 */
        /* <DEDUP_REMOVED lines=9> */
[----:B------:R-:W-:Y:S02]  /*25520*/  IMAD.IADD R3, R5, 0x1, R3 ;  /* 0x0000000105037824 */ /* 0x000fe400078e0203 */
[----:B------:R-:W-:-:S03]  /*25530*/  IMAD.MOV.U32 R5, RZ, RZ, 0x0 ;  /* 0x00000000ff057424 */ /* 0x000fc600078e00ff */
[----:B------:R-:W-:Y:S02]  /*25540*/  LEA.HI.X R3, R4, R17, R3, 0x1, P3 ;  /* 0x0000001104037211 */ /* 0x000fe400018f0c03 */
[----:B------:R-:W-:-:S03]  /*25550*/  MOV R4, R12 ;  /* 0x0000000c00047202 */ /* 0x000fc60000000f00 */
[----:B------:R-:W-:Y:S04]  /*25560*/  @!P2 ST.E.128 desc[UR4][R2.64], R76 ;  /* 0x0000004c0200a985 */ /* 0x000fe8000c101d04 */
[----:B------:R1:W-:Y:S02]  /*25570*/  @!P1 ST.E.128 desc[UR4][R2.64+0x40], R72 ;  /* 0x0000404802009985 */ /* 0x0003e4000c101d04 */
[----:B-1----:R-:W-:Y:S05]  /*25580*/  @P0 RET.REL.NODEC R4 `(_ZN5flash16flash_fwd_kernelI23Flash_fwd_kernel_traitsILi96ELi128ELi64ELi4ELb0ELb0EN7cutlass10bfloat16_tE19Flash_kernel_traitsILi96ELi128ELi64ELi4ES3_EELb1ELb0ELb1ELb0ELb0ELb0ELb0ELb1EEEvNS_16Flash_fwd_paramsE) ;  /* 0xfffffda8049c0950 */ /* 0x002fea0003c3ffff */
[----:B------:R1:W-:Y:S02]  /*25590*/  ST.E.128 desc[UR4][R2.64+0x80], R68 ;  /* 0x0000804402007985 */ /* 0x0003e4000c101d04 */
[----:B-1----:R-:W-:Y:S02]  /*255a0*/  MOV R2, R12 ;  /* 0x0000000c00027202 */ /* 0x002fe40000000f00 */
[----:B------:R-:W-:-:S04]  /*255b0*/  MOV R3, 0x0 ;  /* 0x0000000000037802 */ /* 0x000fc80000000f00 */
[----:B------:R-:W-:Y:S05]  /*255c0*/  RET.REL.NODEC R2 `(_ZN5flash16flash_fwd_kernelI23Flash_fwd_kernel_traitsILi96ELi128ELi64ELi4ELb0ELb0EN7cutlass10bfloat16_tE19Flash_kernel_traitsILi96ELi128ELi64ELi4ES3_EELb1ELb0ELb1ELb0ELb0ELb0ELb0ELb1EEEvNS_16Flash_fwd_paramsE) ;  /* 0xfffffda8028c7950 */ /* 0x000fea0003c3ffff */
.L_x_974:
[----:B------:R-:W-:Y:S01]  /*255d0*/  IMAD.MOV.U32 R0, RZ, RZ, 0x2 ;  /* 0x00000002ff007424 */ /* 0x000fe200078e00ff */
[----:B------:R-:W-:Y:S01]  /*255e0*/  MOV R2, R14 ;  /* 0x0000000e00027202 */ /* 0x000fe20000000f00 */
[----:B------:R-:W-:Y:S01]  /*255f0*/  IMAD.MOV.U32 R4, RZ, RZ, -0x1 ;  /* 0xffffffffff047424 */ /* 0x000fe200078e00ff */
[----:B------:R-:W-:-:S07]  /*25600*/  MOV R3, 0x1f ;  /* 0x0000001f00037802 */ /* 0x000fce0000000f00 */
[----:B-1---5:R-:W-:Y:S05]  /*25610*/  WARPSYNC.COLLECTIVE R4, `(.L_x_989) ;  /* 0x0000000004087348 */ /* 0x022fea0003c00000 */
[----:B------:R2:W3:Y:S02]  /*25620*/  SHFL.BFLY P0, R0, R2, R0, R3 ;  /* 0x0c00000002007389 */ /* 0x0004e40000000003 */
[----:B-123-5:R-:W-:Y:S01]  /*25630*/  ENDCOLLECTIVE ;  /* 0x000000000000791b */ /* 0x02efe20003800000 */
.L_x_989:
[----:B------:R-:W-:Y:S02]  /*25640*/  MOV R8, R0 ;  /* 0x0000000000087202 */ /* 0x000fe40000000f00 */
[----:B------:R-:W-:-:S03]  /*25650*/  MOV R0, 0x1 ;  /* 0x0000000100007802 */ /* 0x000fc60000000f00 */
[----:B------:R-:W-:-:S04]  /*25660*/  FADD.FTZ R8, R8, R14 ;  /* 0x0000000e08087221 */ /* 0x000fc80000010000 */
[----:B------:R-:W-:-:S07]  /*25670*/  IMAD.MOV.U32 R2, RZ, RZ, R8 ;  /* 0x000000ffff027224 */ /* 0x000fce00078e0008 */
[----:B------:R-:W-:Y:S05]  /*25680*/  WARPSYNC.COLLECTIVE R4, `(.L_x_990) ;  /* 0x0000000004087348 */ /* 0x000fea0003c00000 */
[----:B------:R1:W2:Y:S02]  /*25690*/  SHFL.BFLY P0, R0, R2, R0, R3 ;  /* 0x0c00000002007389 */ /* 0x0002a40000000003 */
[----:B-12---:R-:W-:Y:S01]  /*256a0*/  ENDCOLLECTIVE ;  /* 0x000000000000791b */ /* 0x006fe20003800000 */
.L_x_990:
[----:B------:R-:W-:Y:S01]  /*256b0*/  IMAD.MOV.U32 R57, RZ, RZ, R0 ;  /* 0x000000ffff397224 */ /* 0x000fe200078e0000 */
[----:B------:R-:W-:Y:S02]  /*256c0*/  MOV R0, 0x2 ;  /* 0x0000000200007802 */ /* 0x000fe40000000f00 */
[----:B------:R-:W-:Y:S01]  /*256d0*/  MOV R2, R13 ;  /* 0x0000000d00027202 */ /* 0x000fe20000000f00 */
[----:B------:R-:W-:-:S07]  /*256e0*/  FADD.FTZ R57, R8, R57 ;  /* 0x0000003908397221 */ /* 0x000fce0000010000 */
[----:B------:R-:W-:Y:S05]  /*256f0*/  WARPSYNC.COLLECTIVE R4, `(.L_x_991) ;  /* 0x0000000004087348 */ /* 0x000fea0003c00000 */
[----:B------:R1:W2:Y:S02]  /*25700*/  SHFL.BFLY P0, R0, R2, R0, R3 ;  /* 0x0c00000002007389 */ /* 0x0002a40000000003 */
[----:B-12---:R-:W-:Y:S01]  /*25710*/  ENDCOLLECTIVE ;  /* 0x000000000000791b */ /* 0x006fe20003800000 */
.L_x_991:
[----:B------:R-:W-:Y:S01]  /*25720*/  IMAD.MOV.U32 R7, RZ, RZ, R0 ;  /* 0x000000ffff077224 */ /* 0x000fe200078e0000 */
[----:B------:R-:W-:-:S03]  /*25730*/  MOV R0, 0x1 ;  /* 0x0000000100007802 */ /* 0x000fc60000000f00 */
[----:B------:R-:W-:-:S05]  /*25740*/  FADD.FTZ R7, R7, R13 ;  /* 0x0000000d07077221 */ /* 0x000fca0000010000 */
[----:B------:R-:W-:-:S07]  /*25750*/  MOV R2, R7 ;  /* 0x0000000700027202 */ /* 0x000fce0000000f00 */
[----:B------:R-:W-:Y:S05]  /*25760*/  WARPSYNC.COLLECTIVE R4, `(.L_x_992) ;  /* 0x0000000004087348 */ /* 0x000fea0003c00000 */
[----:B------:R1:W2:Y:S02]  /*25770*/  SHFL.BFLY P0, R0, R2, R0, R3 ;  /* 0x0c00000002007389 */ /* 0x0002a40000000003 */
[----:B-12---:R-:W-:Y:S01]  /*25780*/  ENDCOLLECTIVE ;  /* 0x000000000000791b */ /* 0x006fe20003800000 */
.L_x_992:
[----:B------:R-:W-:Y:S01]  /*25790*/  IMAD.MOV.U32 R10, RZ, RZ, R0 ;  /* 0x000000ffff0a7224 */ /* 0x000fe200078e0000 */
[----:B------:R-:W-:Y:S02]  /*257a0*/  MOV R0, 0x2 ;  /* 0x0000000200007802 */ /* 0x000fe40000000f00 */
[----:B------:R-:W-:Y:S01]  /*257b0*/  MOV R2, R12 ;  /* 0x0000000c00027202 */ /* 0x000fe20000000f00 */
[----:B------:R-:W-:-:S07]  /*257c0*/  FADD.FTZ R56, R7, R10 ;  /* 0x0000000a07387221 */ /* 0x000fce0000010000 */
[----:B------:R-:W-:Y:S05]  /*257d0*/  WARPSYNC.COLLECTIVE R4, `(.L_x_993) ;  /* 0x0000000004087348 */ /* 0x000fea0003c00000 */
[----:B------:R1:W2:Y:S02]  /*257e0*/  SHFL.BFLY P0, R0, R2, R0, R3 ;  /* 0x0c00000002007389 */ /* 0x0002a40000000003 */
[----:B-12---:R-:W-:Y:S01]  /*257f0*/  ENDCOLLECTIVE ;  /* 0x000000000000791b */ /* 0x006fe20003800000 */
.L_x_993:
[----:B------:R-:W-:Y:S01]  /*25800*/  IMAD.MOV.U32 R6, RZ, RZ, R0 ;  /* 0x000000ffff067224 */ /* 0x000fe200078e0000 */
[----:B------:R-:W-:-:S03]  /*25810*/  MOV R0, 0x1 ;  /* 0x0000000100007802 */ /* 0x000fc60000000f00 */
[----:B------:R-:W-:-:S05]  /*25820*/  FADD.FTZ R6, R6, R12 ;  /* 0x0000000c06067221 */ /* 0x000fca0000010000 */
[----:B------:R-:W-:-:S07]  /*25830*/  MOV R2, R6 ;  /* 0x0000000600027202 */ /* 0x000fce0000000f00 */
[----:B------:R-:W-:Y:S05]  /*25840*/  WARPSYNC.COLLECTIVE R4, `(.L_x_994) ;  /* 0x0000000004087348 */ /* 0x000fea0003c00000 */
[----:B------:R1:W2:Y:S02]  /*25850*/  SHFL.BFLY P0, R0, R2, R0, R3 ;  /* 0x0c00000002007389 */ /* 0x0002a40000000003 */
[----:B-12---:R-:W-:Y:S01]  /*25860*/  ENDCOLLECTIVE ;  /* 0x000000000000791b */ /* 0x006fe20003800000 */
.L_x_994:
[----:B------:R-:W-:Y:S01]  /*25870*/  IMAD.MOV.U32 R9, RZ, RZ, R0 ;  /* 0x000000ffff097224 */ /* 0x000fe200078e0000 */
[----:B------:R-:W-:Y:S02]  /*25880*/  MOV R0, 0x2 ;  /* 0x0000000200007802 */ /* 0x000fe40000000f00 */
[----:B------:R-:W-:Y:S01]  /*25890*/  MOV R2, R11 ;  /* 0x0000000b00027202 */ /* 0x000fe20000000f00 */
[----:B------:R-:W-:-:S07]  /*258a0*/  FADD.FTZ R54, R6, R9 ;  /* 0x0000000906367221 */ /* 0x000fce0000010000 */
[----:B------:R-:W-:Y:S05]  /*258b0*/  WARPSYNC.COLLECTIVE R4, `(.L_x_995) ;  /* 0x0000000004087348 */ /* 0x000fea0003c00000 */
[----:B------:R1:W2:Y:S02]  /*258c0*/  SHFL.BFLY P0, R0, R2, R0, R3 ;  /* 0x0c00000002007389 */ /* 0x0002a40000000003 */
[----:B-12---:R-:W-:Y:S01]  /*258d0*/  ENDCOLLECTIVE ;  /* 0x000000000000791b */ /* 0x006fe20003800000 */
.L_x_995:
[----:B------:R-:W-:Y:S01]  /*258e0*/  IMAD.MOV.U32 R2, RZ, RZ, R0 ;  /* 0x000000ffff027224 */ /* 0x000fe200078e0000 */
[----:B------:R-:W-:-:S03]  /*258f0*/  MOV R0, 0x1 ;  /* 0x0000000100007802 */ /* 0x000fc60000000f00 */
[----:B------:R-:W-:-:S07]  /*25900*/  FADD.FTZ R2, R2, R11 ;  /* 0x0000000b02027221 */ /* 0x000fce0000010000 */
[----:B------:R-:W-:Y:S05]  /*25910*/  WARPSYNC.COLLECTIVE R4, `(.L_x_996) ;  /* 0x0000000004087348 */ /* 0x000fea0003c00000 */
[----:B------:R1:W2:Y:S02]  /*25920*/  SHFL.BFLY P0, R0, R2, R0, R3 ;  /* 0x0c00000002007389 */ /* 0x0002a40000000003 */
[----:B-12---:R-:W-:Y:S01]  /*25930*/  ENDCOLLECTIVE ;  /* 0x000000000000791b */ /* 0x006fe20003800000 */
.L_x_996:
[----:B------:R-:W-:Y:S01]  /*25940*/  MOV R4, R0 ;  /* 0x0000000000047202 */ /* 0x000fe20000000f00 */
[----:B------:R-:W-:Y:S06]  /*25950*/  BRA `(.L_x_997) ;  /* 0xffffffdc00707947 */ /* 0x000fec000383ffff */
.L_x_998:
        /* <DEDUP_REMOVED lines=10> */
.L_x_1203:


//--------------------- .text._ZN5flash16flash_fwd_kernelI23Flash_fwd_kernel_traitsILi96ELi128ELi64ELi4ELb0ELb0EN7cutlass10bfloat16_tE19Flash_kernel_traitsILi96ELi128ELi64ELi4ES3_EELb0ELb0ELb1ELb0ELb0ELb0ELb1ELb0EEEvNS_16Flash_fwd_paramsE --------------------------
	.section	.text._ZN5flash16flash_fwd_kernelI23Flash_fwd_kernel_traitsILi96ELi128ELi64ELi4ELb0ELb0EN7cutlass10bfloat16_tE19Flash_kernel_traitsILi96ELi128ELi64ELi4ES3_EELb0ELb0ELb1ELb0ELb0ELb0ELb1ELb0EEEvNS_16Flash_fwd_paramsE,"ax",@progbits
	.align	128
        .global         _ZN5flash16flash_fwd_kernelI23Flash_fwd_kernel_traitsILi96ELi128ELi64ELi4ELb0ELb0EN7cutlass10bfloat16_tE19Flash_kernel_traitsILi96ELi128ELi64ELi4ES3_EELb0ELb0ELb1ELb0ELb0ELb0ELb1ELb0EEEvNS_16Flash_fwd_paramsE
        .type           _ZN5flash16flash_fwd_kernelI23Flash_fwd_kernel_traitsILi96ELi128ELi64ELi4ELb0ELb0EN7cutlass10bfloat16_tE19Flash_kernel_traitsILi96ELi128ELi64ELi4ES3_EELb0ELb0ELb1ELb0ELb0ELb0ELb1ELb0EEEvNS_16Flash_fwd_paramsE,@function
        .size           _ZN5flash16flash_fwd_kernelI23Flash_fwd_kernel_traitsILi96ELi128ELi64ELi4ELb0ELb0EN7cutlass10bfloat16_tE19Flash_kernel_traitsILi96ELi128ELi64ELi4ES3_EELb0ELb0ELb1ELb0ELb0ELb0ELb1ELb0EEEvNS_16Flash_fwd_paramsE,(.L_x_1227 - _ZN5flash16flash_fwd_kernelI23Flash_fwd_kernel_traitsILi96ELi128ELi64ELi4ELb0ELb0EN7cutlass10bfloat16_tE19Flash_kernel_traitsILi96ELi128ELi64ELi4ES3_EELb0ELb0ELb1ELb0ELb0ELb0ELb1ELb0EEEvNS_16Flash_fwd_paramsE)
        .other          _ZN5flash16flash_fwd_kernelI23Flash_fwd_kernel_traitsILi96ELi128ELi64ELi4ELb0ELb0EN7cutlass10bfloat16_tE19Flash_kernel_traitsILi96ELi128ELi64ELi4ES3_EELb0ELb0ELb1ELb0ELb0ELb0ELb1ELb0EEEvNS_16Flash_fwd_paramsE,@"STO_CUDA_ENTRY STV_DEFAULT"
_ZN5flash16flash_fwd_kernelI23Flash_fwd_kernel_traitsILi96ELi128ELi64ELi4ELb0ELb0EN7cutlass10bfloat16_tE19Flash_kernel_traitsILi96ELi128ELi64ELi4ES3_EELb0ELb0ELb1ELb0ELb0ELb0ELb1ELb0EEEvNS_16Flash_fwd_paramsE:
.text._ZN5flash16flash_fwd_kernelI23Flash_fwd_kernel_traitsILi96ELi128ELi64ELi4ELb0ELb0EN7cutlass10bfloat16_tE19Flash_kernel_traitsILi96ELi128ELi64ELi4ES3_EELb0ELb0ELb1ELb0ELb0ELb0ELb1ELb0EEEvNS_16Flash_fwd_paramsE:
        /* <DEDUP_REMOVED lines=55> */
.L_x_999:
[----:B------:R-:W-:-:S05]  /*0370*/  ULDC UR5, c[0x0][0x2c8] ;  /* 0x0000b20000057ab9 */ /* 0x000fca0000000800 */
.L_x_1000:
        /* <DEDUP_REMOVED lines=134> */
.L_x_1003:
[----:B------:R-:W-:Y:S05]  /*0be0*/  BSYNC B0 ;  /* 0x0000000000007941 */ /* 0x000fea0003800000 */
.L_x_1002:
        /* <DEDUP_REMOVED lines=22> */
.L_x_1005:
[----:B------:R-:W-:Y:S05]  /*0d50*/  BSYNC B0 ;  /* 0x0000000000007941 */ /* 0x000fea0003800000 */
.L_x_1004:
        /* <DEDUP_REMOVED lines=22> */
.L_x_1007:
[----:B------:R-:W-:Y:S05]  /*0ec0*/  BSYNC B0 ;  /* 0x0000000000007941 */ /* 0x000fea0003800000 */
.L_x_1006:
        /* <DEDUP_REMOVED lines=24> */
.L_x_1009:
[----:B------:R-:W-:Y:S05]  /*1050*/  BSYNC B0 ;  /* 0x0000000000007941 */ /* 0x000fea0003800000 */
.L_x_1008:
        /* <DEDUP_REMOVED lines=10> */
.L_x_1011:
[----:B------:R-:W-:Y:S05]  /*1100*/  BSYNC B0 ;  /* 0x0000000000007941 */ /* 0x000fea0003800000 */
.L_x_1010:
        /* <DEDUP_REMOVED lines=10> */
.L_x_1013:
[----:B------:R-:W-:Y:S05]  /*11b0*/  BSYNC B0 ;  /* 0x0000000000007941 */ /* 0x000fea0003800000 */
.L_x_1012:
        /* <DEDUP_REMOVED lines=10> */
.L_x_1015:
[----:B------:R-:W-:Y:S05]  /*1260*/  BSYNC B0 ;  /* 0x0000000000007941 */ /* 0x000fea0003800000 */
.L_x_1014:
        /* <DEDUP_REMOVED lines=10> */
.L_x_1001:
        /* <DEDUP_REMOVED lines=71> */
.L_x_1016:
        /* <DEDUP_REMOVED lines=23> */
.L_x_1017:
        /* <DEDUP_REMOVED lines=93> */
.L_x_1019:
[----:B------:R-:W-:Y:S05]  /*1ec0*/  BSYNC B0 ;  /* 0x0000000000007941 */ /* 0x000fea0003800000 */
.L_x_1018:
        /* <DEDUP_REMOVED lines=42> */
.L_x_1021:
[----:B------:R-:W-:Y:S05]  /*2170*/  BSYNC B0 ;  /* 0x0000000000007941 */ /* 0x000fea0003800000 */
.L_x_1020:
        /* <DEDUP_REMOVED lines=45> */
.L_x_1023:
[----:B------:R-:W-:Y:S05]  /*2450*/  BSYNC B0 ;  /* 0x0000000000007941 */ /* 0x000fea0003800000 */
.L_x_1022:
        /* <DEDUP_REMOVED lines=40> */
.L_x_1025:
[----:B------:R-:W-:Y:S05]  /*26e0*/  BSYNC B0 ;  /* 0x0000000000007941 */ /* 0x000fea0003800000 */
.L_x_1024:
        /* <DEDUP_REMOVED lines=31> */
[----:B------:R-:W-:Y:S01]  /*28e0*/  SHF.R.U32.HI R0, RZ, 0x3, R0 ;  /* 0x00000003ff007819 */ /* 0x000fe20000011600 */
[----:B------:R-:W-:Y:S01]  /*28f0*/  IMAD.IADD R16, R5, 0x1, -R6 ;  /* 0x0000000105107824 */ /* 0x000fe200078e0a06 */
[----:B------:R-:W-:Y:S02]  /*2900*/  ISETP.GE.AND P4, PT, R20, UR16, PT ;  /* 0x0000001014007c0c */ /* 0x000fe4000bf86270 */
        /* <DEDUP_REMOVED lines=34> */
.L_x_1027:
[----:B------:R-:W-:Y:S05]  /*2b30*/  BSYNC B0 ;  /* 0x0000000000007941 */ /* 0x000fea0003800000 */
.L_x_1026:
        /* <DEDUP_REMOVED lines=36> */
.L_x_1029:
[----:B------:R-:W-:Y:S05]  /*2d80*/  BSYNC B0 ;  /* 0x0000000000007941 */ /* 0x000fea0003800000 */
.L_x_1028:
        /* <DEDUP_REMOVED lines=8> */
[----:B------:R3:W-:Y:S01]  /*2e10*/  STL.64 [R1+0x48], R10 ;  /* 0x0000480a01007387 */ /* 0x0007e20000100a00 */
        /* <DEDUP_REMOVED lines=59> */
.L_x_1031:
[----:B------:R-:W-:Y:S05]  /*31d0*/  BSYNC B0 ;  /* 0x0000000000007941 */ /* 0x000fea0003800000 */
.L_x_1030:
        /* <DEDUP_REMOVED lines=42> */
.L_x_1033:
[----:B------:R-:W-:Y:S05]  /*3480*/  BSYNC B0 ;  /* 0x0000000000007941 */ /* 0x000fea0003800000 */
.L_x_1032:
[----:B------:R-:W-:Y:S01]  /*3490*/  LDSM.16.M88.4 R12, [R228] ;  /* 0x00000000e40c783b */ /* 0x000fe20000000200 */
[----:B------:R-:W-:Y:S01]  /*34a0*/  IMAD.MOV.U32 R0, RZ, RZ, 0x10 ;  /* 0x00000010ff007424 */ /* 0x000fe200078e00ff */
[----:B------:R-:W-:Y:S01]  /*34b0*/  LOP3.LUT P1, RZ, R16, 0x2, RZ, 0xc0, !PT ;  /* 0x0000000210ff7812 */ /* 0x000fe2000782c0ff */
[----:B------:R-:W-:Y:S01]  /*34c0*/  ULDC UR19, c[0x0][0x39c] ;  /* 0x0000e70000137ab9 */ /* 0x000fe20000000800 */
[----:B-1----:R-:W1:Y:S01]  /*34d0*/  LDSM.16.M88.4 R28, [R225+0x6000] ;  /* 0x00600000e11c783b */ /* 0x002e620000000200 */
[----:B------:R-:W-:Y:S01]  /*34e0*/  LOP3.LUT P0, RZ, R17, 0x2, RZ, 0xc0, !PT ;  /* 0x0000000211ff7812 */ /* 0x000fe2000780c0ff */
[----:B------:R-:W-:Y:S01]  /*34f0*/  UISETP.GT.AND UP0, UPT, UR17, UR12, UPT ;  /* 0x0000000c1100728c */ /* 0x000fe2000bf04270 */
[C---:B----4-:R-:W-:Y:S01]  /*3500*/  SEL R2, R0.reuse, 0xfffffff0, !P1 ;  /* 0xfffffff000027807 */ /* 0x050fe20004800000 */
[----:B------:R-:W4:Y:S01]  /*3510*/  LDSM.16.M88.4 R4, [R228+0x1000] ;  /* 0x00100000e404783b */ /* 0x000f220000000200 */
[----:B------:R-:W-:-:S03]  /*3520*/  SEL R0, R0, 0xfffffff0, !P0 ;  /* 0xfffffff000007807 */ /* 0x000fc60004000000 */
[----:B------:R-:W-:Y:S01]  /*3530*/  IMAD R229, R2, 0x2, R228 ;  /* 0x0000000202e57824 */ /* 0x000fe200078e02e4 */
[----:B------:R-:W-:Y:S01]  /*3540*/  LDSM.16.M88.4 R56, [R225+0x7000] ;  /* 0x00700000e138783b */ /* 0x000fe20000000200 */
[----:B------:R-:W-:-:S03]  /*3550*/  IMAD R227, R0, 0x2, R225 ;  /* 0x0000000200e37824 */ /* 0x000fc600078e02e1 */
[----:B------:R-:W-:Y:S04]  /*3560*/  LDSM.16.M88.4 R24, [R229] ;  /* 0x00000000e518783b */ /* 0x000fe80000000200 */
[----:B------:R-:W5:Y:S04]  /*3570*/  LDSM.16.M88.4 R40, [R227+0x6000] ;  /* 0x00600000e328783b */ /* 0x000f680000000200 */
[----:B---3--:R-:W3:Y:S04]  /*3580*/  LDSM.16.M88.4 R8, [R229+0x1000] ;  /* 0x00100000e508783b */ /* 0x008ee80000000200 */
[----:B------:R-:W-:Y:S04]  /*3590*/  LDSM.16.M88.4 R20, [R228+0x2000] ;  /* 0x00200000e414783b */ /* 0x000fe80000000200 */
[----:B------:R-:W2:Y:S04]  /*35a0*/  LDSM.16.M88.4 R32, [R225+0x6400] ;  /* 0x00640000e120783b */ /* 0x000ea80000000200 */
[----:B------:R-:W2:Y:S04]  /*35b0*/  LDSM.16.M88.4 R44, [R225+0x6800] ;  /* 0x00680000e12c783b */ /* 0x000ea80000000200 */
[----:B------:R-:W2:Y:S01]  /*35c0*/  LDSM.16.M88.4 R48, [R225+0x6c00] ;  /* 0x006c0000e130783b */ /* 0x000ea20000000200 */
[-C--:B-1----:R-:W-:Y:S03]  /*35d0*/  HMMA.16816.F32.BF16 R16, R12, R28.reuse, RZ ;  /* 0x0000001c0c10723c */ /* 0x082fe600000418ff */
[----:B------:R-:W-:Y:S04]  /*35e0*/  LDSM.16.M88.4 R84, [R227+0x7000] ;  /* 0x00700000e354783b */ /* 0x000fe80000000200 */
[----:B------:R-:W1:Y:S01]  /*35f0*/  LDSM.16.M88.4 R36, [R229+0x2000] ;  /* 0x00200000e524783b */ /* 0x000e620000000200 */
[C---:B----4-:R-:W-:Y:S03]  /*3600*/  HMMA.16816.F32.BF16 R60, R4.reuse, R28, RZ ;  /* 0x0000001c043c723c */ /* 0x050fe600000418ff */
[----:B------:R-:W-:Y:S03]  /*3610*/  LDSM.16.M88.4 R68, [R227+0x6400] ;  /* 0x00640000e344783b */ /* 0x000fe60000000200 */
[----:B------:R-:W-:Y:S01]  /*3620*/  HMMA.16816.F32.BF16 R72, R4, R30, RZ ;  /* 0x0000001e0448723c */ /* 0x000fe200000418ff */
[----:B------:R-:W-:Y:S04]  /*3630*/  LDSM.16.M88.4 R76, [R227+0x6800] ;  /* 0x00680000e34c783b */ /* 0x000fe80000000200 */
[----:B------:R-:W-:Y:S04]  /*3640*/  LDSM.16.M88.4 R88, [R227+0x6c00] ;  /* 0x006c0000e358783b */ /* 0x000fe80000000200 */
[----:B------:R-:W-:Y:S01]  /*3650*/  LDSM.16.M88.4 R80, [R225+0x8000] ;  /* 0x00800000e150783b */ /* 0x000fe20000000200 */
[-C--:B-----5:R-:W-:Y:S03]  /*3660*/  HMMA.16816.F32.BF16 R52, R24, R40.reuse, R16 ;  /* 0x000000281834723c */ /* 0x0a0fe60000041810 */
[----:B------:R-:W4:Y:S04]  /*3670*/  LDSM.16.M88.4 R16, [R228+0x3000] ;  /* 0x00300000e410783b */ /* 0x000f280000000200 */
[----:B------:R-:W0:Y:S01]  /*3680*/  LDGDEPBAR ;  /* 0x00000000000079af */ /* 0x000e220000000000 */
[----:B---3--:R-:W-:Y:S06]  /*3690*/  HMMA.16816.F32.BF16 R64, R8, R40, R60 ;  /* 0x000000280840723c */ /* 0x008fec000004183c */
[----:B------:R-:W-:Y:S06]  /*36a0*/  HMMA.16816.F32.BF16 R60, R12, R30, RZ ;  /* 0x0000001e0c3c723c */ /* 0x000fec00000418ff */
[----:B--2---:R-:W-:Y:S06]  /*36b0*/  HMMA.16816.F32.BF16 R116, R4, R32, RZ ;  /* 0x000000200474723c */ /* 0x004fec00000418ff */
[----:B------:R-:W-:Y:S06]  /*36c0*/  HMMA.16816.F32.BF16 R28, R20, R56, R52 ;  /* 0x00000038141c723c */ /* 0x000fec0000041834 */
[----:B------:R-:W-:Y:S06]  /*36d0*/  HMMA.16816.F32.BF16 R112, R4, R34, RZ ;  /* 0x000000220470723c */ /* 0x000fec00000418ff */
[C---:B------:R-:W-:Y:S06]  /*36e0*/  HMMA.16816.F32.BF16 R120, R12.reuse, R32, RZ ;  /* 0x000000200c78723c */ /* 0x040fec00000418ff */
[----:B------:R-:W-:Y:S01]  /*36f0*/  HMMA.16816.F32.BF16 R156, R12, R34, RZ ;  /* 0x000000220c9c723c */ /* 0x000fe200000418ff */
[----:B------:R-:W2:Y:S05]  /*3700*/  LDSM.16.M88.4 R32, [R228+0x4000] ;  /* 0x00400000e420783b */ /* 0x000eaa0000000200 */
[C---:B------:R-:W-:Y:S06]  /*3710*/  HMMA.16816.F32.BF16 R108, R4.reuse, R44, RZ ;  /* 0x0000002c046c723c */ /* 0x040fec00000418ff */
[C---:B------:R-:W-:Y:S06]  /*3720*/  HMMA.16816.F32.BF16 R96, R4.reuse, R48, RZ ;  /* 0x000000300460723c */ /* 0x040fec00000418ff */
[C---:B------:R-:W-:Y:S06]  /*3730*/  HMMA.16816.F32.BF16 R104, R4.reuse, R46, RZ ;  /* 0x0000002e0468723c */ /* 0x040fec00000418ff */
[----:B------:R-:W-:Y:S01]  /*3740*/  HMMA.16816.F32.BF16 R92, R4, R50, RZ ;  /* 0x00000032045c723c */ /* 0x000fe200000418ff */
[----:B------:R-:W3:Y:S05]  /*3750*/  LDSM.16.M88.4 R4, [R229+0x3000] ;  /* 0x00300000e504783b */ /* 0x000eea0000000200 */
[----:B------:R-:W-:Y:S06]  /*3760*/  HMMA.16816.F32.BF16 R52, R24, R42, R60 ;  /* 0x0000002a1834723c */ /* 0x000fec000004183c */
[----:B-1----:R-:W-:Y:S06]  /*3770*/  HMMA.16816.F32.BF16 R28, R36, R84, R28 ;  /* 0x00000054241c723c */ /* 0x002fec000004181c */
[----:B----4-:R-:W-:Y:S06]  /*3780*/  HMMA.16816.F32.BF16 R60, R16, R56, R64 ;  /* 0x00000038103c723c */ /* 0x010fec0000041840 */
[C---:B------:R-:W-:Y:S06]  /*3790*/  HMMA.16816.F32.BF16 R132, R12.reuse, R44, RZ ;  /* 0x0000002c0c84723c */ /* 0x040fec00000418ff */
[C---:B------:R-:W-:Y:S01]  /*37a0*/  HMMA.16816.F32.BF16 R152, R12.reuse, R46, RZ ;  /* 0x0000002e0c98723c */ /* 0x040fe200000418ff */
[----:B------:R-:W-:Y:S05]  /*37b0*/  LDSM.16.M88.4 R44, [R225+0x7800] ;  /* 0x00780000e12c783b */ /* 0x000fea0000000200 */
[C---:B------:R-:W-:Y:S06]  /*37c0*/  HMMA.16816.F32.BF16 R144, R12.reuse, R48, RZ ;  /* 0x000000300c90723c */ /* 0x040fec00000418ff */
[----:B------:R-:W-:Y:S01]  /*37d0*/  HMMA.16816.F32.BF16 R148, R12, R50, RZ ;  /* 0x000000320c94723c */ /* 0x000fe200000418ff */
[----:B------:R-:W-:Y:S04]  /*37e0*/  LDSM.16.M88.4 R48, [R227+0x8000] ;  /* 0x00800000e330783b */ /* 0x000fe80000000200 */
[----:B------:R-:W1:Y:S01]  /*37f0*/  LDSM.16.M88.4 R12, [R229+0x4000] ;  /* 0x00400000e50c783b */ /* 0x000e620000000200 */
[C---:B------:R-:W-:Y:S06]  /*3800*/  HMMA.16816.F32.BF16 R124, R8.reuse, R68, R116 ;  /* 0x00000044087c723c */ /* 0x040fec0000041874 */
[C---:B------:R-:W-:Y:S01]  /*3810*/  HMMA.16816.F32.BF16 R72, R8.reuse, R42, R72 ;  /* 0x0000002a0848723c */ /* 0x040fe20000041848 */
[----:B------:R-:W-:Y:S05]  /*3820*/  LDSM.16.M88.4 R40, [R225+0x7400] ;  /* 0x00740000e128783b */ /* 0x000fea0000000200 */
[C---:B------:R-:W-:Y:S06]  /*3830*/  HMMA.16816.F32.BF16 R140, R8.reuse, R76, R108 ;  /* 0x0000004c088c723c */ /* 0x040fec000004186c */
[C---:B------:R-:W-:Y:S06]  /*3840*/  HMMA.16816.F32.BF16 R136, R8.reuse, R88, R96 ;  /* 0x000000580888723c */ /* 0x040fec0000041860 */
[C---:B------:R-:W-:Y:S06]  /*3850*/  HMMA.16816.F32.BF16 R128, R8.reuse, R70, R112 ;  /* 0x000000460880723c */ /* 0x040fec0000041870 */
[C---:B------:R-:W-:Y:S01]  /*3860*/  HMMA.16816.F32.BF16 R116, R8.reuse, R78, R104 ;  /* 0x0000004e0874723c */ /* 0x040fe20000041868 */
[----:B------:R-:W-:Y:S05]  /*3870*/  LDSM.16.M88.4 R104, [R225+0x7c00] ;  /* 0x007c0000e168783b */ /* 0x000fea0000000200 */
[----:B------:R-:W-:Y:S01]  /*3880*/  HMMA.16816.F32.BF16 R92, R8, R90, R92 ;  /* 0x0000005a085c723c */ /* 0x000fe2000004185c */
[----:B------:R-:W4:Y:S05]  /*3890*/  LDSM.16.M88.4 R8, [R228+0x5000] ;  /* 0x00500000e408783b */ /* 0x000f2a0000000200 */
[----:B------:R-:W-:Y:S06]  /*38a0*/  HMMA.16816.F32.BF16 R64, R20, R58, R52 ;  /* 0x0000003a1440723c */ /* 0x000fec0000041834 */
[----:B--2---:R-:W-:Y:S01]  /*38b0*/  HMMA.16816.F32.BF16 R52, R32, R80, R28 ;  /* 0x000000502034723c */ /* 0x004fe2000004181c */
[----:B------:R-:W2:Y:S05]  /*38c0*/  LDSM.16.M88.4 R28, [R229+0x5000] ;  /* 0x00500000e51c783b */ /* 0x000eaa0000000200 */
[----:B---3--:R-:W-:Y:S06]  /*38d0*/  HMMA.16816.F32.BF16 R60, R4, R84, R60 ;  /* 0x00000054043c723c */ /* 0x008fec000004183c */
[----:B------:R-:W-:Y:S06]  /*38e0*/  HMMA.16816.F32.BF16 R56, R16, R58, R72 ;  /* 0x0000003a1038723c */ /* 0x000fec0000041848 */
[C---:B------:R-:W-:Y:S06]  /*38f0*/  HMMA.16816.F32.BF16 R96, R24.reuse, R68, R120 ;  /* 0x000000441860723c */ /* 0x040fec0000041878 */
[C---:B------:R-:W-:Y:S06]  /*3900*/  HMMA.16816.F32.BF16 R108, R24.reuse, R76, R132 ;  /* 0x0000004c186c723c */ /* 0x040fec0000041884 */
[C---:B------:R-:W-:Y:S06]  /*3910*/  HMMA.16816.F32.BF16 R144, R24.reuse, R88, R144 ;  /* 0x000000581890723c */ /* 0x040fec0000041890 */
[C---:B------:R-:W-:Y:S06]  /*3920*/  HMMA.16816.F32.BF16 R72, R24.reuse, R70, R156 ;  /* 0x000000461848723c */ /* 0x040fec000004189c */
[C---:B------:R-:W-:Y:S06]  /*3930*/  HMMA.16816.F32.BF16 R112, R24.reuse, R78, R152 ;  /* 0x0000004e1870723c */ /* 0x040fec0000041898 */
[----:B------:R-:W-:Y:S06]  /*3940*/  HMMA.16816.F32.BF16 R148, R24, R90, R148 ;  /* 0x0000005a1894723c */ /* 0x000fec0000041894 */
[----:B------:R-:W-:Y:S06]  /*3950*/  HMMA.16816.F32.BF16 R24, R36, R86, R64 ;  /* 0x000000562418723c */ /* 0x000fec0000041840 */
[----:B-1----:R-:W-:Y:S01]  /*3960*/  HMMA.16816.F32.BF16 R64, R12, R48, R52 ;  /* 0x000000300c40723c */ /* 0x002fe20000041834 */
[----:B------:R-:W1:Y:S05]  /*3970*/  LDSM.16.M88.4 R52, [R227+0x7400] ;  /* 0x00740000e334783b */ /* 0x000e6a0000000200 */
[----:B----4-:R-:W-:Y:S06]  /*3980*/  HMMA.16816.F32.BF16 R68, R8, R80, R60 ;  /* 0x000000500844723c */ /* 0x010fec000004183c */
[----:B------:R-:W-:Y:S06]  /*3990*/  HMMA.16816.F32.BF16 R60, R4, R86, R56 ;  /* 0x00000056043c723c */ /* 0x000fec0000041838 */
[-C--:B------:R-:W-:Y:S06]  /*39a0*/  HMMA.16816.F32.BF16 R56, R20, R40.reuse, R96 ;  /* 0x000000281438723c */ /* 0x080fec0000041860 */
[----:B------:R-:W-:Y:S01]  /*39b0*/  HMMA.16816.F32.BF16 R76, R16, R40, R124 ;  /* 0x00000028104c723c */ /* 0x000fe2000004187c */
[----:B------:R-:W-:-:S04]  /*39c0*/  FMUL.FTZ R0, R64, UR19 ;  /* 0x0000001340007c20 */ /* 0x000fc80008410000 */
[----:B------:R3:W4:Y:S01]  /*39d0*/  MUFU.TANH R91, R0 ;  /* 0x00000000005b7308 */ /* 0x0007220000002400 */
[C---:B------:R-:W-:Y:S06]  /*39e0*/  HMMA.16816.F32.BF16 R140, R16.reuse, R44, R140 ;  /* 0x0000002c108c723c */ /* 0x040fec000004188c */
[C---:B------:R-:W-:Y:S06]  /*39f0*/  HMMA.16816.F32.BF16 R136, R16.reuse, R104, R136 ;  /* 0x000000681088723c */ /* 0x040fec0000041888 */
[----:B------:R-:W-:Y:S01]  /*3a00*/  HMMA.16816.F32.BF16 R128, R16, R42, R128 ;  /* 0x0000002a1080723c */ /* 0x000fe20000041880 */
[----:B---3--:R-:W-:-:S05]  /*3a10*/  FMUL.FTZ R0, R65, UR19 ;  /* 0x0000001341007c20 */ /* 0x008fca0008410000 */
[C---:B------:R-:W-:Y:S01]  /*3a20*/  HMMA.16816.F32.BF16 R116, R16.reuse, R46, R116 ;  /* 0x0000002e1074723c */ /* 0x040fe20000041874 */
[----:B------:R3:W-:Y:S05]  /*3a30*/  MUFU.TANH R126, R0 ;  /* 0x00000000007e7308 */ /* 0x0007ea0000002400 */
[----:B------:R-:W-:Y:S01]  /*3a40*/  HMMA.16816.F32.BF16 R92, R16, R106, R92 ;  /* 0x0000006a105c723c */ /* 0x000fe2000004185c */
[----:B------:R-:W5:Y:S05]  /*3a50*/  LDSM.16.M88.4 R16, [R225+0x8400] ;  /* 0x00840000e110783b */ /* 0x000f6a0000000200 */
[----:B------:R-:W-:Y:S06]  /*3a60*/  HMMA.16816.F32.BF16 R24, R32, R82, R24 ;  /* 0x000000522018723c */ /* 0x000fec0000041818 */
[----:B--2---:R-:W-:Y:S01]  /*3a70*/  HMMA.16816.F32.BF16 R68, R28, R48, R68 ;  /* 0x000000301c44723c */ /* 0x004fe20000041844 */
[----:B---3--:R-:W-:-:S04]  /*3a80*/  FMUL.FTZ R0, R66, UR19 ;  /* 0x0000001342007c20 */ /* 0x008fc80008410000 */
[----:B------:R2:W3:Y:S01]  /*3a90*/  MUFU.TANH R84, R0 ;  /* 0x0000000000547308 */ /* 0x0004e20000002400 */
[----:B------:R-:W-:Y:S06]  /*3aa0*/  HMMA.16816.F32.BF16 R60, R8, R82, R60 ;  /* 0x00000052083c723c */ /* 0x000fec000004183c */
[----:B-1----:R-:W-:Y:S06]  /*3ab0*/  HMMA.16816.F32.BF16 R56, R36, R52, R56 ;  /* 0x000000342438723c */ /* 0x002fec0000041838 */
[----:B------:R-:W-:Y:S01]  /*3ac0*/  HMMA.16816.F32.BF16 R72, R20, R42, R72 ;  /* 0x0000002a1448723c */ /* 0x000fe20000041848 */
[----:B------:R-:W1:Y:S01]  /*3ad0*/  LDSM.16.M88.4 R40, [R227+0x8400] ;  /* 0x00840000e328783b */ /* 0x000e620000000200 */
[----:B--2---:R-:W-:-:S04]  /*3ae0*/  FMUL.FTZ R0, R67, UR19 ;  /* 0x0000001343007c20 */ /* 0x004fc80008410000 */
[-C--:B------:R-:W-:Y:S01]  /*3af0*/  HMMA.16816.F32.BF16 R24, R12, R50.reuse, R24 ;  /* 0x000000320c18723c */ /* 0x080fe20000041818 */
[----:B------:R2:W-:Y:S05]  /*3b00*/  MUFU.TANH R89, R0 ;  /* 0x0000000000597308 */ /* 0x0005ea0000002400 */
[----:B------:R-:W-:Y:S01]  /*3b10*/  HMMA.16816.F32.BF16 R64, R28, R50, R60 ;  /* 0x000000321c40723c */ /* 0x000fe2000004183c */
[----:B------:R-:W4:Y:S05]  /*3b20*/  LDSM.16.M88.4 R60, [R227+0x7c00] ;  /* 0x007c0000e33c783b */ /* 0x000f2a0000000200 */
[C---:B------:R-:W-:Y:S06]  /*3b30*/  HMMA.16816.F32.BF16 R108, R20.reuse, R44, R108 ;  /* 0x0000002c146c723c */ /* 0x040fec000004186c */
[----:B------:R-:W-:Y:S01]  /*3b40*/  HMMA.16816.F32.BF16 R112, R20, R46, R112 ;  /* 0x0000002e1470723c */ /* 0x000fe20000041870 */
[----:B--2---:R-:W-:-:S04]  /*3b50*/  FMUL.FTZ R0, R68, UR19 ;  /* 0x0000001344007c20 */ /* 0x004fc80008410000 */
[----:B------:R2:W3:Y:S01]  /*3b60*/  MUFU.TANH R88, R0 ;  /* 0x0000000000587308 */ /* 0x0004e20000002400 */
[----:B-----5:R-:W-:Y:S06]  /*3b70*/  HMMA.16816.F32.BF16 R48, R32, R16, R56 ;  /* 0x000000102030723c */ /* 0x020fec0000041838 */
[----:B------:R-:W-:Y:S06]  /*3b80*/  HMMA.16816.F32.BF16 R44, R4, R52, R76 ;  /* 0x00000034042c723c */ /* 0x000fec000004184c */
[----:B------:R-:W-:Y:S01]  /*3b90*/  HMMA.16816.F32.BF16 R56, R36, R54, R72 ;  /* 0x000000362438723c */ /* 0x000fe20000041848 */
[----:B--2---:R-:W-:-:S05]  /*3ba0*/  FMUL.FTZ R0, R69, UR19 ;  /* 0x0000001345007c20 */ /* 0x004fca0008410000 */
[----:B------:R-:W-:Y:S01]  /*3bb0*/  HMMA.16816.F32.BF16 R52, R4, R54, R128 ;  /* 0x000000360434723c */ /* 0x000fe20000041880 */
[----:B------:R2:W-:Y:S05]  /*3bc0*/  MUFU.TANH R125, R0 ;  /* 0x00000000007d7308 */ /* 0x0005ea0000002400 */
[----:B-1----:R-:W-:Y:S06]  /*3bd0*/  HMMA.16816.F32.BF16 R48, R12, R40, R48 ;  /* 0x000000280c30723c */ /* 0x002fec0000041830 */
[----:B------:R-:W-:Y:S06]  /*3be0*/  HMMA.16816.F32.BF16 R44, R8, R16, R44 ;  /* 0x00000010082c723c */ /* 0x000fec000004182c */
[----:B------:R-:W-:Y:S01]  /*3bf0*/  HMMA.16816.F32.BF16 R76, R20, R104, R144 ;  /* 0x00000068144c723c */ /* 0x000fe20000041890 */
[----:B--2---:R-:W-:-:S04]  /*3c00*/  FMUL.FTZ R0, R70, UR19 ;  /* 0x0000001346007c20 */ /* 0x004fc80008410000 */
[----:B------:R1:W2:Y:S01]  /*3c10*/  MUFU.TANH R86, R0 ;  /* 0x0000000000567308 */ /* 0x0002a20000002400 */
[----:B------:R-:W-:Y:S06]  /*3c20*/  HMMA.16816.F32.BF16 R104, R20, R106, R148 ;  /* 0x0000006a1468723c */ /* 0x000fec0000041894 */
[-C--:B------:R-:W-:Y:S06]  /*3c30*/  HMMA.16816.F32.BF16 R20, R32, R18.reuse, R56 ;  /* 0x000000122014723c */ /* 0x080fec0000041838 */
[----:B------:R-:W-:Y:S01]  /*3c40*/  HMMA.16816.F32.BF16 R52, R8, R18, R52 ;  /* 0x000000120834723c */ /* 0x000fe20000041834 */
[----:B------:R-:W-:Y:S01]  /*3c50*/  LDSM.16.M88.4 R16, [R225+0x8800] ;  /* 0x00880000e110783b */ /* 0x000fe20000000200 */
[----:B-1----:R-:W-:-:S04]  /*3c60*/  FMUL.FTZ R0, R71, UR19 ;  /* 0x0000001347007c20 */ /* 0x002fc80008410000 */
[----:B------:R-:W-:Y:S01]  /*3c70*/  HMMA.16816.F32.BF16 R44, R28, R40, R44 ;  /* 0x000000281c2c723c */ /* 0x000fe2000004182c */
[----:B------:R1:W5:Y:S05]  /*3c80*/  MUFU.TANH R87, R0 ;  /* 0x0000000000577308 */ /* 0x00036a0000002400 */
[----:B----4-:R-:W-:Y:S06]  /*3c90*/  HMMA.16816.F32.BF16 R72, R4, R60, R136 ;  /* 0x0000003c0448723c */ /* 0x010fec0000041888 */
[-C--:B------:R-:W-:Y:S06]  /*3ca0*/  HMMA.16816.F32.BF16 R56, R12, R42.reuse, R20 ;  /* 0x0000002a0c38723c */ /* 0x080fec0000041814 */
[----:B------:R-:W-:Y:S01]  /*3cb0*/  HMMA.16816.F32.BF16 R20, R28, R42, R52 ;  /* 0x0000002a1c14723c */ /* 0x000fe20000041834 */
[----:B-1----:R-:W-:Y:S01]  /*3cc0*/  FMUL.FTZ R0, R24, UR19 ;  /* 0x0000001318007c20 */ /* 0x002fe20008410000 */
[----:B------:R-:W-:Y:S03]  /*3cd0*/  LDSM.16.M88.4 R40, [R227+0x8800] ;  /* 0x00880000e328783b */ /* 0x000fe60000000200 */
[----:B------:R1:W4:Y:S01]  /*3ce0*/  MUFU.TANH R122, R0 ;  /* 0x00000000007a7308 */ /* 0x0003220000002400 */
[----:B------:R-:W-:Y:S01]  /*3cf0*/  FMUL.FTZ R3, R47, UR19 ;  /* 0x000000132f037c20 */ /* 0x000fe20008410000 */
[----:B------:R-:W-:Y:S06]  /*3d00*/  HMMA.16816.F32.BF16 R80, R4, R62, R92 ;  /* 0x0000003e0450723c */ /* 0x000fec000004185c */
[----:B------:R3:W-:Y:S01]  /*3d10*/  MUFU.TANH R137, R3 ;  /* 0x0000000300897308 */ /* 0x0007e20000002400 */
[----:B------:R-:W-:Y:S01]  /*3d20*/  HMMA.16816.F32.BF16 R52, R36, R60, R76 ;  /* 0x0000003c2434723c */ /* 0x000fe2000004184c */
[----:B-1----:R-:W-:-:S09]  /*3d30*/  FMUL.FTZ R0, R25, UR19 ;  /* 0x0000001319007c20 */ /* 0x002fd20008410000 */
[----:B------:R-:W-:Y:S01]  /*3d40*/  FMUL.FTZ R20, R20, UR19 ;  /* 0x0000001314147c20 */ /* 0x000fe20008410000 */
[----:B------:R-:W-:Y:S01]  /*3d50*/  FMUL.FTZ R21, R21, UR19 ;  /* 0x0000001315157c20 */ /* 0x000fe20008410000 */
[----:B------:R1:W-:Y:S01]  /*3d60*/  MUFU.TANH R124, R0 ;  /* 0x00000000007c7308 */ /* 0x0003e20000002400 */
[----:B------:R-:W-:Y:S01]  /*3d70*/  FMUL.FTZ R22, R22, UR19 ;  /* 0x0000001316167c20 */ /* 0x000fe20008410000 */
[----:B------:R-:W-:Y:S01]  /*3d80*/  FMUL.FTZ R23, R23, UR19 ;  /* 0x0000001317177c20 */ /* 0x000fe20008410000 */
[----:B---3--:R-:W-:-:S05]  /*3d90*/  FMUL.FTZ R3, R56, UR19 ;  /* 0x0000001338037c20 */ /* 0x008fca0008410000 */
[----:B------:R-:W-:Y:S08]  /*3da0*/  MUFU.TANH R90, R20 ;  /* 0x00000014005a7308 */ /* 0x000ff00000002400 */
[----:B------:R3:W-:Y:S01]  /*3db0*/  MUFU.TANH R93, R3 ;  /* 0x00000003005d7308 */ /* 0x0007e20000002400 */
[----:B-1----:R-:W-:-:S07]  /*3dc0*/  FMUL.FTZ R0, R26, UR19 ;  /* 0x000000131a007c20 */ /* 0x002fce0008410000 */
[----:B------:R1:W4:Y:S08]  /*3dd0*/  MUFU.TANH R120, R0 ;  /* 0x0000000000787308 */ /* 0x0003300000002400 */
[----:B------:R-:W-:Y:S01]  /*3de0*/  MUFU.TANH R92, R21 ;  /* 0x00000015005c7308 */ /* 0x000fe20000002400 */
[----:B---3--:R-:W-:-:S07]  /*3df0*/  FMUL.FTZ R3, R57, UR19 ;  /* 0x0000001339037c20 */ /* 0x008fce0008410000 */
[----:B------:R-:W-:Y:S01]  /*3e00*/  MUFU.TANH R136, R22 ;  /* 0x0000001600887308 */ /* 0x000fe20000002400 */
[----:B-1----:R-:W-:Y:S02]  /*3e10*/  FMUL.FTZ R0, R27, UR19 ;  /* 0x000000131b007c20 */ /* 0x002fe40008410000 */
[----:B------:R-:W1:Y:S05]  /*3e20*/  LDSM.16.M88.4 R24, [R227+0x7800] ;  /* 0x00780000e318783b */ /* 0x000e6a0000000200 */
[----:B------:R3:W-:Y:S08]  /*3e30*/  MUFU.TANH R123, R0 ;  /* 0x00000000007b7308 */ /* 0x0007f00000002400 */
[----:B------:R-:W-:Y:S08]  /*3e40*/  MUFU.TANH R138, R23 ;  /* 0x00000017008a7308 */ /* 0x000ff00000002400 */
[----:B------:R2:W-:Y:S01]  /*3e50*/  MUFU.TANH R94, R3 ;  /* 0x00000003005e7308 */ /* 0x0005e20000002400 */
[----:B---3--:R-:W-:-:S07]  /*3e60*/  FMUL.FTZ R0, R64, UR19 ;  /* 0x0000001340007c20 */ /* 0x008fce0008410000 */
[----:B------:R3:W4:Y:S01]  /*3e70*/  MUFU.TANH R99, R0 ;  /* 0x0000000000637308 */ /* 0x0007220000002400 */
[----:B--2---:R-:W-:Y:S01]  /*3e80*/  IMAD.U32 R3, RZ, RZ, UR17 ;  /* 0x00000011ff037e24 */ /* 0x004fe2000f8e00ff */
[----:B-1----:R-:W-:Y:S01]  /*3e90*/  HMMA.16816.F32.BF16 R68, R4, R26, R116 ;  /* 0x0000001a0444723c */ /* 0x002fe20000041874 */
[----:B---3--:R-:W-:-:S05]  /*3ea0*/  FMUL.FTZ R0, R65, UR19 ;  /* 0x0000001341007c20 */ /* 0x008fca0008410000 */
[----:B------:R1:W-:Y:S02]  /*3eb0*/  MUFU.TANH R121, R0 ;  /* 0x0000000000797308 */ /* 0x0003e40000002400 */
[----:B-1----:R-:W-:-:S06]  /*3ec0*/  FMUL.FTZ R0, R66, UR19 ;  /* 0x0000001342007c20 */ /* 0x002fcc0008410000 */
[----:B------:R1:W2:Y:S02]  /*3ed0*/  MUFU.TANH R85, R0 ;  /* 0x0000000000557308 */ /* 0x0002a40000002400 */
[----:B-1----:R-:W-:Y:S02]  /*3ee0*/  FMUL.FTZ R0, R67, UR19 ;  /* 0x0000001343007c20 */ /* 0x002fe40008410000 */
[----:B------:R-:W-:Y:S04]  /*3ef0*/  HMMA.16816.F32.BF16 R64, R4, R24, R140 ;  /* 0x000000180440723c */ /* 0x000fe8000004188c */
[----:B------:R1:W3:Y:S03]  /*3f00*/  MUFU.TANH R97, R0 ;  /* 0x0000000000617308 */ /* 0x0002e60000002400 */
[----:B------:R-:W-:-:S02]  /*3f10*/  IMAD.U32 R6, RZ, RZ, UR21 ;  /* 0x00000015ff067e24 */ /* 0x000fc4000f8e00ff */
[----:B------:R-:W-:Y:S02]  /*3f20*/  IMAD.U32 R7, RZ, RZ, UR24 ;  /* 0x00000018ff077e24 */ /* 0x000fe4000f8e00ff */
[----:B-1----:R-:W-:-:S04]  /*3f30*/  FMUL.FTZ R0, R48, UR19 ;  /* 0x0000001330007c20 */ /* 0x002fc80008410000 */
[----:B------:R1:W3:Y:S02]  /*3f40*/  MUFU.TANH R96, R0 ;  /* 0x0000000000607308 */ /* 0x0002e40000002400 */
[----:B-1----:R-:W-:-:S06]  /*3f50*/  FMUL.FTZ R0, R49, UR19 ;  /* 0x0000001331007c20 */ /* 0x002fcc0008410000 */
[----:B------:R1:W-:Y:S02]  /*3f60*/  MUFU.TANH R98, R0 ;  /* 0x0000000000627308 */ /* 0x0003e40000002400 */
[----:B-1----:R-:W-:-:S06]  /*3f70*/  FMUL.FTZ R0, R50, UR19 ;  /* 0x0000001332007c20 */ /* 0x002fcc0008410000 */
[----:B------:R1:W3:Y:S02]  /*3f80*/  MUFU.TANH R148, R0 ;  /* 0x0000000000947308 */ /* 0x0002e40000002400 */
[----:B-1----:R-:W-:Y:S02]  /*3f90*/  FMUL.FTZ R0, R51, UR19 ;  /* 0x0000001333007c20 */ /* 0x002fe40008410000 */
[----:B------:R-:W-:Y:S04]  /*3fa0*/  HMMA.16816.F32.BF16 R48, R36, R24, R108 ;  /* 0x000000182430723c */ /* 0x000fe8000004186c */
[----:B------:R1:W-:Y:S02]  /*3fb0*/  MUFU.TANH R152, R0 ;  /* 0x0000000000987308 */ /* 0x0003e40000002400 */
[----:B-1----:R-:W-:-:S06]  /*3fc0*/  FMUL.FTZ R0, R44, UR19 ;  /* 0x000000132c007c20 */ /* 0x002fcc0008410000 */
[----:B------:R1:W3:-:S12]  /*3fd0*/  MUFU.TANH R129, R0 ;  /* 0x0000000000817308 */ /* 0x0002d80000002400 */
[----:B------:R-:W-:Y:S01]  /*3fe0*/  HMMA.16816.F32.BF16 R48, R32, R16, R48 ;  /* 0x000000102030723c */ /* 0x000fe20000041830 */
[----:B-1----:R-:W-:-:S04]  /*3ff0*/  FMUL.FTZ R0, R45, UR19 ;  /* 0x000000132d007c20 */ /* 0x002fc80008410000 */
[----:B------:R1:W-:-:S15]  /*4000*/  MUFU.TANH R128, R0 ;  /* 0x0000000000807308 */ /* 0x0003de0000002400 */
[----:B------:R-:W-:-:S04]  /*4010*/  NOP ;  /* 0x0000000000007918 */ /* 0x000fc80000000000 */
[----:B------:R-:W-:Y:S01]  /*4020*/  HMMA.16816.F32.BF16 R48, R12, R40, R48 ;  /* 0x000000280c30723c */ /* 0x000fe20000041830 */
[----:B-1----:R-:W-:-:S05]  /*4030*/  FMUL.FTZ R0, R46, UR19 ;  /* 0x000000132e007c20 */ /* 0x002fca0008410000 */
[----:B------:R-:W-:Y:S01]  /*4040*/  HMMA.16816.F32.BF16 R44, R36, R26, R112 ;  /* 0x0000001a242c723c */ /* 0x000fe20000041870 */
[----:B------:R1:W3:Y:S05]  /*4050*/  MUFU.TANH R139, R0 ;  /* 0x00000000008b7308 */ /* 0x0002ea0000002400 */
[----:B------:R-:W-:Y:S01]  /*4060*/  HMMA.16816.F32.BF16 R24, R8, R16, R64 ;  /* 0x000000100818723c */ /* 0x000fe20000041840 */
[----:B-1----:R-:W-:-:S05]  /*4070*/  LOP3.LUT R0, R164, 0xffffffe0, RZ, 0xc0, !PT ;  /* 0xffffffe0a4007812 */ /* 0x002fca00078ec0ff */
[----:B------:R-:W-:-:S12]  /*4080*/  IMAD.IADD R0, R161, 0x1, -R0 ;  /* 0x00000001a1007824 */ /* 0x000fd800078e0a00 */
[----:B------:R-:W-:Y:S01]  /*4090*/  HMMA.16816.F32.BF16 R44, R32, R18, R44 ;  /* 0x00000012202c723c */ /* 0x000fe2000004182c */
[----:B------:R-:W-:Y:S01]  /*40a0*/  IMAD.SHL.U32 R161, R161, 0x2, RZ ;  /* 0x00000002a1a17824 */ /* 0x000fe200078e00ff */
[----:B------:R-:W-:-:S04]  /*40b0*/  SHF.R.S32.HI R4, RZ, 0x1f, R0 ;  /* 0x0000001fff047819 */ /* 0x000fc80000011400 */
[----:B------:R-:W-:Y:S01]  /*40c0*/  LOP3.LUT R165, R161, 0x6, RZ, 0xc0, !PT ;  /* 0x00000006a1a57812 */ /* 0x000fe200078ec0ff */
[----:B------:R-:W-:Y:S01]  /*40d0*/  HMMA.16816.F32.BF16 R24, R28, R40, R24 ;  /* 0x000000281c18723c */ /* 0x000fe20000041818 */
[----:B------:R-:W-:Y:S01]  /*40e0*/  LEA.HI R0, R4, R0, RZ, 0x2 ;  /* 0x0000000004007211 */ /* 0x000fe200078f10ff */
[----:B------:R-:W-:Y:S02]  /*40f0*/  FMUL.FTZ R4, R58, UR19 ;  /* 0x000000133a047c20 */ /* 0x000fe40008410000 */
[----:B------:R-:W-:Y:S01]  /*4100*/  IMAD R3, R3, 0x40, R165 ;  /* 0x0000004003037824 */ /* 0x000fe200078e02a5 */
[----:B------:R-:W-:Y:S01]  /*4110*/  SHF.R.S32.HI R0, RZ, 0x2, R0 ;  /* 0x00000002ff007819 */ /* 0x000fe20000011400 */
[----:B------:R1:W3:Y:S04]  /*4120*/  MUFU.TANH R158, R4 ;  /* 0x00000004009e7308 */ /* 0x0002e80000002400 */
[----:B------:R-:W-:-:S02]  /*4130*/  IMAD.IADD R5, R162, 0x1, R0 ;  /* 0x00000001a2057824 */ /* 0x000fc400078e0200 */
[----:B------:R-:W-:Y:S02]  /*4140*/  IMAD R0, R102, 0x20, R160 ;  /* 0x0000002066007824 */ /* 0x000fe400078e02a0 */
[C---:B------:R-:W-:Y:S01]  /*4150*/  VIADD R16, R5.reuse, 0x8 ;  /* 0x0000000805107836 */ /* 0x040fe20000000000 */
[----:B------:R-:W-:Y:S01]  /*4160*/  IADD3 R20, R6, 0x40, R5 ;  /* 0x0000004006147810 */ /* 0x000fe20007ffe005 */
[C---:B------:R-:W-:Y:S01]  /*4170*/  VIADD R17, R5.reuse, 0x40 ;  /* 0x0000004005117836 */ /* 0x040fe20000000000 */
[----:B------:R-:W-:Y:S01]  /*4180*/  VIADDMNMX R238, R5, UR21, R7, PT ;  /* 0x0000001505ee7c46 */ /* 0x000fe2000b800107 */
[----:B------:R-:W-:Y:S01]  /*4190*/  HMMA.16816.F32.BF16 R44, R12, R42, R44 ;  /* 0x0000002a0c2c723c */ /* 0x000fe2000004182c */
[----:B------:R-:W-:Y:S01]  /*41a0*/  VIADDMNMX R233, R16, UR31, RZ, !PT ;  /* 0x0000001f10e97c46 */ /* 0x000fe2000f8001ff */
[----:B------:R-:W-:Y:S01]  /*41b0*/  IMAD.IADD R0, R103, 0x1, R0 ;  /* 0x0000000167007824 */ /* 0x000fe200078e0200 */
[----:B------:R-:W-:Y:S02]  /*41c0*/  VIADDMNMX R232, R17, UR31, RZ, !PT ;  /* 0x0000001f11e87c46 */ /* 0x000fe4000f8001ff */
[----:B------:R-:W-:Y:S01]  /*41d0*/  VIMNMX R236, R20, UR24, PT ;  /* 0x0000001814ec7c48 */ /* 0x000fe2000bfe0100 */
[----:B------:R-:W-:Y:S01]  /*41e0*/  HMMA.16816.F32.BF16 R16, R8, R18, R68 ;  /* 0x000000120810723c */ /* 0x000fe20000041844 */
[----:B------:R-:W3:Y:S01]  /*41f0*/  LDSM.16.M88.4 R20, [R225+0x8c00] ;  /* 0x008c0000e114783b */ /* 0x000ee20000000200 */
[----:B-1----:R-:W-:Y:S01]  /*4200*/  FMUL.FTZ R4, R59, UR19 ;  /* 0x000000133b047c20 */ /* 0x002fe20008410000 */
[----:B------:R-:W-:-:S02]  /*4210*/  IADD3 R7, R6, 0x8, R5 ;  /* 0x0000000806077810 */ /* 0x000fc40007ffe005 */
[----:B------:R-:W-:Y:S01]  /*4220*/  IADD3 R6, R6, 0x48, R5 ;  /* 0x0000004806067810 */ /* 0x000fe20007ffe005 */
[----:B------:R1:W3:Y:S01]  /*4230*/  MUFU.TANH R156, R4 ;  /* 0x00000004009c7308 */ /* 0x0002e20000002400 */
[C---:B------:R-:W-:Y:S01]  /*4240*/  VIADDMNMX R234, R5.reuse, UR31, RZ, !PT ;  /* 0x0000001f05ea7c46 */ /* 0x040fe2000f8001ff */
[----:B------:R-:W-:Y:S01]  /*4250*/  VIADD R5, R5, 0x48 ;  /* 0x0000004805057836 */ /* 0x000fe20000000000 */
[----:B------:R-:W-:Y:S02]  /*4260*/  ISETP.GE.AND P5, PT, R3, R238, PT ;  /* 0x000000ee0300720c */ /* 0x000fe40003fa6270 */
[----:B------:R-:W-:Y:S02]  /*4270*/  VIMNMX R237, R7, UR24, PT ;  /* 0x0000001807ed7c48 */ /* 0x000fe4000bfe0100 */
[----:B------:R-:W-:Y:S01]  /*4280*/  VIMNMX R235, R6, UR24, PT ;  /* 0x0000001806eb7c48 */ /* 0x000fe2000bfe0100 */
[----:B------:R-:W-:Y:S01]  /*4290*/  FMUL.FTZ R6, R48, UR19 ;  /* 0x0000001330067c20 */ /* 0x000fe20008410000 */
[----:B------:R-:W-:-:S02]  /*42a0*/  ISETP.LT.OR P5, PT, R3, R234, P5 ;  /* 0x000000ea0300720c */ /* 0x000fc40002fa1670 */
[----:B------:R-:W-:Y:S01]  /*42b0*/  VIADDMNMX R231, R5, UR31, RZ, !PT ;  /* 0x0000001f05e77c46 */ /* 0x000fe2000f8001ff */
[----:B------:R5:W3:Y:S01]  /*42c0*/  MUFU.TANH R162, R6 ;  /* 0x0000000600a27308 */ /* 0x000ae20000002400 */
[C---:B------:R-:W-:Y:S01]  /*42d0*/  ISETP.GE.AND P0, PT, R3.reuse, R237, PT ;  /* 0x000000ed0300720c */ /* 0x040fe20003f06270 */
[----:B------:R-:W-:Y:S01]  /*42e0*/  VIADD R5, R3, 0x9 ;  /* 0x0000000903057836 */ /* 0x000fe20000000000 */
[----:B------:R-:W-:Y:S01]  /*42f0*/  FSEL R61, R91, -INF , !P5 ;  /* 0xff8000005b3d7808 */ /* 0x000fe20006800000 */
[C---:B-1----:R-:W-:Y:S01]  /*4300*/  VIADD R4, R3.reuse, 0x1 ;  /* 0x0000000103047836 */ /* 0x042fe20000000000 */
[C---:B------:R-:W-:Y:S01]  /*4310*/  ISETP.LT.OR P0, PT, R3.reuse, R233, P0 ;  /* 0x000000e90300720c */ /* 0x040fe20000701670 */
[----:B------:R-:W-:Y:S01]  /*4320*/  HMMA.16816.F32.BF16 R40, R28, R42, R16 ;  /* 0x0000002a1c28723c */ /* 0x000fe20000041810 */
[----:B------:R-:W-:Y:S01]  /*4330*/  ISETP.GE.AND P5, PT, R3, R236, PT ;  /* 0x000000ec0300720c */ /* 0x000fe20003fa6270 */
[----:B------:R-:W1:Y:S01]  /*4340*/  LDSM.16.M88.4 R16, [R227+0x8c00] ;  /* 0x008c0000e310783b */ /* 0x000e620000000200 */
[----:B------:R-:W-:Y:S01]  /*4350*/  ISETP.GE.AND P4, PT, R4, R238, PT ;  /* 0x000000ee0400720c */ /* 0x000fe20003f86270 */
[----:B------:R-:W-:-:S04]  /*4360*/  DEPBAR.LE SB0, 0x0 ;  /* 0x000080000000791a */ /* 0x000fc80000000000 */
[C---:B------:R-:W-:Y:S02]  /*4370*/  ISETP.GE.AND P2, PT, R4.reuse, R237, PT ;  /* 0x000000ed0400720c */ /* 0x040fe40003f46270 */
[C---:B------:R-:W-:Y:S01]  /*4380*/  ISETP.GE.AND P6, PT, R4.reuse, R236, PT ;  /* 0x000000ec0400720c */ /* 0x040fe20003fc6270 */
[----:B-----5:R-:W-:Y:S01]  /*4390*/  FMUL.FTZ R6, R49, UR19 ;  /* 0x0000001331067c20 */ /* 0x020fe20008410000 */
[C---:B------:R-:W-:Y:S02]  /*43a0*/  ISETP.GE.AND P1, PT, R4.reuse, R235, PT ;  /* 0x000000eb0400720c */ /* 0x040fe40003f26270 */
[C---:B------:R-:W-:Y:S01]  /*43b0*/  ISETP.LT.OR P4, PT, R4.reuse, R234, P4 ;  /* 0x000000ea0400720c */ /* 0x040fe20002781670 */
[----:B------:R5:W-:Y:S01]  /*43c0*/  MUFU.TANH R91, R6 ;  /* 0x00000006005b7308 */ /* 0x000be20000002400 */
[C---:B------:R-:W-:Y:S02]  /*43d0*/  ISETP.LT.OR P2, PT, R4.reuse, R233, P2 ;  /* 0x000000e90400720c */ /* 0x040fe40001741670 */
[----:B------:R-:W-:-:S02]  /*43e0*/  ISETP.LT.OR P6, PT, R4, R232, P6 ;  /* 0x000000e80400720c */ /* 0x000fc400037c1670 */
[----:B------:R-:W-:Y:S01]  /*43f0*/  ISETP.LT.OR P1, PT, R4, R231, P1 ;  /* 0x000000e70400720c */ /* 0x000fe20000f21670 */
[C---:B------:R-:W-:Y:S01]  /*4400*/  VIADD R4, R3.reuse, 0x8 ;  /* 0x0000000803047836 */ /* 0x040fe20000000000 */
[----:B------:R-:W-:Y:S02]  /*4410*/  FSEL R84, R84, -INF , !P0 ;  /* 0xff80000054547808 */ /* 0x000fe40004000000 */
[C---:B------:R-:W-:Y:S01]  /*4420*/  ISETP.LT.OR P5, PT, R3.reuse, R232, P5 ;  /* 0x000000e80300720c */ /* 0x040fe20002fa1670 */
[----:B------:R-:W-:Y:S01]  /*4430*/  FMUL.FTZ R42, R42, UR19 ;  /* 0x000000132a2a7c20 */ /* 0x000fe20008410000 */
[----:B------:R-:W-:Y:S01]  /*4440*/  ISETP.GE.AND P0, PT, R3, R235, PT ;  /* 0x000000eb0300720c */ /* 0x000fe20003f06270 */
[----:B------:R-:W-:Y:S01]  /*4450*/  FMUL.FTZ R41, R41, UR19 ;  /* 0x0000001329297c20 */ /* 0x000fe20008410000 */
[----:B------:R-:W-:Y:S01]  /*4460*/  ISETP.GE.AND P3, PT, R4, R238, PT ;  /* 0x000000ee0400720c */ /* 0x000fe20003f66270 */
[----:B------:R-:W-:Y:S01]  /*4470*/  FMUL.FTZ R43, R43, UR19 ;  /* 0x000000132b2b7c20 */ /* 0x000fe20008410000 */
[----:B------:R-:W-:Y:S01]  /*4480*/  FSEL R65, R88, -INF , !P5 ;  /* 0xff80000058417808 */ /* 0x000fe20006800000 */
[----:B------:R-:W-:Y:S01]  /*4490*/  MUFU.TANH R42, R42 ;  /* 0x0000002a002a7308 */ /* 0x000fe20000002400 */
[----:B-----5:R-:W-:Y:S01]  /*44a0*/  FMUL.FTZ R6, R50, UR19 ;  /* 0x0000001332067c20 */ /* 0x020fe20008410000 */
[----:B------:R-:W-:-:S02]  /*44b0*/  ISETP.LT.OR P0, PT, R3, R231, P0 ;  /* 0x000000e70300720c */ /* 0x000fc40000701670 */
[----:B------:R-:W-:Y:S02]  /*44c0*/  ISETP.LT.OR P3, PT, R4, R234, P3 ;  /* 0x000000ea0400720c */ /* 0x000fe40001f61670 */
[----:B------:R-:W-:Y:S02]  /*44d0*/  FSEL R66, R86, -INF , !P0 ;  /* 0xff80000056427808 */ /* 0x000fe40004000000 */
[----:B------:R5:W1:Y:S01]  /*44e0*/  MUFU.TANH R88, R6 ;  /* 0x0000000600587308 */ /* 0x000a620000002400 */
[----:B------:R-:W-:Y:S02]  /*44f0*/  FSEL R78, R89, -INF , !P2 ;  /* 0xff800000594e7808 */ /* 0x000fe40005000000 */
[----:B------:R-:W-:Y:S02]  /*4500*/  FSEL R58, R125, -INF , !P6 ;  /* 0xff8000007d3a7808 */ /* 0x000fe40007000000 */
[----:B------:R-:W-:Y:S02]  /*4510*/  FSEL R64, R87, -INF , !P1 ;  /* 0xff80000057407808 */ /* 0x000fe40004800000 */
[----:B----4-:R-:W-:Y:S01]  /*4520*/  FSEL R67, R122, -INF , !P3 ;  /* 0xff8000007a437808 */ /* 0x010fe20005800000 */
[----:B------:R-:W-:Y:S01]  /*4530*/  MUFU.TANH R41, R41 ;  /* 0x0000002900297308 */ /* 0x000fe20000002400 */
[----:B------:R-:W-:-:S02]  /*4540*/  ISETP.GE.AND P2, PT, R5, R238, PT ;  /* 0x000000ee0500720c */ /* 0x000fc40003f46270 */
[C---:B------:R-:W-:Y:S02]  /*4550*/  ISETP.GE.AND P6, PT, R5.reuse, R237, PT ;  /* 0x000000ed0500720c */ /* 0x040fe40003fc6270 */
[CC--:B------:R-:W-:Y:S02]  /*4560*/  ISETP.GE.AND P1, PT, R5.reuse, R236.reuse, PT ;  /* 0x000000ec0500720c */ /* 0x0c0fe40003f26270 */
[----:B------:R-:W-:Y:S01]  /*4570*/  ISETP.GE.AND P3, PT, R5, R235, PT ;  /* 0x000000eb0500720c */ /* 0x000fe20003f66270 */
[----:B------:R-:W-:Y:S01]  /*4580*/  MUFU.TANH R43, R43 ;  /* 0x0000002b002b7308 */ /* 0x000fe20000002400 */
[----:B-----5:R-:W-:Y:S01]  /*4590*/  FMUL.FTZ R6, R24, UR19 ;  /* 0x0000001318067c20 */ /* 0x020fe20008410000 */
[----:B------:R-:W-:Y:S02]  /*45a0*/  FSEL R76, R126, -INF , !P4 ;  /* 0xff8000007e4c7808 */ /* 0x000fe40006000000 */
[C---:B------:R-:W-:Y:S02]  /*45b0*/  ISETP.GE.AND P5, PT, R4.reuse, R237, PT ;  /* 0x000000ed0400720c */ /* 0x040fe40003fa6270 */
[----:B------:R-:W-:-:S02]  /*45c0*/  ISETP.GE.AND P0, PT, R4, R236, PT ;  /* 0x000000ec0400720c */ /* 0x000fc40003f06270 */
[----:B------:R4:W5:Y:S01]  /*45d0*/  MUFU.TANH R86, R6 ;  /* 0x0000000600567308 */ /* 0x0009620000002400 */
[C---:B------:R-:W-:Y:S02]  /*45e0*/  ISETP.GE.AND P4, PT, R4.reuse, R235, PT ;  /* 0x000000eb0400720c */ /* 0x040fe40003f86270 */
[C---:B------:R-:W-:Y:S01]  /*45f0*/  ISETP.LT.OR P2, PT, R5.reuse, R234, P2 ;  /* 0x000000ea0500720c */ /* 0x040fe20001741670 */
[----:B------:R-:W-:Y:S01]  /*4600*/  BAR.SYNC.DEFER_BLOCKING 0x0 ;  /* 0x0000000000007b1d */ /* 0x000fe20000010000 */
[C---:B------:R-:W-:Y:S02]  /*4610*/  ISETP.LT.OR P6, PT, R5.reuse, R233, P6 ;  /* 0x000000e90500720c */ /* 0x040fe400037c1670 */
[C---:B------:R-:W-:Y:S02]  /*4620*/  ISETP.LT.OR P1, PT, R5.reuse, R232, P1 ;  /* 0x000000e80500720c */ /* 0x040fe40000f21670 */
[----:B------:R-:W-:Y:S01]  /*4630*/  ISETP.LT.OR P3, PT, R5, R231, P3 ;  /* 0x000000e70500720c */ /* 0x000fe20001f61670 */
[----:B------:R-:W-:Y:S01]  /*4640*/  FMUL.FTZ R5, R27, UR19 ;  /* 0x000000131b057c20 */ /* 0x000fe20008410000 */
[----:B------:R-:W-:-:S02]  /*4650*/  ISETP.LT.OR P5, PT, R4, R233, P5 ;  /* 0x000000e90400720c */ /* 0x000fc40002fa1670 */
[C---:B------:R-:W-:Y:S02]  /*4660*/  ISETP.LT.OR P0, PT, R4.reuse, R232, P0 ;  /* 0x000000e80400720c */ /* 0x040fe40000701670 */
[----:B------:R-:W-:Y:S01]  /*4670*/  ISETP.LT.OR P4, PT, R4, R231, P4 ;  /* 0x000000e70400720c */ /* 0x000fe20002781670 */
[----:B------:R-:W-:Y:S01]  /*4680*/  FMUL.FTZ R4, R51, UR19 ;  /* 0x0000001333047c20 */ /* 0x000fe20008410000 */
[----:B----4-:R-:W-:Y:S01]  /*4690*/  FMUL.FTZ R6, R25, UR19 ;  /* 0x0000001319067c20 */ /* 0x010fe20008410000 */
[----:B------:R-:W-:Y:S01]  /*46a0*/  HMMA.16816.F32.BF16 R48, R36, R62, R104 ;  /* 0x0000003e2430723c */ /* 0x000fe20000041868 */
[----:B------:R-:W-:Y:S01]  /*46b0*/  FSEL R77, R120, -INF , !P5 ;  /* 0xff800000784d7808 */ /* 0x000fe20006800000 */
[----:B------:R4:W-:Y:S01]  /*46c0*/  MUFU.TANH R89, R4 ;  /* 0x0000000400597308 */ /* 0x0009e20000002400 */
[----:B------:R-:W-:Y:S02]  /*46d0*/  FSEL R57, R99, -INF , !P0 ;  /* 0xff80000063397808 */ /* 0x000fe40004000000 */
[----:B--2---:R-:W-:Y:S01]  /*46e0*/  FSEL R60, R85, -INF , !P4 ;  /* 0xff800000553c7808 */ /* 0x004fe20006000000 */
[----:B---3--:R-:W-:Y:S01]  /*46f0*/  HMMA.16816.F32.BF16 R36, R8, R20, R72 ;  /* 0x000000140824723c */ /* 0x008fe20000041848 */
[----:B------:R-:W-:-:S02]  /*4700*/  FSEL R70, R123, -INF , !P6 ;  /* 0xff8000007b467808 */ /* 0x000fc40007000000 */
[----:B------:R-:W-:Y:S01]  /*4710*/  FSEL R59, R97, -INF , !P3 ;  /* 0xff800000613b7808 */ /* 0x000fe20005800000 */
[----:B------:R2:W-:Y:S01]  /*4720*/  MUFU.TANH R87, R6 ;  /* 0x0000000600577308 */ /* 0x0005e20000002400 */
[----:B------:R-:W-:Y:S02]  /*4730*/  FSEL R63, R124, -INF , !P2 ;  /* 0xff8000007c3f7808 */ /* 0x000fe40005000000 */
[----:B------:R-:W-:-:S05]  /*4740*/  FSEL R56, R121, -INF , !P1 ;  /* 0xff80000079387808 */ /* 0x000fca0004800000 */
[----:B------:R3:W-:Y:S01]  /*4750*/  MUFU.TANH R85, R5 ;  /* 0x0000000500557308 */ /* 0x0007e20000002400 */
[----:B----4-:R-:W-:-:S05]  /*4760*/  VIADD R4, R3, 0x10 ;  /* 0x0000001003047836 */ /* 0x010fca0000000000 */
[C---:B------:R-:W-:Y:S02]  /*4770*/  ISETP.GE.AND P5, PT, R4.reuse, R238, PT ;  /* 0x000000ee0400720c */ /* 0x040fe40003fa6270 */
[----:B------:R-:W-:Y:S01]  /*4780*/  ISETP.GE.AND P0, PT, R4, R237, PT ;  /* 0x000000ed0400720c */ /* 0x000fe20003f06270 */
[----:B--2---:R-:W-:Y:S01]  /*4790*/  FMUL.FTZ R6, R26, UR19 ;  /* 0x000000131a067c20 */ /* 0x004fe20008410000 */
[C---:B------:R-:W-:Y:S01]  /*47a0*/  ISETP.LT.OR P5, PT, R4.reuse, R234, P5 ;  /* 0x000000ea0400720c */ /* 0x040fe20002fa1670 */
[C---:B------:R-:W-:Y:S01]  /*47b0*/  HMMA.16816.F32.BF16 R24, R32.reuse, R20, R52 ;  /* 0x000000142018723c */ /* 0x040fe20000041834 */
[----:B------:R-:W-:Y:S01]  /*47c0*/  ISETP.LT.OR P0, PT, R4, R233, P0 ;  /* 0x000000e90400720c */ /* 0x000fe20000701670 */
[----:B------:R2:W4:Y:S01]  /*47d0*/  MUFU.TANH R71, R6 ;  /* 0x0000000600477308 */ /* 0x0005220000002400 */
[----:B------:R-:W-:Y:S02]  /*47e0*/  FSEL R62, R96, -INF , !P5 ;  /* 0xff800000603e7808 */ /* 0x000fe40006800000 */
[----:B------:R-:W-:Y:S01]  /*47f0*/  FSEL R148, R148, -INF , !P0 ;  /* 0xff80000094947808 */ /* 0x000fe20004000000 */
[----:B---3--:R-:W-:Y:S01]  /*4800*/  VIADD R5, R3, 0x11 ;  /* 0x0000001103057836 */ /* 0x008fe20000000000 */
[C---:B------:R-:W-:Y:S01]  /*4810*/  ISETP.GE.AND P4, PT, R4.reuse, R236, PT ;  /* 0x000000ec0400720c */ /* 0x040fe20003f86270 */
[----:B------:R-:W-:Y:S01]  /*4820*/  HMMA.16816.F32.BF16 R32, R32, R22, R48 ;  /* 0x000000162020723c */ /* 0x000fe20000041830 */
[----:B------:R-:W-:-:S02]  /*4830*/  ISETP.GE.AND P2, PT, R4, R235, PT ;  /* 0x000000eb0400720c */ /* 0x000fc40003f46270 */
[C---:B------:R-:W-:Y:S02]  /*4840*/  ISETP.GE.AND P6, PT, R5.reuse, R238, PT ;  /* 0x000000ee0500720c */ /* 0x040fe40003fc6270 */
[C---:B------:R-:W-:Y:S02]  /*4850*/  ISETP.GE.AND P3, PT, R5.reuse, R237, PT ;  /* 0x000000ed0500720c */ /* 0x040fe40003f66270 */
[C---:B------:R-:W-:Y:S02]  /*4860*/  ISETP.GE.AND P5, PT, R5.reuse, R236, PT ;  /* 0x000000ec0500720c */ /* 0x040fe40003fa6270 */
[C---:B------:R-:W-:Y:S02]  /*4870*/  ISETP.GE.AND P0, PT, R5.reuse, R235, PT ;  /* 0x000000eb0500720c */ /* 0x040fe40003f06270 */
[C---:B------:R-:W-:Y:S01]  /*4880*/  ISETP.LT.OR P6, PT, R5.reuse, R234, P6 ;  /* 0x000000ea0500720c */ /* 0x040fe200037c1670 */
[----:B--2---:R-:W-:Y:S01]  /*4890*/  FMUL.FTZ R6, R44, UR19 ;  /* 0x000000132c067c20 */ /* 0x004fe20008410000 */
[----:B------:R-:W-:-:S02]  /*48a0*/  ISETP.LT.OR P3, PT, R5, R233, P3 ;  /* 0x000000e90500720c */ /* 0x000fc40001f61670 */
[CC--:B------:R-:W-:Y:S01]  /*48b0*/  ISETP.LT.OR P5, PT, R5.reuse, R232.reuse, P5 ;  /* 0x000000e80500720c */ /* 0x0c0fe20002fa1670 */
[C---:B-1----:R-:W-:Y:S01]  /*48c0*/  HMMA.16816.F32.BF16 R24, R12.reuse, R16, R24 ;  /* 0x000000100c18723c */ /* 0x042fe20000041818 */
[-C--:B------:R-:W-:Y:S01]  /*48d0*/  ISETP.LT.OR P0, PT, R5, R231.reuse, P0 ;  /* 0x000000e70500720c */ /* 0x080fe20000701670 */
[----:B------:R-:W-:Y:S01]  /*48e0*/  FMUL.FTZ R5, R47, UR19 ;  /* 0x000000132f057c20 */ /* 0x000fe20008410000 */
[C---:B------:R-:W-:Y:S01]  /*48f0*/  ISETP.LT.OR P4, PT, R4.reuse, R232, P4 ;  /* 0x000000e80400720c */ /* 0x040fe20002781670 */
[----:B------:R1:W2:Y:S01]  /*4900*/  MUFU.TANH R69, R6 ;  /* 0x0000000600457308 */ /* 0x0002a20000002400 */
[----:B------:R-:W-:Y:S01]  /*4910*/  ISETP.LT.OR P2, PT, R4, R231, P2 ;  /* 0x000000e70400720c */ /* 0x000fe20001741670 */
[----:B------:R-:W-:Y:S01]  /*4920*/  VIADD R4, R3, 0x18 ;  /* 0x0000001803047836 */ /* 0x000fe20000000000 */
[----:B------:R-:W-:Y:S01]  /*4930*/  FSEL R129, R129, -INF , !P4 ;  /* 0xff80000081817808 */ /* 0x000fe20006000000 */
[----:B------:R-:W-:Y:S01]  /*4940*/  HMMA.16816.F32.BF16 R12, R12, R18, R32 ;  /* 0x000000120c0c723c */ /* 0x000fe20000041820 */
[----:B------:R-:W-:-:S02]  /*4950*/  FSEL R139, R139, -INF , !P2 ;  /* 0xff8000008b8b7808 */ /* 0x000fc40005000000 */
[C---:B------:R-:W-:Y:S01]  /*4960*/  ISETP.GE.AND P1, PT, R4.reuse, R238, PT ;  /* 0x000000ee0400720c */ /* 0x040fe20003f26270 */
[----:B------:R3:W-:Y:S01]  /*4970*/  MUFU.TANH R68, R5 ;  /* 0x0000000500447308 */ /* 0x0007e20000002400 */
[C---:B------:R-:W-:Y:S02]  /*4980*/  ISETP.GE.AND P4, PT, R4.reuse, R237, PT ;  /* 0x000000ed0400720c */ /* 0x040fe40003f86270 */
[----:B------:R-:W-:Y:S02]  /*4990*/  ISETP.LT.OR P1, PT, R4, R234, P1 ;  /* 0x000000ea0400720c */ /* 0x000fe40000f21670 */
[----:B------:R-:W-:Y:S02]  /*49a0*/  FSEL R53, R98, -INF , !P6 ;  /* 0xff80000062357808 */ /* 0x000fe40007000000 */
[C---:B------:R-:W-:Y:S01]  /*49b0*/  ISETP.LT.OR P4, PT, R4.reuse, R233, P4 ;  /* 0x000000e90400720c */ /* 0x040fe20002781670 */
[----:B-1----:R-:W-:Y:S01]  /*49c0*/  FMUL.FTZ R6, R45, UR19 ;  /* 0x000000132d067c20 */ /* 0x002fe20008410000 */
[----:B------:R-:W-:-:S02]  /*49d0*/  ISETP.GE.AND P2, PT, R4, R236, PT ;  /* 0x000000ec0400720c */ /* 0x000fc40003f46270 */
[----:B------:R-:W-:Y:S01]  /*49e0*/  ISETP.GE.AND P6, PT, R4, R235, PT ;  /* 0x000000eb0400720c */ /* 0x000fe20003fc6270 */
[----:B------:R1:W-:Y:S01]  /*49f0*/  MUFU.TANH R79, R6 ;  /* 0x00000006004f7308 */ /* 0x0003e20000002400 */
[----:B------:R-:W-:Y:S01]  /*4a00*/  FSEL R152, R152, -INF , !P3 ;  /* 0xff80000098987808 */ /* 0x000fe20005800000 */
[----:B------:R-:W-:Y:S01]  /*4a10*/  FMUL.FTZ R7, R26, UR19 ;  /* 0x000000131a077c20 */ /* 0x000fe20008410000 */
[----:B------:R-:W-:Y:S01]  /*4a20*/  FSEL R137, R137, -INF , !P0 ;  /* 0xff80000089897808 */ /* 0x000fe20004000000 */
[----:B---3--:R-:W-:Y:S01]  /*4a30*/  FMUL.FTZ R5, R40, UR19 ;  /* 0x0000001328057c20 */ /* 0x008fe20008410000 */
[----:B------:R-:W-:Y:S02]  /*4a40*/  FSEL R55, R93, -INF , !P1 ;  /* 0xff8000005d377808 */ /* 0x000fe40004800000 */
[----:B------:R-:W-:Y:S01]  /*4a50*/  FSEL R158, R158, -INF , !P4 ;  /* 0xff8000009e9e7808 */ /* 0x000fe20006000000 */
[----:B------:R3:W-:Y:S01]  /*4a60*/  MUFU.TANH R40, R5 ;  /* 0x0000000500287308 */ /* 0x0007e20000002400 */
[----:B------:R-:W-:Y:S01]  /*4a70*/  ISETP.LT.OR P2, PT, R4, R232, P2 ;  /* 0x000000e80400720c */ /* 0x000fe20001741670 */
[----:B------:R-:W-:Y:S01]  /*4a80*/  FMUL.FTZ R14, R14, UR19 ;  /* 0x000000130e0e7c20 */ /* 0x000fe20008410000 */
[----:B------:R-:W-:Y:S01]  /*4a90*/  ISETP.LT.OR P6, PT, R4, R231, P6 ;  /* 0x000000e70400720c */ /* 0x000fe200037c1670 */
[----:B------:R-:W-:Y:S01]  /*4aa0*/  VIADD R4, R3, 0x20 ;  /* 0x0000002003047836 */ /* 0x000fe20000000000 */
[----:B------:R-:W-:Y:S01]  /*4ab0*/  FSEL R128, R128, -INF , !P5 ;  /* 0xff80000080807808 */ /* 0x000fe20006800000 */
[----:B------:R-:W-:Y:S01]  /*4ac0*/  FMUL.FTZ R12, R12, UR19 ;  /* 0x000000130c0c7c20 */ /* 0x000fe20008410000 */
[----:B------:R-:W-:Y:S01]  /*4ad0*/  FSEL R107, R90, -INF , !P2 ;  /* 0xff8000005a6b7808 */ /* 0x000fe20005000000 */
[----:B------:R-:W-:Y:S01]  /*4ae0*/  MUFU.TANH R14, R14 ;  /* 0x0000000e000e7308 */ /* 0x000fe20000002400 */
[----:B-1----:R-:W-:Y:S01]  /*4af0*/  FMUL.FTZ R6, R46, UR19 ;  /* 0x000000132e067c20 */ /* 0x002fe20008410000 */
[----:B------:R-:W-:Y:S01]  /*4b00*/  FSEL R136, R136, -INF , !P6 ;  /* 0xff80000088887808 */ /* 0x000fe20007000000 */
[----:B------:R-:W-:Y:S01]  /*4b10*/  HMMA.16816.F32.BF16 R44, R8, R22, R80 ;  /* 0x00000016082c723c */ /* 0x000fe20000041850 */
[C---:B------:R-:W-:Y:S01]  /*4b20*/  ISETP.GE.AND P5, PT, R4.reuse, R238, PT ;  /* 0x000000ee0400720c */ /* 0x040fe20003fa6270 */
[----:B------:R-:W-:Y:S01]  /*4b30*/  FMUL.FTZ R13, R13, UR19 ;  /* 0x000000130d0d7c20 */ /* 0x000fe20008410000 */
[C---:B------:R-:W-:Y:S01]  /*4b40*/  ISETP.GE.AND P2, PT, R4.reuse, R237, PT ;  /* 0x000000ed0400720c */ /* 0x040fe20003f46270 */
[----:B------:R-:W-:Y:S01]  /*4b50*/  FMUL.FTZ R15, R15, UR19 ;  /* 0x000000130f0f7c20 */ /* 0x000fe20008410000 */
[C---:B------:R-:W-:Y:S01]  /*4b60*/  ISETP.GE.AND P6, PT, R4.reuse, R236, PT ;  /* 0x000000ec0400720c */ /* 0x040fe20003fc6270 */
[----:B---3--:R-:W-:Y:S01]  /*4b70*/  VIADD R5, R3, 0x19 ;  /* 0x0000001903057836 */ /* 0x008fe20000000000 */
[----:B------:R-:W-:Y:S01]  /*4b80*/  HMMA.16816.F32.BF16 R8, R28, R16, R36 ;  /* 0x000000101c08723c */ /* 0x000fe20000041824 */
[C---:B------:R-:W-:Y:S01]  /*4b90*/  ISETP.LT.OR P5, PT, R4.reuse, R234, P5 ;  /* 0x000000ea0400720c */ /* 0x040fe20002fa1670 */
[----:B------:R1:W3:Y:S01]  /*4ba0*/  MUFU.TANH R52, R6 ;  /* 0x0000000600347308 */ /* 0x0002e20000002400 */
[----:B------:R-:W-:-:S02]  /*4bb0*/  ISETP.LT.OR P2, PT, R4, R233, P2 ;  /* 0x000000e90400720c */ /* 0x000fc40001741670 */
[C---:B------:R-:W-:Y:S02]  /*4bc0*/  ISETP.GE.AND P3, PT, R5.reuse, R238, PT ;  /* 0x000000ee0500720c */ /* 0x040fe40003f66270 */
[C---:B------:R-:W-:Y:S02]  /*4bd0*/  ISETP.GE.AND P0, PT, R5.reuse, R237, PT ;  /* 0x000000ed0500720c */ /* 0x040fe40003f06270 */
[C---:B------:R-:W-:Y:S01]  /*4be0*/  ISETP.GE.AND P1, PT, R5.reuse, R236, PT ;  /* 0x000000ec0500720c */ /* 0x040fe20003f26270 */
[----:B------:R5:W-:Y:S01]  /*4bf0*/  MUFU.TANH R16, R7 ;  /* 0x0000000700107308 */ /* 0x000be20000002400 */
[C---:B------:R-:W-:Y:S02]  /*4c00*/  ISETP.GE.AND P4, PT, R5.reuse, R235, PT ;  /* 0x000000eb0500720c */ /* 0x040fe40003f86270 */
[C---:B------:R-:W-:Y:S02]  /*4c10*/  ISETP.LT.OR P3, PT, R5.reuse, R234, P3 ;  /* 0x000000ea0500720c */ /* 0x040fe40001f61670 */
[----:B------:R-:W-:-:S02]  /*4c20*/  ISETP.LT.OR P0, PT, R5, R233, P0 ;  /* 0x000000e90500720c */ /* 0x000fc40000701670 */
[CC--:B------:R-:W-:Y:S01]  /*4c30*/  ISETP.LT.OR P1, PT, R5.reuse, R232.reuse, P1 ;  /* 0x000000e80500720c */ /* 0x0c0fe20000f21670 */
[----:B------:R-:W-:Y:S01]  /*4c40*/  HMMA.16816.F32.BF16 R28, R28, R18, R44 ;  /* 0x000000121c1c723c */ /* 0x000fe2000004182c */
[----:B------:R-:W-:Y:S01]  /*4c50*/  ISETP.LT.OR P4, PT, R5, R231, P4 ;  /* 0x000000e70500720c */ /* 0x000fe20002781670 */
[----:B------:R-:W-:Y:S01]  /*4c60*/  FMUL.FTZ R5, R24, UR19 ;  /* 0x0000001318057c20 */ /* 0x000fe20008410000 */
[----:B------:R-:W-:Y:S01]  /*4c70*/  FSEL R54, R94, -INF , !P3 ;  /* 0xff8000005e367808 */ /* 0x000fe20005800000 */
[----:B-1----:R-:W-:Y:S01]  /*4c80*/  FMUL.FTZ R6, R27, UR19 ;  /* 0x000000131b067c20 */ /* 0x002fe20008410000 */
[C---:B------:R-:W-:Y:S01]  /*4c90*/  ISETP.GE.AND P3, PT, R4.reuse, R235, PT ;  /* 0x000000eb0400720c */ /* 0x040fe20003f66270 */
[----:B------:R1:W3:Y:S01]  /*4ca0*/  MUFU.TANH R21, R5 ;  /* 0x0000000500157308 */ /* 0x0002e20000002400 */
[C---:B------:R-:W-:Y:S02]  /*4cb0*/  ISETP.LT.OR P6, PT, R4.reuse, R232, P6 ;  /* 0x000000e80400720c */ /* 0x040fe400037c1670 */
[----:B------:R-:W-:Y:S01]  /*4cc0*/  ISETP.LT.OR P3, PT, R4, R231, P3 ;  /* 0x000000e70400720c */ /* 0x000fe20001f61670 */
[----:B------:R-:W-:Y:S01]  /*4cd0*/  FMUL.FTZ R4, R25, UR19 ;  /* 0x0000001319047c20 */ /* 0x000fe20008410000 */
[----:B------:R-:W-:Y:S01]  /*4ce0*/  FSEL R156, R156, -INF , !P0 ;  /* 0xff8000009c9c7808 */ /* 0x000fe20004000000 */
[----:B-----5:R-:W-:Y:S01]  /*4cf0*/  FMUL.FTZ R7, R10, UR19 ;  /* 0x000000130a077c20 */ /* 0x020fe20008410000 */
[----:B------:R-:W-:Y:S01]  /*4d00*/  FSEL R138, R138, -INF , !P4 ;  /* 0xff8000008a8a7808 */ /* 0x000fe20006000000 */
[----:B------:R5:W-:Y:S01]  /*4d10*/  MUFU.TANH R17, R4 ;  /* 0x0000000400117308 */ /* 0x000be20000002400 */
[----:B------:R-:W-:-:S02]  /*4d20*/  FSEL R162, R162, -INF , !P5 ;  /* 0xff800000a2a27808 */ /* 0x000fc40006800000 */
[----:B------:R-:W-:Y:S02]  /*4d30*/  FSEL R176, R88, -INF , !P2 ;  /* 0xff80000058b07808 */ /* 0x000fe40005000000 */
[----:B------:R-:W-:Y:S02]  /*4d40*/  FSEL R106, R92, -INF , !P1 ;  /* 0xff8000005c6a7808 */ /* 0x000fe40004800000 */
[----:B------:R-:W-:Y:S01]  /*4d50*/  FSEL R161, R86, -INF , !P6 ;  /* 0xff80000056a17808 */ /* 0x000fe20007000000 */
[----:B------:R-:W-:Y:S01]  /*4d60*/  MUFU.TANH R7, R7 ;  /* 0x0000000700077308 */ /* 0x000fe20000002400 */
[----:B-1----:R-:W-:Y:S01]  /*4d70*/  VIADD R5, R3, 0x21 ;  /* 0x0000002103057836 */ /* 0x002fe20000000000 */
[----:B----4-:R-:W-:Y:S01]  /*4d80*/  FSEL R167, R71, -INF , !P3 ;  /* 0xff80000047a77808 */ /* 0x010fe20005800000 */
[----:B------:R-:W-:Y:S01]  /*4d90*/  FMUL.FTZ R28, R28, UR19 ;  /* 0x000000131c1c7c20 */ /* 0x000fe20008410000 */
[----:B------:R-:W-:Y:S02]  /*4da0*/  FMUL.FTZ R29, R29, UR19 ;  /* 0x000000131d1d7c20 */ /* 0x000fe40008410000 */
[----:B------:R-:W-:-:S02]  /*4db0*/  ISETP.GE.AND P0, PT, R5, R238, PT ;  /* 0x000000ee0500720c */ /* 0x000fc40003f06270 */
[----:B------:R-:W-:Y:S01]  /*4dc0*/  ISETP.GE.AND P4, PT, R5, R237, PT ;  /* 0x000000ed0500720c */ /* 0x000fe20003f86270 */
[----:B-----5:R-:W-:Y:S01]  /*4dd0*/  VIADD R4, R3, 0x28 ;  /* 0x0000002803047836 */ /* 0x020fe20000000000 */
[C---:B------:R-:W-:Y:S01]  /*4de0*/  ISETP.GE.AND P5, PT, R5.reuse, R236, PT ;  /* 0x000000ec0500720c */ /* 0x040fe20003fa6270 */
[----:B------:R1:W-:Y:S01]  /*4df0*/  MUFU.TANH R20, R6 ;  /* 0x0000000600147308 */ /* 0x0003e20000002400 */
[C---:B------:R-:W-:Y:S02]  /*4e00*/  ISETP.GE.AND P2, PT, R5.reuse, R235, PT ;  /* 0x000000eb0500720c */ /* 0x040fe40003f46270 */
[C---:B------:R-:W-:Y:S02]  /*4e10*/  ISETP.LT.OR P0, PT, R5.reuse, R234, P0 ;  /* 0x000000ea0500720c */ /* 0x040fe40000701670 */
[C---:B------:R-:W-:Y:S02]  /*4e20*/  ISETP.LT.OR P4, PT, R5.reuse, R233, P4 ;  /* 0x000000e90500720c */ /* 0x040fe40002781670 */
[C---:B------:R-:W-:Y:S01]  /*4e30*/  ISETP.LT.OR P5, PT, R5.reuse, R232, P5 ;  /* 0x000000e80500720c */ /* 0x040fe20002fa1670 */
[----:B------:R-:W-:Y:S01]  /*4e40*/  MUFU.TANH R12, R12 ;  /* 0x0000000c000c7308 */ /* 0x000fe20000002400 */
[----:B------:R-:W-:Y:S01]  /*4e50*/  ISETP.LT.OR P2, PT, R5, R231, P2 ;  /* 0x000000e70500720c */ /* 0x000fe20001741670 */
[----:B------:R-:W-:Y:S01]  /*4e60*/  FMUL.FTZ R5, R8, UR19 ;  /* 0x0000001308057c20 */ /* 0x000fe20008410000 */
[----:B------:R-:W-:-:S02]  /*4e70*/  ISETP.GE.AND P1, PT, R4, R238, PT ;  /* 0x000000ee0400720c */ /* 0x000fc40003f26270 */
[C---:B------:R-:W-:Y:S02]  /*4e80*/  ISETP.GE.AND P6, PT, R4.reuse, R237, PT ;  /* 0x000000ed0400720c */ /* 0x040fe40003fc6270 */
[C---:B------:R-:W-:Y:S01]  /*4e90*/  ISETP.LT.OR P1, PT, R4.reuse, R234, P1 ;  /* 0x000000ea0400720c */ /* 0x040fe20000f21670 */
[----:B------:R4:W5:Y:S01]  /*4ea0*/  MUFU.TANH R8, R5 ;  /* 0x0000000500087308 */ /* 0x0009620000002400 */
[C---:B------:R-:W-:Y:S01]  /*4eb0*/  ISETP.LT.OR P6, PT, R4.reuse, R233, P6 ;  /* 0x000000e90400720c */ /* 0x040fe200037c1670 */
[----:B-1----:R-:W-:Y:S01]  /*4ec0*/  FMUL.FTZ R6, R9, UR19 ;  /* 0x0000001309067c20 */ /* 0x002fe20008410000 */
[----:B------:R-:W-:Y:S02]  /*4ed0*/  FSEL R173, R91, -INF , !P0 ;  /* 0xff8000005bad7808 */ /* 0x000fe40004000000 */
[C---:B------:R-:W-:Y:S02]  /*4ee0*/  ISETP.GE.AND P3, PT, R4.reuse, R236, PT ;  /* 0x000000ec0400720c */ /* 0x040fe40003f66270 */
[----:B------:R-:W-:Y:S01]  /*4ef0*/  ISETP.GE.AND P0, PT, R4, R235, PT ;  /* 0x000000eb0400720c */ /* 0x000fe20003f06270 */
[----:B------:R1:W5:Y:S01]  /*4f00*/  MUFU.TANH R9, R6 ;  /* 0x0000000600097308 */ /* 0x0003620000002400 */
[----:B------:R-:W-:-:S02]  /*4f10*/  FSEL R180, R89, -INF , !P4 ;  /* 0xff80000059b47808 */ /* 0x000fc40006000000 */
[----:B------:R-:W-:Y:S02]  /*4f20*/  FSEL R166, R85, -INF , !P2 ;  /* 0xff80000055a67808 */ /* 0x000fe40005000000 */
[----:B--2---:R-:W-:Y:S02]  /*4f30*/  FSEL R172, R69, -INF , !P1 ;  /* 0xff80000045ac7808 */ /* 0x004fe40004800000 */
[----:B---3--:R-:W-:Y:S01]  /*4f40*/  FSEL R197, R52, -INF , !P6 ;  /* 0xff80000034c57808 */ /* 0x008fe20007000000 */
[----:B------:R-:W-:Y:S01]  /*4f50*/  MUFU.TANH R13, R13 ;  /* 0x0000000d000d7308 */ /* 0x000fe20000002400 */
[C---:B----4-:R-:W-:Y:S01]  /*4f60*/  VIADD R5, R3.reuse, 0x29 ;  /* 0x0000002903057836 */ /* 0x050fe20000000000 */
[C---:B------:R-:W-:Y:S02]  /*4f70*/  ISETP.LT.OR P3, PT, R4.reuse, R232, P3 ;  /* 0x000000e80400720c */ /* 0x040fe40001f61670 */
[----:B------:R-:W-:Y:S01]  /*4f80*/  ISETP.LT.OR P0, PT, R4, R231, P0 ;  /* 0x000000e70400720c */ /* 0x000fe20000701670 */
[----:B------:R-:W-:Y:S01]  /*4f90*/  VIADD R4, R3, 0x30 ;  /* 0x0000003003047836 */ /* 0x000fe20000000000 */
[----:B------:R-:W-:-:S02]  /*4fa0*/  ISETP.GE.AND P4, PT, R5, R238, PT ;  /* 0x000000ee0500720c */ /* 0x000fc40003f86270 */
[----:B------:R-:W-:Y:S01]  /*4fb0*/  ISETP.GE.AND P2, PT, R5, R237, PT ;  /* 0x000000ed0500720c */ /* 0x000fe20003f46270 */
[----:B-1----:R-:W-:Y:S01]  /*4fc0*/  FMUL.FTZ R6, R11, UR19 ;  /* 0x000000130b067c20 */ /* 0x002fe20008410000 */
[C---:B------:R-:W-:Y:S01]  /*4fd0*/  ISETP.GE.AND P1, PT, R5.reuse, R236, PT ;  /* 0x000000ec0500720c */ /* 0x040fe20003f26270 */
[----:B------:R-:W-:Y:S01]  /*4fe0*/  MUFU.TANH R15, R15 ;  /* 0x0000000f000f7308 */ /* 0x000fe20000002400 */
[C---:B------:R-:W-:Y:S02]  /*4ff0*/  ISETP.GE.AND P6, PT, R5.reuse, R235, PT ;  /* 0x000000eb0500720c */ /* 0x040fe40003fc6270 */
[C---:B------:R-:W-:Y:S02]  /*5000*/  ISETP.LT.OR P4, PT, R5.reuse, R234, P4 ;  /* 0x000000ea0500720c */ /* 0x040fe40002781670 */
[C---:B------:R-:W-:Y:S02]  /*5010*/  ISETP.LT.OR P2, PT, R5.reuse, R233, P2 ;  /* 0x000000e90500720c */ /* 0x040fe40001741670 */
[C---:B------:R-:W-:Y:S01]  /*5020*/  ISETP.LT.OR P1, PT, R5.reuse, R232, P1 ;  /* 0x000000e80500720c */ /* 0x040fe20000f21670 */
[----:B------:R-:W1:Y:S01]  /*5030*/  MUFU.TANH R6, R6 ;  /* 0x0000000600067308 */ /* 0x000e620000002400 */
[----:B------:R-:W-:Y:S01]  /*5040*/  ISETP.LT.OR P6, PT, R5, R231, P6 ;  /* 0x000000e70500720c */ /* 0x000fe200037c1670 */
[----:B------:R-:W-:Y:S01]  /*5050*/  VIADD R5, R3, 0x31 ;  /* 0x0000003103057836 */ /* 0x000fe20000000000 */
[----:B------:R-:W-:-:S02]  /*5060*/  FSEL R160, R87, -INF , !P5 ;  /* 0xff80000057a07808 */ /* 0x000fc40006800000 */
[----:B------:R-:W-:Y:S02]  /*5070*/  FSEL R159, R40, -INF , !P3 ;  /* 0xff800000289f7808 */ /* 0x000fe40005800000 */
[----:B------:R-:W-:Y:S01]  /*5080*/  FSEL R164, R42, -INF , !P0 ;  /* 0xff8000002aa47808 */ /* 0x000fe20004000000 */
[----:B------:R-:W2:Y:S01]  /*5090*/  MUFU.TANH R28, R28 ;  /* 0x0000001c001c7308 */ /* 0x000ea20000002400 */
[----:B------:R-:W-:Y:S02]  /*50a0*/  FSEL R171, R79, -INF , !P4 ;  /* 0xff8000004fab7808 */ /* 0x000fe40006000000 */
[C---:B------:R-:W-:Y:S02]  /*50b0*/  ISETP.GE.AND P5, PT, R4.reuse, R238, PT ;  /* 0x000000ee0400720c */ /* 0x040fe40003fa6270 */
[C---:B------:R-:W-:Y:S02]  /*50c0*/  ISETP.GE.AND P3, PT, R4.reuse, R237, PT ;  /* 0x000000ed0400720c */ /* 0x040fe40003f66270 */
[C---:B------:R-:W-:Y:S01]  /*50d0*/  ISETP.GE.AND P0, PT, R4.reuse, R236, PT ;  /* 0x000000ec0400720c */ /* 0x040fe20003f06270 */
[----:B------:R-:W-:Y:S01]  /*50e0*/  MUFU.TANH R29, R29 ;  /* 0x0000001d001d7308 */ /* 0x000fe20000002400 */
[----:B------:R-:W-:-:S02]  /*50f0*/  ISETP.GE.AND P4, PT, R4, R235, PT ;  /* 0x000000eb0400720c */ /* 0x000fc40003f86270 */
[----:B------:R-:W-:Y:S02]  /*5100*/  FSEL R175, R68, -INF , !P2 ;  /* 0xff80000044af7808 */ /* 0x000fe40005000000 */
[----:B------:R-:W-:Y:S02]  /*5110*/  ISETP.GE.AND P2, PT, R5, R238, PT ;  /* 0x000000ee0500720c */ /* 0x000fe40003f46270 */
[C---:B------:R-:W-:Y:S02]  /*5120*/  ISETP.LT.OR P5, PT, R4.reuse, R234, P5 ;  /* 0x000000ea0400720c */ /* 0x040fe40002fa1670 */
[C---:B------:R-:W-:Y:S02]  /*5130*/  ISETP.LT.OR P3, PT, R4.reuse, R233, P3 ;  /* 0x000000e90400720c */ /* 0x040fe40001f61670 */
        /* <DEDUP_REMOVED lines=8> */
[----:B------:R-:W-:Y:S02]  /*51c0*/  FSEL R192, R16, -INF , !P3 ;  /* 0xff80000010c07808 */ /* 0x000fe40005800000 */
[----:B-----5:R-:W-:Y:S02]  /*51d0*/  FSEL R196, R8, -INF , !P0 ;  /* 0xff80000008c47808 */ /* 0x020fe40004000000 */
        /* <DEDUP_REMOVED lines=8> */
[----:B------:R-:W-:Y:S02]  /*5260*/  ISETP.GE.AND P2, PT, R4, R235, PT ;  /* 0x000000eb0400720c */ /* 0x000fe40003f46270 */
[C---:B------:R-:W-:Y:S02]  /*5270*/  ISETP.LT.OR P6, PT, R5.reuse, R233, P6 ;  /* 0x000000e90500720c */ /* 0x040fe400037c1670 */
[C---:B------:R-:W-:Y:S02]  /*5280*/  ISETP.LT.OR P5, PT, R5.reuse, R232, P5 ;  /* 0x000000e80500720c */ /* 0x040fe40002fa1670 */
[----:B------:R-:W-:Y:S01]  /*5290*/  ISETP.LT.OR P3, PT, R5, R231, P3 ;  /* 0x000000e70500720c */ /* 0x000fe20001f61670 */
[----:B------:R-:W-:Y:S01]  /*52a0*/  FMUL.FTZ R5, R30, UR19 ;  /* 0x000000131e057c20 */ /* 0x000fe20008410000 */
[C---:B------:R-:W-:Y:S02]  /*52b0*/  ISETP.LT.OR P1, PT, R4.reuse, R234, P1 ;  /* 0x000000ea0400720c */ /* 0x040fe40000f21670 */
[----:B------:R-:W-:-:S02]  /*52c0*/  ISETP.LT.OR P0, PT, R4, R233, P0 ;  /* 0x000000e90400720c */ /* 0x000fc40000701670 */
[C---:B------:R-:W-:Y:S01]  /*52d0*/  ISETP.LT.OR P4, PT, R4.reuse, R232, P4 ;  /* 0x000000e80400720c */ /* 0x040fe20002781670 */
[----:B------:R-:W3:Y:S01]  /*52e0*/  MUFU.TANH R5, R5 ;  /* 0x0000000500057308 */ /* 0x000ee20000002400 */
[----:B------:R-:W-:Y:S01]  /*52f0*/  ISETP.LT.OR P2, PT, R4, R231, P2 ;  /* 0x000000e70400720c */ /* 0x000fe20001741670 */
[----:B------:R-:W-:Y:S01]  /*5300*/  FMUL.FTZ R4, R31, UR19 ;  /* 0x000000131f047c20 */ /* 0x000fe20008410000 */
[----:B------:R-:W-:Y:S02]  /*5310*/  FSEL R203, R14, -INF , !P0 ;  /* 0xff8000000ecb7808 */ /* 0x000fe40004000000 */
[----:B------:R-:W-:Y:S02]  /*5320*/  PLOP3.LUT P0, PT, PT, PT, UP0, 0x80, 0x0 ;  /* 0x000000000000781c */ /* 0x000fe40003f0f008 */
[----:B------:R-:W-:Y:S01]  /*5330*/  FSEL R202, R20, -INF , !P6 ;  /* 0xff80000014ca7808 */ /* 0x000fe20007000000 */
[----:B------:R-:W4:Y:S01]  /*5340*/  MUFU.TANH R4, R4 ;  /* 0x0000000400047308 */ /* 0x000f220000002400 */
[----:B------:R-:W-:-:S02]  /*5350*/  FSEL R194, R9, -INF , !P5 ;  /* 0xff80000009c27808 */ /* 0x000fc40006800000 */
[----:B-1----:R-:W-:Y:S02]  /*5360*/  FSEL R198, R6, -INF , !P3 ;  /* 0xff80000006c67808 */ /* 0x002fe40005800000 */
[----:B------:R-:W-:Y:S02]  /*5370*/  FSEL R168, R12, -INF , !P1 ;  /* 0xff8000000ca87808 */ /* 0x000fe40004800000 */
[C---:B------:R-:W-:Y:S02]  /*5380*/  ISETP.GE.AND P6, PT, R3.reuse, R238, PT ;  /* 0x000000ee0300720c */ /* 0x040fe40003fc6270 */
[C---:B------:R-:W-:Y:S02]  /*5390*/  ISETP.GE.AND P5, PT, R3.reuse, R237, PT ;  /* 0x000000ed0300720c */ /* 0x040fe40003fa6270 */
[C---:B------:R-:W-:Y:S02]  /*53a0*/  ISETP.GE.AND P3, PT, R3.reuse, R236, PT ;  /* 0x000000ec0300720c */ /* 0x040fe40003f66270 */
[----:B------:R-:W-:-:S02]  /*53b0*/  ISETP.GE.AND P1, PT, R3, R235, PT ;  /* 0x000000eb0300720c */ /* 0x000fc40003f26270 */
[C---:B------:R-:W-:Y:S02]  /*53c0*/  ISETP.LT.OR P6, PT, R3.reuse, R234, P6 ;  /* 0x000000ea0300720c */ /* 0x040fe400037c1670 */
[C---:B------:R-:W-:Y:S02]  /*53d0*/  ISETP.LT.OR P5, PT, R3.reuse, R233, P5 ;  /* 0x000000e90300720c */ /* 0x040fe40002fa1670 */
[C---:B------:R-:W-:Y:S02]  /*53e0*/  ISETP.LT.OR P3, PT, R3.reuse, R232, P3 ;  /* 0x000000e80300720c */ /* 0x040fe40001f61670 */
[----:B------:R-:W-:Y:S02]  /*53f0*/  ISETP.LT.OR P1, PT, R3, R231, P1 ;  /* 0x000000e70300720c */ /* 0x000fe40000f21670 */
[----:B--2---:R-:W-:Y:S02]  /*5400*/  FSEL R193, R28, -INF , !P4 ;  /* 0xff8000001cc17808 */ /* 0x004fe40006000000 */
[----:B---3--:R-:W-:-:S02]  /*5410*/  FSEL R199, R5, -INF , !P2 ;  /* 0xff80000005c77808 */ /* 0x008fc40005000000 */
[----:B------:R-:W-:Y:S02]  /*5420*/  FSEL R174, R13, -INF , !P6 ;  /* 0xff8000000dae7808 */ /* 0x000fe40007000000 */
[----:B------:R-:W-:Y:S02]  /*5430*/  FSEL R204, R15, -INF , !P5 ;  /* 0xff8000000fcc7808 */ /* 0x000fe40006800000 */
[----:B------:R-:W-:Y:S02]  /*5440*/  FSEL R195, R29, -INF , !P3 ;  /* 0xff8000001dc37808 */ /* 0x000fe40005800000 */
[----:B----4-:R-:W-:Y:S01]  /*5450*/  FSEL R201, R4, -INF , !P1 ;  /* 0xff80000004c97808 */ /* 0x010fe20004800000 */
        /* <DEDUP_REMOVED lines=65> */
.L_x_1036:
[----:B------:R-:W-:Y:S05]  /*5870*/  BSYNC B0 ;  /* 0x0000000000007941 */ /* 0x000fea0003800000 */
.L_x_1035:
[----:B------:R-:W0:Y:S02]  /*5880*/  LDGDEPBAR ;  /* 0x00000000000079af */ /* 0x000e240000000000 */
.L_x_1034:
        /* <DEDUP_REMOVED lines=70> */
[----:B-1----:R-:W-:Y:S01]  /*5cf0*/  FMNMX.FTZ R103, R103, R6, !PT ;  /* 0x0000000667677209 */ /* 0x002fe20007810000 */
[----:B------:R-:W-:Y:S01]  /*5d00*/  LDSM.16.MT88.4 R44, [R226+0xb400] ;  /* 0x00b40000e22c783b */ /* 0x000fe20000004200 */
        /* <DEDUP_REMOVED lines=90> */
[----:B------:R-:W-:Y:S03]  /*62b0*/  LDSM.16.MT88.4 R24, [R224+0xa400] ;  /* 0x00a40000e018783b */ /* 0x000fe60000004200 */
[----:B------:R1:W-:Y:S01]  /*62c0*/  MUFU.EX2 R208, R2 ;  /* 0x0000000200d07308 */ /* 0x0003e20000000800 */
[C---:B------:R-:W-:Y:S06]  /*62d0*/  HMMA.16816.F32.BF16 R64, R8.reuse, R20, RZ ;  /* 0x000000140840723c */ /* 0x040fec00000418ff */
[C---:B------:R-:W-:Y:S01]  /*62e0*/  HMMA.16816.F32.BF16 R132, R8.reuse, R22, RZ ;  /* 0x000000160884723c */ /* 0x040fe200000418ff */
[----:B------:R-:W-:Y:S05]  /*62f0*/  LDSM.16.MT88.4 R20, [R224+0x9400] ;  /* 0x00940000e014783b */ /* 0x000fea0000004200 */
[----:B------:R-:W-:Y:S01]  /*6300*/  HMMA.16816.F32.BF16 R56, R8, R36, RZ ;  /* 0x000000240838723c */ /* 0x000fe200000418ff */
[----:B-1----:R-:W-:-:S05]  /*6310*/  FFMA.FTZ R2, R129, UR21, -R13 ;  /* 0x0000001581027c23 */ /* 0x002fca000801080d */
[C---:B------:R-:W-:Y:S01]  /*6320*/  HMMA.16816.F32.BF16 R144, R8.reuse, R38, RZ ;  /* 0x000000260890723c */ /* 0x040fe200000418ff */
[----:B------:R1:W-:Y:S05]  /*6330*/  MUFU.EX2 R250, R2 ;  /* 0x0000000200fa7308 */ /* 0x0003ea0000000800 */
[C---:B------:R-:W-:Y:S06]  /*6340*/  HMMA.16816.F32.BF16 R52, R8.reuse, R40, RZ ;  /* 0x000000280834723c */ /* 0x040fec00000418ff */
[----:B------:R-:W-:Y:S01]  /*6350*/  HMMA.16816.F32.BF16 R36, R8, R48, RZ ;  /* 0x000000300824723c */ /* 0x000fe200000418ff */
[----:B-1----:R-:W-:-:S05]  /*6360*/  FFMA.FTZ R2, R128, UR21, -R13 ;  /* 0x0000001580027c23 */ /* 0x002fca000801080d */
[----:B------:R-:W-:Y:S01]  /*6370*/  HMMA.16816.F32.BF16 R128, R8, R18, RZ ;  /* 0x000000120880723c */ /* 0x000fe200000418ff */
[----:B------:R-:W1:Y:S01]  /*6380*/  LDSM.16.MT88.4 R16, [R226+0x9400] ;  /* 0x00940000e210783b */ /* 0x000e620000004200 */
[----:B------:R2:W3:Y:S02]  /*6390*/  MUFU.EX2 R213, R2 ;  /* 0x0000000200d57308 */ /* 0x0004e40000000800 */
[----:B--2---:R-:W-:Y:S01]  /*63a0*/  FFMA.FTZ R2, R107, UR21, -R13 ;  /* 0x000000156b027c23 */ /* 0x004fe2000801080d */
[----:B---3--:R-:W-:Y:S01]  /*63b0*/  F2FP.BF16.F32.PACK_AB R4, R213, R250 ;  /* 0x000000fad504723e */ /* 0x008fe200000010ff */
[----:B------:R-:W-:-:S04]  /*63c0*/  IMAD.MOV.U32 R107, RZ, RZ, R207 ;  /* 0x000000ffff6b7224 */ /* 0x000fc800078e00cf */
[----:B------:R2:W-:Y:S02]  /*63d0*/  MUFU.EX2 R211, R2 ;  /* 0x0000000200d37308 */ /* 0x0005e40000000800 */
[----:B--2---:R-:W-:Y:S01]  /*63e0*/  FFMA.FTZ R2, R106, UR21, -R13 ;  /* 0x000000156a027c23 */ /* 0x004fe2000801080d */
[----:B------:R-:W-:-:S05]  /*63f0*/  IMAD.MOV.U32 R106, RZ, RZ, R210 ;  /* 0x000000ffff6a7224 */ /* 0x000fca00078e00d2 */
        /* <DEDUP_REMOVED lines=12> */
[----:B---3--:R-:W-:Y:S01]  /*64c0*/  F2FP.BF16.F32.PACK_AB R7, R244, R245 ;  /* 0x000000f5f407723e */ /* 0x008fe200000010ff */
[----:B------:R-:W-:Y:S01]  /*64d0*/  HMMA.16816.F32.BF16 R148, R8, R42, RZ ;  /* 0x0000002a0894723c */ /* 0x000fe200000418ff */
[----:B------:R-:W-:Y:S03]  /*64e0*/  LDSM.16.MT88.4 R40, [R226+0x9800] ;  /* 0x00980000e228783b */ /* 0x000fe60000004200 */
[----:B------:R2:W-:Y:S02]  /*64f0*/  MUFU.EX2 R241, R2 ;  /* 0x0000000200f17308 */ /* 0x0005e40000000800 */
[C---:B-1----:R-:W-:Y:S06]  /*6500*/  HMMA.16816.F32.BF16 R136, R4.reuse, R18, R88 ;  /* 0x000000120488723c */ /* 0x042fec0000041858 */
[C---:B------:R-:W-:Y:S06]  /*6510*/  HMMA.16816.F32.BF16 R88, R4.reuse, R26, R84 ;  /* 0x0000001a0458723c */ /* 0x040fec0000041854 */
[----:B------:R-:W-:Y:S01]  /*6520*/  HMMA.16816.F32.BF16 R84, R4, R30, R80 ;  /* 0x0000001e0454723c */ /* 0x000fe20000041850 */
[----:B--2---:R-:W-:-:S04]  /*6530*/  FFMA.FTZ R2, R152, UR21, -R0 ;  /* 0x0000001598027c23 */ /* 0x004fc80008010800 */
[----:B------:R1:W2:Y:S01]  /*6540*/  MUFU.EX2 R242, R2 ;  /* 0x0000000200f27308 */ /* 0x0002a20000000800 */
[----:B------:R-:W-:Y:S01]  /*6550*/  HMMA.16816.F32.BF16 R152, R8, R50, RZ ;  /* 0x000000320898723c */ /* 0x000fe200000418ff */
[----:B------:R-:W-:Y:S05]  /*6560*/  LDSM.16.MT88.4 R48, [R224+0x9800] ;  /* 0x00980000e030783b */ /* 0x000fea0000004200 */
[----:B------:R-:W-:Y:S01]  /*6570*/  HMMA.16816.F32.BF16 R80, R4, R34, R76 ;  /* 0x000000220450723c */ /* 0x000fe2000004184c */
[----:B------:R-:W-:Y:S02]  /*6580*/  F2FP.BF16.F32.PACK_AB R8, R214, R179 ;  /* 0x000000b3d608723e */ /* 0x000fe400000010ff */
[----:B------:R-:W-:-:S03]  /*6590*/  F2FP.BF16.F32.PACK_AB R10, R208, R212 ;  /* 0x000000d4d00a723e */ /* 0x000fc600000010ff */
        /* <DEDUP_REMOVED lines=11> */
[C---:B------:R-:W-:Y:S06]  /*6650*/  HMMA.16816.F32.BF16 R108, R4.reuse, R32, R108 ;  /* 0x00000020046c723c */ /* 0x040fec000004186c */
[----:B------:R-:W-:Y:S01]  /*6660*/  HMMA.16816.F32.BF16 R96, R4, R44, R96 ;  /* 0x0000002c0460723c */ /* 0x000fe20000041860 */
[----:B-1----:R-:W-:Y:S01]  /*6670*/  FFMA.FTZ R2, R162, UR21, -R3 ;  /* 0x00000015a2027c23 */ /* 0x002fe20008010803 */
[----:B--2---:R-:W-:-:S03]  /*6680*/  F2FP.BF16.F32.PACK_AB R11, R239, R240 ;  /* 0x000000f0ef0b723e */ /* 0x004fc600000010ff */
[----:B------:R1:W-:Y:S04]  /*6690*/  MUFU.EX2 R223, R2 ;  /* 0x0000000200df7308 */ /* 0x0003e80000000800 */
[C---:B------:R-:W-:Y:S06]  /*66a0*/  HMMA.16816.F32.BF16 R72, R8.reuse, R20, R68 ;  /* 0x000000140848723c */ /* 0x040fec0000041844 */
[C---:B------:R-:W-:Y:S06]  /*66b0*/  HMMA.16816.F32.BF16 R68, R8.reuse, R16, R64 ;  /* 0x000000100844723c */ /* 0x040fec0000041840 */
[----:B------:R-:W-:Y:S01]  /*66c0*/  HMMA.16816.F32.BF16 R64, R8, R24, R60 ;  /* 0x000000180840723c */ /* 0x000fe2000004183c */
[----:B-1----:R-:W-:-:S04]  /*66d0*/  FFMA.FTZ R2, R161, UR21, -R13 ;  /* 0x00000015a1027c23 */ /* 0x002fc8000801080d */
[----:B------:R1:W-:Y:S01]  /*66e0*/  MUFU.EX2 R222, R2 ;  /* 0x0000000200de7308 */ /* 0x0003e20000000800 */
[C---:B------:R-:W-:Y:S01]  /*66f0*/  HMMA.16816.F32.BF16 R60, R8.reuse, R22, R128 ;  /* 0x00000016083c723c */ /* 0x040fe20000041880 */
[----:B------:R-:W-:Y:S05]  /*6700*/  LDSM.16.MT88.4 R20, [R226+0xb800] ;  /* 0x00b80000e214783b */ /* 0x000fea0000004200 */
[----:B------:R-:W-:Y:S01]  /*6710*/  HMMA.16816.F32.BF16 R184, R8, R32, R52 ;  /* 0x0000002008b8723c */ /* 0x000fe20000041834 */
[----:B------:R-:W-:Y:S01]  /*6720*/  MOV R131, R214 ;  /* 0x000000d600837202 */ /* 0x000fe20000000f00 */
[----:B------:R-:W-:Y:S01]  /*6730*/  IMAD.MOV.U32 R130, RZ, RZ, R213 ;  /* 0x000000ffff827224 */ /* 0x000fe200078e00d5 */
[----:B------:R-:W-:-:S02]  /*6740*/  MOV R129, R212 ;  /* 0x000000d400817202 */ /* 0x000fc40000000f00 */
[----:B------:R-:W-:Y:S01]  /*6750*/  MOV R128, R211 ;  /* 0x000000d300807202 */ /* 0x000fe20000000f00 */
[----:B------:R-:W-:Y:S01]  /*6760*/  HMMA.16816.F32.BF16 R52, R8, R26, R140 ;  /* 0x0000001a0834723c */ /* 0x000fe2000004188c */
[----:B------:R-:W2:Y:S01]  /*6770*/  LDSM.16.MT88.4 R24, [R226+0xa800] ;  /* 0x00a80000e218783b */ /* 0x000ea20000004200 */
[----:B-1----:R-:W-:-:S04]  /*6780*/  FFMA.FTZ R2, R160, UR21, -R13 ;  /* 0x00000015a0027c23 */ /* 0x002fc8000801080d */
[C---:B------:R-:W-:Y:S01]  /*6790*/  HMMA.16816.F32.BF16 R160, R8.reuse, R28, R56 ;  /* 0x0000001c08a0723c */ /* 0x040fe20000041838 */
[----:B------:R1:W3:Y:S05]  /*67a0*/  MUFU.EX2 R221, R2 ;  /* 0x0000000200dd7308 */ /* 0x0002ea0000000800 */
[C---:B------:R-:W-:Y:S01]  /*67b0*/  HMMA.16816.F32.BF16 R56, R8.reuse, R18, R132 ;  /* 0x000000120838723c */ /* 0x040fe20000041884 */
[----:B------:R-:W-:Y:S05]  /*67c0*/  LDSM.16.MT88.4 R16, [R224+0xb800] ;  /* 0x00b80000e010783b */ /* 0x000fea0000004200 */
[----:B------:R-:W-:Y:S01]  /*67d0*/  HMMA.16816.F32.BF16 R188, R8, R44, R36 ;  /* 0x0000002c08bc723c */ /* 0x000fe20000041824 */
[----:B------:R-:W-:Y:S01]  /*67e0*/  MOV R135, R209 ;  /* 0x000000d100877202 */ /* 0x000fe20000000f00 */
[----:B------:R-:W4:Y:S01]  /*67f0*/  LDSM.16.MT88.4 R36, [R224+0xa800] ;  /* 0x00a80000e024783b */ /* 0x000f220000004200 */
[----:B------:R-:W-:-:S02]  /*6800*/  MOV R134, R208 ;  /* 0x000000d000867202 */ /* 0x000fc40000000f00 */
[----:B------:R-:W-:Y:S01]  /*6810*/  MOV R132, R181 ;  /* 0x000000b500847202 */ /* 0x000fe20000000f00 */
[C---:B------:R-:W-:Y:S01]  /*6820*/  HMMA.16816.F32.BF16 R32, R8.reuse, R34, R148 ;  /* 0x000000220820723c */ /* 0x040fe20000041894 */
[----:B-1----:R-:W-:Y:S01]  /*6830*/  FFMA.FTZ R2, R159, UR21, -R13 ;  /* 0x000000159f027c23 */ /* 0x002fe2000801080d */
[----:B---3--:R-:W-:Y:S02]  /*6840*/  F2FP.BF16.F32.PACK_AB R4, R221, R222 ;  /* 0x000000dedd04723e */ /* 0x008fe400000010ff */
[----:B------:R-:W-:Y:S01]  /*6850*/  MOV R133, R178 ;  /* 0x000000b200857202 */ /* 0x000fe20000000f00 */
[----:B------:R1:W-:Y:S01]  /*6860*/  MUFU.EX2 R220, R2 ;  /* 0x0000000200dc7308 */ /* 0x0003e20000000800 */
[----:B------:R-:W-:Y:S01]  /*6870*/  HMMA.16816.F32.BF16 R28, R8, R30, R144 ;  /* 0x0000001e081c723c */ /* 0x000fe20000041890 */
[----:B------:R-:W-:-:S05]  /*6880*/  MOV R149, R107 ;  /* 0x0000006b00957202 */ /* 0x000fca0000000f00 */
[----:B------:R-:W-:Y:S01]  /*6890*/  HMMA.16816.F32.BF16 R44, R8, R46, R152 ;  /* 0x0000002e082c723c */ /* 0x000fe20000041898 */
[----:B------:R-:W-:Y:S01]  /*68a0*/  IMAD.MOV.U32 R147, RZ, RZ, R179 ;  /* 0x000000ffff937224 */ /* 0x000fe200078e00b3 */
[----:B------:R-:W-:Y:S01]  /*68b0*/  MOV R146, R177 ;  /* 0x000000b100927202 */ /* 0x000fe20000000f00 */
[----:B-1----:R-:W-:-:S04]  /*68c0*/  FFMA.FTZ R2, R157, UR21, -R13 ;  /* 0x000000159d027c23 */ /* 0x002fc8000801080d */
[----:B------:R1:W3:Y:S02]  /*68d0*/  MUFU.EX2 R219, R2 ;  /* 0x0000000200db7308 */ /* 0x0002e40000000800 */
[----:B-1----:R-:W-:Y:S01]  /*68e0*/  FFMA.FTZ R2, R167, UR21, -R12 ;  /* 0x00000015a7027c23 */ /* 0x002fe2000801080c */
[----:B------:R-:W-:Y:S02]  /*68f0*/  MOV R167, R206 ;  /* 0x000000ce00a77202 */ /* 0x000fe40000000f00 */
[----:B---3--:R-:W-:-:S03]  /*6900*/  F2FP.BF16.F32.PACK_AB R6, R219, R220 ;  /* 0x000000dcdb06723e */ /* 0x008fc600000010ff */
[----:B------:R1:W-:Y:S01]  /*6910*/  MUFU.EX2 R218, R2 ;  /* 0x0000000200da7308 */ /* 0x0003e20000000800 */
[----:B------:R-:W-:Y:S02]  /*6920*/  IMAD.MOV.U32 R150, RZ, RZ, R167 ;  /* 0x000000ffff967224 */ /* 0x000fe400078e00a7 */
[----:B-1----:R-:W-:Y:S01]  /*6930*/  FFMA.FTZ R2, R166, UR21, -R12 ;  /* 0x00000015a6027c23 */ /* 0x002fe2000801080c */
[----:B------:R-:W-:-:S04]  /*6940*/  MOV R166, R205 ;  /* 0x000000cd00a67202 */ /* 0x000fc80000000f00 */
[----:B------:R1:W3:Y:S01]  /*6950*/  MUFU.EX2 R217, R2 ;  /* 0x0000000200d97308 */ /* 0x0002e20000000800 */
[----:B------:R-:W-:Y:S01]  /*6960*/  MOV R148, R166 ;  /* 0x000000a600947202 */ /* 0x000fe20000000f00 */
[----:B-1----:R-:W-:Y:S01]  /*6970*/  FFMA.FTZ R2, R164, UR21, -R12 ;  /* 0x00000015a4027c23 */ /* 0x002fe2000801080c */
[----:B---3--:R-:W-:Y:S01]  /*6980*/  F2FP.BF16.F32.PACK_AB R5, R217, R218 ;  /* 0x000000dad905723e */ /* 0x008fe200000010ff */
[----:B------:R-:W-:-:S04]  /*6990*/  IMAD.MOV.U32 R164, RZ, RZ, R183 ;  /* 0x000000ffffa47224 */ /* 0x000fc800078e00b7 */
[----:B------:R1:W-:Y:S02]  /*69a0*/  MUFU.EX2 R216, R2 ;  /* 0x0000000200d87308 */ /* 0x0003e40000000800 */
[----:B-1----:R-:W-:Y:S01]  /*69b0*/  FFMA.FTZ R2, R165, UR21, -R12 ;  /* 0x00000015a5027c23 */ /* 0x002fe2000801080c */
[----:B------:R-:W-:-:S05]  /*69c0*/  MOV R165, R182 ;  /* 0x000000b600a57202 */ /* 0x000fca0000000f00 */
[----:B------:R1:W3:Y:S01]  /*69d0*/  MUFU.EX2 R215, R2 ;  /* 0x0000000200d77308 */ /* 0x0002e20000000800 */
[----:B------:R-:W-:Y:S01]  /*69e0*/  MOV R151, R165 ;  /* 0x000000a500977202 */ /* 0x000fe20000000f00 */
[----:B-1----:R-:W-:Y:S01]  /*69f0*/  FFMA.FTZ R2, R173, UR21, -R3 ;  /* 0x00000015ad027c23 */ /* 0x002fe20008010803 */
[----:B---3--:R-:W-:-:S05]  /*6a00*/  F2FP.BF16.F32.PACK_AB R7, R215, R216 ;  /* 0x000000d8d707723e */ /* 0x008fca00000010ff */
[----:B------:R1:W3:Y:S02]  /*6a10*/  MUFU.EX2 R214, R2 ;  /* 0x0000000200d67308 */ /* 0x0002e40000000800 */
[C---:B--2---:R-:W-:Y:S06]  /*6a20*/  HMMA.16816.F32.BF16 R156, R4.reuse, R24, R112 ;  /* 0x00000018049c723c */ /* 0x044fec0000041870 */
[C---:B------:R-:W-:Y:S06]  /*6a30*/  HMMA.16816.F32.BF16 R124, R4.reuse, R48, R124 ;  /* 0x00000030047c723c */ /* 0x040fec000004187c */
[----:B----4-:R-:W-:Y:S01]  /*6a40*/  HMMA.16816.F32.BF16 R152, R4, R36, R116 ;  /* 0x000000240498723c */ /* 0x010fe20000041874 */
[----:B-1----:R-:W-:Y:S01]  /*6a50*/  FFMA.FTZ R2, R172, UR21, -R3 ;  /* 0x00000015ac027c23 */ /* 0x002fe20008010803 */
[----:B---3--:R-:W-:-:S03]  /*6a60*/  F2FP.BF16.F32.PACK_AB R8, R214, R223 ;  /* 0x000000dfd608723e */ /* 0x008fc600000010ff */
[----:B------:R1:W-:Y:S01]  /*6a70*/  MUFU.EX2 R213, R2 ;  /* 0x0000000200d57308 */ /* 0x0003e20000000800 */
[C---:B------:R-:W-:Y:S06]  /*6a80*/  HMMA.16816.F32.BF16 R116, R4.reuse, R50, R92 ;  /* 0x000000320474723c */ /* 0x040fec000004185c */
[C---:B------:R-:W-:Y:S01]  /*6a90*/  HMMA.16816.F32.BF16 R140, R4.reuse, R40, R120 ;  /* 0x00000028048c723c */ /* 0x040fe20000041878 */
[----:B------:R-:W2:Y:S05]  /*6aa0*/  LDSM.16.MT88.4 R120, [R224+0x9c00] ;  /* 0x009c0000e078783b */ /* 0x000eaa0000004200 */
[----:B------:R-:W-:Y:S01]  /*6ab0*/  HMMA.16816.F32.BF16 R88, R4, R38, R88 ;  /* 0x000000260458723c */ /* 0x000fe20000041858 */
[----:B-1----:R-:W-:Y:S01]  /*6ac0*/  FFMA.FTZ R2, R171, UR21, -R3 ;  /* 0x00000015ab027c23 */ /* 0x002fe20008010803 */
[----:B------:R-:W-:-:S04]  /*6ad0*/  MOV R171, R164 ;  /* 0x000000a400ab7202 */ /* 0x000fc80000000f00 */
[C---:B------:R-:W-:Y:S01]  /*6ae0*/  HMMA.16816.F32.BF16 R136, R4.reuse, R42, R136 ;  /* 0x0000002a0488723c */ /* 0x040fe20000041888 */
[----:B------:R1:W3:Y:S05]  /*6af0*/  MUFU.EX2 R212, R2 ;  /* 0x0000000200d47308 */ /* 0x0002ea0000000800 */
[----:B------:R-:W-:Y:S01]  /*6b00*/  HMMA.16816.F32.BF16 R164, R4, R18, R80 ;  /* 0x0000001204a4723c */ /* 0x000fe20000041850 */
[----:B------:R-:W-:Y:S01]  /*6b10*/  LDSM.16.MT88.4 R80, [R224+0xbc00] ;  /* 0x00bc0000e050783b */ /* 0x000fe20000004200 */
[----:B-1----:R-:W-:Y:S01]  /*6b20*/  FFMA.FTZ R2, R170, UR21, -R3 ;  /* 0x00000015aa027c23 */ /* 0x002fe20008010803 */
[----:B---3--:R-:W-:Y:S01]  /*6b30*/  F2FP.BF16.F32.PACK_AB R10, R212, R213 ;  /* 0x000000d5d40a723e */ /* 0x008fe200000010ff */
[----:B------:R-:W-:-:S02]  /*6b40*/  IMAD.MOV.U32 R170, RZ, RZ, R147 ;  /* 0x000000ffffaa7224 */ /* 0x000fc400078e0093 */
[----:B------:R1:W-:Y:S02]  /*6b50*/  MUFU.EX2 R211, R2 ;  /* 0x0000000200d37308 */ /* 0x0003e40000000800 */
[----:B-1----:R-:W-:-:S06]  /*6b60*/  FFMA.FTZ R2, R169, UR21, -R3 ;  /* 0x00000015a9027c23 */ /* 0x002fcc0008010803 */
[----:B------:R1:W3:Y:S02]  /*6b70*/  MUFU.EX2 R210, R2 ;  /* 0x0000000200d27308 */ /* 0x0002e40000000800 */
[--C-:B-1----:R-:W-:Y:S01]  /*6b80*/  FFMA.FTZ R2, R168, UR21, -R3.reuse ;  /* 0x00000015a8027c23 */ /* 0x102fe20008010803 */
[----:B------:R-:W-:-:S05]  /*6b90*/  FFMA.FTZ R3, R174, UR21, -R3 ;  /* 0x00000015ae037c23 */ /* 0x000fca0008010803 */
[----:B------:R1:W-:Y:S08]  /*6ba0*/  MUFU.EX2 R209, R2 ;  /* 0x0000000200d17308 */ /* 0x0003f00000000800 */
[----:B------:R4:W5:Y:S01]  /*6bb0*/  MUFU.EX2 R207, R3 ;  /* 0x0000000300cf7308 */ /* 0x0009620000000800 */
[----:B-1----:R-:W-:Y:S02]  /*6bc0*/  FFMA.FTZ R2, R176, UR21, -R0 ;  /* 0x00000015b0027c23 */ /* 0x002fe40008010800 */
[----:B------:R-:W-:Y:S05]  /*6bd0*/  HMMA.16816.F32.BF16 R176, R4, R16, R108 ;  /* 0x0000001004b0723c */ /* 0x000fea000004186c */
[----:B------:R1:W-:Y:S01]  /*6be0*/  MUFU.EX2 R208, R2 ;  /* 0x0000000200d07308 */ /* 0x0003e20000000800 */
[----:B----4-:R-:W-:-:S05]  /*6bf0*/  MOV R3, R14 ;  /* 0x0000000e00037202 */ /* 0x010fca0000000f00 */
[----:B------:R-:W-:Y:S01]  /*6c00*/  FADD.FTZ R3, R3, R252 ;  /* 0x000000fc03037221 */ /* 0x000fe20000010000 */
[----:B-1----:R-:W-:Y:S02]  /*6c10*/  FFMA.FTZ R2, R180, UR21, -R0 ;  /* 0x00000015b4027c23 */ /* 0x002fe40008010800 */
[----:B------:R-:W-:Y:S02]  /*6c20*/  HMMA.16816.F32.BF16 R180, R4, R20, R96 ;  /* 0x0000001404b4723c */ /* 0x000fe40000041860 */
[----:B------:R1:W4:Y:S05]  /*6c30*/  MUFU.EX2 R206, R2 ;  /* 0x0000000200ce7308 */ /* 0x00032a0000000800 */
[----:B---3--:R-:W-:-:S02]  /*6c40*/  F2FP.BF16.F32.PACK_AB R96, R210, R211 ;  /* 0x000000d3d260723e */ /* 0x008fc400000010ff */
[----:B-----5:R-:W-:Y:S01]  /*6c50*/  F2FP.BF16.F32.PACK_AB R98, R207, R209 ;  /* 0x000000d1cf62723e */ /* 0x020fe200000010ff */
[----:B-1----:R-:W-:Y:S01]  /*6c60*/  FFMA.FTZ R2, R197, UR21, -R0 ;  /* 0x00000015c5027c23 */ /* 0x002fe20008010800 */
[----:B----4-:R-:W-:-:S03]  /*6c70*/  F2FP.BF16.F32.PACK_AB R9, R206, R208 ;  /* 0x000000d0ce09723e */ /* 0x010fc600000010ff */
[----:B------:R1:W-:Y:S02]  /*6c80*/  MUFU.EX2 R205, R2 ;  /* 0x0000000200cd7308 */ /* 0x0003e40000000800 */
[--C-:B-1----:R-:W-:Y:S02]  /*6c90*/  FFMA.FTZ R2, R175, UR21, -R0.reuse ;  /* 0x00000015af027c23 */ /* 0x102fe40008010800 */
[----:B------:R-:W-:Y:S04]  /*6ca0*/  HMMA.16816.F32.BF16 R172, R4, R26, R84 ;  /* 0x0000001a04ac723c */ /* 0x000fe80000041854 */
[----:B------:R1:W3:Y:S02]  /*6cb0*/  MUFU.EX2 R197, R2 ;  /* 0x0000000200c57308 */ /* 0x0002e40000000800 */
[----:B-1----:R-:W-:Y:S01]  /*6cc0*/  FFMA.FTZ R2, R192, UR21, -R0 ;  /* 0x00000015c0027c23 */ /* 0x002fe20008010800 */
[----:B---3--:R-:W-:-:S02]  /*6cd0*/  F2FP.BF16.F32.PACK_AB R11, R197, R205 ;  /* 0x000000cdc50b723e */ /* 0x008fc400000010ff */
[----:B------:R-:W-:-:S03]  /*6ce0*/  MOV R192, R146 ;  /* 0x0000009200c07202 */ /* 0x000fc60000000f00 */
[----:B------:R1:W-:Y:S01]  /*6cf0*/  MUFU.EX2 R107, R2 ;  /* 0x00000002006b7308 */ /* 0x0003e20000000800 */
[----:B------:R-:W-:Y:S01]  /*6d00*/  HMMA.16816.F32.BF16 R144, R4, R22, R76 ;  /* 0x000000160490723c */ /* 0x000fe2000004184c */
[----:B------:R-:W-:Y:S05]  /*6d10*/  LDSM.16.MT88.4 R4, [R226+0xbc00] ;  /* 0x00bc0000e204783b */ /* 0x000fea0000004200 */
        /* <DEDUP_REMOVED lines=17> */
[----:B------:R-:W-:Y:S01]  /*6e30*/  MOV R25, R135 ;  /* 0x0000008700197202 */ /* 0x000fe20000000f00 */
[----:B------:R-:W-:Y:S01]  /*6e40*/  FADD.FTZ R3, R39, R3 ;  /* 0x0000000327037221 */ /* 0x000fe20000010000 */
[----:B------:R1:W3:Y:S01]  /*6e50*/  MUFU.EX2 R49, R2 ;  /* 0x0000000200317308 */ /* 0x0002e20000000800 */
[----:B------:R-:W-:Y:S01]  /*6e60*/  MOV R24, R15 ;  /* 0x0000000f00187202 */ /* 0x000fe20000000f00 */
[----:B------:R-:W-:Y:S01]  /*6e70*/  HMMA.16816.F32.BF16 R84, R8, R20, R188 ;  /* 0x000000140854723c */ /* 0x000fe200000418bc */
[----:B------:R-:W-:Y:S02]  /*6e80*/  MOV R42, R148 ;  /* 0x00000094002a7202 */ /* 0x000fe40000000f00 */
[----:B------:R-:W-:-:S03]  /*6e90*/  MOV R43, R171 ;  /* 0x000000ab002b7202 */ /* 0x000fc60000000f00 */
[C---:B------:R-:W-:Y:S06]  /*6ea0*/  HMMA.16816.F32.BF16 R28, R8.reuse, R26, R28 ;  /* 0x0000001a081c723c */ /* 0x040fec000004181c */
[----:B------:R-:W-:Y:S01]  /*6eb0*/  HMMA.16816.F32.BF16 R32, R8, R18, R32 ;  /* 0x000000120820723c */ /* 0x000fe20000041820 */
[----:B-1----:R-:W-:Y:S01]  /*6ec0*/  FFMA.FTZ R2, R193, UR21, -R13 ;  /* 0x00000015c1027c23 */ /* 0x002fe2000801080d */
[----:B------:R-:W-:-:S04]  /*6ed0*/  MOV R193, R131 ;  /* 0x0000008300c17202 */ /* 0x000fc80000000f00 */
[----:B------:R-:W-:Y:S01]  /*6ee0*/  HMMA.16816.F32.BF16 R128, R8, R40, R68 ;  /* 0x000000280880723c */ /* 0x000fe20000041844 */
[----:B------:R1:W-:Y:S01]  /*6ef0*/  MUFU.EX2 R48, R2 ;  /* 0x0000000200307308 */ /* 0x0003e20000000800 */
[----:B---3--:R-:W-:-:S04]  /*6f00*/  F2FP.BF16.F32.PACK_AB R92, R49, R106 ;  /* 0x0000006a315c723e */ /* 0x008fc800000010ff */
[C---:B------:R-:W-:Y:S06]  /*6f10*/  HMMA.16816.F32.BF16 R68, R8.reuse, R16, R184 ;  /* 0x000000100844723c */ /* 0x040fec00000418b8 */
[----:B------:R-:W-:Y:S01]  /*6f20*/  HMMA.16816.F32.BF16 R20, R8, R22, R44 ;  /* 0x000000160814723c */ /* 0x000fe2000004182c */
[----:B-1----:R-:W-:Y:S01]  /*6f30*/  FFMA.FTZ R2, R195, UR21, -R13 ;  /* 0x00000015c3027c23 */ /* 0x002fe2000801080d */
[----:B------:R-:W-:Y:S02]  /*6f40*/  IMAD.MOV.U32 R195, RZ, RZ, R170 ;  /* 0x000000ffffc37224 */ /* 0x000fe400078e00aa */
[----:B------:R-:W-:Y:S01]  /*6f50*/  LDSM.16.MT88.4 R168, [R226+0xac00] ;  /* 0x00ac0000e2a8783b */ /* 0x000fe20000004200 */
[----:B------:R1:W3:Y:S02]  /*6f60*/  MUFU.EX2 R41, R2 ;  /* 0x0000000200297308 */ /* 0x0002e40000000800 */
[----:B-1----:R-:W-:Y:S01]  /*6f70*/  FFMA.FTZ R2, R200, UR21, -R12 ;  /* 0x00000015c8027c23 */ /* 0x002fe2000801080c */
[----:B------:R-:W-:-:S02]  /*6f80*/  MOV R200, R149 ;  /* 0x0000009500c87202 */ /* 0x000fc40000000f00 */
[----:B---3--:R-:W-:-:S03]  /*6f90*/  F2FP.BF16.F32.PACK_AB R94, R41, R48 ;  /* 0x00000030295e723e */ /* 0x008fc600000010ff */
[----:B------:R1:W-:Y:S01]  /*6fa0*/  MUFU.EX2 R40, R2 ;  /* 0x0000000200287308 */ /* 0x0003e20000000800 */
[----:B------:R-:W-:-:S04]  /*6fb0*/  FADD.FTZ R3, R200, R3 ;  /* 0x00000003c8037221 */ /* 0x000fc80000010000 */
[----:B------:R-:W-:-:S04]  /*6fc0*/  FADD.FTZ R3, R195, R3 ;  /* 0x00000003c3037221 */ /* 0x000fc80000010000 */
[----:B------:R-:W-:Y:S01]  /*6fd0*/  FADD.FTZ R3, R193, R3 ;  /* 0x00000003c1037221 */ /* 0x000fe20000010000 */
[--C-:B-1----:R-:W-:Y:S01]  /*6fe0*/  FFMA.FTZ R2, R198, UR21, -R12.reuse ;  /* 0x00000015c6027c23 */ /* 0x102fe2000801080c */
[----:B------:R-:W-:Y:S02]  /*6ff0*/  MOV R198, R151 ;  /* 0x0000009700c67202 */ /* 0x000fe40000000f00 */
[----:B------:R-:W-:Y:S01]  /*7000*/  LDSM.16.MT88.4 R148, [R224+0xac00] ;  /* 0x00ac0000e094783b */ /* 0x000fe20000004200 */
[----:B------:R1:W3:Y:S02]  /*7010*/  MUFU.EX2 R36, R2 ;  /* 0x0000000200247308 */ /* 0x0002e40000000800 */
[----:B-1----:R-:W-:Y:S01]  /*7020*/  FFMA.FTZ R2, R199, UR21, -R12 ;  /* 0x00000015c7027c23 */ /* 0x002fe2000801080c */
[----:B------:R-:W-:Y:S01]  /*7030*/  IMAD.MOV.U32 R199, RZ, RZ, R134 ;  /* 0x000000ffffc77224 */ /* 0x000fe200078e0086 */
[----:B---3--:R-:W-:Y:S01]  /*7040*/  F2FP.BF16.F32.PACK_AB R93, R36, R40 ;  /* 0x00000028245d723e */ /* 0x008fe200000010ff */
[----:B------:R-:W1:Y:S03]  /*7050*/  LDSM.16.MT88.4 R132, [R226+0x9c00] ;  /* 0x009c0000e284783b */ /* 0x000e660000004200 */
[----:B------:R3:W-:Y:S01]  /*7060*/  MUFU.EX2 R15, R2 ;  /* 0x00000002000f7308 */ /* 0x0007e20000000800 */
[----:B------:R-:W-:-:S04]  /*7070*/  FADD.FTZ R8, R38, R199 ;  /* 0x000000c726087221 */ /* 0x000fc80000010000 */
[----:B------:R-:W-:Y:S01]  /*7080*/  FADD.FTZ R8, R37, R8 ;  /* 0x0000000825087221 */ /* 0x000fe20000010000 */
[----:B---3--:R-:W-:-:S04]  /*7090*/  FFMA.FTZ R2, R201, UR21, -R12 ;  /* 0x00000015c9027c23 */ /* 0x008fc8000801080c */
[----:B------:R3:W4:Y:S02]  /*70a0*/  MUFU.EX2 R14, R2 ;  /* 0x00000002000e7308 */ /* 0x0007240000000800 */
[----:B---3--:R-:W-:Y:S01]  /*70b0*/  FFMA.FTZ R2, R202, UR21, -R0 ;  /* 0x00000015ca027c23 */ /* 0x008fe20008010800 */
[----:B----4-:R-:W-:-:S05]  /*70c0*/  F2FP.BF16.F32.PACK_AB R95, R14, R15 ;  /* 0x0000000f0e5f723e */ /* 0x010fca00000010ff */
[----:B------:R3:W4:Y:S02]  /*70d0*/  MUFU.EX2 R13, R2 ;  /* 0x00000002000d7308 */ /* 0x0007240000000800 */
[C---:B--2---:R-:W-:Y:S06]  /*70e0*/  HMMA.16816.F32.BF16 R108, R92.reuse, R120, R124 ;  /* 0x000000785c6c723c */ /* 0x044fec000004187c */
[C---:B-1----:R-:W-:Y:S06]  /*70f0*/  HMMA.16816.F32.BF16 R124, R92.reuse, R132, R140 ;  /* 0x000000845c7c723c */ /* 0x042fec000004188c */
[----:B------:R-:W-:Y:S01]  /*7100*/  HMMA.16816.F32.BF16 R140, R92, R148, R152 ;  /* 0x000000945c8c723c */ /* 0x000fe20000041898 */
[--C-:B---3--:R-:W-:Y:S01]  /*7110*/  FFMA.FTZ R2, R203, UR21, -R0.reuse ;  /* 0x00000015cb027c23 */ /* 0x108fe20008010800 */
[----:B------:R-:W-:Y:S01]  /*7120*/  FFMA.FTZ R0, R204, UR21, -R0 ;  /* 0x00000015cc007c23 */ /* 0x000fe20008010800 */
[----:B----4-:R-:W-:-:S02]  /*7130*/  F2FP.BF16.F32.PACK_AB R97, R13, R107 ;  /* 0x0000006b0d61723e */ /* 0x010fc400000010ff */
        /* <DEDUP_REMOVED lines=69> */
[----:B------:R1:W-:Y:S03]  /*7590*/  STL [R1], R0 ;  /* 0x0000000001007387 */ /* 0x0003e60000100800 */
        /* <DEDUP_REMOVED lines=21> */
[----:B------:R-:W-:-:S08]  /*76f0*/  UISETP.GT.AND UP0, UPT, UR17, UR12, UPT ;  /* 0x0000000c1100728c */ /* 0x000fd0000bf04270 */
[----:B------:R-:W1:Y:S08]  /*7700*/  @!P4 LDC.64 R4, c[0x0][0x220] ;  /* 0x00008800ff04cb82 */ /* 0x000e700000000a00 */
[----:B------:R-:W5:Y:S01]  /*7710*/  @!P4 LDC.64 R6, c[0x0][0x220] ;  /* 0x00008800ff06cb82 */ /* 0x000f620000000a00 */
[----:B------:R-:W-:Y:S04]  /*7720*/  @P4 STS [R230+0x9000], RZ ;  /* 0x009000ffe6004388 */ /* 0x000fe80000000800 */
[----:B------:R-:W-:Y:S04]  /*7730*/  @P4 STS [R230+0x9004], RZ ;  /* 0x009004ffe6004388 */ /* 0x000fe80000000800 */
[----:B------:R-:W-:Y:S01]  /*7740*/  @P4 STS.64 [R230+0x9008], RZ ;  /* 0x009008ffe6004388 */ /* 0x000fe20000000a00 */
[----:B--2---:R-:W-:-:S02]  /*7750*/  ISETP.GE.AND P3, PT, R196, UR4, PT ;  /* 0x00000004c4007c0c */ /* 0x004fc4000bf66270 */
[----:B---3--:R-:W-:Y:S01]  /*7760*/  ISETP.GE.AND P2, PT, R192, UR4, PT ;  /* 0x00000004c0007c0c */ /* 0x008fe2000bf46270 */
[----:B------:R-:W-:-:S04]  /*7770*/  UIADD3 UR4, UR18, -0x2, URZ ;  /* 0xfffffffe12047890 */ /* 0x000fc8000fffe03f */
[----:B------:R-:W-:-:S06]  /*7780*/  USHF.R.S32.HI UR7, URZ, 0x1f, UR4 ;  /* 0x0000001f3f077899 */ /* 0x000fcc0008011404 */
[----:B------:R-:W2:Y:S01]  /*7790*/  @!P3 LDC.64 R10, c[0x0][0x220] ;  /* 0x00008800ff0abb82 */ /* 0x000ea20000000a00 */
[----:B------:R-:W-:Y:S01]  /*77a0*/  UIMAD UR6, UR27, UR4, URZ ;  /* 0x000000041b0672a4 */ /* 0x000fe2000f8e023f */
[----:B------:R-:W-:-:S03]  /*77b0*/  IMAD.U32 R2, RZ, RZ, UR4 ;  /* 0x00000004ff027e24 */ /* 0x000fc6000f8e00ff */
[----:B------:R-:W-:Y:S01]  /*77c0*/  UIMAD UR6, UR7, UR28, UR6 ;  /* 0x0000001c070672a4 */ /* 0x000fe2000f8e0206 */
[----:B----4-:R-:W-:Y:S02]  /*77d0*/  IMAD.WIDE.U32 R2, R2, UR28, R50 ;  /* 0x0000001c02027c25 */ /* 0x010fe4000f8e0032 */
[----:B------:R-:W3:Y:S03]  /*77e0*/  @!P2 LDC.64 R8, c[0x0][0x220] ;  /* 0x00008800ff08ab82 */ /* 0x000ee60000000a00 */
[----:B------:R-:W-:Y:S01]  /*77f0*/  VIADD R3, R3, UR6 ;  /* 0x0000000603037c36 */ /* 0x000fe20008000000 */
[C---:B-1----:R-:W-:Y:S02]  /*7800*/  @!P4 LEA R4, P0, R2.reuse, R4, 0x1 ;  /* 0x000000040204c211 */ /* 0x042fe400078008ff */
[C---:B------:R-:W-:Y:S02]  /*7810*/  IADD3 R0, P5, R2.reuse, UR20, RZ ;  /* 0x0000001402007c10 */ /* 0x040fe4000ffbe0ff */
[----:B------:R-:W1:Y:S01]  /*7820*/  @!P3 LDC.64 R12, c[0x0][0x220] ;  /* 0x00008800ff0cbb82 */ /* 0x000e620000000a00 */
[----:B------:R-:W-:-:S05]  /*7830*/  @!P4 LEA.HI.X R5, R2, R5, R3, 0x1, P0 ;  /* 0x000000050205c211 */ /* 0x000fca00000f0c03 */
[----:B------:R-:W-:Y:S01]  /*7840*/  @!PT LDS RZ, [RZ] ;  /* 0x00000000fffff984 */ /* 0x000fe20000000800 */
[----:B------:R-:W-:Y:S01]  /*7850*/  @!PT LDS RZ, [RZ] ;  /* 0x00000000fffff984 */ /* 0x000fe20000000800 */
[----:B------:R-:W-:Y:S01]  /*7860*/  @!PT LDS RZ, [RZ] ;  /* 0x00000000fffff984 */ /* 0x000fe20000000800 */
[----:B------:R1:W-:Y:S02]  /*7870*/  @!P4 LDGSTS.E.BYPASS.LTC128B.128 [R230+0x9000], desc[UR22][R4.64] ;  /* 0x0900000004e6cfae */ /* 0x0003e4000b901d56 */
[----:B------:R-:W4:Y:S01]  /*7880*/  @!P2 LDC.64 R14, c[0x0][0x220] ;  /* 0x00008800ff0eab82 */ /* 0x000f220000000a00 */
[C---:B--2---:R-:W-:Y:S01]  /*7890*/  @!P3 LEA R10, P1, R2.reuse, R10, 0x1 ;  /* 0x0000000a020ab211 */ /* 0x044fe200078208ff */
[----:B------:R-:W-:Y:S03]  /*78a0*/  @P3 STS.128 [R230+0xa000], RZ ;  /* 0x00a000ffe6003388 */ /* 0x000fe60000000c00 */
[C---:B------:R-:W-:Y:S02]  /*78b0*/  @!P3 LEA.HI.X R11, R2.reuse, R11, R3, 0x1, P1 ;  /* 0x0000000b020bb211 */ /* 0x040fe400008f0c03 */
[----:B---3--:R-:W-:-:S03]  /*78c0*/  @!P2 LEA R8, P0, R2, R8, 0x1 ;  /* 0x000000080208a211 */ /* 0x008fc600078008ff */
[----:B------:R-:W-:Y:S01]  /*78d0*/  @!PT LDS RZ, [RZ] ;  /* 0x00000000fffff984 */ /* 0x000fe20000000800 */
[----:B------:R-:W-:Y:S01]  /*78e0*/  @!PT LDS RZ, [RZ] ;  /* 0x00000000fffff984 */ /* 0x000fe20000000800 */
[----:B------:R-:W-:Y:S01]  /*78f0*/  @!PT LDS RZ, [RZ] ;  /* 0x00000000fffff984 */ /* 0x000fe20000000800 */
[----:B------:R-:W-:Y:S01]  /*7900*/  @!P3 LDGSTS.E.BYPASS.LTC128B.128 [R230+0xa000], desc[UR22][R10.64+0x40] ;  /* 0x0a0000400ae6bfae */ /* 0x000fe2000b901d56 */
[----:B------:R-:W-:Y:S02]  /*7910*/  @!P2 LEA.HI.X R9, R2, R9, R3, 0x1, P0 ;  /* 0x000000090209a211 */ /* 0x000fe400000f0c03 */
[----:B------:R-:W-:Y:S01]  /*7920*/  IADD3.X R3, R3, UR16, RZ, P5, !PT ;  /* 0x0000001003037c10 */ /* 0x000fe2000affe4ff */
[----:B------:R-:W-:Y:S01]  /*7930*/  @P2 STS.128 [R230+0xb000], RZ ;  /* 0x00b000ffe6002388 */ /* 0x000fe20000000c00 */
[----:B-----5:R-:W-:-:S03]  /*7940*/  @!P4 LEA R6, P5, R0, R6, 0x1 ;  /* 0x000000060006c211 */ /* 0x020fc600078a08ff */
[----:B------:R-:W-:Y:S01]  /*7950*/  @!PT LDS RZ, [RZ] ;  /* 0x00000000fffff984 */ /* 0x000fe20000000800 */
[----:B------:R-:W-:Y:S01]  /*7960*/  @!PT LDS RZ, [RZ] ;  /* 0x00000000fffff984 */ /* 0x000fe20000000800 */
[----:B------:R-:W-:Y:S01]  /*7970*/  @!PT LDS RZ, [RZ] ;  /* 0x00000000fffff984 */ /* 0x000fe20000000800 */
[----:B------:R2:W-:Y:S01]  /*7980*/  @!P2 LDGSTS.E.BYPASS.LTC128B.128 [R230+0xb000], desc[UR22][R8.64+0x80] ;  /* 0x0b00008008e6afae */ /* 0x0005e2000b901d56 */
[----:B------:R-:W-:-:S03]  /*7990*/  @!P4 LEA.HI.X R7, R0, R7, R3, 0x1, P5 ;  /* 0x000000070007c211 */ /* 0x000fc600028f0c03 */
[----:B------:R-:W-:Y:S01]  /*79a0*/  @P4 STS.128 [R230+0x9800], RZ ;  /* 0x009800ffe6004388 */ /* 0x000fe20000000c00 */
[C---:B----4-:R-:W-:Y:S02]  /*79b0*/  @!P2 LEA R2, P0, R0.reuse, R14, 0x1 ;  /* 0x0000000e0002a211 */ /* 0x050fe400078008ff */
[C---:B-1----:R-:W-:Y:S01]  /*79c0*/  @!P3 LEA R4, P1, R0.reuse, R12, 0x1 ;  /* 0x0000000c0004b211 */ /* 0x042fe200078208ff */
        /* <DEDUP_REMOVED lines=16> */
[----:B--2---:R-:W-:Y:S04]  /*7ad0*/  LDSM.16.M88.4 R8, [R228+0x1000] ;  /* 0x00100000e408783b */ /* 0x004fe80000000200 */
[----:B------:R-:W2:Y:S04]  /*7ae0*/  LDSM.16.M88.4 R28, [R225+0x6800] ;  /* 0x00680000e11c783b */ /* 0x000ea80000000200 */
[----:B------:R-:W4:Y:S04]  /*7af0*/  LDSM.16.M88.4 R32, [R225+0x6400] ;  /* 0x00640000e120783b */ /* 0x000f280000000200 */
[----:B------:R-:W5:Y:S04]  /*7b00*/  LDSM.16.M88.4 R24, [R225+0x6c00] ;  /* 0x006c0000e118783b */ /* 0x000f680000000200 */
[----:B------:R-:W-:Y:S04]  /*7b10*/  LDSM.16.M88.4 R12, [R228] ;  /* 0x00000000e40c783b */ /* 0x000fe80000000200 */
[----:B------:R-:W3:Y:S04]  /*7b20*/  LDSM.16.M88.4 R16, [R225+0x6000] ;  /* 0x00600000e110783b */ /* 0x000ee80000000200 */
[----:B-1----:R-:W-:Y:S04]  /*7b30*/  LDSM.16.M88.4 R4, [R229+0x1000] ;  /* 0x00100000e504783b */ /* 0x002fe80000000200 */
[----:B------:R-:W1:Y:S04]  /*7b40*/  LDSM.16.M88.4 R44, [R227+0x6800] ;  /* 0x00680000e32c783b */ /* 0x000e680000000200 */
[----:B------:R-:W1:Y:S04]  /*7b50*/  LDSM.16.M88.4 R36, [R227+0x6400] ;  /* 0x00640000e324783b */ /* 0x000e680000000200 */
[----:B------:R-:W1:Y:S04]  /*7b60*/  LDSM.16.M88.4 R48, [R227+0x6c00] ;  /* 0x006c0000e330783b */ /* 0x000e680000000200 */
[----:B------:R-:W1:Y:S01]  /*7b70*/  LDSM.16.M88.4 R40, [R227+0x6000] ;  /* 0x00600000e328783b */ /* 0x000e620000000200 */
[C---:B--2---:R-:W-:Y:S03]  /*7b80*/  HMMA.16816.F32.BF16 R60, R8.reuse, R28, RZ ;  /* 0x0000001c083c723c */ /* 0x044fe600000418ff */
[----:B------:R-:W2:Y:S04]  /*7b90*/  LDSM.16.M88.4 R20, [R229] ;  /* 0x00000000e514783b */ /* 0x000ea80000000200 */
[----:B------:R-:W0:Y:S01]  /*7ba0*/  LDGDEPBAR ;  /* 0x00000000000079af */ /* 0x000e220000000000 */
[C---:B----4-:R-:W-:Y:S06]  /*7bb0*/  HMMA.16816.F32.BF16 R164, R8.reuse, R32, RZ ;  /* 0x0000002008a4723c */ /* 0x050fec00000418ff */
[----:B-----5:R-:W-:Y:S06]  /*7bc0*/  HMMA.16816.F32.BF16 R52, R8, R24, RZ ;  /* 0x000000180834723c */ /* 0x020fec00000418ff */
[-C--:B---3--:R-:W-:Y:S06]  /*7bd0*/  HMMA.16816.F32.BF16 R244, R12, R16.reuse, RZ ;  /* 0x000000100cf4723c */ /* 0x088fec00000418ff */
[C---:B------:R-:W-:Y:S06]  /*7be0*/  HMMA.16816.F32.BF16 R180, R8.reuse, R16, RZ ;  /* 0x0000001008b4723c */ /* 0x040fec00000418ff */
[-C--:B------:R-:W-:Y:S06]  /*7bf0*/  HMMA.16816.F32.BF16 R176, R8, R18.reuse, RZ ;  /* 0x0000001208b0723c */ /* 0x080fec00000418ff */
[----:B------:R-:W-:Y:S01]  /*7c00*/  HMMA.16816.F32.BF16 R220, R12, R18, RZ ;  /* 0x000000120cdc723c */ /* 0x000fe200000418ff */
[----:B------:R-:W-:Y:S05]  /*7c10*/  LDSM.16.M88.4 R16, [R228+0x3000] ;  /* 0x00300000e410783b */ /* 0x000fea0000000200 */
[----:B-1----:R-:W-:Y:S01]  /*7c20*/  HMMA.16816.F32.BF16 R192, R4, R44, R60 ;  /* 0x0000002c04c0723c */ /* 0x002fe2000004183c */
[----:B------:R-:W1:Y:S05]  /*7c30*/  LDSM.16.M88.4 R60, [R225+0x7c00] ;  /* 0x007c0000e13c783b */ /* 0x000e6a0000000200 */
[C---:B------:R-:W-:Y:S06]  /*7c40*/  HMMA.16816.F32.BF16 R56, R8.reuse, R30, RZ ;  /* 0x0000001e0838723c */ /* 0x040fec00000418ff */
[----:B------:R-:W-:Y:S06]  /*7c50*/  HMMA.16816.F32.BF16 R64, R8, R34, RZ ;  /* 0x000000220840723c */ /* 0x000fec00000418ff */
[C---:B------:R-:W-:Y:S06]  /*7c60*/  HMMA.16816.F32.BF16 R204, R12.reuse, R32, RZ ;  /* 0x000000200ccc723c */ /* 0x040fec00000418ff */
[----:B------:R-:W-:Y:S06]  /*7c70*/  HMMA.16816.F32.BF16 R216, R12, R34, RZ ;  /* 0x000000220cd8723c */ /* 0x000fec00000418ff */
[----:B------:R-:W-:Y:S06]  /*7c80*/  HMMA.16816.F32.BF16 R8, R8, R26, RZ ;  /* 0x0000001a0808723c */ /* 0x000fec00000418ff */
[C---:B------:R-:W-:Y:S06]  /*7c90*/  HMMA.16816.F32.BF16 R188, R12.reuse, R28, RZ ;  /* 0x0000001c0cbc723c */ /* 0x040fec00000418ff */
[C---:B------:R-:W-:Y:S01]  /*7ca0*/  HMMA.16816.F32.BF16 R240, R12.reuse, R30, RZ ;  /* 0x0000001e0cf0723c */ /* 0x040fe200000418ff */
[----:B------:R-:W-:Y:S05]  /*7cb0*/  LDSM.16.M88.4 R28, [R225+0x7000] ;  /* 0x00700000e11c783b */ /* 0x000fea0000000200 */
[C---:B------:R-:W-:Y:S06]  /*7cc0*/  HMMA.16816.F32.BF16 R32, R12.reuse, R24, RZ ;  /* 0x000000180c20723c */ /* 0x040fec00000418ff */
[----:B------:R-:W-:Y:S01]  /*7cd0*/  HMMA.16816.F32.BF16 R212, R12, R26, RZ ;  /* 0x0000001a0cd4723c */ /* 0x000fe200000418ff */
[----:B------:R-:W3:Y:S05]  /*7ce0*/  LDSM.16.M88.4 R24, [R228+0x2000] ;  /* 0x00200000e418783b */ /* 0x000eea0000000200 */
[C---:B------:R-:W-:Y:S06]  /*7cf0*/  HMMA.16816.F32.BF16 R208, R4.reuse, R36, R164 ;  /* 0x0000002404d0723c */ /* 0x040fec00000418a4 */
[C---:B------:R-:W-:Y:S01]  /*7d00*/  HMMA.16816.F32.BF16 R164, R4.reuse, R48, R52 ;  /* 0x0000003004a4723c */ /* 0x040fe20000041834 */
[----:B------:R-:W-:Y:S05]  /*7d10*/  LDSM.16.M88.4 R52, [R225+0x7800] ;  /* 0x00780000e134783b */ /* 0x000fea0000000200 */
[C---:B------:R-:W-:Y:S06]  /*7d20*/  HMMA.16816.F32.BF16 R200, R4.reuse, R40, R180 ;  /* 0x0000002804c8723c */ /* 0x040fec00000418b4 */
[----:B------:R-:W-:Y:S01]  /*7d30*/  HMMA.16816.F32.BF16 R180, R4, R46, R56 ;  /* 0x0000002e04b4723c */ /* 0x000fe20000041838 */
[----:B------:R-:W4:Y:S05]  /*7d40*/  LDSM.16.M88.4 R56, [R225+0x7400] ;  /* 0x00740000e138783b */ /* 0x000f2a0000000200 */
[----:B--2---:R-:W-:Y:S06]  /*7d50*/  HMMA.16816.F32.BF16 R12, R20, R40, R244 ;  /* 0x00000028140c723c */ /* 0x004fec00000418f4 */
[C---:B------:R-:W-:Y:S06]  /*7d60*/  HMMA.16816.F32.BF16 R184, R4.reuse, R42, R176 ;  /* 0x0000002a04b8723c */ /* 0x040fec00000418b0 */
[C---:B------:R-:W-:Y:S06]  /*7d70*/  HMMA.16816.F32.BF16 R196, R4.reuse, R38, R64 ;  /* 0x0000002604c4723c */ /* 0x040fec0000041840 */
[----:B------:R-:W-:Y:S01]  /*7d80*/  HMMA.16816.F32.BF16 R176, R4, R50, R8 ;  /* 0x0000003204b0723c */ /* 0x000fe20000041808 */
[----:B------:R-:W-:Y:S04]  /*7d90*/  LDSM.16.M88.4 R8, [R229+0x2000] ;  /* 0x00200000e508783b */ /* 0x000fe80000000200 */
[----:B------:R-:W-:Y:S01]  /*7da0*/  LDSM.16.M88.4 R4, [R229+0x3000] ;  /* 0x00300000e504783b */ /* 0x000fe20000000200 */
[C---:B------:R-:W-:Y:S06]  /*7db0*/  HMMA.16816.F32.BF16 R204, R20.reuse, R36, R204 ;  /* 0x0000002414cc723c */ /* 0x040fec00000418cc */
[----:B------:R-:W-:Y:S01]  /*7dc0*/  HMMA.16816.F32.BF16 R216, R20, R38, R216 ;  /* 0x0000002614d8723c */ /* 0x000fe200000418d8 */
[----:B------:R-:W2:Y:S05]  /*7dd0*/  LDSM.16.M88.4 R36, [R227+0x7000] ;  /* 0x00700000e324783b */ /* 0x000eaa0000000200 */
[----:B-1----:R-:W-:Y:S06]  /*7de0*/  HMMA.16816.F32.BF16 R248, R16, R60, R164 ;  /* 0x0000003c10f8723c */ /* 0x002fec00000418a4 */
[C---:B------:R-:W-:Y:S06]  /*7df0*/  HMMA.16816.F32.BF16 R244, R20.reuse, R48, R32 ;  /* 0x0000003014f4723c */ /* 0x040fec0000041820 */
[C---:B------:R-:W-:Y:S06]  /*7e00*/  HMMA.16816.F32.BF16 R188, R20.reuse, R44, R188 ;  /* 0x0000002c14bc723c */ /* 0x040fec00000418bc */
[C---:B------:R-:W-:Y:S01]  /*7e10*/  HMMA.16816.F32.BF16 R32, R20.reuse, R42, R220 ;  /* 0x0000002a1420723c */ /* 0x040fe200000418dc */
[----:B------:R-:W-:Y:S05]  /*7e20*/  LDSM.16.M88.4 R40, [R225+0x8000] ;  /* 0x00800000e128783b */ /* 0x000fea0000000200 */
[----:B------:R-:W-:Y:S01]  /*7e30*/  HMMA.16816.F32.BF16 R240, R20, R46, R240 ;  /* 0x0000002e14f0723c */ /* 0x000fe200000418f0 */
[----:B------:R-:W-:-:S02]  /*7e40*/  IMAD.MOV.U32 R106, RZ, RZ, R248 ;  /* 0x000000ffff6a7224 */ /* 0x000fc400078e00f8 */
[----:B------:R-:W-:Y:S02]  /*7e50*/  IMAD.MOV.U32 R101, RZ, RZ, R249 ;  /* 0x000000ffff657224 */ /* 0x000fe400078e00f9 */
[----:B------:R-:W-:Y:S01]  /*7e60*/  IMAD.MOV.U32 R100, RZ, RZ, R250 ;  /* 0x000000ffff647224 */ /* 0x000fe200078e00fa */
[----:B------:R-:W-:Y:S01]  /*7e70*/  HMMA.16816.F32.BF16 R212, R20, R50, R212 ;  /* 0x0000003214d4723c */ /* 0x000fe200000418d4 */
[----:B------:R-:W-:-:S05]  /*7e80*/  IMAD.MOV.U32 R2, RZ, RZ, R251 ;  /* 0x000000ffff027224 */ /* 0x000fca00078e00fb */
[-C--:B---3--:R-:W-:Y:S01]  /*7e90*/  HMMA.16816.F32.BF16 R20, R24, R28.reuse, R12 ;  /* 0x0000001c1814723c */ /* 0x088fe2000004180c */
[----:B------:R-:W1:Y:S05]  /*7ea0*/  LDSM.16.M88.4 R12, [R228+0x4000] ;  /* 0x00400000e40c783b */ /* 0x000e6a0000000200 */
[C---:B------:R-:W-:Y:S06]  /*7eb0*/  HMMA.16816.F32.BF16 R64, R16.reuse, R28, R200 ;  /* 0x0000001c1040723c */ /* 0x040fec00000418c8 */
[C---:B----4-:R-:W-:Y:S06]  /*7ec0*/  HMMA.16816.F32.BF16 R208, R16.reuse, R56, R208 ;  /* 0x0000003810d0723c */ /* 0x050fec00000418d0 */
[C---:B------:R-:W-:Y:S06]  /*7ed0*/  HMMA.16816.F32.BF16 R200, R16.reuse, R52, R192 ;  /* 0x0000003410c8723c */ /* 0x040fec00000418c0 */
[C---:B------:R-:W-:Y:S06]  /*7ee0*/  HMMA.16816.F32.BF16 R164, R16.reuse, R30, R184 ;  /* 0x0000001e10a4723c */ /* 0x040fec00000418b8 */
[C---:B------:R-:W-:Y:S06]  /*7ef0*/  HMMA.16816.F32.BF16 R196, R16.reuse, R58, R196 ;  /* 0x0000003a10c4723c */ /* 0x040fec00000418c4 */
[C---:B------:R-:W-:Y:S06]  /*7f00*/  HMMA.16816.F32.BF16 R220, R16.reuse, R54, R180 ;  /* 0x0000003610dc723c */ /* 0x040fec00000418b4 */
[----:B------:R-:W-:Y:S01]  /*7f10*/  HMMA.16816.F32.BF16 R248, R16, R62, R176 ;  /* 0x0000003e10f8723c */ /* 0x000fe200000418b0 */
[----:B------:R-:W3:Y:S05]  /*7f20*/  LDSM.16.M88.4 R16, [R228+0x5000] ;  /* 0x00500000e410783b */ /* 0x000eea0000000200 */
[----:B------:R-:W-:Y:S01]  /*7f30*/  HMMA.16816.F32.BF16 R48, R24, R30, R32 ;  /* 0x0000001e1830723c */ /* 0x000fe20000041820 */
[----:B------:R-:W-:Y:S05]  /*7f40*/  LDSM.16.M88.4 R32, [R227+0x8000] ;  /* 0x00800000e320783b */ /* 0x000fea0000000200 */
[-C--:B--2---:R-:W-:Y:S01]  /*7f50*/  HMMA.16816.F32.BF16 R44, R8, R36.reuse, R20 ;  /* 0x00000024082c723c */ /* 0x084fe20000041814 */
[----:B------:R-:W2:Y:S05]  /*7f60*/  LDSM.16.M88.4 R20, [R229+0x4000] ;  /* 0x00400000e514783b */ /* 0x000eaa0000000200 */
[C---:B------:R-:W-:Y:S06]  /*7f70*/  HMMA.16816.F32.BF16 R28, R4.reuse, R36, R64 ;  /* 0x00000024041c723c */ /* 0x040fec0000041840 */
[-C--:B------:R-:W-:Y:S06]  /*7f80*/  HMMA.16816.F32.BF16 R176, R4, R38.reuse, R164 ;  /* 0x0000002604b0723c */ /* 0x080fec00000418a4 */
[----:B------:R-:W-:Y:S06]  /*7f90*/  HMMA.16816.F32.BF16 R48, R8, R38, R48 ;  /* 0x000000260830723c */ /* 0x000fec0000041830 */
[-C--:B-1----:R-:W-:Y:S06]  /*7fa0*/  HMMA.16816.F32.BF16 R36, R12, R40.reuse, R44 ;  /* 0x000000280c24723c */ /* 0x082fec000004182c */
[----:B---3--:R-:W-:Y:S01]  /*7fb0*/  HMMA.16816.F32.BF16 R44, R16, R40, R28 ;  /* 0x00000028102c723c */ /* 0x008fe2000004181c */
[----:B------:R-:W1:Y:S05]  /*7fc0*/  LDSM.16.M88.4 R28, [R229+0x5000] ;  /* 0x00500000e51c783b */ /* 0x000e6a0000000200 */
[----:B------:R-:W-:Y:S06]  /*7fd0*/  HMMA.16816.F32.BF16 R64, R24, R56, R204 ;  /* 0x000000381840723c */ /* 0x000fec00000418cc */
[----:B------:R-:W-:Y:S06]  /*7fe0*/  HMMA.16816.F32.BF16 R48, R12, R42, R48 ;  /* 0x0000002a0c30723c */ /* 0x000fec0000041830 */
[----:B--2---:R-:W-:Y:S01]  /*7ff0*/  HMMA.16816.F32.BF16 R164, R20, R32, R36 ;  /* 0x0000002014a4723c */ /* 0x004fe20000041824 */
[----:B------:R-:W2:Y:S05]  /*8000*/  LDSM.16.M88.4 R36, [R227+0x7400] ;  /* 0x00740000e324783b */ /* 0x000eaa0000000200 */
[C---:B------:R-:W-:Y:S06]  /*8010*/  HMMA.16816.F32.BF16 R192, R24.reuse, R52, R188 ;  /* 0x0000003418c0723c */ /* 0x040fec00000418bc */
[C---:B------:R-:W-:Y:S06]  /*8020*/  HMMA.16816.F32.BF16 R240, R24.reuse, R54, R240 ;  /* 0x0000003618f0723c */ /* 0x040fec00000418f0 */
[----:B------:R-:W-:Y:S06]  /*8030*/  HMMA.16816.F32.BF16 R184, R24, R58, R216 ;  /* 0x0000003a18b8723c */ /* 0x000fec00000418d8 */
[----:B-1----:R-:W-:Y:S01]  /*8040*/  HMMA.16816.F32.BF16 R180, R28, R32, R44 ;  /* 0x000000201cb4723c */ /* 0x002fe2000004182c */
[----:B------:R-:W-:-:S04]  /*8050*/  FMUL.FTZ R0, R164, UR19 ;  /* 0x00000013a4007c20 */ /* 0x000fc80008410000 */
[----:B------:R1:W-:Y:S01]  /*8060*/  MUFU.TANH R252, R0 ;  /* 0x0000000000fc7308 */ /* 0x0003e20000002400 */
[----:B------:R-:W-:Y:S01]  /*8070*/  HMMA.16816.F32.BF16 R44, R16, R42, R176 ;  /* 0x0000002a102c723c */ /* 0x000fe200000418b0 */
[----:B------:R-:W3:Y:S05]  /*8080*/  LDSM.16.M88.4 R40, [R225+0x8400] ;  /* 0x00840000e128783b */ /* 0x000eea0000000200 */
[----:B------:R-:W-:Y:S06]  /*8090*/  HMMA.16816.F32.BF16 R56, R20, R34, R48 ;  /* 0x000000221438723c */ /* 0x000fec0000041830 */
[----:B--2---:R-:W-:Y:S01]  /*80a0*/  HMMA.16816.F32.BF16 R52, R8, R36, R64 ;  /* 0x000000240834723c */ /* 0x004fe20000041840 */
[----:B-1----:R-:W-:-:S05]  /*80b0*/  FMUL.FTZ R0, R165, UR19 ;  /* 0x00000013a5007c20 */ /* 0x002fca0008410000 */
[----:B------:R-:W-:Y:S01]  /*80c0*/  HMMA.16816.F32.BF16 R64, R4, R36, R208 ;  /* 0x000000240440723c */ /* 0x000fe200000418d0 */
[----:B------:R1:W2:Y:S05]  /*80d0*/  MUFU.TANH R3, R0 ;  /* 0x0000000000037308 */ /* 0x0002aa0000002400 */
[----:B------:R-:W-:Y:S01]  /*80e0*/  HMMA.16816.F32.BF16 R176, R28, R34, R44 ;  /* 0x000000221cb0723c */ /* 0x000fe2000004182c */
[----:B------:R-:W4:Y:S04]  /*80f0*/  LDSM.16.M88.4 R32, [R227+0x8400] ;  /* 0x00840000e320783b */ /* 0x000f280000000200 */
[----:B------:R-:W5:Y:S01]  /*8100*/  LDSM.16.M88.4 R44, [R227+0x7800] ;  /* 0x00780000e32c783b */ /* 0x000f620000000200 */
[----:B------:R-:W-:Y:S01]  /*8110*/  HMMA.16816.F32.BF16 R188, R24, R60, R244 ;  /* 0x0000003c18bc723c */ /* 0x000fe200000418f4 */
[----:B------:R-:W2:Y:S01]  /*8120*/  S2R R247, SR_TID.X ;  /* 0x0000000000f77919 */ /* 0x000ea20000002100 */
[----:B-1----:R-:W-:-:S04]  /*8130*/  FMUL.FTZ R0, R166, UR19 ;  /* 0x00000013a6007c20 */ /* 0x002fc80008410000 */
[----:B------:R1:W5:Y:S01]  /*8140*/  MUFU.TANH R216, R0 ;  /* 0x0000000000d87308 */ /* 0x0003620000002400 */
[-C--:B---3--:R-:W-:Y:S06]  /*8150*/  HMMA.16816.F32.BF16 R52, R12, R40.reuse, R52 ;  /* 0x000000280c34723c */ /* 0x088fec0000041834 */
[----:B------:R-:W-:Y:S06]  /*8160*/  HMMA.16816.F32.BF16 R48, R16, R40, R64 ;  /* 0x000000281030723c */ /* 0x000fec0000041840 */
[----:B------:R-:W-:Y:S01]  /*8170*/  HMMA.16816.F32.BF16 R64, R8, R38, R184 ;  /* 0x000000260840723c */ /* 0x000fe200000418b8 */
[----:B-1----:R-:W-:-:S06]  /*8180*/  FMUL.FTZ R0, R167, UR19 ;  /* 0x00000013a7007c20 */ /* 0x002fcc0008410000 */
[----:B------:R-:W-:Y:S01]  /*8190*/  IMAD.MOV.U32 R184, RZ, RZ, R106 ;  /* 0x000000ffffb87224 */ /* 0x000fe200078e006a */
[----:B------:R1:W-:Y:S01]  /*81a0*/  MUFU.TANH R239, R0 ;  /* 0x0000000000ef7308 */ /* 0x0003e20000002400 */
[----:B------:R-:W-:Y:S02]  /*81b0*/  IMAD.MOV.U32 R185, RZ, RZ, R101 ;  /* 0x000000ffffb97224 */ /* 0x000fe400078e0065 */
[----:B------:R-:W-:Y:S01]  /*81c0*/  IMAD.MOV.U32 R186, RZ, RZ, R100 ;  /* 0x000000ffffba7224 */ /* 0x000fe200078e0064 */
[----:B----4-:R-:W-:Y:S01]  /*81d0*/  HMMA.16816.F32.BF16 R164, R20, R32, R52 ;  /* 0x0000002014a4723c */ /* 0x010fe20000041834 */
[----:B------:R-:W-:Y:S02]  /*81e0*/  IMAD.MOV.U32 R187, RZ, RZ, R2 ;  /* 0x000000ffffbb7224 */ /* 0x000fe400078e0002 */
[----:B--2---:R-:W-:-:S03]  /*81f0*/  IMAD.SHL.U32 R247, R247, 0x2, RZ ;  /* 0x00000002f7f77824 */ /* 0x004fc600078e00ff */
[----:B------:R-:W-:Y:S01]  /*8200*/  HMMA.16816.F32.BF16 R52, R4, R38, R196 ;  /* 0x000000260434723c */ /* 0x000fe200000418c4 */
[----:B------:R-:W2:Y:S01]  /*8210*/  LDSM.16.M88.4 R36, [R225+0x8800] ;  /* 0x00880000e124783b */ /* 0x000ea20000000200 */
[----:B------:R-:W-:Y:S01]  /*8220*/  LOP3.LUT R247, R247, 0x6, RZ, 0xc0, !PT ;  /* 0x00000006f7f77812 */ /* 0x000fe200078ec0ff */
[----:B-1----:R-:W-:-:S04]  /*8230*/  FMUL.FTZ R0, R180, UR19 ;  /* 0x00000013b4007c20 */ /* 0x002fc80008410000 */
[----:B------:R1:W3:-:S15]  /*8240*/  MUFU.TANH R210, R0 ;  /* 0x0000000000d27308 */ /* 0x0002de0000002400 */
[----:B------:R-:W-:-:S02]  /*8250*/  NOP ;  /* 0x0000000000007918 */ /* 0x000fc40000000000 */
[----:B------:R-:W-:Y:S01]  /*8260*/  HMMA.16816.F32.BF16 R52, R16, R42, R52 ;  /* 0x0000002a1034723c */ /* 0x000fe20000041834 */
[----:B-1----:R-:W-:-:S04]  /*8270*/  FMUL.FTZ R0, R181, UR19 ;  /* 0x00000013b5007c20 */ /* 0x002fc80008410000 */
[----:B------:R1:W-:-:S15]  /*8280*/  MUFU.TANH R218, R0 ;  /* 0x0000000000da7308 */ /* 0x0003de0000002400 */
[----:B------:R-:W-:-:S04]  /*8290*/  NOP ;  /* 0x0000000000007918 */ /* 0x000fc80000000000 */
[----:B------:R-:W-:Y:S01]  /*82a0*/  HMMA.16816.F32.BF16 R52, R28, R34, R52 ;  /* 0x000000221c34723c */ /* 0x000fe20000041834 */
[----:B-1----:R-:W-:-:S04]  /*82b0*/  FMUL.FTZ R0, R182, UR19 ;  /* 0x00000013b6007c20 */ /* 0x002fc80008410000 */
[----:B------:R1:W4:Y:S02]  /*82c0*/  MUFU.TANH R206, R0 ;  /* 0x0000000000ce7308 */ /* 0x0003240000002400 */
[----:B-1----:R-:W-:Y:S02]  /*82d0*/  FMUL.FTZ R0, R183, UR19 ;  /* 0x00000013b7007c20 */ /* 0x002fe40008410000 */
[----:B------:R-:W-:Y:S01]  /*82e0*/  HMMA.16816.F32.BF16 R180, R24, R62, R212 ;  /* 0x0000003e18b4723c */ /* 0x000fe200000418d4 */
[----:B------:R-:W1:Y:S03]  /*82f0*/  LDSM.16.M88.4 R24, [R227+0x7c00] ;  /* 0x007c0000e318783b */ /* 0x000e660000000200 */
[----:B------:R3:W4:Y:S11]  /*8300*/  MUFU.TANH R211, R0 ;  /* 0x0000000000d37308 */ /* 0x0007360000002400 */
[----:B------:R-:W-:Y:S01]  /*8310*/  FMUL.FTZ R2, R53, UR19 ;  /* 0x0000001335027c20 */ /* 0x000fe20008410000 */
[----:B-----5:R-:W-:Y:S01]  /*8320*/  HMMA.16816.F32.BF16 R60, R8, R44, R192 ;  /* 0x0000002c083c723c */ /* 0x020fe200000418c0 */
[----:B---3--:R-:W-:-:S04]  /*8330*/  FMUL.FTZ R0, R56, UR19 ;  /* 0x0000001338007c20 */ /* 0x008fc80008410000 */
[----:B------:R3:W5:Y:S02]  /*8340*/  MUFU.TANH R217, R0 ;  /* 0x0000000000d97308 */ /* 0x0007640000002400 */
[----:B---3--:R-:W-:-:S06]  /*8350*/  FMUL.FTZ R0, R57, UR19 ;  /* 0x0000001339007c20 */ /* 0x008fcc0008410000 */
[----:B------:R3:W-:Y:S02]  /*8360*/  MUFU.TANH R244, R0 ;  /* 0x0000000000f47308 */ /* 0x0007e40000002400 */
[----:B---3--:R-:W-:-:S06]  /*8370*/  FMUL.FTZ R0, R58, UR19 ;  /* 0x000000133a007c20 */ /* 0x008fcc0008410000 */
[----:B------:R3:W5:Y:S02]  /*8380*/  MUFU.TANH R207, R0 ;  /* 0x0000000000cf7308 */ /* 0x0007640000002400 */
[----:B---3--:R-:W-:Y:S02]  /*8390*/  FMUL.FTZ R0, R59, UR19 ;  /* 0x000000133b007c20 */ /* 0x008fe40008410000 */
[----:B------:R-:W-:Y:S04]  /*83a0*/  HMMA.16816.F32.BF16 R56, R28, R32, R48 ;  /* 0x000000201c38723c */ /* 0x000fe80000041830 */
[----:B------:R3:W-:Y:S02]  /*83b0*/  MUFU.TANH R219, R0 ;  /* 0x0000000000db7308 */ /* 0x0007e40000002400 */
[----:B------:R-:W-:Y:S01]  /*83c0*/  HMMA.16816.F32.BF16 R48, R12, R42, R64 ;  /* 0x0000002a0c30723c */ /* 0x000fe20000041840 */
[----:B------:R-:W4:Y:S05]  /*83d0*/  LDSM.16.M88.4 R40, [R227+0x8800] ;  /* 0x00880000e328783b */ /* 0x000f2a0000000200 */
[----:B------:R-:W-:Y:S01]  /*83e0*/  HMMA.16816.F32.BF16 R64, R4, R44, R200 ;  /* 0x0000002c0440723c */ /* 0x000fe200000418c8 */
[----:B---3--:R-:W-:-:S04]  /*83f0*/  FMUL.FTZ R0, R176, UR19 ;  /* 0x00000013b0007c20 */ /* 0x008fc80008410000 */
[----:B------:R3:W5:-:S13]  /*8400*/  MUFU.TANH R205, R0 ;  /* 0x0000000000cd7308 */ /* 0x00075a0000002400 */
[----:B------:R-:W-:Y:S06]  /*8410*/  HMMA.16816.F32.BF16 R48, R20, R34, R48 ;  /* 0x000000221430723c */ /* 0x000fec0000041830 */
[----:B--2---:R-:W-:Y:S01]  /*8420*/  HMMA.16816.F32.BF16 R32, R12, R36, R60 ;  /* 0x000000240c20723c */ /* 0x004fe2000004183c */
[----:B---3--:R-:W-:-:S04]  /*8430*/  FMUL.FTZ R0, R177, UR19 ;  /* 0x00000013b1007c20 */ /* 0x008fc80008410000 */
[----:B------:R2:W-:Y:S02]  /*8440*/  MUFU.TANH R208, R0 ;  /* 0x0000000000d07308 */ /* 0x0005e40000002400 */
[----:B--2---:R-:W-:-:S06]  /*8450*/  FMUL.FTZ R0, R178, UR19 ;  /* 0x00000013b2007c20 */ /* 0x004fcc0008410000 */
[----:B------:R2:W3:Y:S02]  /*8460*/  MUFU.TANH R106, R0 ;  /* 0x00000000006a7308 */ /* 0x0004e40000002400 */
[----:B--2---:R-:W-:Y:S02]  /*8470*/  FMUL.FTZ R0, R179, UR19 ;  /* 0x00000013b3007c20 */ /* 0x004fe40008410000 */
[C---:B-1----:R-:W-:Y:S04]  /*8480*/  HMMA.16816.F32.BF16 R176, R4.reuse, R24, R184 ;  /* 0x0000001804b0723c */ /* 0x042fe800000418b8 */
[----:B------:R1:W2:Y:S02]  /*8490*/  MUFU.TANH R107, R0 ;  /* 0x00000000006b7308 */ /* 0x0002a40000002400 */
[----:B------:R-:W-:Y:S01]  /*84a0*/  HMMA.16816.F32.BF16 R184, R4, R26, R248 ;  /* 0x0000001a04b8723c */ /* 0x000fe200000418f8 */
[----:B-1----:R-:W-:-:S05]  /*84b0*/  FMUL.FTZ R0, R164, UR19 ;  /* 0x00000013a4007c20 */ /* 0x002fca0008410000 */
[----:B------:R1:W2:Y:S02]  /*84c0*/  MUFU.TANH R204, R0 ;  /* 0x0000000000cc7308 */ /* 0x0002a40000002400 */
[----:B-1----:R-:W-:-:S06]  /*84d0*/  FMUL.FTZ R0, R165, UR19 ;  /* 0x00000013a5007c20 */ /* 0x002fcc0008410000 */
[----:B------:R1:W-:Y:S02]  /*84e0*/  MUFU.TANH R209, R0 ;  /* 0x0000000000d17308 */ /* 0x0003e40000002400 */
[----:B-1----:R-:W-:-:S06]  /*84f0*/  FMUL.FTZ R0, R166, UR19 ;  /* 0x00000013a6007c20 */ /* 0x002fcc0008410000 */
[----:B------:R1:W2:Y:S02]  /*8500*/  MUFU.TANH R200, R0 ;  /* 0x0000000000c87308 */ /* 0x0002a40000002400 */
[----:B-1----:R-:W-:Y:S02]  /*8510*/  FMUL.FTZ R0, R167, UR19 ;  /* 0x00000013a7007c20 */ /* 0x002fe40008410000 */
[----:B------:R-:W-:Y:S04]  /*8520*/  HMMA.16816.F32.BF16 R164, R4, R46, R220 ;  /* 0x0000002e04a4723c */ /* 0x000fe800000418dc */
[----:B------:R1:W-:Y:S02]  /*8530*/  MUFU.TANH R201, R0 ;  /* 0x0000000000c97308 */ /* 0x0003e40000002400 */
[----:B------:R-:W-:Y:S06]  /*8540*/  HMMA.16816.F32.BF16 R4, R16, R36, R64 ;  /* 0x000000241004723c */ /* 0x000fec0000041840 */
[----:B------:R-:W-:Y:S01]  /*8550*/  HMMA.16816.F32.BF16 R44, R8, R46, R240 ;  /* 0x0000002e082c723c */ /* 0x000fe200000418f0 */
[----:B-1----:R-:W-:-:S04]  /*8560*/  FMUL.FTZ R0, R56, UR19 ;  /* 0x0000001338007c20 */ /* 0x002fc80008410000 */
[----:B------:R1:W2:Y:S02]  /*8570*/  MUFU.TANH R101, R0 ;  /* 0x0000000000657308 */ /* 0x0002a40000002400 */
[----:B-1----:R-:W-:-:S06]  /*8580*/  FMUL.FTZ R0, R57, UR19 ;  /* 0x0000001339007c20 */ /* 0x002fcc0008410000 */
[----:B------:R1:W-:Y:S02]  /*8590*/  MUFU.TANH R199, R0 ;  /* 0x0000000000c77308 */ /* 0x0003e40000002400 */
[----:B-1----:R-:W-:-:S06]  /*85a0*/  FMUL.FTZ R0, R58, UR19 ;  /* 0x000000133a007c20 */ /* 0x002fcc0008410000 */
[----:B------:R1:W2:Y:S02]  /*85b0*/  MUFU.TANH R100, R0 ;  /* 0x0000000000647308 */ /* 0x0002a40000002400 */
[----:B-1----:R-:W-:Y:S02]  /*85c0*/  FMUL.FTZ R0, R59, UR19 ;  /* 0x000000133b007c20 */ /* 0x002fe40008410000 */
[----:B------:R-:W-:Y:S04]  /*85d0*/  HMMA.16816.F32.BF16 R56, R8, R24, R188 ;  /* 0x000000180838723c */ /* 0x000fe800000418bc */
[----:B------:R-:W-:Y:S08]  /*85e0*/  MUFU.TANH R191, R2 ;  /* 0x0000000200bf7308 */ /* 0x000ff00000002400 */
[----:B------:R1:W2:Y:S02]  /*85f0*/  MUFU.TANH R197, R0 ;  /* 0x0000000000c57308 */ /* 0x0002a40000002400 */
[----:B-1----:R-:W-:-:S06]  /*8600*/  FMUL.FTZ R0, R48, UR19 ;  /* 0x0000001330007c20 */ /* 0x002fcc0008410000 */
[----:B------:R1:W2:Y:S02]  /*8610*/  MUFU.TANH R196, R0 ;  /* 0x0000000000c47308 */ /* 0x0002a40000002400 */
[----:B-1----:R-:W-:-:S06]  /*8620*/  FMUL.FTZ R0, R49, UR19 ;  /* 0x0000001331007c20 */ /* 0x002fcc0008410000 */
[----:B------:R1:W-:Y:S02]  /*8630*/  MUFU.TANH R198, R0 ;  /* 0x0000000000c67308 */ /* 0x0003e40000002400 */
[----:B-1----:R-:W-:-:S06]  /*8640*/  FMUL.FTZ R0, R50, UR19 ;  /* 0x0000001332007c20 */ /* 0x002fcc0008410000 */
[----:B------:R1:W2:Y:S02]  /*8650*/  MUFU.TANH R194, R0 ;  /* 0x0000000000c27308 */ /* 0x0002a40000002400 */
[----:B-1----:R-:W-:Y:S02]  /*8660*/  FMUL.FTZ R0, R51, UR19 ;  /* 0x0000001333007c20 */ /* 0x002fe40008410000 */
[----:B------:R-:W-:Y:S01]  /*8670*/  HMMA.16816.F32.BF16 R48, R8, R26, R180 ;  /* 0x0000001a0830723c */ /* 0x000fe200000418b4 */
[----:B------:R-:W1:Y:S03]  /*8680*/  LDSM.16.M88.4 R8, [R225+0x8c00] ;  /* 0x008c0000e108783b */ /* 0x000e660000000200 */
[----:B------:R5:W-:Y:S02]  /*8690*/  MUFU.TANH R195, R0 ;  /* 0x0000000000c37308 */ /* 0x000be40000002400 */
[----:B----4-:R-:W-:Y:S07]  /*86a0*/  HMMA.16816.F32.BF16 R24, R20, R40, R32 ;  /* 0x000000281418723c */ /* 0x010fee0000041820 */
[----:B------:R-:W-:-:S04]  /*86b0*/  FMUL.FTZ R32, R55, UR19 ;  /* 0x0000001337207c20 */ /* 0x000fc80008410000 */
[----:B------:R4:W-:Y:S01]  /*86c0*/  MUFU.TANH R190, R32 ;  /* 0x0000002000be7308 */ /* 0x0009e20000002400 */
[----:B-----5:R-:W-:-:S07]  /*86d0*/  FMUL.FTZ R0, R52, UR19 ;  /* 0x0000001334007c20 */ /* 0x020fce0008410000 */
[----:B------:R5:W2:Y:S05]  /*86e0*/  MUFU.TANH R189, R0 ;  /* 0x0000000000bd7308 */ /* 0x000aaa0000002400 */
[----:B------:R-:W-:Y:S01]  /*86f0*/  FMUL.FTZ R26, R26, UR19 ;  /* 0x000000131a1a7c20 */ /* 0x000fe20008410000 */
[----:B------:R-:W-:Y:S01]  /*8700*/  FMUL.FTZ R27, R27, UR19 ;  /* 0x000000131b1b7c20 */ /* 0x000fe20008410000 */
[----:B----4-:R-:W-:Y:S02]  /*8710*/  HMMA.16816.F32.BF16 R32, R28, R40, R4 ;  /* 0x000000281c20723c */ /* 0x010fe40000041804 */
[----:B------:R-:W-:Y:S04]  /*8720*/  MUFU.TANH R188, R26 ;  /* 0x0000001a00bc7308 */ /* 0x000fe80000002400 */
[----:B------:R-:W-:Y:S01]  /*8730*/  HMMA.16816.F32.BF16 R4, R12, R38, R44 ;  /* 0x000000260c04723c */ /* 0x000fe2000004182c */
[----:B-----5:R-:W-:-:S03]  /*8740*/  IMAD.U32 R0, RZ, RZ, UR17 ;  /* 0x00000011ff007e24 */ /* 0x020fc6000f8e00ff */
[----:B------:R-:W-:Y:S01]  /*8750*/  MUFU.TANH R183, R27 ;  /* 0x0000001b00b77308 */ /* 0x000fe20000002400 */
[----:B------:R-:W-:Y:S01]  /*8760*/  IMAD R0, R0, 0x40, R247 ;  /* 0x0000004000007824 */ /* 0x000fe200078e02f7 */
[----:B------:R-:W-:Y:S01]  /*8770*/  HMMA.16816.F32.BF16 R36, R16, R38, R164 ;  /* 0x000000261024723c */ /* 0x000fe200000418a4 */
[----:B------:R-:W-:Y:S02]  /*8780*/  IMAD.MOV.U32 R247, RZ, RZ, R3 ;  /* 0x000000fffff77224 */ /* 0x000fe400078e0003 */
[----:B------:R-:W-:Y:S01]  /*8790*/  FMUL.FTZ R3, R54, UR19 ;  /* 0x0000001336037c20 */ /* 0x000fe20008410000 */
[C---:B------:R-:W-:Y:S01]  /*87a0*/  VIADD R2, R0.reuse, 0x1 ;  /* 0x0000000100027836 */ /* 0x040fe20000000000 */
[C---:B------:R-:W-:Y:S02]  /*87b0*/  ISETP.GE.AND P0, PT, R0.reuse, R238, PT ;  /* 0x000000ee0000720c */ /* 0x040fe40003f06270 */
[C---:B------:R-:W-:Y:S01]  /*87c0*/  ISETP.GE.AND P6, PT, R0.reuse, R237, PT ;  /* 0x000000ed0000720c */ /* 0x040fe20003fc6270 */
[----:B------:R4:W5:Y:S01]  /*87d0*/  MUFU.TANH R182, R3 ;  /* 0x0000000300b67308 */ /* 0x0009620000002400 */
[C---:B------:R-:W-:Y:S01]  /*87e0*/  ISETP.GE.AND P5, PT, R0.reuse, R236, PT ;  /* 0x000000ec0000720c */ /* 0x040fe20003fa6270 */
[----:B-1----:R-:W-:Y:S01]  /*87f0*/  HMMA.16816.F32.BF16 R44, R12, R8, R56 ;  /* 0x000000080c2c723c */ /* 0x002fe20000041838 */
[----:B------:R-:W-:-:S02]  /*8800*/  ISETP.GE.AND P1, PT, R0, R235, PT ;  /* 0x000000eb0000720c */ /* 0x000fc40003f26270 */
[C---:B------:R-:W-:Y:S02]  /*8810*/  ISETP.LT.OR P0, PT, R0.reuse, R234, P0 ;  /* 0x000000ea0000720c */ /* 0x040fe40000701670 */
[C---:B------:R-:W-:Y:S01]  /*8820*/  ISETP.LT.OR P6, PT, R0.reuse, R233, P6 ;  /* 0x000000e90000720c */ /* 0x040fe200037c1670 */
[----:B------:R-:W-:Y:S01]  /*8830*/  HMMA.16816.F32.BF16 R48, R12, R10, R48 ;  /* 0x0000000a0c30723c */ /* 0x000fe20000041830 */
[C---:B------:R-:W-:Y:S02]  /*8840*/  ISETP.LT.OR P5, PT, R0.reuse, R232, P5 ;  /* 0x000000e80000720c */ /* 0x040fe40002fa1670 */
[----:B------:R-:W-:Y:S02]  /*8850*/  ISETP.LT.OR P1, PT, R0, R231, P1 ;  /* 0x000000e70000720c */ /* 0x000fe40000f21670 */
[----:B------:R-:W-:Y:S01]  /*8860*/  FSEL R53, R252, -INF , !P0 ;  /* 0xff800000fc357808 */ /* 0x000fe20004000000 */
[----:B------:R-:W-:Y:S01]  /*8870*/  HMMA.16816.F32.BF16 R12, R16, R8, R176 ;  /* 0x00000008100c723c */ /* 0x000fe200000418b0 */
[----:B------:R-:W-:-:S02]  /*8880*/  FSEL R63, R216, -INF , !P6 ;  /* 0xff800000d83f7808 */ /* 0x000fc40007000000 */
[----:B------:R-:W-:Y:S01]  /*8890*/  FSEL R64, R210, -INF , !P5 ;  /* 0xff800000d2407808 */ /* 0x000fe20006800000 */
[----:B----4-:R-:W-:Y:S01]  /*88a0*/  FMUL.FTZ R3, R24, UR19 ;  /* 0x0000001318037c20 */ /* 0x010fe20008410000 */
[----:B------:R-:W-:Y:S01]  /*88b0*/  FSEL R66, R206, -INF , !P1 ;  /* 0xff800000ce427808 */ /* 0x000fe20004800000 */
[----:B------:R-:W-:Y:S01]  /*88c0*/  HMMA.16816.F32.BF16 R36, R28, R42, R36 ;  /* 0x0000002a1c24723c */ /* 0x000fe20000041824 */
[C---:B------:R-:W-:Y:S01]  /*88d0*/  ISETP.GE.AND P0, PT, R2.reuse, R238, PT ;  /* 0x000000ee0200720c */ /* 0x040fe20003f06270 */
[----:B------:R1:W4:Y:S01]  /*88e0*/  MUFU.TANH R193, R3 ;  /* 0x0000000300c17308 */ /* 0x0003220000002400 */
[C---:B------:R-:W-:Y:S02]  /*88f0*/  ISETP.GE.AND P6, PT, R2.reuse, R237, PT ;  /* 0x000000ed0200720c */ /* 0x040fe40003fc6270 */
[C---:B------:R-:W-:Y:S01]  /*8900*/  ISETP.GE.AND P5, PT, R2.reuse, R236, PT ;  /* 0x000000ec0200720c */ /* 0x040fe20003fa6270 */
[----:B------:R-:W-:Y:S01]  /*8910*/  HMMA.16816.F32.BF16 R16, R16, R10, R184 ;  /* 0x0000000a1010723c */ /* 0x000fe200000418b8 */
[----:B------:R-:W-:-:S02]  /*8920*/  ISETP.GE.AND P1, PT, R2, R235, PT ;  /* 0x000000eb0200720c */ /* 0x000fc40003f26270 */
[C---:B------:R-:W-:Y:S02]  /*8930*/  ISETP.LT.OR P0, PT, R2.reuse, R234, P0 ;  /* 0x000000ea0200720c */ /* 0x040fe40000701670 */
[C---:B------:R-:W-:Y:S02]  /*8940*/  ISETP.LT.OR P6, PT, R2.reuse, R233, P6 ;  /* 0x000000e90200720c */ /* 0x040fe400037c1670 */
[C---:B------:R-:W-:Y:S02]  /*8950*/  ISETP.LT.OR P5, PT, R2.reuse, R232, P5 ;  /* 0x000000e80200720c */ /* 0x040fe40002fa1670 */
[----:B------:R-:W-:Y:S01]  /*8960*/  ISETP.LT.OR P1, PT, R2, R231, P1 ;  /* 0x000000e70200720c */ /* 0x000fe20000f21670 */
[----:B------:R-:W-:Y:S01]  /*8970*/  VIADD R2, R0, 0x8 ;  /* 0x0000000800027836 */ /* 0x000fe20000000000 */
[----:B------:R-:W-:Y:S01]  /*8980*/  FSEL R55, R247, -INF , !P0 ;  /* 0xff800000f7377808 */ /* 0x000fe20004000000 */
[----:B-1----:R-:W-:Y:S01]  /*8990*/  FMUL.FTZ R3, R25, UR19 ;  /* 0x0000001319037c20 */ /* 0x002fe20008410000 */
[----:B------:R-:W-:Y:S01]  /*89a0*/  FSEL R62, R239, -INF , !P6 ;  /* 0xff800000ef3e7808 */ /* 0x000fe20007000000 */
[----:B------:R-:W-:Y:S01]  /*89b0*/  HMMA.16816.F32.BF16 R24, R20, R42, R4 ;  /* 0x0000002a1418723c */ /* 0x000fe20000041804 */
[----:B------:R-:W-:Y:S01]  /*89c0*/  FSEL R61, R218, -INF , !P5 ;  /* 0xff800000da3d7808 */ /* 0x000fe20006800000 */
[----:B------:R1:W-:Y:S01]  /*89d0*/  MUFU.TANH R192, R3 ;  /* 0x0000000300c07308 */ /* 0x0003e20000002400 */
[----:B------:R-:W-:-:S02]  /*89e0*/  FSEL R65, R211, -INF , !P1 ;  /* 0xff800000d3417808 */ /* 0x000fc40004800000 */
[C---:B------:R-:W-:Y:S02]  /*89f0*/  ISETP.GE.AND P0, PT, R2.reuse, R238, PT ;  /* 0x000000ee0200720c */ /* 0x040fe40003f06270 */
[C---:B------:R-:W-:Y:S01]  /*8a00*/  ISETP.GE.AND P6, PT, R2.reuse, R237, PT ;  /* 0x000000ed0200720c */ /* 0x040fe20003fc6270 */
[----:B------:R-:W-:Y:S01]  /*8a10*/  FMUL.FTZ R4, R35, UR19 ;  /* 0x0000001323047c20 */ /* 0x000fe20008410000 */
[C---:B------:R-:W-:Y:S02]  /*8a20*/  ISETP.GE.AND P5, PT, R2.reuse, R236, PT ;  /* 0x000000ec0200720c */ /* 0x040fe40003fa6270 */
[C---:B------:R-:W-:Y:S01]  /*8a30*/  ISETP.GE.AND P1, PT, R2.reuse, R235, PT ;  /* 0x000000eb0200720c */ /* 0x040fe20003f26270 */
[----:B------:R3:W-:Y:S01]  /*8a40*/  MUFU.TANH R164, R4 ;  /* 0x0000000400a47308 */ /* 0x0007e20000002400 */
[C---:B------:R-:W-:Y:S02]  /*8a50*/  ISETP.LT.OR P0, PT, R2.reuse, R234, P0 ;  /* 0x000000ea0200720c */ /* 0x040fe40000701670 */
[----:B------:R-:W-:-:S02]  /*8a60*/  ISETP.LT.OR P6, PT, R2, R233, P6 ;  /* 0x000000e90200720c */ /* 0x000fc400037c1670 */
[C---:B------:R-:W-:Y:S02]  /*8a70*/  ISETP.LT.OR P5, PT, R2.reuse, R232, P5 ;  /* 0x000000e80200720c */ /* 0x040fe40002fa1670 */
[----:B------:R-:W-:Y:S01]  /*8a80*/  ISETP.LT.OR P1, PT, R2, R231, P1 ;  /* 0x000000e70200720c */ /* 0x000fe20000f21670 */
[----:B-1----:R-:W-:Y:S01]  /*8a90*/  FMUL.FTZ R3, R32, UR19 ;  /* 0x0000001320037c20 */ /* 0x002fe20008410000 */
[----:B------:R-:W-:Y:S01]  /*8aa0*/  VIADD R2, R0, 0x9 ;  /* 0x0000000900027836 */ /* 0x000fe20000000000 */
[----:B------:R-:W-:Y:S02]  /*8ab0*/  FSEL R41, R217, -INF , !P0 ;  /* 0xff800000d9297808 */ /* 0x000fe40004000000 */
[----:B------:R1:W4:Y:S01]  /*8ac0*/  MUFU.TANH R180, R3 ;  /* 0x0000000300b47308 */ /* 0x0003220000002400 */
[----:B------:R-:W-:Y:S01]  /*8ad0*/  FSEL R60, R207, -INF , !P6 ;  /* 0xff800000cf3c7808 */ /* 0x000fe20007000000 */
[----:B------:R-:W-:Y:S01]  /*8ae0*/  FMUL.FTZ R8, R27, UR19 ;  /* 0x000000131b087c20 */ /* 0x000fe20008410000 */
[----:B------:R-:W-:Y:S01]  /*8af0*/  FSEL R56, R205, -INF , !P5 ;  /* 0xff800000cd387808 */ /* 0x000fe20006800000 */
[----:B---3--:R-:W3:Y:S01]  /*8b00*/  LDSM.16.M88.4 R4, [R227+0x8c00] ;  /* 0x008c0000e304783b */ /* 0x008ee20000000200 */
[----:B------:R-:W-:Y:S01]  /*8b10*/  FSEL R57, R106, -INF , !P1 ;  /* 0xff8000006a397808 */ /* 0x000fe20004800000 */
[----:B------:R-:W-:-:S04]  /*8b20*/  DEPBAR.LE SB0, 0x0 ;  /* 0x000080000000791a */ /* 0x000fc80000000000 */
[----:B------:R-:W-:Y:S01]  /*8b30*/  BAR.SYNC.DEFER_BLOCKING 0x0 ;  /* 0x0000000000007b1d */ /* 0x000fe20000010000 */
[C---:B------:R-:W-:Y:S02]  /*8b40*/  ISETP.GE.AND P0, PT, R2.reuse, R238, PT ;  /* 0x000000ee0200720c */ /* 0x040fe40003f06270 */
[C---:B------:R-:W-:Y:S02]  /*8b50*/  ISETP.GE.AND P6, PT, R2.reuse, R237, PT ;  /* 0x000000ed0200720c */ /* 0x040fe40003fc6270 */
[C---:B------:R-:W-:Y:S01]  /*8b60*/  ISETP.GE.AND P5, PT, R2.reuse, R236, PT ;  /* 0x000000ec0200720c */ /* 0x040fe20003fa6270 */
[----:B-1----:R-:W-:Y:S01]  /*8b70*/  FMUL.FTZ R3, R33, UR19 ;  /* 0x0000001321037c20 */ /* 0x002fe20008410000 */
[C---:B------:R-:W-:Y:S02]  /*8b80*/  ISETP.GE.AND P1, PT, R2.reuse, R235, PT ;  /* 0x000000eb0200720c */ /* 0x040fe40003f26270 */
[C---:B------:R-:W-:Y:S01]  /*8b90*/  ISETP.LT.OR P0, PT, R2.reuse, R234, P0 ;  /* 0x000000ea0200720c */ /* 0x040fe20000701670 */
[----:B------:R1:W-:Y:S01]  /*8ba0*/  MUFU.TANH R181, R3 ;  /* 0x0000000300b57308 */ /* 0x0003e20000002400 */
[----:B------:R-:W-:-:S02]  /*8bb0*/  ISETP.LT.OR P6, PT, R2, R233, P6 ;  /* 0x000000e90200720c */ /* 0x000fc400037c1670 */
[C---:B------:R-:W-:Y:S02]  /*8bc0*/  ISETP.LT.OR P5, PT, R2.reuse, R232, P5 ;  /* 0x000000e80200720c */ /* 0x040fe40002fa1670 */
[----:B------:R-:W-:Y:S01]  /*8bd0*/  ISETP.LT.OR P1, PT, R2, R231, P1 ;  /* 0x000000e70200720c */ /* 0x000fe20000f21670 */
[----:B------:R-:W-:Y:S01]  /*8be0*/  VIADD R2, R0, 0x10 ;  /* 0x0000001000027836 */ /* 0x000fe20000000000 */
[----:B------:R-:W-:Y:S02]  /*8bf0*/  FSEL R40, R244, -INF , !P0 ;  /* 0xff800000f4287808 */ /* 0x000fe40004000000 */
[----:B------:R-:W-:Y:S02]  /*8c00*/  FSEL R58, R219, -INF , !P6 ;  /* 0xff800000db3a7808 */ /* 0x000fe40007000000 */
[----:B------:R-:W-:Y:S02]  /*8c10*/  FSEL R52, R208, -INF , !P5 ;  /* 0xff800000d0347808 */ /* 0x000fe40006800000 */
[----:B--2---:R-:W-:-:S02]  /*8c20*/  FSEL R54, R107, -INF , !P1 ;  /* 0xff8000006b367808 */ /* 0x004fc40004800000 */
[----:B------:R-:W-:Y:S01]  /*8c30*/  ISETP.GE.AND P0, PT, R2, R238, PT ;  /* 0x000000ee0200720c */ /* 0x000fe20003f06270 */
[----:B-1----:R-:W-:Y:S01]  /*8c40*/  FMUL.FTZ R3, R34, UR19 ;  /* 0x0000001322037c20 */ /* 0x002fe20008410000 */
[C---:B------:R-:W-:Y:S02]  /*8c50*/  ISETP.GE.AND P6, PT, R2.reuse, R237, PT ;  /* 0x000000ed0200720c */ /* 0x040fe40003fc6270 */
[C---:B------:R-:W-:Y:S01]  /*8c60*/  ISETP.GE.AND P5, PT, R2.reuse, R236, PT ;  /* 0x000000ec0200720c */ /* 0x040fe20003fa6270 */
[----:B------:R1:W2:Y:S01]  /*8c70*/  MUFU.TANH R106, R3 ;  /* 0x00000003006a7308 */ /* 0x0002a20000002400 */
[C---:B------:R-:W-:Y:S02]  /*8c80*/  ISETP.GE.AND P1, PT, R2.reuse, R235, PT ;  /* 0x000000eb0200720c */ /* 0x040fe40003f26270 */
[C---:B------:R-:W-:Y:S01]  /*8c90*/  ISETP.LT.OR P0, PT, R2.reuse, R234, P0 ;  /* 0x000000ea0200720c */ /* 0x040fe20000701670 */
[----:B---3--:R-:W-:Y:S01]  /*8ca0*/  HMMA.16816.F32.BF16 R12, R28, R4, R12 ;  /* 0x000000041c0c723c */ /* 0x008fe2000004180c */
[----:B------:R-:W-:-:S02]  /*8cb0*/  ISETP.LT.OR P6, PT, R2, R233, P6 ;  /* 0x000000e90200720c */ /* 0x000fc400037c1670 */
[C---:B------:R-:W-:Y:S02]  /*8cc0*/  ISETP.LT.OR P5, PT, R2.reuse, R232, P5 ;  /* 0x000000e80200720c */ /* 0x040fe40002fa1670 */
[----:B------:R-:W-:Y:S01]  /*8cd0*/  ISETP.LT.OR P1, PT, R2, R231, P1 ;  /* 0x000000e70200720c */ /* 0x000fe20000f21670 */
[----:B------:R-:W-:Y:S01]  /*8ce0*/  VIADD R2, R0, 0x11 ;  /* 0x0000001100027836 */ /* 0x000fe20000000000 */
[----:B------:R-:W-:Y:S01]  /*8cf0*/  FSEL R35, R204, -INF , !P0 ;  /* 0xff800000cc237808 */ /* 0x000fe20004000000 */
[----:B------:R-:W-:Y:S01]  /*8d00*/  HMMA.16816.F32.BF16 R28, R28, R6, R16 ;  /* 0x000000061c1c723c */ /* 0x000fe20000041810 */
[----:B------:R-:W-:Y:S02]  /*8d10*/  FSEL R42, R200, -INF , !P6 ;  /* 0xff800000c82a7808 */ /* 0x000fe40007000000 */
[----:B------:R-:W-:Y:S01]  /*8d20*/  FSEL R43, R101, -INF , !P5 ;  /* 0xff800000652b7808 */ /* 0x000fe20006800000 */
[----:B-1----:R-:W-:Y:S01]  /*8d30*/  FMUL.FTZ R3, R24, UR19 ;  /* 0x0000001318037c20 */ /* 0x002fe20008410000 */
[----:B------:R-:W-:Y:S01]  /*8d40*/  FSEL R166, R100, -INF , !P1 ;  /* 0xff80000064a67808 */ /* 0x000fe20004800000 */
[----:B------:R1:W-:Y:S01]  /*8d50*/  MUFU.TANH R101, R8 ;  /* 0x0000000800657308 */ /* 0x0003e20000002400 */
[----:B------:R-:W-:-:S02]  /*8d60*/  ISETP.GE.AND P0, PT, R2, R238, PT ;  /* 0x000000ee0200720c */ /* 0x000fc40003f06270 */
[C---:B------:R-:W-:Y:S02]  /*8d70*/  ISETP.GE.AND P6, PT, R2.reuse, R237, PT ;  /* 0x000000ed0200720c */ /* 0x040fe40003fc6270 */
[C---:B------:R-:W-:Y:S02]  /*8d80*/  ISETP.GE.AND P5, PT, R2.reuse, R236, PT ;  /* 0x000000ec0200720c */ /* 0x040fe40003fa6270 */
[C---:B------:R-:W-:Y:S01]  /*8d90*/  ISETP.GE.AND P1, PT, R2.reuse, R235, PT ;  /* 0x000000eb0200720c */ /* 0x040fe20003f26270 */
[----:B------:R3:W2:Y:S01]  /*8da0*/  MUFU.TANH R107, R3 ;  /* 0x00000003006b7308 */ /* 0x0006a20000002400 */
[----:B------:R-:W-:Y:S01]  /*8db0*/  ISETP.LT.OR P0, PT, R2, R234, P0 ;  /* 0x000000ea0200720c */ /* 0x000fe20000701670 */
[----:B------:R-:W-:Y:S01]  /*8dc0*/  FMUL.FTZ R12, R12, UR19 ;  /* 0x000000130c0c7c20 */ /* 0x000fe20008410000 */
[----:B------:R-:W-:Y:S01]  /*8dd0*/  ISETP.LT.OR P6, PT, R2, R233, P6 ;  /* 0x000000e90200720c */ /* 0x000fe200037c1670 */
[----:B------:R-:W-:Y:S01]  /*8de0*/  FMUL.FTZ R14, R14, UR19 ;  /* 0x000000130e0e7c20 */ /* 0x000fe20008410000 */
[C---:B------:R-:W-:Y:S01]  /*8df0*/  ISETP.LT.OR P5, PT, R2.reuse, R232, P5 ;  /* 0x000000e80200720c */ /* 0x040fe20002fa1670 */
[----:B------:R-:W-:Y:S01]  /*8e00*/  FMUL.FTZ R13, R13, UR19 ;  /* 0x000000130d0d7c20 */ /* 0x000fe20008410000 */
[----:B------:R-:W-:Y:S01]  /*8e10*/  ISETP.LT.OR P1, PT, R2, R231, P1 ;  /* 0x000000e70200720c */ /* 0x000fe20000f21670 */
[----:B------:R-:W-:Y:S01]  /*8e20*/  VIADD R2, R0, 0x19 ;  /* 0x0000001900027836 */ /* 0x000fe20000000000 */
[----:B------:R-:W-:Y:S01]  /*8e30*/  FSEL R34, R209, -INF , !P0 ;  /* 0xff800000d1227808 */ /* 0x000fe20004000000 */
[----:B-1----:R-:W-:Y:S01]  /*8e40*/  FMUL.FTZ R8, R36, UR19 ;  /* 0x0000001324087c20 */ /* 0x002fe20008410000 */
[----:B------:R-:W-:Y:S01]  /*8e50*/  FSEL R176, R201, -INF , !P6 ;  /* 0xff800000c9b07808 */ /* 0x000fe20007000000 */
[----:B------:R-:W-:Y:S01]  /*8e60*/  MUFU.TANH R12, R12 ;  /* 0x0000000c000c7308 */ /* 0x000fe20000002400 */
[----:B------:R-:W-:Y:S01]  /*8e70*/  FSEL R59, R199, -INF , !P5 ;  /* 0xff800000c73b7808 */ /* 0x000fe20006800000 */
[----:B------:R-:W-:Y:S01]  /*8e80*/  FMUL.FTZ R15, R15, UR19 ;  /* 0x000000130f0f7c20 */ /* 0x000fe20008410000 */
[----:B------:R-:W-:Y:S01]  /*8e90*/  FSEL R167, R197, -INF , !P1 ;  /* 0xff800000c5a77808 */ /* 0x000fe20004800000 */
[----:B---3--:R-:W-:-:S04]  /*8ea0*/  FMUL.FTZ R3, R25, UR19 ;  /* 0x0000001319037c20 */ /* 0x008fc80008410000 */
[----:B------:R-:W-:Y:S08]  /*8eb0*/  MUFU.TANH R67, R8 ;  /* 0x0000000800437308 */ /* 0x000ff00000002400 */
[----:B------:R1:W-:Y:S08]  /*8ec0*/  MUFU.TANH R165, R3 ;  /* 0x0000000300a57308 */ /* 0x0003f00000002400 */
[----:B------:R-:W-:Y:S08]  /*8ed0*/  MUFU.TANH R14, R14 ;  /* 0x0000000e000e7308 */ /* 0x000ff00000002400 */
[----:B------:R-:W-:Y:S01]  /*8ee0*/  MUFU.TANH R13, R13 ;  /* 0x0000000d000d7308 */ /* 0x000fe20000002400 */
[----:B-1----:R-:W-:-:S02]  /*8ef0*/  FMUL.FTZ R3, R26, UR19 ;  /* 0x000000131a037c20 */ /* 0x002fc40008410000 */
[C---:B------:R-:W-:Y:S05]  /*8f00*/  HMMA.16816.F32.BF16 R24, R20.reuse, R4, R44 ;  /* 0x000000041418723c */ /* 0x040fea000004182c */
[----:B------:R1:W3:Y:S01]  /*8f10*/  MUFU.TANH R100, R3 ;  /* 0x0000000300647308 */ /* 0x0002e20000002400 */
[----:B------:R-:W-:Y:S07]  /*8f20*/  HMMA.16816.F32.BF16 R20, R20, R6, R48 ;  /* 0x000000061414723c */ /* 0x000fee0000041830 */
[----:B------:R-:W-:Y:S01]  /*8f30*/  MUFU.TANH R15, R15 ;  /* 0x0000000f000f7308 */ /* 0x000fe20000002400 */
[----:B-1----:R-:W-:-:S10]  /*8f40*/  VIADD R3, R0, 0x18 ;  /* 0x0000001800037836 */ /* 0x002fd40000000000 */
[----:B------:R-:W-:Y:S01]  /*8f50*/  FMUL.FTZ R26, R26, UR19 ;  /* 0x000000131a1a7c20 */ /* 0x000fe20008410000 */
[----:B------:R-:W-:Y:S01]  /*8f60*/  FMUL.FTZ R27, R27, UR19 ;  /* 0x000000131b1b7c20 */ /* 0x000fe20008410000 */
[C---:B------:R-:W-:Y:S02]  /*8f70*/  ISETP.GE.AND P0, PT, R3.reuse, R238, PT ;  /* 0x000000ee0300720c */ /* 0x040fe40003f06270 */
[C---:B------:R-:W-:Y:S02]  /*8f80*/  ISETP.GE.AND P6, PT, R3.reuse, R237, PT ;  /* 0x000000ed0300720c */ /* 0x040fe40003fc6270 */
[----:B------:R-:W-:Y:S01]  /*8f90*/  MUFU.TANH R26, R26 ;  /* 0x0000001a001a7308 */ /* 0x000fe20000002400 */
[C---:B------:R-:W-:Y:S01]  /*8fa0*/  ISETP.GE.AND P5, PT, R3.reuse, R236, PT ;  /* 0x000000ec0300720c */ /* 0x040fe20003fa6270 */
[----:B------:R-:W-:Y:S01]  /*8fb0*/  FMUL.FTZ R20, R20, UR19 ;  /* 0x0000001314147c20 */ /* 0x000fe20008410000 */
[----:B------:R-:W-:Y:S01]  /*8fc0*/  ISETP.GE.AND P1, PT, R3, R235, PT ;  /* 0x000000eb0300720c */ /* 0x000fe20003f26270 */
[----:B------:R-:W-:Y:S01]  /*8fd0*/  FMUL.FTZ R21, R21, UR19 ;  /* 0x0000001315157c20 */ /* 0x000fe20008410000 */
[C---:B------:R-:W-:Y:S01]  /*8fe0*/  ISETP.LT.OR P0, PT, R3.reuse, R234, P0 ;  /* 0x000000ea0300720c */ /* 0x040fe20000701670 */
[----:B------:R-:W-:Y:S01]  /*8ff0*/  FMUL.FTZ R22, R22, UR19 ;  /* 0x0000001316167c20 */ /* 0x000fe20008410000 */
[C---:B------:R-:W-:Y:S01]  /*9000*/  ISETP.LT.OR P6, PT, R3.reuse, R233, P6 ;  /* 0x000000e90300720c */ /* 0x040fe200037c1670 */
[----:B------:R-:W-:Y:S01]  /*9010*/  MUFU.TANH R27, R27 ;  /* 0x0000001b001b7308 */ /* 0x000fe20000002400 */
[----:B------:R-:W-:Y:S01]  /*9020*/  ISETP.LT.OR P5, PT, R3, R232, P5 ;  /* 0x000000e80300720c */ /* 0x000fe20002fa1670 */
[----:B------:R-:W-:Y:S01]  /*9030*/  FMUL.FTZ R23, R23, UR19 ;  /* 0x0000001317177c20 */ /* 0x000fe20008410000 */
[----:B------:R-:W-:Y:S01]  /*9040*/  ISETP.LT.OR P1, PT, R3, R231, P1 ;  /* 0x000000e70300720c */ /* 0x000fe20000f21670 */
[----:B------:R-:W-:Y:S01]  /*9050*/  FMUL.FTZ R3, R37, UR19 ;  /* 0x0000001325037c20 */ /* 0x000fe20008410000 */
[----:B------:R-:W-:-:S02]  /*9060*/  FSEL R33, R196, -INF , !P0 ;  /* 0xff800000c4217808 */ /* 0x000fc40004000000 */
[----:B------:R-:W-:Y:S01]  /*9070*/  FSEL R47, R194, -INF , !P6 ;  /* 0xff800000c22f7808 */ /* 0x000fe20007000000 */
[----:B------:R1:W-:Y:S01]  /*9080*/  MUFU.TANH R44, R3 ;  /* 0x00000003002c7308 */ /* 0x0003e20000002400 */
[----:B------:R-:W-:Y:S02]  /*9090*/  FSEL R36, R189, -INF , !P5 ;  /* 0xff800000bd247808 */ /* 0x000fe40006800000 */
[C---:B------:R-:W-:Y:S02]  /*90a0*/  ISETP.GE.AND P0, PT, R2.reuse, R238, PT ;  /* 0x000000ee0200720c */ /* 0x040fe40003f06270 */
[C---:B------:R-:W-:Y:S02]  /*90b0*/  ISETP.GE.AND P6, PT, R2.reuse, R237, PT ;  /* 0x000000ed0200720c */ /* 0x040fe40003fc6270 */
[C---:B------:R-:W-:Y:S01]  /*90c0*/  ISETP.GE.AND P5, PT, R2.reuse, R236, PT ;  /* 0x000000ec0200720c */ /* 0x040fe20003fa6270 */
[----:B------:R-:W-:Y:S01]  /*90d0*/  MUFU.TANH R20, R20 ;  /* 0x0000001400147308 */ /* 0x000fe20000002400 */
[----:B------:R-:W-:-:S02]  /*90e0*/  ISETP.LT.OR P0, PT, R2, R234, P0 ;  /* 0x000000ea0200720c */ /* 0x000fc40000701670 */
[C---:B------:R-:W-:Y:S02]  /*90f0*/  ISETP.LT.OR P6, PT, R2.reuse, R233, P6 ;  /* 0x000000e90200720c */ /* 0x040fe400037c1670 */
[----:B------:R-:W-:Y:S02]  /*9100*/  ISETP.LT.OR P5, PT, R2, R232, P5 ;  /* 0x000000e80200720c */ /* 0x000fe40002fa1670 */
[----:B------:R-:W-:Y:S01]  /*9110*/  FSEL R32, R198, -INF , !P0 ;  /* 0xff800000c6207808 */ /* 0x000fe20004000000 */
[----:B------:R-:W-:Y:S01]  /*9120*/  MUFU.TANH R21, R21 ;  /* 0x0000001500157308 */ /* 0x000fe20000002400 */
[----:B-1----:R-:W-:Y:S01]  /*9130*/  FMUL.FTZ R3, R38, UR19 ;  /* 0x0000001326037c20 */ /* 0x002fe20008410000 */
[----:B-----5:R-:W-:Y:S02]  /*9140*/  FSEL R38, R182, -INF , !P1 ;  /* 0xff800000b6267808 */ /* 0x020fe40004800000 */
[----:B------:R-:W-:Y:S02]  /*9150*/  ISETP.GE.AND P1, PT, R2, R235, PT ;  /* 0x000000eb0200720c */ /* 0x000fe40003f26270 */
[----:B------:R-:W-:-:S02]  /*9160*/  FSEL R46, R195, -INF , !P6 ;  /* 0xff800000c32e7808 */ /* 0x000fc40007000000 */
[----:B------:R-:W-:Y:S01]  /*9170*/  ISETP.LT.OR P1, PT, R2, R231, P1 ;  /* 0x000000e70200720c */ /* 0x000fe20000f21670 */
[----:B------:R-:W-:Y:S01]  /*9180*/  VIADD R2, R0, 0x20 ;  /* 0x0000002000027836 */ /* 0x000fe20000000000 */
[----:B------:R1:W5:Y:S01]  /*9190*/  MUFU.TANH R8, R3 ;  /* 0x0000000300087308 */ /* 0x0003620000002400 */
[----:B------:R-:W-:-:S03]  /*91a0*/  FSEL R37, R191, -INF , !P5 ;  /* 0xff800000bf257808 */ /* 0x000fc60006800000 */
[C---:B------:R-:W-:Y:S02]  /*91b0*/  ISETP.GE.AND P0, PT, R2.reuse, R238, PT ;  /* 0x000000ee0200720c */ /* 0x040fe40003f06270 */
[C---:B------:R-:W-:Y:S02]  /*91c0*/  ISETP.GE.AND P6, PT, R2.reuse, R237, PT ;  /* 0x000000ed0200720c */ /* 0x040fe40003fc6270 */
[C---:B------:R-:W-:Y:S01]  /*91d0*/  ISETP.GE.AND P5, PT, R2.reuse, R236, PT ;  /* 0x000000ec0200720c */ /* 0x040fe20003fa6270 */
[----:B------:R-:W-:Y:S01]  /*91e0*/  MUFU.TANH R22, R22 ;  /* 0x0000001600167308 */ /* 0x000fe20000002400 */
[C---:B------:R-:W-:Y:S02]  /*91f0*/  ISETP.LT.OR P0, PT, R2.reuse, R234, P0 ;  /* 0x000000ea0200720c */ /* 0x040fe40000701670 */
[C---:B------:R-:W-:Y:S02]  /*9200*/  ISETP.LT.OR P6, PT, R2.reuse, R233, P6 ;  /* 0x000000e90200720c */ /* 0x040fe400037c1670 */
[----:B------:R-:W-:-:S02]  /*9210*/  ISETP.LT.OR P5, PT, R2, R232, P5 ;  /* 0x000000e80200720c */ /* 0x000fc40002fa1670 */
[----:B----4-:R-:W-:Y:S01]  /*9220*/  FSEL R178, R193, -INF , !P0 ;  /* 0xff800000c1b27808 */ /* 0x010fe20004000000 */
[----:B-1----:R-:W-:Y:S01]  /*9230*/  FMUL.FTZ R3, R39, UR19 ;  /* 0x0000001327037c20 */ /* 0x002fe20008410000 */
[----:B------:R-:W-:Y:S01]  /*9240*/  FSEL R39, R190, -INF , !P1 ;  /* 0xff800000be277808 */ /* 0x000fe20004800000 */
[----:B------:R-:W-:Y:S01]  /*9250*/  MUFU.TANH R23, R23 ;  /* 0x0000001700177308 */ /* 0x000fe20000002400 */
[----:B------:R-:W-:Y:S02]  /*9260*/  ISETP.GE.AND P1, PT, R2, R235, PT ;  /* 0x000000eb0200720c */ /* 0x000fe40003f26270 */
[----:B------:R-:W-:Y:S02]  /*9270*/  FSEL R198, R188, -INF , !P6 ;  /* 0xff800000bcc67808 */ /* 0x000fe40007000000 */
[----:B------:R-:W-:Y:S01]  /*9280*/  ISETP.LT.OR P1, PT, R2, R231, P1 ;  /* 0x000000e70200720c */ /* 0x000fe20000f21670 */
[----:B------:R-:W-:Y:S01]  /*9290*/  VIADD R2, R0, 0x21 ;  /* 0x0000002100027836 */ /* 0x000fe20000000000 */
[----:B------:R-:W-:Y:S01]  /*92a0*/  FSEL R180, R180, -INF , !P5 ;  /* 0xff800000b4b47808 */ /* 0x000fe20006800000 */
[----:B------:R1:W4:Y:S01]  /*92b0*/  MUFU.TANH R5, R3 ;  /* 0x0000000300057308 */ /* 0x0003220000002400 */
[----:B--2---:R-:W-:-:S02]  /*92c0*/  FSEL R184, R106, -INF , !P1 ;  /* 0xff8000006ab87808 */ /* 0x004fc40004800000 */
        /* <DEDUP_REMOVED lines=8> */
[----:B------:R-:W-:Y:S01]  /*9350*/  VIADD R2, R0, 0x28 ;  /* 0x0000002800027836 */ /* 0x000fe20000000000 */
[----:B------:R-:W-:Y:S01]  /*9360*/  FSEL R177, R192, -INF , !P0 ;  /* 0xff800000c0b17808 */ /* 0x000fe20004000000 */
[----:B-1----:R-:W-:Y:S01]  /*9370*/  FMUL.FTZ R3, R24, UR19 ;  /* 0x0000001318037c20 */ /* 0x002fe20008410000 */
[----:B------:R-:W-:Y:S02]  /*9380*/  FSEL R196, R183, -INF , !P6 ;  /* 0xff800000b7c47808 */ /* 0x000fe40007000000 */
[----:B------:R-:W-:Y:S01]  /*9390*/  FSEL R181, R181, -INF , !P5 ;  /* 0xff800000b5b57808 */ /* 0x000fe20006800000 */
[----:B------:R1:W2:Y:S01]  /*93a0*/  MUFU.TANH R9, R3 ;  /* 0x0000000300097308 */ /* 0x0002a20000002400 */
        /* <DEDUP_REMOVED lines=12> */
[----:B---3--:R-:W-:Y:S02]  /*9470*/  FSEL R194, R100, -INF , !P6 ;  /* 0xff80000064c27808 */ /* 0x008fe40007000000 */
[----:B------:R-:W-:Y:S01]  /*9480*/  FSEL R107, R67, -INF , !P5 ;  /* 0xff800000436b7808 */ /* 0x000fe20006800000 */
[----:B------:R1:W3:Y:S01]  /*9490*/  MUFU.TANH R4, R3 ;  /* 0x0000000300047308 */ /* 0x0002e20000002400 */
[----:B-----5:R-:W-:-:S02]  /*94a0*/  FSEL R179, R8, -INF , !P1 ;  /* 0xff80000008b37808 */ /* 0x020fc40004800000 */
        /* <DEDUP_REMOVED lines=8> */
[C---:B------:R-:W-:Y:S01]  /*9530*/  VIADD R2, R0.reuse, 0x30 ;  /* 0x0000003000027836 */ /* 0x040fe20000000000 */
[----:B------:R-:W-:Y:S01]  /*9540*/  FSEL R183, R165, -INF , !P0 ;  /* 0xff800000a5b77808 */ /* 0x000fe20004000000 */
[----:B-1----:R-:W-:Y:S01]  /*9550*/  VIADD R3, R0, 0x31 ;  /* 0x0000003100037836 */ /* 0x002fe20000000000 */
[----:B------:R-:W-:Y:S02]  /*9560*/  FSEL R189, R101, -INF , !P6 ;  /* 0xff80000065bd7808 */ /* 0x000fe40007000000 */
[----:B------:R-:W-:Y:S02]  /*9570*/  ISETP.GE.AND P0, PT, R2, R238, PT ;  /* 0x000000ee0200720c */ /* 0x000fe40003f06270 */
[----:B------:R-:W-:-:S02]  /*9580*/  FSEL R106, R44, -INF , !P5 ;  /* 0xff8000002c6a7808 */ /* 0x000fc40006800000 */
[----:B----4-:R-:W-:Y:S01]  /*9590*/  FSEL R164, R5, -INF , !P1 ;  /* 0xff80000005a47808 */ /* 0x010fe20004800000 */
[----:B------:R-:W-:Y:S01]  /*95a0*/  FMUL.FTZ R5, R28, UR19 ;  /* 0x000000131c057c20 */ /* 0x000fe20008410000 */
[C---:B------:R-:W-:Y:S02]  /*95b0*/  ISETP.LT.OR P0, PT, R2.reuse, R234, P0 ;  /* 0x000000ea0200720c */ /* 0x040fe40000701670 */
[C---:B------:R-:W-:Y:S02]  /*95c0*/  ISETP.GE.AND P6, PT, R2.reuse, R237, PT ;  /* 0x000000ed0200720c */ /* 0x040fe40003fc6270 */
[C---:B------:R-:W-:Y:S01]  /*95d0*/  ISETP.GE.AND P5, PT, R2.reuse, R236, PT ;  /* 0x000000ec0200720c */ /* 0x040fe20003fa6270 */
[----:B------:R-:W1:Y:S01]  /*95e0*/  MUFU.TANH R5, R5 ;  /* 0x0000000500057308 */ /* 0x000e620000002400 */
[----:B------:R-:W-:Y:S02]  /*95f0*/  ISETP.GE.AND P1, PT, R2, R235, PT ;  /* 0x000000eb0200720c */ /* 0x000fe40003f26270 */
[----:B--2---:R-:W-:-:S02]  /*9600*/  FSEL R165, R9, -INF , !P0 ;  /* 0xff80000009a57808 */ /* 0x004fc40004000000 */
[C---:B------:R-:W-:Y:S02]  /*9610*/  ISETP.LT.OR P6, PT, R2.reuse, R233, P6 ;  /* 0x000000e90200720c */ /* 0x040fe400037c1670 */
[C---:B------:R-:W-:Y:S02]  /*9620*/  ISETP.LT.OR P5, PT, R2.reuse, R232, P5 ;  /* 0x000000e80200720c */ /* 0x040fe40002fa1670 */
[----:B------:R-:W-:Y:S01]  /*9630*/  ISETP.LT.OR P1, PT, R2, R231, P1 ;  /* 0x000000e70200720c */ /* 0x000fe20000f21670 */
[C---:B------:R-:W-:Y:S01]  /*9640*/  VIADD R2, R0.reuse, 0x38 ;  /* 0x0000003800027836 */ /* 0x040fe20000000000 */
[----:B------:R-:W-:Y:S01]  /*9650*/  ISETP.GE.AND P0, PT, R3, R238, PT ;  /* 0x000000ee0300720c */ /* 0x000fe20003f06270 */
[----:B------:R-:W-:Y:S01]  /*9660*/  VIADD R0, R0, 0x39 ;  /* 0x0000003900007836 */ /* 0x000fe20000000000 */
[----:B------:R-:W-:Y:S02]  /*9670*/  FSEL R190, R26, -INF , !P6 ;  /* 0xff8000001abe7808 */ /* 0x000fe40007000000 */
[----:B------:R-:W-:-:S02]  /*9680*/  FSEL R195, R12, -INF , !P5 ;  /* 0xff8000000cc37808 */ /* 0x000fc40006800000 */
[----:B------:R-:W-:Y:S02]  /*9690*/  FSEL R201, R14, -INF , !P1 ;  /* 0xff8000000ec97808 */ /* 0x000fe40004800000 */
[C---:B------:R-:W-:Y:S02]  /*96a0*/  ISETP.LT.OR P0, PT, R3.reuse, R234, P0 ;  /* 0x000000ea0300720c */ /* 0x040fe40000701670 */
[C---:B------:R-:W-:Y:S02]  /*96b0*/  ISETP.GE.AND P6, PT, R3.reuse, R237, PT ;  /* 0x000000ed0300720c */ /* 0x040fe40003fc6270 */
[C---:B------:R-:W-:Y:S02]  /*96c0*/  ISETP.GE.AND P5, PT, R3.reuse, R236, PT ;  /* 0x000000ec0300720c */ /* 0x040fe40003fa6270 */
[C---:B------:R-:W-:Y:S02]  /*96d0*/  ISETP.GE.AND P1, PT, R3.reuse, R235, PT ;  /* 0x000000eb0300720c */ /* 0x040fe40003f26270 */
[----:B---3--:R-:W-:Y:S01]  /*96e0*/  FSEL R185, R4, -INF , !P0 ;  /* 0xff80000004b97808 */ /* 0x008fe20004000000 */
[----:B------:R-:W-:Y:S01]  /*96f0*/  FMUL.FTZ R4, R30, UR19 ;  /* 0x000000131e047c20 */ /* 0x000fe20008410000 */
[----:B------:R-:W-:-:S02]  /*9700*/  ISETP.LT.OR P6, PT, R3, R233, P6 ;  /* 0x000000e90300720c */ /* 0x000fc400037c1670 */
[C---:B------:R-:W-:Y:S02]  /*9710*/  ISETP.LT.OR P5, PT, R3.reuse, R232, P5 ;  /* 0x000000e80300720c */ /* 0x040fe40002fa1670 */
[----:B------:R-:W-:Y:S01]  /*9720*/  ISETP.LT.OR P1, PT, R3, R231, P1 ;  /* 0x000000e70300720c */ /* 0x000fe20000f21670 */
[----:B------:R-:W2:Y:S01]  /*9730*/  MUFU.TANH R4, R4 ;  /* 0x0000000400047308 */ /* 0x000ea20000002400 */
[C---:B------:R-:W-:Y:S01]  /*9740*/  ISETP.GE.AND P0, PT, R2.reuse, R238, PT ;  /* 0x000000ee0200720c */ /* 0x040fe20003f06270 */
[----:B------:R-:W-:Y:S01]  /*9750*/  FMUL.FTZ R3, R29, UR19 ;  /* 0x000000131d037c20 */ /* 0x000fe20008410000 */
[----:B------:R-:W-:Y:S02]  /*9760*/  FSEL R203, R27, -INF , !P6 ;  /* 0xff8000001bcb7808 */ /* 0x000fe40007000000 */
[----:B------:R-:W-:Y:S02]  /*9770*/  FSEL R193, R13, -INF , !P5 ;  /* 0xff8000000dc17808 */ /* 0x000fe40006800000 */
[----:B------:R-:W-:Y:S01]  /*9780*/  FSEL R199, R15, -INF , !P1 ;  /* 0xff8000000fc77808 */ /* 0x000fe20004800000 */
[----:B------:R-:W3:Y:S01]  /*9790*/  MUFU.TANH R3, R3 ;  /* 0x0000000300037308 */ /* 0x000ee20000002400 */
[----:B------:R-:W-:-:S02]  /*97a0*/  ISETP.LT.OR P0, PT, R2, R234, P0 ;  /* 0x000000ea0200720c */ /* 0x000fc40000701670 */
[C---:B------:R-:W-:Y:S02]  /*97b0*/  ISETP.GE.AND P6, PT, R2.reuse, R237, PT ;  /* 0x000000ed0200720c */ /* 0x040fe40003fc6270 */
[C---:B------:R-:W-:Y:S02]  /*97c0*/  ISETP.GE.AND P5, PT, R2.reuse, R236, PT ;  /* 0x000000ec0200720c */ /* 0x040fe40003fa6270 */
[----:B------:R-:W-:Y:S02]  /*97d0*/  ISETP.GE.AND P1, PT, R2, R235, PT ;  /* 0x000000eb0200720c */ /* 0x000fe40003f26270 */
[----:B------:R-:W-:Y:S02]  /*97e0*/  FSEL R186, R20, -INF , !P0 ;  /* 0xff80000014ba7808 */ /* 0x000fe40004000000 */
[C---:B------:R-:W-:Y:S02]  /*97f0*/  ISETP.LT.OR P6, PT, R2.reuse, R233, P6 ;  /* 0x000000e90200720c */ /* 0x040fe400037c1670 */
[----:B------:R-:W-:-:S02]  /*9800*/  ISETP.LT.OR P5, PT, R2, R232, P5 ;  /* 0x000000e80200720c */ /* 0x000fc40002fa1670 */
[----:B------:R-:W-:Y:S01]  /*9810*/  ISETP.LT.OR P1, PT, R2, R231, P1 ;  /* 0x000000e70200720c */ /* 0x000fe20000f21670 */
[----:B------:R-:W-:Y:S01]  /*9820*/  FMUL.FTZ R2, R31, UR19 ;  /* 0x000000131f027c20 */ /* 0x000fe20008410000 */
[----:B------:R-:W-:Y:S02]  /*9830*/  ISETP.GE.AND P0, PT, R0, R238, PT ;  /* 0x000000ee0000720c */ /* 0x000fe40003f06270 */
[----:B------:R-:W-:Y:S02]  /*9840*/  FSEL R202, R22, -INF , !P6 ;  /* 0xff80000016ca7808 */ /* 0x000fe40007000000 */
[----:B------:R-:W-:Y:S01]  /*9850*/  ISETP.LT.OR P0, PT, R0, R234, P0 ;  /* 0x000000ea0000720c */ /* 0x000fe20000701670 */
[----:B------:R-:W4:Y:S01]  /*9860*/  MUFU.TANH R2, R2 ;  /* 0x0000000200027308 */ /* 0x000f220000002400 */
[----:B-1----:R-:W-:Y:S02]  /*9870*/  FSEL R192, R5, -INF , !P5 ;  /* 0xff80000005c07808 */ /* 0x002fe40006800000 */
[----:B------:R-:W-:-:S02]  /*9880*/  FSEL R188, R21, -INF , !P0 ;  /* 0xff80000015bc7808 */ /* 0x000fc40004000000 */
[----:B------:R-:W-:Y:S02]  /*9890*/  PLOP3.LUT P0, PT, PT, PT, UP0, 0x40, 0x0 ;  /* 0x000000000000781c */ /* 0x000fe40003f0e808 */
[----:B--2---:R-:W-:Y:S02]  /*98a0*/  FSEL R197, R4, -INF , !P1 ;  /* 0xff80000004c57808 */ /* 0x004fe40004800000 */
[C---:B------:R-:W-:Y:S02]  /*98b0*/  ISETP.GE.AND P6, PT, R0.reuse, R237, PT ;  /* 0x000000ed0000720c */ /* 0x040fe40003fc6270 */
[C---:B------:R-:W-:Y:S02]  /*98c0*/  ISETP.GE.AND P5, PT, R0.reuse, R236, PT ;  /* 0x000000ec0000720c */ /* 0x040fe40003fa6270 */
[C---:B------:R-:W-:Y:S02]  /*98d0*/  ISETP.GE.AND P1, PT, R0.reuse, R235, PT ;  /* 0x000000eb0000720c */ /* 0x040fe40003f26270 */
[----:B------:R-:W-:-:S02]  /*98e0*/  ISETP.LT.OR P6, PT, R0, R233, P6 ;  /* 0x000000e90000720c */ /* 0x000fc400037c1670 */
[C---:B------:R-:W-:Y:S02]  /*98f0*/  ISETP.LT.OR P5, PT, R0.reuse, R232, P5 ;  /* 0x000000e80000720c */ /* 0x040fe40002fa1670 */
[----:B------:R-:W-:Y:S02]  /*9900*/  ISETP.LT.OR P1, PT, R0, R231, P1 ;  /* 0x000000e70000720c */ /* 0x000fe40000f21670 */
[----:B------:R-:W-:Y:S02]  /*9910*/  FSEL R204, R23, -INF , !P6 ;  /* 0xff80000017cc7808 */ /* 0x000fe40007000000 */
[----:B---3--:R-:W-:Y:S02]  /*9920*/  FSEL R191, R3, -INF , !P5 ;  /* 0xff80000003bf7808 */ /* 0x008fe40006800000 */
[----:B----4-:R-:W-:Y:S01]  /*9930*/  FSEL R200, R2, -INF , !P1 ;  /* 0xff80000002c87808 */ /* 0x010fe20004800000 */
        /* <DEDUP_REMOVED lines=68> */
.L_x_1040:
[----:B------:R-:W-:Y:S05]  /*9d80*/  BSYNC B0 ;  /* 0x0000000000007941 */ /* 0x000fea0003800000 */
.L_x_1039:
[----:B------:R-:W0:Y:S02]  /*9d90*/  LDGDEPBAR ;  /* 0x00000000000079af */ /* 0x000e240000000000 */
.L_x_1038:
[----:B-1----:R-:W3:Y:S04]  /*9da0*/  LDL.LU R14, [R1+0x8] ;  /* 0x00000800010e7983 */ /* 0x002ee80000300800 */
[----:B------:R-:W4:Y:S04]  /*9db0*/  LDL.LU R15, [R1] ;  /* 0x00000000010f7983 */ /* 0x000f280000300800 */
[----:B------:R-:W5:Y:S04]  /*9dc0*/  LDL.LU R67, [R1+0x4] ;  /* 0x0000040001437983 */ /* 0x000f680000300800 */
[----:B------:R-:W3:Y:S01]  /*9dd0*/  LDL.LU R206, [R1+0xc] ;  /* 0x00000c0001ce7983 */ /* 0x000ee20000300800 */
[----:B------:R-:W-:-:S02]  /*9de0*/  FMNMX.FTZ R0, R105, R53, !PT ;  /* 0x0000003569007209 */ /* 0x000fc40007810000 */
[----:B------:R-:W-:Y:S01]  /*9df0*/  FMNMX.FTZ R4, R102, R66, !PT ;  /* 0x0000004266047209 */ /* 0x000fe20007810000 */
[----:B------:R-:W-:Y:S01]  /*9e00*/  LDSM.16.MT88.4 R16, [R224+0x9000] ;  /* 0x00900000e010783b */ /* 0x000fe20000004200 */
[----:B------:R-:W-:-:S03]  /*9e10*/  FMNMX.FTZ R0, R55, R0, !PT ;  /* 0x0000000037007209 */ /* 0x000fc60007810000 */
        /* <DEDUP_REMOVED lines=73> */
[----:B------:R2:W-:Y:S03]  /*a2b0*/  MUFU.EX2 R211, R3 ;  /* 0x0000000300d37308 */ /* 0x0005e60000000800 */
[----:B------:R-:W1:Y:S01]  /*a2c0*/  SHFL.BFLY PT, R7, R2, 0x1, 0x1f ;  /* 0x0c201f0002077f89 */ /* 0x000e6200000e0000 */
[----:B--2---:R-:W-:Y:S01]  /*a2d0*/  FMNMX.FTZ R3, R199, R5, !PT ;  /* 0x00000005c7037209 */ /* 0x004fe20007810000 */
[----:B------:R-:W-:-:S03]  /*a2e0*/  FFMA.FTZ R5, R55, UR21, -R0 ;  /* 0x0000001537057c23 */ /* 0x000fc60008010800 */
[----:B------:R-:W-:Y:S01]  /*a2f0*/  FMNMX.FTZ R3, R197, R3, !PT ;  /* 0x00000003c5037209 */ /* 0x000fe20007810000 */
[----:B------:R2:W-:Y:S01]  /*a300*/  MUFU.EX2 R13, R5 ;  /* 0x00000005000d7308 */ /* 0x0005e20000000800 */
[----:B-1----:R-:W-:Y:S02]  /*a310*/  FMNMX.FTZ R4, R4, R8, !PT ;  /* 0x0000000804047209 */ /* 0x002fe40007810000 */
[----:B------:R-:W-:Y:S02]  /*a320*/  FMNMX.FTZ R3, R200, R3, !PT ;  /* 0x00000003c8037209 */ /* 0x000fe40007810000 */
[----:B------:R-:W-:Y:S01]  /*a330*/  FMNMX.FTZ R245, R2, R7, !PT ;  /* 0x0000000702f57209 */ /* 0x000fe20007810000 */
[----:B------:R-:W1:Y:S01]  /*a340*/  SHFL.BFLY PT, R8, R4, 0x1, 0x1f ;  /* 0x0c201f0004087f89 */ /* 0x000e6200000e0000 */
[--C-:B------:R-:W-:Y:S02]  /*a350*/  FFMA.FTZ R2, R33, UR21, -R0.reuse ;  /* 0x0000001521027c23 */ /* 0x100fe40008010800 */
[C---:B------:R-:W-:Y:S01]  /*a360*/  FSETP.NEU.FTZ.AND P5, PT, R245.reuse, -INF , PT ;  /* 0xff800000f500780b */ /* 0x040fe20003fbd000 */
[----:B------:R-:W1:Y:S01]  /*a370*/  SHFL.BFLY PT, R6, R3, 0x2, 0x1f ;  /* 0x0c401f0003067f89 */ /* 0x000e6200000e0000 */
[----:B------:R1:W-:Y:S01]  /*a380*/  MUFU.EX2 R100, R2 ;  /* 0x0000000200647308 */ /* 0x0003e20000000800 */
[----:B------:R-:W-:Y:S01]  /*a390*/  FMUL.FTZ R12, R245, UR21 ;  /* 0x00000015f50c7c20 */ /* 0x000fe20008410000 */
[----:B--2---:R-:W-:-:S04]  /*a3a0*/  FFMA.FTZ R5, R41, UR21, -R0 ;  /* 0x0000001529057c23 */ /* 0x004fc80008010800 */
[----:B------:R-:W-:Y:S02]  /*a3b0*/  FSEL R12, R12, RZ, P5 ;  /* 0x000000ff0c0c7208 */ /* 0x000fe40002800000 */
[----:B------:R2:W-:Y:S01]  /*a3c0*/  MUFU.EX2 R208, R5 ;  /* 0x0000000500d07308 */ /* 0x0005e20000000800 */
[----:B-1----:R-:W-:Y:S02]  /*a3d0*/  FMNMX.FTZ R244, R4, R8, !PT ;  /* 0x0000000804f47209 */ /* 0x002fe40007810000 */
[----:B------:R-:W-:Y:S01]  /*a3e0*/  FFMA.FTZ R4, R62, UR21, -R12 ;  /* 0x000000153e047c23 */ /* 0x000fe2000801080c */
[----:B------:R-:W-:Y:S01]  /*a3f0*/  FMNMX.FTZ R2, R3, R6, !PT ;  /* 0x0000000603027209 */ /* 0x000fe20007810000 */
[--C-:B------:R-:W-:Y:S01]  /*a400*/  FFMA.FTZ R3, R32, UR21, -R0.reuse ;  /* 0x0000001520037c23 */ /* 0x100fe20008010800 */
[----:B------:R-:W-:Y:S02]  /*a410*/  FSETP.NEU.FTZ.AND P1, PT, R244, -INF , PT ;  /* 0xff800000f400780b */ /* 0x000fe40003f3d000 */
[----:B------:R1:W-:Y:S01]  /*a420*/  MUFU.EX2 R252, R4 ;  /* 0x0000000400fc7308 */ /* 0x0003e20000000800 */
[----:B--2---:R-:W-:-:S07]  /*a430*/  FFMA.FTZ R5, R40, UR21, -R0 ;  /* 0x0000001528057c23 */ /* 0x004fce0008010800 */
[----:B------:R2:W-:Y:S08]  /*a440*/  MUFU.EX2 R210, R5 ;  /* 0x0000000500d27308 */ /* 0x0005f00000000800 */
[----:B------:R2:W-:Y:S01]  /*a450*/  MUFU.EX2 R207, R3 ;  /* 0x0000000300cf7308 */ /* 0x0005e20000000800 */
[----:B-1----:R-:W-:-:S07]  /*a460*/  FFMA.FTZ R4, R60, UR21, -R12 ;  /* 0x000000153c047c23 */ /* 0x002fce000801080c */
[----:B------:R-:W-:Y:S01]  /*a470*/  MUFU.EX2 R101, R4 ;  /* 0x0000000400657308 */ /* 0x000fe20000000800 */
[----:B--2---:R-:W-:-:S07]  /*a480*/  FFMA.FTZ R5, R35, UR21, -R0 ;  /* 0x0000001523057c23 */ /* 0x004fce0008010800 */
[----:B------:R1:W-:Y:S01]  /*a490*/  MUFU.EX2 R209, R5 ;  /* 0x0000000500d17308 */ /* 0x0003e20000000800 */
[----:B------:R-:W-:-:S07]  /*a4a0*/  FFMA.FTZ R3, R63, UR21, -R12 ;  /* 0x000000153f037c23 */ /* 0x000fce000801080c */
[----:B------:R2:W-:Y:S01]  /*a4b0*/  MUFU.EX2 R251, R3 ;  /* 0x0000000300fb7308 */ /* 0x0005e20000000800 */
[----:B-1----:R-:W-:Y:S02]  /*a4c0*/  FFMA.FTZ R5, R34, UR21, -R0 ;  /* 0x0000001522057c23 */ /* 0x002fe40008010800 */
[----:B------:R-:W-:Y:S05]  /*a4d0*/  LDSM.16.MT88.4 R32, [R224+0xb000] ;  /* 0x00b00000e020783b */ /* 0x000fea0000004200 */
[----:B------:R1:W-:Y:S01]  /*a4e0*/  MUFU.EX2 R205, R5 ;  /* 0x0000000500cd7308 */ /* 0x0003e20000000800 */
[----:B--2---:R-:W-:-:S05]  /*a4f0*/  FMUL.FTZ R3, R244, UR21 ;  /* 0x00000015f4037c20 */ /* 0x004fca0008410000 */
[----:B------:R-:W-:-:S05]  /*a500*/  FSEL R3, R3, RZ, P1 ;  /* 0x000000ff03037208 */ /* 0x000fca0000800000 */
[--C-:B------:R-:W-:Y:S01]  /*a510*/  FFMA.FTZ R4, R64, UR21, -R3.reuse ;  /* 0x0000001540047c23 */ /* 0x100fe20008010803 */
[----:B-1----:R-:W1:Y:S03]  /*a520*/  SHFL.BFLY PT, R5, R2, 0x1, 0x1f ;  /* 0x0c201f0002057f89 */ /* 0x002e6600000e0000 */
[----:B------:R2:W-:Y:S02]  /*a530*/  MUFU.EX2 R248, R4 ;  /* 0x0000000400f87308 */ /* 0x0005e40000000800 */
[----:B--2---:R-:W-:-:S06]  /*a540*/  FFMA.FTZ R4, R56, UR21, -R3 ;  /* 0x0000001538047c23 */ /* 0x004fcc0008010803 */
[----:B------:R2:W-:Y:S01]  /*a550*/  MUFU.EX2 R249, R4 ;  /* 0x0000000400f97308 */ /* 0x0005e20000000800 */
[----:B-1----:R-:W-:Y:S01]  /*a560*/  FMNMX.FTZ R239, R2, R5, !PT ;  /* 0x0000000502ef7209 */ /* 0x002fe20007810000 */
[----:B------:R-:W-:Y:S01]  /*a570*/  FFMA.FTZ R2, R61, UR21, -R3 ;  /* 0x000000153d027c23 */ /* 0x000fe20008010803 */
[----:B------:R-:W-:Y:S02]  /*a580*/  FSEL R5, R244, RZ, P1 ;  /* 0x000000fff4057208 */ /* 0x000fe40000800000 */
[----:B------:R-:W-:-:S03]  /*a590*/  FSETP.NEU.FTZ.AND P0, PT, R239, -INF , PT ;  /* 0xff800000ef00780b */ /* 0x000fc60003f1d000 */
[----:B------:R1:W4:Y:S01]  /*a5a0*/  MUFU.EX2 R247, R2 ;  /* 0x0000000200f77308 */ /* 0x0003220000000800 */
[----:B------:R-:W-:-:S04]  /*a5b0*/  FADD.FTZ R5, R103, -R5 ;  /* 0x8000000567057221 */ /* 0x000fc80000010000 */
[----:B------:R-:W-:Y:S01]  /*a5c0*/  FMUL.FTZ R5, R5, UR21 ;  /* 0x0000001505057c20 */ /* 0x000fe20008410000 */
[----:B--2---:R-:W-:-:S03]  /*a5d0*/  FFMA.FTZ R4, R52, UR21, -R3 ;  /* 0x0000001534047c23 */ /* 0x004fc60008010803 */
[----:B------:R-:W2:Y:S01]  /*a5e0*/  MUFU.EX2 R45, R5 ;  /* 0x00000005002d7308 */ /* 0x000ea20000000800 */
[----:B-1----:R-:W-:-:S07]  /*a5f0*/  FMUL.FTZ R2, R239, UR21 ;  /* 0x00000015ef027c20 */ /* 0x002fce0008410000 */
[----:B------:R1:W5:Y:S01]  /*a600*/  MUFU.EX2 R250, R4 ;  /* 0x0000000400fa7308 */ /* 0x0003620000000800 */
[----:B----4-:R-:W-:Y:S02]  /*a610*/  F2FP.BF16.F32.PACK_AB R8, R247, R248 ;  /* 0x000000f8f708723e */ /* 0x010fe400000010ff */
[----:B------:R-:W-:-:S05]  /*a620*/  FSEL R2, R2, RZ, P0 ;  /* 0x000000ff02027208 */ /* 0x000fca0000000000 */
[--C-:B------:R-:W-:Y:S01]  /*a630*/  FFMA.FTZ R6, R54, UR21, -R2.reuse ;  /* 0x0000001536067c23 */ /* 0x100fe20008010802 */
[-C--:B--2---:R-:W-:Y:S01]  /*a640*/  FMUL.FTZ R108, R108, R45.reuse ;  /* 0x0000002d6c6c7220 */ /* 0x084fe20000410000 */
[-C--:B------:R-:W-:Y:S01]  /*a650*/  FMUL.FTZ R109, R109, R45.reuse ;  /* 0x0000002d6d6d7220 */ /* 0x080fe20000410000 */
[-C--:B------:R-:W-:Y:S01]  /*a660*/  FMUL.FTZ R116, R116, R45.reuse ;  /* 0x0000002d74747220 */ /* 0x080fe20000410000 */
[----:B------:R-:W-:Y:S01]  /*a670*/  MUFU.EX2 R242, R6 ;  /* 0x0000000600f27308 */ /* 0x000fe20000000800 */
[-C--:B------:R-:W-:Y:S01]  /*a680*/  FMUL.FTZ R117, R117, R45.reuse ;  /* 0x0000002d75757220 */ /* 0x080fe20000410000 */
[-C--:B------:R-:W-:Y:S01]  /*a690*/  FMUL.FTZ R124, R124, R45.reuse ;  /* 0x0000002d7c7c7220 */ /* 0x080fe20000410000 */
[----:B------:R-:W-:Y:S01]  /*a6a0*/  FMUL.FTZ R125, R125, R45 ;  /* 0x0000002d7d7d7220 */ /* 0x000fe20000410000 */
[--C-:B-1----:R-:W-:Y:S01]  /*a6b0*/  FFMA.FTZ R4, R66, UR21, -R2.reuse ;  /* 0x0000001542047c23 */ /* 0x102fe20008010802 */
[----:B-----5:R-:W-:Y:S01]  /*a6c0*/  F2FP.BF16.F32.PACK_AB R10, R250, R249 ;  /* 0x000000f9fa0a723e */ /* 0x020fe200000010ff */
        /* <DEDUP_REMOVED lines=20> */
[----:B------:R-:W-:-:S02]  /*a810*/  FSEL R6, R246, RZ, P6 ;  /* 0x000000fff6067208 */ /* 0x000fc40003000000 */
[----:B------:R-:W-:Y:S01]  /*a820*/  FSEL R5, R245, RZ, P5 ;  /* 0x000000fff5057208 */ /* 0x000fe20002800000 */
[----:B------:R1:W2:Y:S02]  /*a830*/  MUFU.EX2 R241, R4 ;  /* 0x0000000400f17308 */ /* 0x0002a40000000800 */
[----:B------:R-:W-:Y:S02]  /*a840*/  FADD.FTZ R6, R105, -R6 ;  /* 0x8000000669067221 */ /* 0x000fe40000010000 */
[----:B------:R-:W-:Y:S01]  /*a850*/  FADD.FTZ R5, R104, -R5 ;  /* 0x8000000568057221 */ /* 0x000fe20000010000 */
[----:B------:R-:W-:Y:S01]  /*a860*/  MOV R104, R207 ;  /* 0x000000cf00687202 */ /* 0x000fe20000000f00 */
[----:B------:R-:W-:Y:S01]  /*a870*/  FMUL.FTZ R6, R6, UR21 ;  /* 0x0000001506067c20 */ /* 0x000fe20008410000 */
[----:B------:R-:W-:Y:S01]  /*a880*/  MOV R207, R15 ;  /* 0x0000000f00cf7202 */ /* 0x000fe20000000f00 */
[----:B------:R-:W-:Y:S02]  /*a890*/  FMUL.FTZ R5, R5, UR21 ;  /* 0x0000001505057c20 */ /* 0x000fe40008410000 */
[----:B------:R4:W5:Y:S01]  /*a8a0*/  MUFU.EX2 R15, R6 ;  /* 0x00000006000f7308 */ /* 0x0009620000000800 */
[----:B------:R-:W-:Y:S01]  /*a8b0*/  MOV R105, R207 ;  /* 0x000000cf00697202 */ /* 0x000fe20000000f00 */
[----:B-1----:R-:W-:Y:S01]  /*a8c0*/  FFMA.FTZ R4, R57, UR21, -R2 ;  /* 0x0000001539047c23 */ /* 0x002fe20008010802 */
[----:B--2---:R-:W-:-:S05]  /*a8d0*/  F2FP.BF16.F32.PACK_AB R9, R241, R240 ;  /* 0x000000f0f109723e */ /* 0x004fca00000010ff */
[----:B------:R1:W2:Y:S01]  /*a8e0*/  MUFU.EX2 R243, R4 ;  /* 0x0000000400f37308 */ /* 0x0002a20000000800 */
[----:B----4-:R-:W-:Y:S01]  /*a8f0*/  F2FP.BF16.F32.PACK_AB R6, R210, R208 ;  /* 0x000000d0d206723e */ /* 0x010fe200000010ff */
[-C--:B-----5:R-:W-:Y:S01]  /*a900*/  FMUL.FTZ R112, R112, R15.reuse ;  /* 0x0000000f70707220 */ /* 0x0a0fe20000410000 */
        /* <DEDUP_REMOVED lines=10> */
[----:B------:R-:W-:Y:S01]  /*a9b0*/  FMUL.FTZ R148, R148, R15 ;  /* 0x0000000f94947220 */ /* 0x000fe20000410000 */
[----:B--2---:R-:W-:Y:S01]  /*a9c0*/  F2FP.BF16.F32.PACK_AB R11, R242, R243 ;  /* 0x000000f3f20b723e */ /* 0x004fe200000010ff */
        /* <DEDUP_REMOVED lines=10> */
[----:B------:R-:W1:Y:S01]  /*aa70*/  MUFU.EX2 R44, R4 ;  /* 0x00000004002c7308 */ /* 0x000e620000000800 */
[-C--:B------:R-:W-:Y:S01]  /*aa80*/  FMUL.FTZ R81, R81, R15.reuse ;  /* 0x0000000f51517220 */ /* 0x080fe20000410000 */
[-C--:B------:R-:W-:Y:S01]  /*aa90*/  FMUL.FTZ R84, R84, R15.reuse ;  /* 0x0000000f54547220 */ /* 0x080fe20000410000 */
[-C--:B------:R-:W-:Y:S01]  /*aaa0*/  FMUL.FTZ R85, R85, R15.reuse ;  /* 0x0000000f55557220 */ /* 0x080fe20000410000 */
[-C--:B------:R-:W-:Y:S01]  /*aab0*/  FMUL.FTZ R96, R96, R15.reuse ;  /* 0x0000000f60607220 */ /* 0x080fe20000410000 */
[----:B------:R-:W-:Y:S01]  /*aac0*/  FMUL.FTZ R97, R97, R15 ;  /* 0x0000000f61617220 */ /* 0x000fe20000410000 */
[----:B------:R-:W-:Y:S01]  /*aad0*/  PLOP3.LUT P0, PT, PT, PT, UP0, 0x40, 0x0 ;  /* 0x000000000000781c */ /* 0x000fe20003f0e808 */
        /* <DEDUP_REMOVED lines=24> */
[----:B------:R-:W-:Y:S01]  /*ac60*/  HMMA.16816.F32.BF16 R108, R8, R16, R108 ;  /* 0x00000010086c723c */ /* 0x000fe2000004186c */
[----:B------:R-:W-:-:S04]  /*ac70*/  FFMA.FTZ R4, R58, UR21, -R12 ;  /* 0x000000153a047c23 */ /* 0x000fc8000801080c */
[----:B------:R1:W2:Y:S01]  /*ac80*/  MUFU.EX2 R223, R4 ;  /* 0x0000000400df7308 */ /* 0x0002a20000000800 */
[C---:B------:R-:W-:Y:S06]  /*ac90*/  HMMA.16816.F32.BF16 R52, R8.reuse, R18, R116 ;  /* 0x000000120834723c */ /* 0x040fec0000041874 */
[----:B------:R-:W-:Y:S01]  /*aca0*/  HMMA.16816.F32.BF16 R124, R8, R20, R124 ;  /* 0x00000014087c723c */ /* 0x000fe2000004187c */
[----:B---3--:R-:W-:Y:S02]  /*acb0*/  MOV R118, R206 ;  /* 0x000000ce00767202 */ /* 0x008fe40000000f00 */
[----:B------:R-:W-:-:S02]  /*acc0*/  MOV R206, R67 ;  /* 0x0000004300ce7202 */ /* 0x000fc40000000f00 */
[----:B------:R-:W-:Y:S01]  /*acd0*/  MOV R67, R14 ;  /* 0x0000000e00437202 */ /* 0x000fe20000000f00 */
[C---:B------:R-:W-:Y:S01]  /*ace0*/  HMMA.16816.F32.BF16 R136, R8.reuse, R22, R136 ;  /* 0x000000160888723c */ /* 0x040fe20000041888 */
[----:B------:R3:W4:Y:S01]  /*acf0*/  MUFU.EX2 R14, R5 ;  /* 0x00000005000e7308 */ /* 0x0007220000000800 */
[----:B------:R-:W-:Y:S01]  /*ad00*/  MOV R119, R211 ;  /* 0x000000d300777202 */ /* 0x000fe20000000f00 */
[----:B-1----:R-:W-:Y:S01]  /*ad10*/  FFMA.FTZ R4, R42, UR21, -R12 ;  /* 0x000000152a047c23 */ /* 0x002fe2000801080c */
[----:B--2---:R-:W-:Y:S02]  /*ad20*/  F2FP.BF16.F32.PACK_AB R7, R223, R101 ;  /* 0x00000065df07723e */ /* 0x004fe400000010ff */
[----:B------:R-:W-:Y:S01]  /*ad30*/  HMMA.16816.F32.BF16 R140, R8, R24, R140 ;  /* 0x00000018088c723c */ /* 0x000fe2000004188c */
[----:B------:R-:W-:Y:S02]  /*ad40*/  MOV R117, R67 ;  /* 0x0000004300757202 */ /* 0x000fe40000000f00 */
[----:B------:R1:W-:Y:S01]  /*ad50*/  MUFU.EX2 R222, R4 ;  /* 0x0000000400de7308 */ /* 0x0003e20000000800 */
[----:B------:R-:W-:-:S02]  /*ad60*/  MOV R116, R206 ;  /* 0x000000ce00747202 */ /* 0x000fc40000000f00 */
[C---:B------:R-:W-:Y:S06]  /*ad70*/  HMMA.16816.F32.BF16 R152, R8.reuse, R26, R152 ;  /* 0x0000001a0898723c */ /* 0x040fec0000041898 */
[C---:B------:R-:W-:Y:S01]  /*ad80*/  HMMA.16816.F32.BF16 R156, R8.reuse, R28, R156 ;  /* 0x0000001c089c723c */ /* 0x040fe2000004189c */
[----:B---3--:R-:W-:Y:S01]  /*ad90*/  F2FP.BF16.F32.PACK_AB R5, R252, R251 ;  /* 0x000000fbfc05723e */ /* 0x008fe200000010ff */
[-C--:B----4-:R-:W-:Y:S01]  /*ada0*/  FMUL.FTZ R114, R114, R14.reuse ;  /* 0x0000000e72727220 */ /* 0x090fe20000410000 */
[-C--:B------:R-:W-:Y:S01]  /*adb0*/  FMUL.FTZ R115, R115, R14.reuse ;  /* 0x0000000e73737220 */ /* 0x080fe20000410000 */
[-C--:B------:R-:W-:Y:S01]  /*adc0*/  FMUL.FTZ R122, R122, R14.reuse ;  /* 0x0000000e7a7a7220 */ /* 0x080fe20000410000 */
[-C--:B------:R-:W-:Y:S01]  /*add0*/  FMUL.FTZ R123, R123, R14.reuse ;  /* 0x0000000e7b7b7220 */ /* 0x080fe20000410000 */
[C---:B------:R-:W-:Y:S01]  /*ade0*/  HMMA.16816.F32.BF16 R172, R8.reuse, R30, R172 ;  /* 0x0000001e08ac723c */ /* 0x040fe200000418ac */
[-C--:B------:R-:W-:Y:S01]  /*adf0*/  FMUL.FTZ R130, R130, R14.reuse ;  /* 0x0000000e82827220 */ /* 0x080fe20000410000 */
[----:B-1----:R-:W-:Y:S01]  /*ae00*/  FFMA.FTZ R4, R43, UR21, -R3 ;  /* 0x000000152b047c23 */ /* 0x002fe20008010803 */
[-C--:B------:R-:W-:Y:S01]  /*ae10*/  FMUL.FTZ R131, R131, R14.reuse ;  /* 0x0000000e83837220 */ /* 0x080fe20000410000 */
        /* <DEDUP_REMOVED lines=13> */
[----:B------:R-:W-:Y:S01]  /*aef0*/  LDSM.16.MT88.4 R40, [R226+0xb400] ;  /* 0x00b40000e228783b */ /* 0x000fe20000004200 */
[C---:B------:R-:W-:Y:S01]  /*af00*/  HMMA.16816.F32.BF16 R88, R8.reuse, R48, R88 ;  /* 0x000000300858723c */ /* 0x040fe20000041858 */
[-C--:B------:R-:W-:Y:S01]  /*af10*/  FMUL.FTZ R70, R70, R14.reuse ;  /* 0x0000000e46467220 */ /* 0x080fe20000410000 */
[-C--:B------:R-:W-:Y:S01]  /*af20*/  FMUL.FTZ R71, R71, R14.reuse ;  /* 0x0000000e47477220 */ /* 0x080fe20000410000 */
[-C--:B------:R-:W-:Y:S01]  /*af30*/  FMUL.FTZ R82, R82, R14.reuse ;  /* 0x0000000e52527220 */ /* 0x080fe20000410000 */
[-C--:B------:R-:W-:Y:S01]  /*af40*/  FMUL.FTZ R83, R83, R14.reuse ;  /* 0x0000000e53537220 */ /* 0x080fe20000410000 */
[-C--:B------:R-:W-:Y:S01]  /*af50*/  FMUL.FTZ R86, R86, R14.reuse ;  /* 0x0000000e56567220 */ /* 0x080fe20000410000 */
[----:B------:R-:W-:Y:S01]  /*af60*/  HMMA.16816.F32.BF16 R92, R8, R50, R92 ;  /* 0x00000032085c723c */ /* 0x000fe2000004185c */
[----:B-1----:R-:W-:Y:S01]  /*af70*/  F2FP.BF16.F32.PACK_AB R4, R13, R119 ;  /* 0x000000770d04723e */ /* 0x002fe200000010ff */
[-C--:B------:R-:W-:Y:S01]  /*af80*/  FMUL.FTZ R87, R87, R14.reuse ;  /* 0x0000000e57577220 */ /* 0x080fe20000410000 */
[-C--:B------:R-:W-:Y:S01]  /*af90*/  FMUL.FTZ R98, R98, R14.reuse ;  /* 0x0000000e62627220 */ /* 0x080fe20000410000 */
[----:B------:R-:W-:-:S03]  /*afa0*/  FMUL.FTZ R99, R99, R14 ;  /* 0x0000000e63637220 */ /* 0x000fc60000410000 */
[----:B------:R-:W-:Y:S01]  /*afb0*/  FFMA.FTZ R8, R59, UR21, -R3 ;  /* 0x000000153b087c23 */ /* 0x000fe20008010803 */
[C---:B------:R-:W-:Y:S03]  /*afc0*/  HMMA.16816.F32.BF16 R112, R4.reuse, R16, R112 ;  /* 0x000000100470723c */ /* 0x040fe60000041870 */
[----:B------:R1:W2:Y:S03]  /*afd0*/  MUFU.EX2 R220, R8 ;  /* 0x0000000800dc7308 */ /* 0x0002a60000000800 */
[C---:B------:R-:W-:Y:S01]  /*afe0*/  HMMA.16816.F32.BF16 R60, R4.reuse, R18, R120 ;  /* 0x00000012043c723c */ /* 0x040fe20000041878 */
[----:B------:R-:W-:Y:S05]  /*aff0*/  LDSM.16.MT88.4 R16, [R226+0x9400] ;  /* 0x00940000e210783b */ /* 0x000fea0000004200 */
[----:B------:R-:W-:Y:S01]  /*b000*/  HMMA.16816.F32.BF16 R128, R4, R20, R128 ;  /* 0x000000140480723c */ /* 0x000fe20000041880 */
[----:B------:R-:W-:-:S02]  /*b010*/  MOV R121, R101 ;  /* 0x0000006500797202 */ /* 0x000fc40000000f00 */
[----:B------:R-:W-:Y:S02]  /*b020*/  MOV R120, R210 ;  /* 0x000000d200787202 */ /* 0x000fe40000000f00 */
[----:B------:R-:W-:Y:S01]  /*b030*/  MOV R123, R208 ;  /* 0x000000d0007b7202 */ /* 0x000fe20000000f00 */
[----:B------:R-:W-:Y:S01]  /*b040*/  HMMA.16816.F32.BF16 R64, R4, R22, R132 ;  /* 0x000000160440723c */ /* 0x000fe20000041884 */
[----:B------:R-:W-:Y:S01]  /*b050*/  LDSM.16.MT88.4 R20, [R224+0xa400] ;  /* 0x00a40000e014783b */ /* 0x000fe20000004200 */
[----:B-1----:R-:W-:Y:S01]  /*b060*/  FFMA.FTZ R8, R36, UR21, -R3 ;  /* 0x0000001524087c23 */ /* 0x002fe20008010803 */
[----:B------:R-:W-:-:S03]  /*b070*/  MOV R122, R205 ;  /* 0x000000cd007a7202 */ /* 0x000fc60000000f00 */
[----:B------:R1:W-:Y:S01]  /*b080*/  MUFU.EX2 R219, R8 ;  /* 0x0000000800db7308 */ /* 0x0003e20000000800 */
[C---:B------:R-:W-:Y:S01]  /*b090*/  HMMA.16816.F32.BF16 R144, R4.reuse, R24, R144 ;  /* 0x000000180490723c */ /* 0x040fe20000041890 */
[----:B------:R-:W-:Y:S02]  /*b0a0*/  MOV R134, R100 ;  /* 0x0000006400867202 */ /* 0x000fe40000000f00 */
[----:B------:R-:W-:Y:S02]  /*b0b0*/  MOV R135, R209 ;  /* 0x000000d100877202 */ /* 0x000fe40000000f00 */
[----:B------:R-:W-:Y:S01]  /*b0c0*/  F2FP.BF16.F32.PACK_AB R10, R104, R134 ;  /* 0x00000086680a723e */ /* 0x000fe200000010ff */
[C---:B------:R-:W-:Y:S01]  /*b0d0*/  HMMA.16816.F32.BF16 R148, R4.reuse, R26, R148 ;  /* 0x0000001a0494723c */ /* 0x040fe20000041894 */
[----:B------:R-:W3:Y:S05]  /*b0e0*/  LDSM.16.MT88.4 R24, [R224+0x9400] ;  /* 0x00940000e018783b */ /* 0x000eea0000004200 */
[----:B------:R-:W-:Y:S01]  /*b0f0*/  HMMA.16816.F32.BF16 R160, R4, R28, R160 ;  /* 0x0000001c04a0723c */ /* 0x000fe200000418a0 */
[----:B-1----:R-:W-:-:S05]  /*b100*/  FFMA.FTZ R8, R37, UR21, -R3 ;  /* 0x0000001525087c23 */ /* 0x002fca0008010803 */
[C---:B------:R-:W-:Y:S01]  /*b110*/  HMMA.16816.F32.BF16 R168, R4.reuse, R30, R168 ;  /* 0x0000001e04a8723c */ /* 0x040fe200000418a8 */
[----:B------:R-:W1:Y:S01]  /*b120*/  LDSM.16.MT88.4 R28, [R226+0xa400] ;  /* 0x00a40000e21c783b */ /* 0x000e620000004200 */
[----:B------:R4:W5:Y:S04]  /*b130*/  MUFU.EX2 R218, R8 ;  /* 0x0000000800da7308 */ /* 0x0009680000000800 */
[C---:B------:R-:W-:Y:S06]  /*b140*/  HMMA.16816.F32.BF16 R68, R4.reuse, R32, R68 ;  /* 0x000000200444723c */ /* 0x040fec0000041844 */
[C---:B------:R-:W-:Y:S01]  /*b150*/  HMMA.16816.F32.BF16 R80, R4.reuse, R34, R80 ;  /* 0x000000220450723c */ /* 0x040fe20000041850 */
[----:B------:R-:W-:Y:S05]  /*b160*/  LDSM.16.MT88.4 R32, [R226+0x9800] ;  /* 0x00980000e220783b */ /* 0x000fea0000004200 */
[----:B------:R-:W-:Y:S01]  /*b170*/  HMMA.16816.F32.BF16 R84, R4, R48, R84 ;  /* 0x000000300454723c */ /* 0x000fe20000041854 */
[----:B----4-:R-:W-:-:S04]  /*b180*/  FFMA.FTZ R8, R166, UR21, -R2 ;  /* 0x00000015a6087c23 */ /* 0x010fc80008010802 */
[----:B------:R4:W-:Y:S01]  /*b190*/  MUFU.EX2 R217, R8 ;  /* 0x0000000800d97308 */ /* 0x0009e20000000800 */
[----:B------:R-:W-:Y:S07]  /*b1a0*/  HMMA.16816.F32.BF16 R96, R4, R50, R96 ;  /* 0x000000320460723c */ /* 0x000fee0000041860 */
[----:B--2---:R-:W-:Y:S02]  /*b1b0*/  F2FP.BF16.F32.PACK_AB R4, R220, R221 ;  /* 0x000000dddc04723e */ /* 0x004fe400000010ff */
[----:B-----5:R-:W-:Y:S01]  /*b1c0*/  F2FP.BF16.F32.PACK_AB R6, R218, R219 ;  /* 0x000000dbda06723e */ /* 0x020fe200000010ff */
[----:B----4-:R-:W-:-:S04]  /*b1d0*/  FFMA.FTZ R8, R167, UR21, -R2 ;  /* 0x00000015a7087c23 */ /* 0x010fc80008010802 */
[----:B------:R2:W4:Y:S02]  /*b1e0*/  MUFU.EX2 R215, R8 ;  /* 0x0000000800d77308 */ /* 0x0005240000000800 */
[----:B--2---:R-:W-:Y:S01]  /*b1f0*/  FFMA.FTZ R8, R38, UR21, -R2 ;  /* 0x0000001526087c23 */ /* 0x004fe20008010802 */
[----:B----4-:R-:W-:-:S05]  /*b200*/  F2FP.BF16.F32.PACK_AB R5, R215, R217 ;  /* 0x000000d9d705723e */ /* 0x010fca00000010ff */
[----:B------:R2:W-:Y:S02]  /*b210*/  MUFU.EX2 R216, R8 ;  /* 0x0000000800d87308 */ /* 0x0005e40000000800 */
[----:B--2---:R-:W-:Y:S02]  /*b220*/  FFMA.FTZ R8, R39, UR21, -R2 ;  /* 0x0000001527087c23 */ /* 0x004fe40008010802 */
[----:B------:R-:W2:Y:S04]  /*b230*/  LDSM.16.MT88.4 R36, [R224+0xb400] ;  /* 0x00b40000e024783b */ /* 0x000ea80000004200 */
[----:B------:R-:W4:Y:S02]  /*b240*/  MUFU.EX2 R214, R8 ;  /* 0x0000000800d67308 */ /* 0x000f240000000800 */
[----:B----4-:R-:W-:Y:S01]  /*b250*/  F2FP.BF16.F32.PACK_AB R7, R214, R216 ;  /* 0x000000d8d607723e */ /* 0x010fe200000010ff */
[----:B------:R-:W-:-:S05]  /*b260*/  FFMA.FTZ R8, R176, UR21, -R12 ;  /* 0x00000015b0087c23 */ /* 0x000fca000801080c */
[----:B------:R4:W5:Y:S01]  /*b270*/  MUFU.EX2 R212, R8 ;  /* 0x0000000800d47308 */ /* 0x0009620000000800 */
[C---:B---3--:R-:W-:Y:S06]  /*b280*/  HMMA.16816.F32.BF16 R48, R4.reuse, R24, R108 ;  /* 0x000000180430723c */ /* 0x048fec000004186c */
[C---:B------:R-:W-:Y:S06]  /*b290*/  HMMA.16816.F32.BF16 R52, R4.reuse, R26, R52 ;  /* 0x0000001a0434723c */ /* 0x040fec0000041834 */
[----:B------:R-:W-:Y:S01]  /*b2a0*/  HMMA.16816.F32.BF16 R56, R4, R16, R124 ;  /* 0x000000100438723c */ /* 0x000fe2000004187c */
[----:B----4-:R-:W-:Y:S01]  /*b2b0*/  FFMA.FTZ R8, R47, UR21, -R12 ;  /* 0x000000152f087c23 */ /* 0x010fe2000801080c */
[----:B-----5:R-:W-:-:S04]  /*b2c0*/  F2FP.BF16.F32.PACK_AB R9, R212, R222 ;  /* 0x000000ded409723e */ /* 0x020fc800000010ff */
[C---:B------:R-:W-:Y:S01]  /*b2d0*/  HMMA.16816.F32.BF16 R136, R4.reuse, R18, R136 ;  /* 0x000000120488723c */ /* 0x040fe20000041888 */
[----:B------:R3:W-:Y:S05]  /*b2e0*/  MUFU.EX2 R213, R8 ;  /* 0x0000000800d57308 */ /* 0x0007ea0000000800 */
[C---:B------:R-:W-:Y:S06]  /*b2f0*/  HMMA.16816.F32.BF16 R140, R4.reuse, R20, R140 ;  /* 0x00000014048c723c */ /* 0x040fec000004188c */
[C---:B------:R-:W-:Y:S06]  /*b300*/  HMMA.16816.F32.BF16 R152, R4.reuse, R22, R152 ;  /* 0x000000160498723c */ /* 0x040fec0000041898 */
[----:B-1----:R-:W-:Y:S01]  /*b310*/  HMMA.16816.F32.BF16 R156, R4, R28, R156 ;  /* 0x0000001c049c723c */ /* 0x002fe2000004189c */
[----:B---3--:R-:W-:-:S04]  /*b320*/  FFMA.FTZ R8, R46, UR21, -R12 ;  /* 0x000000152e087c23 */ /* 0x008fc8000801080c */
[----:B------:R1:W3:Y:S01]  /*b330*/  MUFU.EX2 R211, R8 ;  /* 0x0000000800d37308 */ /* 0x0002e20000000800 */
[C---:B------:R-:W-:Y:S06]  /*b340*/  HMMA.16816.F32.BF16 R172, R4.reuse, R30, R172 ;  /* 0x0000001e04ac723c */ /* 0x040fec00000418ac */
[C---:B--2---:R-:W-:Y:S06]  /*b350*/  HMMA.16816.F32.BF16 R72, R4.reuse, R36, R72 ;  /* 0x000000240448723c */ /* 0x044fec0000041848 */
[----:B------:R-:W-:Y:S01]  /*b360*/  HMMA.16816.F32.BF16 R76, R4, R38, R76 ;  /* 0x00000026044c723c */ /* 0x000fe2000004184c */
[----:B-1----:R-:W-:-:S05]  /*b370*/  F2FP.BF16.F32.PACK_AB R8, R122, R135 ;  /* 0x000000877a08723e */ /* 0x002fca00000010ff */
[----:B------:R-:W-:Y:S01]  /*b380*/  HMMA.16816.F32.BF16 R88, R4, R40, R88 ;  /* 0x000000280458723c */ /* 0x000fe20000041858 */
[----:B---3--:R-:W-:-:S05]  /*b390*/  F2FP.BF16.F32.PACK_AB R11, R211, R213 ;  /* 0x000000d5d30b723e */ /* 0x008fca00000010ff */
        /* <DEDUP_REMOVED lines=38> */
[----:B------:R-:W-:Y:S01]  /*b600*/  MOV R198, R121 ;  /* 0x0000007900c67202 */ /* 0x000fe20000000f00 */
[----:B----4-:R-:W-:Y:S01]  /*b610*/  FFMA.FTZ R4, R184, UR21, -R2 ;  /* 0x00000015b8047c23 */ /* 0x010fe20008010802 */
[----:B---3--:R-:W-:-:S04]  /*b620*/  F2FP.BF16.F32.PACK_AB R6, R205, R206 ;  /* 0x000000cecd06723e */ /* 0x008fc800000010ff */
[----:B------:R2:W-:Y:S02]  /*b630*/  MUFU.EX2 R184, R4 ;  /* 0x0000000400b87308 */ /* 0x0005e40000000800 */
[----:B--2---:R-:W-:Y:S01]  /*b640*/  FFMA.FTZ R4, R182, UR21, -R2 ;  /* 0x00000015b6047c23 */ /* 0x004fe20008010802 */
[----:B------:R-:W-:-:S05]  /*b650*/  MOV R182, R104 ;  /* 0x0000006800b67202 */ /* 0x000fca0000000f00 */
[----:B------:R2:W3:Y:S02]  /*b660*/  MUFU.EX2 R181, R4 ;  /* 0x0000000400b57308 */ /* 0x0004e40000000800 */
[----:B--2---:R-:W-:Y:S01]  /*b670*/  FFMA.FTZ R4, R179, UR21, -R2 ;  /* 0x00000015b3047c23 */ /* 0x004fe20008010802 */
[----:B---3--:R-:W-:-:S05]  /*b680*/  F2FP.BF16.F32.PACK_AB R5, R181, R184 ;  /* 0x000000b8b505723e */ /* 0x008fca00000010ff */
[----:B------:R2:W-:Y:S02]  /*b690*/  MUFU.EX2 R180, R4 ;  /* 0x0000000400b47308 */ /* 0x0005e40000000800 */
[----:B--2---:R-:W-:-:S06]  /*b6a0*/  FFMA.FTZ R4, R164, UR21, -R2 ;  /* 0x00000015a4047c23 */ /* 0x004fcc0008010802 */
[----:B------:R2:W3:Y:S02]  /*b6b0*/  MUFU.EX2 R179, R4 ;  /* 0x0000000400b37308 */ /* 0x0004e40000000800 */
[----:B--2---:R-:W-:Y:S01]  /*b6c0*/  FFMA.FTZ R4, R187, UR21, -R0 ;  /* 0x00000015bb047c23 */ /* 0x004fe20008010800 */
[----:B---3--:R-:W-:Y:S02]  /*b6d0*/  F2FP.BF16.F32.PACK_AB R7, R179, R180 ;  /* 0x000000b4b307723e */ /* 0x008fe400000010ff */
[----:B------:R-:W-:-:S03]  /*b6e0*/  MOV R187, R134 ;  /* 0x0000008600bb7202 */ /* 0x000fc60000000f00 */
[----:B------:R2:W-:Y:S01]  /*b6f0*/  MUFU.EX2 R178, R4 ;  /* 0x0000000400b27308 */ /* 0x0005e20000000800 */
[----:B------:R-:W-:Y:S01]  /*b700*/  LDSM.16.MT88.4 R132, [R226+0x9c00] ;  /* 0x009c0000e284783b */ /* 0x000fe20000004200 */
[----:B--2---:R-:W-:Y:S01]  /*b710*/  FFMA.FTZ R4, R183, UR21, -R0 ;  /* 0x00000015b7047c23 */ /* 0x004fe20008010800 */
[----:B------:R-:W-:Y:S02]  /*b720*/  MOV R183, R122 ;  /* 0x0000007a00b77202 */ /* 0x000fe40000000f00 */
[----:B------:R-:W-:-:S03]  /*b730*/  MOV R122, R123 ;  /* 0x0000007b007a7202 */ /* 0x000fc60000000f00 */
[----:B------:R2:W3:Y:S01]  /*b740*/  MUFU.EX2 R177, R4 ;  /* 0x0000000400b17308 */ /* 0x0004e20000000800 */
[----:B------:R-:W-:Y:S01]  /*b750*/  MOV R123, R13 ;  /* 0x0000000d007b7202 */ /* 0x000fe20000000f00 */
[--C-:B------:R-:W-:Y:S01]  /*b760*/  FFMA.FTZ R13, R165, UR21, -R0.reuse ;  /* 0x00000015a50d7c23 */ /* 0x100fe20008010800 */
[----:B------:R-:W-:Y:S01]  /*b770*/  FFMA.FTZ R0, R188, UR21, -R0 ;  /* 0x00000015bc007c23 */ /* 0x000fe20008010800 */
[----:B------:R-:W-:-:S04]  /*b780*/  MOV R188, R116 ;  /* 0x0000007400bc7202 */ /* 0x000fc80000000f00 */
[----:B------:R4:W-:Y:S08]  /*b790*/  MUFU.EX2 R165, R8 ;  /* 0x0000000800a57308 */ /* 0x0009f00000000800 */
[----:B------:R1:W-:Y:S01]  /*b7a0*/  MUFU.EX2 R164, R0 ;  /* 0x0000000000a47308 */ /* 0x0003e20000000800 */
[----:B--2---:R-:W-:Y:S02]  /*b7b0*/  F2FP.BF16.F32.PACK_AB R4, R207, R208 ;  /* 0x000000d0cf04723e */ /* 0x004fe400000010ff */
[----:B---3--:R-:W-:-:S05]  /*b7c0*/  F2FP.BF16.F32.PACK_AB R10, R177, R178 ;  /* 0x000000b2b10a723e */ /* 0x008fca00000010ff */
[----:B------:R-:W-:Y:S01]  /*b7d0*/  HMMA.16816.F32.BF16 R40, R4, R22, R100 ;  /* 0x000000160428723c */ /* 0x000fe20000041864 */
[----:B----4-:R-:W-:Y:S01]  /*b7e0*/  FFMA.FTZ R8, R196, UR21, -R12 ;  /* 0x00000015c4087c23 */ /* 0x010fe2000801080c */
[----:B------:R-:W-:Y:S01]  /*b7f0*/  MUFU.EX2 R176, R13 ;  /* 0x0000000d00b07308 */ /* 0x000fe20000000800 */
[----:B------:R-:W-:-:S03]  /*b800*/  MOV R196, R122 ;  /* 0x0000007a00c47202 */ /* 0x000fc60000000f00 */
[C---:B------:R-:W-:Y:S01]  /*b810*/  HMMA.16816.F32.BF16 R48, R4.reuse, R24, R48 ;  /* 0x000000180430723c */ /* 0x040fe20000041830 */
[----:B------:R-:W-:Y:S01]  /*b820*/  MOV R103, R118 ;  /* 0x0000007600677202 */ /* 0x000fe20000000f00 */
[--C-:B-1----:R-:W-:Y:S02]  /*b830*/  FFMA.FTZ R0, R190, UR21, -R12.reuse ;  /* 0x00000015be007c23 */ /* 0x102fe4000801080c */
[----:B------:R1:W2:Y:S01]  /*b840*/  MUFU.EX2 R107, R8 ;  /* 0x00000008006b7308 */ /* 0x0002a20000000800 */
[----:B------:R-:W-:Y:S01]  /*b850*/  MOV R190, R117 ;  /* 0x0000007500be7202 */ /* 0x000fe20000000f00 */
[C---:B------:R-:W-:Y:S06]  /*b860*/  HMMA.16816.F32.BF16 R52, R4.reuse, R26, R52 ;  /* 0x0000001a0434723c */ /* 0x040fec0000041834 */
[----:B------:R3:W-:Y:S01]  /*b870*/  MUFU.EX2 R104, R0 ;  /* 0x0000000000687308 */ /* 0x0007e20000000800 */
[C---:B------:R-:W-:Y:S06]  /*b880*/  HMMA.16816.F32.BF16 R56, R4.reuse, R32, R56 ;  /* 0x000000200438723c */ /* 0x040fec0000041838 */
[----:B------:R-:W-:Y:S01]  /*b890*/  HMMA.16816.F32.BF16 R136, R4, R34, R136 ;  /* 0x000000220488723c */ /* 0x000fe20000041888 */
[----:B-1----:R-:W-:Y:S01]  /*b8a0*/  FFMA.FTZ R8, R194, UR21, -R12 ;  /* 0x00000015c2087c23 */ /* 0x002fe2000801080c */
[----:B--2---:R-:W-:-:S02]  /*b8b0*/  F2FP.BF16.F32.PACK_AB R9, R107, R165 ;  /* 0x000000a56b09723e */ /* 0x004fc400000010ff */
[----:B------:R-:W-:Y:S01]  /*b8c0*/  MOV R194, R123 ;  /* 0x0000007b00c27202 */ /* 0x000fe20000000f00 */
[----:B------:R1:W-:Y:S01]  /*b8d0*/  MUFU.EX2 R106, R8 ;  /* 0x00000008006a7308 */ /* 0x0003e20000000800 */
[----:B------:R-:W-:Y:S01]  /*b8e0*/  HMMA.16816.F32.BF16 R140, R4, R28, R140 ;  /* 0x0000001c048c723c */ /* 0x000fe2000004188c */
[----:B------:R-:W-:Y:S01]  /*b8f0*/  LDSM.16.MT88.4 R120, [R224+0x9c00] ;  /* 0x009c0000e078783b */ /* 0x000fe20000004200 */
[----:B---3--:R-:W-:Y:S01]  /*b900*/  FFMA.FTZ R0, R195, UR21, -R3 ;  /* 0x00000015c3007c23 */ /* 0x008fe20008010803 */
[----:B------:R-:W-:-:S03]  /*b910*/  MOV R195, R119 ;  /* 0x0000007700c37202 */ /* 0x000fc60000000f00 */
[C---:B------:R-:W-:Y:S01]  /*b920*/  HMMA.16816.F32.BF16 R152, R4.reuse, R30, R152 ;  /* 0x0000001e0498723c */ /* 0x040fe20000041898 */
[----:B------:R2:W-:Y:S05]  /*b930*/  MUFU.EX2 R102, R0 ;  /* 0x0000000000667308 */ /* 0x0005ea0000000800 */
[----:B-----5:R-:W-:Y:S01]  /*b940*/  HMMA.16816.F32.BF16 R156, R4, R36, R156 ;  /* 0x00000024049c723c */ /* 0x020fe2000004189c */
[----:B-1----:R-:W-:Y:S01]  /*b950*/  FFMA.FTZ R8, R189, UR21, -R12 ;  /* 0x00000015bd087c23 */ /* 0x002fe2000801080c */
[----:B------:R-:W-:-:S04]  /*b960*/  MOV R189, R105 ;  /* 0x0000006900bd7202 */ /* 0x000fc80000000f00 */
[----:B------:R-:W-:Y:S01]  /*b970*/  HMMA.16816.F32.BF16 R172, R4, R38, R172 ;  /* 0x0000002604ac723c */ /* 0x000fe200000418ac */
[----:B------:R1:W3:Y:S01]  /*b980*/  MUFU.EX2 R105, R8 ;  /* 0x0000000800697308 */ /* 0x0002e20000000800 */
[----:B--2---:R-:W-:-:S04]  /*b990*/  FFMA.FTZ R0, R193, UR21, -R3 ;  /* 0x00000015c1007c23 */ /* 0x004fc80008010803 */
[C---:B------:R-:W-:Y:S03]  /*b9a0*/  HMMA.16816.F32.BF16 R72, R4.reuse, R16, R72 ;  /* 0x000000100448723c */ /* 0x040fe60000041848 */
[----:B------:R2:W4:Y:S03]  /*b9b0*/  MUFU.EX2 R101, R0 ;  /* 0x0000000000657308 */ /* 0x0005260000000800 */
[----:B------:R-:W-:Y:S01]  /*b9c0*/  HMMA.16816.F32.BF16 R76, R4, R18, R76 ;  /* 0x00000012044c723c */ /* 0x000fe2000004184c */
[----:B-1----:R-:W-:-:S05]  /*b9d0*/  F2FP.BF16.F32.PACK_AB R8, R209, R210 ;  /* 0x000000d2d108723e */ /* 0x002fca00000010ff */
[----:B------:R-:W-:Y:S01]  /*b9e0*/  HMMA.16816.F32.BF16 R88, R4, R20, R88 ;  /* 0x000000140458723c */ /* 0x000fe20000041858 */
[----:B---3--:R-:W-:Y:S01]  /*b9f0*/  F2FP.BF16.F32.PACK_AB R11, R105, R106 ;  /* 0x0000006a690b723e */ /* 0x008fe200000010ff */
[----:B------:R-:W1:Y:S01]  /*ba00*/  LDSM.16.MT88.4 R4, [R226+0xbc00] ;  /* 0x00bc0000e204783b */ /* 0x000e620000004200 */
[----:B--2---:R-:W-:-:S05]  /*ba10*/  FFMA.FTZ R0, R192, UR21, -R3 ;  /* 0x00000015c0007c23 */ /* 0x004fca0008010803 */
[C---:B------:R-:W-:Y:S01]  /*ba20*/  HMMA.16816.F32.BF16 R112, R8.reuse, R24, R112 ;  /* 0x000000180870723c */ /* 0x040fe20000041870 */
[----:B------:R-:W-:Y:S01]  /*ba30*/  FFMA.FTZ R3, R191, UR21, -R3 ;  /* 0x00000015bf037c23 */ /* 0x000fe20008010803 */
[----:B------:R2:W-:Y:S04]  /*ba40*/  MUFU.EX2 R100, R0 ;  /* 0x0000000000647308 */ /* 0x0005e80000000800 */
[C---:B------:R-:W-:Y:S04]  /*ba50*/  HMMA.16816.F32.BF16 R24, R8.reuse, R26, R60 ;  /* 0x0000001a0818723c */ /* 0x040fe8000004183c */
[----:B------:R3:W-:Y:S02]  /*ba60*/  MUFU.EX2 R63, R3 ;  /* 0x00000003003f7308 */ /* 0x0007e40000000800 */
[C---:B------:R-:W-:Y:S06]  /*ba70*/  HMMA.16816.F32.BF16 R128, R8.reuse, R32, R128 ;  /* 0x000000200880723c */ /* 0x040fec0000041880 */
[----:B------:R-:W-:Y:S01]  /*ba80*/  HMMA.16816.F32.BF16 R144, R8, R28, R144 ;  /* 0x0000001c0890723c */ /* 0x000fe20000041890 */
[----:B--2---:R-:W-:-:S04]  /*ba90*/  FFMA.FTZ R0, R201, UR21, -R2 ;  /* 0x00000015c9007c23 */ /* 0x004fc80008010802 */
[----:B------:R2:W-:Y:S01]  /*baa0*/  MUFU.EX2 R62, R0 ;  /* 0x00000000003e7308 */ /* 0x0005e20000000800 */
[----:B------:R-:W-:Y:S01]  /*bab0*/  HMMA.16816.F32.BF16 R160, R8, R36, R160 ;  /* 0x0000002408a0723c */ /* 0x000fe200000418a0 */
[----:B---3--:R-:W-:-:S05]  /*bac0*/  FFMA.FTZ R3, R188, R45, R248 ;  /* 0x0000002dbc037223 */ /* 0x008fca00000100f8 */
[C---:B------:R-:W-:Y:S06]  /*bad0*/  HMMA.16816.F32.BF16 R68, R8.reuse, R16, R68 ;  /* 0x000000100844723c */ /* 0x040fec0000041844 */
[----:B------:R-:W-:Y:S01]  /*bae0*/  HMMA.16816.F32.BF16 R84, R8, R20, R84 ;  /* 0x000000140854723c */ /* 0x000fe20000041854 */
[----:B--2---:R-:W-:-:S05]  /*baf0*/  FFMA.FTZ R0, R199, UR21, -R2 ;  /* 0x00000015c7007c23 */ /* 0x004fca0008010802 */
[C---:B------:R-:W-:Y:S01]  /*bb00*/  HMMA.16816.F32.BF16 R32, R8.reuse, R34, R64 ;  /* 0x000000220820723c */ /* 0x040fe20000041840 */
[----:B------:R2:W3:Y:S05]  /*bb10*/  MUFU.EX2 R61, R0 ;  /* 0x00000000003d7308 */ /* 0x0004ea0000000800 */
[C---:B------:R-:W-:Y:S01]  /*bb20*/  HMMA.16816.F32.BF16 R28, R8.reuse, R30, R148 ;  /* 0x0000001e081c723c */ /* 0x040fe20000041894 */
[----:B------:R-:W5:Y:S05]  /*bb30*/  LDSM.16.MT88.4 R148, [R224+0xac00] ;  /* 0x00ac0000e094783b */ /* 0x000f6a0000004200 */
[C---:B------:R-:W-:Y:S01]  /*bb40*/  HMMA.16816.F32.BF16 R36, R8.reuse, R38, R168 ;  /* 0x000000260824723c */ /* 0x040fe200000418a8 */
[----:B------:R-:W5:Y:S05]  /*bb50*/  LDSM.16.MT88.4 R168, [R226+0xac00] ;  /* 0x00ac0000e2a8783b */ /* 0x000f6a0000004200 */
[----:B------:R-:W-:Y:S01]  /*bb60*/  HMMA.16816.F32.BF16 R16, R8, R18, R92 ;  /* 0x000000120810723c */ /* 0x000fe2000004185c */
[--C-:B--2---:R-:W-:Y:S01]  /*bb70*/  FFMA.FTZ R0, R197, UR21, -R2.reuse ;  /* 0x00000015c5007c23 */ /* 0x104fe20008010802 */
[----:B------:R-:W-:-:S03]  /*bb80*/  FFMA.FTZ R2, R200, UR21, -R2 ;  /* 0x00000015c8027c23 */ /* 0x000fc60008010802 */
[----:B------:R2:W-:Y:S01]  /*bb90*/  MUFU.EX2 R60, R0 ;  /* 0x00000000003c7308 */ /* 0x0005e20000000800 */
[----:B------:R-:W-:Y:S01]  /*bba0*/  HMMA.16816.F32.BF16 R20, R8, R22, R96 ;  /* 0x000000160814723c */ /* 0x000fe20000041860 */
[----:B----4-:R-:W-:Y:S02]  /*bbb0*/  F2FP.BF16.F32.PACK_AB R92, R101, R102 ;  /* 0x00000066655c723e */ /* 0x010fe400000010ff */
[----:B---3--:R-:W-:Y:S02]  /*bbc0*/  F2FP.BF16.F32.PACK_AB R93, R61, R62 ;  /* 0x0000003e3d5d723e */ /* 0x008fe400000010ff */
[----:B------:R-:W-:Y:S02]  /*bbd0*/  F2FP.BF16.F32.PACK_AB R94, R63, R100 ;  /* 0x000000643f5e723e */ /* 0x000fe400000010ff */
[----:B------:R-:W3:Y:S01]  /*bbe0*/  MUFU.EX2 R47, R2 ;  /* 0x00000002002f7308 */ /* 0x000ee20000000800 */
[----:B------:R-:W-:Y:S01]  /*bbf0*/  FFMA.FTZ R8, R103, R15, R195 ;  /* 0x0000000f67087223 */ /* 0x000fe200000100c3 */
[----:B------:R-:W-:-:S02]  /*bc00*/  F2FP.BF16.F32.PACK_AB R96, R167, R176 ;  /* 0x000000b0a760723e */ /* 0x000fc400000010ff */
[----:B------:R-:W-:Y:S01]  /*bc10*/  F2FP.BF16.F32.PACK_AB R98, R164, R166 ;  /* 0x000000a6a462723e */ /* 0x000fe200000010ff */
[----:B------:R-:W-:Y:S01]  /*bc20*/  FADD.FTZ R9, R194, R8 ;  /* 0x00000008c2097221 */ /* 0x000fe20000010000 */
[----:B------:R-:W-:Y:S01]  /*bc30*/  MOV R103, R244 ;  /* 0x000000f400677202 */ /* 0x000fe20000000f00 */
[----:B--2---:R-:W-:-:S04]  /*bc40*/  FFMA.FTZ R0, R203, UR21, -R12 ;  /* 0x00000015cb007c23 */ /* 0x004fc8000801080c */
[----:B------:R2:W4:Y:S01]  /*bc50*/  MUFU.EX2 R46, R0 ;  /* 0x00000000002e7308 */ /* 0x0005220000000800 */
[----:B---3--:R-:W-:Y:S01]  /*bc60*/  F2FP.BF16.F32.PACK_AB R95, R47, R60 ;  /* 0x0000003c2f5f723e */ /* 0x008fe200000010ff */
[----:B------:R-:W-:-:S04]  /*bc70*/  FFMA.FTZ R2, R189, R44, R240 ;  /* 0x0000002cbd027223 */ /* 0x000fc800000100f0 */
[----:B------:R-:W-:Y:S02]  /*bc80*/  FADD.FTZ R10, R241, R2 ;  /* 0x00000002f10a7221 */ /* 0x000fe40000010000 */
[----:B-1----:R-:W-:Y:S01]  /*bc90*/  HMMA.16816.F32.BF16 R88, R92, R4, R88 ;  /* 0x000000045c58723c */ /* 0x002fe20000041858 */
[----:B--2---:R-:W-:Y:S01]  /*bca0*/  FFMA.FTZ R0, R202, UR21, -R12 ;  /* 0x00000015ca007c23 */ /* 0x004fe2000801080c */
[----:B----4-:R-:W-:-:S04]  /*bcb0*/  F2FP.BF16.F32.PACK_AB R97, R46, R104 ;  /* 0x000000682e61723e */ /* 0x010fc800000010ff */
[C---:B------:R-:W-:Y:S01]  /*bcc0*/  HMMA.16816.F32.BF16 R108, R92.reuse, R120, R48 ;  /* 0x000000785c6c723c */ /* 0x040fe20000041830 */
[----:B------:R1:W-:Y:S05]  /*bcd0*/  MUFU.EX2 R13, R0 ;  /* 0x00000000000d7308 */ /* 0x0003ea0000000800 */
[C---:B------:R-:W-:Y:S06]  /*bce0*/  HMMA.16816.F32.BF16 R116, R92.reuse, R122, R52 ;  /* 0x0000007a5c74723c */ /* 0x040fec0000041834 */
[C---:B------:R-:W-:Y:S06]  /*bcf0*/  HMMA.16816.F32.BF16 R124, R92.reuse, R132, R56 ;  /* 0x000000845c7c723c */ /* 0x040fec0000041838 */
[----:B------:R-:W-:Y:S01]  /*bd00*/  HMMA.16816.F32.BF16 R136, R92, R134, R136 ;  /* 0x000000865c88723c */ /* 0x000fe20000041888 */
[----:B-1----:R-:W-:-:S04]  /*bd10*/  FFMA.FTZ R0, R204, UR21, -R12 ;  /* 0x00000015cc007c23 */ /* 0x002fc8000801080c */
[----:B------:R1:W2:Y:S01]  /*bd20*/  MUFU.EX2 R11, R0 ;  /* 0x00000000000b7308 */ /* 0x0002a20000000800 */
[C---:B-----5:R-:W-:Y:S06]  /*bd30*/  HMMA.16816.F32.BF16 R140, R92.reuse, R148, R140 ;  /* 0x000000945c8c723c */ /* 0x060fec000004188c */
        /* <DEDUP_REMOVED lines=75> */
[----:B------:R1:W-:Y:S05]  /*c1f0*/  STL [R1], R252 ;  /* 0x000000fc01007387 */ /* 0x0003ea0000100800 */
        /* <DEDUP_REMOVED lines=23> */
[----:B------:R-:W-:Y:S02]  /*c370*/  MOV R2, UR6 ;  /* 0x0000000600027c02 */ /* 0x000fe40008000f00 */
[----:B------:R-:W-:Y:S01]  /*c380*/  MOV R3, UR7 ;  /* 0x0000000700037c02 */ /* 0x000fe20008000f00 */
[----:B------:R-:W-:-:S03]  /*c390*/  UIADD3 UR4, UR7, UR4, URZ ;  /* 0x0000000407047290 */ /* 0x000fc6000fffe03f */
[----:B------:R-:W5:Y:S03]  /*c3a0*/  @!P2 LDC.64 R10, c[0x0][0x220] ;  /* 0x00008800ff0aab82 */ /* 0x000f660000000a00 */
[----:B------:R-:W-:-:S05]  /*c3b0*/  MOV R3, UR4 ;  /* 0x0000000400037c02 */ /* 0x000fca0008000f00 */
        /* <DEDUP_REMOVED lines=54> */
[----:B--2---:R-:W2:Y:S04]  /*c720*/  LDSM.16.M88.4 R8, [R228] ;  /* 0x00000000e408783b */ /* 0x004ea80000000200 */
[----:B------:R-:W-:Y:S04]  /*c730*/  LDSM.16.M88.4 R24, [R225+0x6800] ;  /* 0x00680000e118783b */ /* 0x000fe80000000200 */
[----:B------:R-:W-:Y:S04]  /*c740*/  LDSM.16.M88.4 R20, [R225+0x6c00] ;  /* 0x006c0000e114783b */ /* 0x000fe80000000200 */
[----:B------:R-:W-:Y:S04]  /*c750*/  LDSM.16.M88.4 R16, [R229] ;  /* 0x00000000e510783b */ /* 0x000fe80000000200 */
[----:B-1----:R-:W1:Y:S04]  /*c760*/  LDSM.16.M88.4 R4, [R228+0x1000] ;  /* 0x00100000e404783b */ /* 0x002e680000000200 */
[----:B------:R-:W3:Y:S04]  /*c770*/  LDSM.16.M88.4 R40, [R227+0x6000] ;  /* 0x00600000e328783b */ /* 0x000ee80000000200 */
[----:B------:R-:W4:Y:S04]  /*c780*/  LDSM.16.M88.4 R36, [R227+0x6400] ;  /* 0x00640000e324783b */ /* 0x000f280000000200 */
[----:B------:R-:W5:Y:S04]  /*c790*/  LDSM.16.M88.4 R44, [R227+0x6800] ;  /* 0x00680000e32c783b */ /* 0x000f680000000200 */
[----:B------:R-:W5:Y:S04]  /*c7a0*/  LDSM.16.M88.4 R48, [R227+0x6c00] ;  /* 0x006c0000e330783b */ /* 0x000f680000000200 */
[----:B------:R-:W5:Y:S01]  /*c7b0*/  LDSM.16.M88.4 R12, [R229+0x1000] ;  /* 0x00100000e50c783b */ /* 0x000f620000000200 */
[C---:B--2---:R-:W-:Y:S03]  /*c7c0*/  HMMA.16816.F32.BF16 R164, R8.reuse, R32, RZ ;  /* 0x0000002008a4723c */ /* 0x044fe600000418ff */
[----:B------:R-:W-:Y:S04]  /*c7d0*/  LDSM.16.M88.4 R240, [R225+0x7c00] ;  /* 0x007c0000e1f0783b */ /* 0x000fe80000000200 */
[----:B------:R-:W0:Y:S01]  /*c7e0*/  LDGDEPBAR ;  /* 0x00000000000079af */ /* 0x000e220000000000 */
[C---:B------:R-:W-:Y:S06]  /*c7f0*/  HMMA.16816.F32.BF16 R100, R8.reuse, R28, RZ ;  /* 0x0000001c0864723c */ /* 0x040fec00000418ff */
[----:B------:R-:W-:Y:S06]  /*c800*/  HMMA.16816.F32.BF16 R104, R8, R34, RZ ;  /* 0x000000220868723c */ /* 0x000fec00000418ff */
[C---:B-1----:R-:W-:Y:S06]  /*c810*/  HMMA.16816.F32.BF16 R196, R4.reuse, R32, RZ ;  /* 0x0000002004c4723c */ /* 0x042fec00000418ff */
[----:B------:R-:W-:Y:S06]  /*c820*/  HMMA.16816.F32.BF16 R216, R4, R34, RZ ;  /* 0x0000002204d8723c */ /* 0x000fec00000418ff */
[C---:B------:R-:W-:Y:S06]  /*c830*/  HMMA.16816.F32.BF16 R60, R8.reuse, R24, RZ ;  /* 0x00000018083c723c */ /* 0x040fec00000418ff */
[C---:B------:R-:W-:Y:S06]  /*c840*/  HMMA.16816.F32.BF16 R52, R8.reuse, R20, RZ ;  /* 0x000000140834723c */ /* 0x040fec00000418ff */
[C---:B------:R-:W-:Y:S06]  /*c850*/  HMMA.16816.F32.BF16 R64, R8.reuse, R30, RZ ;  /* 0x0000001e0840723c */ /* 0x040fec00000418ff */
[C---:B------:R-:W-:Y:S06]  /*c860*/  HMMA.16816.F32.BF16 R56, R8.reuse, R26, RZ ;  /* 0x0000001a0838723c */ /* 0x040fec00000418ff */
[----:B------:R-:W-:Y:S01]  /*c870*/  HMMA.16816.F32.BF16 R176, R8, R22, RZ ;  /* 0x0000001608b0723c */ /* 0x000fe200000418ff */
[----:B------:R-:W-:Y:S05]  /*c880*/  LDSM.16.M88.4 R8, [R225+0x7000] ;  /* 0x00700000e108783b */ /* 0x000fea0000000200 */
[C---:B------:R-:W-:Y:S06]  /*c890*/  HMMA.16816.F32.BF16 R32, R4.reuse, R24, RZ ;  /* 0x000000180420723c */ /* 0x040fec00000418ff */
[C---:B------:R-:W-:Y:S06]  /*c8a0*/  HMMA.16816.F32.BF16 R220, R4.reuse, R26, RZ ;  /* 0x0000001a04dc723c */ /* 0x040fec00000418ff */
[C---:B------:R-:W-:Y:S06]  /*c8b0*/  HMMA.16816.F32.BF16 R192, R4.reuse, R28, RZ ;  /* 0x0000001c04c0723c */ /* 0x040fec00000418ff */
[C---:B------:R-:W-:Y:S01]  /*c8c0*/  HMMA.16816.F32.BF16 R212, R4.reuse, R30, RZ ;  /* 0x0000001e04d4723c */ /* 0x040fe200000418ff */
[----:B------:R-:W-:Y:S05]  /*c8d0*/  LDSM.16.M88.4 R28, [R228+0x3000] ;  /* 0x00300000e41c783b */ /* 0x000fea0000000200 */
[C---:B------:R-:W-:Y:S06]  /*c8e0*/  HMMA.16816.F32.BF16 R24, R4.reuse, R20, RZ ;  /* 0x000000140418723c */ /* 0x040fec00000418ff */
[----:B------:R-:W-:Y:S01]  /*c8f0*/  HMMA.16816.F32.BF16 R208, R4, R22, RZ ;  /* 0x0000001604d0723c */ /* 0x000fe200000418ff */
[----:B------:R-:W1:Y:S04]  /*c900*/  LDSM.16.M88.4 R4, [R228+0x2000] ;  /* 0x00200000e404783b */ /* 0x000e680000000200 */
[----:B------:R-:W-:Y:S01]  /*c910*/  LDSM.16.M88.4 R20, [R229+0x3000] ;  /* 0x00300000e514783b */ /* 0x000fe20000000200 */
[C---:B---3--:R-:W-:Y:S06]  /*c920*/  HMMA.16816.F32.BF16 R204, R16.reuse, R40, R164 ;  /* 0x0000002810cc723c */ /* 0x048fec00000418a4 */
[C---:B----4-:R-:W-:Y:S06]  /*c930*/  HMMA.16816.F32.BF16 R200, R16.reuse, R36, R100 ;  /* 0x0000002410c8723c */ /* 0x050fec0000041864 */
[C---:B------:R-:W-:Y:S06]  /*c940*/  HMMA.16816.F32.BF16 R180, R16.reuse, R42, R104 ;  /* 0x0000002a10b4723c */ /* 0x040fec0000041868 */
[C---:B-----5:R-:W-:Y:S06]  /*c950*/  HMMA.16816.F32.BF16 R184, R16.reuse, R44, R60 ;  /* 0x0000002c10b8723c */ /* 0x060fec000004183c */
[C---:B------:R-:W-:Y:S01]  /*c960*/  HMMA.16816.F32.BF16 R164, R16.reuse, R48, R52 ;  /* 0x0000003010a4723c */ /* 0x040fe20000041834 */
[----:B------:R-:W-:Y:S05]  /*c970*/  LDSM.16.M88.4 R52, [R225+0x7800] ;  /* 0x00780000e134783b */ /* 0x000fea0000000200 */
[C---:B------:R-:W-:Y:S06]  /*c980*/  HMMA.16816.F32.BF16 R188, R16.reuse, R38, R64 ;  /* 0x0000002610bc723c */ /* 0x040fec0000041840 */
[C---:B------:R-:W-:Y:S01]  /*c990*/  HMMA.16816.F32.BF16 R104, R16.reuse, R46, R56 ;  /* 0x0000002e1068723c */ /* 0x040fe20000041838 */
[----:B------:R-:W-:Y:S05]  /*c9a0*/  LDSM.16.M88.4 R56, [R225+0x7400] ;  /* 0x00740000e138783b */ /* 0x000fea0000000200 */
[----:B------:R-:W-:Y:S06]  /*c9b0*/  HMMA.16816.F32.BF16 R100, R16, R50, R176 ;  /* 0x000000321064723c */ /* 0x000fec00000418b0 */
[C---:B------:R-:W-:Y:S06]  /*c9c0*/  HMMA.16816.F32.BF16 R16, R12.reuse, R40, R196 ;  /* 0x000000280c10723c */ /* 0x040fec00000418c4 */
[C---:B------:R-:W-:Y:S06]  /*c9d0*/  HMMA.16816.F32.BF16 R192, R12.reuse, R36, R192 ;  /* 0x000000240cc0723c */ /* 0x040fec00000418c0 */
[C---:B------:R-:W-:Y:S01]  /*c9e0*/  HMMA.16816.F32.BF16 R248, R12.reuse, R48, R24 ;  /* 0x000000300cf8723c */ /* 0x040fe20000041818 */
[----:B------:R-:W-:Y:S05]  /*c9f0*/  LDSM.16.M88.4 R24, [R229+0x2000] ;  /* 0x00200000e518783b */ /* 0x000fea0000000200 */
[C---:B------:R-:W-:Y:S01]  /*ca00*/  HMMA.16816.F32.BF16 R212, R12.reuse, R38, R212 ;  /* 0x000000260cd4723c */ /* 0x040fe200000418d4 */
[----:B------:R-:W2:Y:S05]  /*ca10*/  LDSM.16.M88.4 R36, [R227+0x7000] ;  /* 0x00700000e324783b */ /* 0x000eaa0000000200 */
[C---:B------:R-:W-:Y:S06]  /*ca20*/  HMMA.16816.F32.BF16 R208, R12.reuse, R50, R208 ;  /* 0x000000320cd0723c */ /* 0x040fec00000418d0 */
[C---:B------:R-:W-:Y:S06]  /*ca30*/  HMMA.16816.F32.BF16 R176, R12.reuse, R44, R32 ;  /* 0x0000002c0cb0723c */ /* 0x040fec0000041820 */
[----:B------:R-:W-:Y:S01]  /*ca40*/  HMMA.16816.F32.BF16 R60, R12, R42, R216 ;  /* 0x0000002a0c3c723c */ /* 0x000fe200000418d8 */
[----:B------:R-:W-:Y:S05]  /*ca50*/  LDSM.16.M88.4 R40, [R225+0x8000] ;  /* 0x00800000e128783b */ /* 0x000fea0000000200 */
[-C--:B-1----:R-:W-:Y:S06]  /*ca60*/  HMMA.16816.F32.BF16 R32, R4, R8.reuse, R204 ;  /* 0x000000080420723c */ /* 0x082fec00000418cc */
[----:B------:R-:W-:Y:S01]  /*ca70*/  HMMA.16816.F32.BF16 R48, R28, R8, R16 ;  /* 0x000000081c30723c */ /* 0x000fe20000041810 */
[----:B------:R-:W1:Y:S01]  /*ca80*/  LDSM.16.M88.4 R16, [R228+0x4000] ;  /* 0x00400000e410783b */ /* 0x000e620000000200 */
[----:B------:R-:W-:-:S02]  /*ca90*/  MOV R0, R208 ;  /* 0x000000d000007202 */ /* 0x000fc40000000f00 */
[----:B------:R-:W-:Y:S02]  /*caa0*/  MOV R3, R210 ;  /* 0x000000d200037202 */ /* 0x000fe40000000f00 */
[----:B------:R-:W-:Y:S01]  /*cab0*/  HMMA.16816.F32.BF16 R220, R12, R46, R220 ;  /* 0x0000002e0cdc723c */ /* 0x000fe200000418dc */
[----:B------:R-:W-:-:S05]  /*cac0*/  MOV R2, R211 ;  /* 0x000000d300027202 */ /* 0x000fca0000000f00 */
[----:B------:R-:W-:Y:S01]  /*cad0*/  HMMA.16816.F32.BF16 R64, R4, R10, R180 ;  /* 0x0000000a0440723c */ /* 0x000fe200000418b4 */
[----:B------:R-:W-:-:S05]  /*cae0*/  MOV R12, R209 ;  /* 0x000000d1000c7202 */ /* 0x000fca0000000f00 */
[----:B------:R-:W-:Y:S01]  /*caf0*/  HMMA.16816.F32.BF16 R60, R28, R10, R60 ;  /* 0x0000000a1c3c723c */ /* 0x000fe2000004183c */
[----:B------:R-:W-:Y:S01]  /*cb00*/  MOV R181, R12 ;  /* 0x0000000c00b57202 */ /* 0x000fe20000000f00 */
[----:B------:R-:W-:Y:S01]  /*cb10*/  LDSM.16.M88.4 R8, [R229+0x4000] ;  /* 0x00400000e508783b */ /* 0x000fe20000000200 */
[----:B------:R-:W-:-:S03]  /*cb20*/  MOV R180, R0 ;  /* 0x0000000000b47202 */ /* 0x000fc60000000f00 */
[----:B------:R-:W3:Y:S01]  /*cb30*/  LDSM.16.M88.4 R12, [R228+0x5000] ;  /* 0x00500000e40c783b */ /* 0x000ee20000000200 */
[----:B--2---:R-:W-:Y:S03]  /*cb40*/  HMMA.16816.F32.BF16 R44, R24, R36, R32 ;  /* 0x00000024182c723c */ /* 0x004fe60000041820 */
[----:B------:R-:W2:Y:S03]  /*cb50*/  LDSM.16.M88.4 R32, [R227+0x8000] ;  /* 0x00800000e320783b */ /* 0x000ea60000000200 */
[C---:B------:R-:W-:Y:S06]  /*cb60*/  HMMA.16816.F32.BF16 R200, R4.reuse, R56, R200 ;  /* 0x0000003804c8723c */ /* 0x040fec00000418c8 */
[C---:B------:R-:W-:Y:S06]  /*cb70*/  HMMA.16816.F32.BF16 R184, R4.reuse, R52, R184 ;  /* 0x0000003404b8723c */ /* 0x040fec00000418b8 */
[C---:B------:R-:W-:Y:S06]  /*cb80*/  HMMA.16816.F32.BF16 R204, R4.reuse, R240, R164 ;  /* 0x000000f004cc723c */ /* 0x040fec00000418a4 */
[C---:B------:R-:W-:Y:S06]  /*cb90*/  HMMA.16816.F32.BF16 R188, R4.reuse, R58, R188 ;  /* 0x0000003a04bc723c */ /* 0x040fec00000418bc */
[C---:B------:R-:W-:Y:S06]  /*cba0*/  HMMA.16816.F32.BF16 R196, R4.reuse, R54, R104 ;  /* 0x0000003604c4723c */ /* 0x040fec0000041868 */
[----:B------:R-:W-:Y:S06]  /*cbb0*/  HMMA.16816.F32.BF16 R208, R4, R242, R100 ;  /* 0x000000f204d0723c */ /* 0x000fec0000041864 */
        /* <DEDUP_REMOVED lines=10> */
[----:B------:R-:W-:Y:S06]  /*cc60*/  HMMA.16816.F32.BF16 R40, R12, R42, R104 ;  /* 0x0000002a0c28723c */ /* 0x000fec0000041868 */
[C---:B------:R-:W-:Y:S06]  /*cc70*/  HMMA.16816.F32.BF16 R176, R28.reuse, R52, R176 ;  /* 0x000000341cb0723c */ /* 0x040fec00000418b0 */
[----:B------:R-:W-:Y:S06]  /*cc80*/  HMMA.16816.F32.BF16 R220, R28, R54, R220 ;  /* 0x000000361cdc723c */ /* 0x000fec00000418dc */
[----:B-1----:R-:W-:Y:S01]  /*cc90*/  HMMA.16816.F32.BF16 R100, R4, R32, R44 ;  /* 0x000000200464723c */ /* 0x002fe2000004182c */
[----:B------:R-:W1:Y:S01]  /*cca0*/  LDSM.16.M88.4 R44, [R225+0x8400] ;  /* 0x00840000e12c783b */ /* 0x000e620000000200 */
[----:B------:R-:W-:-:S04]  /*ccb0*/  FMUL.FTZ R0, R64, UR19 ;  /* 0x0000001340007c20 */ /* 0x000fc80008410000 */
[----:B------:R3:W4:Y:S01]  /*ccc0*/  MUFU.TANH R219, R0 ;  /* 0x0000000000db7308 */ /* 0x0007220000002400 */
[----:B------:R-:W-:Y:S06]  /*ccd0*/  HMMA.16816.F32.BF16 R164, R28, R58, R212 ;  /* 0x0000003a1ca4723c */ /* 0x000fec00000418d4 */
[----:B------:R-:W-:Y:S06]  /*cce0*/  HMMA.16816.F32.BF16 R56, R8, R34, R48 ;  /* 0x000000220838723c */ /* 0x000fec0000041830 */
[----:B--2---:R-:W-:Y:S01]  /*ccf0*/  HMMA.16816.F32.BF16 R52, R24, R36, R200 ;  /* 0x000000241834723c */ /* 0x004fe200000418c8 */
[----:B---3--:R-:W-:-:S05]  /*cd00*/  FMUL.FTZ R0, R65, UR19 ;  /* 0x0000001341007c20 */ /* 0x008fca0008410000 */
[----:B------:R-:W-:Y:S01]  /*cd10*/  HMMA.16816.F32.BF16 R60, R20, R36, R60 ;  /* 0x00000024143c723c */ /* 0x000fe2000004183c */
[----:B------:R2:W3:-:S15]  /*cd20*/  MUFU.TANH R218, R0 ;  /* 0x0000000000da7308 */ /* 0x0004de0000002400 */
[----:B------:R-:W-:-:S02]  /*cd30*/  NOP ;  /* 0x0000000000007918 */ /* 0x000fc40000000000 */
[----:B-1----:R-:W-:Y:S01]  /*cd40*/  HMMA.16816.F32.BF16 R52, R16, R44, R52 ;  /* 0x0000002c1034723c */ /* 0x002fe20000041834 */
[----:B--2---:R-:W-:-:S04]  /*cd50*/  FMUL.FTZ R0, R66, UR19 ;  /* 0x0000001342007c20 */ /* 0x004fc80008410000 */
[----:B------:R1:W2:Y:S01]  /*cd60*/  MUFU.TANH R217, R0 ;  /* 0x0000000000d97308 */ /* 0x0002a20000002400 */
[----:B------:R-:W-:Y:S06]  /*cd70*/  HMMA.16816.F32.BF16 R48, R12, R44, R60 ;  /* 0x0000002c0c30723c */ /* 0x000fec000004183c */
[-C--:B------:R-:W-:Y:S06]  /*cd80*/  HMMA.16816.F32.BF16 R60, R20, R38.reuse, R164 ;  /* 0x00000026143c723c */ /* 0x080fec00000418a4 */
[----:B------:R-:W-:Y:S01]  /*cd90*/  HMMA.16816.F32.BF16 R36, R24, R38, R188 ;  /* 0x000000261824723c */ /* 0x000fe200000418bc */
[----:B-1----:R-:W-:-:S05]  /*cda0*/  FMUL.FTZ R0, R67, UR19 ;  /* 0x0000001343007c20 */ /* 0x002fca0008410000 */
[----:B------:R-:W-:Y:S01]  /*cdb0*/  HMMA.16816.F32.BF16 R64, R4, R34, R40 ;  /* 0x000000220440723c */ /* 0x000fe20000041828 */
[----:B------:R-:W-:Y:S01]  /*cdc0*/  LDSM.16.M88.4 R32, [R227+0x8400] ;  /* 0x00840000e320783b */ /* 0x000fe20000000200 */
[----:B------:R1:W1:Y:S03]  /*cdd0*/  MUFU.TANH R216, R0 ;  /* 0x0000000000d87308 */ /* 0x0002660000002400 */
[----:B------:R-:W5:-:S13]  /*cde0*/  LDSM.16.M88.4 R40, [R227+0x7800] ;  /* 0x00780000e328783b */ /* 0x000f5a0000000200 */
[----:B------:R-:W-:Y:S01]  /*cdf0*/  HMMA.16816.F32.BF16 R36, R16, R46, R36 ;  /* 0x0000002e1024723c */ /* 0x000fe20000041824 */
[----:B-1----:R-:W-:-:S04]  /*ce00*/  FMUL.FTZ R0, R100, UR19 ;  /* 0x0000001364007c20 */ /* 0x002fc80008410000 */
[----:B------:R1:W1:Y:S01]  /*ce10*/  MUFU.TANH R215, R0 ;  /* 0x0000000000d77308 */ /* 0x0002620000002400 */
[----:B------:R-:W-:Y:S01]  /*ce20*/  HMMA.16816.F32.BF16 R44, R12, R46, R60 ;  /* 0x0000002e0c2c723c */ /* 0x000fe2000004183c */
[----:B-1----:R-:W-:-:S06]  /*ce30*/  FMUL.FTZ R0, R101, UR19 ;  /* 0x0000001365007c20 */ /* 0x002fcc0008410000 */
[----:B------:R1:W1:Y:S01]  /*ce40*/  MUFU.TANH R214, R0 ;  /* 0x0000000000d67308 */ /* 0x0002620000002400 */
[----:B-----5:R-:W-:Y:S01]  /*ce50*/  HMMA.16816.F32.BF16 R60, R20, R40, R176 ;  /* 0x00000028143c723c */ /* 0x020fe200000418b0 */
[----:B-1----:R-:W-:-:S06]  /*ce60*/  FMUL.FTZ R0, R102, UR19 ;  /* 0x0000001366007c20 */ /* 0x002fcc0008410000 */
[----:B------:R1:W1:Y:S02]  /*ce70*/  MUFU.TANH R212, R0 ;  /* 0x0000000000d47308 */ /* 0x0002640000002400 */
[----:B-1----:R-:W-:Y:S02]  /*ce80*/  FMUL.FTZ R0, R103, UR19 ;  /* 0x0000001367007c20 */ /* 0x002fe40008410000 */
[----:B------:R-:W-:Y:S01]  /*ce90*/  HMMA.16816.F32.BF16 R100, R4, R32, R48 ;  /* 0x000000200464723c */ /* 0x000fe20000041830 */
[----:B------:R-:W1:Y:S03]  /*cea0*/  LDSM.16.M88.4 R48, [R225+0x8800] ;  /* 0x00880000e130783b */ /* 0x000e660000000200 */
[----:B------:R5:W1:Y:S02]  /*ceb0*/  MUFU.TANH R213, R0 ;  /* 0x0000000000d57308 */ /* 0x000a640000002400 */
[----:B-----5:R-:W-:-:S06]  /*cec0*/  FMUL.FTZ R0, R56, UR19 ;  /* 0x0000001338007c20 */ /* 0x020fcc0008410000 */
[----:B------:R5:W1:Y:S02]  /*ced0*/  MUFU.TANH R203, R0 ;  /* 0x0000000000cb7308 */ /* 0x000a640000002400 */
[----:B-----5:R-:W-:-:S06]  /*cee0*/  FMUL.FTZ R0, R57, UR19 ;  /* 0x0000001339007c20 */ /* 0x020fcc0008410000 */
[----:B------:R5:W1:Y:S02]  /*cef0*/  MUFU.TANH R202, R0 ;  /* 0x0000000000ca7308 */ /* 0x000a640000002400 */
[----:B-----5:R-:W-:-:S06]  /*cf00*/  FMUL.FTZ R0, R58, UR19 ;  /* 0x000000133a007c20 */ /* 0x020fcc0008410000 */
[----:B------:R5:W1:Y:S02]  /*cf10*/  MUFU.TANH R201, R0 ;  /* 0x0000000000c97308 */ /* 0x000a640000002400 */
[----:B-----5:R-:W-:Y:S02]  /*cf20*/  FMUL.FTZ R0, R59, UR19 ;  /* 0x000000133b007c20 */ /* 0x020fe40008410000 */
[----:B------:R-:W-:Y:S04]  /*cf30*/  HMMA.16816.F32.BF16 R56, R8, R32, R52 ;  /* 0x000000200838723c */ /* 0x000fe80000041834 */
[----:B------:R5:W1:Y:S02]  /*cf40*/  MUFU.TANH R200, R0 ;  /* 0x0000000000c87308 */ /* 0x000a640000002400 */
[----:B------:R-:W-:Y:S01]  /*cf50*/  HMMA.16816.F32.BF16 R52, R24, R40, R184 ;  /* 0x000000281834723c */ /* 0x000fe200000418b8 */
[----:B-----5:R-:W-:-:S05]  /*cf60*/  FMUL.FTZ R0, R64, UR19 ;  /* 0x0000001340007c20 */ /* 0x020fca0008410000 */
[----:B------:R5:W1:Y:S02]  /*cf70*/  MUFU.TANH R194, R0 ;  /* 0x0000000000c27308 */ /* 0x000a640000002400 */
[----:B-----5:R-:W-:-:S06]  /*cf80*/  FMUL.FTZ R0, R65, UR19 ;  /* 0x0000001341007c20 */ /* 0x020fcc0008410000 */
[----:B------:R5:W1:Y:S02]  /*cf90*/  MUFU.TANH R195, R0 ;  /* 0x0000000000c37308 */ /* 0x000a640000002400 */
[----:B-----5:R-:W-:-:S06]  /*cfa0*/  FMUL.FTZ R0, R66, UR19 ;  /* 0x0000001342007c20 */ /* 0x020fcc0008410000 */
[----:B------:R5:W1:Y:S02]  /*cfb0*/  MUFU.TANH R193, R0 ;  /* 0x0000000000c17308 */ /* 0x000a640000002400 */
[----:B-----5:R-:W-:Y:S02]  /*cfc0*/  FMUL.FTZ R0, R67, UR19 ;  /* 0x0000001343007c20 */ /* 0x020fe40008410000 */
[----:B------:R-:W-:Y:S01]  /*cfd0*/  HMMA.16816.F32.BF16 R64, R4, R34, R44 ;  /* 0x000000220440723c */ /* 0x000fe2000004182c */
[----:B------:R-:W-:Y:S03]  /*cfe0*/  LDSM.16.M88.4 R44, [R227+0x7c00] ;  /* 0x007c0000e32c783b */ /* 0x000fe60000000200 */
        /* <DEDUP_REMOVED lines=8> */
[----:B------:R-:W-:Y:S01]  /*d070*/  HMMA.16816.F32.BF16 R56, R8, R34, R36 ;  /* 0x000000220838723c */ /* 0x000fe20000041824 */
[----:B------:R-:W5:Y:S03]  /*d080*/  LDSM.16.M88.4 R36, [R227+0x8800] ;  /* 0x00880000e324783b */ /* 0x000f660000000200 */
[----:B------:R4:W2:Y:S02]  /*d090*/  MUFU.TANH R188, R0 ;  /* 0x0000000000bc7308 */ /* 0x0008a40000002400 */
[-C--:B-1----:R-:W-:Y:S06]  /*d0a0*/  HMMA.16816.F32.BF16 R32, R16, R48.reuse, R52 ;  /* 0x000000301020723c */ /* 0x082fec0000041834 */
[----:B------:R-:W-:Y:S01]  /*d0b0*/  HMMA.16816.F32.BF16 R52, R12, R48, R60 ;  /* 0x000000300c34723c */ /* 0x000fe2000004183c */
[----:B----4-:R-:W-:-:S04]  /*d0c0*/  FMUL.FTZ R0, R100, UR19 ;  /* 0x0000001364007c20 */ /* 0x010fc80008410000 */
[----:B------:R1:W4:Y:S02]  /*d0d0*/  MUFU.TANH R187, R0 ;  /* 0x0000000000bb7308 */ /* 0x0003240000002400 */
[----:B-1----:R-:W-:-:S11]  /*d0e0*/  FMUL.FTZ R0, R101, UR19 ;  /* 0x0000001365007c20 */ /* 0x002fd60008410000 */
[-C--:B-----5:R-:W-:Y:S01]  /*d0f0*/  HMMA.16816.F32.BF16 R60, R8, R36.reuse, R32 ;  /* 0x00000024083c723c */ /* 0x0a0fe20000041820 */
[----:B------:R1:W1:Y:S05]  /*d100*/  MUFU.TANH R186, R0 ;  /* 0x0000000000ba7308 */ /* 0x00026a0000002400 */
[----:B------:R-:W-:Y:S06]  /*d110*/  HMMA.16816.F32.BF16 R104, R4, R36, R52 ;  /* 0x000000240468723c */ /* 0x000fec0000041834 */
[----:B------:R-:W-:Y:S01]  /*d120*/  HMMA.16816.F32.BF16 R52, R28, R240, R248 ;  /* 0x000000f01c34723c */ /* 0x000fe200000418f8 */
[----:B-1----:R-:W-:-:S04]  /*d130*/  FMUL.FTZ R0, R102, UR19 ;  /* 0x0000001366007c20 */ /* 0x002fc80008410000 */
[----:B------:R1:W1:-:S15]  /*d140*/  MUFU.TANH R184, R0 ;  /* 0x0000000000b87308 */ /* 0x00025e0000002400 */
[----:B------:R-:W-:-:S04]  /*d150*/  NOP ;  /* 0x0000000000007918 */ /* 0x000fc80000000000 */
[----:B------:R-:W-:Y:S01]  /*d160*/  HMMA.16816.F32.BF16 R52, R20, R44, R52 ;  /* 0x0000002c1434723c */ /* 0x000fe20000041834 */
[----:B-1----:R-:W-:-:S05]  /*d170*/  FMUL.FTZ R0, R103, UR19 ;  /* 0x0000001367007c20 */ /* 0x002fca0008410000 */
[-C--:B------:R-:W-:Y:S01]  /*d180*/  HMMA.16816.F32.BF16 R100, R20, R42.reuse, R220 ;  /* 0x0000002a1464723c */ /* 0x080fe200000418dc */
[----:B------:R1:W1:Y:S05]  /*d190*/  MUFU.TANH R185, R0 ;  /* 0x0000000000b97308 */ /* 0x00026a0000002400 */
[----:B------:R-:W-:Y:S01]  /*d1a0*/  HMMA.16816.F32.BF16 R40, R24, R42, R196 ;  /* 0x0000002a1828723c */ /* 0x000fe200000418c4 */
[----:B------:R-:W-:Y:S02]  /*d1b0*/  MOV R220, R180 ;  /* 0x000000b400dc7202 */ /* 0x000fe40000000f00 */
[----:B------:R-:W-:Y:S02]  /*d1c0*/  MOV R221, R181 ;  /* 0x000000b500dd7202 */ /* 0x000fe40000000f00 */
[----:B------:R-:W-:-:S02]  /*d1d0*/  MOV R222, R3 ;  /* 0x0000000300de7202 */ /* 0x000fc40000000f00 */
[----:B------:R-:W-:Y:S01]  /*d1e0*/  MOV R223, R2 ;  /* 0x0000000200df7202 */ /* 0x000fe20000000f00 */
[----:B-1----:R-:W-:-:S06]  /*d1f0*/  FMUL.FTZ R0, R56, UR19 ;  /* 0x0000001338007c20 */ /* 0x002fcc0008410000 */
[----:B------:R-:W-:Y:S01]  /*d200*/  HMMA.16816.F32.BF16 R28, R28, R242, R220 ;  /* 0x000000f21c1c723c */ /* 0x000fe200000418dc */
[----:B------:R1:W1:Y:S09]  /*d210*/  MUFU.TANH R183, R0 ;  /* 0x0000000000b77308 */ /* 0x0002720000002400 */
[-C--:B------:R-:W-:Y:S01]  /*d220*/  HMMA.16816.F32.BF16 R32, R16, R50.reuse, R40 ;  /* 0x000000321020723c */ /* 0x080fe20000041828 */
[----:B------:R-:W5:Y:S05]  /*d230*/  LDSM.16.M88.4 R40, [R225+0x8c00] ;  /* 0x008c0000e128783b */ /* 0x000f6a0000000200 */
[----:B------:R-:W-:Y:S01]  /*d240*/  HMMA.16816.F32.BF16 R48, R12, R50, R100 ;  /* 0x000000320c30723c */ /* 0x000fe20000041864 */
[----:B-1----:R-:W-:-:S04]  /*d250*/  FMUL.FTZ R0, R57, UR19 ;  /* 0x0000001339007c20 */ /* 0x002fc80008410000 */
[----:B------:R1:W1:Y:S02]  /*d260*/  MUFU.TANH R182, R0 ;  /* 0x0000000000b67308 */ /* 0x0002640000002400 */
[----:B-1----:R-:W-:-:S06]  /*d270*/  FMUL.FTZ R0, R58, UR19 ;  /* 0x000000133a007c20 */ /* 0x002fcc0008410000 */
[----:B------:R1:W1:Y:S02]  /*d280*/  MUFU.TANH R180, R0 ;  /* 0x0000000000b47308 */ /* 0x0002640000002400 */
[----:B-1----:R-:W-:Y:S02]  /*d290*/  FMUL.FTZ R0, R59, UR19 ;  /* 0x000000133b007c20 */ /* 0x002fe40008410000 */
[C---:B------:R-:W-:Y:S04]  /*d2a0*/  HMMA.16816.F32.BF16 R56, R24.reuse, R44, R204 ;  /* 0x0000002c1838723c */ /* 0x040fe800000418cc */
[----:B------:R1:W1:Y:S02]  /*d2b0*/  MUFU.TANH R181, R0 ;  /* 0x0000000000b57308 */ /* 0x0002640000002400 */
[-C--:B------:R-:W-:Y:S06]  /*d2c0*/  HMMA.16816.F32.BF16 R24, R24, R46.reuse, R208 ;  /* 0x0000002e1818723c */ /* 0x080fec00000418d0 */
[----:B------:R-:W-:Y:S01]  /*d2d0*/  HMMA.16816.F32.BF16 R44, R20, R46, R28 ;  /* 0x0000002e142c723c */ /* 0x000fe2000004181c */
[----:B-1----:R-:W-:-:S04]  /*d2e0*/  FMUL.FTZ R0, R64, UR19 ;  /* 0x0000001340007c20 */ /* 0x002fc80008410000 */
[----:B------:R1:W1:Y:S02]  /*d2f0*/  MUFU.TANH R178, R0 ;  /* 0x0000000000b27308 */ /* 0x0002640000002400 */
[----:B-1----:R-:W-:-:S06]  /*d300*/  FMUL.FTZ R0, R65, UR19 ;  /* 0x0000001341007c20 */ /* 0x002fcc0008410000 */
[----:B------:R1:W1:Y:S02]  /*d310*/  MUFU.TANH R179, R0 ;  /* 0x0000000000b37308 */ /* 0x0002640000002400 */
[----:B-1----:R-:W-:-:S06]  /*d320*/  FMUL.FTZ R0, R66, UR19 ;  /* 0x0000001342007c20 */ /* 0x002fcc0008410000 */
[----:B------:R1:W1:Y:S02]  /*d330*/  MUFU.TANH R177, R0 ;  /* 0x0000000000b17308 */ /* 0x0002640000002400 */
[----:B-1----:R-:W-:Y:S02]  /*d340*/  FMUL.FTZ R0, R67, UR19 ;  /* 0x0000001343007c20 */ /* 0x002fe40008410000 */
[----:B------:R-:W-:Y:S04]  /*d350*/  HMMA.16816.F32.BF16 R64, R4, R38, R48 ;  /* 0x000000260440723c */ /* 0x000fe80000041830 */
[----:B------:R1:W1:Y:S02]  /*d360*/  MUFU.TANH R176, R0 ;  /* 0x0000000000b07308 */ /* 0x0002640000002400 */
[C---:B-----5:R-:W-:Y:S06]  /*d370*/  HMMA.16816.F32.BF16 R48, R16.reuse, R40, R56 ;  /* 0x000000281030723c */ /* 0x060fec0000041838 */
[----:B------:R-:W-:Y:S01]  /*d380*/  HMMA.16816.F32.BF16 R16, R16, R42, R24 ;  /* 0x0000002a1010723c */ /* 0x000fe20000041818 */
[----:B-1----:R-:W-:-:S04]  /*d390*/  FMUL.FTZ R0, R60, UR19 ;  /* 0x000000133c007c20 */ /* 0x002fc80008410000 */
[----:B------:R1:W1:Y:S07]  /*d3a0*/  MUFU.TANH R167, R0 ;  /* 0x0000000000a77308 */ /* 0x00026e0000002400 */
[----:B------:R-:W-:Y:S01]  /*d3b0*/  FMUL.FTZ R64, R64, UR19 ;  /* 0x0000001340407c20 */ /* 0x000fe20008410000 */
[----:B------:R-:W-:Y:S01]  /*d3c0*/  FMUL.FTZ R65, R65, UR19 ;  /* 0x0000001341417c20 */ /* 0x000fe20008410000 */
[----:B------:R-:W-:Y:S01]  /*d3d0*/  FMUL.FTZ R66, R66, UR19 ;  /* 0x0000001342427c20 */ /* 0x000fe20008410000 */
[----:B------:R-:W-:-:S03]  /*d3e0*/  FMUL.FTZ R67, R67, UR19 ;  /* 0x0000001343437c20 */ /* 0x000fc60008410000 */
[----:B------:R-:W2:Y:S08]  /*d3f0*/  MUFU.TANH R64, R64 ;  /* 0x0000004000407308 */ /* 0x000eb00000002400 */
[----:B------:R-:W2:Y:S01]  /*d400*/  MUFU.TANH R65, R65 ;  /* 0x0000004100417308 */ /* 0x000ea20000002400 */
[----:B-1----:R-:W-:-:S07]  /*d410*/  FMUL.FTZ R0, R61, UR19 ;  /* 0x000000133d007c20 */ /* 0x002fce0008410000 */
[----:B------:R1:W1:Y:S08]  /*d420*/  MUFU.TANH R166, R0 ;  /* 0x0000000000a67308 */ /* 0x0002700000002400 */
[----:B------:R-:W2:Y:S08]  /*d430*/  MUFU.TANH R66, R66 ;  /* 0x0000004200427308 */ /* 0x000eb00000002400 */
[----:B------:R-:W2:Y:S01]  /*d440*/  MUFU.TANH R67, R67 ;  /* 0x0000004300437308 */ /* 0x000ea20000002400 */
[----:B-1----:R-:W-:-:S07]  /*d450*/  FMUL.FTZ R0, R62, UR19 ;  /* 0x000000133e007c20 */ /* 0x002fce0008410000 */
[----:B------:R1:W1:Y:S02]  /*d460*/  MUFU.TANH R164, R0 ;  /* 0x0000000000a47308 */ /* 0x0002640000002400 */
[----:B-1----:R-:W-:Y:S02]  /*d470*/  FMUL.FTZ R0, R63, UR19 ;  /* 0x000000133f007c20 */ /* 0x002fe40008410000 */
[----:B------:R-:W-:Y:S01]  /*d480*/  HMMA.16816.F32.BF16 R60, R8, R38, R32 ;  /* 0x00000026083c723c */ /* 0x000fe20000041820 */
[----:B------:R-:W1:Y:S03]  /*d490*/  LDSM.16.M88.4 R32, [R227+0x8c00] ;  /* 0x008c0000e320783b */ /* 0x000e660000000200 */
[----:B------:R5:W1:Y:S01]  /*d4a0*/  MUFU.TANH R165, R0 ;  /* 0x0000000000a57308 */ /* 0x000a620000002400 */
[----:B------:R-:W-:-:S04]  /*d4b0*/  DEPBAR.LE SB0, 0x0 ;  /* 0x000080000000791a */ /* 0x000fc80000000000 */
[C---:B------:R-:W-:Y:S06]  /*d4c0*/  HMMA.16816.F32.BF16 R36, R12.reuse, R40, R52 ;  /* 0x000000280c24723c */ /* 0x040fec0000041834 */
[----:B------:R-:W-:Y:S01]  /*d4d0*/  HMMA.16816.F32.BF16 R12, R12, R42, R44 ;  /* 0x0000002a0c0c723c */ /* 0x000fe2000004182c */
[----:B-----5:R-:W-:-:S04]  /*d4e0*/  FMUL.FTZ R0, R104, UR19 ;  /* 0x0000001368007c20 */ /* 0x020fc80008410000 */
[----:B------:R5:W1:Y:S04]  /*d4f0*/  MUFU.TANH R102, R0 ;  /* 0x0000000000667308 */ /* 0x000a680000002400 */
[----:B------:R-:W-:Y:S01]  /*d500*/  FMUL.FTZ R62, R62, UR19 ;  /* 0x000000133e3e7c20 */ /* 0x000fe20008410000 */
[----:B------:R-:W-:-:S05]  /*d510*/  FMUL.FTZ R63, R63, UR19 ;  /* 0x000000133f3f7c20 */ /* 0x000fca0008410000 */
[----:B------:R-:W2:Y:S08]  /*d520*/  MUFU.TANH R62, R62 ;  /* 0x0000003e003e7308 */ /* 0x000eb00000002400 */
[----:B------:R-:W2:Y:S01]  /*d530*/  MUFU.TANH R63, R63 ;  /* 0x0000003f003f7308 */ /* 0x000ea20000002400 */
[----:B-----5:R-:W-:Y:S01]  /*d540*/  FMUL.FTZ R0, R105, UR19 ;  /* 0x0000001369007c20 */ /* 0x020fe20008410000 */
[-C--:B-1----:R-:W-:Y:S06]  /*d550*/  HMMA.16816.F32.BF16 R48, R8, R32.reuse, R48 ;  /* 0x000000200830723c */ /* 0x082fec0000041830 */
[----:B------:R-:W-:Y:S01]  /*d560*/  HMMA.16816.F32.BF16 R20, R4, R32, R36 ;  /* 0x000000200414723c */ /* 0x000fe20000041824 */
[----:B------:R1:W1:Y:S05]  /*d570*/  MUFU.TANH R103, R0 ;  /* 0x0000000000677308 */ /* 0x00026a0000002400 */
[-C--:B------:R-:W-:Y:S06]  /*d580*/  HMMA.16816.F32.BF16 R8, R8, R34.reuse, R16 ;  /* 0x000000220808723c */ /* 0x080fec0000041810 */
[----:B------:R-:W-:Y:S01]  /*d590*/  HMMA.16816.F32.BF16 R4, R4, R34, R12 ;  /* 0x000000220404723c */ /* 0x000fe2000004180c */
[----:B-1----:R-:W-:-:S05]  /*d5a0*/  FMUL.FTZ R0, R106, UR19 ;  /* 0x000000136a007c20 */ /* 0x002fca0008410000 */
[----:B------:R-:W-:Y:S01]  /*d5b0*/  FMUL.FTZ R48, R48, UR19 ;  /* 0x0000001330307c20 */ /* 0x000fe20008410000 */
[----:B------:R-:W-:Y:S01]  /*d5c0*/  FMUL.FTZ R49, R49, UR19 ;  /* 0x0000001331317c20 */ /* 0x000fe20008410000 */
[----:B------:R-:W-:Y:S01]  /*d5d0*/  FMUL.FTZ R50, R50, UR19 ;  /* 0x0000001332327c20 */ /* 0x000fe20008410000 */
[----:B------:R1:W1:Y:S01]  /*d5e0*/  MUFU.TANH R100, R0 ;  /* 0x0000000000647308 */ /* 0x0002620000002400 */
[----:B------:R-:W-:Y:S02]  /*d5f0*/  FMUL.FTZ R51, R51, UR19 ;  /* 0x0000001333337c20 */ /* 0x000fe40008410000 */
[----:B------:R-:W-:Y:S01]  /*d600*/  FMUL.FTZ R20, R20, UR19 ;  /* 0x0000001314147c20 */ /* 0x000fe20008410000 */
[----:B------:R-:W-:Y:S01]  /*d610*/  FMUL.FTZ R21, R21, UR19 ;  /* 0x0000001315157c20 */ /* 0x000fe20008410000 */
[----:B------:R-:W-:Y:S01]  /*d620*/  FMUL.FTZ R22, R22, UR19 ;  /* 0x0000001316167c20 */ /* 0x000fe20008410000 */
[----:B------:R-:W-:-:S03]  /*d630*/  FMUL.FTZ R23, R23, UR19 ;  /* 0x0000001317177c20 */ /* 0x000fc60008410000 */
[----:B------:R-:W-:Y:S01]  /*d640*/  FMUL.FTZ R8, R8, UR19 ;  /* 0x0000001308087c20 */ /* 0x000fe20008410000 */
[----:B------:R-:W-:Y:S01]  /*d650*/  FMUL.FTZ R9, R9, UR19 ;  /* 0x0000001309097c20 */ /* 0x000fe20008410000 */
[----:B------:R-:W-:Y:S01]  /*d660*/  FMUL.FTZ R10, R10, UR19 ;  /* 0x000000130a0a7c20 */ /* 0x000fe20008410000 */
[----:B------:R-:W-:Y:S01]  /*d670*/  FMUL.FTZ R11, R11, UR19 ;  /* 0x000000130b0b7c20 */ /* 0x000fe20008410000 */
[----:B------:R-:W2:Y:S02]  /*d680*/  MUFU.TANH R48, R48 ;  /* 0x0000003000307308 */ /* 0x000ea40000002400 */
[----:B------:R-:W-:Y:S01]  /*d690*/  FMUL.FTZ R4, R4, UR19 ;  /* 0x0000001304047c20 */ /* 0x000fe20008410000 */
[----:B------:R-:W-:Y:S01]  /*d6a0*/  FMUL.FTZ R5, R5, UR19 ;  /* 0x0000001305057c20 */ /* 0x000fe20008410000 */
[----:B------:R-:W-:Y:S01]  /*d6b0*/  FMUL.FTZ R6, R6, UR19 ;  /* 0x0000001306067c20 */ /* 0x000fe20008410000 */
[----:B-1----:R-:W-:Y:S01]  /*d6c0*/  FMUL.FTZ R0, R107, UR19 ;  /* 0x000000136b007c20 */ /* 0x002fe20008410000 */
[----:B------:R-:W-:-:S02]  /*d6d0*/  FMUL.FTZ R7, R7, UR19 ;  /* 0x0000001307077c20 */ /* 0x000fc40008410000 */
[----:B------:R-:W1:Y:S08]  /*d6e0*/  MUFU.TANH R49, R49 ;  /* 0x0000003100317308 */ /* 0x000e700000002400 */
[----:B------:R5:W1:Y:S08]  /*d6f0*/  MUFU.TANH R101, R0 ;  /* 0x0000000000657308 */ /* 0x000a700000002400 */
[----:B------:R-:W1:Y:S08]  /*d700*/  MUFU.TANH R50, R50 ;  /* 0x0000003200327308 */ /* 0x000e700000002400 */
[----:B------:R-:W1:Y:S01]  /*d710*/  MUFU.TANH R51, R51 ;  /* 0x0000003300337308 */ /* 0x000e620000002400 */
[----:B-----5:R-:W-:-:S07]  /*d720*/  FMUL.FTZ R0, R60, UR19 ;  /* 0x000000133c007c20 */ /* 0x020fce0008410000 */
[----:B------:R5:W1:Y:S08]  /*d730*/  MUFU.TANH R58, R0 ;  /* 0x00000000003a7308 */ /* 0x000a700000002400 */
[----:B------:R1:W1:Y:S08]  /*d740*/  MUFU.TANH R33, R20 ;  /* 0x0000001400217308 */ /* 0x0002700000002400 */
[----:B------:R1:W1:Y:S01]  /*d750*/  MUFU.TANH R38, R21 ;  /* 0x0000001500267308 */ /* 0x0002620000002400 */
[----:B-----5:R-:W-:-:S07]  /*d760*/  FMUL.FTZ R0, R61, UR19 ;  /* 0x000000133d007c20 */ /* 0x020fce0008410000 */
[----:B------:R1:W1:Y:S08]  /*d770*/  MUFU.TANH R57, R0 ;  /* 0x0000000000397308 */ /* 0x0002700000002400 */
        /* <DEDUP_REMOVED lines=9> */
[----:B------:R1:W1:Y:S01]  /*d810*/  MUFU.TANH R36, R7 ;  /* 0x0000000700247308 */ /* 0x0002620000002400 */
[----:B------:R-:W-:Y:S06]  /*d820*/  BAR.SYNC.DEFER_BLOCKING 0x0 ;  /* 0x0000000000007b1d */ /* 0x000fec0000010000 */
[----:B--234-:R-:W-:Y:S05]  /*d830*/  @!P0 BRA `(.L_x_1041) ;  /* 0x0000000400148947 */ /* 0x01cfea0003800000 */
        /* <DEDUP_REMOVED lines=10> */
[----:B-1----:R-:W1:Y:S02]  /*d8e0*/  @!P3 LDC.64 R10, c[0x0][0x218] ;  /* 0x00008600ff0abb82 */ /* 0x002e640000000a00 */
[----:B------:R1:W-:Y:S01]  /*d8f0*/  @P4 STS.64 [R230+0x6008], RZ ;  /* 0x006008ffe6004388 */ /* 0x0003e20000000a00 */
[----:B------:R-:W-:Y:S01]  /*d900*/  UIMAD UR4, UR18, UR11, UR4 ;  /* 0x0000000b120472a4 */ /* 0x000fe2000f8e0204 */
[----:B------:R-:W-:-:S02]  /*d910*/  IMAD.U32 R0, RZ, RZ, UR6 ;  /* 0x00000006ff007e24 */ /* 0x000fc4000f8e00ff */
[----:B------:R-:W-:Y:S01]  /*d920*/  IMAD.U32 R2, RZ, RZ, UR6 ;  /* 0x00000006ff027e24 */ /* 0x000fe2000f8e00ff */
[----:B------:R-:W-:Y:S01]  /*d930*/  UIADD3 UR4, UR7, UR4, URZ ;  /* 0x0000000407047290 */ /* 0x000fe2000fffe03f */
[----:B------:R-:W5:Y:S05]  /*d940*/  @!P2 LDC.64 R8, c[0x0][0x218] ;  /* 0x00008600ff08ab82 */ /* 0x000f6a0000000a00 */
[----:B------:R-:W-:-:S03]  /*d950*/  IMAD.U32 R3, RZ, RZ, UR4 ;  /* 0x00000004ff037e24 */ /* 0x000fc6000f8e00ff */
[----:B------:R-:W5:Y:S08]  /*d960*/  @!P4 LDC.64 R12, c[0x0][0x218] ;  /* 0x00008600ff0ccb82 */ /* 0x000f700000000a00 */
[----:B------:R-:W5:Y:S01]  /*d970*/  @!P3 LDC.64 R6, c[0x0][0x218] ;  /* 0x00008600ff06bb82 */ /* 0x000f620000000a00 */
[----:B--2---:R-:W-:-:S04]  /*d980*/  LEA R0, P0, R0, R220, 0x6 ;  /* 0x000000dc00007211 */ /* 0x004fc800078030ff */
[----:B---3--:R-:W-:Y:S02]  /*d990*/  LEA.HI.X R3, R2, R223, R3, 0x6, P0 ;  /* 0x000000df02037211 */ /* 0x008fe400000f3403 */
[C---:B----4-:R-:W-:Y:S02]  /*d9a0*/  @!P4 LEA R14, P1, R0.reuse, R14, 0x1 ;  /* 0x0000000e000ec211 */ /* 0x050fe400078208ff */
[C---:B-1----:R-:W-:Y:S02]  /*d9b0*/  @!P3 LEA R10, P0, R0.reuse, R10, 0x1 ;  /* 0x0000000a000ab211 */ /* 0x042fe400078008ff */
[C---:B------:R-:W-:Y:S02]  /*d9c0*/  IADD3 R2, P6, R0.reuse, UR26, RZ ;  /* 0x0000001a00027c10 */ /* 0x040fe4000ffde0ff */
[C---:B------:R-:W-:Y:S02]  /*d9d0*/  @!P4 LEA.HI.X R15, R0.reuse, R15, R3, 0x1, P1 ;  /* 0x0000000f000fc211 */ /* 0x040fe400008f0c03 */
[----:B-----5:R-:W-:-:S02]  /*d9e0*/  @!P2 LEA R8, P1, R0, R8, 0x1 ;  /* 0x000000080008a211 */ /* 0x020fc400078208ff */
        /* <DEDUP_REMOVED lines=40> */
.L_x_1043:
[----:B------:R-:W-:Y:S05]  /*dc70*/  BSYNC B0 ;  /* 0x0000000000007941 */ /* 0x000fea0003800000 */
.L_x_1042:
[----:B------:R-:W0:Y:S02]  /*dc80*/  LDGDEPBAR ;  /* 0x00000000000079af */ /* 0x000e240000000000 */
.L_x_1041:
[----:B-1----:R-:W3:Y:S04]  /*dc90*/  LDL.LU R0, [R1+0x8] ;  /* 0x0000080001007983 */ /* 0x002ee80000300800 */
[----:B------:R-:W4:Y:S01]  /*dca0*/  LDL.LU R3, [R1+0xc] ;  /* 0x00000c0001037983 */ /* 0x000f220000300800 */
[----:B------:R-:W-:Y:S02]  /*dcb0*/  IMAD.MOV.U32 R243, RZ, RZ, R247 ;  /* 0x000000fffff37224 */ /* 0x000fe400078e00f7 */
[----:B------:R-:W-:Y:S01]  /*dcc0*/  IMAD.MOV.U32 R54, RZ, RZ, R252 ;  /* 0x000000ffff367224 */ /* 0x000fe200078e00fc */
[----:B------:R-:W1:Y:S01]  /*dcd0*/  S2R R4, SR_TID.X ;  /* 0x0000000000047919 */ /* 0x000e620000002100 */
[----:B------:R-:W-:Y:S01]  /*dce0*/  STL [R1+0x58], R225 ;  /* 0x000058e101007387 */ /* 0x000fe20000100800 */
[----:B-1----:R-:W-:-:S05]  /*dcf0*/  IMAD.SHL.U32 R4, R4, 0x2, RZ ;  /* 0x0000000204047824 */ /* 0x002fca00078e00ff */
[----:B------:R-:W-:Y:S01]  /*dd00*/  LOP3.LUT R4, R4, 0x6, RZ, 0xc0, !PT ;  /* 0x0000000604047812 */ /* 0x000fe200078ec0ff */
[----:B---3--:R-:W-:Y:S01]  /*dd10*/  IMAD.MOV.U32 R2, RZ, RZ, R0 ;  /* 0x000000ffff027224 */ /* 0x008fe200078e0000 */
[----:B------:R-:W-:Y:S01]  /*dd20*/  MOV R0, UR17 ;  /* 0x0000001100007c02 */ /* 0x000fe20008000f00 */
[----:B----4-:R-:W-:-:S03]  /*dd30*/  IMAD.MOV.U32 R52, RZ, RZ, R3 ;  /* 0x000000ffff347224 */ /* 0x010fc600078e0003 */
[----:B------:R-:W-:Y:S01]  /*dd40*/  MOV R53, R2 ;  /* 0x0000000200357202 */ /* 0x000fe20000000f00 */
[----:B------:R-:W-:-:S04]  /*dd50*/  IMAD R0, R0, 0x40, R4 ;  /* 0x0000004000007824 */ /* 0x000fc800078e0204 */
[C---:B------:R-:W-:Y:S01]  /*dd60*/  VIADD R3, R0.reuse, 0x9 ;  /* 0x0000000900037836 */ /* 0x040fe20000000000 */
[C---:B------:R-:W-:Y:S01]  /*dd70*/  IADD3 R2, R0.reuse, 0x1, RZ ;  /* 0x0000000100027810 */ /* 0x040fe20007ffe0ff */
[C---:B------:R-:W-:Y:S01]  /*dd80*/  VIADD R5, R0.reuse, 0x29 ;  /* 0x0000002900057836 */ /* 0x040fe20000000000 */
[CC--:B------:R-:W-:Y:S01]  /*dd90*/  ISETP.GE.AND P1, PT, R0.reuse, R238.reuse, PT ;  /* 0x000000ee0000720c */ /* 0x0c0fe20003f26270 */
[----:B--2---:R-:W-:Y:S01]  /*dda0*/  VIADD R6, R0, 0x39 ;  /* 0x0000003900067836 */ /* 0x004fe20000000000 */
[C---:B------:R-:W-:Y:S02]  /*ddb0*/  ISETP.GE.AND P5, PT, R2.reuse, R238, PT ;  /* 0x000000ee0200720c */ /* 0x040fe40003fa6270 */
[C---:B------:R-:W-:Y:S02]  /*ddc0*/  ISETP.GE.AND P6, PT, R2.reuse, R237, PT ;  /* 0x000000ed0200720c */ /* 0x040fe40003fc6270 */
[C---:B------:R-:W-:Y:S02]  /*ddd0*/  ISETP.GE.AND P0, PT, R2.reuse, R236, PT ;  /* 0x000000ec0200720c */ /* 0x040fe40003f06270 */
[----:B------:R-:W-:-:S02]  /*dde0*/  ISETP.GE.AND P2, PT, R2, R235, PT ;  /* 0x000000eb0200720c */ /* 0x000fc40003f46270 */
[----:B------:R-:W-:Y:S02]  /*ddf0*/  ISETP.GE.AND P4, PT, R0, R237, PT ;  /* 0x000000ed0000720c */ /* 0x000fe40003f86270 */
[C---:B------:R-:W-:Y:S02]  /*de00*/  ISETP.LT.OR P5, PT, R2.reuse, R234, P5 ;  /* 0x000000ea0200720c */ /* 0x040fe40002fa1670 */
[C---:B------:R-:W-:Y:S02]  /*de10*/  ISETP.LT.OR P6, PT, R2.reuse, R233, P6 ;  /* 0x000000e90200720c */ /* 0x040fe400037c1670 */
[C---:B------:R-:W-:Y:S02]  /*de20*/  ISETP.LT.OR P0, PT, R2.reuse, R232, P0 ;  /* 0x000000e80200720c */ /* 0x040fe40000701670 */
[----:B------:R-:W-:Y:S01]  /*de30*/  ISETP.LT.OR P2, PT, R2, R231, P2 ;  /* 0x000000e70200720c */ /* 0x000fe20001741670 */
[C---:B------:R-:W-:Y:S01]  /*de40*/  VIADD R2, R0.reuse, 0x8 ;  /* 0x0000000800027836 */ /* 0x040fe20000000000 */
[----:B------:R-:W-:-:S02]  /*de50*/  ISETP.LT.OR P1, PT, R0, R234, P1 ;  /* 0x000000ea0000720c */ /* 0x000fc40000f21670 */
[C---:B------:R-:W-:Y:S02]  /*de60*/  ISETP.LT.OR P4, PT, R0.reuse, R233, P4 ;  /* 0x000000e90000720c */ /* 0x040fe40002781670 */
        /* <DEDUP_REMOVED lines=20> */
[C---:B------:R-:W-:Y:S02]  /*dfb0*/  ISETP.GE.AND P2, PT, R3.reuse, R236, PT ;  /* 0x000000ec0300720c */ /* 0x040fe40003f46270 */
[----:B------:R-:W-:Y:S02]  /*dfc0*/  ISETP.GE.AND P4, PT, R3, R235, PT ;  /* 0x000000eb0300720c */ /* 0x000fe40003f86270 */
[----:B------:R-:W-:-:S02]  /*dfd0*/  ISETP.LT.OR P3, PT, R2, R233, P3 ;  /* 0x000000e90200720c */ /* 0x000fc40001f61670 */
[C---:B------:R-:W-:Y:S02]  /*dfe0*/  ISETP.LT.OR P1, PT, R2.reuse, R232, P1 ;  /* 0x000000e80200720c */ /* 0x040fe40000f21670 */
        /* <DEDUP_REMOVED lines=70> */
[----:B------:R-:W-:-:S02]  /*e450*/  FMNMX.FTZ R4, R246, R7, !PT ;  /* 0x00000007f6047209 */ /* 0x000fc40007810000 */
[C---:B------:R-:W-:Y:S02]  /*e460*/  ISETP.LT.OR P4, PT, R3.reuse, R234, P4 ;  /* 0x000000ea0300720c */ /* 0x040fe40002781670 */
[C---:B------:R-:W-:Y:S02]  /*e470*/  ISETP.LT.OR P3, PT, R3.reuse, R233, P3 ;  /* 0x000000e90300720c */ /* 0x040fe40001f61670 */
[C---:B------:R-:W-:Y:S02]  /*e480*/  ISETP.LT.OR P1, PT, R3.reuse, R232, P1 ;  /* 0x000000e80300720c */ /* 0x040fe40000f21670 */
[----:B------:R-:W-:Y:S02]  /*e490*/  ISETP.LT.OR P5, PT, R3, R231, P5 ;  /* 0x000000e70300720c */ /* 0x000fe40002fa1670 */
[----:B------:R-:W-:Y:S01]  /*e4a0*/  FMNMX.FTZ R3, R9, R4, !PT ;  /* 0x0000000409037209 */ /* 0x000fe20007810000 */
[----:B------:R-:W-:Y:S01]  /*e4b0*/  VIADD R4, R0, 0x30 ;  /* 0x0000003000047836 */ /* 0x000fe20000000000 */
[----:B------:R-:W-:-:S02]  /*e4c0*/  FSEL R42, R178, -INF , !P6 ;  /* 0xff800000b22a7808 */ /* 0x000fc40007000000 */
[----:B------:R-:W-:Y:S02]  /*e4d0*/  FSEL R47, R177, -INF , !P0 ;  /* 0xff800000b12f7808 */ /* 0x000fe40004000000 */
[----:B------:R-:W-:Y:S02]  /*e4e0*/  FSEL R15, R182, -INF , !P2 ;  /* 0xff800000b60f7808 */ /* 0x000fe40005000000 */
[C---:B------:R-:W-:Y:S02]  /*e4f0*/  ISETP.GE.AND P6, PT, R2.reuse, R237, PT ;  /* 0x000000ed0200720c */ /* 0x040fe40003fc6270 */
[C---:B------:R-:W-:Y:S02]  /*e500*/  ISETP.GE.AND P0, PT, R2.reuse, R236, PT ;  /* 0x000000ec0200720c */ /* 0x040fe40003f06270 */
[----:B------:R-:W-:Y:S02]  /*e510*/  ISETP.GE.AND P2, PT, R2, R235, PT ;  /* 0x000000eb0200720c */ /* 0x000fe40003f46270 */
[----:B------:R-:W-:-:S02]  /*e520*/  FMNMX.FTZ R3, R10, R3, !PT ;  /* 0x000000030a037209 */ /* 0x000fc40007810000 */
[C---:B------:R-:W-:Y:S02]  /*e530*/  ISETP.LT.OR P6, PT, R2.reuse, R233, P6 ;  /* 0x000000e90200720c */ /* 0x040fe400037c1670 */
[C---:B------:R-:W-:Y:S02]  /*e540*/  ISETP.LT.OR P0, PT, R2.reuse, R232, P0 ;  /* 0x000000e80200720c */ /* 0x040fe40000701670 */
[----:B------:R-:W-:Y:S02]  /*e550*/  ISETP.LT.OR P2, PT, R2, R231, P2 ;  /* 0x000000e70200720c */ /* 0x000fe40001741670 */
[----:B------:R-:W-:Y:S02]  /*e560*/  IADD3 R2, R0, 0x28, RZ ;  /* 0x0000002800027810 */ /* 0x000fe40007ffe0ff */
[----:B------:R-:W-:Y:S02]  /*e570*/  FMNMX.FTZ R3, R11, R3, !PT ;  /* 0x000000030b037209 */ /* 0x000fe40007810000 */
        /* <DEDUP_REMOVED lines=8> */
[----:B------:R-:W-:Y:S02]  /*e600*/  FMNMX.FTZ R3, R12, R3, !PT ;  /* 0x000000030c037209 */ /* 0x000fe40007810000 */
[C---:B------:R-:W-:Y:S02]  /*e610*/  ISETP.LT.OR P6, PT, R2.reuse, R234, P6 ;  /* 0x000000ea0200720c */ /* 0x040fe400037c1670 */
[C---:B------:R-:W-:Y:S02]  /*e620*/  ISETP.LT.OR P0, PT, R2.reuse, R233, P0 ;  /* 0x000000e90200720c */ /* 0x040fe40000701670 */
[C---:B------:R-:W-:Y:S02]  /*e630*/  ISETP.LT.OR P2, PT, R2.reuse, R232, P2 ;  /* 0x000000e80200720c */ /* 0x040fe40001741670 */
[----:B------:R-:W-:-:S02]  /*e640*/  ISETP.LT.OR P4, PT, R2, R231, P4 ;  /* 0x000000e70200720c */ /* 0x000fc40002781670 */
[----:B------:R-:W-:Y:S02]  /*e650*/  FMNMX.FTZ R2, R13, R3, !PT ;  /* 0x000000030d027209 */ /* 0x000fe40007810000 */
[----:B------:R-:W-:Y:S02]  /*e660*/  FSEL R207, R165, -INF , !P3 ;  /* 0xff800000a5cf7808 */ /* 0x000fe40005800000 */
[----:B------:R-:W-:Y:S01]  /*e670*/  FMNMX.FTZ R105, R14, R2, !PT ;  /* 0x000000020e697209 */ /* 0x000fe20007810000 */
[----:B------:R-:W-:Y:S01]  /*e680*/  VIADD R2, R0, 0x38 ;  /* 0x0000003800027836 */ /* 0x000fe20000000000 */
[----:B------:R-:W-:Y:S02]  /*e690*/  ISETP.GE.AND P3, PT, R5, R238, PT ;  /* 0x000000ee0500720c */ /* 0x000fe40003f66270 */
[----:B------:R-:W-:Y:S02]  /*e6a0*/  FMNMX.FTZ R105, R15, R105, !PT ;  /* 0x000000690f697209 */ /* 0x000fe40007810000 */
[----:B------:R-:W-:-:S02]  /*e6b0*/  FSEL R194, R103, -INF , !P1 ;  /* 0xff80000067c27808 */ /* 0x000fc40004800000 */
[----:B------:R-:W-:Y:S02]  /*e6c0*/  FMNMX.FTZ R105, R193, R105, !PT ;  /* 0x00000069c1697209 */ /* 0x000fe40007810000 */
[----:B------:R-:W-:Y:S02]  /*e6d0*/  IADD3 R3, R0, 0x31, RZ ;  /* 0x0000003100037810 */ /* 0x000fe40007ffe0ff */
[----:B------:R-:W-:Y:S02]  /*e6e0*/  ISETP.GE.AND P1, PT, R4, R238, PT ;  /* 0x000000ee0400720c */ /* 0x000fe40003f26270 */
[----:B------:R-:W-:Y:S02]  /*e6f0*/  ISETP.LT.OR P3, PT, R5, R234, P3 ;  /* 0x000000ea0500720c */ /* 0x000fe40001f61670 */
[----:B------:R-:W-:Y:S02]  /*e700*/  FSEL R198, R58, -INF , !P6 ;  /* 0xff8000003ac67808 */ /* 0x000fe40007000000 */
[----:B------:R-:W-:-:S02]  /*e710*/  FMNMX.FTZ R105, R192, R105, !PT ;  /* 0x00000069c0697209 */ /* 0x000fc40007810000 */
[----:B------:R-:W-:Y:S02]  /*e720*/  FSEL R196, R101, -INF , !P5 ;  /* 0xff80000065c47808 */ /* 0x000fe40006800000 */
[----:B------:R-:W-:Y:S02]  /*e730*/  ISETP.GE.AND P5, PT, R3, R238, PT ;  /* 0x000000ee0300720c */ /* 0x000fe40003fa6270 */
[----:B------:R-:W-:Y:S02]  /*e740*/  ISETP.LT.OR P1, PT, R4, R234, P1 ;  /* 0x000000ea0400720c */ /* 0x000fe40000f21670 */
[----:B------:R-:W-:Y:S02]  /*e750*/  FSEL R204, R57, -INF , !P3 ;  /* 0xff80000039cc7808 */ /* 0x000fe40005800000 */
[----:B------:R-:W-:Y:S02]  /*e760*/  FMNMX.FTZ R105, R198, R105, !PT ;  /* 0x00000069c6697209 */ /* 0x000fe40007810000 */
        /* <DEDUP_REMOVED lines=8> */
[----:B------:R-:W-:Y:S02]  /*e7f0*/  ISETP.LT.OR P1, PT, R6, R234, P1 ;  /* 0x000000ea0600720c */ /* 0x000fe40000f21670 */
[----:B------:R-:W-:Y:S02]  /*e800*/  FSEL R247, R30, -INF , !P3 ;  /* 0xff8000001ef77808 */ /* 0x000fe40005800000 */
[----:B------:R-:W-:Y:S02]  /*e810*/  FMNMX.FTZ R105, R206, R105, !PT ;  /* 0x00000069ce697209 */ /* 0x000fe40007810000 */
[----:B------:R-:W-:Y:S02]  /*e820*/  FMNMX.FTZ R0, R245, R16, !PT ;  /* 0x00000010f5007209 */ /* 0x000fe40007810000 */
[----:B------:R-:W-:-:S02]  /*e830*/  FSEL R213, R29, -INF , !P1 ;  /* 0xff8000001dd57808 */ /* 0x000fc40004800000 */
[C---:B------:R-:W-:Y:S02]  /*e840*/  ISETP.GE.AND P5, PT, R5.reuse, R237, PT ;  /* 0x000000ed0500720c */ /* 0x040fe40003fa6270 */
[----:B------:R-:W-:Y:S02]  /*e850*/  ISETP.GE.AND P6, PT, R5, R236, PT ;  /* 0x000000ec0500720c */ /* 0x000fe40003fc6270 */
[----:B------:R-:W-:Y:S02]  /*e860*/  FMNMX.FTZ R105, R247, R105, !PT ;  /* 0x00000069f7697209 */ /* 0x000fe40007810000 */
[----:B------:R-:W-:Y:S02]  /*e870*/  ISETP.GE.AND P1, PT, R4, R237, PT ;  /* 0x000000ed0400720c */ /* 0x000fe40003f26270 */
[----:B------:R-:W-:Y:S02]  /*e880*/  FMNMX.FTZ R0, R18, R0, !PT ;  /* 0x0000000012007209 */ /* 0x000fe40007810000 */
[----:B------:R-:W-:-:S02]  /*e890*/  FSEL R202, R62, -INF , !P0 ;  /* 0xff8000003eca7808 */ /* 0x000fc40004000000 */
[----:B------:R-:W-:Y:S02]  /*e8a0*/  FSEL R100, R64, -INF , !P2 ;  /* 0xff80000040647808 */ /* 0x000fe40005000000 */
[C---:B------:R-:W-:Y:S02]  /*e8b0*/  ISETP.GE.AND P3, PT, R5.reuse, R235, PT ;  /* 0x000000eb0500720c */ /* 0x040fe40003f66270 */
[C---:B------:R-:W-:Y:S02]  /*e8c0*/  ISETP.LT.OR P5, PT, R5.reuse, R233, P5 ;  /* 0x000000e90500720c */ /* 0x040fe40002fa1670 */
[----:B------:R-:W-:Y:S02]  /*e8d0*/  ISETP.LT.OR P6, PT, R5, R232, P6 ;  /* 0x000000e80500720c */ /* 0x000fe400037c1670 */
[----:B------:R-:W-:Y:S02]  /*e8e0*/  FMNMX.FTZ R105, R213, R105, !PT ;  /* 0x00000069d5697209 */ /* 0x000fe40007810000 */
[----:B------:R-:W-:-:S02]  /*e8f0*/  ISETP.GE.AND P0, PT, R4, R236, PT ;  /* 0x000000ec0400720c */ /* 0x000fc40003f06270 */
[C---:B------:R-:W-:Y:S02]  /*e900*/  ISETP.GE.AND P2, PT, R4.reuse, R235, PT ;  /* 0x000000eb0400720c */ /* 0x040fe40003f46270 */
[C---:B------:R-:W-:Y:S02]  /*e910*/  ISETP.LT.OR P1, PT, R4.reuse, R233, P1 ;  /* 0x000000e90400720c */ /* 0x040fe40000f21670 */
[----:B------:R-:W-:Y:S02]  /*e920*/  FMNMX.FTZ R0, R19, R0, !PT ;  /* 0x0000000013007209 */ /* 0x000fe40007810000 */
[-C--:B------:R-:W-:Y:S02]  /*e930*/  ISETP.LT.OR P3, PT, R5, R231.reuse, P3 ;  /* 0x000000e70500720c */ /* 0x080fe40001f61670 */
[C---:B------:R-:W-:Y:S01]  /*e940*/  ISETP.LT.OR P0, PT, R4.reuse, R232, P0 ;  /* 0x000000e80400720c */ /* 0x040fe20000701670 */
[----:B------:R-:W1:Y:S01]  /*e950*/  SHFL.BFLY PT, R5, R105, 0x2, 0x1f ;  /* 0x0c401f0069057f89 */ /* 0x000e6200000e0000 */
[----:B------:R-:W-:-:S02]  /*e960*/  ISETP.LT.OR P2, PT, R4, R231, P2 ;  /* 0x000000e70400720c */ /* 0x000fc40001741670 */
[----:B------:R-:W-:Y:S02]  /*e970*/  FSEL R200, R63, -INF , !P5 ;  /* 0xff8000003fc87808 */ /* 0x000fe40006800000 */
[----:B------:R-:W-:Y:S02]  /*e980*/  FSEL R101, R65, -INF , !P6 ;  /* 0xff80000041657808 */ /* 0x000fe40007000000 */
[----:B------:R-:W-:Y:S02]  /*e990*/  FSEL R201, R50, -INF , !P1 ;  /* 0xff80000032c97808 */ /* 0x000fe40004800000 */
[C---:B------:R-:W-:Y:S02]  /*e9a0*/  ISETP.GE.AND P5, PT, R3.reuse, R237, PT ;  /* 0x000000ed0300720c */ /* 0x040fe40003fa6270 */
[C---:B------:R-:W-:Y:S02]  /*e9b0*/  ISETP.GE.AND P6, PT, R3.reuse, R236, PT ;  /* 0x000000ec0300720c */ /* 0x040fe40003fc6270 */
[----:B------:R-:W-:-:S02]  /*e9c0*/  ISETP.GE.AND P1, PT, R3, R235, PT ;  /* 0x000000eb0300720c */ /* 0x000fc40003f26270 */
[----:B------:R-:W-:Y:S02]  /*e9d0*/  FMNMX.FTZ R4, R27, R0, !PT ;  /* 0x000000001b047209 */ /* 0x000fe40007810000 */
[----:B------:R-:W-:Y:S02]  /*e9e0*/  FMNMX.FTZ R0, R244, R17, !PT ;  /* 0x00000011f4007209 */ /* 0x000fe40007810000 */
[C---:B------:R-:W-:Y:S02]  /*e9f0*/  ISETP.LT.OR P5, PT, R3.reuse, R233, P5 ;  /* 0x000000e90300720c */ /* 0x040fe40002fa1670 */
        /* <DEDUP_REMOVED lines=16> */
[----:B------:R-:W-:Y:S01]  /*eb00*/  FMNMX.FTZ R0, R24, R0, !PT ;  /* 0x0000000018007209 */ /* 0x000fe20007810000 */
[----:B------:R-:W1:Y:S01]  /*eb10*/  SHFL.BFLY PT, R5, R105, 0x1, 0x1f ;  /* 0x0c201f0069057f89 */ /* 0x000e6200000e0000 */
[----:B------:R-:W-:Y:S02]  /*eb20*/  FSEL R212, R33, -INF , !P0 ;  /* 0xff80000021d47808 */ /* 0x000fe40004000000 */
[----:B------:R-:W-:Y:S02]  /*eb30*/  FMNMX.FTZ R3, R42, R3, !PT ;  /* 0x000000032a037209 */ /* 0x000fe40007810000 */
[----:B------:R-:W-:Y:S02]  /*eb40*/  ISETP.GE.AND P0, PT, R2, R237, PT ;  /* 0x000000ed0200720c */ /* 0x000fe40003f06270 */
[----:B------:R-:W-:-:S02]  /*eb50*/  FMNMX.FTZ R104, R202, R4, !PT ;  /* 0x00000004ca687209 */ /* 0x000fc40007810000 */
[----:B------:R-:W-:Y:S02]  /*eb60*/  FMNMX.FTZ R0, R26, R0, !PT ;  /* 0x000000001a007209 */ /* 0x000fe40007810000 */
[----:B------:R-:W-:Y:S02]  /*eb70*/  FMNMX.FTZ R3, R43, R3, !PT ;  /* 0x000000032b037209 */ /* 0x000fe40007810000 */
[----:B------:R-:W-:Y:S02]  /*eb80*/  ISETP.LT.OR P0, PT, R2, R233, P0 ;  /* 0x000000e90200720c */ /* 0x000fe40000701670 */
[----:B------:R-:W-:Y:S02]  /*eb90*/  FMNMX.FTZ R104, R200, R104, !PT ;  /* 0x00000068c8687209 */ /* 0x000fe40007810000 */
[----:B------:R-:W-:Y:S02]  /*eba0*/  FMNMX.FTZ R0, R44, R0, !PT ;  /* 0x000000002c007209 */ /* 0x000fe40007810000 */
[----:B------:R-:W-:-:S02]  /*ebb0*/  FMNMX.FTZ R3, R195, R3, !PT ;  /* 0x00000003c3037209 */ /* 0x000fc40007810000 */
[----:B------:R-:W-:Y:S02]  /*ebc0*/  FSEL R214, R31, -INF , !P0 ;  /* 0xff8000001fd67808 */ /* 0x000fe40004000000 */
[----:B------:R-:W-:Y:S02]  /*ebd0*/  FSEL R215, R51, -INF , !P5 ;  /* 0xff80000033d77808 */ /* 0x000fe40006800000 */
[----:B------:R-:W-:Y:S02]  /*ebe0*/  ISETP.GE.AND P0, PT, R6, R237, PT ;  /* 0x000000ed0600720c */ /* 0x000fe40003f06270 */
        /* <DEDUP_REMOVED lines=8> */
[----:B------:R-:W-:-:S02]  /*ec70*/  FMNMX.FTZ R104, R214, R104, !PT ;  /* 0x00000068d6687209 */ /* 0x000fc40007810000 */
[----:B------:R-:W-:Y:S02]  /*ec80*/  FMNMX.FTZ R0, R56, R0, !PT ;  /* 0x0000000038007209 */ /* 0x000fe40007810000 */
[C---:B------:R-:W-:Y:S02]  /*ec90*/  ISETP.GE.AND P5, PT, R2.reuse, R236, PT ;  /* 0x000000ec0200720c */ /* 0x040fe40003fa6270 */
[----:B------:R-:W-:Y:S02]  /*eca0*/  FMNMX.FTZ R3, R101, R3, !PT ;  /* 0x0000000365037209 */ /* 0x000fe40007810000 */
[----:B------:R-:W-:Y:S02]  /*ecb0*/  ISETP.GE.AND P0, PT, R2, R235, PT ;  /* 0x000000eb0200720c */ /* 0x000fe40003f06270 */
[----:B------:R-:W-:Y:S02]  /*ecc0*/  FMNMX.FTZ R104, R203, R104, !PT ;  /* 0x00000068cb687209 */ /* 0x000fe40007810000 */
[----:B------:R-:W-:-:S02]  /*ecd0*/  FSEL R248, R38, -INF , !P6 ;  /* 0xff80000026f87808 */ /* 0x000fc40007000000 */
[----:B------:R-:W-:Y:S02]  /*ece0*/  FMNMX.FTZ R0, R197, R0, !PT ;  /* 0x00000000c5007209 */ /* 0x000fe40007810000 */
[----:B------:R-:W-:Y:S02]  /*ecf0*/  ISETP.LT.OR P5, PT, R2, R232, P5 ;  /* 0x000000e80200720c */ /* 0x000fe40002fa1670 */
[----:B------:R-:W-:Y:S02]  /*ed00*/  ISETP.GE.AND P6, PT, R6, R236, PT ;  /* 0x000000ec0600720c */ /* 0x000fe40003fc6270 */
[----:B------:R-:W-:Y:S02]  /*ed10*/  FMNMX.FTZ R3, R212, R3, !PT ;  /* 0x00000003d4037209 */ /* 0x000fe40007810000 */
[----:B------:R-:W-:Y:S02]  /*ed20*/  ISETP.LT.OR P0, PT, R2, R231, P0 ;  /* 0x000000e70200720c */ /* 0x000fe40000701670 */
[----:B-1----:R-:W-:-:S02]  /*ed30*/  FMNMX.FTZ R105, R105, R5, !PT ;  /* 0x0000000569697209 */ /* 0x002fc40007810000 */
[----:B------:R-:W1:Y:S01]  /*ed40*/  SHFL.BFLY PT, R5, R104, 0x2, 0x1f ;  /* 0x0c401f0068057f89 */ /* 0x000e6200000e0000 */
        /* <DEDUP_REMOVED lines=9> */
[----:B------:R-:W-:Y:S01]  /*ede0*/  FMNMX.FTZ R3, R249, R3, !PT ;  /* 0x00000003f9037209 */ /* 0x000fe20007810000 */
[----:B------:R-:W-:Y:S01]  /*edf0*/  LDSM.16.MT88.4 R32, [R224+0xb000] ;  /* 0x00b00000e020783b */ /* 0x000fe20000004200 */
[----:B------:R-:W-:Y:S02]  /*ee00*/  FSEL R250, R39, -INF , !P2 ;  /* 0xff80000027fa7808 */ /* 0x000fe40005000000 */
[----:B------:R-:W-:Y:S02]  /*ee10*/  FMNMX.FTZ R2, R51, R2, !PT ;  /* 0x0000000233027209 */ /* 0x000fe40007810000 */
[----:B------:R-:W-:-:S02]  /*ee20*/  FMNMX.FTZ R3, R251, R3, !PT ;  /* 0x00000003fb037209 */ /* 0x000fc40007810000 */
[----:B------:R-:W-:Y:S02]  /*ee30*/  ISETP.GE.AND P3, PT, R6, R235, PT ;  /* 0x000000eb0600720c */ /* 0x000fe40003f66270 */
[----:B------:R-:W-:Y:S01]  /*ee40*/  FSEL R252, R45, -INF , !P1 ;  /* 0xff8000002dfc7808 */ /* 0x000fe20004800000 */
[----:B------:R-:W2:Y:S01]  /*ee50*/  SHFL.BFLY PT, R8, R3, 0x2, 0x1f ;  /* 0x0c401f0003087f89 */ /* 0x000ea200000e0000 */
[----:B------:R-:W-:Y:S02]  /*ee60*/  FMNMX.FTZ R2, R250, R2, !PT ;  /* 0x00000002fa027209 */ /* 0x000fe40007810000 */
[----:B------:R-:W-:Y:S02]  /*ee70*/  ISETP.LT.OR P3, PT, R6, R231, P3 ;  /* 0x000000e70600720c */ /* 0x000fe40001f61670 */
[----:B------:R-:W-:Y:S02]  /*ee80*/  FSEL R225, R37, -INF , !P0 ;  /* 0xff80000025e17808 */ /* 0x000fe40004000000 */
[----:B------:R-:W-:-:S02]  /*ee90*/  FMNMX.FTZ R2, R252, R2, !PT ;  /* 0x00000002fc027209 */ /* 0x000fc40007810000 */
[----:B------:R-:W-:Y:S02]  /*eea0*/  FSEL R216, R36, -INF , !P3 ;  /* 0xff80000024d87808 */ /* 0x000fe40005800000 */
[----:B------:R-:W-:Y:S01]  /*eeb0*/  FMNMX.FTZ R2, R225, R2, !PT ;  /* 0x00000002e1027209 */ /* 0x000fe20007810000 */
[----:B------:R-:W-:Y:S01]  /*eec0*/  LDSM.16.MT88.4 R36, [R226+0xb000] ;  /* 0x00b00000e224783b */ /* 0x000fe20000004200 */
[----:B------:R-:W-:Y:S02]  /*eed0*/  FSETP.NEU.FTZ.AND P4, PT, R105, -INF , PT ;  /* 0xff8000006900780b */ /* 0x000fe40003f9d000 */
[----:B-1----:R-:W-:Y:S02]  /*eee0*/  FMNMX.FTZ R104, R104, R5, !PT ;  /* 0x0000000568687209 */ /* 0x002fe40007810000 */
[----:B------:R-:W-:Y:S02]  /*eef0*/  FMNMX.FTZ R2, R216, R2, !PT ;  /* 0x00000002d8027209 */ /* 0x000fe40007810000 */
[----:B------:R-:W-:Y:S01]  /*ef00*/  FSEL R0, R0, RZ, P4 ;  /* 0x000000ff00007208 */ /* 0x000fe20002000000 */
[----:B------:R-:W1:Y:S04]  /*ef10*/  SHFL.BFLY PT, R5, R104, 0x1, 0x1f ;  /* 0x0c201f0068057f89 */ /* 0x000e6800000e0000 */
[----:B------:R-:W3:Y:S01]  /*ef20*/  SHFL.BFLY PT, R6, R2, 0x2, 0x1f ;  /* 0x0c401f0002067f89 */ /* 0x000ee200000e0000 */
[----:B------:R-:W-:Y:S01]  /*ef30*/  FFMA.FTZ R4, R7, UR21, -R0 ;  /* 0x0000001507047c23 */ /* 0x000fe20008010800 */
[----:B--2---:R-:W-:-:S03]  /*ef40*/  FMNMX.FTZ R3, R3, R8, !PT ;  /* 0x0000000803037209 */ /* 0x004fc60007810000 */
[----:B------:R2:W-:Y:S02]  /*ef50*/  MUFU.EX2 R210, R4 ;  /* 0x0000000400d27308 */ /* 0x0005e40000000800 */
[----:B------:R-:W4:Y:S01]  /*ef60*/  SHFL.BFLY PT, R103, R3, 0x1, 0x1f ;  /* 0x0c201f0003677f89 */ /* 0x000f2200000e0000 */
[----:B-1----:R-:W-:Y:S01]  /*ef70*/  FMNMX.FTZ R104, R104, R5, !PT ;  /* 0x0000000568687209 */ /* 0x002fe20007810000 */
[----:B--2---:R-:W-:Y:S01]  /*ef80*/  FFMA.FTZ R4, R9, UR21, -R0 ;  /* 0x0000001509047c23 */ /* 0x004fe20008010800 */
[----:B---3--:R-:W-:-:S03]  /*ef90*/  FMNMX.FTZ R2, R2, R6, !PT ;  /* 0x0000000602027209 */ /* 0x008fc60007810000 */
[----:B------:R1:W-:Y:S01]  /*efa0*/  MUFU.EX2 R211, R4 ;  /* 0x0000000400d37308 */ /* 0x0003e20000000800 */
[----:B------:R-:W-:Y:S01]  /*efb0*/  FSETP.NEU.FTZ.AND P2, PT, R104, -INF , PT ;  /* 0xff8000006800780b */ /* 0x000fe20003f5d000 */
[----:B------:R-:W2:Y:S01]  /*efc0*/  SHFL.BFLY PT, R102, R2, 0x1, 0x1f ;  /* 0x0c201f0002667f89 */ /* 0x000ea200000e0000 */
[----:B----4-:R-:W-:-:S04]  /*efd0*/  FMNMX.FTZ R103, R3, R103, !PT ;  /* 0x0000006703677209 */ /* 0x010fc80007810000 */
[----:B------:R-:W-:-:S04]  /*efe0*/  FSETP.NEU.FTZ.AND P1, PT, R103, -INF , PT ;  /* 0xff8000006700780b */ /* 0x000fc80003f3d000 */
[----:B------:R-:W-:Y:S01]  /*eff0*/  FSEL R5, R103, RZ, P1 ;  /* 0x000000ff67057208 */ /* 0x000fe20000800000 */
[----:B-1----:R-:W-:-:S04]  /*f000*/  FFMA.FTZ R4, R10, UR21, -R0 ;  /* 0x000000150a047c23 */ /* 0x002fc80008010800 */
[----:B------:R-:W-:Y:S01]  /*f010*/  FADD.FTZ R6, R244, -R5 ;  /* 0x80000005f4067221 */ /* 0x000fe20000010000 */
[----:B------:R1:W-:Y:S03]  /*f020*/  MUFU.EX2 R55, R4 ;  /* 0x0000000400377308 */ /* 0x0003e60000000800 */
[----:B------:R-:W-:Y:S01]  /*f030*/  FMUL.FTZ R6, R6, UR21 ;  /* 0x0000001506067c20 */ /* 0x000fe20008410000 */
[----:B--2---:R-:W-:-:S04]  /*f040*/  FMNMX.FTZ R102, R2, R102, !PT ;  /* 0x0000006602667209 */ /* 0x004fc80007810000 */
[----:B------:R-:W-:-:S04]  /*f050*/  FSETP.NEU.FTZ.AND P0, PT, R102, -INF , PT ;  /* 0xff8000006600780b */ /* 0x000fc80003f1d000 */
[----:B------:R-:W-:Y:S01]  /*f060*/  FSEL R5, R102, RZ, P0 ;  /* 0x000000ff66057208 */ /* 0x000fe20000000000 */
[----:B-1----:R-:W-:-:S04]  /*f070*/  FFMA.FTZ R4, R11, UR21, -R0 ;  /* 0x000000150b047c23 */ /* 0x002fc80008010800 */
[----:B------:R1:W-:Y:S02]  /*f080*/  MUFU.EX2 R222, R4 ;  /* 0x0000000400de7308 */ /* 0x0003e40000000800 */
[----:B-1----:R-:W-:Y:S01]  /*f090*/  FFMA.FTZ R4, R12, UR21, -R0 ;  /* 0x000000150c047c23 */ /* 0x002fe20008010800 */
[----:B------:R-:W-:-:S05]  /*f0a0*/  FMUL.FTZ R12, R104, UR21 ;  /* 0x00000015680c7c20 */ /* 0x000fca0008410000 */
[----:B------:R1:W-:Y:S01]  /*f0b0*/  MUFU.EX2 R223, R4 ;  /* 0x0000000400df7308 */ /* 0x0003e20000000800 */
[----:B------:R-:W-:-:S05]  /*f0c0*/  FSEL R12, R12, RZ, P2 ;  /* 0x000000ff0c0c7208 */ /* 0x000fca0001000000 */
[----:B------:R-:W-:-:S04]  /*f0d0*/  FFMA.FTZ R3, R16, UR21, -R12 ;  /* 0x0000001510037c23 */ /* 0x000fc8000801080c */
[----:B------:R2:W-:Y:S01]  /*f0e0*/  MUFU.EX2 R199, R3 ;  /* 0x0000000300c77308 */ /* 0x0005e20000000800 */
[----:B-1----:R-:W-:-:S07]  /*f0f0*/  FFMA.FTZ R4, R13, UR21, -R0 ;  /* 0x000000150d047c23 */ /* 0x002fce0008010800 */
[----:B------:R1:W-:Y:S01]  /*f100*/  MUFU.EX2 R241, R4 ;  /* 0x0000000400f17308 */ /* 0x0003e20000000800 */
[----:B--2---:R-:W-:-:S05]  /*f110*/  FMUL.FTZ R3, R103, UR21 ;  /* 0x0000001567037c20 */ /* 0x004fca0008410000 */
[----:B------:R-:W-:Y:S01]  /*f120*/  FSEL R3, R3, RZ, P1 ;  /* 0x000000ff03037208 */ /* 0x000fe20000800000 */
[----:B-1----:R-:W-:-:S04]  /*f130*/  FFMA.FTZ R4, R14, UR21, -R0 ;  /* 0x000000150e047c23 */ /* 0x002fc80008010800 */
[----:B------:R-:W-:Y:S01]  /*f140*/  FFMA.FTZ R2, R20, UR21, -R3 ;  /* 0x0000001514027c23 */ /* 0x000fe20008010803 */
[----:B------:R1:W-:Y:S08]  /*f150*/  MUFU.EX2 R242, R4 ;  /* 0x0000000400f27308 */ /* 0x0003f00000000800 */
[----:B------:R2:W-:Y:S01]  /*f160*/  MUFU.EX2 R61, R2 ;  /* 0x00000002003d7308 */ /* 0x0005e20000000800 */
[----:B-1----:R-:W-:-:S07]  /*f170*/  FFMA.FTZ R4, R15, UR21, -R0 ;  /* 0x000000150f047c23 */ /* 0x002fce0008010800 */
[----:B------:R1:W3:Y:S01]  /*f180*/  MUFU.EX2 R15, R6 ;  /* 0x00000006000f7308 */ /* 0x0002e20000000800 */
[----:B--2---:R-:W-:-:S07]  /*f190*/  FMUL.FTZ R2, R102, UR21 ;  /* 0x0000001566027c20 */ /* 0x004fce0008410000 */
[----:B------:R2:W-:Y:S01]  /*f1a0*/  MUFU.EX2 R221, R4 ;  /* 0x0000000400dd7308 */ /* 0x0005e20000000800 */
[----:B------:R-:W-:Y:S02]  /*f1b0*/  FSEL R2, R2, RZ, P0 ;  /* 0x000000ff02027208 */ /* 0x000fe40000000000 */
[----:B-1----:R-:W-:Y:S01]  /*f1c0*/  FSEL R6, R105, RZ, P4 ;  /* 0x000000ff69067208 */ /* 0x002fe20002000000 */
[-C--:B---3--:R-:W-:Y:S01]  /*f1d0*/  FMUL.FTZ R124, R124, R15.reuse ;  /* 0x0000000f7c7c7220 */ /* 0x088fe20000410000 */
[-C--:B------:R-:W-:Y:S01]  /*f1e0*/  FMUL.FTZ R125, R125, R15.reuse ;  /* 0x0000000f7d7d7220 */ /* 0x080fe20000410000 */
[-C--:B------:R-:W-:Y:S01]  /*f1f0*/  FMUL.FTZ R108, R108, R15.reuse ;  /* 0x0000000f6c6c7220 */ /* 0x080fe20000410000 */
[-C--:B------:R-:W-:Y:S01]  /*f200*/  FMUL.FTZ R109, R109, R15.reuse ;  /* 0x0000000f6d6d7220 */ /* 0x080fe20000410000 */
[----:B------:R-:W-:Y:S01]  /*f210*/  FADD.FTZ R6, R246, -R6 ;  /* 0x80000006f6067221 */ /* 0x000fe20000010000 */
[-C--:B------:R-:W-:Y:S01]  /*f220*/  FMUL.FTZ R116, R116, R15.reuse ;  /* 0x0000000f74747220 */ /* 0x080fe20000410000 */
[-C--:B------:R-:W-:Y:S01]  /*f230*/  FMUL.FTZ R117, R117, R15.reuse ;  /* 0x0000000f75757220 */ /* 0x080fe20000410000 */
[--C-:B--2---:R-:W-:Y:S01]  /*f240*/  FFMA.FTZ R4, R18, UR21, -R12.reuse ;  /* 0x0000001512047c23 */ /* 0x104fe2000801080c */
[----:B------:R-:W-:Y:S01]  /*f250*/  FMUL.FTZ R6, R6, UR21 ;  /* 0x0000001506067c20 */ /* 0x000fe20008410000 */
        /* <DEDUP_REMOVED lines=20> */
[----:B------:R-:W-:-:S03]  /*f3a0*/  FMUL.FTZ R93, R93, R15 ;  /* 0x0000000f5d5d7220 */ /* 0x000fc60000410000 */
[----:B------:R1:W-:Y:S01]  /*f3b0*/  MUFU.EX2 R219, R4 ;  /* 0x0000000400db7308 */ /* 0x0003e20000000800 */
[----:B--2---:R-:W-:Y:S01]  /*f3c0*/  F2FP.BF16.F32.PACK_AB R6, R222, R55 ;  /* 0x00000037de06723e */ /* 0x004fe200000010ff */
[-C--:B---3--:R-:W-:Y:S01]  /*f3d0*/  FMUL.FTZ R128, R128, R49.reuse ;  /* 0x0000003180807220 */ /* 0x088fe20000410000 */
        /* <DEDUP_REMOVED lines=13> */
[----:B------:R-:W-:Y:S01]  /*f4b0*/  LDSM.16.MT88.4 R16, [R224+0x9000] ;  /* 0x00900000e010783b */ /* 0x000fe20000004200 */
        /* <DEDUP_REMOVED lines=13> */
[----:B--2---:R-:W-:-:S03]  /*f590*/  F2FP.BF16.F32.PACK_AB R8, R61, R13 ;  /* 0x0000000d3d08723e */ /* 0x004fc600000010ff */
        /* <DEDUP_REMOVED lines=14> */
[----:B--2---:R-:W-:Y:S01]  /*f680*/  FADD.FTZ R4, R239, -R5 ;  /* 0x80000005ef047221 */ /* 0x004fe20000010000 */
[----:B------:R-:W-:Y:S02]  /*f690*/  FSEL R5, R104, RZ, P2 ;  /* 0x000000ff68057208 */ /* 0x000fe40001000000 */
[----:B---3--:R-:W-:Y:S01]  /*f6a0*/  F2FP.BF16.F32.PACK_AB R11, R58, R218 ;  /* 0x000000da3a0b723e */ /* 0x008fe200000010ff */
[----:B------:R-:W-:Y:S02]  /*f6b0*/  FMUL.FTZ R4, R4, UR21 ;  /* 0x0000001504047c20 */ /* 0x000fe40008410000 */
[----:B------:R-:W-:Y:S02]  /*f6c0*/  FADD.FTZ R5, R245, -R5 ;  /* 0x80000005f5057221 */ /* 0x000fe40000010000 */
[----:B------:R2:W3:Y:S02]  /*f6d0*/  MUFU.EX2 R14, R4 ;  /* 0x00000004000e7308 */ /* 0x0004e40000000800 */
[----:B------:R-:W-:-:S06]  /*f6e0*/  FMUL.FTZ R5, R5, UR21 ;  /* 0x0000001505057c20 */ /* 0x000fcc0008410000 */
[----:B------:R-:W4:Y:S01]  /*f6f0*/  MUFU.EX2 R48, R5 ;  /* 0x0000000500307308 */ /* 0x000f220000000800 */
[----:B--2---:R-:W-:Y:S01]  /*f700*/  FFMA.FTZ R4, R27, UR21, -R12 ;  /* 0x000000151b047c23 */ /* 0x004fe2000801080c */
[-C--:B---3--:R-:W-:Y:S01]  /*f710*/  FMUL.FTZ R126, R126, R14.reuse ;  /* 0x0000000e7e7e7220 */ /* 0x088fe20000410000 */
[----:B------:R-:W2:Y:S01]  /*f720*/  LDSM.16.MT88.4 R24, [R224+0xa000] ;  /* 0x00a00000e018783b */ /* 0x000ea20000004200 */
[----:B------:R-:W-:-:S04]  /*f730*/  FMUL.FTZ R127, R127, R14 ;  /* 0x0000000e7f7f7220 */ /* 0x000fc80000410000 */
[----:B------:R3:W4:Y:S01]  /*f740*/  MUFU.EX2 R45, R4 ;  /* 0x00000004002d7308 */ /* 0x0007220000000800 */
        /* <DEDUP_REMOVED lines=18> */
[----:B------:R-:W3:Y:S01]  /*f870*/  LDSM.16.MT88.4 R28, [R226+0xa000] ;  /* 0x00a00000e21c783b */ /* 0x000ee20000004200 */
[-C--:B------:R-:W-:Y:S01]  /*f880*/  FMUL.FTZ R79, R79, R14.reuse ;  /* 0x0000000e4f4f7220 */ /* 0x080fe20000410000 */
[-C--:B------:R-:W-:Y:S01]  /*f890*/  FMUL.FTZ R90, R90, R14.reuse ;  /* 0x0000000e5a5a7220 */ /* 0x080fe20000410000 */
[-C--:B------:R-:W-:Y:S01]  /*f8a0*/  FMUL.FTZ R91, R91, R14.reuse ;  /* 0x0000000e5b5b7220 */ /* 0x080fe20000410000 */
[-C--:B------:R-:W-:Y:S01]  /*f8b0*/  FMUL.FTZ R94, R94, R14.reuse ;  /* 0x0000000e5e5e7220 */ /* 0x080fe20000410000 */
[----:B------:R-:W-:Y:S01]  /*f8c0*/  FMUL.FTZ R95, R95, R14 ;  /* 0x0000000e5f5f7220 */ /* 0x000fe20000410000 */
[C---:B-1----:R-:W-:Y:S01]  /*f8d0*/  HMMA.16816.F32.BF16 R184, R8.reuse, R20, R124 ;  /* 0x0000001408b8723c */ /* 0x042fe2000004187c */
[----:B------:R1:W3:Y:S01]  /*f8e0*/  MUFU.EX2 R240, R4 ;  /* 0x0000000400f07308 */ /* 0x0002e20000000800 */
[----:B------:R-:W-:Y:S01]  /*f8f0*/  F2FP.BF16.F32.PACK_AB R5, R208, R199 ;  /* 0x000000c7d005723e */ /* 0x000fe200000010ff */
[-C--:B----4-:R-:W-:Y:S01]  /*f900*/  FMUL.FTZ R130, R130, R48.reuse ;  /* 0x0000003082827220 */ /* 0x090fe20000410000 */
[----:B------:R-:W-:Y:S01]  /*f910*/  F2FP.BF16.F32.PACK_AB R7, R45, R219 ;  /* 0x000000db2d07723e */ /* 0x000fe200000010ff */
        /* <DEDUP_REMOVED lines=14> */
[----:B-1----:R-:W-:Y:S01]  /*fa00*/  FFMA.FTZ R4, R40, UR21, -R3 ;  /* 0x0000001528047c23 */ /* 0x002fe20008010803 */
[-C--:B------:R-:W-:Y:S01]  /*fa10*/  FMUL.FTZ R162, R162, R48.reuse ;  /* 0x00000030a2a27220 */ /* 0x080fe20000410000 */
[-C--:B------:R-:W-:Y:S01]  /*fa20*/  FMUL.FTZ R163, R163, R48.reuse ;  /* 0x00000030a3a37220 */ /* 0x080fe20000410000 */
[-C--:B------:R-:W-:Y:S01]  /*fa30*/  FMUL.FTZ R170, R170, R48.reuse ;  /* 0x00000030aaaa7220 */ /* 0x080fe20000410000 */
[----:B------:R1:W-:Y:S01]  /*fa40*/  MUFU.EX2 R246, R4 ;  /* 0x0000000400f67308 */ /* 0x0003e20000000800 */
[C---:B--2---:R-:W-:Y:S01]  /*fa50*/  HMMA.16816.F32.BF16 R176, R8.reuse, R24, R140 ;  /* 0x0000001808b0723c */ /* 0x044fe2000004188c */
        /* <DEDUP_REMOVED lines=8> */
[-C--:B------:R-:W-:Y:S01]  /*fae0*/  FMUL.FTZ R98, R98, R48.reuse ;  /* 0x0000003062627220 */ /* 0x080fe20000410000 */
[----:B------:R-:W-:-:S02]  /*faf0*/  FMUL.FTZ R99, R99, R48 ;  /* 0x0000003063637220 */ /* 0x000fc40000410000 */
[----:B---3--:R-:W-:Y:S01]  /*fb00*/  HMMA.16816.F32.BF16 R124, R8, R30, R172 ;  /* 0x0000001e087c723c */ /* 0x008fe200000418ac */
[----:B-1----:R-:W-:-:S05]  /*fb10*/  F2FP.BF16.F32.PACK_AB R4, R211, R210 ;  /* 0x000000d2d304723e */ /* 0x002fca00000010ff */
[C---:B------:R-:W-:Y:S06]  /*fb20*/  HMMA.16816.F32.BF16 R116, R8.reuse, R28, R156 ;  /* 0x0000001c0874723c */ /* 0x040fec000004189c */
[C---:B------:R-:W-:Y:S06]  /*fb30*/  HMMA.16816.F32.BF16 R172, R8.reuse, R32, R72 ;  /* 0x0000002008ac723c */ /* 0x040fec0000041848 */
[C---:B------:R-:W-:Y:S06]  /*fb40*/  HMMA.16816.F32.BF16 R164, R8.reuse, R34, R76 ;  /* 0x0000002208a4723c */ /* 0x040fec000004184c */
[C---:B------:R-:W-:Y:S06]  /*fb50*/  HMMA.16816.F32.BF16 R140, R8.reuse, R36, R88 ;  /* 0x00000024088c723c */ /* 0x040fec0000041858 */
[----:B------:R-:W-:Y:S06]  /*fb60*/  HMMA.16816.F32.BF16 R136, R8, R38, R92 ;  /* 0x000000260888723c */ /* 0x000fec000004185c */
[C---:B------:R-:W-:Y:S01]  /*fb70*/  HMMA.16816.F32.BF16 R88, R4.reuse, R20, R128 ;  /* 0x000000140458723c */ /* 0x040fe20000041880 */
[----:B------:R-:W-:Y:S01]  /*fb80*/  FFMA.FTZ R8, R41, UR21, -R3 ;  /* 0x0000001529087c23 */ /* 0x000fe20008010803 */
[----:B------:R-:W-:Y:S01]  /*fb90*/  IMAD.MOV.U32 R10, RZ, RZ, R243 ;  /* 0x000000ffff0a7224 */ /* 0x000fe200078e00f3 */
[----:B------:R-:W-:Y:S01]  /*fba0*/  MOV R11, R214 ;  /* 0x000000d6000b7202 */ /* 0x000fe20000000f00 */
[----:B------:R-:W-:Y:S01]  /*fbb0*/  IMAD.MOV.U32 R9, RZ, RZ, R211 ;  /* 0x000000ffff097224 */ /* 0x000fe200078e00d3 */
[----:B------:R1:W2:Y:S01]  /*fbc0*/  MUFU.EX2 R245, R8 ;  /* 0x0000000800f57308 */ /* 0x0002a20000000800 */
[----:B------:R-:W-:Y:S01]  /*fbd0*/  IMAD.MOV.U32 R214, RZ, RZ, R54 ;  /* 0x000000ffffd67224 */ /* 0x000fe200078e0036 */
[----:B------:R-:W-:Y:S01]  /*fbe0*/  MOV R131, R208 ;  /* 0x000000d000837202 */ /* 0x000fe20000000f00 */
[----:B------:R-:W-:Y:S01]  /*fbf0*/  IMAD.MOV.U32 R211, RZ, RZ, R53 ;  /* 0x000000ffffd37224 */ /* 0x000fe200078e0035 */
[----:B------:R-:W-:Y:S01]  /*fc00*/  MOV R128, R55 ;  /* 0x0000003700807202 */ /* 0x000fe20000000f00 */
[----:B------:R-:W-:Y:S01]  /*fc10*/  HMMA.16816.F32.BF16 R152, R4, R22, R132 ;  /* 0x000000160498723c */ /* 0x000fe20000041884 */
[----:B------:R-:W-:Y:S01]  /*fc20*/  MOV R208, R52 ;  /* 0x0000003400d07202 */ /* 0x000fe20000000f00 */
[----:B------:R-:W3:Y:S01]  /*fc30*/  LDSM.16.MT88.4 R20, [R224+0xa400] ;  /* 0x00a40000e014783b */ /* 0x000ee20000004200 */
[----:B------:R-:W-:-:S02]  /*fc40*/  IMAD.MOV.U32 R130, RZ, RZ, R61 ;  /* 0x000000ffff827224 */ /* 0x000fc400078e003d */
[----:B------:R-:W-:Y:S01]  /*fc50*/  IMAD.MOV.U32 R129, RZ, RZ, R60 ;  /* 0x000000ffff817224 */ /* 0x000fe200078e003c */
[----:B------:R-:W-:Y:S01]  /*fc60*/  HMMA.16816.F32.BF16 R52, R4, R26, R148 ;  /* 0x0000001a0434723c */ /* 0x000fe20000041894 */
[----:B------:R-:W-:Y:S01]  /*fc70*/  MOV R135, R240 ;  /* 0x000000f000877202 */ /* 0x000fe20000000f00 */
[----:B------:R-:W-:Y:S02]  /*fc80*/  IMAD.MOV.U32 R134, RZ, RZ, R223 ;  /* 0x000000ffff867224 */ /* 0x000fe400078e00df */
[----:B-1----:R-:W-:-:S03]  /*fc90*/  FFMA.FTZ R8, R42, UR21, -R3 ;  /* 0x000000152a087c23 */ /* 0x002fc60008010803 */
[----:B------:R-:W-:Y:S01]  /*fca0*/  IMAD.MOV.U32 R148, RZ, RZ, R242 ;  /* 0x000000ffff947224 */ /* 0x000fe200078e00f2 */
[C---:B------:R-:W-:Y:S01]  /*fcb0*/  HMMA.16816.F32.BF16 R156, R4.reuse, R16, R112 ;  /* 0x00000010049c723c */ /* 0x040fe20000041870 */
[----:B------:R-:W-:Y:S01]  /*fcc0*/  IMAD.MOV.U32 R151, RZ, RZ, R45 ;  /* 0x000000ffff977224 */ /* 0x000fe200078e002d */
[----:B------:R1:W-:Y:S01]  /*fcd0*/  MUFU.EX2 R244, R8 ;  /* 0x0000000800f47308 */ /* 0x0003e20000000800 */
[----:B------:R-:W-:Y:S01]  /*fce0*/  IMAD.MOV.U32 R150, RZ, RZ, R57 ;  /* 0x000000ffff967224 */ /* 0x000fe200078e0039 */
[----:B------:R-:W-:Y:S02]  /*fcf0*/  MOV R149, R58 ;  /* 0x0000003a00957202 */ /* 0x000fe40000000f00 */
[C---:B------:R-:W-:Y:S01]  /*fd00*/  HMMA.16816.F32.BF16 R112, R4.reuse, R18, R120 ;  /* 0x000000120470723c */ /* 0x040fe20000041878 */
[----:B------:R-:W-:Y:S05]  /*fd10*/  LDSM.16.MT88.4 R16, [R226+0x9400] ;  /* 0x00940000e210783b */ /* 0x000fea0000004200 */
[----:B------:R-:W-:Y:S01]  /*fd20*/  HMMA.16816.F32.BF16 R60, R4, R24, R144 ;  /* 0x00000018043c723c */ /* 0x000fe20000041890 */
[----:B------:R-:W4:Y:S01]  /*fd30*/  LDSM.16.MT88.4 R24, [R224+0x9400] ;  /* 0x00940000e018783b */ /* 0x000f220000004200 */
[----:B------:R-:W-:Y:S01]  /*fd40*/  IMAD.MOV.U32 R123, RZ, RZ, R222 ;  /* 0x000000ffff7b7224 */ /* 0x000fe200078e00de */
[----:B------:R-:W-:-:S03]  /*fd50*/  MOV R122, R221 ;  /* 0x000000dd007a7202 */ /* 0x000fc60000000f00 */
[C---:B------:R-:W-:Y:S01]  /*fd60*/  HMMA.16816.F32.BF16 R160, R4.reuse, R28, R160 ;  /* 0x0000001c04a0723c */ /* 0x040fe200000418a0 */
[----:B-1----:R-:W-:Y:S02]  /*fd70*/  FFMA.FTZ R8, R43, UR21, -R3 ;  /* 0x000000152b087c23 */ /* 0x002fe40008010803 */
[----:B------:R-:W1:Y:S02]  /*fd80*/  LDSM.16.MT88.4 R40, [R224+0xb400] ;  /* 0x00b40000e028783b */ /* 0x000e640000004200 */
[----:B------:R2:W3:Y:S01]  /*fd90*/  MUFU.EX2 R243, R8 ;  /* 0x0000000800f37308 */ /* 0x0004e20000000800 */
[C---:B------:R-:W-:Y:S01]  /*fda0*/  HMMA.16816.F32.BF16 R168, R4.reuse, R30, R168 ;  /* 0x0000001e04a8723c */ /* 0x040fe200000418a8 */
[----:B------:R-:W1:Y:S05]  /*fdb0*/  LDSM.16.MT88.4 R28, [R226+0xa400] ;  /* 0x00a40000e21c783b */ /* 0x000e6a0000004200 */
[C---:B------:R-:W-:Y:S06]  /*fdc0*/  HMMA.16816.F32.BF16 R144, R4.reuse, R32, R68 ;  /* 0x000000200490723c */ /* 0x040fec0000041844 */
[----:B------:R-:W-:Y:S01]  /*fdd0*/  HMMA.16816.F32.BF16 R80, R4, R34, R80 ;  /* 0x000000220450723c */ /* 0x000fe20000041850 */
[----:B------:R-:W-:Y:S01]  /*fde0*/  IMAD.MOV.U32 R70, RZ, RZ, R241 ;  /* 0x000000ffff467224 */ /* 0x000fe200078e00f1 */
[----:B------:R-:W-:Y:S01]  /*fdf0*/  MOV R32, R10 ;  /* 0x0000000a00207202 */ /* 0x000fe20000000f00 */
[----:B------:R-:W-:-:S02]  /*fe00*/  IMAD.MOV.U32 R71, RZ, RZ, R123 ;  /* 0x000000ffff477224 */ /* 0x000fc400078e007b */
[----:B--2---:R-:W-:Y:S01]  /*fe10*/  FFMA.FTZ R8, R44, UR21, -R2 ;  /* 0x000000152c087c23 */ /* 0x004fe20008010802 */
[----:B------:R-:W-:Y:S01]  /*fe20*/  IMAD.MOV.U32 R33, RZ, RZ, R11 ;  /* 0x000000ffff217224 */ /* 0x000fe200078e000b */
[----:B------:R-:W-:Y:S01]  /*fe30*/  HMMA.16816.F32.BF16 R84, R4, R36, R84 ;  /* 0x000000240454723c */ /* 0x000fe20000041854 */
[----:B------:R-:W-:Y:S01]  /*fe40*/  IMAD.MOV.U32 R34, RZ, RZ, R128 ;  /* 0x000000ffff227224 */ /* 0x000fe200078e0080 */
[----:B------:R2:W-:Y:S01]  /*fe50*/  MUFU.EX2 R242, R8 ;  /* 0x0000000800f27308 */ /* 0x0005e20000000800 */
[----:B------:R-:W-:-:S03]  /*fe60*/  IMAD.MOV.U32 R35, RZ, RZ, R129 ;  /* 0x000000ffff237224 */ /* 0x000fc600078e0081 */
[----:B------:R-:W-:Y:S01]  /*fe70*/  HMMA.16816.F32.BF16 R96, R4, R38, R96 ;  /* 0x000000260460723c */ /* 0x000fe20000041860 */
[----:B------:R-:W-:Y:S06]  /*fe80*/  LDSM.16.MT88.4 R36, [R224+0x9800] ;  /* 0x00980000e024783b */ /* 0x000fec0000004200 */
[----:B------:R-:W-:Y:S02]  /*fe90*/  F2FP.BF16.F32.PACK_AB R4, R245, R246 ;  /* 0x000000f6f504723e */ /* 0x000fe400000010ff */
[----:B---3--:R-:W-:Y:S01]  /*fea0*/  F2FP.BF16.F32.PACK_AB R6, R243, R244 ;  /* 0x000000f4f306723e */ /* 0x008fe200000010ff */
[----:B--2---:R-:W-:-:S04]  /*feb0*/  FFMA.FTZ R8, R46, UR21, -R2 ;  /* 0x000000152e087c23 */ /* 0x004fc80008010802 */
[----:B------:R2:W3:Y:S02]  /*fec0*/  MUFU.EX2 R240, R8 ;  /* 0x0000000800f07308 */ /* 0x0004e40000000800 */
[--C-:B--2---:R-:W-:Y:S01]  /*fed0*/  FFMA.FTZ R8, R47, UR21, -R2.reuse ;  /* 0x000000152f087c23 */ /* 0x104fe20008010802 */
[----:B---3--:R-:W-:Y:S01]  /*fee0*/  F2FP.BF16.F32.PACK_AB R5, R240, R242 ;  /* 0x000000f2f005723e */ /* 0x008fe200000010ff */
[----:B------:R-:W2:Y:S04]  /*fef0*/  LDSM.16.MT88.4 R44, [R226+0xb400] ;  /* 0x00b40000e22c783b */ /* 0x000ea80000004200 */
[----:B------:R3:W-:Y:S02]  /*ff00*/  MUFU.EX2 R241, R8 ;  /* 0x0000000800f17308 */ /* 0x0007e40000000800 */
[----:B---3--:R-:W-:-:S06]  /*ff10*/  FFMA.FTZ R8, R56, UR21, -R2 ;  /* 0x0000001538087c23 */ /* 0x008fcc0008010802 */
[----:B------:R3:W4:Y:S02]  /*ff20*/  MUFU.EX2 R239, R8 ;  /* 0x0000000800ef7308 */ /* 0x0007240000000800 */
[----:B---3--:R-:W-:Y:S01]  /*ff30*/  FFMA.FTZ R8, R59, UR21, -R12 ;  /* 0x000000153b087c23 */ /* 0x008fe2000801080c */
[----:B----4-:R-:W-:-:S05]  /*ff40*/  F2FP.BF16.F32.PACK_AB R7, R239, R241 ;  /* 0x000000f1ef07723e */ /* 0x010fca00000010ff */
[----:B------:R3:W4:Y:S02]  /*ff50*/  MUFU.EX2 R222, R8 ;  /* 0x0000000800de7308 */ /* 0x0007240000000800 */
[C---:B------:R-:W-:Y:S06]  /*ff60*/  HMMA.16816.F32.BF16 R92, R4.reuse, R20, R176 ;  /* 0x00000014045c723c */ /* 0x040fec00000418b0 */
[----:B------:R-:W-:Y:S01]  /*ff70*/  HMMA.16816.F32.BF16 R56, R4, R24, R188 ;  /* 0x000000180438723c */ /* 0x000fe200000418bc */
[----:B------:R-:W-:Y:S02]  /*ff80*/  IMAD.MOV.U32 R179, RZ, RZ, R122 ;  /* 0x000000ffffb37224 */ /* 0x000fe400078e007a */
[----:B------:R-:W-:-:S03]  /*ff90*/  IMAD.MOV.U32 R177, RZ, RZ, R199 ;  /* 0x000000ffffb17224 */ /* 0x000fc600078e00c7 */
[C---:B-1----:R-:W-:Y:S01]  /*ffa0*/  HMMA.16816.F32.BF16 R120, R4.reuse, R40, R172 ;  /* 0x000000280478723c */ /* 0x042fe200000418ac */
[----:B---3--:R-:W-:Y:S01]  /*ffb0*/  FFMA.FTZ R8, R106, UR21, -R12 ;  /* 0x000000156a087c23 */ /* 0x008fe2000801080c */
[----:B------:R-:W-:Y:S01]  /*ffc0*/  IMAD.MOV.U32 R106, RZ, RZ, R216 ;  /* 0x000000ffff6a7224 */ /* 0x000fe200078e00d8 */
[----:B------:R-:W-:Y:S01]  /*ffd0*/  MOV R189, R13 ;  /* 0x0000000d00bd7202 */ /* 0x000fe20000000f00 */
[----:B------:R-:W-:Y:S01]  /*ffe0*/  IMAD.MOV.U32 R191, RZ, RZ, R213 ;  /* 0x000000ffffbf7224 */ /* 0x000fe200078e00d5 */
[----:B------:R1:W-:Y:S01]  /*fff0*/  MUFU.EX2 R223, R8 ;  /* 0x0000000800df7308 */ /* 0x0003e20000000800 */
[C---:B------:R-:W-:Y:S01]  /*10000*/  HMMA.16816.F32.BF16 R64, R4.reuse, R26, R64 ;  /* 0x0000001a0440723c */ /* 0x040fe20000041840 */
[----:B------:R-:W-:Y:S01]  /*10010*/  MOV R172, R134 ;  /* 0x0000008600ac7202 */ /* 0x000fe20000000f00 */
[----:B------:R-:W-:Y:S01]  /*10020*/  IMAD.MOV.U32 R173, RZ, RZ, R135 ;  /* 0x000000ffffad7224 */ /* 0x000fe200078e0087 */
[----:B------:R-:W-:Y:S01]  /*10030*/  MOV R13, R209 ;  /* 0x000000d1000d7202 */ /* 0x000fe20000000f00 */
[----:B------:R-:W-:Y:S01]  /*10040*/  IMAD.MOV.U32 R175, RZ, RZ, R149 ;  /* 0x000000ffffaf7224 */ /* 0x000fe200078e0095 */
[----:B------:R-:W-:Y:S01]  /*10050*/  MOV R174, R203 ;  /* 0x000000cb00ae7202 */ /* 0x000fe20000000f00 */
[----:B------:R-:W-:Y:S01]  /*10060*/  HMMA.16816.F32.BF16 R132, R4, R42, R164 ;  /* 0x0000002a0484723c */ /* 0x000fe200000418a4 */
[----:B------:R-:W-:-:S02]  /*10070*/  IMAD.MOV.U32 R149, RZ, RZ, R131 ;  /* 0x000000ffff957224 */ /* 0x000fc400078e0083 */
[----:B------:R-:W-:Y:S02]  /*10080*/  IMAD.MOV.U32 R190, RZ, RZ, R201 ;  /* 0x000000ffffbe7224 */ /* 0x000fe400078e00c9 */
[----:B------:R-:W-:Y:S01]  /*10090*/  IMAD.MOV.U32 R201, RZ, RZ, R211 ;  /* 0x000000ffffc97224 */ /* 0x000fe200078e00d3 */
[C---:B------:R-:W-:Y:S01]  /*100a0*/  HMMA.16816.F32.BF16 R72, R4.reuse, R16, R184 ;  /* 0x000000100448723c */ /* 0x040fe200000418b8 */
[----:B------:R-:W-:Y:S01]  /*100b0*/  IMAD.MOV.U32 R164, RZ, RZ, R70 ;  /* 0x000000ffffa47224 */ /* 0x000fe200078e0046 */
[----:B------:R-:W-:Y:S01]  /*100c0*/  MOV R165, R148 ;  /* 0x0000009400a57202 */ /* 0x000fe20000000f00 */
[----:B------:R-:W-:Y:S02]  /*100d0*/  IMAD.MOV.U32 R167, RZ, RZ, R150 ;  /* 0x000000ffffa77224 */ /* 0x000fe400078e0096 */
[----:B-1----:R-:W-:Y:S01]  /*100e0*/  FFMA.FTZ R8, R107, UR21, -R12 ;  /* 0x000000156b087c23 */ /* 0x002fe2000801080c */
[----:B------:R-:W-:Y:S01]  /*100f0*/  IMAD.MOV.U32 R150, RZ, RZ, R9 ;  /* 0x000000ffff967224 */ /* 0x000fe200078e0009 */
[C---:B------:R-:W-:Y:S01]  /*10100*/  HMMA.16816.F32.BF16 R76, R4.reuse, R18, R180 ;  /* 0x00000012044c723c */ /* 0x040fe200000418b4 */
[----:B----4-:R-:W-:Y:S01]  /*10110*/  F2FP.BF16.F32.PACK_AB R9, R222, R173 ;  /* 0x000000adde09723e */ /* 0x010fe200000010ff */
[----:B------:R1:W3:Y:S01]  /*10120*/  MUFU.EX2 R221, R8 ;  /* 0x0000000800dd7308 */ /* 0x0002e20000000800 */
[----:B------:R-:W-:Y:S01]  /*10130*/  F2FP.BF16.F32.PACK_AB R10, R179, R165 ;  /* 0x000000a5b30a723e */ /* 0x000fe200000010ff */
[----:B------:R-:W-:Y:S01]  /*10140*/  IMAD.MOV.U32 R107, RZ, RZ, R33 ;  /* 0x000000ffff6b7224 */ /* 0x000fe200078e0021 */
[----:B------:R-:W-:Y:S01]  /*10150*/  MOV R166, R151 ;  /* 0x0000009700a67202 */ /* 0x000fe20000000f00 */
[C---:B------:R-:W-:Y:S01]  /*10160*/  HMMA.16816.F32.BF16 R108, R4.reuse, R22, R108 ;  /* 0x00000016046c723c */ /* 0x040fe2000004186c */
[----:B------:R-:W-:Y:S01]  /*10170*/  IMAD.MOV.U32 R151, RZ, RZ, R220 ;  /* 0x000000ffff977224 */ /* 0x000fe200078e00dc */
[----:B------:R-:W-:Y:S01]  /*10180*/  MOV R148, R130 ;  /* 0x0000008200947202 */ /* 0x000fe20000000f00 */
[----:B------:R-:W-:Y:S01]  /*10190*/  IMAD.MOV.U32 R178, RZ, RZ, R201 ;  /* 0x000000ffffb27224 */ /* 0x000fe200078e00c9 */
[----:B------:R-:W-:Y:S01]  /*101a0*/  MOV R187, R32 ;  /* 0x0000002000bb7202 */ /* 0x000fe20000000f00 */
[----:B------:R-:W-:Y:S01]  /*101b0*/  IMAD.MOV.U32 R188, RZ, RZ, R151 ;  /* 0x000000ffffbc7224 */ /* 0x000fe200078e0097 */
[----:B------:R-:W-:Y:S01]  /*101c0*/  HMMA.16816.F32.BF16 R116, R4, R28, R116 ;  /* 0x0000001c0474723c */ /* 0x000fe20000041874 */
[----:B------:R-:W-:Y:S01]  /*101d0*/  MOV R151, R214 ;  /* 0x000000d600977202 */ /* 0x000fe20000000f00 */
[----:B------:R-:W-:-:S04]  /*101e0*/  IMAD.MOV.U32 R176, RZ, RZ, R106 ;  /* 0x000000ffffb07224 */ /* 0x000fc800078e006a */
[----:B------:R-:W-:Y:S01]  /*101f0*/  HMMA.16816.F32.BF16 R124, R4, R30, R124 ;  /* 0x0000001e047c723c */ /* 0x000fe2000004187c */
[----:B-1----:R-:W-:Y:S02]  /*10200*/  F2FP.BF16.F32.PACK_AB R8, R164, R172 ;  /* 0x000000aca408723e */ /* 0x002fe400000010ff */
[----:B---3--:R-:W-:-:S03]  /*10210*/  F2FP.BF16.F32.PACK_AB R11, R221, R223 ;  /* 0x000000dfdd0b723e */ /* 0x008fc600000010ff */
[C---:B--2---:R-:W-:Y:S06]  /*10220*/  HMMA.16816.F32.BF16 R140, R4.reuse, R44, R140 ;  /* 0x0000002c048c723c */ /* 0x044fec000004188c */
        /* <DEDUP_REMOVED lines=10> */
[C---:B------:R-:W-:Y:S06]  /*102d0*/  HMMA.16816.F32.BF16 R68, R8.reuse, R18, R152 ;  /* 0x000000120844723c */ /* 0x040fec0000041898 */
[C---:B------:R-:W-:Y:S01]  /*102e0*/  HMMA.16816.F32.BF16 R88, R8.reuse, R16, R88 ;  /* 0x000000100858723c */ /* 0x040fe20000041858 */
[----:B------:R-:W-:Y:S01]  /*102f0*/  MOV R152, R215 ;  /* 0x000000d700987202 */ /* 0x000fe20000000f00 */
[----:B------:R-:W-:Y:S01]  /*10300*/  IMAD.MOV.U32 R153, RZ, RZ, R212 ;  /* 0x000000ffff997224 */ /* 0x000fe200078e00d4 */
[----:B------:R-:W-:Y:S01]  /*10310*/  LDSM.16.MT88.4 R16, [R224+0xb800] ;  /* 0x00b80000e010783b */ /* 0x000fe20000004200 */
[----:B-1----:R-:W-:Y:S01]  /*10320*/  FFMA.FTZ R4, R192, UR21, -R0 ;  /* 0x00000015c0047c23 */ /* 0x002fe20008010800 */
[----:B------:R-:W-:Y:S01]  /*10330*/  IMAD.MOV.U32 R154, RZ, RZ, R35 ;  /* 0x000000ffff9a7224 */ /* 0x000fe200078e0023 */
[C---:B------:R-:W-:Y:S01]  /*10340*/  HMMA.16816.F32.BF16 R60, R8.reuse, R20, R60 ;  /* 0x00000014083c723c */ /* 0x040fe2000004183c */
[----:B------:R-:W-:Y:S01]  /*10350*/  IMAD.MOV.U32 R155, RZ, RZ, R34 ;  /* 0x000000ffff9b7224 */ /* 0x000fe200078e0022 */
[----:B------:R1:W-:Y:S01]  /*10360*/  MUFU.EX2 R219, R4 ;  /* 0x0000000400db7308 */ /* 0x0003e20000000800 */
[----:B------:R-:W-:Y:S03]  /*10370*/  LDSM.16.MT88.4 R32, [R226+0x9800] ;  /* 0x00980000e220783b */ /* 0x000fe60000004200 */
[C---:B------:R-:W-:Y:S01]  /*10380*/  HMMA.16816.F32.BF16 R52, R8.reuse, R22, R52 ;  /* 0x000000160834723c */ /* 0x040fe20000041834 */
[----:B------:R-:W-:Y:S05]  /*10390*/  LDSM.16.MT88.4 R20, [R226+0xb800] ;  /* 0x00b80000e214783b */ /* 0x000fea0000004200 */
[C---:B------:R-:W-:Y:S06]  /*103a0*/  HMMA.16816.F32.BF16 R160, R8.reuse, R28, R160 ;  /* 0x0000001c08a0723c */ /* 0x040fec00000418a0 */
[C---:B------:R-:W-:Y:S01]  /*103b0*/  HMMA.16816.F32.BF16 R168, R8.reuse, R30, R168 ;  /* 0x0000001e08a8723c */ /* 0x040fe200000418a8 */
[--C-:B-1----:R-:W-:Y:S01]  /*103c0*/  FFMA.FTZ R4, R195, UR21, -R3.reuse ;  /* 0x00000015c3047c23 */ /* 0x102fe20008010803 */
[----:B------:R-:W1:Y:S03]  /*103d0*/  LDSM.16.MT88.4 R28, [R224+0xa800] ;  /* 0x00a80000e01c783b */ /* 0x000e660000004200 */
[----:B------:R2:W-:Y:S01]  /*103e0*/  MUFU.EX2 R218, R4 ;  /* 0x0000000400da7308 */ /* 0x0005e20000000800 */
[----:B------:R-:W-:Y:S01]  /*103f0*/  HMMA.16816.F32.BF16 R84, R8, R44, R84 ;  /* 0x0000002c0854723c */ /* 0x000fe20000041854 */
[----:B--2---:R-:W-:-:S05]  /*10400*/  FFMA.FTZ R4, R194, UR21, -R3 ;  /* 0x00000015c2047c23 */ /* 0x004fca0008010803 */
[----:B------:R-:W-:Y:S01]  /*10410*/  HMMA.16816.F32.BF16 R192, R8, R46, R96 ;  /* 0x0000002e08c0723c */ /* 0x000fe20000041860 */
[----:B------:R2:W-:Y:S02]  /*10420*/  MUFU.EX2 R217, R4 ;  /* 0x0000000400d97308 */ /* 0x0005e40000000800 */
[----:B--2---:R-:W-:Y:S01]  /*10430*/  FFMA.FTZ R4, R100, UR21, -R3 ;  /* 0x0000001564047c23 */ /* 0x004fe20008010803 */
[----:B------:R-:W-:-:S05]  /*10440*/  IMAD.MOV.U32 R100, RZ, RZ, R210 ;  /* 0x000000ffff647224 */ /* 0x000fca00078e00d2 */
[----:B------:R2:W-:Y:S02]  /*10450*/  MUFU.EX2 R216, R4 ;  /* 0x0000000400d87308 */ /* 0x0005e40000000800 */
[----:B--2---:R-:W-:Y:S01]  /*10460*/  FFMA.FTZ R4, R101, UR21, -R3 ;  /* 0x0000001565047c23 */ /* 0x004fe20008010803 */
[----:B------:R-:W-:Y:S02]  /*10470*/  IMAD.MOV.U32 R101, RZ, RZ, R208 ;  /* 0x000000ffff657224 */ /* 0x000fe400078e00d0 */
[----:B------:R-:W-:Y:S03]  /*10480*/  HMMA.16816.F32.BF16 R208, R8, R40, R144 ;  /* 0x0000002808d0723c */ /* 0x000fe60000041890 */
[----:B------:R2:W3:Y:S04]  /*10490*/  MUFU.EX2 R215, R4 ;  /* 0x0000000400d77308 */ /* 0x0004e80000000800 */
[----:B------:R-:W-:Y:S01]  /*104a0*/  MOV R40, R200 ;  /* 0x000000c800287202 */ /* 0x000fe20000000f00 */
[----:B------:R-:W-:Y:S01]  /*104b0*/  IMAD.MOV.U32 R41, RZ, RZ, R191 ;  /* 0x000000ffff297224 */ /* 0x000fe200078e00bf */
[----:B------:R-:W-:Y:S01]  /*104c0*/  MOV R146, R107 ;  /* 0x0000006b00927202 */ /* 0x000fe20000000f00 */
[----:B------:R-:W-:Y:S01]  /*104d0*/  IMAD.MOV.U32 R147, RZ, RZ, R188 ;  /* 0x000000ffff937224 */ /* 0x000fe200078e00bc */
[----:B------:R-:W-:Y:S01]  /*104e0*/  MOV R144, R190 ;  /* 0x000000be00907202 */ /* 0x000fe20000000f00 */
[----:B------:R-:W-:-:S02]  /*104f0*/  IMAD.MOV.U32 R145, RZ, RZ, R187 ;  /* 0x000000ffff917224 */ /* 0x000fc400078e00bb */
[----:B--2---:R-:W-:Y:S01]  /*10500*/  FFMA.FTZ R4, R197, UR21, -R2 ;  /* 0x00000015c5047c23 */ /* 0x004fe20008010802 */
[----:B---3--:R-:W-:-:S03]  /*10510*/  F2FP.BF16.F32.PACK_AB R6, R215, R216 ;  /* 0x000000d8d706723e */ /* 0x008fc600000010ff */
[----:B------:R2:W-:Y:S02]  /*10520*/  MUFU.EX2 R214, R4 ;  /* 0x0000000400d67308 */ /* 0x0005e40000000800 */
[----:B--2---:R-:W-:-:S06]  /*10530*/  FFMA.FTZ R4, R196, UR21, -R2 ;  /* 0x00000015c4047c23 */ /* 0x004fcc0008010802 */
[----:B------:R2:W3:Y:S02]  /*10540*/  MUFU.EX2 R213, R4 ;  /* 0x0000000400d57308 */ /* 0x0004e40000000800 */
[----:B--2---:R-:W-:Y:S01]  /*10550*/  FFMA.FTZ R4, R50, UR21, -R2 ;  /* 0x0000001532047c23 */ /* 0x004fe20008010802 */
[----:B---3--:R-:W-:Y:S01]  /*10560*/  F2FP.BF16.F32.PACK_AB R5, R213, R214 ;  /* 0x000000d6d505723e */ /* 0x008fe200000010ff */
[----:B------:R-:W-:-:S04]  /*10570*/  IMAD.MOV.U32 R50, RZ, RZ, R189 ;  /* 0x000000ffff327224 */ /* 0x000fc800078e00bd */
[----:B------:R2:W-:Y:S02]  /*10580*/  MUFU.EX2 R212, R4 ;  /* 0x0000000400d47308 */ /* 0x0005e40000000800 */
[----:B--2---:R-:W-:Y:S01]  /*10590*/  FFMA.FTZ R4, R51, UR21, -R2 ;  /* 0x0000001533047c23 */ /* 0x004fe20008010802 */
[----:B------:R-:W-:Y:S02]  /*105a0*/  IMAD.MOV.U32 R51, RZ, RZ, R202 ;  /* 0x000000ffff337224 */ /* 0x000fe400078e00ca */
[----:B------:R-:W-:Y:S03]  /*105b0*/  HMMA.16816.F32.BF16 R200, R8, R42, R80 ;  /* 0x0000002a08c8723c */ /* 0x000fe60000041850 */
[----:B------:R2:W3:Y:S04]  /*105c0*/  MUFU.EX2 R199, R4 ;  /* 0x0000000400c77308 */ /* 0x0004e80000000800 */
[----:B------:R-:W-:Y:S01]  /*105d0*/  FFMA.FTZ R8, R206, UR21, -R0 ;  /* 0x00000015ce087c23 */ /* 0x000fe20008010800 */
[----:B------:R-:W-:Y:S01]  /*105e0*/  MOV R83, R207 ;  /* 0x000000cf00537202 */ /* 0x000fe20000000f00 */
[----:B------:R-:W-:-:S02]  /*105f0*/  IMAD.MOV.U32 R82, RZ, RZ, R13 ;  /* 0x000000ffff527224 */ /* 0x000fc400078e000d */
[----:B------:R-:W-:Y:S01]  /*10600*/  FFMA.FTZ R13, R205, UR21, -R0 ;  /* 0x00000015cd0d7c23 */ /* 0x000fe20008010800 */
[----:B------:R4:W-:Y:S01]  /*10610*/  MUFU.EX2 R107, R8 ;  /* 0x00000008006b7308 */ /* 0x0009e20000000800 */
[----:B------:R-:W-:Y:S01]  /*10620*/  IMAD.MOV.U32 R81, RZ, RZ, R83 ;  /* 0x000000ffff517224 */ /* 0x000fe200078e0053 */
[----:B------:R-:W-:Y:S01]  /*10630*/  MOV R83, R40 ;  /* 0x0000002800537202 */ /* 0x000fe20000000f00 */
[----:B------:R-:W-:Y:S01]  /*10640*/  IMAD.MOV.U32 R40, RZ, RZ, R144 ;  /* 0x000000ffff287224 */ /* 0x000fe200078e0090 */
[----:B------:R-:W-:Y:S01]  /*10650*/  MOV R144, R101 ;  /* 0x0000006500907202 */ /* 0x000fe20000000f00 */
[----:B------:R-:W-:Y:S02]  /*10660*/  IMAD.MOV.U32 R101, RZ, RZ, R152 ;  /* 0x000000ffff657224 */ /* 0x000fe400078e0098 */
[----:B--2---:R-:W-:Y:S01]  /*10670*/  FFMA.FTZ R4, R198, UR21, -R0 ;  /* 0x00000015c6047c23 */ /* 0x004fe20008010800 */
[----:B------:R-:W-:Y:S01]  /*10680*/  MOV R152, R153 ;  /* 0x0000009900987202 */ /* 0x000fe20000000f00 */
[----:B------:R-:W-:Y:S01]  /*10690*/  IMAD.MOV.U32 R153, RZ, RZ, R154 ;  /* 0x000000ffff997224 */ /* 0x000fe200078e009a */
[----:B---3--:R-:W-:Y:S01]  /*106a0*/  F2FP.BF16.F32.PACK_AB R7, R199, R212 ;  /* 0x000000d4c707723e */ /* 0x008fe200000010ff */
[----:B------:R2:W-:Y:S01]  /*106b0*/  MUFU.EX2 R198, R4 ;  /* 0x0000000400c67308 */ /* 0x0005e20000000800 */
[----:B------:R-:W-:Y:S01]  /*106c0*/  IMAD.MOV.U32 R154, RZ, RZ, R155 ;  /* 0x000000ffff9a7224 */ /* 0x000fe200078e009b */
[----:B------:R-:W-:Y:S01]  /*106d0*/  MOV R155, R156 ;  /* 0x0000009c009b7202 */ /* 0x000fe20000000f00 */
[----:B------:R-:W-:-:S02]  /*106e0*/  IMAD.MOV.U32 R156, RZ, RZ, R157 ;  /* 0x000000ffff9c7224 */ /* 0x000fc400078e009d */
[----:B----4-:R-:W-:Y:S01]  /*106f0*/  FFMA.FTZ R8, R247, UR21, -R0 ;  /* 0x00000015f7087c23 */ /* 0x010fe20008010800 */
[----:B------:R-:W-:Y:S01]  /*10700*/  IMAD.MOV.U32 R157, RZ, RZ, R158 ;  /* 0x000000ffff9d7224 */ /* 0x000fe200078e009e */
[----:B------:R-:W-:Y:S01]  /*10710*/  MOV R158, R159 ;  /* 0x0000009f009e7202 */ /* 0x000fe20000000f00 */
[----:B------:R-:W-:Y:S01]  /*10720*/  IMAD.MOV.U32 R159, RZ, RZ, R166 ;  /* 0x000000ffff9f7224 */ /* 0x000fe200078e00a6 */
[----:B------:R3:W-:Y:S01]  /*10730*/  MUFU.EX2 R106, R8 ;  /* 0x00000008006a7308 */ /* 0x0007e20000000800 */
[----:B------:R-:W-:Y:S01]  /*10740*/  MOV R43, R83 ;  /* 0x00000053002b7202 */ /* 0x000fe20000000f00 */
[----:B------:R-:W-:Y:S01]  /*10750*/  IMAD.MOV.U32 R166, RZ, RZ, R167 ;  /* 0x000000ffffa67224 */ /* 0x000fe200078e00a7 */
[----:B------:R-:W-:Y:S01]  /*10760*/  MOV R167, R175 ;  /* 0x000000af00a77202 */ /* 0x000fe20000000f00 */
[----:B------:R-:W-:Y:S02]  /*10770*/  IMAD.MOV.U32 R175, RZ, RZ, R225 ;  /* 0x000000ffffaf7224 */ /* 0x000fe400078e00e1 */
[----:B--2---:R-:W-:-:S02]  /*10780*/  FFMA.FTZ R4, R204, UR21, -R0 ;  /* 0x00000015cc047c23 */ /* 0x004fc40008010800 */
[----:B------:R-:W-:Y:S01]  /*10790*/  MUFU.EX2 R196, R13 ;  /* 0x0000000d00c47308 */ /* 0x000fe20000000800 */
[----:B---3--:R-:W-:Y:S01]  /*107a0*/  FFMA.FTZ R8, R82, UR21, -R12 ;  /* 0x0000001552087c23 */ /* 0x008fe2000801080c */
[----:B------:R-:W-:-:S06]  /*107b0*/  IMAD.MOV.U32 R82, RZ, RZ, R51 ;  /* 0x000000ffff527224 */ /* 0x000fcc00078e0033 */
[----:B------:R2:W-:Y:S01]  /*107c0*/  MUFU.EX2 R197, R4 ;  /* 0x0000000400c57308 */ /* 0x0005e20000000800 */
[----:B------:R-:W-:Y:S01]  /*107d0*/  IMAD.MOV.U32 R51, RZ, RZ, R41 ;  /* 0x000000ffff337224 */ /* 0x000fe200078e0029 */
[----:B------:R3:W5:Y:S01]  /*107e0*/  LDL.LU R225, [R1+0x58] ;  /* 0x0000580001e17983 */ /* 0x0007620000300800 */
[----:B------:R-:W-:Y:S02]  /*107f0*/  IMAD.MOV.U32 R41, RZ, RZ, R100 ;  /* 0x000000ffff297224 */ /* 0x000fe400078e0064 */
[----:B------:R-:W-:-:S03]  /*10800*/  IMAD.MOV.U32 R80, RZ, RZ, R51 ;  /* 0x000000ffff507224 */ /* 0x000fc600078e0033 */
[----:B------:R4:W-:Y:S01]  /*10810*/  MUFU.EX2 R100, R8 ;  /* 0x0000000800647308 */ /* 0x0009e20000000800 */
[----:B------:R-:W-:Y:S01]  /*10820*/  IMAD.MOV.U32 R42, RZ, RZ, R82 ;  /* 0x000000ffff2a7224 */ /* 0x000fe200078e0052 */
[----:B------:R-:W-:Y:S01]  /*10830*/  MOV R44, R80 ;  /* 0x00000050002c7202 */ /* 0x000fe20000000f00 */
[----:B------:R-:W-:Y:S01]  /*10840*/  IMAD.MOV.U32 R82, RZ, RZ, R152 ;  /* 0x000000ffff527224 */ /* 0x000fe200078e0098 */
[----:B--2---:R-:W-:Y:S02]  /*10850*/  F2FP.BF16.F32.PACK_AB R4, R217, R218 ;  /* 0x000000dad904723e */ /* 0x004fe400000010ff */
[----:B------:R-:W-:Y:S01]  /*10860*/  MOV R51, R154 ;  /* 0x0000009a00337202 */ /* 0x000fe20000000f00 */
[----:B------:R-:W-:-:S04]  /*10870*/  IMAD.MOV.U32 R47, RZ, RZ, R43 ;  /* 0x000000ffff2f7224 */ /* 0x000fc800078e002b */
[C---:B------:R-:W-:Y:S01]  /*10880*/  HMMA.16816.F32.BF16 R204, R4.reuse, R38, R64 ;  /* 0x0000002604cc723c */ /* 0x040fe20000041840 */
[----:B----4-:R-:W-:Y:S01]  /*10890*/  FFMA.FTZ R8, R81, UR21, -R12 ;  /* 0x0000001551087c23 */ /* 0x010fe2000801080c */
[----:B------:R-:W-:Y:S01]  /*108a0*/  IMAD.MOV.U32 R81, RZ, RZ, R40 ;  /* 0x000000ffff517224 */ /* 0x000fe200078e0028 */
[----:B------:R-:W-:Y:S01]  /*108b0*/  MOV R40, R101 ;  /* 0x0000006500287202 */ /* 0x000fe20000000f00 */
[----:B------:R-:W-:Y:S01]  /*108c0*/  IMAD.MOV.U32 R101, RZ, RZ, R155 ;  /* 0x000000ffff657224 */ /* 0x000fe200078e009b */
[----:B------:R2:W4:Y:S01]  /*108d0*/  MUFU.EX2 R67, R8 ;  /* 0x0000000800437308 */ /* 0x0005220000000800 */
[----:B------:R-:W-:Y:S01]  /*108e0*/  IMAD.MOV.U32 R45, RZ, RZ, R81 ;  /* 0x000000ffff2d7224 */ /* 0x000fe200078e0051 */
[----:B------:R-:W-:Y:S01]  /*108f0*/  MOV R10, R44 ;  /* 0x0000002c000a7202 */ /* 0x000fe20000000f00 */
[----:B------:R-:W-:Y:S01]  /*10900*/  IMAD.MOV.U32 R81, RZ, RZ, R101 ;  /* 0x000000ffff517224 */ /* 0x000fe200078e0065 */
[----:B------:R-:W-:Y:S01]  /*10910*/  MOV R43, R157 ;  /* 0x0000009d002b7202 */ /* 0x000fe20000000f00 */
[----:B------:R-:W-:Y:S01]  /*10920*/  IMAD.MOV.U32 R101, RZ, RZ, R159 ;  /* 0x000000ffff657224 */ /* 0x000fe200078e009f */
[----:B-1----:R-:W-:Y:S01]  /*10930*/  HMMA.16816.F32.BF16 R96, R4, R28, R92 ;  /* 0x0000001c0460723c */ /* 0x002fe2000004185c */
[----:B------:R-:W-:Y:S01]  /*10940*/  IMAD.MOV.U32 R11, RZ, RZ, R45 ;  /* 0x000000ffff0b7224 */ /* 0x000fe200078e002d */
[----:B------:R-:W-:Y:S01]  /*10950*/  MOV R44, R43 ;  /* 0x0000002b002c7202 */ /* 0x000fe20000000f00 */
[----:B------:R-:W-:-:S02]  /*10960*/  IMAD.MOV.U32 R45, RZ, RZ, R101 ;  /* 0x000000ffff2d7224 */ /* 0x000fc400078e0065 */
[----:B------:R-:W-:Y:S01]  /*10970*/  FFMA.FTZ R0, R10, UR21, -R0 ;  /* 0x000000150a007c23 */ /* 0x000fe20008010800 */
[C---:B------:R-:W-:Y:S01]  /*10980*/  HMMA.16816.F32.BF16 R188, R4.reuse, R36, R56 ;  /* 0x0000002404bc723c */ /* 0x040fe20000041838 */
[----:B--2---:R-:W-:Y:S01]  /*10990*/  FFMA.FTZ R8, R42, UR21, -R12 ;  /* 0x000000152a087c23 */ /* 0x004fe2000801080c */
        /* <DEDUP_REMOVED lines=15> */
[----:B------:R-:W-:-:S03]  /*10a90*/  IMAD.MOV.U32 R83, RZ, RZ, R153 ;  /* 0x000000ffff537224 */ /* 0x000fc600078e0099 */
[----:B------:R-:W-:Y:S01]  /*10aa0*/  HMMA.16816.F32.BF16 R180, R4, R34, R76 ;  /* 0x0000002204b4723c */ /* 0x000fe2000004184c */
[----:B-1----:R-:W-:Y:S01]  /*10ab0*/  FFMA.FTZ R8, R47, UR21, -R12 ;  /* 0x000000152f087c23 */ /* 0x002fe2000801080c */
[----:B------:R-:W-:Y:S02]  /*10ac0*/  IMAD.MOV.U32 R47, RZ, RZ, R51 ;  /* 0x000000ffff2f7224 */ /* 0x000fe400078e0033 */
[----:B------:R-:W-:Y:S01]  /*10ad0*/  IMAD.MOV.U32 R51, RZ, RZ, R172 ;  /* 0x000000ffff337224 */ /* 0x000fe200078e00ac */
[----:B------:R-:W1:Y:S03]  /*10ae0*/  MUFU.EX2 R65, R8 ;  /* 0x0000000800417308 */ /* 0x000e660000000800 */
[----:B------:R-:W-:Y:S01]  /*10af0*/  IMAD.MOV.U32 R43, RZ, RZ, R51 ;  /* 0x000000ffff2b7224 */ /* 0x000fe200078e0033 */
[----:B------:R-:W-:Y:S01]  /*10b00*/  MOV R51, R101 ;  /* 0x0000006500337202 */ /* 0x000fe20000000f00 */
[----:B------:R-:W-:-:S03]  /*10b10*/  IMAD.MOV.U32 R93, RZ, RZ, R11 ;  /* 0x000000ffff5d7224 */ /* 0x000fc600078e000b */
[----:B------:R2:W-:Y:S01]  /*10b20*/  MUFU.EX2 R101, R0 ;  /* 0x0000000000657308 */ /* 0x0005e20000000800 */
[----:B------:R-:W-:Y:S02]  /*10b30*/  IMAD.MOV.U32 R56, RZ, RZ, R51 ;  /* 0x000000ffff387224 */ /* 0x000fe400078e0033 */
[----:B------:R-:W-:Y:S02]  /*10b40*/  IMAD.MOV.U32 R247, RZ, RZ, R43 ;  /* 0x000000fffff77224 */ /* 0x000fe400078e002b */
[----:B------:R-:W-:Y:S01]  /*10b50*/  IMAD.MOV.U32 R51, RZ, RZ, R179 ;  /* 0x000000ffff337224 */ /* 0x000fe200078e00b3 */
[----:B------:R-:W-:Y:S01]  /*10b60*/  HMMA.16816.F32.BF16 R156, R4, R24, R116 ;  /* 0x00000018049c723c */ /* 0x000fe20000041874 */
[----:B------:R-:W-:Y:S02]  /*10b70*/  IMAD.MOV.U32 R166, RZ, RZ, R174 ;  /* 0x000000ffffa67224 */ /* 0x000fe400078e00ae */
[----:B--2---:R-:W-:-:S04]  /*10b80*/  FFMA.FTZ R0, R10, UR21, -R12 ;  /* 0x000000150a007c23 */ /* 0x004fc8000801080c */
[----:B------:R-:W-:Y:S01]  /*10b90*/  IMAD.MOV.U32 R119, RZ, RZ, R247 ;  /* 0x000000ffff777224 */ /* 0x000fe200078e00f7 */
[----:B------:R2:W-:Y:S01]  /*10ba0*/  MUFU.EX2 R64, R0 ;  /* 0x0000000000407308 */ /* 0x0005e20000000800 */
[----:B------:R-:W-:Y:S01]  /*10bb0*/  IMAD.MOV.U32 R247, RZ, RZ, R51 ;  /* 0x000000fffff77224 */ /* 0x000fe200078e0033 */
[----:B------:R-:W-:Y:S01]  /*10bc0*/  F2FP.BF16.F32.PACK_AB R8, R219, R220 ;  /* 0x000000dcdb08723e */ /* 0x000fe200000010ff */
[----:B------:R-:W-:Y:S01]  /*10bd0*/  HMMA.16816.F32.BF16 R152, R4, R30, R108 ;  /* 0x0000001e0498723c */ /* 0x000fe2000004186c */
[----:B----4-:R-:W-:Y:S02]  /*10be0*/  F2FP.BF16.F32.PACK_AB R9, R67, R100 ;  /* 0x000000644309723e */ /* 0x010fe400000010ff */
[----:B------:R-:W-:Y:S02]  /*10bf0*/  F2FP.BF16.F32.PACK_AB R10, R197, R198 ;  /* 0x000000c6c50a723e */ /* 0x000fe400000010ff */
[----:B-1----:R-:W-:Y:S01]  /*10c00*/  F2FP.BF16.F32.PACK_AB R11, R65, R66 ;  /* 0x00000042410b723e */ /* 0x002fe200000010ff */
[----:B------:R-:W-:-:S02]  /*10c10*/  IMAD.MOV.U32 R58, RZ, RZ, R165 ;  /* 0x000000ffff3a7224 */ /* 0x000fc400078e00a5 */
[----:B--2---:R-:W-:-:S04]  /*10c20*/  FFMA.FTZ R0, R93, UR21, -R3 ;  /* 0x000000155d007c23 */ /* 0x004fc80008010803 */
[----:B------:R1:W-:Y:S01]  /*10c30*/  MUFU.EX2 R51, R0 ;  /* 0x0000000000337308 */ /* 0x0003e20000000800 */
[----:B------:R-:W-:Y:S01]  /*10c40*/  MOV R57, R164 ;  /* 0x000000a400397202 */ /* 0x000fe20000000f00 */
[----:B------:R-:W-:Y:S02]  /*10c50*/  IMAD.MOV.U32 R59, RZ, RZ, R166 ;  /* 0x000000ffff3b7224 */ /* 0x000fe400078e00a6 */
[----:B------:R-:W-:Y:S01]  /*10c60*/  IMAD.MOV.U32 R110, RZ, RZ, R50 ;  /* 0x000000ffff6e7224 */ /* 0x000fe200078e0032 */
[----:B------:R-:W-:Y:S01]  /*10c70*/  MOV R95, R42 ;  /* 0x0000002a005f7202 */ /* 0x000fe20000000f00 */
[----:B------:R-:W-:Y:S02]  /*10c80*/  IMAD.MOV.U32 R167, RZ, RZ, R175 ;  /* 0x000000ffffa77224 */ /* 0x000fe400078e00af */
[----:B------:R-:W-:Y:S01]  /*10c90*/  IMAD.MOV.U32 R94, RZ, RZ, R45 ;  /* 0x000000ffff5e7224 */ /* 0x000fe200078e002d */
[----:B------:R-:W-:Y:S01]  /*10ca0*/  HMMA.16816.F32.BF16 R172, R4, R26, R124 ;  /* 0x0000001a04ac723c */ /* 0x000fe2000004187c */
[----:B------:R-:W-:-:S02]  /*10cb0*/  IMAD.MOV.U32 R118, RZ, RZ, R56 ;  /* 0x000000ffff767224 */ /* 0x000fc400078e0038 */
[----:B-1----:R-:W-:Y:S01]  /*10cc0*/  FFMA.FTZ R0, R248, UR21, -R3 ;  /* 0x00000015f8007c23 */ /* 0x002fe20008010803 */
[----:B------:R-:W-:-:S03]  /*10cd0*/  MOV R117, R57 ;  /* 0x0000003900757202 */ /* 0x000fc60000000f00 */
[----:B------:R1:W2:Y:S01]  /*10ce0*/  MUFU.EX2 R50, R0 ;  /* 0x0000000000327308 */ /* 0x0002a20000000800 */
[----:B------:R-:W-:Y:S02]  /*10cf0*/  IMAD.MOV.U32 R116, RZ, RZ, R58 ;  /* 0x000000ffff747224 */ /* 0x000fe400078e003a */
[----:B------:R-:W-:Y:S01]  /*10d00*/  IMAD.MOV.U32 R127, RZ, RZ, R59 ;  /* 0x000000ffff7f7224 */ /* 0x000fe200078e003b */
[----:B------:R-:W-:Y:S01]  /*10d10*/  MOV R108, R95 ;  /* 0x0000005f006c7202 */ /* 0x000fe20000000f00 */
[----:B------:R-:W-:Y:S01]  /*10d20*/  HMMA.16816.F32.BF16 R56, R8, R38, R112 ;  /* 0x000000260838723c */ /* 0x000fe20000041870 */
[----:B------:R-:W-:Y:S01]  /*10d30*/  IMAD.MOV.U32 R109, RZ, RZ, R94 ;  /* 0x000000ffff6d7224 */ /* 0x000fe200078e005e */
[----:B------:R-:W-:Y:S01]  /*10d40*/  MOV R13, R167 ;  /* 0x000000a7000d7202 */ /* 0x000fe20000000f00 */
[----:B------:R-:W-:Y:S01]  /*10d50*/  IMAD.MOV.U32 R45, RZ, RZ, R176 ;  /* 0x000000ffff2d7224 */ /* 0x000fe200078e00b0 */
[----:B------:R-:W-:Y:S01]  /*10d60*/  MOV R43, R178 ;  /* 0x000000b2002b7202 */ /* 0x000fe20000000f00 */
[----:B------:R-:W-:-:S02]  /*10d70*/  IMAD.MOV.U32 R42, RZ, RZ, R177 ;  /* 0x000000ffff2a7224 */ /* 0x000fc400078e00b1 */
[----:B-1----:R-:W-:Y:S01]  /*10d80*/  FFMA.FTZ R0, R249, UR21, -R3 ;  /* 0x00000015f9007c23 */ /* 0x002fe20008010803 */
[C---:B------:R-:W-:Y:S03]  /*10d90*/  HMMA.16816.F32.BF16 R176, R4.reuse, R20, R140 ;  /* 0x0000001404b0723c */ /* 0x040fe6000004188c */
[----:B------:R1:W-:Y:S01]  /*10da0*/  MUFU.EX2 R38, R0 ;  /* 0x0000000000267308 */ /* 0x0003e20000000800 */
[----:B------:R-:W-:Y:S01]  /*10db0*/  IMAD.MOV.U32 R93, RZ, RZ, R144 ;  /* 0x000000ffff5d7224 */ /* 0x000fe200078e0090 */
[----:B------:R-:W-:Y:S01]  /*10dc0*/  MOV R126, R146 ;  /* 0x00000092007e7202 */ /* 0x000fe20000000f00 */
        /* <DEDUP_REMOVED lines=8> */
[----:B------:R-:W-:Y:S01]  /*10e50*/  IMAD.MOV.U32 R142, RZ, RZ, R109 ;  /* 0x000000ffff8e7224 */ /* 0x000fe200078e006d */
[----:B------:R-:W-:Y:S01]  /*10e60*/  MOV R109, R151 ;  /* 0x00000097006d7202 */ /* 0x000fe20000000f00 */
[----:B-1----:R-:W-:Y:S01]  /*10e70*/  FFMA.FTZ R0, R250, UR21, -R2 ;  /* 0x00000015fa007c23 */ /* 0x002fe20008010802 */
[----:B------:R-:W-:Y:S01]  /*10e80*/  IMAD.MOV.U32 R119, RZ, RZ, R149 ;  /* 0x000000ffff777224 */ /* 0x000fe200078e0095 */
[----:B------:R-:W-:Y:S01]  /*10e90*/  MOV R124, R13 ;  /* 0x0000000d007c7202 */ /* 0x000fe20000000f00 */
[----:B------:R-:W-:Y:S01]  /*10ea0*/  IMAD.MOV.U32 R108, RZ, RZ, R150 ;  /* 0x000000ffff6c7224 */ /* 0x000fe200078e0096 */
[----:B------:R1:W-:Y:S01]  /*10eb0*/  MUFU.EX2 R36, R0 ;  /* 0x0000000000247308 */ /* 0x0003e20000000800 */
[----:B------:R-:W4:Y:S01]  /*10ec0*/  LDSM.16.MT88.4 R148, [R224+0xac00] ;  /* 0x00ac0000e094783b */ /* 0x000f220000004200 */
[----:B------:R-:W-:Y:S01]  /*10ed0*/  HMMA.16816.F32.BF16 R60, R8, R28, R60 ;  /* 0x0000001c083c723c */ /* 0x000fe2000004183c */
[----:B------:R-:W-:-:S02]  /*10ee0*/  IMAD.MOV.U32 R125, RZ, RZ, R45 ;  /* 0x000000ffff7d7224 */ /* 0x000fc400078e002d */
[----:B------:R-:W-:-:S03]  /*10ef0*/  IMAD.MOV.U32 R45, RZ, RZ, R40 ;  /* 0x000000ffff2d7224 */ /* 0x000fc600078e0028 */
[----:B------:R-:W-:Y:S01]  /*10f00*/  HMMA.16816.F32.BF16 R72, R4, R16, R120 ;  /* 0x000000100448723c */ /* 0x000fe20000041878 */
[----:B------:R-:W-:Y:S01]  /*10f10*/  MOV R248, R126 ;  /* 0x0000007e00f87202 */ /* 0x000fe20000000f00 */
[----:B-1----:R-:W-:-:S04]  /*10f20*/  FFMA.FTZ R0, R252, UR21, -R2 ;  /* 0x00000015fc007c23 */ /* 0x002fc80008010802 */
[----:B------:R-:W-:Y:S01]  /*10f30*/  HMMA.16816.F32.BF16 R76, R4, R18, R132 ;  /* 0x00000012044c723c */ /* 0x000fe20000041884 */
[----:B------:R-:W1:Y:S01]  /*10f40*/  LDSM.16.MT88.4 R4, [R226+0xbc00] ;  /* 0x00bc0000e204783b */ /* 0x000e620000004200 */
[----:B------:R3:W-:Y:S01]  /*10f50*/  MUFU.EX2 R28, R0 ;  /* 0x00000000001c7308 */ /* 0x0007e20000000800 */
[----:B------:R-:W-:-:S03]  /*10f60*/  MOV R138, R117 ;  /* 0x00000075008a7202 */ /* 0x000fc60000000f00 */
[C---:B------:R-:W-:Y:S01]  /*10f70*/  HMMA.16816.F32.BF16 R160, R8.reuse, R24, R160 ;  /* 0x0000001808a0723c */ /* 0x040fe200000418a0 */
[----:B------:R-:W-:Y:S01]  /*10f80*/  IMAD.MOV.U32 R13, RZ, RZ, R42 ;  /* 0x000000ffff0d7224 */ /* 0x000fe200078e002a */
[----:B------:R-:W-:Y:S01]  /*10f90*/  MOV R95, R43 ;  /* 0x0000002b005f7202 */ /* 0x000fe20000000f00 */
[----:B------:R-:W-:Y:S01]  /*10fa0*/  IMAD.MOV.U32 R137, RZ, RZ, R116 ;  /* 0x000000ffff897224 */ /* 0x000fe200078e0074 */
[----:B------:R-:W-:Y:S01]  /*10fb0*/  MOV R94, R41 ;  /* 0x00000029005e7202 */ /* 0x000fe20000000f00 */
[----:B------:R-:W-:Y:S02]  /*10fc0*/  IMAD.MOV.U32 R143, RZ, RZ, R46 ;  /* 0x000000ffff8f7224 */ /* 0x000fe400078e002e */
[----:B------:R-:W-:Y:S01]  /*10fd0*/  FFMA.FTZ R3, R251, UR21, -R3 ;  /* 0x00000015fb037c23 */ /* 0x000fe20008010803 */
[----:B------:R-:W-:Y:S01]  /*10fe0*/  HMMA.16816.F32.BF16 R40, R8, R34, R68 ;  /* 0x000000220828723c */ /* 0x000fe20000041844 */
[----:B------:R-:W-:Y:S01]  /*10ff0*/  IMAD.MOV.U32 R136, RZ, RZ, R127 ;  /* 0x000000ffff887224 */ /* 0x000fe200078e007f */
[----:B------:R-:W1:Y:S01]  /*11000*/  LDSM.16.MT88.4 R120, [R224+0x9c00] ;  /* 0x009c0000e078783b */ /* 0x000e620000004200 */
[----:B------:R-:W-:-:S02]  /*11010*/  IMAD.MOV.U32 R126, RZ, RZ, R80 ;  /* 0x000000ffff7e7224 */ /* 0x000fc400078e0050 */
[----:B------:R-:W-:Y:S01]  /*11020*/  IMAD.MOV.U32 R115, RZ, RZ, R140 ;  /* 0x000000ffff737224 */ /* 0x000fe200078e008c */
[C---:B------:R-:W-:Y:S01]  /*11030*/  HMMA.16816.F32.BF16 R128, R8.reuse, R32, R88 ;  /* 0x000000200880723c */ /* 0x040fe20000041858 */
[--C-:B---3--:R-:W-:Y:S01]  /*11040*/  FFMA.FTZ R0, R124, UR21, -R2.reuse ;  /* 0x000000157c007c23 */ /* 0x108fe20008010802 */
[----:B------:R-:W-:Y:S01]  /*11050*/  FFMA.FTZ R2, R125, UR21, -R2 ;  /* 0x000000157d027c23 */ /* 0x000fe20008010802 */
[----:B------:R-:W-:Y:S01]  /*11060*/  IMAD.MOV.U32 R114, RZ, RZ, R139 ;  /* 0x000000ffff727224 */ /* 0x000fe200078e008b */
[----:B------:R-:W3:Y:S01]  /*11070*/  LDSM.16.MT88.4 R132, [R226+0x9c00] ;  /* 0x009c0000e284783b */ /* 0x000ee20000004200 */
[----:B------:R2:W-:Y:S01]  /*11080*/  MUFU.EX2 R25, R0 ;  /* 0x0000000000197308 */ /* 0x0005e20000000800 */
[----:B------:R-:W-:Y:S01]  /*11090*/  IMAD.MOV.U32 R116, RZ, RZ, R82 ;  /* 0x000000ffff747224 */ /* 0x000fe200078e0052 */
[----:B------:R-:W-:Y:S01]  /*110a0*/  HMMA.16816.F32.BF16 R68, R8, R16, R208 ;  /* 0x000000100844723c */ /* 0x000fe200000418d0 */
[----:B------:R-:W-:Y:S01]  /*110b0*/  MOV R113, R138 ;  /* 0x0000008a00717202 */ /* 0x000fe20000000f00 */
[----:B------:R-:W-:-:S02]  /*110c0*/  IMAD.MOV.U32 R138, RZ, RZ, R143 ;  /* 0x000000ffff8a7224 */ /* 0x000fc400078e008f */
[----:B------:R-:W-:Y:S02]  /*110d0*/  IMAD.MOV.U32 R112, RZ, RZ, R136 ;  /* 0x000000ffff707224 */ /* 0x000fe400078e0088 */
[----:B------:R-:W4:Y:S01]  /*110e0*/  MUFU.EX2 R37, R3 ;  /* 0x0000000300257308 */ /* 0x000f220000000800 */
[----:B------:R-:W-:Y:S01]  /*110f0*/  IMAD.MOV.U32 R143, RZ, RZ, R116 ;  /* 0x000000ffff8f7224 */ /* 0x000fe200078e0074 */
[----:B------:R-:W-:Y:S01]  /*11100*/  MOV R116, R109 ;  /* 0x0000006d00747202 */ /* 0x000fe20000000f00 */
[----:B--2---:R-:W-:-:S05]  /*11110*/  FFMA.FTZ R0, R45, UR21, -R12 ;  /* 0x000000152d007c23 */ /* 0x004fca000801080c */
[----:B------:R-:W2:Y:S01]  /*11120*/  MUFU.EX2 R24, R2 ;  /* 0x0000000200187308 */ /* 0x000ea20000000800 */
[----:B------:R-:W-:-:S07]  /*11130*/  IMAD.MOV.U32 R109, RZ, RZ, R13 ;  /* 0x000000ffff6d7224 */ /* 0x000fce00078e000d */
[----:B------:R4:W1:Y:S01]  /*11140*/  MUFU.EX2 R16, R0 ;  /* 0x0000000000107308 */ /* 0x0008620000000800 */
[----:B------:R-:W-:Y:S01]  /*11150*/  IMAD.MOV.U32 R125, RZ, RZ, R44 ;  /* 0x000000ffff7d7224 */ /* 0x000fe200078e002c */
[----:B------:R-:W-:Y:S01]  /*11160*/  MOV R124, R47 ;  /* 0x0000002f007c7202 */ /* 0x000fe20000000f00 */
[----:B------:R-:W-:Y:S01]  /*11170*/  IMAD.MOV.U32 R117, RZ, RZ, R83 ;  /* 0x000000ffff757224 */ /* 0x000fe200078e0053 */
[----:B------:R-:W-:Y:S01]  /*11180*/  MOV R127, R81 ;  /* 0x00000051007f7202 */ /* 0x000fe20000000f00 */
[C---:B------:R-:W-:Y:S01]  /*11190*/  HMMA.16816.F32.BF16 R84, R8.reuse, R20, R84 ;  /* 0x000000140854723c */ /* 0x040fe20000041854 */
[----:B------:R-:W-:Y:S01]  /*111a0*/  MOV R136, R141 ;  /* 0x0000008d00887202 */ /* 0x000fe20000000f00 */
[----:B------:R-:W-:Y:S01]  /*111b0*/  IMAD.MOV.U32 R141, RZ, RZ, R126 ;  /* 0x000000ffff8d7224 */ /* 0x000fe200078e007e */
[----:B------:R-:W-:Y:S01]  /*111c0*/  MOV R126, R119 ;  /* 0x00000077007e7202 */ /* 0x000fe20000000f00 */
[----:B----4-:R-:W-:Y:S02]  /*111d0*/  FFMA.FTZ R0, R248, UR21, -R12 ;  /* 0x00000015f8007c23 */ /* 0x010fe4000801080c */
[----:B------:R-:W-:Y:S01]  /*111e0*/  HMMA.16816.F32.BF16 R52, R8, R30, R52 ;  /* 0x0000001e0834723c */ /* 0x000fe20000041834 */
[----:B------:R-:W-:Y:S01]  /*111f0*/  IMAD.MOV.U32 R140, RZ, RZ, R125 ;  /* 0x000000ffff8c7224 */ /* 0x000fe200078e007d */
[----:B------:R-:W-:Y:S01]  /*11200*/  MOV R139, R124 ;  /* 0x0000007c008b7202 */ /* 0x000fe20000000f00 */
[----:B------:R4:W-:Y:S01]  /*11210*/  MUFU.EX2 R13, R0 ;  /* 0x00000000000d7308 */ /* 0x0009e20000000800 */
[----:B------:R-:W-:-:S02]  /*11220*/  IMAD.MOV.U32 R248, RZ, RZ, R137 ;  /* 0x000000fffff87224 */ /* 0x000fc400078e0089 */
        /* <DEDUP_REMOVED lines=12> */
[----:B------:R-:W-:Y:S01]  /*112f0*/  MOV R39, R113 ;  /* 0x0000007100277202 */ /* 0x000fe20000000f00 */
[----:B------:R-:W-:Y:S01]  /*11300*/  LDSM.16.MT88.4 R80, [R224+0xbc00] ;  /* 0x00bc0000e050783b */ /* 0x000fe20000004200 */
[----:B----4-:R-:W-:Y:S01]  /*11310*/  FFMA.FTZ R0, R112, UR21, -R12 ;  /* 0x0000001570007c23 */ /* 0x010fe2000801080c */
[----:B------:R-:W-:Y:S01]  /*11320*/  HMMA.16816.F32.BF16 R20, R8, R22, R192 ;  /* 0x000000160814723c */ /* 0x000fe200000418c0 */
[----:B------:R-:W-:-:S02]  /*11330*/  IMAD.MOV.U32 R127, RZ, RZ, R108 ;  /* 0x000000ffff7f7224 */ /* 0x000fc400078e006c */
[----:B------:R-:W-:Y:S01]  /*11340*/  IMAD.MOV.U32 R208, RZ, RZ, R126 ;  /* 0x000000ffffd07224 */ /* 0x000fe200078e007e */
[----:B------:R4:W3:Y:S01]  /*11350*/  MUFU.EX2 R10, R0 ;  /* 0x00000000000a7308 */ /* 0x0008e20000000800 */
        /* <DEDUP_REMOVED lines=10> */
[----:B------:R-:W-:Y:S01]  /*11400*/  F2FP.BF16.F32.PACK_AB R92, R50, R51 ;  /* 0x00000033325c723e */ /* 0x000fe200000010ff */
[----:B------:R-:W-:Y:S01]  /*11410*/  IMAD.MOV.U32 R250, RZ, RZ, R136 ;  /* 0x000000fffffa7224 */ /* 0x000fe200078e0088 */
[----:B------:R-:W-:Y:S01]  /*11420*/  F2FP.BF16.F32.PACK_AB R94, R37, R38 ;  /* 0x00000026255e723e */ /* 0x000fe200000010ff */
[----:B------:R-:W3:Y:S01]  /*11430*/  LDSM.16.MT88.4 R168, [R226+0xac00] ;  /* 0x00ac0000e2a8783b */ /* 0x000ee20000004200 */
[----:B------:R-:W-:-:S02]  /*11440*/  F2FP.BF16.F32.PACK_AB R93, R28, R36 ;  /* 0x000000241c5d723e */ /* 0x000fc400000010ff */
[----:B--2---:R-:W-:Y:S02]  /*11450*/  F2FP.BF16.F32.PACK_AB R95, R24, R25 ;  /* 0x00000019185f723e */ /* 0x004fe400000010ff */
[----:B------:R-:W-:Y:S01]  /*11460*/  MOV R203, R111 ;  /* 0x0000006f00cb7202 */ /* 0x000fe20000000f00 */
[----:B------:R-:W-:Y:S01]  /*11470*/  FFMA.FTZ R2, R2, R49, R18 ;  /* 0x0000003102027223 */ /* 0x000fe20000010012 */
[----:B------:R-:W-:Y:S01]  /*11480*/  MOV R3, R127 ;  /* 0x0000007f00037202 */ /* 0x000fe20000000f00 */
[----:B----4-:R-:W-:Y:S01]  /*11490*/  FFMA.FTZ R0, R200, R48, R19 ;  /* 0x00000030c8007223 */ /* 0x010fe20000010013 */
[----:B------:R-:W-:Y:S01]  /*114a0*/  MOV R209, R125 ;  /* 0x0000007d00d17202 */ /* 0x000fe20000000f00 */
[----:B------:R-:W-:Y:S01]  /*114b0*/  FFMA.FTZ R9, R202, R15, R201 ;  /* 0x0000000fca097223 */ /* 0x000fe200000100c9 */
[----:B------:R-:W-:Y:S02]  /*114c0*/  IMAD.MOV.U32 R210, RZ, RZ, R124 ;  /* 0x000000ffffd27224 */ /* 0x000fe400078e007c */
[----:B------:R-:W-:Y:S01]  /*114d0*/  FFMA.FTZ R8, R17, R14, R203 ;  /* 0x0000000e11087223 */ /* 0x000fe200000100cb */
[----:B------:R-:W-:Y:S01]  /*114e0*/  MOV R27, R141 ;  /* 0x0000008d001b7202 */ /* 0x000fe20000000f00 */
[----:B------:R-:W-:-:S02]  /*114f0*/  IMAD.MOV.U32 R26, RZ, RZ, R142 ;  /* 0x000000ffff1a7224 */ /* 0x000fc400078e008e */
[----:B------:R-:W-:Y:S01]  /*11500*/  FADD.FTZ R3, R3, R2 ;  /* 0x0000000203037221 */ /* 0x000fe20000010000 */
[----:B------:R-:W-:Y:S01]  /*11510*/  HMMA.16816.F32.BF16 R140, R92, R148, R96 ;  /* 0x000000945c8c723c */ /* 0x000fe20000041860 */
[----:B------:R-:W-:Y:S01]  /*11520*/  FADD.FTZ R2, R208, R0 ;  /* 0x00000000d0027221 */ /* 0x000fe20000010000 */
[----:B------:R-:W-:Y:S01]  /*11530*/  FADD.FTZ R0, R209, R9 ;  /* 0x00000009d1007221 */ /* 0x000fe20000010000 */
[----:B------:R-:W-:Y:S01]  /*11540*/  MOV R31, R139 ;  /* 0x0000008b001f7202 */ /* 0x000fe20000000f00 */
[----:B------:R-:W-:Y:S01]  /*11550*/  FADD.FTZ R8, R210, R8 ;  /* 0x00000008d2087221 */ /* 0x000fe20000010000 */
[----:B------:R-:W-:Y:S02]  /*11560*/  FADD.FTZ R9, R211, R3 ;  /* 0x00000003d3097221 */ /* 0x000fe40000010000 */
[----:B------:R-:W-:Y:S02]  /*11570*/  F2FP.BF16.F32.PACK_AB R96, R107, R196 ;  /* 0x000000c46b60723e */ /* 0x000fe400000010ff */
[----:B-1----:R-:W-:-:S02]  /*11580*/  F2FP.BF16.F32.PACK_AB R97, R16, R64 ;  /* 0x000000401061723e */ /* 0x002fc400000010ff */
[----:B------:R-:W-:Y:S02]  /*11590*/  F2FP.BF16.F32.PACK_AB R98, R101, R106 ;  /* 0x0000006a6562723e */ /* 0x000fe400000010ff */
[----:B---3--:R-:W-:Y:S01]  /*115a0*/  F2FP.BF16.F32.PACK_AB R99, R10, R13 ;  /* 0x0000000d0a63723e */ /* 0x008fe200000010ff */
[----:B------:R-:W-:Y:S01]  /*115b0*/  FADD.FTZ R3, R26, R2 ;  /* 0x000000021a037221 */ /* 0x000fe20000010000 */
[----:B------:R-:W-:Y:S01]  /*115c0*/  MOV R29, R137 ;  /* 0x00000089001d7202 */ /* 0x000fe20000000f00 */
[----:B------:R-:W-:Y:S01]  /*115d0*/  FADD.FTZ R2, R27, R0 ;  /* 0x000000001b027221 */ /* 0x000fe20000010000 */
[----:B------:R-:W-:Y:S01]  /*115e0*/  FADD.FTZ R0, R30, R8 ;  /* 0x000000081e007221 */ /* 0x000fe20000010000 */
[----:B------:R-:W-:Y:S01]  /*115f0*/  FADD.FTZ R9, R31, R9 ;  /* 0x000000091f097221 */ /* 0x000fe20000010000 */
[----:B------:R-:W-:Y:S01]  /*11600*/  HMMA.16816.F32.BF16 R88, R92, R4, R176 ;  /* 0x000000045c58723c */ /* 0x000fe200000418b0 */
[----:B------:R-:W-:Y:S02]  /*11610*/  FADD.FTZ R8, R252, R3 ;  /* 0x00000003fc087221 */ /* 0x000fe40000010000 */
        /* <DEDUP_REMOVED lines=77> */
.L_x_1037:
        /* <DEDUP_REMOVED lines=28> */
.L_x_1047:
[----:B------:R-:W3:Y:S01]  /*11cb0*/  LDL.64 R242, [R1+0x40] ;  /* 0x0000400001f27983 */ /* 0x000ee20000100a00 */
[----:B------:R-:W4:Y:S01]  /*11cc0*/  @!P4 LDC.64 R6, c[0x0][0x218] ;  /* 0x00008600ff06cb82 */ /* 0x000f220000000a00 */
[----:B------:R-:W-:Y:S02]  /*11cd0*/  UIADD3 UR17, UR17, -0x2, URZ ;  /* 0xfffffffe11117890 */ /* 0x000fe4000fffe03f */
[----:B------:R-:W5:Y:S02]  /*11ce0*/  LDL.64 R240, [R1+0x38] ;  /* 0x0000380001f07983 */ /* 0x000f640000100a00 */
[----:B------:R-:W-:Y:S02]  /*11cf0*/  USHF.R.S32.HI UR11, URZ, 0x1f, UR17 ;  /* 0x0000001f3f0b7899 */ /* 0x000fe40008011411 */
[----:B------:R1:W-:Y:S01]  /*11d00*/  @P4 STS [R230+0x6000], RZ ;  /* 0x006000ffe6004388 */ /* 0x0003e20000000800 */
[----:B------:R-:W2:Y:S01]  /*11d10*/  @!P2 LDC.64 R14, c[0x0][0x218] ;  /* 0x00008600ff0eab82 */ /* 0x000ea20000000a00 */
[----:B------:R-:W-:Y:S02]  /*11d20*/  UIMAD UR11, UR11, UR6, URZ ;  /* 0x000000060b0b72a4 */ /* 0x000fe4000f8e023f */
[----:B------:R1:W-:Y:S01]  /*11d30*/  @P4 STS [R230+0x6004], RZ ;  /* 0x006004ffe6004388 */ /* 0x0003e20000000800 */
[----:B------:R-:W-:Y:S02]  /*11d40*/  UIMAD.WIDE.U32 UR18, UR17, UR6, URZ ;  /* 0x00000006111272a5 */ /* 0x000fe4000f8e003f */
[----:B------:R-:W-:Y:S01]  /*11d50*/  UIMAD UR11, UR17, UR7, UR11 ;  /* 0x00000007110b72a4 */ /* 0x000fe2000f8e020b */
[----:B------:R1:W-:Y:S01]  /*11d60*/  @P4 STS.64 [R230+0x6008], RZ ;  /* 0x006008ffe6004388 */ /* 0x0003e20000000a00 */
[----:B------:R-:W1:Y:S02]  /*11d70*/  @!P1 LDC.64 R12, c[0x0][0x218] ;  /* 0x00008600ff0c9b82 */ /* 0x000e640000000a00 */
[----:B------:R-:W-:Y:S01]  /*11d80*/  UIADD3 UR11, UR19, UR11, URZ ;  /* 0x0000000b130b7290 */ /* 0x000fe2000fffe03f */
[----:B------:R-:W-:Y:S02]  /*11d90*/  IMAD.U32 R4, RZ, RZ, UR18 ;  /* 0x00000012ff047e24 */ /* 0x000fe4000f8e00ff */
[----:B------:R-:W-:Y:S03]  /*11da0*/  IMAD.U32 R8, RZ, RZ, UR18 ;  /* 0x00000012ff087e24 */ /* 0x000fe6000f8e00ff */
[----:B------:R-:W-:Y:S01]  /*11db0*/  IMAD.U32 R5, RZ, RZ, UR11 ;  /* 0x0000000bff057e24 */ /* 0x000fe2000f8e00ff */
[----:B------:R-:W1:Y:S08]  /*11dc0*/  @!P4 LDC.64 R10, c[0x0][0x218] ;  /* 0x00008600ff0acb82 */ /* 0x000e700000000a00 */
[----:B------:R-:W1:Y:S01]  /*11dd0*/  @!P1 LDC.64 R16, c[0x0][0x218] ;  /* 0x00008600ff109b82 */ /* 0x000e620000000a00 */
[----:B---3--:R-:W-:Y:S04]  /*11de0*/  LEA R4, P0, R4, R242, 0x6 ;  /* 0x000000f204047211 */ /* 0x008fe800078030ff */
[----:B-----5:R-:W-:Y:S02]  /*11df0*/  LEA.HI.X R5, R8, R241, R5, 0x6, P0 ;  /* 0x000000f108057211 */ /* 0x020fe400000f3405 */
[C---:B----4-:R-:W-:Y:S01]  /*11e00*/  @!P4 LEA R6, P0, R4.reuse, R6, 0x1 ;  /* 0x000000060406c211 */ /* 0x050fe200078008ff */
[----:B------:R-:W3:Y:S03]  /*11e10*/  @!P2 LDC.64 R8, c[0x0][0x218] ;  /* 0x00008600ff08ab82 */ /* 0x000ee60000000a00 */
[C-C-:B------:R-:W-:Y:S02]  /*11e20*/  @!P4 LEA.HI.X R7, R4.reuse, R7, R5.reuse, 0x1, P0 ;  /* 0x000000070407c211 */ /* 0x140fe400000f0c05 */
[C---:B--2---:R-:W-:Y:S03]  /*11e30*/  @!P2 LEA R14, P0, R4.reuse, R14, 0x1 ;  /* 0x0000000e040ea211 */ /* 0x044fe600078008ff */
[----:B------:R-:W-:Y:S01]  /*11e40*/  @!PT LDS RZ, [RZ] ;  /* 0x00000000fffff984 */ /* 0x000fe20000000800 */
[----:B------:R-:W-:Y:S01]  /*11e50*/  @!PT LDS RZ, [RZ] ;  /* 0x00000000fffff984 */ /* 0x000fe20000000800 */
[----:B------:R-:W-:Y:S01]  /*11e60*/  @!PT LDS RZ, [RZ] ;  /* 0x00000000fffff984 */ /* 0x000fe20000000800 */
[----:B------:R2:W-:Y:S01]  /*11e70*/  @!P4 LDGSTS.E.BYPASS.LTC128B.128 [R230+0x6000], desc[UR22][R6.64] ;  /* 0x0600000006e6cfae */ /* 0x0005e2000b901d56 */
[C-C-:B------:R-:W-:Y:S02]  /*11e80*/  @!P2 LEA.HI.X R15, R4.reuse, R15, R5.reuse, 0x1, P0 ;  /* 0x0000000f040fa211 */ /* 0x140fe400000f0c05 */
[C---:B-1----:R-:W-:Y:S01]  /*11e90*/  @!P1 LEA R12, P0, R4.reuse, R12, 0x1 ;  /* 0x0000000c040c9211 */ /* 0x042fe200078008ff */
        /* <DEDUP_REMOVED lines=16> */
[C---:B---3--:R-:W-:Y:S03]  /*11fa0*/  @!P2 LEA R8, P0, R4.reuse, R8, 0x1 ;  /* 0x000000080408a211 */ /* 0x048fe600078008ff */
        /* <DEDUP_REMOVED lines=19> */
.L_x_1045:
        /* <DEDUP_REMOVED lines=18> */
[----:B-1----:R-:W-:Y:S04]  /*12200*/  SHF.L.U32 R239, R239, 0x1, RZ ;  /* 0x00000001efef7819 */ /* 0x002fe800000006ff */
[----:B------:R-:W-:Y:S02]  /*12210*/  LOP3.LUT R239, R239, 0x6, RZ, 0xc0, !PT ;  /* 0x00000006efef7812 */ /* 0x000fe400078ec0ff */
[----:B--2---:R-:W-:Y:S02]  /*12220*/  ISETP.GE.AND P2, PT, R4, UR9, PT ;  /* 0x0000000904007c0c */ /* 0x004fe4000bf46270 */
[----:B------:R-:W-:Y:S02]  /*12230*/  MOV R4, UR10 ;  /* 0x0000000a00047c02 */ /* 0x000fe40008000f00 */
[----:B---3--:R-:W-:Y:S03]  /*12240*/  ISETP.GE.AND P1, PT, R2, UR9, PT ;  /* 0x0000000902007c0c */ /* 0x008fe6000bf26270 */
[----:B----4-:R-:W-:Y:S06]  /*12250*/  IMAD.WIDE.U32 R4, R4, UR28, R20 ;  /* 0x0000001c04047c25 */ /* 0x010fec000f8e0014 */
[----:B------:R-:W1:Y:S01]  /*12260*/  @!P2 LDC.64 R12, c[0x0][0x220] ;  /* 0x00008800ff0cab82 */ /* 0x000e620000000a00 */
[C---:B------:R-:W-:Y:S02]  /*12270*/  @!P4 LEA R6, P0, R4.reuse, R6, 0x1 ;  /* 0x000000060406c211 */ /* 0x040fe400078008ff */
[----:B------:R-:W-:Y:S04]  /*12280*/  IADD3 R2, R5, UR11, RZ ;  /* 0x0000000b05027c10 */ /* 0x000fe8000fffe0ff */
[C-C-:B------:R-:W-:Y:S01]  /*12290*/  @!P4 LEA.HI.X R7, R4.reuse, R0, R2.reuse, 0x1, P0 ;  /* 0x000000000407c211 */ /* 0x140fe200000f0c02 */
[----:B------:R-:W2:Y:S01]  /*122a0*/  @!P1 LDC.64 R10, c[0x0][0x220] ;  /* 0x00008800ff0a9b82 */ /* 0x000ea20000000a00 */
[C---:B------:R-:W-:Y:S03]  /*122b0*/  IADD3 R0, P5, R4.reuse, UR20, RZ ;  /* 0x0000001404007c10 */ /* 0x040fe6000ffbe0ff */
[----:B------:R-:W-:Y:S01]  /*122c0*/  @!PT LDS RZ, [RZ] ;  /* 0x00000000fffff984 */ /* 0x000fe20000000800 */
[----:B------:R-:W-:Y:S01]  /*122d0*/  @!PT LDS RZ, [RZ] ;  /* 0x00000000fffff984 */ /* 0x000fe20000000800 */
[----:B------:R-:W-:Y:S01]  /*122e0*/  @!PT LDS RZ, [RZ] ;  /* 0x00000000fffff984 */ /* 0x000fe20000000800 */
[----:B------:R3:W-:Y:S04]  /*122f0*/  @!P4 LDGSTS.E.BYPASS.LTC128B.128 [R230+0x9000], desc[UR22][R6.64] ;  /* 0x0900000006e6cfae */ /* 0x0007e8000b901d56 */
[----:B------:R-:W3:Y:S02]  /*12300*/  @!P2 LDC.64 R14, c[0x0][0x220] ;  /* 0x00008800ff0eab82 */ /* 0x000ee40000000a00 */
[----:B------:R-:W-:Y:S01]  /*12310*/  @P2 STS.128 [R230+0xa000], RZ ;  /* 0x00a000ffe6002388 */ /* 0x000fe20000000c00 */
[C---:B-1----:R-:W-:Y:S05]  /*12320*/  @!P2 LEA R12, P3, R4.reuse, R12, 0x1 ;  /* 0x0000000c040ca211 */ /* 0x042fea00078608ff */
        /* <DEDUP_REMOVED lines=25> */
[----:B------:R-:W-:Y:S02]  /*124c0*/  @!P1 LEA.HI.X R5, R0, R17, R2, 0x1, P0 ;  /* 0x0000001100059211 */ /* 0x000fe400000f0c02 */
[----:B------:R-:W-:Y:S03]  /*124d0*/  PLOP3.LUT P0, PT, PT, PT, UP0, 0x80, 0x0 ;  /* 0x000000000000781c */ /* 0x000fe60003f0f008 */
[----:B------:R-:W-:Y:S01]  /*124e0*/  @!PT LDS RZ, [RZ] ;  /* 0x00000000fffff984 */ /* 0x000fe20000000800 */
[----:B------:R-:W-:Y:S01]  /*124f0*/  @!PT LDS RZ, [RZ] ;  /* 0x00000000fffff984 */ /* 0x000fe20000000800 */
[----:B------:R-:W-:Y:S01]  /*12500*/  @!PT LDS RZ, [RZ] ;  /* 0x00000000fffff984 */ /* 0x000fe20000000800 */
[----:B------:R-:W-:Y:S01]  /*12510*/  @!P2 LDGSTS.E.BYPASS.LTC128B.128 [R230+0xa800], desc[UR22][R6.64+0x40] ;  /* 0x0a80004006e6afae */ /* 0x000fe2000b901d56 */
[----:B------:R-:W-:Y:S05]  /*12520*/  MOV R0, UR10 ;  /* 0x0000000a00007c02 */ /* 0x000fea0008000f00 */
[----:B------:R-:W-:Y:S01]  /*12530*/  @P1 STS.128 [R230+0xb800], RZ ;  /* 0x00b800ffe6001388 */ /* 0x000fe20000000c00 */
[----:B------:R-:W-:Y:S05]  /*12540*/  LEA R0, R0, R239, 0x6 ;  /* 0x000000ef00007211 */ /* 0x000fea00078e30ff */
[----:B------:R-:W-:Y:S01]  /*12550*/  @!PT LDS RZ, [RZ] ;  /* 0x00000000fffff984 */ /* 0x000fe20000000800 */
[----:B------:R-:W-:Y:S01]  /*12560*/  @!PT LDS RZ, [RZ] ;  /* 0x00000000fffff984 */ /* 0x000fe20000000800 */
[----:B------:R-:W-:Y:S01]  /*12570*/  @!PT LDS RZ, [RZ] ;  /* 0x00000000fffff984 */ /* 0x000fe20000000800 */
[----:B------:R1:W-:Y:S01]  /*12580*/  @!P1 LDGSTS.E.BYPASS.LTC128B.128 [R230+0xb800], desc[UR22][R4.64+0x80] ;  /* 0x0b80008004e69fae */ /* 0x0003e2000b901d56 */
[C---:B------:R-:W-:Y:S02]  /*12590*/  IADD3 R2, R0.reuse, 0x1, RZ ;  /* 0x0000000100027810 */ /* 0x040fe40007ffe0ff */
[CC--:B------:R-:W-:Y:S03]  /*125a0*/  ISETP.GE.AND P6, PT, R0.reuse, R234.reuse, PT ;  /* 0x000000ea0000720c */ /* 0x0c0fe60003fc6270 */
[----:B------:R-:W-:Y:S01]  /*125b0*/  LDSM.16.M88.4 R64, [R228] ;  /* 0x00000000e440783b */ /* 0x000fe20000000200 */
[----:B------:R-:W-:Y:S02]  /*125c0*/  ISETP.GE.AND P3, PT, R0, R233, PT ;  /* 0x000000e90000720c */ /* 0x000fe40003f66270 */
[----:B------:R-:W-:Y:S03]  /*125d0*/  ISETP.GE.AND P5, PT, R2, R234, PT ;  /* 0x000000ea0200720c */ /* 0x000fe60003fa6270 */
[----:B-----5:R-:W1:Y:S06]  /*125e0*/  LDSM.16.M88.4 R16, [R225+0x6000] ;  /* 0x00600000e110783b */ /* 0x020e6c0000000200 */
        /* <DEDUP_REMOVED lines=132> */
[----:B------:R-:W3:Y:S01]  /*12e30*/  MUFU.TANH R191, R5 ;  /* 0x0000000500bf7308 */ /* 0x000ee20000002400 */
[----:B------:R-:W-:Y:S01]  /*12e40*/  FMUL.FTZ R17, R17, UR8 ;  /* 0x0000000811117c20 */ /* 0x000fe20008410000 */
[----:B------:R-:W-:Y:S08]  /*12e50*/  FMUL.FTZ R19, R19, UR8 ;  /* 0x0000000813137c20 */ /* 0x000ff00008410000 */
[----:B------:R4:W1:Y:S10]  /*12e60*/  MUFU.TANH R190, R7 ;  /* 0x0000000700be7308 */ /* 0x0008740000002400 */
[----:B------:R-:W1:Y:S10]  /*12e70*/  MUFU.TANH R187, R8 ;  /* 0x0000000800bb7308 */ /* 0x000e740000002400 */
[----:B------:R-:W1:Y:S01]  /*12e80*/  MUFU.TANH R185, R9 ;  /* 0x0000000900b97308 */ /* 0x000e620000002400 */
[----:B----4-:R-:W4:Y:S09]  /*12e90*/  LDSM.16.M88.4 R4, [R227+0x8400] ;  /* 0x00840000e304783b */ /* 0x010f320000000200 */
[----:B------:R-:W1:Y:S10]  /*12ea0*/  MUFU.TANH R186, R10 ;  /* 0x0000000a00ba7308 */ /* 0x000e740000002400 */
[----:B------:R2:W1:Y:S10]  /*12eb0*/  MUFU.TANH R184, R11 ;  /* 0x0000000b00b87308 */ /* 0x0004740000002400 */
[----:B------:R-:W1:Y:S10]  /*12ec0*/  MUFU.TANH R182, R12 ;  /* 0x0000000c00b67308 */ /* 0x000e740000002400 */
[----:B------:R-:W1:Y:S01]  /*12ed0*/  MUFU.TANH R181, R13 ;  /* 0x0000000d00b57308 */ /* 0x000e620000002400 */
[----:B--2---:R-:W2:Y:S09]  /*12ee0*/  LDSM.16.M88.4 R8, [R227+0x8800] ;  /* 0x00880000e308783b */ /* 0x004eb20000000200 */
[----:B------:R-:W1:Y:S01]  /*12ef0*/  MUFU.TANH R183, R14 ;  /* 0x0000000e00b77308 */ /* 0x000e620000002400 */
[-C--:B----4-:R-:W-:Y:S06]  /*12f00*/  HMMA.16816.F32.BF16 R20, R216, R4.reuse, R20 ;  /* 0x00000004d814723c */ /* 0x090fec0000041814 */
[C---:B------:R-:W-:Y:S03]  /*12f10*/  HMMA.16816.F32.BF16 R24, R164.reuse, R4, R24 ;  /* 0x00000004a418723c */ /* 0x040fe60000041818 */
[----:B------:R4:W1:Y:S03]  /*12f20*/  MUFU.TANH R180, R15 ;  /* 0x0000000f00b47308 */ /* 0x0008660000002400 */
[-C--:B------:R-:W-:Y:S07]  /*12f30*/  HMMA.16816.F32.BF16 R28, R164, R6.reuse, R28 ;  /* 0x00000006a41c723c */ /* 0x080fee000004181c */
[----:B------:R-:W1:Y:S01]  /*12f40*/  MUFU.TANH R179, R16 ;  /* 0x0000001000b37308 */ /* 0x000e620000002400 */
[C---:B------:R-:W-:Y:S09]  /*12f50*/  HMMA.16816.F32.BF16 R32, R216.reuse, R6, R32 ;  /* 0x00000006d820723c */ /* 0x040ff20000041820 */
[----:B------:R-:W1:Y:S01]  /*12f60*/  MUFU.TANH R178, R18 ;  /* 0x0000001200b27308 */ /* 0x000e620000002400 */
[----:B----4-:R-:W4:Y:S01]  /*12f70*/  LDSM.16.M88.4 R12, [R227+0x8c00] ;  /* 0x008c0000e30c783b */ /* 0x010f220000000200 */
[----:B------:R-:W-:Y:S04]  /*12f80*/  DEPBAR.LE SB0, 0x0 ;  /* 0x000080000000791a */ /* 0x000fe80000000000 */
[----:B------:R-:W-:Y:S01]  /*12f90*/  FMUL.FTZ R20, R20, UR8 ;  /* 0x0000000814147c20 */ /* 0x000fe20008410000 */
[----:B------:R-:W-:Y:S03]  /*12fa0*/  FMUL.FTZ R24, R24, UR8 ;  /* 0x0000000818187c20 */ /* 0x000fe60008410000 */
[----:B------:R-:W1:Y:S01]  /*12fb0*/  MUFU.TANH R177, R17 ;  /* 0x0000001100b17308 */ /* 0x000e620000002400 */
[-C--:B--2---:R-:W-:Y:S01]  /*12fc0*/  HMMA.16816.F32.BF16 R36, R216, R8.reuse, R36 ;  /* 0x00000008d824723c */ /* 0x084fe20000041824 */
[----:B------:R-:W-:Y:S04]  /*12fd0*/  BAR.SYNC.DEFER_BLOCKING 0x0 ;  /* 0x0000000000007b1d */ /* 0x000fe80000010000 */
[----:B------:R-:W-:Y:S01]  /*12fe0*/  FMUL.FTZ R22, R22, UR8 ;  /* 0x0000000816167c20 */ /* 0x000fe20008410000 */
[C---:B------:R-:W-:Y:S03]  /*12ff0*/  HMMA.16816.F32.BF16 R40, R164.reuse, R8, R40 ;  /* 0x00000008a428723c */ /* 0x040fe60000041828 */
[----:B------:R2:W1:Y:S02]  /*13000*/  MUFU.TANH R101, R24 ;  /* 0x0000001800657308 */ /* 0x0004640000002400 */
[----:B------:R-:W-:Y:S01]  /*13010*/  FMUL.FTZ R21, R21, UR8 ;  /* 0x0000000815157c20 */ /* 0x000fe20008410000 */
[-C--:B------:R-:W-:Y:S07]  /*13020*/  HMMA.16816.F32.BF16 R44, R164, R10.reuse, R44 ;  /* 0x0000000aa42c723c */ /* 0x080fee000004182c */
[----:B------:R1:W1:Y:S01]  /*13030*/  MUFU.TANH R176, R19 ;  /* 0x0000001300b07308 */ /* 0x0002620000002400 */
[----:B------:R-:W-:Y:S01]  /*13040*/  FMUL.FTZ R23, R23, UR8 ;  /* 0x0000000817177c20 */ /* 0x000fe20008410000 */
[C---:B------:R-:W-:Y:S08]  /*13050*/  HMMA.16816.F32.BF16 R48, R216.reuse, R10, R48 ;  /* 0x0000000ad830723c */ /* 0x040ff00000041830 */
[----:B------:R1:W1:Y:S03]  /*13060*/  MUFU.TANH R105, R20 ;  /* 0x0000001400697308 */ /* 0x0002660000002400 */
[----:B--2---:R-:W-:Y:S01]  /*13070*/  FMUL.FTZ R24, R25, UR8 ;  /* 0x0000000819187c20 */ /* 0x004fe20008410000 */
[----:B------:R-:W-:Y:S01]  /*13080*/  FMUL.FTZ R26, R26, UR8 ;  /* 0x000000081a1a7c20 */ /* 0x000fe20008410000 */
[----:B------:R-:W-:Y:S05]  /*13090*/  FMUL.FTZ R27, R27, UR8 ;  /* 0x000000081b1b7c20 */ /* 0x000fea0008410000 */
[----:B------:R2:W1:Y:S01]  /*130a0*/  MUFU.TANH R104, R22 ;  /* 0x0000001600687308 */ /* 0x0004620000002400 */
[-C--:B----4-:R-:W-:Y:S06]  /*130b0*/  HMMA.16816.F32.BF16 R52, R216, R12.reuse, R52 ;  /* 0x0000000cd834723c */ /* 0x090fec0000041834 */
[C---:B------:R-:W-:Y:S03]  /*130c0*/  HMMA.16816.F32.BF16 R56, R164.reuse, R12, R56 ;  /* 0x0000000ca438723c */ /* 0x040fe60000041838 */
[----:B------:R2:W4:Y:S03]  /*130d0*/  MUFU.TANH R103, R21 ;  /* 0x0000001500677308 */ /* 0x0005260000002400 */
[-C--:B------:R-:W-:Y:S07]  /*130e0*/  HMMA.16816.F32.BF16 R60, R164, R14.reuse, R60 ;  /* 0x0000000ea43c723c */ /* 0x080fee000004183c */
[----:B------:R2:W1:Y:S01]  /*130f0*/  MUFU.TANH R102, R23 ;  /* 0x0000001700667308 */ /* 0x0004620000002400 */
[----:B------:R-:W-:Y:S09]  /*13100*/  HMMA.16816.F32.BF16 R64, R216, R14, R64 ;  /* 0x0000000ed840723c */ /* 0x000ff20000041840 */
[----:B------:R-:W1:Y:S01]  /*13110*/  MUFU.TANH R24, R24 ;  /* 0x0000001800187308 */ /* 0x000e620000002400 */
[----:B------:R-:W-:Y:S03]  /*13120*/  @!UPT UIADD3 URZ, URZ, URZ, URZ ;  /* 0x0000003f3f3ff290 */ /* 0x000fe6000fffe03f */
[----:B---34-:R-:W-:Y:S11]  /*13130*/  @P0 BRA `(.L_x_1047) ;  /* 0xffffffe800dc0947 */ /* 0x018ff6000383ffff */
.L_x_1046:
[----:B----4-:R-:W3:Y:S01]  /*13140*/  MUFU.TANH R6, R26 ;  /* 0x0000001a00067308 */ /* 0x010ee20000002400 */
[C---:B------:R-:W-:Y:S01]  /*13150*/  ISETP.GE.OR P6, PT, R0.reuse, R238, !P6 ;  /* 0x000000ee0000720c */ /* 0x040fe200077c6670 */
[C---:B------:R-:W-:Y:S01]  /*13160*/  VIADD R4, R0.reuse, 0x8 ;  /* 0x0000000800047836 */ /* 0x040fe20000000000 */
[----:B------:R-:W-:Y:S01]  /*13170*/  ISETP.GE.OR P3, PT, R0, R237, !P3 ;  /* 0x000000ed0000720c */ /* 0x000fe20005f66670 */
[----:B------:R-:W-:Y:S01]  /*13180*/  FMUL.FTZ R29, R29, UR8 ;  /* 0x000000081d1d7c20 */ /* 0x000fe20008410000 */
[----:B-1----:R-:W-:Y:S01]  /*13190*/  FSEL R10, R189, -INF , !P6 ;  /* 0xff800000bd0a7808 */ /* 0x002fe20007000000 */
[----:B------:R-:W-:Y:S01]  /*131a0*/  FMUL.FTZ R36, R36, UR8 ;  /* 0x0000000824247c20 */ /* 0x000fe20008410000 */
[CC--:B------:R-:W-:Y:S03]  /*131b0*/  ISETP.GE.AND P1, PT, R2.reuse, R232.reuse, PT ;  /* 0x000000e80200720c */ /* 0x0c0fe60003f26270 */
[----:B------:R1:W-:Y:S01]  /*131c0*/  MUFU.TANH R7, R29 ;  /* 0x0000001d00077308 */ /* 0x0003e20000002400 */
[----:B------:R-:W-:Y:S01]  /*131d0*/  ISETP.GE.AND P0, PT, R2, R231, PT ;  /* 0x000000e70200720c */ /* 0x000fe20003f06270 */
[----:B------:R-:W-:Y:S01]  /*131e0*/  FMUL.FTZ R28, R28, UR8 ;  /* 0x000000081c1c7c20 */ /* 0x000fe20008410000 */
[----:B------:R-:W-:Y:S01]  /*131f0*/  FSEL R13, R188, -INF , !P3 ;  /* 0xff800000bc0d7808 */ /* 0x000fe20005800000 */
[----:B------:R-:W-:Y:S01]  /*13200*/  FMUL.FTZ R38, R38, UR8 ;  /* 0x0000000826267c20 */ /* 0x000fe20008410000 */
[----:B------:R-:W-:Y:S01]  /*13210*/  ISETP.GE.AND P2, PT, R2, R233, PT ;  /* 0x000000e90200720c */ /* 0x000fe20003f46270 */
[----:B------:R-:W-:Y:S01]  /*13220*/  FMUL.FTZ R37, R37, UR8 ;  /* 0x0000000825257c20 */ /* 0x000fe20008410000 */
[C---:B------:R-:W-:Y:S03]  /*13230*/  ISETP.GE.AND P6, PT, R0.reuse, R232, PT ;  /* 0x000000e80000720c */ /* 0x040fe60003fc6270 */
[----:B------:R4:W5:Y:S01]  /*13240*/  MUFU.TANH R26, R28 ;  /* 0x0000001c001a7308 */ /* 0x0009620000002400 */
[----:B------:R-:W-:Y:S01]  /*13250*/  ISETP.GE.AND P3, PT, R0, R231, PT ;  /* 0x000000e70000720c */ /* 0x000fe20003f66270 */
[----:B------:R-:W-:Y:S01]  /*13260*/  FMUL.FTZ R39, R39, UR8 ;  /* 0x0000000827277c20 */ /* 0x000fe20008410000 */
[----:B------:R-:W-:Y:S01]  /*13270*/  ISETP.GE.OR P1, PT, R2, R236, !P1 ;  /* 0x000000ec0200720c */ /* 0x000fe20004f26670 */
[----:B------:R-:W-:Y:S01]  /*13280*/  FMUL.FTZ R52, R52, UR8 ;  /* 0x0000000834347c20 */ /* 0x000fe20008410000 */
[----:B------:R-:W-:Y:S01]  /*13290*/  ISETP.GE.OR P0, PT, R2, R235, !P0 ;  /* 0x000000eb0200720c */ /* 0x000fe20004706670 */
[----:B------:R-:W-:Y:S01]  /*132a0*/  FMUL.FTZ R54, R54, UR8 ;  /* 0x0000000836367c20 */ /* 0x000fe20008410000 */
[C---:B------:R-:W-:Y:S03]  /*132b0*/  ISETP.GE.OR P5, PT, R2.reuse, R238, !P5 ;  /* 0x000000ee0200720c */ /* 0x040fe60006fa6670 */
[----:B------:R-:W5:Y:S01]  /*132c0*/  MUFU.TANH R5, R27 ;  /* 0x0000001b00057308 */ /* 0x000f620000002400 */
[----:B------:R-:W-:Y:S01]  /*132d0*/  ISETP.GE.OR P2, PT, R2, R237, !P2 ;  /* 0x000000ed0200720c */ /* 0x000fe20005746670 */
[C---:B------:R-:W-:Y:S01]  /*132e0*/  VIADD R2, R0.reuse, 0x9 ;  /* 0x0000000900027836 */ /* 0x040fe20000000000 */
[----:B------:R-:W-:Y:S01]  /*132f0*/  ISETP.GE.OR P6, PT, R0, R236, !P6 ;  /* 0x000000ec0000720c */ /* 0x000fe200077c6670 */
[----:B------:R-:W-:Y:S01]  /*13300*/  FMUL.FTZ R30, R30, UR8 ;  /* 0x000000081e1e7c20 */ /* 0x000fe20008410000 */
[----:B------:R-:W-:Y:S01]  /*13310*/  ISETP.GE.OR P3, PT, R0, R235, !P3 ;  /* 0x000000eb0000720c */ /* 0x000fe20005f66670 */
[----:B------:R-:W-:Y:S01]  /*13320*/  FMUL.FTZ R31, R31, UR8 ;  /* 0x000000081f1f7c20 */ /* 0x000fe20008410000 */
[----:B--2---:R-:W-:Y:S03]  /*13330*/  FSEL R22, R185, -INF , !P1 ;  /* 0xff800000b9167808 */ /* 0x004fe60004800000 */
[----:B------:R-:W-:Y:S01]  /*13340*/  MUFU.TANH R36, R36 ;  /* 0x0000002400247308 */ /* 0x000fe20000002400 */
[----:B------:R-:W-:Y:S01]  /*13350*/  FSEL R16, R187, -INF , !P6 ;  /* 0xff800000bb107808 */ /* 0x000fe20007000000 */
[----:B------:R-:W-:Y:S01]  /*13360*/  FMUL.FTZ R32, R32, UR8 ;  /* 0x0000000820207c20 */ /* 0x000fe20008410000 */
[----:B------:R-:W-:Y:S01]  /*13370*/  FSEL R17, R186, -INF , !P3 ;  /* 0xff800000ba117808 */ /* 0x000fe20005800000 */
[----:B------:R-:W-:Y:S01]  /*13380*/  FMUL.FTZ R34, R34, UR8 ;  /* 0x0000000822227c20 */ /* 0x000fe20008410000 */
[----:B------:R-:W-:Y:S01]  /*13390*/  FSEL R15, R190, -INF , !P2 ;  /* 0xff800000be0f7808 */ /* 0x000fe20005000000 */
[----:B------:R-:W-:Y:S01]  /*133a0*/  FMUL.FTZ R33, R33, UR8 ;  /* 0x0000000821217c20 */ /* 0x000fe20008410000 */
[----:B------:R-:W-:Y:S03]  /*133b0*/  FSEL R14, R191, -INF , !P5 ;  /* 0xff800000bf0e7808 */ /* 0x000fe60006800000 */
[----:B------:R-:W2:Y:S01]  /*133c0*/  MUFU.TANH R30, R30 ;  /* 0x0000001e001e7308 */ /* 0x000ea20000002400 */
[----:B------:R-:W-:Y:S01]  /*133d0*/  FSEL R23, R184, -INF , !P0 ;  /* 0xff800000b8177808 */ /* 0x000fe20004000000 */
[----:B------:R-:W-:Y:S01]  /*133e0*/  FMUL.FTZ R35, R35, UR8 ;  /* 0x0000000823237c20 */ /* 0x000fe20008410000 */
[-C--:B------:R-:W-:Y:S01]  /*133f0*/  ISETP.GE.AND P5, PT, R4, R232.reuse, PT ;  /* 0x000000e80400720c */ /* 0x080fe20003fa6270 */
[----:B------:R-:W-:Y:S01]  /*13400*/  FMUL.FTZ R53, R53, UR8 ;  /* 0x0000000835357c20 */ /* 0x000fe20008410000 */
[----:B------:R-:W-:Y:S01]  /*13410*/  ISETP.GE.AND P3, PT, R2, R232, PT ;  /* 0x000000e80200720c */ /* 0x000fe20003f66270 */
[----:B------:R-:W-:Y:S01]  /*13420*/  FMUL.FTZ R55, R55, UR8 ;  /* 0x0000000837377c20 */ /* 0x000fe20008410000 */
[C---:B------:R-:W-:Y:S03]  /*13430*/  ISETP.GE.AND P2, PT, R4.reuse, R231, PT ;  /* 0x000000e70400720c */ /* 0x040fe60003f46270 */
[----:B------:R-:W2:Y:S01]  /*13440*/  MUFU.TANH R31, R31 ;  /* 0x0000001f001f7308 */ /* 0x000ea20000002400 */
[----:B------:R-:W-:Y:S01]  /*13450*/  ISETP.GE.AND P6, PT, R4, R234, PT ;  /* 0x000000ea0400720c */ /* 0x000fe20003fc6270 */
[----:B------:R-:W-:Y:S01]  /*13460*/  FMUL.FTZ R58, R58, UR8 ;  /* 0x000000083a3a7c20 */ /* 0x000fe20008410000 */
[----:B------:R-:W-:Y:S01]  /*13470*/  ISETP.GE.AND P1, PT, R4, R233, PT ;  /* 0x000000e90400720c */ /* 0x000fe20003f26270 */
[----:B------:R-:W-:Y:S01]  /*13480*/  FMUL.FTZ R59, R59, UR8 ;  /* 0x000000083b3b7c20 */ /* 0x000fe20008410000 */
[----:B------:R-:W-:Y:S01]  /*13490*/  ISETP.GE.AND P0, PT, R2, R231, PT ;  /* 0x000000e70200720c */ /* 0x000fe20003f06270 */
[----:B------:R-:W-:Y:S01]  /*134a0*/  FMUL.FTZ R48, R48, UR8 ;  /* 0x0000000830307c20 */ /* 0x000fe20008410000 */
[-C--:B------:R-:W-:Y:S03]  /*134b0*/  ISETP.GE.OR P5, PT, R4, R236.reuse, !P5 ;  /* 0x000000ec0400720c */ /* 0x080fe60006fa6670 */
[----:B------:R-:W2:Y:S01]  /*134c0*/  MUFU.TANH R32, R32 ;  /* 0x0000002000207308 */ /* 0x000ea20000002400 */
[----:B------:R-:W-:Y:S01]  /*134d0*/  ISETP.GE.OR P3, PT, R2, R236, !P3 ;  /* 0x000000ec0200720c */ /* 0x000fe20005f66670 */
[----:B------:R-:W-:Y:S01]  /*134e0*/  FMUL.FTZ R50, R50, UR8 ;  /* 0x0000000832327c20 */ /* 0x000fe20008410000 */
[C---:B------:R-:W-:Y:S01]  /*134f0*/  ISETP.GE.OR P2, PT, R4.reuse, R235, !P2 ;  /* 0x000000eb0400720c */ /* 0x040fe20005746670 */
[----:B------:R-:W-:Y:S01]  /*13500*/  FMUL.FTZ R49, R49, UR8 ;  /* 0x0000000831317c20 */ /* 0x000fe20008410000 */
[C---:B------:R-:W-:Y:S01]  /*13510*/  ISETP.GE.OR P6, PT, R4.reuse, R238, !P6 ;  /* 0x000000ee0400720c */ /* 0x040fe200077c6670 */
[----:B------:R-:W-:Y:S01]  /*13520*/  FMUL.FTZ R51, R51, UR8 ;  /* 0x0000000833337c20 */ /* 0x000fe20008410000 */
[----:B------:R-:W-:Y:S03]  /*13530*/  ISETP.GE.OR P1, PT, R4, R237, !P1 ;  /* 0x000000ed0400720c */ /* 0x000fe60004f26670 */
[----:B------:R-:W2:Y:S01]  /*13540*/  MUFU.TANH R34, R34 ;  /* 0x0000002200227308 */ /* 0x000ea20000002400 */
[----:B------:R-:W-:Y:S01]  /*13550*/  ISETP.GE.OR P0, PT, R2, R235, !P0 ;  /* 0x000000eb0200720c */ /* 0x000fe20004706670 */
[----:B------:R-:W-:Y:S01]  /*13560*/  VIADD R4, R0, 0x10 ;  /* 0x0000001000047836 */ /* 0x000fe20000000000 */
        /* <DEDUP_REMOVED lines=8> */
[CC--:B------:R-:W-:Y:S01]  /*135f0*/  ISETP.GE.AND P5, PT, R2.reuse, R234.reuse, PT ;  /* 0x000000ea0200720c */ /* 0x0c0fe20003fa6270 */
[----:B------:R-:W-:Y:S01]  /*13600*/  FMUL.FTZ R67, R67, UR8 ;  /* 0x0000000843437c20 */ /* 0x000fe20008410000 */
[-C--:B------:R-:W-:Y:S01]  /*13610*/  ISETP.GE.AND P3, PT, R2, R233.reuse, PT ;  /* 0x000000e90200720c */ /* 0x080fe20003f66270 */
[----:B------:R-:W-:Y:S01]  /*13620*/  FMUL.FTZ R47, R47, UR8 ;  /* 0x000000082f2f7c20 */ /* 0x000fe20008410000 */
[C---:B------:R-:W-:Y:S03]  /*13630*/  ISETP.GE.AND P2, PT, R4.reuse, R234, PT ;  /* 0x000000ea0400720c */ /* 0x040fe60003f46270 */
[----:B------:R-:W2:Y:S01]  /*13640*/  MUFU.TANH R35, R35 ;  /* 0x0000002300237308 */ /* 0x000ea20000002400 */
[----:B------:R-:W-:Y:S01]  /*13650*/  ISETP.GE.AND P0, PT, R4, R233, PT ;  /* 0x000000e90400720c */ /* 0x000fe20003f06270 */
[----:B------:R-:W-:Y:S01]  /*13660*/  FMUL.FTZ R57, R57, UR8 ;  /* 0x0000000839397c20 */ /* 0x000fe20008410000 */
[-C--:B------:R-:W-:Y:S01]  /*13670*/  ISETP.GE.OR P5, PT, R2, R238.reuse, !P5 ;  /* 0x000000ee0200720c */ /* 0x080fe20006fa6670 */
[----:B------:R-:W-:Y:S01]  /*13680*/  FMUL.FTZ R56, R56, UR8 ;  /* 0x0000000838387c20 */ /* 0x000fe20008410000 */
[-C--:B------:R-:W-:Y:S01]  /*13690*/  ISETP.GE.OR P3, PT, R2, R237.reuse, !P3 ;  /* 0x000000ed0200720c */ /* 0x080fe20005f66670 */
[----:B------:R-:W-:Y:S01]  /*136a0*/  VIADD R2, R0, 0x11 ;  /* 0x0000001100027836 */ /* 0x000fe20000000000 */
[C---:B------:R-:W-:Y:S03]  /*136b0*/  ISETP.GE.OR P2, PT, R4.reuse, R238, !P2 ;  /* 0x000000ee0400720c */ /* 0x040fe60005746670 */
[----:B------:R-:W2:Y:S01]  /*136c0*/  MUFU.TANH R38, R38 ;  /* 0x0000002600267308 */ /* 0x000ea20000002400 */
[----:B------:R-:W-:Y:S01]  /*136d0*/  ISETP.GE.OR P0, PT, R4, R237, !P0 ;  /* 0x000000ed0400720c */ /* 0x000fe20004706670 */
[----:B------:R-:W-:Y:S01]  /*136e0*/  FMUL.FTZ R62, R62, UR8 ;  /* 0x000000083e3e7c20 */ /* 0x000fe20008410000 */
[----:B------:R-:W-:Y:S01]  /*136f0*/  FSEL R9, R177, -INF , !P5 ;  /* 0xff800000b1097808 */ /* 0x000fe20006800000 */
[----:B------:R-:W-:Y:S01]  /*13700*/  FMUL.FTZ R61, R61, UR8 ;  /* 0x000000083d3d7c20 */ /* 0x000fe20008410000 */
[----:B------:R-:W-:Y:S01]  /*13710*/  FSEL R11, R176, -INF , !P3 ;  /* 0xff800000b00b7808 */ /* 0x000fe20005800000 */
[----:B------:R-:W-:Y:S01]  /*13720*/  FMUL.FTZ R60, R60, UR8 ;  /* 0x000000083c3c7c20 */ /* 0x000fe20008410000 */
[----:B------:R-:W-:Y:S03]  /*13730*/  FSEL R25, R105, -INF , !P2 ;  /* 0xff80000069197808 */ /* 0x000fe60005000000 */
[----:B------:R-:W2:Y:S01]  /*13740*/  MUFU.TANH R37, R37 ;  /* 0x0000002500257308 */ /* 0x000ea20000002400 */
[----:B-1----:R-:W-:Y:S01]  /*13750*/  FSEL R29, R104, -INF , !P0 ;  /* 0xff800000681d7808 */ /* 0x002fe20004000000 */
[----:B------:R-:W-:Y:S01]  /*13760*/  FMUL.FTZ R63, R63, UR8 ;  /* 0x000000083f3f7c20 */ /* 0x000fe20008410000 */
[----:B------:R-:W-:Y:S01]  /*13770*/  FSEL R8, R179, -INF , !P6 ;  /* 0xff800000b3087808 */ /* 0x000fe20007000000 */
[----:B------:R-:W-:Y:S01]  /*13780*/  FMUL.FTZ R42, R42, UR8 ;  /* 0x000000082a2a7c20 */ /* 0x000fe20008410000 */
[----:B------:R-:W-:Y:S01]  /*13790*/  FSEL R12, R178, -INF , !P1 ;  /* 0xff800000b20c7808 */ /* 0x000fe20004800000 */
[----:B------:R-:W-:Y:S01]  /*137a0*/  FMUL.FTZ R43, R43, UR8 ;  /* 0x000000082b2b7c20 */ /* 0x000fe20008410000 */
[C---:B------:R-:W-:Y:S03]  /*137b0*/  ISETP.GE.AND P2, PT, R2.reuse, R232, PT ;  /* 0x000000e80200720c */ /* 0x040fe60003f46270 */
[----:B------:R-:W1:Y:S01]  /*137c0*/  MUFU.TANH R39, R39 ;  /* 0x0000002700277308 */ /* 0x000e620000002400 */
[----:B------:R-:W-:Y:S01]  /*137d0*/  ISETP.GE.AND P5, PT, R2, R234, PT ;  /* 0x000000ea0200720c */ /* 0x000fe20003fa6270 */
[----:B------:R-:W-:Y:S01]  /*137e0*/  FMUL.FTZ R40, R40, UR8 ;  /* 0x0000000828287c20 */ /* 0x000fe20008410000 */
[C---:B------:R-:W-:Y:S01]  /*137f0*/  ISETP.GE.AND P3, PT, R2.reuse, R233, PT ;  /* 0x000000e90200720c */ /* 0x040fe20003f66270 */
[----:B------:R-:W-:Y:S01]  /*13800*/  FMUL.FTZ R41, R41, UR8 ;  /* 0x0000000829297c20 */ /* 0x000fe20008410000 */
[-C--:B------:R-:W-:Y:S01]  /*13810*/  ISETP.GE.AND P0, PT, R2, R231.reuse, PT ;  /* 0x000000e70200720c */ /* 0x080fe20003f06270 */
[----:B------:R-:W-:Y:S01]  /*13820*/  FMUL.FTZ R44, R44, UR8 ;  /* 0x000000082c2c7c20 */ /* 0x000fe20008410000 */
[C---:B------:R-:W-:Y:S03]  /*13830*/  ISETP.GE.AND P6, PT, R4.reuse, R232, PT ;  /* 0x000000e80400720c */ /* 0x040fe60003fc6270 */
[----:B------:R-:W-:Y:S01]  /*13840*/  MUFU.TANH R42, R42 ;  /* 0x0000002a002a7308 */ /* 0x000fe20000002400 */
[----:B------:R-:W-:Y:S01]  /*13850*/  ISETP.GE.AND P1, PT, R4, R231, PT ;  /* 0x000000e70400720c */ /* 0x000fe20003f26270 */
[----:B------:R-:W-:Y:S01]  /*13860*/  FMUL.FTZ R46, R46, UR8 ;  /* 0x000000082e2e7c20 */ /* 0x000fe20008410000 */
[C---:B------:R-:W-:Y:S01]  /*13870*/  ISETP.GE.OR P2, PT, R2.reuse, R236, !P2 ;  /* 0x000000ec0200720c */ /* 0x040fe20005746670 */
[----:B------:R-:W-:Y:S01]  /*13880*/  FMUL.FTZ R45, R45, UR8 ;  /* 0x000000082d2d7c20 */ /* 0x000fe20008410000 */
[C---:B------:R-:W-:Y:S01]  /*13890*/  ISETP.GE.OR P3, PT, R2.reuse, R237, !P3 ;  /* 0x000000ed0200720c */ /* 0x040fe20005f66670 */
[----:B------:R-:W-:Y:S01]  /*138a0*/  UISETP.GT.AND UP0, UPT, UR10, UR12, UPT ;  /* 0x0000000c0a00728c */ /* 0x000fe2000bf04270 */
[C---:B------:R-:W-:Y:S03]  /*138b0*/  ISETP.GE.OR P5, PT, R2.reuse, R238, !P5 ;  /* 0x000000ee0200720c */ /* 0x040fe60006fa6670 */
[----:B------:R-:W-:Y:S01]  /*138c0*/  MUFU.TANH R43, R43 ;  /* 0x0000002b002b7308 */ /* 0x000fe20000002400 */
[-C--:B------:R-:W-:Y:S01]  /*138d0*/  ISETP.GE.OR P0, PT, R2, R235.reuse, !P0 ;  /* 0x000000eb0200720c */ /* 0x080fe20004706670 */
[----:B------:R-:W-:Y:S01]  /*138e0*/  VIADD R2, R0, 0x19 ;  /* 0x0000001900027836 */ /* 0x000fe20000000000 */
[C---:B------:R-:W-:Y:S01]  /*138f0*/  ISETP.GE.OR P6, PT, R4.reuse, R236, !P6 ;  /* 0x000000ec0400720c */ /* 0x040fe200077c6670 */
[----:B------:R-:W-:Y:S01]  /*13900*/  UMOV UR17, UR10 ;  /* 0x0000000a00117c82 */ /* 0x000fe20008000000 */
[----:B------:R-:W-:Y:S02]  /*13910*/  ISETP.GE.OR P1, PT, R4, R235, !P1 ;  /* 0x000000eb0400720c */ /* 0x000fe40004f26670 */
[----:B------:R-:W-:Y:S03]  /*13920*/  IADD3 R4, R0, 0x18, RZ ;  /* 0x0000001800047810 */ /* 0x000fe60007ffe0ff */
[----:B------:R-:W1:Y:S01]  /*13930*/  MUFU.TANH R48, R48 ;  /* 0x0000003000307308 */ /* 0x000e620000002400 */
[----:B----4-:R-:W-:Y:S02]  /*13940*/  FSEL R28, R103, -INF , !P5 ;  /* 0xff800000671c7808 */ /* 0x010fe40006800000 */
[----:B------:R-:W-:Y:S02]  /*13950*/  ISETP.GE.AND P5, PT, R4, R232, PT ;  /* 0x000000e80400720c */ /* 0x000fe40003fa6270 */
[----:B------:R-:W-:Y:S02]  /*13960*/  FSEL R187, R24, -INF , !P2 ;  /* 0xff80000018bb7808 */ /* 0x000fe40005000000 */
[----:B------:R-:W-:Y:S03]  /*13970*/  ISETP.GE.OR P5, PT, R4, R236, !P5 ;  /* 0x000000ec0400720c */ /* 0x000fe60006fa6670 */
[----:B------:R-:W4:Y:S01]  /*13980*/  MUFU.TANH R50, R50 ;  /* 0x0000003200327308 */ /* 0x000f220000002400 */
[----:B------:R-:W-:Y:S02]  /*13990*/  FSEL R185, R102, -INF , !P3 ;  /* 0xff80000066b97808 */ /* 0x000fe40005800000 */
[----:B------:R-:W-:Y:S02]  /*139a0*/  FSEL R186, R101, -INF , !P6 ;  /* 0xff80000065ba7808 */ /* 0x000fe40007000000 */
[C---:B------:R-:W-:Y:S02]  /*139b0*/  ISETP.GE.AND P3, PT, R4.reuse, R231, PT ;  /* 0x000000e70400720c */ /* 0x040fe40003f66270 */
[C---:B------:R-:W-:Y:S03]  /*139c0*/  ISETP.GE.AND P6, PT, R4.reuse, R234, PT ;  /* 0x000000ea0400720c */ /* 0x040fe60003fc6270 */
[----:B------:R-:W4:Y:S01]  /*139d0*/  MUFU.TANH R49, R49 ;  /* 0x0000003100317308 */ /* 0x000f220000002400 */
[C---:B------:R-:W-:Y:S02]  /*139e0*/  ISETP.GE.AND P2, PT, R4.reuse, R233, PT ;  /* 0x000000e90400720c */ /* 0x040fe40003f46270 */
[C---:B------:R-:W-:Y:S02]  /*139f0*/  ISETP.GE.OR P3, PT, R4.reuse, R235, !P3 ;  /* 0x000000eb0400720c */ /* 0x040fe40005f66670 */
[C---:B------:R-:W-:Y:S02]  /*13a00*/  ISETP.GE.OR P6, PT, R4.reuse, R238, !P6 ;  /* 0x000000ee0400720c */ /* 0x040fe400077c6670 */
[----:B------:R-:W-:Y:S03]  /*13a10*/  ISETP.GE.OR P2, PT, R4, R237, !P2 ;  /* 0x000000ed0400720c */ /* 0x000fe60005746670 */
[----:B------:R-:W4:Y:S01]  /*13a20*/  MUFU.TANH R51, R51 ;  /* 0x0000003300337308 */ /* 0x000f220000002400 */
[----:B------:R-:W-:Y:S09]  /*13a30*/  VIADD R4, R0, 0x20 ;  /* 0x0000002000047836 */ /* 0x000ff20000000000 */
[----:B------:R-:W4:Y:S10]  /*13a40*/  MUFU.TANH R40, R40 ;  /* 0x0000002800287308 */ /* 0x000f340000002400 */
        /* <DEDUP_REMOVED lines=20> */
[----:B------:R-:W4:Y:S01]  /*13b90*/  MUFU.TANH R63, R63 ;  /* 0x0000003f003f7308 */ /* 0x000f220000002400 */
[----:B---3--:R-:W-:Y:S01]  /*13ba0*/  FSEL R196, R6, -INF , !P1 ;  /* 0xff80000006c47808 */ /* 0x008fe20004800000 */
[----:B------:R-:W-:Y:S01]  /*13bb0*/  VIADD R6, R0, 0x39 ;  /* 0x0000003900067836 */ /* 0x000fe20000000000 */
[----:B------:R-:W-:Y:S02]  /*13bc0*/  ISETP.GE.AND P1, PT, R2, R232, PT ;  /* 0x000000e80200720c */ /* 0x000fe40003f26270 */
[----:B-----5:R-:W-:Y:S02]  /*13bd0*/  FSEL R192, R26, -INF , !P5 ;  /* 0xff8000001ac07808 */ /* 0x020fe40006800000 */
[----:B------:R-:W-:Y:S02]  /*13be0*/  ISETP.GE.OR P1, PT, R2, R236, !P1 ;  /* 0x000000ec0200720c */ /* 0x000fe40004f26670 */
[----:B------:R-:W-:Y:S01]  /*13bf0*/  FSEL R198, R5, -INF , !P0 ;  /* 0xff80000005c67808 */ /* 0x000fe20004000000 */
[----:B------:R-:W-:Y:S01]  /*13c00*/  VIADD R5, R0, 0x31 ;  /* 0x0000003100057836 */ /* 0x000fe20000000000 */
[----:B------:R-:W-:Y:S02]  /*13c10*/  FSEL R193, R7, -INF , !P1 ;  /* 0xff80000007c17808 */ /* 0x000fe40004800000 */
[C---:B------:R-:W-:Y:S02]  /*13c20*/  ISETP.GE.AND P0, PT, R2.reuse, R231, PT ;  /* 0x000000e70200720c */ /* 0x040fe40003f06270 */
[C---:B------:R-:W-:Y:S02]  /*13c30*/  ISETP.GE.AND P5, PT, R2.reuse, R234, PT ;  /* 0x000000ea0200720c */ /* 0x040fe40003fa6270 */
[C---:B------:R-:W-:Y:S02]  /*13c40*/  ISETP.GE.AND P1, PT, R2.reuse, R233, PT ;  /* 0x000000e90200720c */ /* 0x040fe40003f26270 */
[C---:B------:R-:W-:Y:S02]  /*13c50*/  ISETP.GE.OR P0, PT, R2.reuse, R235, !P0 ;  /* 0x000000eb0200720c */ /* 0x040fe40004706670 */
[C---:B------:R-:W-:Y:S02]  /*13c60*/  ISETP.GE.OR P5, PT, R2.reuse, R238, !P5 ;  /* 0x000000ee0200720c */ /* 0x040fe40006fa6670 */
[----:B------:R-:W-:Y:S01]  /*13c70*/  ISETP.GE.OR P1, PT, R2, R237, !P1 ;  /* 0x000000ed0200720c */ /* 0x000fe20004f26670 */
[----:B------:R-:W-:Y:S01]  /*13c80*/  VIADD R2, R0, 0x21 ;  /* 0x0000002100027836 */ /* 0x000fe20000000000 */
[----:B--2---:R-:W-:Y:S02]  /*13c90*/  FSEL R194, R30, -INF , !P3 ;  /* 0xff8000001ec27808 */ /* 0x004fe40005800000 */
[----:B------:R-:W-:Y:S02]  /*13ca0*/  FSEL R195, R31, -INF , !P0 ;  /* 0xff8000001fc37808 */ /* 0x000fe40004000000 */
[CC--:B------:R-:W-:Y:S02]  /*13cb0*/  ISETP.GE.AND P3, PT, R4.reuse, R234.reuse, PT ;  /* 0x000000ea0400720c */ /* 0x0c0fe40003f66270 */
[-C--:B------:R-:W-:Y:S02]  /*13cc0*/  ISETP.GE.AND P0, PT, R4, R233.reuse, PT ;  /* 0x000000e90400720c */ /* 0x080fe40003f06270 */
[----:B------:R-:W-:Y:S02]  /*13cd0*/  FSEL R188, R32, -INF , !P6 ;  /* 0xff80000020bc7808 */ /* 0x000fe40007000000 */
[----:B------:R-:W-:Y:S02]  /*13ce0*/  FSEL R190, R34, -INF , !P2 ;  /* 0xff80000022be7808 */ /* 0x000fe40005000000 */
[----:B------:R-:W-:Y:S02]  /*13cf0*/  FSEL R189, R33, -INF , !P5 ;  /* 0xff80000021bd7808 */ /* 0x000fe40006800000 */
[----:B------:R-:W-:Y:S02]  /*13d00*/  FSEL R191, R35, -INF , !P1 ;  /* 0xff80000023bf7808 */ /* 0x000fe40004800000 */
[C---:B------:R-:W-:Y:S02]  /*13d10*/  ISETP.GE.AND P5, PT, R2.reuse, R234, PT ;  /* 0x000000ea0200720c */ /* 0x040fe40003fa6270 */
[----:B------:R-:W-:Y:S02]  /*13d20*/  ISETP.GE.AND P1, PT, R2, R233, PT ;  /* 0x000000e90200720c */ /* 0x000fe40003f26270 */
[C---:B------:R-:W-:Y:S02]  /*13d30*/  ISETP.GE.AND P6, PT, R4.reuse, R232, PT ;  /* 0x000000e80400720c */ /* 0x040fe40003fc6270 */
[C---:B------:R-:W-:Y:S02]  /*13d40*/  ISETP.GE.AND P2, PT, R4.reuse, R231, PT ;  /* 0x000000e70400720c */ /* 0x040fe40003f46270 */
[CC--:B------:R-:W-:Y:S02]  /*13d50*/  ISETP.GE.OR P3, PT, R4.reuse, R238.reuse, !P3 ;  /* 0x000000ee0400720c */ /* 0x0c0fe40005f66670 */
[-C--:B------:R-:W-:Y:S02]  /*13d60*/  ISETP.GE.OR P0, PT, R4, R237.reuse, !P0 ;  /* 0x000000ed0400720c */ /* 0x080fe40004706670 */
[C---:B------:R-:W-:Y:S02]  /*13d70*/  ISETP.GE.OR P5, PT, R2.reuse, R238, !P5 ;  /* 0x000000ee0200720c */ /* 0x040fe40006fa6670 */
[----:B------:R-:W-:Y:S02]  /*13d80*/  ISETP.GE.OR P1, PT, R2, R237, !P1 ;  /* 0x000000ed0200720c */ /* 0x000fe40004f26670 */
[C---:B------:R-:W-:Y:S02]  /*13d90*/  ISETP.GE.OR P6, PT, R4.reuse, R236, !P6 ;  /* 0x000000ec0400720c */ /* 0x040fe400077c6670 */
[----:B------:R-:W-:Y:S02]  /*13da0*/  ISETP.GE.OR P2, PT, R4, R235, !P2 ;  /* 0x000000eb0400720c */ /* 0x000fe40005746670 */
[----:B------:R-:W-:Y:S02]  /*13db0*/  IADD3 R4, R0, 0x28, RZ ;  /* 0x0000002800047810 */ /* 0x000fe40007ffe0ff */
[----:B------:R-:W-:Y:S02]  /*13dc0*/  FSEL R200, R36, -INF , !P3 ;  /* 0xff80000024c87808 */ /* 0x000fe40005800000 */
[----:B------:R-:W-:Y:S02]  /*13dd0*/  FSEL R204, R38, -INF , !P0 ;  /* 0xff80000026cc7808 */ /* 0x000fe40004000000 */
[----:B------:R-:W-:Y:S02]  /*13de0*/  FSEL R199, R37, -INF , !P5 ;  /* 0xff80000025c77808 */ /* 0x000fe40006800000 */
[----:B-1----:R-:W-:Y:S02]  /*13df0*/  FSEL R205, R39, -INF , !P1 ;  /* 0xff80000027cd7808 */ /* 0x002fe40004800000 */
[C---:B------:R-:W-:Y:S01]  /*13e00*/  ISETP.GE.AND P3, PT, R2.reuse, R232, PT ;  /* 0x000000e80200720c */ /* 0x040fe20003f66270 */
[----:B------:R-:W-:Y:S01]  /*13e10*/  LDSM.16.MT88.4 R36, [R226+0x9000] ;  /* 0x00900000e224783b */ /* 0x000fe20000004200 */
[----:B------:R-:W-:Y:S02]  /*13e20*/  ISETP.GE.AND P0, PT, R2, R231, PT ;  /* 0x000000e70200720c */ /* 0x000fe40003f06270 */
[C---:B------:R-:W-:Y:S02]  /*13e30*/  ISETP.GE.AND P5, PT, R4.reuse, R234, PT ;  /* 0x000000ea0400720c */ /* 0x040fe40003fa6270 */
[----:B------:R-:W-:Y:S02]  /*13e40*/  ISETP.GE.AND P1, PT, R4, R233, PT ;  /* 0x000000e90400720c */ /* 0x000fe40003f26270 */
[C---:B------:R-:W-:Y:S02]  /*13e50*/  ISETP.GE.OR P3, PT, R2.reuse, R236, !P3 ;  /* 0x000000ec0200720c */ /* 0x040fe40005f66670 */
[----:B------:R-:W-:Y:S01]  /*13e60*/  ISETP.GE.OR P0, PT, R2, R235, !P0 ;  /* 0x000000eb0200720c */ /* 0x000fe20004706670 */
[----:B------:R-:W-:Y:S01]  /*13e70*/  VIADD R2, R0, 0x29 ;  /* 0x0000002900027836 */ /* 0x000fe20000000000 */
[C---:B------:R-:W-:Y:S02]  /*13e80*/  ISETP.GE.OR P5, PT, R4.reuse, R238, !P5 ;  /* 0x000000ee0400720c */ /* 0x040fe40006fa6670 */
[----:B------:R-:W-:Y:S02]  /*13e90*/  ISETP.GE.OR P1, PT, R4, R237, !P1 ;  /* 0x000000ed0400720c */ /* 0x000fe40004f26670 */
[----:B------:R-:W-:Y:S02]  /*13ea0*/  FSEL R203, R48, -INF , !P5 ;  /* 0xff80000030cb7808 */ /* 0x000fe40006800000 */
[----:B----4-:R-:W-:Y:S02]  /*13eb0*/  FSEL R206, R50, -INF , !P1 ;  /* 0xff80000032ce7808 */ /* 0x010fe40004800000 */
        /* <DEDUP_REMOVED lines=10> */
[C---:B------:R-:W-:Y:S01]  /*13f60*/  VIADD R2, R0.reuse, 0x30 ;  /* 0x0000003000027836 */ /* 0x040fe20000000000 */
[----:B------:R-:W-:Y:S02]  /*13f70*/  IADD3 R7, R0, 0x38, RZ ;  /* 0x0000003800077810 */ /* 0x000fe40007ffe0ff */
[----:B------:R-:W-:Y:S02]  /*13f80*/  FMNMX.FTZ R0, R13, R100, !PT ;  /* 0x000000640d007209 */ /* 0x000fe40007810000 */
[----:B------:R-:W-:Y:S02]  /*13f90*/  FSEL R202, R49, -INF , !P2 ;  /* 0xff80000031ca7808 */ /* 0x000fe40005000000 */
[----:B------:R-:W-:Y:S02]  /*13fa0*/  FSEL R164, R51, -INF , !P0 ;  /* 0xff80000033a47808 */ /* 0x000fe40004000000 */
[C---:B------:R-:W-:Y:S02]  /*13fb0*/  ISETP.GE.AND P2, PT, R2.reuse, R234, PT ;  /* 0x000000ea0200720c */ /* 0x040fe40003f46270 */
[----:B------:R-:W-:Y:S02]  /*13fc0*/  ISETP.GE.AND P0, PT, R2, R233, PT ;  /* 0x000000e90200720c */ /* 0x000fe40003f06270 */
[----:B------:R-:W-:Y:S02]  /*13fd0*/  FMNMX.FTZ R0, R15, R0, !PT ;  /* 0x000000000f007209 */ /* 0x000fe40007810000 */
[----:B------:R-:W-:Y:S02]  /*13fe0*/  FSEL R207, R40, -INF , !P6 ;  /* 0xff80000028cf7808 */ /* 0x000fe40007000000 */
[----:B------:R-:W-:Y:S02]  /*13ff0*/  FSEL R210, R41, -INF , !P3 ;  /* 0xff80000029d27808 */ /* 0x000fe40005800000 */
[C---:B------:R-:W-:Y:S02]  /*14000*/  ISETP.GE.AND P6, PT, R4.reuse, R232, PT ;  /* 0x000000e80400720c */ /* 0x040fe40003fc6270 */
[----:B------:R-:W-:Y:S02]  /*14010*/  ISETP.GE.AND P3, PT, R4, R231, PT ;  /* 0x000000e70400720c */ /* 0x000fe40003f66270 */
[C---:B------:R-:W-:Y:S02]  /*14020*/  ISETP.GE.OR P2, PT, R2.reuse, R238, !P2 ;  /* 0x000000ee0200720c */ /* 0x040fe40005746670 */
[----:B------:R-:W-:Y:S02]  /*14030*/  ISETP.GE.OR P0, PT, R2, R237, !P0 ;  /* 0x000000ed0200720c */ /* 0x000fe40004706670 */
[----:B------:R-:W-:Y:S02]  /*14040*/  FMNMX.FTZ R0, R12, R0, !PT ;  /* 0x000000000c007209 */ /* 0x000fe40007810000 */
[C---:B------:R-:W-:Y:S02]  /*14050*/  ISETP.GE.OR P6, PT, R4.reuse, R236, !P6 ;  /* 0x000000ec0400720c */ /* 0x040fe400077c6670 */
[----:B------:R-:W-:Y:S02]  /*14060*/  ISETP.GE.OR P3, PT, R4, R235, !P3 ;  /* 0x000000eb0400720c */ /* 0x000fe40005f66670 */
[----:B------:R-:W-:Y:S02]  /*14070*/  FSEL R166, R52, -INF , !P2 ;  /* 0xff80000034a67808 */ /* 0x000fe40005000000 */
[----:B------:R-:W-:Y:S02]  /*14080*/  FSEL R214, R54, -INF , !P0 ;  /* 0xff80000036d67808 */ /* 0x000fe40004000000 */
[----:B------:R-:W-:Y:S02]  /*14090*/  FMNMX.FTZ R4, R10, R3, !PT ;  /* 0x000000030a047209 */ /* 0x000fe40007810000 */
[----:B------:R-:W-:Y:S02]  /*140a0*/  FMNMX.FTZ R0, R11, R0, !PT ;  /* 0x000000000b007209 */ /* 0x000fe40007810000 */
[C---:B------:R-:W-:Y:S02]  /*140b0*/  ISETP.GE.AND P2, PT, R5.reuse, R234, PT ;  /* 0x000000ea0500720c */ /* 0x040fe40003f46270 */
[C---:B------:R-:W-:Y:S02]  /*140c0*/  ISETP.GE.AND P0, PT, R5.reuse, R233, PT ;  /* 0x000000e90500720c */ /* 0x040fe40003f06270 */
[----:B------:R-:W-:Y:S02]  /*140d0*/  FMNMX.FTZ R4, R14, R4, !PT ;  /* 0x000000040e047209 */ /* 0x000fe40007810000 */
[C---:B------:R-:W-:Y:S02]  /*140e0*/  ISETP.GE.OR P2, PT, R5.reuse, R238, !P2 ;  /* 0x000000ee0500720c */ /* 0x040fe40005746670 */
[----:B------:R-:W-:Y:S02]  /*140f0*/  ISETP.GE.OR P0, PT, R5, R237, !P0 ;  /* 0x000000ed0500720c */ /* 0x000fe40004706670 */
[----:B------:R-:W-:Y:S02]  /*14100*/  FMNMX.FTZ R0, R29, R0, !PT ;  /* 0x000000001d007209 */ /* 0x000fe40007810000 */
[----:B------:R-:W-:Y:S02]  /*14110*/  FMNMX.FTZ R4, R8, R4, !PT ;  /* 0x0000000408047209 */ /* 0x000fe40007810000 */
[----:B------:R-:W-:Y:S02]  /*14120*/  FSEL R213, R53, -INF , !P2 ;  /* 0xff80000035d57808 */ /* 0x000fe40005000000 */
[----:B------:R-:W-:Y:S02]  /*14130*/  FSEL R167, R55, -INF , !P0 ;  /* 0xff80000037a77808 */ /* 0x000fe40004000000 */
[----:B------:R-:W-:Y:S01]  /*14140*/  FMNMX.FTZ R0, R185, R0, !PT ;  /* 0x00000000b9007209 */ /* 0x000fe20007810000 */
[----:B------:R-:W-:Y:S01]  /*14150*/  LDSM.16.MT88.4 R52, [R224+0xa000] ;  /* 0x00a00000e034783b */ /* 0x000fe20000004200 */
        /* <DEDUP_REMOVED lines=9> */
[----:B------:R-:W-:Y:S02]  /*141f0*/  FSEL R165, R66, -INF , !P0 ;  /* 0xff80000042a57808 */ /* 0x000fe40004000000 */
[C---:B------:R-:W-:Y:S01]  /*14200*/  ISETP.GE.AND P2, PT, R6.reuse, R234, PT ;  /* 0x000000ea0600720c */ /* 0x040fe20003f46270 */
[----:B------:R-:W-:Y:S01]  /*14210*/  IMAD.MOV.U32 R66, RZ, RZ, R197 ;  /* 0x000000ffff427224 */ /* 0x000fe200078e00c5 */
        /* <DEDUP_REMOVED lines=9> */
[C---:B------:R-:W-:Y:S02]  /*142b0*/  ISETP.GE.AND P2, PT, R2.reuse, R232, PT ;  /* 0x000000e80200720c */ /* 0x040fe40003f46270 */
[----:B------:R-:W-:Y:S02]  /*142c0*/  FMNMX.FTZ R4, R189, R4, !PT ;  /* 0x00000004bd047209 */ /* 0x000fe40007810000 */
[----:B------:R-:W-:Y:S02]  /*142d0*/  ISETP.GE.AND P0, PT, R2, R231, PT ;  /* 0x000000e70200720c */ /* 0x000fe40003f06270 */
        /* <DEDUP_REMOVED lines=33> */
[----:B------:R-:W-:Y:S02]  /*144f0*/  FSEL R219, R46, -INF , !P3 ;  /* 0xff8000002edb7808 */ /* 0x000fe40005800000 */
[----:B------:R-:W-:Y:S02]  /*14500*/  FMNMX.FTZ R0, R212, R0, !PT ;  /* 0x00000000d4007209 */ /* 0x000fe40007810000 */
[----:B------:R-:W-:Y:S02]  /*14510*/  ISETP.GE.AND P6, PT, R5, R232, PT ;  /* 0x000000e80500720c */ /* 0x000fe40003fc6270 */
[----:B-1----:R-:W-:Y:S02]  /*14520*/  FMNMX.FTZ R105, R105, R2, !PT ;  /* 0x0000000269697209 */ /* 0x002fe40007810000 */
[----:B------:R-:W-:Y:S02]  /*14530*/  FMNMX.FTZ R0, R216, R0, !PT ;  /* 0x00000000d8007209 */ /* 0x000fe40007810000 */
[----:B------:R-:W-:Y:S01]  /*14540*/  FSEL R201, R45, -INF , !P5 ;  /* 0xff8000002dc97808 */ /* 0x000fe20006800000 */
[----:B------:R-:W1:Y:S01]  /*14550*/  SHFL.BFLY PT, R2, R105, 0x1, 0x1f ;  /* 0x0c201f0069027f89 */ /* 0x000e6200000e0000 */
[----:B------:R-:W-:Y:S02]  /*14560*/  FMNMX.FTZ R103, R210, R103, !PT ;  /* 0x00000067d2677209 */ /* 0x000fe40007810000 */
[----:B------:R-:W-:Y:S02]  /*14570*/  FSEL R50, R47, -INF , !P1 ;  /* 0xff8000002f327808 */ /* 0x000fe40004800000 */
[----:B------:R-:W-:Y:S02]  /*14580*/  FMNMX.FTZ R0, R219, R0, !PT ;  /* 0x00000000db007209 */ /* 0x000fe40007810000 */
[C---:B------:R-:W-:Y:S02]  /*14590*/  ISETP.GE.AND P5, PT, R5.reuse, R231, PT ;  /* 0x000000e70500720c */ /* 0x040fe40003fa6270 */
[----:B------:R-:W-:Y:S02]  /*145a0*/  ISETP.GE.OR P6, PT, R5, R236, !P6 ;  /* 0x000000ec0500720c */ /* 0x000fe400077c6670 */
[----:B------:R-:W-:Y:S02]  /*145b0*/  FMNMX.FTZ R103, R197, R103, !PT ;  /* 0x00000067c5677209 */ /* 0x000fe40007810000 */
[----:B------:R-:W-:Y:S02]  /*145c0*/  ISETP.GE.AND P1, PT, R7, R231, PT ;  /* 0x000000e70700720c */ /* 0x000fe40003f26270 */
[----:B------:R-:W-:Y:S02]  /*145d0*/  FSEL R64, R58, -INF , !P0 ;  /* 0xff8000003a407808 */ /* 0x000fe40004000000 */
[----:B------:R-:W-:Y:S02]  /*145e0*/  FMNMX.FTZ R0, R50, R0, !PT ;  /* 0x0000000032007209 */ /* 0x000fe40007810000 */
[----:B------:R-:W-:Y:S02]  /*145f0*/  ISETP.GE.OR P5, PT, R5, R235, !P5 ;  /* 0x000000eb0500720c */ /* 0x000fe40006fa6670 */
[----:B------:R-:W-:Y:S02]  /*14600*/  FSEL R215, R57, -INF , !P6 ;  /* 0xff80000039d77808 */ /* 0x000fe40007000000 */
[----:B------:R-:W-:Y:S01]  /*14610*/  FSEL R211, R56, -INF , !P2 ;  /* 0xff80000038d37808 */ /* 0x000fe20005000000 */
[----:B------:R-:W-:Y:S01]  /*14620*/  IMAD.MOV.U32 R56, RZ, RZ, R167 ;  /* 0x000000ffff387224 */ /* 0x000fe200078e00a7 */
[CC--:B------:R-:W-:Y:S02]  /*14630*/  ISETP.GE.AND P6, PT, R6.reuse, R232.reuse, PT ;  /* 0x000000e80600720c */ /* 0x0c0fe40003fc6270 */
[----:B------:R-:W-:Y:S02]  /*14640*/  ISETP.GE.AND P2, PT, R7, R232, PT ;  /* 0x000000e80700720c */ /* 0x000fe40003f46270 */
[----:B------:R-:W-:Y:S02]  /*14650*/  FMNMX.FTZ R103, R201, R103, !PT ;  /* 0x00000067c9677209 */ /* 0x000fe40007810000 */
[----:B------:R-:W-:Y:S02]  /*14660*/  ISETP.GE.AND P0, PT, R6, R231, PT ;  /* 0x000000e70600720c */ /* 0x000fe40003f06270 */
[----:B------:R-:W-:Y:S02]  /*14670*/  ISETP.GE.OR P1, PT, R7, R235, !P1 ;  /* 0x000000eb0700720c */ /* 0x000fe40004f26670 */
[----:B------:R-:W-:Y:S02]  /*14680*/  FSEL R49, R59, -INF , !P5 ;  /* 0xff8000003b317808 */ /* 0x000fe40006800000 */
[----:B------:R-:W-:Y:S02]  /*14690*/  FMNMX.FTZ R0, R64, R0, !PT ;  /* 0x0000000040007209 */ /* 0x000fe40007810000 */
[CC--:B------:R-:W-:Y:S02]  /*146a0*/  ISETP.GE.OR P6, PT, R6.reuse, R236.reuse, !P6 ;  /* 0x000000ec0600720c */ /* 0x0c0fe400077c6670 */
[----:B------:R-:W-:Y:S02]  /*146b0*/  ISETP.GE.OR P2, PT, R7, R236, !P2 ;  /* 0x000000ec0700720c */ /* 0x000fe40005746670 */
[----:B------:R-:W-:Y:S02]  /*146c0*/  FMNMX.FTZ R103, R211, R103, !PT ;  /* 0x00000067d3677209 */ /* 0x000fe40007810000 */
[----:B------:R-:W-:Y:S02]  /*146d0*/  ISETP.GE.OR P0, PT, R6, R235, !P0 ;  /* 0x000000eb0600720c */ /* 0x000fe40004706670 */
[----:B------:R-:W-:Y:S02]  /*146e0*/  FSEL R209, R62, -INF , !P1 ;  /* 0xff8000003ed17808 */ /* 0x000fe40004800000 */
[----:B------:R-:W-:Y:S02]  /*146f0*/  FMNMX.FTZ R0, R49, R0, !PT ;  /* 0x0000000031007209 */ /* 0x000fe40007810000 */
[----:B------:R-:W-:Y:S01]  /*14700*/  FSEL R65, R61, -INF , !P6 ;  /* 0xff8000003d417808 */ /* 0x000fe20007000000 */
[----:B------:R-:W-:Y:S01]  /*14710*/  IMAD.MOV.U32 R61, RZ, RZ, R164 ;  /* 0x000000ffff3d7224 */ /* 0x000fe200078e00a4 */
[----:B------:R-:W-:Y:S01]  /*14720*/  FSEL R67, R60, -INF , !P2 ;  /* 0xff8000003c437808 */ /* 0x000fe20005000000 */
[----:B------:R-:W-:Y:S01]  /*14730*/  IMAD.MOV.U32 R60, RZ, RZ, R165 ;  /* 0x000000ffff3c7224 */ /* 0x000fe200078e00a5 */
[----:B------:R-:W-:Y:S02]  /*14740*/  FMNMX.FTZ R103, R215, R103, !PT ;  /* 0x00000067d7677209 */ /* 0x000fe40007810000 */
[----:B------:R-:W-:Y:S02]  /*14750*/  FSEL R164, R63, -INF , !P0 ;  /* 0xff8000003fa47808 */ /* 0x000fe40004000000 */
[----:B------:R-:W-:Y:S02]  /*14760*/  FMNMX.FTZ R0, R209, R0, !PT ;  /* 0x00000000d1007209 */ /* 0x000fe40007810000 */
[----:B------:R-:W-:Y:S02]  /*14770*/  FMNMX.FTZ R103, R67, R103, !PT ;  /* 0x0000006743677209 */ /* 0x000fe40007810000 */
[----:B------:R-:W-:Y:S02]  /*14780*/  FMNMX.FTZ R0, R164, R0, !PT ;  /* 0x00000000a4007209 */ /* 0x000fe40007810000 */
[----:B------:R-:W-:Y:S02]  /*14790*/  FMNMX.FTZ R103, R65, R103, !PT ;  /* 0x0000006741677209 */ /* 0x000fe40007810000 */
[----:B-1----:R-:W-:Y:S02]  /*147a0*/  FMNMX.FTZ R105, R105, R2, !PT ;  /* 0x0000000269697209 */ /* 0x002fe40007810000 */
[----:B------:R-:W1:Y:S01]  /*147b0*/  SHFL.BFLY PT, R2, R0, 0x2, 0x1f ;  /* 0x0c401f0000027f89 */ /* 0x000e6200000e0000 */
[----:B------:R-:W-:Y:S02]  /*147c0*/  FMNMX.FTZ R104, R165, R104, !PT ;  /* 0x00000068a5687209 */ /* 0x000fe40007810000 */
[C---:B------:R-:W-:Y:S05]  /*147d0*/  FMUL.FTZ R165, R105.reuse, UR4 ;  /* 0x0000000469a57c20 */ /* 0x040fea0008410000 */
[----:B------:R-:W2:Y:S01]  /*147e0*/  SHFL.BFLY PT, R5, R103, 0x2, 0x1f ;  /* 0x0c401f0067057f89 */ /* 0x000ea200000e0000 */
[----:B------:R-:W-:Y:S02]  /*147f0*/  FSETP.NEU.FTZ.AND P3, PT, R105, -INF , PT ;  /* 0xff8000006900780b */ /* 0x000fe40003f7d000 */
[----:B------:R-:W-:Y:S02]  /*14800*/  FMNMX.FTZ R104, R217, R104, !PT ;  /* 0x00000068d9687209 */ /* 0x000fe40007810000 */
[----:B------:R-:W-:Y:S02]  /*14810*/  FSEL R165, R165, RZ, P3 ;  /* 0x000000ffa5a57208 */ /* 0x000fe40001800000 */
[----:B------:R-:W-:Y:S01]  /*14820*/  MOV R57, R166 ;  /* 0x000000a600397202 */ /* 0x000fe20000000f00 */
[----:B------:R-:W3:Y:S01]  /*14830*/  SHFL.BFLY PT, R4, R104, 0x2, 0x1f ;  /* 0x0c401f0068047f89 */ /* 0x000ee200000e0000 */
[----:B-1----:R-:W-:Y:S01]  /*14840*/  FMNMX.FTZ R0, R0, R2, !PT ;  /* 0x0000000200007209 */ /* 0x002fe20007810000 */
[--C-:B------:R-:W-:Y:S01]  /*14850*/  FFMA.FTZ R2, R8, UR4, -R165.reuse ;  /* 0x0000000408027c23 */ /* 0x100fe200080108a5 */
[----:B--2---:R-:W-:Y:S03]  /*14860*/  FMNMX.FTZ R103, R103, R5, !PT ;  /* 0x0000000567677209 */ /* 0x004fe60007810000 */
[----:B------:R1:W-:Y:S02]  /*14870*/  MUFU.EX2 R208, R2 ;  /* 0x0000000200d07308 */ /* 0x0003e40000000800 */
[----:B------:R-:W2:Y:S01]  /*14880*/  SHFL.BFLY PT, R5, R103, 0x1, 0x1f ;  /* 0x0c201f0067057f89 */ /* 0x000ea200000e0000 */
[----:B---3--:R-:W-:Y:S07]  /*14890*/  FMNMX.FTZ R104, R104, R4, !PT ;  /* 0x0000000468687209 */ /* 0x008fee0007810000 */
[----:B------:R-:W3:Y:S08]  /*148a0*/  SHFL.BFLY PT, R4, R104, 0x1, 0x1f ;  /* 0x0c201f0068047f89 */ /* 0x000ef000000e0000 */
[----:B-1----:R-:W1:Y:S01]  /*148b0*/  SHFL.BFLY PT, R2, R0, 0x1, 0x1f ;  /* 0x0c201f0000027f89 */ /* 0x002e6200000e0000 */
[----:B--2---:R-:W-:Y:S04]  /*148c0*/  FMNMX.FTZ R103, R103, R5, !PT ;  /* 0x0000000567677209 */ /* 0x004fe80007810000 */
[C---:B------:R-:W-:Y:S01]  /*148d0*/  FSETP.NEU.FTZ.AND P1, PT, R103.reuse, -INF , PT ;  /* 0xff8000006700780b */ /* 0x040fe20003f3d000 */
[----:B------:R-:W-:Y:S01]  /*148e0*/  FMUL.FTZ R167, R103, UR4 ;  /* 0x0000000467a77c20 */ /* 0x000fe20008410000 */
[----:B---3--:R-:W-:Y:S01]  /*148f0*/  FMNMX.FTZ R104, R104, R4, !PT ;  /* 0x0000000468687209 */ /* 0x008fe20007810000 */
[----:B------:R-:W-:Y:S03]  /*14900*/  FFMA.FTZ R4, R10, UR4, -R165 ;  /* 0x000000040a047c23 */ /* 0x000fe600080108a5 */
[----:B------:R-:W-:Y:S02]  /*14910*/  FSEL R167, R167, RZ, P1 ;  /* 0x000000ffa7a77208 */ /* 0x000fe40000800000 */
[----:B------:R-:W-:Y:S01]  /*14920*/  FSETP.NEU.FTZ.AND P2, PT, R104, -INF , PT ;  /* 0xff8000006800780b */ /* 0x000fe20003f5d000 */
[----:B------:R2:W-:Y:S01]  /*14930*/  MUFU.EX2 R218, R4 ;  /* 0x0000000400da7308 */ /* 0x0005e20000000800 */
[----:B-1----:R-:W-:Y:S01]  /*14940*/  FMNMX.FTZ R102, R0, R2, !PT ;  /* 0x0000000200667209 */ /* 0x002fe20007810000 */
[--C-:B------:R-:W-:Y:S01]  /*14950*/  FFMA.FTZ R0, R22, UR4, -R167.reuse ;  /* 0x0000000416007c23 */ /* 0x100fe200080108a7 */
[----:B------:R-:W-:Y:S01]  /*14960*/  FMUL.FTZ R166, R104, UR4 ;  /* 0x0000000468a67c20 */ /* 0x000fe20008410000 */
[----:B------:R-:W-:Y:S01]  /*14970*/  FFMA.FTZ R2, R21, UR4, -R167 ;  /* 0x0000000415027c23 */ /* 0x000fe200080108a7 */
[C---:B------:R-:W-:Y:S01]  /*14980*/  FSETP.NEU.FTZ.AND P0, PT, R102.reuse, -INF , PT ;  /* 0xff8000006600780b */ /* 0x040fe20003f1d000 */
[----:B------:R-:W-:Y:S04]  /*14990*/  FMUL.FTZ R184, R102, UR4 ;  /* 0x0000000466b87c20 */ /* 0x000fe80008410000 */
[----:B------:R1:W-:Y:S01]  /*149a0*/  MUFU.EX2 R246, R0 ;  /* 0x0000000000f67308 */ /* 0x0003e20000000800 */
[----:B------:R-:W-:Y:S02]  /*149b0*/  FSEL R166, R166, RZ, P2 ;  /* 0x000000ffa6a67208 */ /* 0x000fe40001000000 */
[----:B------:R-:W-:Y:S07]  /*149c0*/  FSEL R184, R184, RZ, P0 ;  /* 0x000000ffb8b87208 */ /* 0x000fee0000000000 */
[----:B------:R3:W-:Y:S01]  /*149d0*/  MUFU.EX2 R248, R2 ;  /* 0x0000000200f87308 */ /* 0x0007e20000000800 */
[----:B--2---:R-:W-:Y:S09]  /*149e0*/  FFMA.FTZ R4, R14, UR4, -R165 ;  /* 0x000000040e047c23 */ /* 0x004ff200080108a5 */
[----:B------:R2:W4:Y:S01]  /*149f0*/  MUFU.EX2 R48, R4 ;  /* 0x0000000400307308 */ /* 0x0005220000000800 */
[----:B-1----:R-:W-:Y:S09]  /*14a00*/  FFMA.FTZ R0, R20, UR4, -R167 ;  /* 0x0000000414007c23 */ /* 0x002ff200080108a7 */
[----:B------:R1:W5:Y:S01]  /*14a10*/  MUFU.EX2 R247, R0 ;  /* 0x0000000000f77308 */ /* 0x0003620000000800 */
[----:B---3--:R-:W-:Y:S09]  /*14a20*/  FFMA.FTZ R2, R19, UR4, -R184 ;  /* 0x0000000413027c23 */ /* 0x008ff200080108b8 */
[----:B------:R3:W-:Y:S01]  /*14a30*/  MUFU.EX2 R243, R2 ;  /* 0x0000000200f37308 */ /* 0x0007e20000000800 */
[----:B--2---:R-:W-:Y:S01]  /*14a40*/  FFMA.FTZ R4, R13, UR4, -R166 ;  /* 0x000000040d047c23 */ /* 0x004fe200080108a6 */
[----:B----4-:R-:W-:Y:S08]  /*14a50*/  F2FP.BF16.F32.PACK_AB R176, R48, R218 ;  /* 0x000000da30b0723e */ /* 0x010ff000000010ff */
[----:B------:R2:W-:Y:S01]  /*14a60*/  MUFU.EX2 R250, R4 ;  /* 0x0000000400fa7308 */ /* 0x0005e20000000800 */
[----:B-1----:R-:W-:Y:S01]  /*14a70*/  FFMA.FTZ R0, R17, UR4, -R184 ;  /* 0x0000000411007c23 */ /* 0x002fe200080108b8 */
[----:B-----5:R-:W-:Y:S08]  /*14a80*/  F2FP.BF16.F32.PACK_AB R182, R248, R247 ;  /* 0x000000f7f8b6723e */ /* 0x020ff000000010ff */
[----:B------:R1:W-:Y:S01]  /*14a90*/  MUFU.EX2 R241, R0 ;  /* 0x0000000000f17308 */ /* 0x0003e20000000800 */
[----:B---3--:R-:W-:Y:S05]  /*14aa0*/  FSEL R2, R104, RZ, P2 ;  /* 0x000000ff68027208 */ /* 0x008fea0001000000 */
[----:B------:R-:W-:Y:S01]  /*14ab0*/  FADD.FTZ R2, -R2, R100 ;  /* 0x0000006402027221 */ /* 0x000fe20000010100 */
[----:B--2---:R-:W-:Y:S03]  /*14ac0*/  FFMA.FTZ R4, R15, UR4, -R166 ;  /* 0x000000040f047c23 */ /* 0x004fe600080108a6 */
[----:B------:R-:W-:Y:S01]  /*14ad0*/  FMUL.FTZ R2, R2, UR4 ;  /* 0x0000000402027c20 */ /* 0x000fe20008410000 */
[----:B------:R2:W3:Y:S01]  /*14ae0*/  MUFU.EX2 R252, R4 ;  /* 0x0000000400fc7308 */ /* 0x0004e20000000800 */
[--C-:B-1----:R-:W-:Y:S02]  /*14af0*/  FFMA.FTZ R0, R23, UR4, -R184.reuse ;  /* 0x0000000417007c23 */ /* 0x102fe400080108b8 */
[----:B------:R-:W1:Y:S07]  /*14b00*/  LDSM.16.MT88.4 R20, [R224+0x9000] ;  /* 0x00900000e014783b */ /* 0x000e6e0000004200 */
[----:B------:R4:W5:Y:S10]  /*14b10*/  MUFU.EX2 R242, R0 ;  /* 0x0000000000f27308 */ /* 0x0009740000000800 */
[----:B------:R-:W1:Y:S01]  /*14b20*/  MUFU.EX2 R100, R2 ;  /* 0x0000000200647308 */ /* 0x000e620000000800 */
[----:B--2---:R-:W-:Y:S01]  /*14b30*/  FFMA.FTZ R4, R9, UR4, -R165 ;  /* 0x0000000409047c23 */ /* 0x004fe200080108a5 */
[----:B---3--:R-:W-:Y:S08]  /*14b40*/  F2FP.BF16.F32.PACK_AB R177, R252, R250 ;  /* 0x000000fafcb1723e */ /* 0x008ff000000010ff */
[----:B------:R2:W3:Y:S01]  /*14b50*/  MUFU.EX2 R220, R4 ;  /* 0x0000000400dc7308 */ /* 0x0004e20000000800 */
[----:B----4-:R-:W-:Y:S01]  /*14b60*/  FFMA.FTZ R0, R18, UR4, -R184 ;  /* 0x0000000412007c23 */ /* 0x010fe200080108b8 */
[----:B-----5:R-:W-:Y:S08]  /*14b70*/  F2FP.BF16.F32.PACK_AB R181, R242, R241 ;  /* 0x000000f1f2b5723e */ /* 0x020ff000000010ff */
[----:B------:R4:W5:Y:S01]  /*14b80*/  MUFU.EX2 R244, R0 ;  /* 0x0000000000f47308 */ /* 0x0009620000000800 */
[C---:B-1----:R-:W-:Y:S01]  /*14b90*/  FMUL.FTZ R6, R100.reuse, R114 ;  /* 0x0000007264067220 */ /* 0x042fe20000410000 */
[C---:B------:R-:W-:Y:S01]  /*14ba0*/  FMUL.FTZ R7, R100.reuse, R115 ;  /* 0x0000007364077220 */ /* 0x040fe20000410000 */
[C---:B------:R-:W-:Y:S01]  /*14bb0*/  FMUL.FTZ R18, R100.reuse, R122 ;  /* 0x0000007a64127220 */ /* 0x040fe20000410000 */
[C---:B------:R-:W-:Y:S01]  /*14bc0*/  FMUL.FTZ R19, R100.reuse, R123 ;  /* 0x0000007b64137220 */ /* 0x040fe20000410000 */
[C---:B------:R-:W-:Y:S01]  /*14bd0*/  FMUL.FTZ R34, R100.reuse, R134 ;  /* 0x0000008664227220 */ /* 0x040fe20000410000 */
[----:B------:R-:W-:Y:S01]  /*14be0*/  FMUL.FTZ R35, R100, R135 ;  /* 0x0000008764237220 */ /* 0x000fe20000410000 */
[----:B------:R-:W-:Y:S01]  /*14bf0*/  MOV R135, R60 ;  /* 0x0000003c00877202 */ /* 0x000fe20000000f00 */
[--C-:B------:R-:W-:Y:S01]  /*14c00*/  FFMA.FTZ R60, R191, UR4, -R166.reuse ;  /* 0x00000004bf3c7c23 */ /* 0x100fe200080108a6 */
[--C-:B--2---:R-:W-:Y:S01]  /*14c10*/  FFMA.FTZ R4, R12, UR4, -R166.reuse ;  /* 0x000000040c047c23 */ /* 0x104fe200080108a6 */
[----:B---3--:R-:W-:Y:S01]  /*14c20*/  F2FP.BF16.F32.PACK_AB R178, R220, R208 ;  /* 0x000000d0dcb2723e */ /* 0x008fe200000010ff */
[----:B------:R-:W-:Y:S02]  /*14c30*/  IMAD.MOV.U32 R134, RZ, RZ, R217 ;  /* 0x000000ffff867224 */ /* 0x000fe400078e00d9 */
[C---:B------:R-:W-:Y:S01]  /*14c40*/  FMUL.FTZ R70, R100.reuse, R70 ;  /* 0x0000004664467220 */ /* 0x040fe20000410000 */
[----:B------:R1:W-:Y:S01]  /*14c50*/  MUFU.EX2 R249, R4 ;  /* 0x0000000400f97308 */ /* 0x0003e20000000800 */
[C---:B------:R-:W-:Y:S01]  /*14c60*/  FMUL.FTZ R71, R100.reuse, R71 ;  /* 0x0000004764477220 */ /* 0x040fe20000410000 */
[C---:B------:R-:W-:Y:S01]  /*14c70*/  FMUL.FTZ R82, R100.reuse, R82 ;  /* 0x0000005264527220 */ /* 0x040fe20000410000 */
[C---:B------:R-:W-:Y:S01]  /*14c80*/  FMUL.FTZ R83, R100.reuse, R83 ;  /* 0x0000005364537220 */ /* 0x040fe20000410000 */
[----:B----4-:R-:W-:Y:S01]  /*14c90*/  FSEL R0, R105, RZ, P3 ;  /* 0x000000ff69007208 */ /* 0x010fe20001800000 */
        /* <DEDUP_REMOVED lines=9> */
[----:B-1----:R-:W-:Y:S09]  /*14d30*/  FFMA.FTZ R4, R11, UR4, -R166 ;  /* 0x000000040b047c23 */ /* 0x002ff200080108a6 */
[----:B------:R1:W4:Y:S01]  /*14d40*/  MUFU.EX2 R251, R4 ;  /* 0x0000000400fb7308 */ /* 0x0003220000000800 */
[----:B--2---:R-:W-:Y:S01]  /*14d50*/  FADD.FTZ R3, -R0, R106 ;  /* 0x0000006a00037221 */ /* 0x004fe20000010100 */
[----:B------:R-:W-:Y:S01]  /*14d60*/  FSEL R0, R102, RZ, P0 ;  /* 0x000000ff66007208 */ /* 0x000fe20000000000 */
[C---:B---3--:R-:W-:Y:S01]  /*14d70*/  FMUL.FTZ R5, R101.reuse, R113 ;  /* 0x0000007165057220 */ /* 0x048fe20000410000 */
[----:B------:R-:W-:Y:S01]  /*14d80*/  FMUL.FTZ R17, R101, R121 ;  /* 0x0000007965117220 */ /* 0x000fe20000410000 */
[----:B------:R-:W-:Y:S01]  /*14d90*/  FMUL.FTZ R2, R3, UR4 ;  /* 0x0000000403027c20 */ /* 0x000fe20008410000 */
[----:B------:R-:W-:Y:S01]  /*14da0*/  FFMA.FTZ R3, R25, UR4, -R165 ;  /* 0x0000000419037c23 */ /* 0x000fe200080108a5 */
[----:B------:R-:W-:Y:S01]  /*14db0*/  FADD.FTZ R0, -R0, R107 ;  /* 0x0000006b00007221 */ /* 0x000fe20000010100 */
[----:B------:R-:W-:Y:S01]  /*14dc0*/  FMUL.FTZ R32, R101, R132 ;  /* 0x0000008465207220 */ /* 0x000fe20000410000 */
[----:B-1----:R-:W-:Y:S01]  /*14dd0*/  FFMA.FTZ R4, R16, UR4, -R167 ;  /* 0x0000000410047c23 */ /* 0x002fe200080108a7 */
[----:B------:R1:W-:Y:S01]  /*14de0*/  MUFU.EX2 R240, R3 ;  /* 0x0000000300f07308 */ /* 0x0003e20000000800 */
[----:B------:R-:W-:Y:S01]  /*14df0*/  FMUL.FTZ R0, R0, UR4 ;  /* 0x0000000400007c20 */ /* 0x000fe20008410000 */
[----:B----4-:R-:W-:Y:S01]  /*14e00*/  F2FP.BF16.F32.PACK_AB R179, R251, R249 ;  /* 0x000000f9fbb3723e */ /* 0x010fe200000010ff */
[C---:B------:R-:W-:Y:S01]  /*14e10*/  FMUL.FTZ R16, R101.reuse, R120 ;  /* 0x0000007865107220 */ /* 0x040fe20000410000 */
[C---:B------:R-:W-:Y:S01]  /*14e20*/  FMUL.FTZ R33, R101.reuse, R133 ;  /* 0x0000008565217220 */ /* 0x040fe20000410000 */
[----:B------:R-:W-:Y:S01]  /*14e30*/  IMAD.MOV.U32 R132, RZ, RZ, R209 ;  /* 0x000000ffff847224 */ /* 0x000fe200078e00d1 */
[----:B------:R-:W-:Y:S01]  /*14e40*/  LDSM.16.MT88.4 R120, [R226+0x9400] ;  /* 0x00940000e278783b */ /* 0x000fe20000004200 */
[----:B------:R-:W-:Y:S03]  /*14e50*/  MOV R133, R211 ;  /* 0x000000d300857202 */ /* 0x000fe60000000f00 */
[----:B------:R2:W3:Y:S01]  /*14e60*/  MUFU.EX2 R245, R4 ;  /* 0x0000000400f57308 */ /* 0x0004e20000000800 */
[----:B------:R-:W-:Y:S02]  /*14e70*/  IMAD.MOV.U32 R107, RZ, RZ, R64 ;  /* 0x000000ffff6b7224 */ /* 0x000fe400078e0040 */
[C---:B------:R-:W-:Y:S01]  /*14e80*/  FMUL.FTZ R64, R101.reuse, R168 ;  /* 0x000000a865407220 */ /* 0x040fe20000410000 */
[C---:B------:R-:W-:Y:S01]  /*14e90*/  FMUL.FTZ R68, R101.reuse, R68 ;  /* 0x0000004465447220 */ /* 0x040fe20000410000 */
[C---:B------:R-:W-:Y:S01]  /*14ea0*/  FMUL.FTZ R69, R101.reuse, R69 ;  /* 0x0000004565457220 */ /* 0x040fe20000410000 */
[C---:B------:R-:W-:Y:S01]  /*14eb0*/  FMUL.FTZ R80, R101.reuse, R80 ;  /* 0x0000005065507220 */ /* 0x040fe20000410000 */
[----:B------:R-:W-:Y:S01]  /*14ec0*/  FMUL.FTZ R81, R101, R81 ;  /* 0x0000005165517220 */ /* 0x000fe20000410000 */
[----:B------:R-:W-:Y:S02]  /*14ed0*/  FFMA.FTZ R106, R187, UR4, -R167 ;  /* 0x00000004bb6a7c23 */ /* 0x000fe400080108a7 */
[----:B------:R-:W4:Y:S01]  /*14ee0*/  MUFU.EX2 R2, R2 ;  /* 0x0000000200027308 */ /* 0x000f220000000800 */
[--C-:B-1----:R-:W-:Y:S01]  /*14ef0*/  FFMA.FTZ R3, R28, UR4, -R165.reuse ;  /* 0x000000041c037c23 */ /* 0x102fe200080108a5 */
[C---:B------:R-:W-:Y:S01]  /*14f00*/  FMUL.FTZ R84, R101.reuse, R84 ;  /* 0x0000005465547220 */ /* 0x040fe20000410000 */
[C---:B------:R-:W-:Y:S01]  /*14f10*/  FMUL.FTZ R85, R101.reuse, R85 ;  /* 0x0000005565557220 */ /* 0x040fe20000410000 */
[C---:B------:R-:W-:Y:S01]  /*14f20*/  FMUL.FTZ R96, R101.reuse, R96 ;  /* 0x0000006065607220 */ /* 0x040fe20000410000 */
[C---:B------:R-:W-:Y:S01]  /*14f30*/  FMUL.FTZ R97, R101.reuse, R97 ;  /* 0x0000006165617220 */ /* 0x040fe20000410000 */
[----:B------:R-:W-:Y:S04]  /*14f40*/  PLOP3.LUT P0, PT, PT, PT, UP0, 0x80, 0x0 ;  /* 0x000000000000781c */ /* 0x000fe80003f0f008 */
[----:B------:R1:W-:Y:S01]  /*14f50*/  MUFU.EX2 R239, R3 ;  /* 0x0000000300ef7308 */ /* 0x0003e20000000800 */
[----:B--2---:R-:W-:Y:S01]  /*14f60*/  FMUL.FTZ R4, R101, R112 ;  /* 0x0000007065047220 */ /* 0x004fe20000410000 */
[----:B---3--:R-:W-:Y:S01]  /*14f70*/  F2FP.BF16.F32.PACK_AB R180, R246, R245 ;  /* 0x000000f5f6b4723e */ /* 0x008fe200000010ff */
[----:B------:R-:W-:Y:S05]  /*14f80*/  LDSM.16.MT88.4 R112, [R224+0xb000] ;  /* 0x00b00000e070783b */ /* 0x000fea0000004200 */
[-C--:B------:R-:W-:Y:S02]  /*14f90*/  HMMA.16816.F32.BF16 R4, R176, R20.reuse, R4 ;  /* 0x00000014b004723c */ /* 0x080fe40000041804 */
[----:B------:R-:W2:Y:S03]  /*14fa0*/  MUFU.EX2 R0, R0 ;  /* 0x0000000000007308 */ /* 0x000ea60000000800 */
[C---:B----4-:R-:W-:Y:S01]  /*14fb0*/  FMUL.FTZ R8, R2.reuse, R108 ;  /* 0x0000006c02087220 */ /* 0x050fe20000410000 */
[C---:B------:R-:W-:Y:S01]  /*14fc0*/  FMUL.FTZ R9, R2.reuse, R109 ;  /* 0x0000006d02097220 */ /* 0x040fe20000410000 */
[C---:B------:R-:W-:Y:S01]  /*14fd0*/  FMUL.FTZ R12, R2.reuse, R116 ;  /* 0x00000074020c7220 */ /* 0x040fe20000410000 */
[C---:B------:R-:W-:Y:S04]  /*14fe0*/  FMUL.FTZ R13, R2.reuse, R117 ;  /* 0x00000075020d7220 */ /* 0x040fe80000410000 */
[----:B------:R-:W-:Y:S01]  /*14ff0*/  MUFU.EX2 R217, R106 ;  /* 0x0000006a00d97308 */ /* 0x000fe20000000800 */
[----:B-1----:R-:W-:Y:S01]  /*15000*/  FFMA.FTZ R3, R185, UR4, -R166 ;  /* 0x00000004b9037c23 */ /* 0x002fe200080108a6 */
[C---:B------:R-:W-:Y:S01]  /*15010*/  FMUL.FTZ R28, R2.reuse, R136 ;  /* 0x00000088021c7220 */ /* 0x040fe20000410000 */
[----:B------:R-:W-:Y:S02]  /*15020*/  IMAD.MOV.U32 R136, RZ, RZ, R220 ;  /* 0x000000ffff887224 */ /* 0x000fe400078e00dc */
[C---:B------:R-:W-:Y:S01]  /*15030*/  FMUL.FTZ R24, R2.reuse, R124 ;  /* 0x0000007c02187220 */ /* 0x040fe20000410000 */
[C---:B------:R-:W-:Y:S01]  /*15040*/  FMUL.FTZ R25, R2.reuse, R125 ;  /* 0x0000007d02197220 */ /* 0x040fe20000410000 */
[----:B------:R-:W-:Y:S03]  /*15050*/  FMUL.FTZ R44, R2, R152 ;  /* 0x00000098022c7220 */ /* 0x000fe60000410000 */
[----:B------:R1:W-:Y:S01]  /*15060*/  MUFU.EX2 R222, R3 ;  /* 0x0000000300de7308 */ /* 0x0003e20000000800 */
[C---:B--2---:R-:W-:Y:S01]  /*15070*/  FMUL.FTZ R10, R0.reuse, R110 ;  /* 0x0000006e000a7220 */ /* 0x044fe20000410000 */
        /* <DEDUP_REMOVED lines=11> */
[----:B-1----:R-:W-:Y:S01]  /*15130*/  FFMA.FTZ R3, R188, UR4, -R165 ;  /* 0x00000004bc037c23 */ /* 0x002fe200080108a5 */
[C---:B------:R-:W-:Y:S03]  /*15140*/  HMMA.16816.F32.BF16 R16, R176.reuse, R22, R16 ;  /* 0x00000016b010723c */ /* 0x040fe60000041810 */
[----:B------:R1:W-:Y:S02]  /*15150*/  MUFU.EX2 R221, R3 ;  /* 0x0000000300dd7308 */ /* 0x0003e40000000800 */
[C---:B------:R-:W-:Y:S01]  /*15160*/  FMUL.FTZ R20, R101.reuse, R128 ;  /* 0x0000008065147220 */ /* 0x040fe20000410000 */
[C---:B------:R-:W-:Y:S01]  /*15170*/  FMUL.FTZ R21, R101.reuse, R129 ;  /* 0x0000008165157220 */ /* 0x040fe20000410000 */
[C---:B------:R-:W-:Y:S01]  /*15180*/  FMUL.FTZ R22, R100.reuse, R130 ;  /* 0x0000008264167220 */ /* 0x040fe20000410000 */
[----:B------:R-:W-:Y:S03]  /*15190*/  FMUL.FTZ R23, R100, R131 ;  /* 0x0000008364177220 */ /* 0x000fe60000410000 */
[----:B------:R-:W-:Y:S01]  /*151a0*/  MOV R131, R215 ;  /* 0x000000d700837202 */ /* 0x000fe20000000f00 */
[----:B------:R-:W-:Y:S01]  /*151b0*/  IMAD.MOV.U32 R130, RZ, RZ, R67 ;  /* 0x000000ffff827224 */ /* 0x000fe200078e0043 */
[----:B------:R-:W-:Y:S01]  /*151c0*/  MOV R128, R49 ;  /* 0x0000003100807202 */ /* 0x000fe20000000f00 */
[C---:B------:R-:W-:Y:S01]  /*151d0*/  FMUL.FTZ R49, R101.reuse, R149 ;  /* 0x0000009565317220 */ /* 0x040fe20000410000 */
[-C--:B------:R-:W-:Y:S03]  /*151e0*/  HMMA.16816.F32.BF16 R20, R176, R36.reuse, R20 ;  /* 0x00000024b014723c */ /* 0x080fe60000041814 */
[----:B------:R-:W-:Y:S01]  /*151f0*/  MOV R129, R65 ;  /* 0x0000004100817202 */ /* 0x000fe20000000f00 */
[----:B------:R-:W-:Y:S01]  /*15200*/  FMUL.FTZ R65, R101, R169 ;  /* 0x000000a965417220 */ /* 0x000fe20000410000 */
[----:B-1----:R-:W-:Y:S01]  /*15210*/  FFMA.FTZ R3, R189, UR4, -R165 ;  /* 0x00000004bd037c23 */ /* 0x002fe200080108a5 */
[C---:B------:R-:W-:Y:S03]  /*15220*/  HMMA.16816.F32.BF16 R24, R180.reuse, R36, R24 ;  /* 0x00000024b418723c */ /* 0x040fe60000041818 */
[----:B------:R1:W-:Y:S02]  /*15230*/  MUFU.EX2 R220, R3 ;  /* 0x0000000300dc7308 */ /* 0x0003e40000000800 */
[----:B------:R-:W-:Y:S01]  /*15240*/  FMUL.FTZ R43, R0, R143 ;  /* 0x0000008f002b7220 */ /* 0x000fe20000410000 */
[----:B------:R-:W-:Y:S02]  /*15250*/  IMAD.MOV.U32 R143, RZ, RZ, R216 ;  /* 0x000000ffff8f7224 */ /* 0x000fe400078e00d8 */
[----:B------:R-:W-:Y:S03]  /*15260*/  FFMA.FTZ R36, R29, UR4, -R166 ;  /* 0x000000041d247c23 */ /* 0x000fe600080108a6 */
[----:B------:R-:W-:Y:S01]  /*15270*/  FMUL.FTZ R29, R2, R137 ;  /* 0x00000089021d7220 */ /* 0x000fe20000410000 */
[----:B------:R-:W-:Y:S02]  /*15280*/  IMAD.MOV.U32 R137, RZ, RZ, R218 ;  /* 0x000000ffff897224 */ /* 0x000fe400078e00da */
[C---:B------:R-:W-:Y:S01]  /*15290*/  FMUL.FTZ R30, R0.reuse, R138 ;  /* 0x0000008a001e7220 */ /* 0x040fe20000410000 */
[----:B------:R-:W-:Y:S01]  /*152a0*/  FMUL.FTZ R31, R0, R139 ;  /* 0x0000008b001f7220 */ /* 0x000fe20000410000 */
[C---:B------:R-:W-:Y:S01]  /*152b0*/  FMUL.FTZ R67, R100.reuse, R171 ;  /* 0x000000ab64437220 */ /* 0x040fe20000410000 */
[----:B------:R-:W-:Y:S02]  /*152c0*/  IMAD.MOV.U32 R185, RZ, RZ, R51 ;  /* 0x000000ffffb97224 */ /* 0x000fe400078e0033 */
[----:B------:R-:W-:Y:S01]  /*152d0*/  FMUL.FTZ R51, R100, R151 ;  /* 0x0000009764337220 */ /* 0x000fe20000410000 */
[----:B------:R-:W-:Y:S02]  /*152e0*/  IMAD.MOV.U32 R138, RZ, RZ, R48 ;  /* 0x000000ffff8a7224 */ /* 0x000fe400078e0030 */
[C---:B------:R-:W-:Y:S01]  /*152f0*/  FMUL.FTZ R48, R101.reuse, R148 ;  /* 0x0000009465307220 */ /* 0x040fe20000410000 */
[----:B------:R-:W-:Y:S01]  /*15300*/  FMUL.FTZ R62, R0, R174 ;  /* 0x000000ae003e7220 */ /* 0x000fe20000410000 */
[-C--:B------:R-:W-:Y:S01]  /*15310*/  HMMA.16816.F32.BF16 R28, R180, R38.reuse, R28 ;  /* 0x00000026b41c723c */ /* 0x080fe2000004181c */
[----:B------:R3:W-:Y:S02]  /*15320*/  MUFU.EX2 R223, R36 ;  /* 0x0000002400df7308 */ /* 0x0007e40000000800 */
[----:B-1----:R-:W-:Y:S01]  /*15330*/  FFMA.FTZ R3, R190, UR4, -R166 ;  /* 0x00000004be037c23 */ /* 0x002fe200080108a6 */
[----:B------:R-:W-:Y:S01]  /*15340*/  FMUL.FTZ R63, R0, R175 ;  /* 0x000000af003f7220 */ /* 0x000fe20000410000 */
[----:B------:R-:W-:Y:S01]  /*15350*/  FMUL.FTZ R72, R2, R72 ;  /* 0x0000004802487220 */ /* 0x000fe20000410000 */
[C---:B------:R-:W-:Y:S05]  /*15360*/  HMMA.16816.F32.BF16 R32, R176.reuse, R38, R32 ;  /* 0x00000026b020723c */ /* 0x040fea0000041820 */
[----:B------:R1:W-:Y:S01]  /*15370*/  MUFU.EX2 R218, R3 ;  /* 0x0000000300da7308 */ /* 0x0003e20000000800 */
[----:B------:R-:W-:Y:S02]  /*15380*/  IMAD.MOV.U32 R188, RZ, RZ, R212 ;  /* 0x000000ffffbc7224 */ /* 0x000fe400078e00d4 */
[----:B------:R-:W-:Y:S03]  /*15390*/  FMUL.FTZ R47, R0, R155 ;  /* 0x0000009b002f7220 */ /* 0x000fe60000410000 */
[C---:B------:R-:W-:Y:S01]  /*153a0*/  FMUL.FTZ R38, R100.reuse, R146 ;  /* 0x0000009264267220 */ /* 0x040fe20000410000 */
[----:B------:R-:W-:Y:S02]  /*153b0*/  IMAD.MOV.U32 R146, RZ, RZ, R214 ;  /* 0x000000ffff927224 */ /* 0x000fe400078e00d6 */
[----:B------:R-:W-:Y:S01]  /*153c0*/  FMUL.FTZ R39, R100, R147 ;  /* 0x0000009364277220 */ /* 0x000fe20000410000 */
[----:B------:R-:W-:Y:S02]  /*153d0*/  IMAD.MOV.U32 R147, RZ, RZ, R213 ;  /* 0x000000ffff937224 */ /* 0x000fe400078e00d5 */
[----:B------:R-:W-:Y:S01]  /*153e0*/  FMUL.FTZ R45, R2, R153 ;  /* 0x00000099022d7220 */ /* 0x000fe20000410000 */
[----:B------:R-:W-:Y:S01]  /*153f0*/  IMAD.MOV.U32 R152, RZ, RZ, R210 ;  /* 0x000000ffff987224 */ /* 0x000fe200078e00d2 */
[----:B------:R-:W-:Y:S01]  /*15400*/  MOV R153, R207 ;  /* 0x000000cf00997202 */ /* 0x000fe20000000f00 */
[----:B------:R-:W-:Y:S02]  /*15410*/  IMAD.MOV.U32 R139, RZ, RZ, R208 ;  /* 0x000000ffff8b7224 */ /* 0x000fe400078e00d0 */
[----:B------:R-:W-:Y:S01]  /*15420*/  FMUL.FTZ R46, R0, R154 ;  /* 0x0000009a002e7220 */ /* 0x000fe20000410000 */
[----:B------:R-:W-:Y:S02]  /*15430*/  IMAD.MOV.U32 R155, RZ, RZ, R206 ;  /* 0x000000ffff9b7224 */ /* 0x000fe400078e00ce */
[C---:B---3--:R-:W-:Y:S01]  /*15440*/  FMUL.FTZ R36, R101.reuse, R144 ;  /* 0x0000009065247220 */ /* 0x048fe20000410000 */
[----:B-1----:R-:W-:Y:S01]  /*15450*/  FFMA.FTZ R3, R186, UR4, -R167 ;  /* 0x00000004ba037c23 */ /* 0x002fe200080108a7 */
[----:B------:R-:W-:Y:S02]  /*15460*/  IMAD.MOV.U32 R154, RZ, RZ, R61 ;  /* 0x000000ffff9a7224 */ /* 0x000fe400078e003d */
[C---:B------:R-:W-:Y:S01]  /*15470*/  FMUL.FTZ R37, R101.reuse, R145 ;  /* 0x0000009165257220 */ /* 0x040fe20000410000 */
[C---:B------:R-:W-:Y:S01]  /*15480*/  FMUL.FTZ R40, R2.reuse, R140 ;  /* 0x0000008c02287220 */ /* 0x040fe20000410000 */
[----:B------:R1:W3:Y:S01]  /*15490*/  MUFU.EX2 R216, R3 ;  /* 0x0000000300d87308 */ /* 0x0002e20000000800 */
[----:B------:R-:W-:Y:S01]  /*154a0*/  FMUL.FTZ R41, R2, R141 ;  /* 0x0000008d02297220 */ /* 0x000fe20000410000 */
[----:B------:R-:W-:Y:S01]  /*154b0*/  FMUL.FTZ R42, R0, R142 ;  /* 0x0000008e002a7220 */ /* 0x000fe20000410000 */
[----:B------:R-:W-:Y:S01]  /*154c0*/  FMUL.FTZ R61, R2, R173 ;  /* 0x000000ad023d7220 */ /* 0x000fe20000410000 */
[----:B------:R-:W-:Y:S01]  /*154d0*/  IMAD.MOV.U32 R141, RZ, RZ, R50 ;  /* 0x000000ffff8d7224 */ /* 0x000fe200078e0032 */
[-C--:B------:R-:W-:Y:S01]  /*154e0*/  HMMA.16816.F32.BF16 R36, R176, R52.reuse, R36 ;  /* 0x00000034b024723c */ /* 0x080fe20000041824 */
[----:B------:R-:W4:Y:S02]  /*154f0*/  LDL.LU R173, [R1+0xc] ;  /* 0x00000c0001ad7983 */ /* 0x000f240000300800 */
[----:B------:R-:W-:Y:S01]  /*15500*/  FMUL.FTZ R50, R100, R150 ;  /* 0x0000009664327220 */ /* 0x000fe20000410000 */
[----:B------:R-:W-:Y:S01]  /*15510*/  IMAD.MOV.U32 R140, RZ, RZ, R57 ;  /* 0x000000ffff8c7224 */ /* 0x000fe200078e0039 */
[----:B------:R-:W-:Y:S01]  /*15520*/  LDSM.16.MT88.4 R148, [R224+0xac00] ;  /* 0x00ac0000e094783b */ /* 0x000fe20000004200 */
[C---:B------:R-:W-:Y:S05]  /*15530*/  HMMA.16816.F32.BF16 R40, R180.reuse, R52, R40 ;  /* 0x00000034b428723c */ /* 0x040fea0000041828 */
[----:B------:R-:W-:Y:S01]  /*15540*/  FMUL.FTZ R57, R2, R157 ;  /* 0x0000009d02397220 */ /* 0x000fe20000410000 */
[-C--:B------:R-:W-:Y:S01]  /*15550*/  HMMA.16816.F32.BF16 R44, R180, R54.reuse, R44 ;  /* 0x00000036b42c723c */ /* 0x080fe2000004182c */
[----:B------:R-:W5:Y:S04]  /*15560*/  LDL.LU R159, [R1+0x8] ;  /* 0x00000800019f7983 */ /* 0x000f680000300800 */
[--C-:B-1----:R-:W-:Y:S01]  /*15570*/  FFMA.FTZ R3, R192, UR4, -R167.reuse ;  /* 0x00000004c0037c23 */ /* 0x102fe200080108a7 */
[C---:B------:R-:W-:Y:S01]  /*15580*/  HMMA.16816.F32.BF16 R48, R176.reuse, R54, R48 ;  /* 0x00000036b030723c */ /* 0x040fe20000041830 */
[----:B------:R-:W5:Y:S02]  /*15590*/  LDL.LU R158, [R1+0x4] ;  /* 0x00000400019e7983 */ /* 0x000f640000300800 */
[----:B------:R1:W-:Y:S02]  /*155a0*/  MUFU.EX2 R215, R3 ;  /* 0x0000000300d77308 */ /* 0x0003e40000000800 */
[----:B------:R-:W-:Y:S01]  /*155b0*/  MOV R142, R219 ;  /* 0x000000db008e7202 */ /* 0x000fe20000000f00 */
[C---:B------:R-:W-:Y:S01]  /*155c0*/  FMUL.FTZ R52, R101.reuse, R160 ;  /* 0x000000a065347220 */ /* 0x040fe20000410000 */
[----:B------:R-:W-:Y:S01]  /*155d0*/  FMUL.FTZ R53, R101, R161 ;  /* 0x000000a165357220 */ /* 0x000fe20000410000 */
[C---:B------:R-:W-:Y:S01]  /*155e0*/  FMUL.FTZ R54, R100.reuse, R162 ;  /* 0x000000a264367220 */ /* 0x040fe20000410000 */
[----:B------:R-:W5:Y:S04]  /*155f0*/  LDL.LU R157, [R1] ;  /* 0x00000000019d7983 */ /* 0x000f680000300800 */
[----:B------:R3:W-:Y:S01]  /*15600*/  MUFU.EX2 R219, R60 ;  /* 0x0000003c00db7308 */ /* 0x0007e20000000800 */
[----:B------:R-:W-:Y:S01]  /*15610*/  FMUL.FTZ R55, R100, R163 ;  /* 0x000000a364377220 */ /* 0x000fe20000410000 */
[----:B------:R-:W-:Y:S02]  /*15620*/  IMAD.MOV.U32 R145, RZ, RZ, R56 ;  /* 0x000000ffff917224 */ /* 0x000fe400078e0038 */
[----:B------:R-:W-:Y:S01]  /*15630*/  FMUL.FTZ R56, R2, R156 ;  /* 0x0000009c02387220 */ /* 0x000fe20000410000 */
[----:B------:R-:W-:Y:S02]  /*15640*/  IMAD.MOV.U32 R144, RZ, RZ, R66 ;  /* 0x000000ffff907224 */ /* 0x000fe400078e0042 */
[----:B------:R-:W-:Y:S01]  /*15650*/  FMUL.FTZ R66, R100, R170 ;  /* 0x000000aa64427220 */ /* 0x000fe20000410000 */
[----:B------:R-:W-:Y:S01]  /*15660*/  FMUL.FTZ R73, R2, R73 ;  /* 0x0000004902497220 */ /* 0x000fe20000410000 */
[----:B------:R-:W-:Y:S01]  /*15670*/  LDSM.16.MT88.4 R168, [R226+0xac00] ;  /* 0x00ac0000e2a8783b */ /* 0x000fe20000004200 */
[-C--:B--2---:R-:W-:Y:S03]  /*15680*/  HMMA.16816.F32.BF16 R52, R176, R108.reuse, R52 ;  /* 0x0000006cb034723c */ /* 0x084fe60000041834 */
[----:B-1----:R-:W-:Y:S01]  /*15690*/  FFMA.FTZ R3, R193, UR4, -R167 ;  /* 0x00000004c1037c23 */ /* 0x002fe200080108a7 */
[C---:B------:R-:W-:Y:S01]  /*156a0*/  FMUL.FTZ R74, R0.reuse, R74 ;  /* 0x0000004a004a7220 */ /* 0x040fe20000410000 */
[----:B------:R-:W-:Y:S01]  /*156b0*/  FMUL.FTZ R75, R0, R75 ;  /* 0x0000004b004b7220 */ /* 0x000fe20000410000 */
[C---:B------:R-:W-:Y:S01]  /*156c0*/  HMMA.16816.F32.BF16 R56, R180.reuse, R108, R56 ;  /* 0x0000006cb438723c */ /* 0x040fe20000041838 */
[----:B------:R1:W2:Y:S04]  /*156d0*/  MUFU.EX2 R214, R3 ;  /* 0x0000000300d67308 */ /* 0x0002a80000000800 */
[C---:B---3--:R-:W-:Y:S01]  /*156e0*/  FMUL.FTZ R60, R2.reuse, R172 ;  /* 0x000000ac023c7220 */ /* 0x048fe20000410000 */
[C---:B------:R-:W-:Y:S01]  /*156f0*/  FMUL.FTZ R76, R2.reuse, R76 ;  /* 0x0000004c024c7220 */ /* 0x040fe20000410000 */
[----:B------:R-:W-:Y:S01]  /*15700*/  FMUL.FTZ R77, R2, R77 ;  /* 0x0000004d024d7220 */ /* 0x000fe20000410000 */
[C---:B------:R-:W-:Y:S03]  /*15710*/  FMUL.FTZ R78, R0.reuse, R78 ;  /* 0x0000004e004e7220 */ /* 0x040fe60000410000 */
[----:B------:R-:W-:Y:S01]  /*15720*/  FMUL.FTZ R79, R0, R79 ;  /* 0x0000004f004f7220 */ /* 0x000fe20000410000 */
[-C--:B------:R-:W-:Y:S03]  /*15730*/  HMMA.16816.F32.BF16 R60, R180, R110.reuse, R60 ;  /* 0x0000006eb43c723c */ /* 0x080fe6000004183c */
[----:B------:R-:W-:Y:S01]  /*15740*/  F2FP.BF16.F32.PACK_AB R116, R217, R216 ;  /* 0x000000d8d974723e */ /* 0x000fe200000010ff */
[C---:B------:R-:W-:Y:S01]  /*15750*/  FMUL.FTZ R88, R2.reuse, R88 ;  /* 0x0000005802587220 */ /* 0x040fe20000410000 */
[----:B------:R-:W-:Y:S01]  /*15760*/  FMUL.FTZ R89, R2, R89 ;  /* 0x0000005902597220 */ /* 0x000fe20000410000 */
[C---:B------:R-:W-:Y:S01]  /*15770*/  HMMA.16816.F32.BF16 R64, R176.reuse, R110, R64 ;  /* 0x0000006eb040723c */ /* 0x040fe20000041840 */
[----:B------:R-:W3:Y:S04]  /*15780*/  LDSM.16.MT88.4 R108, [R226+0xb000] ;  /* 0x00b00000e26c783b */ /* 0x000ee80000004200 */
[--C-:B-1----:R-:W-:Y:S01]  /*15790*/  FFMA.FTZ R3, R196, UR4, -R184.reuse ;  /* 0x00000004c4037c23 */ /* 0x102fe200080108b8 */
[-C--:B------:R-:W-:Y:S03]  /*157a0*/  HMMA.16816.F32.BF16 R68, R176, R112.reuse, R68 ;  /* 0x00000070b044723c */ /* 0x080fe60000041844 */
[----:B------:R1:W-:Y:S02]  /*157b0*/  MUFU.EX2 R213, R3 ;  /* 0x0000000300d57308 */ /* 0x0003e40000000800 */
[----:B--2---:R-:W-:Y:S01]  /*157c0*/  F2FP.BF16.F32.PACK_AB R118, R214, R215 ;  /* 0x000000d7d676723e */ /* 0x004fe200000010ff */
[C---:B------:R-:W-:Y:S05]  /*157d0*/  HMMA.16816.F32.BF16 R72, R180.reuse, R112, R72 ;  /* 0x00000070b448723c */ /* 0x040fea0000041848 */
[C---:B------:R-:W-:Y:S01]  /*157e0*/  FMUL.FTZ R90, R0.reuse, R90 ;  /* 0x0000005a005a7220 */ /* 0x040fe20000410000 */
[-C--:B------:R-:W-:Y:S05]  /*157f0*/  HMMA.16816.F32.BF16 R76, R180, R114.reuse, R76 ;  /* 0x00000072b44c723c */ /* 0x080fea000004184c */
[----:B------:R-:W-:Y:S01]  /*15800*/  FMUL.FTZ R91, R0, R91 ;  /* 0x0000005b005b7220 */ /* 0x000fe20000410000 */
[C---:B------:R-:W-:Y:S01]  /*15810*/  HMMA.16816.F32.BF16 R80, R176.reuse, R114, R80 ;  /* 0x00000072b050723c */ /* 0x040fe20000041850 */
[----:B------:R-:W2:Y:S04]  /*15820*/  LDSM.16.MT88.4 R112, [R224+0x9400] ;  /* 0x00940000e070783b */ /* 0x000ea80000004200 */
[--C-:B-1----:R-:W-:Y:S01]  /*15830*/  FFMA.FTZ R3, R198, UR4, -R184.reuse ;  /* 0x00000004c6037c23 */ /* 0x102fe200080108b8 */
[C---:B------:R-:W-:Y:S01]  /*15840*/  FMUL.FTZ R92, R2.reuse, R92 ;  /* 0x0000005c025c7220 */ /* 0x040fe20000410000 */
[----:B------:R-:W-:Y:S01]  /*15850*/  FMUL.FTZ R93, R2, R93 ;  /* 0x0000005d025d7220 */ /* 0x000fe20000410000 */
[C---:B------:R-:W-:Y:S01]  /*15860*/  FMUL.FTZ R94, R0.reuse, R94 ;  /* 0x0000005e005e7220 */ /* 0x040fe20000410000 */
[----:B------:R1:W2:Y:S02]  /*15870*/  MUFU.EX2 R212, R3 ;  /* 0x0000000300d47308 */ /* 0x0002a40000000800 */
[----:B------:R-:W-:Y:S01]  /*15880*/  FMUL.FTZ R95, R0, R95 ;  /* 0x0000005f005f7220 */ /* 0x000fe20000410000 */
[----:B------:R-:W-:Y:S01]  /*15890*/  FFMA.FTZ R106, R194, UR4, -R184 ;  /* 0x00000004c26a7c23 */ /* 0x000fe200080108b8 */
[----:B------:R-:W-:Y:S01]  /*158a0*/  IMAD.MOV.U32 R172, RZ, RZ, R139 ;  /* 0x000000ffffac7224 */ /* 0x000fe200078e008b */
[----:B------:R-:W-:Y:S01]  /*158b0*/  MOV R174, R137 ;  /* 0x0000008900ae7202 */ /* 0x000fe20000000f00 */
[----:B------:R-:W-:Y:S01]  /*158c0*/  IMAD.MOV.U32 R156, RZ, RZ, R138 ;  /* 0x000000ffff9c7224 */ /* 0x000fe200078e008a */
[-C--:B---3--:R-:W-:Y:S03]  /*158d0*/  HMMA.16816.F32.BF16 R84, R176, R108.reuse, R84 ;  /* 0x0000006cb054723c */ /* 0x088fe60000041854 */
[----:B------:R-:W-:Y:S03]  /*158e0*/  MUFU.EX2 R211, R106 ;  /* 0x0000006a00d37308 */ /* 0x000fe60000000800 */
[C---:B------:R-:W-:Y:S05]  /*158f0*/  HMMA.16816.F32.BF16 R88, R180.reuse, R108, R88 ;  /* 0x0000006cb458723c */ /* 0x040fea0000041858 */
[----:B-1----:R-:W-:Y:S01]  /*15900*/  FFMA.FTZ R3, R195, UR4, -R184 ;  /* 0x00000004c3037c23 */ /* 0x002fe200080108b8 */
[-C--:B------:R-:W-:Y:S03]  /*15910*/  HMMA.16816.F32.BF16 R92, R180, R110.reuse, R92 ;  /* 0x0000006eb45c723c */ /* 0x080fe6000004185c */
[----:B------:R1:W3:Y:S02]  /*15920*/  MUFU.EX2 R210, R3 ;  /* 0x0000000300d27308 */ /* 0x0002e40000000800 */
[----:B------:R-:W-:Y:S01]  /*15930*/  F2FP.BF16.F32.PACK_AB R108, R239, R240 ;  /* 0x000000f0ef6c723e */ /* 0x000fe200000010ff */
[----:B------:R-:W-:Y:S05]  /*15940*/  HMMA.16816.F32.BF16 R96, R176, R110, R96 ;  /* 0x0000006eb060723c */ /* 0x000fea0000041860 */
[----:B------:R-:W-:Y:S02]  /*15950*/  F2FP.BF16.F32.PACK_AB R109, R222, R223 ;  /* 0x000000dfde6d723e */ /* 0x000fe400000010ff */
[----:B------:R-:W-:Y:S04]  /*15960*/  F2FP.BF16.F32.PACK_AB R110, R220, R221 ;  /* 0x000000dddc6e723e */ /* 0x000fe800000010ff */
[----:B------:R-:W-:Y:S02]  /*15970*/  F2FP.BF16.F32.PACK_AB R111, R219, R218 ;  /* 0x000000dadb6f723e */ /* 0x000fe400000010ff */
[----:B--2---:R-:W-:Y:S01]  /*15980*/  F2FP.BF16.F32.PACK_AB R117, R212, R213 ;  /* 0x000000d5d475723e */ /* 0x004fe200000010ff */
[--C-:B-1----:R-:W-:Y:S01]  /*15990*/  FFMA.FTZ R3, R200, UR4, -R165.reuse ;  /* 0x00000004c8037c23 */ /* 0x102fe200080108a5 */
[----:B---3--:R-:W-:Y:S03]  /*159a0*/  F2FP.BF16.F32.PACK_AB R119, R210, R211 ;  /* 0x000000d3d277723e */ /* 0x008fe600000010ff */
[-C--:B------:R-:W-:Y:S01]  /*159b0*/  HMMA.16816.F32.BF16 R4, R108, R112.reuse, R4 ;  /* 0x000000706c04723c */ /* 0x080fe20000041804 */
[----:B------:R1:W-:Y:S05]  /*159c0*/  MUFU.EX2 R208, R3 ;  /* 0x0000000300d07308 */ /* 0x0003ea0000000800 */
        /* <DEDUP_REMOVED lines=17> */
[----:B------:R-:W3:Y:S04]  /*15ae0*/  LDSM.16.MT88.4 R124, [R226+0xb400] ;  /* 0x00b40000e27c783b */ /* 0x000ee80000004200 */
[--C-:B-1----:R-:W-:Y:S01]  /*15af0*/  FFMA.FTZ R3, R205, UR4, -R166.reuse ;  /* 0x00000004cd037c23 */ /* 0x102fe200080108a6 */
[-C--:B--2---:R-:W-:Y:S03]  /*15b00*/  HMMA.16816.F32.BF16 R52, R108, R112.reuse, R52 ;  /* 0x000000706c34723c */ /* 0x084fe60000041834 */
[----:B------:R1:W2:Y:S03]  /*15b10*/  MUFU.EX2 R205, R3 ;  /* 0x0000000300cd7308 */ /* 0x0002a60000000800 */
[C---:B------:R-:W-:Y:S06]  /*15b20*/  HMMA.16816.F32.BF16 R56, R116.reuse, R112, R56 ;  /* 0x000000707438723c */ /* 0x040fec0000041838 */
[-C--:B------:R-:W-:Y:S06]  /*15b30*/  HMMA.16816.F32.BF16 R60, R116, R114.reuse, R60 ;  /* 0x00000072743c723c */ /* 0x080fec000004183c */
[C---:B------:R-:W-:Y:S01]  /*15b40*/  HMMA.16816.F32.BF16 R64, R108.reuse, R114, R64 ;  /* 0x000000726c40723c */ /* 0x040fe20000041840 */
[----:B------:R-:W5:Y:S04]  /*15b50*/  LDSM.16.MT88.4 R112, [R224+0x9800] ;  /* 0x00980000e070783b */ /* 0x000f680000004200 */
        /* <DEDUP_REMOVED lines=8> */
[-C--:B------:R-:W-:Y:S03]  /*15be0*/  HMMA.16816.F32.BF16 R84, R108, R124.reuse, R84 ;  /* 0x0000007c6c54723c */ /* 0x080fe60000041854 */
[----:B------:R1:W2:Y:S03]  /*15bf0*/  MUFU.EX2 R207, R3 ;  /* 0x0000000300cf7308 */ /* 0x0002a60000000800 */
[C---:B------:R-:W-:Y:S06]  /*15c00*/  HMMA.16816.F32.BF16 R88, R116.reuse, R124, R88 ;  /* 0x0000007c7458723c */ /* 0x040fec0000041858 */
[-C--:B------:R-:W-:Y:S06]  /*15c10*/  HMMA.16816.F32.BF16 R92, R116, R126.reuse, R92 ;  /* 0x0000007e745c723c */ /* 0x080fec000004185c */
[----:B------:R-:W-:Y:S01]  /*15c20*/  HMMA.16816.F32.BF16 R96, R108, R126, R96 ;  /* 0x0000007e6c60723c */ /* 0x000fe20000041860 */
[----:B------:R-:W3:Y:S04]  /*15c30*/  LDSM.16.MT88.4 R124, [R224+0xa800] ;  /* 0x00a80000e07c783b */ /* 0x000ee80000004200 */
[----:B-1----:R-:W-:Y:S02]  /*15c40*/  FFMA.FTZ R3, R155, UR4, -R166 ;  /* 0x000000049b037c23 */ /* 0x002fe400080108a6 */
[----:B------:R-:W-:Y:S02]  /*15c50*/  F2FP.BF16.F32.PACK_AB R108, R209, R208 ;  /* 0x000000d0d16c723e */ /* 0x000fe400000010ff */
[----:B------:R1:W-:Y:S02]  /*15c60*/  MUFU.EX2 R202, R3 ;  /* 0x0000000300ca7308 */ /* 0x0003e40000000800 */
[----:B--2---:R-:W-:Y:S02]  /*15c70*/  F2FP.BF16.F32.PACK_AB R109, R205, R204 ;  /* 0x000000cccd6d723e */ /* 0x004fe400000010ff */
[----:B------:R-:W-:Y:S01]  /*15c80*/  F2FP.BF16.F32.PACK_AB R110, R207, R206 ;  /* 0x000000cecf6e723e */ /* 0x000fe200000010ff */
[----:B----4-:R-:W-:Y:S01]  /*15c90*/  FFMA.FTZ R101, R101, R173, R174 ;  /* 0x000000ad65657223 */ /* 0x010fe200000100ae */
[----:B-1----:R-:W-:Y:S04]  /*15ca0*/  FFMA.FTZ R3, R154, UR4, -R166 ;  /* 0x000000049a037c23 */ /* 0x002fe800080108a6 */
[----:B------:R1:W2:Y:S01]  /*15cb0*/  MUFU.EX2 R203, R3 ;  /* 0x0000000300cb7308 */ /* 0x0002a20000000800 */
[----:B-----5:R-:W-:Y:S01]  /*15cc0*/  FFMA.FTZ R100, R100, R159, R250 ;  /* 0x0000009f64647223 */ /* 0x020fe200000100fa */
[----:B------:R-:W-:Y:S01]  /*15cd0*/  FFMA.FTZ R2, R2, R158, R245 ;  /* 0x0000009e02027223 */ /* 0x000fe200000100f5 */
[--C-:B-1----:R-:W-:Y:S01]  /*15ce0*/  FFMA.FTZ R3, R153, UR4, -R167.reuse ;  /* 0x0000000499037c23 */ /* 0x102fe200080108a7 */
[----:B--2---:R-:W-:Y:S02]  /*15cf0*/  F2FP.BF16.F32.PACK_AB R111, R203, R202 ;  /* 0x000000cacb6f723e */ /* 0x004fe400000010ff */
[----:B------:R-:W-:Y:S04]  /*15d00*/  FADD.FTZ R2, R246, R2 ;  /* 0x00000002f6027221 */ /* 0x000fe80000010000 */
[----:B------:R1:W-:Y:S01]  /*15d10*/  MUFU.EX2 R200, R3 ;  /* 0x0000000300c87308 */ /* 0x0003e20000000800 */
[----:B------:R-:W-:Y:S01]  /*15d20*/  FADD.FTZ R2, R247, R2 ;  /* 0x00000002f7027221 */ /* 0x000fe20000010000 */
[-C--:B------:R-:W-:Y:S03]  /*15d30*/  HMMA.16816.F32.BF16 R4, R108, R112.reuse, R4 ;  /* 0x000000706c04723c */ /* 0x080fe60000041804 */
[--C-:B-1----:R-:W-:Y:S05]  /*15d40*/  FFMA.FTZ R3, R152, UR4, -R167.reuse ;  /* 0x0000000498037c23 */ /* 0x102fea00080108a7 */
[----:B------:R1:W2:Y:S03]  /*15d50*/  MUFU.EX2 R198, R3 ;  /* 0x0000000300c67308 */ /* 0x0002a60000000800 */
[--C-:B-1----:R-:W-:Y:S01]  /*15d60*/  FFMA.FTZ R3, R197, UR4, -R167.reuse ;  /* 0x00000004c5037c23 */ /* 0x102fe200080108a7 */
[----:B--2---:R-:W-:Y:S06]  /*15d70*/  F2FP.BF16.F32.PACK_AB R116, R198, R200 ;  /* 0x000000c8c674723e */ /* 0x004fec00000010ff */
        /* <DEDUP_REMOVED lines=41> */
[-C--:B---3--:R-:W-:Y:S03]  /*16010*/  HMMA.16816.F32.BF16 R68, R108, R120.reuse, R68 ;  /* 0x000000786c44723c */ /* 0x088fe60000041844 */
[----:B------:R1:W-:Y:S02]  /*16020*/  MUFU.EX2 R190, R3 ;  /* 0x0000000300be7308 */ /* 0x0003e40000000800 */
[----:B------:R-:W-:Y:S01]  /*16030*/  FFMA.FTZ R165, R185, UR4, -R165 ;  /* 0x00000004b9a57c23 */ /* 0x000fe200080108a5 */
[C---:B------:R-:W-:Y:S07]  /*16040*/  HMMA.16816.F32.BF16 R72, R116.reuse, R120, R72 ;  /* 0x000000787448723c */ /* 0x040fee0000041848 */
[----:B------:R2:W3:Y:S01]  /*16050*/  MUFU.EX2 R188, R165 ;  /* 0x000000a500bc7308 */ /* 0x0004e20000000800 */
[-C--:B------:R-:W-:Y:S06]  /*16060*/  HMMA.16816.F32.BF16 R76, R116, R122.reuse, R76 ;  /* 0x0000007a744c723c */ /* 0x080fec000004184c */
[C---:B------:R-:W-:Y:S05]  /*16070*/  HMMA.16816.F32.BF16 R80, R108.reuse, R122, R80 ;  /* 0x0000007a6c50723c */ /* 0x040fea0000041850 */
[--C-:B-1----:R-:W-:Y:S01]  /*16080*/  FFMA.FTZ R3, R135, UR4, -R166.reuse ;  /* 0x0000000487037c23 */ /* 0x102fe200080108a6 */
[-C--:B----4-:R-:W-:Y:S03]  /*16090*/  HMMA.16816.F32.BF16 R84, R108, R124.reuse, R84 ;  /* 0x0000007c6c54723c */ /* 0x090fe60000041854 */
[----:B------:R1:W-:Y:S02]  /*160a0*/  MUFU.EX2 R187, R3 ;  /* 0x0000000300bb7308 */ /* 0x0003e40000000800 */
[----:B------:R-:W-:Y:S01]  /*160b0*/  FFMA.FTZ R166, R134, UR4, -R166 ;  /* 0x0000000486a67c23 */ /* 0x000fe200080108a6 */
[C---:B------:R-:W-:Y:S07]  /*160c0*/  HMMA.16816.F32.BF16 R88, R116.reuse, R124, R88 ;  /* 0x0000007c7458723c */ /* 0x040fee0000041858 */
[----:B------:R3:W-:Y:S01]  /*160d0*/  MUFU.EX2 R186, R166 ;  /* 0x000000a600ba7308 */ /* 0x0007e20000000800 */
[-C--:B------:R-:W-:Y:S03]  /*160e0*/  HMMA.16816.F32.BF16 R92, R116, R126.reuse, R92 ;  /* 0x0000007e745c723c */ /* 0x080fe6000004185c */
[----:B--2---:R-:W-:Y:S03]  /*160f0*/  F2FP.BF16.F32.PACK_AB R165, R189, R191 ;  /* 0x000000bfbda5723e */ /* 0x004fe600000010ff */
[----:B------:R-:W-:Y:S05]  /*16100*/  HMMA.16816.F32.BF16 R96, R108, R126, R96 ;  /* 0x0000007e6c60723c */ /* 0x000fea0000041860 */
[--C-:B-1----:R-:W-:Y:S04]  /*16110*/  FFMA.FTZ R3, R133, UR4, -R167.reuse ;  /* 0x0000000485037c23 */ /* 0x102fe800080108a7 */
[----:B------:R1:W-:Y:S02]  /*16120*/  MUFU.EX2 R183, R3 ;  /* 0x0000000300b77308 */ /* 0x0003e40000000800 */
[----:B---3--:R-:W-:Y:S01]  /*16130*/  F2FP.BF16.F32.PACK_AB R166, R188, R190 ;  /* 0x000000bebca6723e */ /* 0x008fe200000010ff */
[--C-:B-1----:R-:W-:Y:S07]  /*16140*/  FFMA.FTZ R3, R131, UR4, -R167.reuse ;  /* 0x0000000483037c23 */ /* 0x102fee00080108a7 */
[----:B------:R1:W2:Y:S02]  /*16150*/  MUFU.EX2 R185, R3 ;  /* 0x0000000300b97308 */ /* 0x0002a40000000800 */
[--C-:B-1----:R-:W-:Y:S01]  /*16160*/  FFMA.FTZ R3, R130, UR4, -R167.reuse ;  /* 0x0000000482037c23 */ /* 0x102fe200080108a7 */
[----:B------:R-:W-:Y:S01]  /*16170*/  FFMA.FTZ R167, R129, UR4, -R167 ;  /* 0x0000000481a77c23 */ /* 0x000fe200080108a7 */
[----:B--2---:R-:W-:Y:S06]  /*16180*/  F2FP.BF16.F32.PACK_AB R176, R185, R183 ;  /* 0x000000b7b9b0723e */ /* 0x004fec00000010ff */
[----:B------:R1:W-:Y:S10]  /*16190*/  MUFU.EX2 R182, R3 ;  /* 0x0000000300b67308 */ /* 0x0003f40000000800 */
[----:B------:R2:W3:Y:S01]  /*161a0*/  MUFU.EX2 R181, R167 ;  /* 0x000000a700b57308 */ /* 0x0004e20000000800 */
[--C-:B-1----:R-:W-:Y:S09]  /*161b0*/  FFMA.FTZ R3, R107, UR4, -R184.reuse ;  /* 0x000000046b037c23 */ /* 0x102ff200080108b8 */
        /* <DEDUP_REMOVED lines=8> */
[----:B------:R-:W2:Y:S01]  /*16240*/  LDSM.16.MT88.4 R132, [R226+0x9c00] ;  /* 0x009c0000e284783b */ /* 0x000ea20000004200 */
[----:B------:R-:W-:Y:S05]  /*16250*/  F2FP.BF16.F32.PACK_AB R164, R193, R192 ;  /* 0x000000c0c1a4723e */ /* 0x000fea00000010ff */
[----:B------:R4:W-:Y:S01]  /*16260*/  MUFU.EX2 R106, R3 ;  /* 0x00000003006a7308 */ /* 0x0009e20000000800 */
[----:B---3--:R-:W-:Y:S09]  /*16270*/  F2FP.BF16.F32.PACK_AB R177, R180, R107 ;  /* 0x0000006bb4b1723e */ /* 0x008ff200000010ff */
[----:B------:R-:W3:Y:S01]  /*16280*/  MUFU.EX2 R184, R184 ;  /* 0x000000b800b87308 */ /* 0x000ee20000000800 */
[-C--:B-1----:R-:W-:Y:S01]  /*16290*/  HMMA.16816.F32.BF16 R112, R164, R128.reuse, R4 ;  /* 0x00000080a470723c */ /* 0x082fe20000041804 */
[----:B------:R-:W1:Y:S04]  /*162a0*/  LDSM.16.MT88.4 R4, [R224+0xbc00] ;  /* 0x00bc0000e004783b */ /* 0x000e680000004200 */
[----:B----4-:R-:W-:Y:S01]  /*162b0*/  FFMA.FTZ R3, R0, R157, R241 ;  /* 0x0000009d00037223 */ /* 0x010fe200000100f1 */
[----:B------:R-:W-:Y:S01]  /*162c0*/  FADD.FTZ R0, R252, R100 ;  /* 0x00000064fc007221 */ /* 0x000fe20000010000 */
[----:B------:R-:W-:Y:S01]  /*162d0*/  IMAD.MOV.U32 R100, RZ, RZ, R104 ;  /* 0x000000ffff647224 */ /* 0x000fe200078e0068 */
[----:B---3--:R-:W-:Y:S03]  /*162e0*/  F2FP.BF16.F32.PACK_AB R179, R184, R106 ;  /* 0x0000006ab8b3723e */ /* 0x008fe600000010ff */
[----:B------:R-:W-:Y:S01]  /*162f0*/  FADD.FTZ R3, R242, R3 ;  /* 0x00000003f2037221 */ /* 0x000fe20000010000 */
[----:B------:R-:W-:Y:S03]  /*16300*/  FADD.FTZ R0, R249, R0 ;  /* 0x00000000f9007221 */ /* 0x000fe60000010000 */
[C---:B------:R-:W-:Y:S01]  /*16310*/  HMMA.16816.F32.BF16 R108, R176.reuse, R128, R8 ;  /* 0x00000080b06c723c */ /* 0x040fe20000041808 */
[----:B------:R-:W3:Y:S03]  /*16320*/  LDSM.16.MT88.4 R8, [R226+0xbc00] ;  /* 0x00bc0000e208783b */ /* 0x000ee60000004200 */
[----:B------:R-:W-:Y:S02]  /*16330*/  FADD.FTZ R3, R244, R3 ;  /* 0x00000003f4037221 */ /* 0x000fe40000010000 */
[-C--:B------:R-:W-:Y:S06]  /*16340*/  HMMA.16816.F32.BF16 R116, R176, R130.reuse, R12 ;  /* 0x00000082b074723c */ /* 0x080fec000004180c */
[C---:B------:R-:W-:Y:S05]  /*16350*/  HMMA.16816.F32.BF16 R120, R164.reuse, R130, R16 ;  /* 0x00000082a478723c */ /* 0x040fea0000041810 */
[----:B------:R-:W-:Y:S01]  /*16360*/  FADD.FTZ R12, R251, R0 ;  /* 0x00000000fb0c7221 */ /* 0x000fe20000010000 */
[-C--:B--2---:R-:W-:Y:S05]  /*16370*/  HMMA.16816.F32.BF16 R128, R164, R132.reuse, R20 ;  /* 0x00000084a480723c */ /* 0x084fea0000041814 */
[----:B------:R-:W-:Y:S01]  /*16380*/  FADD.FTZ R12, R223, R12 ;  /* 0x0000000cdf0c7221 */ /* 0x000fe20000010000 */
[C---:B------:R-:W-:Y:S05]  /*16390*/  HMMA.16816.F32.BF16 R124, R176.reuse, R132, R24 ;  /* 0x00000084b07c723c */ /* 0x040fea0000041818 */
[----:B------:R-:W-:Y:S02]  /*163a0*/  IMAD.MOV.U32 R15, RZ, RZ, R136 ;  /* 0x000000ffff0f7224 */ /* 0x000fe400078e0088 */
[----:B------:R-:W-:Y:S01]  /*163b0*/  FADD.FTZ R0, R248, R2 ;  /* 0x00000002f8007221 */ /* 0x000fe20000010000 */
[-C--:B------:R-:W-:Y:S03]  /*163c0*/  HMMA.16816.F32.BF16 R136, R176, R134.reuse, R28 ;  /* 0x00000086b088723c */ /* 0x080fe6000004181c */
[----:B------:R-:W-:Y:S01]  /*163d0*/  FADD.FTZ R2, R243, R3 ;  /* 0x00000003f3027221 */ /* 0x000fe20000010000 */
[----:B------:R-:W-:Y:S02]  /*163e0*/  FADD.FTZ R3, R216, R0 ;  /* 0x00000000d8037221 */ /* 0x000fe40000010000 */
        /* <DEDUP_REMOVED lines=66> */
[----:B------:R-:W-:Y:S01]  /*16810*/  FADD.FTZ R2, R181, R2 ;  /* 0x00000002b5027221 */ /* 0x000fe20000010000 */
[----:B------:R-:W-:Y:S01]  /*16820*/  FADD.FTZ R0, R184, R0 ;  /* 0x00000000b8007221 */ /* 0x000fe20000010000 */
[----:B------:R-:W-:Y:S02]  /*16830*/  IMAD.MOV.U32 R106, RZ, RZ, R103 ;  /* 0x000000ffff6a7224 */ /* 0x000fe400078e0067 */
[----:B------:R1:W-:Y:S04]  /*16840*/  STL [R1+0x8], R3 ;  /* 0x0000080301007387 */ /* 0x0003e80000100800 */
[----:B------:R2:W-:Y:S04]  /*16850*/  STL [R1+0x4], R2 ;  /* 0x0000040201007387 */ /* 0x0005e80000100800 */
[----:B------:R2:W-:Y:S01]  /*16860*/  STL [R1], R0 ;  /* 0x0000000001007387 */ /* 0x0005e20000100800 */
[----:B-1----:R-:W-:Y:S01]  /*16870*/  MOV R3, R105 ;  /* 0x0000006900037202 */ /* 0x002fe20000000f00 */
[----:B------:R-:W-:Y:S06]  /*16880*/  @P0 BRA `(.L_x_1045) ;  /* 0xffffffb800140947 */ /* 0x000fec000383ffff */
.L_x_1044:
[----:B------:R-:W3:Y:S04]  /*16890*/  LDL.LU R8, [R1+0xc] ;  /* 0x00000c0001087983 */ /* 0x000ee80000300800 */
[----:B------:R-:W4:Y:S04]  /*168a0*/  LDL.LU R7, [R1+0x8] ;  /* 0x0000080001077983 */ /* 0x000f280000300800 */
[----:B------:R-:W2:Y:S04]  /*168b0*/  LDL.LU R6, [R1+0x4] ;  /* 0x0000040001067983 */ /* 0x000ea80000300800 */
[----:B------:R-:W2:Y:S01]  /*168c0*/  LDL.LU R5, [R1] ;  /* 0x0000000001057983 */ /* 0x000ea20000300800 */
        /* <DEDUP_REMOVED lines=77> */
.L_x_1048:
        /* <DEDUP_REMOVED lines=23> */
.L_x_1049:
        /* <DEDUP_REMOVED lines=296> */
.L_x_1051:
[----:B------:R-:W-:Y:S05]  /*18190*/  BSYNC B0 ;  /* 0x0000000000007941 */ /* 0x000fea0003800000 */
.L_x_1050:
        /* <DEDUP_REMOVED lines=39> */
.L_x_1053:
[----:B------:R-:W-:Y:S05]  /*18410*/  BSYNC B0 ;  /* 0x0000000000007941 */ /* 0x000fea0003800000 */
.L_x_1052:
        /* <DEDUP_REMOVED lines=24> */
.L_x_1055:
[----:B------:R-:W-:Y:S05]  /*185a0*/  BSYNC B0 ;  /* 0x0000000000007941 */ /* 0x000fea0003800000 */
.L_x_1054:
        /* <DEDUP_REMOVED lines=24> */
.L_x_1057:
[----:B------:R-:W-:Y:S05]  /*18730*/  BSYNC B0 ;  /* 0x0000000000007941 */ /* 0x000fea0003800000 */
.L_x_1056:
        /* <DEDUP_REMOVED lines=23> */
.L_x_1058:
        /* <DEDUP_REMOVED lines=13> */
.L_x_1227:


//--------------------- .text._ZN5flash16flash_fwd_kernelI23Flash_fwd_kernel_traitsILi96ELi128ELi64ELi4ELb0ELb0EN7cutlass10bfloat16_tE19Flash_kernel_traitsILi96ELi128ELi64ELi4ES3_EELb1ELb0ELb1ELb1ELb0ELb0ELb0ELb1EEEvNS_16Flash_fwd_paramsE --------------------------
	.section	.text._ZN5flash16flash_fwd_kernelI23Flash_fwd_kernel_traitsILi96ELi128ELi64ELi4ELb0ELb0EN7cutlass10bfloat16_tE19Flash_kernel_traitsILi96ELi128ELi64ELi4ES3_EELb1ELb0ELb1ELb1ELb0ELb0ELb0ELb1EEEvNS_16Flash_fwd_paramsE,"ax",@progbits
	.align	128
        .global         _ZN5flash16flash_fwd_kernelI23Flash_fwd_kernel_traitsILi96ELi128ELi64ELi4ELb0ELb0EN7cutlass10bfloat16_tE19Flash_kernel_traitsILi96ELi128ELi64ELi4ES3_EELb1ELb0ELb1ELb1ELb0ELb0ELb0ELb1EEEvNS_16Flash_fwd_paramsE
        .type           _ZN5flash16flash_fwd_kernelI23Flash_fwd_kernel_traitsILi96ELi128ELi64ELi4ELb0ELb0EN7cutlass10bfloat16_tE19Flash_kernel_traitsILi96ELi128ELi64ELi4ES3_EELb1ELb0ELb1ELb1ELb0ELb0ELb0ELb1EEEvNS_16Flash_fwd_paramsE,@function
        .size           _ZN5flash16flash_fwd_kernelI23Flash_fwd_kernel_traitsILi96ELi128ELi64ELi4ELb0ELb0EN7cutlass10bfloat16_tE19Flash_kernel_traitsILi96ELi128ELi64ELi4ES3_EELb1ELb0ELb1ELb1ELb0ELb0ELb0ELb1EEEvNS_16Flash_fwd_paramsE,(.L_x_1204 - _ZN5flash16flash_fwd_kernelI23Flash_fwd_kernel_traitsILi96ELi128ELi64ELi4ELb0ELb0EN7cutlass10bfloat16_tE19Flash_kernel_traitsILi96ELi128ELi64ELi4ES3_EELb1ELb0ELb1ELb1ELb0ELb0ELb0ELb1EEEvNS_16Flash_fwd_paramsE)
        .other          _ZN5flash16flash_fwd_kernelI23Flash_fwd_kernel_traitsILi96ELi128ELi64ELi4ELb0ELb0EN7cutlass10bfloat16_tE19Flash_kernel_traitsILi96ELi128ELi64ELi4ES3_EELb1ELb0ELb1ELb1ELb0ELb0ELb0ELb1EEEvNS_16Flash_fwd_paramsE,@"STO_CUDA_ENTRY STV_DEFAULT"
_ZN5flash16flash_fwd_kernelI23Flash_fwd_kernel_traitsILi96ELi128ELi64ELi4ELb0ELb0EN7cutlass10bfloat16_tE19Flash_kernel_traitsILi96ELi128ELi64ELi4ES3_EELb1ELb0ELb1ELb1ELb0ELb0ELb0ELb1EEEvNS_16Flash_fwd_paramsE:
.text._ZN5flash16flash_fwd_kernelI23Flash_fwd_kernel_traitsILi96ELi128ELi64ELi4ELb0ELb0EN7cutlass10bfloat16_tE19Flash_kernel_traitsILi96ELi128ELi64ELi4ES3_EELb1ELb0ELb1ELb1ELb0ELb0ELb0ELb1EEEvNS_16Flash_fwd_paramsE:
[----:B------:R-:W1:Y:S08]  /*0000*/  LDC R1, c[0x0][0x28] ;  /* 0x00000a00ff017b82 */ /* 0x000e700000000800 */
[----:B------:R-:W2:Y:S01]  /*0010*/  LDC.64 R172, c[0x0][0x198] ;  /* 0x00006600ffac7b82 */ /* 0x000ea20000000a00 */
[----:B------:R-:W-:Y:S01]  /*0020*/  BSSY B2, `(.L_x_1059) ;  /* 0x0000003000027945 */ /* 0x000fe20003800000 */
[----:B-1----:R-:W-:-:S06]  /*0030*/  IADD3 R1, R1, -0x298, RZ ;  /* 0xfffffd6801017810 */ /* 0x002fcc0007ffe0ff */
[----:B--2---:R-:W-:Y:S05]  /*0040*/  CALL.REL.NOINC `($_ZN5flash16flash_fwd_kernelI23Flash_fwd_kernel_traitsILi96ELi128ELi64ELi4ELb0ELb0EN7cutlass10bfloat16_tE19Flash_kernel_traitsILi96ELi128ELi64ELi4ES3_EELb1ELb0ELb1ELb1ELb0ELb0ELb0ELb1EEEvNS_16Flash_fwd_paramsE$_ZN5flash22compute_attn_1rowblockI23Flash_fwd_kernel_traitsILi96ELi128ELi64ELi4ELb0ELb0EN7cutlass10bfloat16_tE19Flash_kernel_traitsILi96ELi128ELi64ELi4ES3_EELb1ELb0ELb1ELb1ELb0ELb0ELb0ELb1ENS_16Flash_fwd_paramsEEEvRKT8_iii) ;  /* 0x0000000000087944 */ /* 0x004fea0003c00000 */
[----:B------:R-:W-:Y:S05]  /*0050*/  BSYNC B2 ;  /* 0x0000000000027941 */ /* 0x000fea0003800000 */
.L_x_1059:
[----:B------:R-:W-:Y:S05]  /*0060*/  EXIT ;  /* 0x000000000000794d */ /* 0x000fea0003800000 */
        .type           $_ZN5flash16flash_fwd_kernelI23Flash_fwd_kernel_traitsILi96ELi128ELi64ELi4ELb0ELb0EN7cutlass10bfloat16_tE19Flash_kernel_traitsILi96ELi128ELi64ELi4ES3_EELb1ELb0ELb1ELb1ELb0ELb0ELb0ELb1EEEvNS_16Flash_fwd_paramsE$_ZN5flash22compute_attn_1rowblockI23Flash_fwd_kernel_traitsILi96ELi128ELi64ELi4ELb0ELb0EN7cutlass10bfloat16_tE19Flash_kernel_traitsILi96ELi128ELi64ELi4ES3_EELb1ELb0ELb1ELb1ELb0ELb0ELb0ELb1ENS_16Flash_fwd_paramsEEEvRKT8_iii,@function
        .size           $_ZN5flash16flash_fwd_kernelI23Flash_fwd_kernel_traitsILi96ELi128ELi64ELi4ELb0ELb0EN7cutlass10bfloat16_tE19Flash_kernel_traitsILi96ELi128ELi64ELi4ES3_EELb1ELb0ELb1ELb1ELb0ELb0ELb0ELb1EEEvNS_16Flash_fwd_paramsE$_ZN5flash22compute_attn_1rowblockI23Flash_fwd_kernel_traitsILi96ELi128ELi64ELi4ELb0ELb0EN7cutlass10bfloat16_tE19Flash_kernel_traitsILi96ELi128ELi64ELi4ES3_EELb1ELb0ELb1ELb1ELb0ELb0ELb0ELb1ENS_16Flash_fwd_paramsEEEvRKT8_iii,(.L_x_1204 - $_ZN5flash16flash_fwd_kernelI23Flash_fwd_kernel_traitsILi96ELi128ELi64ELi4ELb0ELb0EN7cutlass10bfloat16_tE19Flash_kernel_traitsILi96ELi128ELi64ELi4ES3_EELb1ELb0ELb1ELb1ELb0ELb0ELb0ELb1EEEvNS_16Flash_fwd_paramsE$_ZN5flash22compute_attn_1rowblockI23Flash_fwd_kernel_traitsILi96ELi128ELi64ELi4ELb0ELb0EN7cutlass10bfloat16_tE19Flash_kernel_traitsILi96ELi128ELi64ELi4ES3_EELb1ELb0ELb1ELb1ELb0ELb0ELb0ELb1ENS_16Flash_fwd_paramsEEEvRKT8_iii)
$_ZN5flash16flash_fwd_kernelI23Flash_fwd_kernel_traitsILi96ELi128ELi64ELi4ELb0ELb0EN7cutlass10bfloat16_tE19Flash_kernel_traitsILi96ELi128ELi64ELi4ES3_EELb1ELb0ELb1ELb1ELb0ELb0ELb0ELb1EEEvNS_16Flash_fwd_paramsE$_ZN5flash22compute_attn_1rowblockI23Flash_fwd_kernel_traitsILi96ELi128ELi64ELi4ELb0ELb0EN7cutlass10bfloat16_tE19Flash_kernel_traitsILi96ELi128ELi64ELi4ES3_EELb1ELb0ELb1ELb1ELb0ELb0ELb0ELb1ENS_16Flash_fwd_paramsEEEvRKT8_iii:
        /* <DEDUP_REMOVED lines=68> */
.L_x_1061:
[----:B------:R-:W-:Y:S05]  /*04b0*/  BSYNC B0 ;  /* 0x0000000000007941 */ /* 0x000fea0003800000 */
.L_x_1060:
        /* <DEDUP_REMOVED lines=9> */
.L_x_1063:
[----:B------:R2:W5:Y:S02]  /*0550*/  LD.E R4, desc[UR4][R172.64+0xb8] ;  /* 0x0000b804ac047980 */ /* 0x000564000c101900 */
.L_x_1064:
[----:B------:R-:W-:Y:S05]  /*0560*/  BSYNC B0 ;  /* 0x0000000000007941 */ /* 0x000fea0003800000 */
.L_x_1062:
        /* <DEDUP_REMOVED lines=9> */
.L_x_1066:
[----:B------:R-:W4:Y:S01]  /*0600*/  LD.E.64 R2, desc[UR4][R172.64+0x108] ;  /* 0x00010804ac027980 */ /* 0x000f22000c101b00 */
[----:B------:R-:W-:Y:S01]  /*0610*/  BSSY B0, `(.L_x_1068) ;  /* 0x0000006000007945 */ /* 0x000fe20003800000 */
[----:B------:R-:W-:Y:S01]  /*0620*/  IMAD.MOV.U32 R0, RZ, RZ, RZ ;  /* 0x000000ffff007224 */ /* 0x000fe200078e00ff */
[----:B----4-:R-:W-:-:S04]  /*0630*/  ISETP.NE.U32.AND P0, PT, R2, RZ, PT ;  /* 0x000000ff0200720c */ /* 0x010fc80003f05070 */
[----:B------:R-:W-:-:S13]  /*0640*/  ISETP.NE.AND.EX P0, PT, R3, RZ, PT, P0 ;  /* 0x000000ff0300720c */ /* 0x000fda0003f05300 */
[----:B------:R-:W-:Y:S05]  /*0650*/  @!P0 BRA `(.L_x_1069) ;  /* 0x0000000000048947 */ /* 0x000fea0003800000 */
[----:B------:R1:W5:Y:S02]  /*0660*/  LD.E R0, desc[UR4][R172.64+0xbc] ;  /* 0x0000bc04ac007980 */ /* 0x000364000c101900 */
.L_x_1069:
[----:B------:R-:W-:Y:S05]  /*0670*/  BSYNC B0 ;  /* 0x0000000000007941 */ /* 0x000fea0003800000 */
.L_x_1068:
[----:B-----5:R-:W-:Y:S02]  /*0680*/  IADD3 R68, R0, R4, -R26 ;  /* 0x0000000400447210 */ /* 0x020fe40007ffe81a */
.L_x_1067:
[----:B------:R-:W-:Y:S05]  /*0690*/  BSYNC B1 ;  /* 0x0000000000017941 */ /* 0x000fea0003800000 */
.L_x_1065:
[----:B------:R-:W4:Y:S01]  /*06a0*/  S2R R210, SR_CTAID.X ;  /* 0x0000000000d27919 */ /* 0x000f220000002500 */
[----:B------:R-:W-:Y:S01]  /*06b0*/  MOV R33, 0x50 ;  /* 0x0000005000217802 */ /* 0x000fe20000000f00 */
[----:B------:R-:W-:-:S03]  /*06c0*/  IMAD.MOV.U32 R3, RZ, RZ, 0x0 ;  /* 0x00000000ff037424 */ /* 0x000fc600078e00ff */
[----:B------:R-:W-:Y:S01]  /*06d0*/  MOV R2, R33 ;  /* 0x0000002100027202 */ /* 0x000fe20000000f00 */
[----:B----4-:R-:W-:-:S05]  /*06e0*/  IMAD.SHL.U32 R170, R210, 0x80, RZ ;  /* 0x00000080d2aa7824 */ /* 0x010fca00078e00ff */
[----:B------:R-:W-:-:S13]  /*06f0*/  ISETP.GT.AND P0, PT, R184, R170, PT ;  /* 0x000000aab800720c */ /* 0x000fda0003f04270 */
[----:B-123--:R-:W-:Y:S05]  /*0700*/  @!P0 RET.REL.NODEC R2 `(_ZN5flash16flash_fwd_kernelI23Flash_fwd_kernel_traitsILi96ELi128ELi64ELi4ELb0ELb0EN7cutlass10bfloat16_tE19Flash_kernel_traitsILi96ELi128ELi64ELi4ES3_EELb1ELb0ELb1ELb1ELb0ELb0ELb0ELb1EEEvNS_16Flash_fwd_paramsE) ;  /* 0xfffffff8023c8950 */ /* 0x00efea0003c3ffff */
        /* <DEDUP_REMOVED lines=16> */
[----:B------:R-:W-:Y:S02]  /*0810*/  VIMNMX R251, RZ, R2, !PT ;  /* 0x00000002fffb7248 */ /* 0x000fe40007fe0100 */
[----:B------:R-:W-:-:S03]  /*0820*/  VIMNMX R174, R3, R0, PT ;  /* 0x0000000003ae7248 */ /* 0x000fc60003fe0100 */
        /* <DEDUP_REMOVED lines=34> */
.L_x_1074:
[----:B------:R-:W-:Y:S05]  /*0a50*/  BSYNC B0 ;  /* 0x0000000000007941 */ /* 0x000fea0003800000 */
.L_x_1073:
[----:B------:R-:W-:Y:S01]  /*0a60*/  PRMT R0, RZ, 0x7610, R0 ;  /* 0x00007610ff007816 */ /* 0x000fe20000000000 */
[--C-:B------:R-:W-:Y:S01]  /*0a70*/  IMAD.MOV.U32 R22, RZ, RZ, R32.reuse ;  /* 0x000000ffff167224 */ /* 0x100fe200078e0020 */
[----:B------:R-:W-:Y:S02]  /*0a80*/  SHF.R.S32.HI R23, RZ, 0x1f, R32 ;  /* 0x0000001fff177819 */ /* 0x000fe40000011420 */
.L_x_1072:
[----:B------:R-:W-:Y:S05]  /*0a90*/  BSYNC B1 ;  /* 0x0000000000017941 */ /* 0x000fea0003800000 */
.L_x_1071:
        /* <DEDUP_REMOVED lines=31> */
.L_x_1076:
[----:B------:R-:W-:Y:S05]  /*0c90*/  BSYNC B0 ;  /* 0x0000000000007941 */ /* 0x000fea0003800000 */
.L_x_1075:
        /* <DEDUP_REMOVED lines=19> */
.L_x_1078:
[----:B------:R-:W-:Y:S05]  /*0dd0*/  BSYNC B0 ;  /* 0x0000000000007941 */ /* 0x000fea0003800000 */
.L_x_1077:
        /* <DEDUP_REMOVED lines=20> */
.L_x_1080:
[----:B------:R-:W-:Y:S05]  /*0f20*/  BSYNC B0 ;  /* 0x0000000000007941 */ /* 0x000fea0003800000 */
.L_x_1079:
        /* <DEDUP_REMOVED lines=20> */
.L_x_1082:
[----:B------:R-:W-:Y:S05]  /*1070*/  BSYNC B0 ;  /* 0x0000000000007941 */ /* 0x000fea0003800000 */
.L_x_1081:
        /* <DEDUP_REMOVED lines=24> */
.L_x_1084:
[----:B------:R-:W-:Y:S05]  /*1200*/  BSYNC B0 ;  /* 0x0000000000007941 */ /* 0x000fea0003800000 */
.L_x_1083:
        /* <DEDUP_REMOVED lines=28> */
[----:B-1----:R-:W-:Y:S05]  /*13d0*/  @P6 RET.REL.NODEC R2 `(_ZN5flash16flash_fwd_kernelI23Flash_fwd_kernel_traitsILi96ELi128ELi64ELi4ELb0ELb0EN7cutlass10bfloat16_tE19Flash_kernel_traitsILi96ELi128ELi64ELi4ES3_EELb1ELb0ELb1ELb1ELb0ELb0ELb0ELb1EEEvNS_16Flash_fwd_paramsE) ;  /* 0xffffffec02086950 */ /* 0x002fea0003c3ffff */
        /* <DEDUP_REMOVED lines=9> */
[----:B------:R-:W-:Y:S05]  /*1470*/  RET.REL.NODEC R2 `(_ZN5flash16flash_fwd_kernelI23Flash_fwd_kernel_traitsILi96ELi128ELi64ELi4ELb0ELb0EN7cutlass10bfloat16_tE19Flash_kernel_traitsILi96ELi128ELi64ELi4ES3_EELb1ELb0ELb1ELb1ELb0ELb0ELb0ELb1EEEvNS_16Flash_fwd_paramsE) ;  /* 0xffffffe802e07950 */ /* 0x000fea0003c3ffff */
.L_x_1070:
[----:B------:R-:W2:Y:S04]  /*1480*/  LD.E R25, desc[UR4][R172.64+0x68] ;  /* 0x00006804ac197980 */ /* 0x000ea8000c101900 */
[----:B------:R-:W3:Y:S01]  /*1490*/  LD.E.64 R10, desc[UR4][R172.64+0x38] ;  /* 0x00003804ac0a7980 */ /* 0x000ee2000c101b00 */
[----:B------:R-:W-:Y:S02]  /*14a0*/  ISETP.NE.AND P1, PT, R32, -0x1, PT ;  /* 0xffffffff2000780c */ /* 0x000fe40003f25270 */
[----:B------:R-:W-:Y:S01]  /*14b0*/  ISETP.NE.AND P4, PT, R35, -0x1, PT ;  /* 0xffffffff2300780c */ /* 0x000fe20003f85270 */
[----:B------:R-:W4:Y:S01]  /*14c0*/  LD.E.64 R4, desc[UR4][R172.64+0x30] ;  /* 0x00003004ac047980 */ /* 0x000f22000c101b00 */
[CC--:B------:R-:W-:Y:S01]  /*14d0*/  LEA.HI R8, R40.reuse, R163.reuse, RZ, 0x2 ;  /* 0x000000a328087211 */ /* 0x0c0fe200078f10ff */
[----:B------:R-:W1:Y:S01]  /*14e0*/  S2R R21, SR_CgaCtaId ;  /* 0x0000000000157919 */ /* 0x000e620000008800 */
[----:B------:R-:W-:-:S02]  /*14f0*/  LEA.HI R41, R40, R163, RZ, 0x3 ;  /* 0x000000a328297211 */ /* 0x000fc400078f18ff */
[----:B------:R-:W-:Y:S01]  /*1500*/  SHF.R.S32.HI R169, RZ, 0x5, R162 ;  /* 0x00000005ffa97819 */ /* 0x000fe200000114a2 */
[----:B------:R-:W4:Y:S04]  /*1510*/  LD.E R188, desc[UR4][R172.64+0xc8] ;  /* 0x0000c804acbc7980 */ /* 0x000f28000c101900 */
[----:B------:R-:W4:Y:S04]  /*1520*/  @!P1 LD.E.64 R12, desc[UR4][R172.64+0x18] ;  /* 0x00001804ac0c9980 */ /* 0x000f28000c101b00 */
[----:B------:R-:W4:Y:S01]  /*1530*/  @!P4 LD.E.64 R18, desc[UR4][R172.64+0x20] ;  /* 0x00002004ac12c980 */ /* 0x000f22000c101b00 */
[----:B------:R-:W-:-:S02]  /*1540*/  LOP3.LUT R3, R8, 0xfffffffc, RZ, 0xc0, !PT ;  /* 0xfffffffc08037812 */ /* 0x000fc400078ec0ff */
[----:B------:R-:W-:Y:S01]  /*1550*/  SHF.R.S32.HI R39, RZ, 0x3, R41 ;  /* 0x00000003ff277819 */ /* 0x000fe20000011429 */
[----:B------:R-:W4:Y:S01]  /*1560*/  LD.E.64 R44, desc[UR4][R172.64+0x40] ;  /* 0x00004004ac2c7980 */ /* 0x000f22000c101b00 */
[----:B------:R-:W-:Y:S01]  /*1570*/  SHF.R.S32.HI R6, RZ, 0x2, R8 ;  /* 0x00000002ff067819 */ /* 0x000fe20000011408 */
[----:B------:R-:W-:Y:S01]  /*1580*/  IMAD.IADD R3, R163, 0x1, -R3 ;  /* 0x00000001a3037824 */ /* 0x000fe200078e0a03 */
[----:B------:R-:W-:Y:S01]  /*1590*/  SHF.L.U32 R7, R39, 0x6, RZ ;  /* 0x0000000627077819 */ /* 0x000fe200000006ff */
[----:B------:R-:W4:Y:S02]  /*15a0*/  LD.E.64 R14, desc[UR4][R172.64+0x48] ;  /* 0x00004804ac0e7980 */ /* 0x000f24000c101b00 */
[----:B------:R-:W-:Y:S01]  /*15b0*/  IMAD.SHL.U32 R195, R3, 0x8, RZ ;  /* 0x0000000803c37824 */ /* 0x000fe200078e00ff */
[----:B------:R-:W-:Y:S01]  /*15c0*/  LEA.HI R3, R8, R6, RZ, 0x1 ;  /* 0x0000000608037211 */ /* 0x000fe200078f08ff */
[----:B------:R2:W5:Y:S03]  /*15d0*/  LD.E.64 R28, desc[UR4][R172.64+0x50] ;  /* 0x00005004ac1c7980 */ /* 0x000566000c101b00 */
[----:B------:R-:W-:Y:S01]  /*15e0*/  LOP3.LUT R3, R3, 0x7fffffe, RZ, 0xc0, !PT ;  /* 0x07fffffe03037812 */ /* 0x000fe200078ec0ff */
[----:B------:R2:W5:Y:S01]  /*15f0*/  LD.E R164, desc[UR4][R172.64+0x60] ;  /* 0x00006004aca47980 */ /* 0x000562000c101900 */
[----:B------:R-:W-:-:S03]  /*1600*/  MOV R20, 0x400 ;  /* 0x0000040000147802 */ /* 0x000fc60000000f00 */
[----:B------:R-:W-:Y:S01]  /*1610*/  IMAD.IADD R3, R6, 0x1, -R3 ;  /* 0x0000000106037824 */ /* 0x000fe200078e0a03 */
[----:B------:R-:W-:Y:S01]  /*1620*/  @!P4 SHF.R.S32.HI R8, RZ, 0x1f, R26 ;  /* 0x0000001fff08c819 */ /* 0x000fe2000001141a */
[----:B------:R2:W5:Y:S02]  /*1630*/  LD.E R165, desc[UR4][R172.64+0xc4] ;  /* 0x0000c404aca57980 */ /* 0x000564000c101900 */
[----:B------:R-:W-:Y:S01]  /*1640*/  IMAD R17, R169, 0x8, R3 ;  /* 0x00000008a9117824 */ /* 0x000fe200078e0203 */
[----:B-1----:R-:W-:Y:S01]  /*1650*/  LEA R3, R21, R20, 0x18 ;  /* 0x0000001415037211 */ /* 0x002fe200078ec0ff */
[----:B------:R1:W5:Y:S01]  /*1660*/  LD.E R203, desc[UR4][R172.64+0xc0] ;  /* 0x0000c004accb7980 */ /* 0x000362000c101900 */
[----:B------:R-:W-:Y:S02]  /*1670*/  IABS R21, R179 ;  /* 0x000000b300157213 */ /* 0x000fe40000000000 */
[----:B------:R-:W-:Y:S01]  /*1680*/  @!P4 SHF.R.S32.HI R22, RZ, 0x1f, R178 ;  /* 0x0000001fff16c819 */ /* 0x000fe200000114b2 */
[----:B------:R1:W5:Y:S04]  /*1690*/  LD.E.64 R36, desc[UR4][R172.64+0x58] ;  /* 0x00005804ac247980 */ /* 0x000368000c101b00 */
[----:B------:R1:W5:Y:S04]  /*16a0*/  LD.E.64 R218, desc[UR4][R172.64+0x8] ;  /* 0x00000804acda7980 */ /* 0x000368000c101b00 */
[----:B------:R1:W5:Y:S04]  /*16b0*/  LD.E.64 R222, desc[UR4][R172.64+0x10] ;  /* 0x00001004acde7980 */ /* 0x000368000c101b00 */
[----:B------:R1:W5:Y:S04]  /*16c0*/  LD.E.64 R166, desc[UR4][R172.64+0x98] ;  /* 0x00009804aca67980 */ /* 0x000368000c101b00 */
[----:B------:R1:W5:Y:S01]  /*16d0*/  @!P4 LD.E.64 R30, desc[UR4][R172.64+0x28] ;  /* 0x00002804ac1ec980 */ /* 0x000362000c101b00 */
[----:B--2---:R-:W-:-:S04]  /*16e0*/  IABS R0, R25 ;  /* 0x0000001900007213 */ /* 0x004fc80000000000 */
[----:B------:R-:W2:Y:S08]  /*16f0*/  I2F.RP R2, R0 ;  /* 0x0000000000027306 */ /* 0x000eb00000209400 */
[----:B--2---:R-:W2:Y:S02]  /*1700*/  MUFU.RCP R2, R2 ;  /* 0x0000000200027308 */ /* 0x004ea40000001000 */
[----:B--2---:R-:W-:-:S06]  /*1710*/  VIADD R2, R2, 0xffffffe ;  /* 0x0ffffffe02027836 */ /* 0x004fcc0000000000 */
[----:B------:R2:W1:Y:S02]  /*1720*/  F2I.FTZ.U32.TRUNC.NTZ R9, R2 ;  /* 0x0000000200097305 */ /* 0x000464000021f000 */
[----:B--2---:R-:W-:-:S04]  /*1730*/  LOP3.LUT R2, R7, 0xc0, RZ, 0xc0, !PT ;  /* 0x000000c007027812 */ /* 0x004fc800078ec0ff */
[----:B------:R-:W-:Y:S02]  /*1740*/  LOP3.LUT R7, R2, 0x18, R195, 0xf8, !PT ;  /* 0x0000001802077812 */ /* 0x000fe400078ef8c3 */
[----:B------:R-:W-:-:S04]  /*1750*/  SHF.R.U32.HI R2, RZ, 0x3, R2 ;  /* 0x00000003ff027819 */ /* 0x000fc80000011602 */
[----:B------:R-:W-:Y:S01]  /*1760*/  LOP3.LUT R16, R7, R2, RZ, 0x3c, !PT ;  /* 0x0000000207107212 */ /* 0x000fe200078e3cff */
[----:B---3--:R-:W-:Y:S01]  /*1770*/  @!P4 IMAD R7, R11, R26, RZ ;  /* 0x0000001a0b07c224 */ /* 0x008fe200078e02ff */
[----:B-1----:R-:W-:-:S03]  /*1780*/  IADD3 R2, RZ, -R9, RZ ;  /* 0x80000009ff027210 */ /* 0x002fc60007ffe0ff */
[----:B------:R-:W-:Y:S01]  /*1790*/  IMAD.U32 R196, R17, 0x20, R16 ;  /* 0x0000002011c47824 */ /* 0x000fe200078e0010 */
[----:B------:R-:W-:Y:S01]  /*17a0*/  IABS R16, R25 ;  /* 0x0000001900107213 */ /* 0x000fe20000000000 */
[----:B------:R-:W-:Y:S02]  /*17b0*/  @!P4 IMAD R20, R10, R8, R7 ;  /* 0x000000080a14c224 */ /* 0x000fe400078e0207 */
[----:B------:R-:W-:Y:S01]  /*17c0*/  IMAD R7, R2, R0, RZ ;  /* 0x0000000002077224 */ /* 0x000fe200078e02ff */
[----:B------:R-:W-:Y:S01]  /*17d0*/  @P4 IADD3 R2, R26, R35, RZ ;  /* 0x000000231a024210 */ /* 0x000fe20007ffe0ff */
[----:B------:R-:W-:-:S04]  /*17e0*/  IMAD.MOV.U32 R8, RZ, RZ, RZ ;  /* 0x000000ffff087224 */ /* 0x000fc800078e00ff */
[----:B------:R-:W-:-:S04]  /*17f0*/  IMAD.HI.U32 R24, R9, R7, R8 ;  /* 0x0000000709187227 */ /* 0x000fc800078e0008 */
[----:B------:R-:W-:Y:S02]  /*1800*/  IMAD.MOV R7, RZ, RZ, -R16 ;  /* 0x000000ffff077224 */ /* 0x000fe400078e0a10 */
[-C--:B------:R-:W-:Y:S02]  /*1810*/  @P4 IMAD R16, R11, R2.reuse, RZ ;  /* 0x000000020b104224 */ /* 0x080fe400078e02ff */
[----:B------:R-:W-:Y:S01]  /*1820*/  @P4 IMAD.WIDE.U32 R8, R10, R2, RZ ;  /* 0x000000020a084225 */ /* 0x000fe200078e00ff */
[----:B------:R-:W-:-:S03]  /*1830*/  @!P1 SHF.R.S32.HI R17, RZ, 0x1f, R178 ;  /* 0x0000001fff119819 */ /* 0x000fc600000114b2 */
[----:B------:R-:W-:Y:S01]  /*1840*/  @P4 IMAD.MOV.U32 R27, RZ, RZ, R8 ;  /* 0x000000ffff1b4224 */ /* 0x000fe200078e0008 */
[----:B------:R-:W-:Y:S01]  /*1850*/  @P4 IADD3 R34, R9, R16, RZ ;  /* 0x0000001009224210 */ /* 0x000fe20007ffe0ff */
[----:B------:R-:W-:-:S04]  /*1860*/  @!P4 IMAD.WIDE.U32 R8, R10, R26, RZ ;  /* 0x0000001a0a08c225 */ /* 0x000fc800078e00ff */
[----:B------:R-:W-:-:S04]  /*1870*/  IMAD.HI.U32 R24, R24, R21, RZ ;  /* 0x0000001518187227 */ /* 0x000fc800078e00ff */
[-C--:B----4-:R-:W-:Y:S02]  /*1880*/  @!P1 IMAD R23, R13, R178.reuse, RZ ;  /* 0x000000b20d179224 */ /* 0x090fe400078e02ff */
[----:B------:R-:W-:Y:S02]  /*1890*/  @!P4 IMAD.IADD R13, R9, 0x1, R20 ;  /* 0x00000001090dc824 */ /* 0x000fe400078e0214 */
[----:B------:R-:W-:Y:S02]  /*18a0*/  @!P4 IMAD R9, R19, R178, RZ ;  /* 0x000000b21309c224 */ /* 0x000fe400078e02ff */
[----:B------:R-:W-:Y:S02]  /*18b0*/  IMAD R2, R24, R7, R21 ;  /* 0x0000000718027224 */ /* 0x000fe400078e0215 */
[----:B------:R-:W-:Y:S02]  /*18c0*/  @!P1 IMAD R23, R12, R17, R23 ;  /* 0x000000110c179224 */ /* 0x000fe400078e0217 */
[----:B------:R-:W-:-:S02]  /*18d0*/  @P1 IMAD R7, R5, R32, RZ ;  /* 0x0000002005071224 */ /* 0x000fc400078e02ff */
[----:B------:R-:W-:-:S04]  /*18e0*/  @P1 IMAD.WIDE.U32 R16, R4, R32, RZ ;  /* 0x0000002004101225 */ /* 0x000fc800078e00ff */
[----:B------:R-:W-:-:S04]  /*18f0*/  @!P1 IMAD.WIDE.U32 R20, R12, R178, RZ ;  /* 0x000000b20c149225 */ /* 0x000fc800078e00ff */
[----:B------:R-:W-:Y:S02]  /*1900*/  @!P4 IMAD.MOV.U32 R12, RZ, RZ, R8 ;  /* 0x000000ffff0cc224 */ /* 0x000fe400078e0008 */
[----:B------:R-:W-:Y:S02]  /*1910*/  @!P4 IMAD R32, R18, R22, R9 ;  /* 0x000000161220c224 */ /* 0x000fe400078e0209 */
[----:B------:R-:W-:Y:S01]  /*1920*/  @P1 IMAD.MOV.U32 R8, RZ, RZ, R4 ;  /* 0x000000ffff081224 */ /* 0x000fe200078e0004 */
[----:B------:R-:W-:Y:S01]  /*1930*/  @!P1 MOV R8, R4 ;  /* 0x0000000400089202 */ /* 0x000fe20000000f00 */
[--C-:B------:R-:W-:Y:S02]  /*1940*/  @P1 IMAD.MOV.U32 R9, RZ, RZ, R5.reuse ;  /* 0x000000ffff091224 */ /* 0x100fe400078e0005 */
[----:B------:R-:W-:Y:S02]  /*1950*/  @!P1 IMAD.MOV.U32 R9, RZ, RZ, R5 ;  /* 0x000000ffff099224 */ /* 0x000fe400078e0005 */
[----:B------:R1:W5:Y:S01]  /*1960*/  LD.E.64 R4, desc[UR4][R172.64] ;  /* 0x00000004ac047980 */ /* 0x000362000c101b00 */
[----:B------:R-:W-:Y:S01]  /*1970*/  @!P1 IMAD.MOV.U32 R16, RZ, RZ, R20 ;  /* 0x000000ffff109224 */ /* 0x000fe200078e0014 */
[----:B------:R-:W-:-:S02]  /*1980*/  @P1 IADD3 R7, R17, R7, RZ ;  /* 0x0000000711071210 */ /* 0x000fc40007ffe0ff */
[----:B------:R-:W-:Y:S02]  /*1990*/  @!P1 IADD3 R7, R21, R23, RZ ;  /* 0x0000001715079210 */ /* 0x000fe40007ffe0ff */
[----:B------:R-:W-:Y:S02]  /*19a0*/  SHF.R.S32.HI R42, RZ, 0x1f, R195 ;  /* 0x0000001fff2a7819 */ /* 0x000fe400000114c3 */
[----:B------:R-:W-:-:S05]  /*19b0*/  IADD3 R16, P2, R195, R16, RZ ;  /* 0x00000010c3107210 */ /* 0x000fca0007f5e0ff */
[----:B------:R-:W-:Y:S01]  /*19c0*/  IMAD.X R17, R42, 0x1, R7, P2 ;  /* 0x000000012a117824 */ /* 0x000fe200010e0607 */
[--C-:B------:R-:W-:Y:S02]  /*19d0*/  SHF.R.S32.HI R7, RZ, 0x1f, R6.reuse ;  /* 0x0000001fff077819 */ /* 0x100fe40000011406 */
[----:B------:R-:W-:Y:S01]  /*19e0*/  IADD3 R43, -R170, R184, RZ ;  /* 0x000000b8aa2b7210 */ /* 0x000fe20007ffe1ff */
[C---:B------:R-:W-:Y:S01]  /*19f0*/  VIADD R185, R195.reuse, 0x40 ;  /* 0x00000040c3b97836 */ /* 0x040fe20000000000 */
[----:B------:R-:W-:Y:S01]  /*1a00*/  IADD3 R194, R195, 0x20, RZ ;  /* 0x00000020c3c27810 */ /* 0x000fe20007ffe0ff */
[----:B------:R-:W-:Y:S01]  /*1a10*/  IMAD.WIDE R46, R210, 0x80, R6 ;  /* 0x00000080d22e7825 */ /* 0x000fe200078e0206 */
[----:B------:R1:W-:Y:S04]  /*1a20*/  STL [R1+0x134], R195 ;  /* 0x000134c301007387 */ /* 0x0003e80000100800 */
[----:B------:R1:W-:Y:S04]  /*1a30*/  STL [R1+0x1cc], R43 ;  /* 0x0001cc2b01007387 */ /* 0x0003e80000100800 */
[----:B------:R1:W-:Y:S04]  /*1a40*/  STL.64 [R1+0x1c0], R46 ;  /* 0x0001c02e01007387 */ /* 0x0003e80000100a00 */
[----:B------:R1:W-:Y:S04]  /*1a50*/  STL [R1+0x8], R194 ;  /* 0x000008c201007387 */ /* 0x0003e80000100800 */
[----:B------:R1:W-:Y:S01]  /*1a60*/  STL [R1+0xc], R185 ;  /* 0x00000cb901007387 */ /* 0x0003e20000100800 */
[----:B------:R-:W-:-:S03]  /*1a70*/  ISETP.GT.U32.AND P0, PT, R0, R2, PT ;  /* 0x000000020000720c */ /* 0x000fc60003f04070 */
[----:B------:R1:W-:Y:S04]  /*1a80*/  STL [R1+0xbc], R188 ;  /* 0x0000bcbc01007387 */ /* 0x0003e80000100800 */
[----:B------:R1:W-:Y:S01]  /*1a90*/  STL.64 [R1+0x138], R44 ;  /* 0x0001382c01007387 */ /* 0x0003e20000100a00 */
[----:B------:R-:W-:Y:S01]  /*1aa0*/  ISETP.GE.AND P1, PT, R6, R43, PT ;  /* 0x0000002b0600720c */ /* 0x000fe20003f26270 */
[----:B------:R-:W-:Y:S01]  /*1ab0*/  IMAD R15, R15, R179, RZ ;  /* 0x000000b30f0f7224 */ /* 0x000fe200078e02ff */
[----:B------:R-:W-:Y:S01]  /*1ac0*/  SHF.R.S32.HI R33, RZ, 0x1f, R179 ;  /* 0x0000001fff217819 */ /* 0x000fe200000114b3 */
[----:B------:R-:W-:Y:S02]  /*1ad0*/  @!P4 IMAD.WIDE.U32 R22, R178, R18, R12 ;  /* 0x00000012b216c225 */ /* 0x000fe400078e000c */
[----:B------:R-:W-:-:S02]  /*1ae0*/  @!P0 IADD3 R2, R2, -R0, RZ ;  /* 0x8000000002028210 */ /* 0x000fc40007ffe0ff */
[----:B------:R-:W-:Y:S02]  /*1af0*/  IMAD R15, R14, R33, R15 ;  /* 0x000000210e0f7224 */ /* 0x000fe400078e020f */
[C---:B------:R-:W-:Y:S01]  /*1b00*/  IMAD.WIDE.U32 R16, R179.reuse, R14, R16 ;  /* 0x0000000eb3107225 */ /* 0x040fe200078e0010 */
[----:B------:R-:W-:Y:S01]  /*1b10*/  BSSY B0, `(.L_x_1085) ;  /* 0x0000028000007945 */ /* 0x000fe20003800000 */
[----:B------:R-:W-:Y:S02]  /*1b20*/  ISETP.GE.U32.AND P2, PT, R2, R0, PT ;  /* 0x000000000200720c */ /* 0x000fe40003f46070 */
[----:B------:R-:W-:Y:S01]  /*1b30*/  LOP3.LUT R38, R179, R25, RZ, 0x3c, !PT ;  /* 0x00000019b3267212 */ /* 0x000fe200078e3cff */
[----:B------:R-:W-:Y:S01]  /*1b40*/  VIADD R2, R6, 0x40 ;  /* 0x0000004006027836 */ /* 0x000fe20000000000 */
[----:B------:R-:W-:Y:S01]  /*1b50*/  @!P4 MOV R27, R22 ;  /* 0x00000016001bc202 */ /* 0x000fe20000000f00 */
[----:B------:R-:W-:Y:S01]  /*1b60*/  IMAD R196, R196, 0x2, R3 ;  /* 0x00000002c4c47824 */ /* 0x000fe200078e0203 */
[----:B------:R-:W-:Y:S01]  /*1b70*/  IADD3 R15, R17, R15, RZ ;  /* 0x0000000f110f7210 */ /* 0x000fe20007ffe0ff */
[----:B------:R-:W-:Y:S06]  /*1b80*/  @P1 BRA `(.L_x_1086) ;  /* 0x0000000000801947 */ /* 0x000fec0003800000 */
[-C--:B-----5:R-:W-:Y:S01]  /*1b90*/  ISETP.GE.AND P6, PT, R195, R203.reuse, PT ;  /* 0x000000cbc300720c */ /* 0x0a0fe20003fc6270 */
[-C--:B------:R-:W-:Y:S01]  /*1ba0*/  IMAD R0, R47, R8.reuse, RZ ;  /* 0x000000082f007224 */ /* 0x080fe200078e02ff */
        /* <DEDUP_REMOVED lines=24> */
[----:B--2---:R-:W-:-:S04]  /*1d30*/  LEA R18, P1, R12, R4, 0x1 ;  /* 0x000000040c127211 */ /* 0x004fc800078208ff */
[----:B------:R-:W-:-:S05]  /*1d40*/  LEA.HI.X R19, R12, R5, R0, 0x1, P1 ;  /* 0x000000050c137211 */ /* 0x000fca00008f0c00 */
[----:B------:R-:W-:Y:S01]  /*1d50*/  @!PT LDS RZ, [RZ] ;  /* 0x00000000fffff984 */ /* 0x000fe20000000800 */
[----:B------:R-:W-:Y:S01]  /*1d60*/  @!PT LDS RZ, [RZ] ;  /* 0x00000000fffff984 */ /* 0x000fe20000000800 */
[----:B------:R-:W-:Y:S01]  /*1d70*/  @!PT LDS RZ, [RZ] ;  /* 0x00000000fffff984 */ /* 0x000fe20000000800 */
[----:B------:R3:W-:Y:S04]  /*1d80*/  LDGSTS.E.BYPASS.LTC128B.128 [R196+0x4000], desc[UR4][R18.64+0x80] ;  /* 0x0400008012c47fae */ /* 0x0007e8000b901d44 */
.L_x_1086:
[----:B------:R-:W-:Y:S05]  /*1d90*/  BSYNC B0 ;  /* 0x0000000000007941 */ /* 0x000fea0003800000 */
.L_x_1085:
[----:B------:R-:W-:Y:S01]  /*1da0*/  IADD3 R12, P6, R195, R27, RZ ;  /* 0x0000001bc30c7210 */ /* 0x000fe20007fde0ff */
[----:B------:R-:W-:Y:S01]  /*1db0*/  @!P0 VIADD R24, R24, 0x1 ;  /* 0x0000000118188836 */ /* 0x000fe20000000000 */
[----:B------:R-:W-:Y:S01]  /*1dc0*/  ISETP.GE.AND P3, PT, R38, RZ, PT ;  /* 0x000000ff2600720c */ /* 0x000fe20003f66270 */
[----:B------:R-:W-:Y:S01]  /*1dd0*/  VIADD R27, R6, 0x20 ;  /* 0x00000020061b7836 */ /* 0x000fe20000000000 */
[----:B------:R-:W-:Y:S01]  /*1de0*/  ISETP.NE.AND P5, PT, R25, RZ, PT ;  /* 0x000000ff1900720c */ /* 0x000fe20003fa5270 */
[----:B------:R-:W-:Y:S01]  /*1df0*/  @P2 VIADD R24, R24, 0x1 ;  /* 0x0000000118182836 */ /* 0x000fe20000000000 */
[-C--:B------:R-:W-:Y:S01]  /*1e00*/  ISETP.GE.AND P1, PT, R2, R43.reuse, PT ;  /* 0x0000002b0200720c */ /* 0x080fe20003f26270 */
[----:B------:R-:W-:Y:S01]  /*1e10*/  @!P4 IMAD.IADD R34, R23, 0x1, R32 ;  /* 0x000000011722c824 */ /* 0x000fe200078e0220 */
[----:B------:R-:W-:Y:S01]  /*1e20*/  ISETP.GE.AND P2, PT, R27, R43, PT ;  /* 0x0000002b1b00720c */ /* 0x000fe20003f46270 */
[----:B------:R-:W-:Y:S01]  /*1e30*/  IMAD R0, R11, R6, RZ ;  /* 0x000000060b007224 */ /* 0x000fe200078e02ff */
[----:B------:R-:W-:Y:S01]  /*1e40*/  IADD3 R69, R174, -0x1, RZ ;  /* 0xffffffffae457810 */ /* 0x000fe20007ffe0ff */
[----:B------:R-:W-:Y:S01]  /*1e50*/  BSSY B0, `(.L_x_1087) ;  /* 0x000002d000007945 */ /* 0x000fe20003800000 */
[----:B------:R-:W-:Y:S01]  /*1e60*/  IADD3.X R13, R42, R34, RZ, P6, !PT ;  /* 0x000000222a0d7210 */ /* 0x000fe200037fe4ff */
[----:B------:R-:W-:Y:S01]  /*1e70*/  IMAD R0, R10, R7, R0 ;  /* 0x000000070a007224 */ /* 0x000fe200078e0200 */
[----:B------:R-:W-:Y:S01]  /*1e80*/  IADD3 R2, R6, 0x60, RZ ;  /* 0x0000006006027810 */ /* 0x000fe20007ffe0ff */
[----:B------:R-:W-:-:S02]  /*1e90*/  @!P3 IMAD.MOV R24, RZ, RZ, -R24 ;  /* 0x000000ffff18b224 */ /* 0x000fc400078e0a18 */
[----:B------:R-:W-:Y:S01]  /*1ea0*/  IMAD.WIDE.U32 R12, R10, R6, R12 ;  /* 0x000000060a0c7225 */ /* 0x000fe200078e000c */
[----:B------:R-:W-:Y:S02]  /*1eb0*/  @!P5 LOP3.LUT R24, RZ, R25, RZ, 0x33, !PT ;  /* 0x00000019ff18d212 */ /* 0x000fe400078e33ff */
[----:B------:R-:W-:Y:S01]  /*1ec0*/  ISETP.GE.AND P0, PT, R2, R43, PT ;  /* 0x0000002b0200720c */ /* 0x000fe20003f06270 */
[----:B------:R-:W-:Y:S01]  /*1ed0*/  IMAD R25, R69, -0x40, R68 ;  /* 0xffffffc045197824 */ /* 0x000fe200078e0244 */
[----:B--23--:R-:W-:Y:S01]  /*1ee0*/  IADD3 R19, R13, R0, RZ ;  /* 0x000000000d137210 */ /* 0x00cfe20007ffe0ff */
[----:B------:R-:W-:Y:S01]  /*1ef0*/  IMAD.MOV.U32 R18, RZ, RZ, R12 ;  /* 0x000000ffff127224 */ /* 0x000fe200078e000c */
[----:B------:R-:W-:Y:S09]  /*1f00*/  @P2 BRA `(.L_x_1088) ;  /* 0x0000000000842947 */ /* 0x000ff20003800000 */
[----:B------:R-:W-:Y:S01]  /*1f10*/  IADD3 R0, P2, R46, 0x20, RZ ;  /* 0x000000202e007810 */ /* 0x000fe20007f5e0ff */
[----:B------:R-:W-:Y:S01]  /*1f20*/  IMAD.MOV.U32 R12, RZ, RZ, R16 ;  /* 0x000000ffff0c7224 */ /* 0x000fe200078e0010 */
[-C--:B-----5:R-:W-:Y:S01]  /*1f30*/  ISETP.GE.AND P6, PT, R195, R203.reuse, PT ;  /* 0x000000cbc300720c */ /* 0x0a0fe20003fc6270 */
[----:B------:R-:W-:Y:S01]  /*1f40*/  IMAD.MOV.U32 R13, RZ, RZ, R15 ;  /* 0x000000ffff0d7224 */ /* 0x000fe200078e000f */
        /* <DEDUP_REMOVED lines=29> */
.L_x_1088:
[----:B------:R-:W-:Y:S05]  /*2120*/  BSYNC B0 ;  /* 0x0000000000007941 */ /* 0x000fea0003800000 */
.L_x_1087:
[----:B------:R-:W-:Y:S01]  /*2130*/  SHF.L.U64.HI R183, R10, 0x6, R11 ;  /* 0x000000060ab77819 */ /* 0x000fe2000001020b */
[-C--:B-----5:R-:W-:Y:S01]  /*2140*/  IMAD.WIDE.U32 R48, R28, R24.reuse, R18 ;  /* 0x000000181c307225 */ /* 0x0a0fe200078e0012 */
[----:B------:R-:W-:Y:S01]  /*2150*/  SHF.L.U32 R182, R10, 0x6, RZ ;  /* 0x000000060ab67819 */ /* 0x000fe200000006ff */
[----:B------:R-:W-:Y:S01]  /*2160*/  BSSY B0, `(.L_x_1089) ;  /* 0x000002c000007945 */ /* 0x000fe20003800000 */
[----:B------:R-:W-:Y:S01]  /*2170*/  SHF.R.S32.HI R34, RZ, 0x1f, R24 ;  /* 0x0000001fff227819 */ /* 0x000fe20000011418 */
[----:B------:R4:W-:Y:S01]  /*2180*/  STL [R1+0x1bc], R183 ;  /* 0x0001bcb701007387 */ /* 0x0009e20000100800 */
[----:B------:R-:W-:Y:S01]  /*2190*/  IMAD R0, R29, R24, RZ ;  /* 0x000000181d007224 */ /* 0x000fe200078e02ff */
[----:B------:R-:W-:Y:S01]  /*21a0*/  ISETP.GE.AND P6, PT, R6, R25, PT ;  /* 0x000000190600720c */ /* 0x000fe20003fc6270 */
[----:B--2---:R-:W-:Y:S01]  /*21b0*/  IMAD R22, R183, R69, RZ ;  /* 0x00000045b7167224 */ /* 0x004fe200078e02ff */
[----:B------:R4:W-:Y:S01]  /*21c0*/  STL.64 [R1+0x1b0], R48 ;  /* 0x0001b03001007387 */ /* 0x0009e20000100a00 */
[----:B------:R-:W-:Y:S01]  /*21d0*/  IMAD R23, R28, R34, R0 ;  /* 0x000000221c177224 */ /* 0x000fe200078e0200 */
[----:B------:R-:W-:-:S02]  /*21e0*/  SHF.R.S32.HI R28, RZ, 0x1f, R69 ;  /* 0x0000001fff1c7819 */ /* 0x000fc40000011445 */
[----:B------:R4:W-:Y:S01]  /*21f0*/  STL [R1+0x184], R182 ;  /* 0x000184b601007387 */ /* 0x0009e20000100800 */
[----:B------:R-:W-:Y:S06]  /*2200*/  @P1 BRA `(.L_x_1090) ;  /* 0x0000000000841947 */ /* 0x000fec0003800000 */
        /* <DEDUP_REMOVED lines=10> */
[----:B---3--:R-:W-:Y:S01]  /*22b0*/  @!P5 LEA R20, P2, R12, R4, 0x1 ;  /* 0x000000040c14d211 */ /* 0x008fe200078408ff */
        /* <DEDUP_REMOVED lines=22> */
.L_x_1090:
[----:B------:R-:W-:Y:S05]  /*2420*/  BSYNC B0 ;  /* 0x0000000000007941 */ /* 0x000fea0003800000 */
.L_x_1089:
[C---:B------:R-:W-:Y:S01]  /*2430*/  SHF.L.U64.HI R180, R10.reuse, 0x5, R11 ;  /* 0x000000050ab47819 */ /* 0x040fe2000001020b */
[----:B------:R-:W-:Y:S01]  /*2440*/  BSSY B0, `(.L_x_1091) ;  /* 0x000002b000007945 */ /* 0x000fe20003800000 */
[----:B------:R-:W-:Y:S01]  /*2450*/  SHF.L.U32 R181, R10, 0x5, RZ ;  /* 0x000000050ab57819 */ /* 0x000fe200000006ff */
[----:B--2---:R-:W-:Y:S01]  /*2460*/  IMAD R18, R28, R182, R22 ;  /* 0x000000b61c127224 */ /* 0x004fe200078e0216 */
[----:B------:R-:W-:Y:S01]  /*2470*/  IADD3 R187, R49, R23, RZ ;  /* 0x0000001731bb7210 */ /* 0x000fe20007ffe0ff */
[----:B------:R2:W-:Y:S01]  /*2480*/  STL [R1+0x1a8], R180 ;  /* 0x0001a8b401007387 */ /* 0x0005e20000100800 */
[----:B------:R-:W-:Y:S02]  /*2490*/  MOV R186, R48 ;  /* 0x0000003000ba7202 */ /* 0x000fe40000000f00 */
        /* <DEDUP_REMOVED lines=37> */
.L_x_1092:
[----:B------:R-:W-:Y:S05]  /*26f0*/  BSYNC B0 ;  /* 0x0000000000007941 */ /* 0x000fea0003800000 */
.L_x_1091:
[----:B------:R-:W-:Y:S01]  /*2700*/  BSSY B0, `(.L_x_1093) ;  /* 0x000001e000007945 */ /* 0x000fe20003800000 */
[----:B------:R-:W-:-:S03]  /*2710*/  IADD3 R0, R11, R18, RZ ;  /* 0x000000120b007210 */ /* 0x000fc60007ffe0ff */
[----:B------:R-:W-:Y:S05]  /*2720*/  @P6 BRA `(.L_x_1094) ;  /* 0x00000000006c6947 */ /* 0x000fea0003800000 */
        /* <DEDUP_REMOVED lines=27> */
.L_x_1094:
[----:B------:R-:W-:Y:S05]  /*28e0*/  BSYNC B0 ;  /* 0x0000000000007941 */ /* 0x000fea0003800000 */
.L_x_1093:
        /* <DEDUP_REMOVED lines=28> */
.L_x_1096:
[----:B------:R-:W-:Y:S05]  /*2ab0*/  BSYNC B0 ;  /* 0x0000000000007941 */ /* 0x000fea0003800000 */
.L_x_1095:
[----:B-1----:R-:W2:Y:S01]  /*2ac0*/  LD.E.64 R8, desc[UR4][R172.64+0x1b8] ;  /* 0x0001b804ac087980 */ /* 0x002ea2000c101b00 */
[----:B------:R-:W-:Y:S01]  /*2ad0*/  LEA.HI R14, R40, R163, RZ, 0x4 ;  /* 0x000000a3280e7211 */ /* 0x000fe200078f20ff */
[-C--:B------:R-:W-:Y:S01]  /*2ae0*/  @!P4 IMAD R2, R45, R26.reuse, RZ ;  /* 0x0000001a2d02c224 */ /* 0x080fe200078e02ff */
[----:B------:R-:W-:Y:S01]  /*2af0*/  @!P4 SHF.R.S32.HI R0, RZ, 0x1f, R26 ;  /* 0x0000001fff00c819 */ /* 0x000fe2000001141a */
[C---:B------:R-:W-:Y:S01]  /*2b00*/  @!P4 IMAD.WIDE.U32 R4, R44.reuse, R26, RZ ;  /* 0x0000001a2c04c225 */ /* 0x040fe200078e00ff */
[----:B------:R-:W-:Y:S01]  /*2b10*/  SHF.R.S32.HI R11, RZ, 0x4, R14 ;  /* 0x00000004ff0b7819 */ /* 0x000fe2000001140e */
[----:B------:R-:W0:Y:S02]  /*2b20*/  LDGDEPBAR ;  /* 0x00000000000079af */ /* 0x000e240000000000 */
[----:B------:R-:W-:Y:S01]  /*2b30*/  @!P4 IMAD R0, R44, R0, R2 ;  /* 0x000000002c00c224 */ /* 0x000fe200078e0202 */
[----:B------:R-:W-:Y:S01]  /*2b40*/  LEA.HI R2, R14, R11, RZ, 0x1 ;  /* 0x0000000b0e027211 */ /* 0x000fe200078f08ff */
[----:B------:R-:W-:Y:S01]  /*2b50*/  @P4 IMAD.IADD R10, R26, 0x1, R35 ;  /* 0x000000011a0a4824 */ /* 0x000fe200078e0223 */
[----:B------:R1:W5:Y:S02]  /*2b60*/  LD.E R160, desc[UR4][R172.64+0x188] ;  /* 0x00018804aca07980 */ /* 0x000364000c101900 */
[----:B------:R-:W-:Y:S01]  /*2b70*/  LOP3.LUT R2, R2, 0xfffffffe, RZ, 0xc0, !PT ;  /* 0xfffffffe02027812 */ /* 0x000fe200078ec0ff */
[----:B------:R-:W-:Y:S01]  /*2b80*/  @!P4 IMAD.IADD R5, R5, 0x1, R0 ;  /* 0x000000010505c824 */ /* 0x000fe200078e0200 */
[----:B------:R-:W-:Y:S01]  /*2b90*/  @!P4 SHF.R.S32.HI R0, RZ, 0x1f, R178 ;  /* 0x0000001fff00c819 */ /* 0x000fe200000114b2 */
[----:B---3--:R-:W-:Y:S01]  /*2ba0*/  IMAD.SHL.U32 R20, R39, 0x8, RZ ;  /* 0x0000000827147824 */ /* 0x008fe200078e00ff */
[----:B------:R1:W5:Y:S01]  /*2bb0*/  LD.E R70, desc[UR4][R172.64+0x184] ;  /* 0x00018404ac467980 */ /* 0x000362000c101900 */
[----:B--2---:R-:W-:-:S04]  /*2bc0*/  ISETP.NE.U32.AND P0, PT, R8, RZ, PT ;  /* 0x000000ff0800720c */ /* 0x004fc80003f05070 */
[----:B------:R-:W-:-:S13]  /*2bd0*/  ISETP.NE.AND.EX P0, PT, R9, RZ, PT, P0 ;  /* 0x000000ff0900720c */ /* 0x000fda0003f05300 */
[----:B------:R-:W2:Y:S01]  /*2be0*/  @P0 LD.E.64 R12, desc[UR4][R172.64+0x1c0] ;  /* 0x0001c004ac0c0980 */ /* 0x000ea2000c101b00 */
[----:B------:R-:W-:Y:S02]  /*2bf0*/  IMAD.IADD R18, R11, 0x1, -R2 ;  /* 0x000000010b127824 */ /* 0x000fe400078e0a02 */
[----:B------:R-:W-:Y:S01]  /*2c00*/  @!P4 IMAD R2, R31, R178, RZ ;  /* 0x000000b21f02c224 */ /* 0x000fe200078e02ff */
[----:B------:R1:W5:Y:S01]  /*2c10*/  @P0 LD.E R159, desc[UR4][R172.64+0xd8] ;  /* 0x0000d804ac9f0980 */ /* 0x000362000c101900 */
[----:B------:R-:W-:Y:S02]  /*2c20*/  @P4 IMAD R15, R45, R10, RZ ;  /* 0x0000000a2d0f4224 */ /* 0x000fe400078e02ff */
[----:B------:R-:W-:Y:S01]  /*2c30*/  @!P4 IMAD R2, R30, R0, R2 ;  /* 0x000000001e02c224 */ /* 0x000fe200078e0202 */
[----:B------:R-:W-:Y:S01]  /*2c40*/  LOP3.LUT R0, R14, 0xfffffff0, RZ, 0xc0, !PT ;  /* 0xfffffff00e007812 */ /* 0x000fe200078ec0ff */
[----:B------:R-:W-:Y:S01]  /*2c50*/  @P4 IMAD.WIDE.U32 R10, R44, R10, RZ ;  /* 0x0000000a2c0a4225 */ /* 0x000fe200078e00ff */
[----:B------:R-:W-:-:S02]  /*2c60*/  LOP3.LUT R14, R41, 0xfffffff8, RZ, 0xc0, !PT ;  /* 0xfffffff8290e7812 */ /* 0x000fc400078ec0ff */
[----:B------:R-:W-:Y:S01]  /*2c70*/  IADD3 R0, -R0, R163, RZ ;  /* 0x000000a300007210 */ /* 0x000fe20007ffe1ff */
[----:B------:R-:W-:-:S03]  /*2c80*/  @!P4 IMAD.WIDE.U32 R4, R178, R30, R4 ;  /* 0x0000001eb204c225 */ /* 0x000fc600078e0004 */
[----:B------:R-:W-:Y:S01]  /*2c90*/  SHF.R.S32.HI R19, RZ, 0x1f, R0 ;  /* 0x0000001fff137819 */ /* 0x000fe20000011400 */
[----:B------:R-:W-:Y:S02]  /*2ca0*/  IMAD.IADD R14, R163, 0x1, -R14 ;  /* 0x00000001a30e7824 */ /* 0x000fe400078e0a0e */
[----:B------:R-:W-:Y:S01]  /*2cb0*/  @P4 IMAD.IADD R15, R11, 0x1, R15 ;  /* 0x000000010b0f4824 */ /* 0x000fe200078e020f */
[-C--:B------:R-:W-:Y:S01]  /*2cc0*/  LEA.HI R19, R19, R0.reuse, RZ, 0x3 ;  /* 0x0000000013137211 */ /* 0x080fe200078f18ff */
[----:B------:R-:W-:Y:S01]  /*2cd0*/  @!P4 IMAD.IADD R15, R5, 0x1, R2 ;  /* 0x00000001050fc824 */ /* 0x000fe200078e0202 */
[----:B------:R-:W-:Y:S01]  /*2ce0*/  LEA.HI R2, R0, R0, RZ, 0x1 ;  /* 0x0000000000027211 */ /* 0x000fe200078f08ff */
[----:B------:R-:W-:Y:S01]  /*2cf0*/  @!P4 IMAD.MOV.U32 R10, RZ, RZ, R4 ;  /* 0x000000ffff0ac224 */ /* 0x000fe200078e0004 */
[----:B------:R-:W-:Y:S01]  /*2d00*/  LEA.HI R11, R14, R14, RZ, 0x1 ;  /* 0x0000000e0e0b7211 */ /* 0x000fe200078f08ff */
[----:B------:R-:W-:Y:S01]  /*2d10*/  IMAD R5, R45, R6, RZ ;  /* 0x000000062d057224 */ /* 0x000fe200078e02ff */
[----:B------:R-:W-:Y:S01]  /*2d20*/  LOP3.LUT R17, R2, 0x7fffffe, RZ, 0xc0, !PT ;  /* 0x07fffffe02117812 */ /* 0x000fe200078ec0ff */
[----:B------:R-:W-:Y:S01]  /*2d30*/  @P0 IMAD.MOV.U32 R32, RZ, RZ, R179 ;  /* 0x000000ffff200224 */ /* 0x000fe200078e00b3 */
[----:B------:R-:W-:-:S02]  /*2d40*/  LOP3.LUT R16, R11, 0x3fffffe, RZ, 0xc0, !PT ;  /* 0x03fffffe0b107812 */ /* 0x000fc400078ec0ff */
[----:B------:R-:W-:Y:S02]  /*2d50*/  IADD3 R4, P1, R195, R10, RZ ;  /* 0x0000000ac3047210 */ /* 0x000fe40007f3e0ff */
[----:B------:R-:W-:Y:S01]  /*2d60*/  IADD3 R158, R0, -R17, RZ ;  /* 0x80000011009e7210 */ /* 0x000fe20007ffe0ff */
[----:B------:R-:W-:Y:S01]  /*2d70*/  IMAD.IADD R17, R14, 0x1, -R16 ;  /* 0x000000010e117824 */ /* 0x000fe200078e0a10 */
[--C-:B------:R-:W-:Y:S01]  /*2d80*/  SHF.R.S32.HI R14, RZ, 0x1, R2.reuse ;  /* 0x00000001ff0e7819 */ /* 0x100fe20000011402 */
[----:B------:R-:W-:Y:S01]  /*2d90*/  IMAD R16, R44, R7, R5 ;  /* 0x000000072c107224 */ /* 0x000fe200078e0205 */
[----:B------:R-:W-:Y:S01]  /*2da0*/  SHF.R.S32.HI R10, RZ, 0x1f, R2 ;  /* 0x0000001fff0a7819 */ /* 0x000fe20000011402 */
[----:B------:R-:W-:Y:S01]  /*2db0*/  IMAD.X R5, R42, 0x1, R15, P1 ;  /* 0x000000012a057824 */ /* 0x000fe200008e060f */
[----:B------:R-:W-:Y:S02]  /*2dc0*/  SHF.R.S32.HI R15, RZ, 0x1, R11 ;  /* 0x00000001ff0f7819 */ /* 0x000fe4000001140b */
[----:B------:R-:W-:Y:S01]  /*2dd0*/  @P0 SHF.R.S32.HI R11, RZ, 0x1f, R178 ;  /* 0x0000001fff0b0819 */ /* 0x000fe200000114b2 */
[----:B------:R-:W-:Y:S01]  /*2de0*/  IMAD.WIDE.U32 R4, R44, R6, R4 ;  /* 0x000000062c047225 */ /* 0x000fe200078e0004 */
[----:B------:R-:W-:-:S02]  /*2df0*/  SHF.L.U32 R0, R15, 0x6, RZ ;  /* 0x000000060f007819 */ /* 0x000fc400000006ff */
[----:B------:R-:W-:Y:S02]  /*2e00*/  ISETP.GE.AND P1, PT, R6, R25, PT ;  /* 0x000000190600720c */ /* 0x000fe40003f26270 */
[----:B------:R-:W-:Y:S02]  /*2e10*/  LEA.HI R10, R10, R14, RZ, 0x2 ;  /* 0x0000000e0a0a7211 */ /* 0x000fe400078f10ff */
[----:B------:R-:W-:Y:S01]  /*2e20*/  LOP3.LUT R0, R0, 0xc0, RZ, 0xc0, !PT ;  /* 0x000000c000007812 */ /* 0x000fe200078ec0ff */
[----:B------:R-:W-:Y:S02]  /*2e30*/  IMAD.IADD R5, R5, 0x1, R16 ;  /* 0x0000000105057824 */ /* 0x000fe400078e0210 */
[----:B------:R-:W-:-:S03]  /*2e40*/  IMAD.WIDE.U32 R46, R24, R36, R4 ;  /* 0x00000024182e7225 */ /* 0x000fc600078e0004 */
[----:B------:R-:W-:Y:S02]  /*2e50*/  MOV R22, R46 ;  /* 0x0000002e00167202 */ /* 0x000fe40000000f00 */
[----:B------:R1:W-:Y:S01]  /*2e60*/  STL.64 [R1+0x1a0], R46 ;  /* 0x0001a02e01007387 */ /* 0x0003e20000100a00 */
[C---:B------:R-:W-:Y:S01]  /*2e70*/  SHF.L.U64.HI R250, R44.reuse, 0x6, R45 ;  /* 0x000000062cfa7819 */ /* 0x040fe2000001022d */
[----:B------:R-:W-:-:S04]  /*2e80*/  IMAD.SHL.U32 R247, R44, 0x40, RZ ;  /* 0x000000402cf77824 */ /* 0x000fc800078e00ff */
[----:B------:R-:W-:Y:S01]  /*2e90*/  IMAD R4, R250, R69, RZ ;  /* 0x00000045fa047224 */ /* 0x000fe200078e02ff */
[----:B------:R-:W-:Y:S01]  /*2ea0*/  ISETP.GE.AND P6, PT, R27, R25, PT ;  /* 0x000000191b00720c */ /* 0x000fe20003fc6270 */
[C---:B------:R-:W-:Y:S01]  /*2eb0*/  IMAD.SHL.U32 R248, R44.reuse, 0x20, RZ ;  /* 0x000000202cf87824 */ /* 0x040fe200078e00ff */
[----:B------:R-:W-:Y:S01]  /*2ec0*/  SHF.L.U64.HI R249, R44, 0x5, R45 ;  /* 0x000000052cf97819 */ /* 0x000fe2000001022d */
[----:B--2---:R-:W-:Y:S02]  /*2ed0*/  @P0 IMAD R2, R13, R178, RZ ;  /* 0x000000b20d020224 */ /* 0x004fe400078e02ff */
[----:B------:R-:W-:-:S04]  /*2ee0*/  @P0 IMAD.WIDE.U32 R6, R178, R12, R32 ;  /* 0x0000000cb2060225 */ /* 0x000fc800078e0020 */
[----:B------:R-:W-:Y:S01]  /*2ef0*/  @P0 IMAD R12, R12, R11, R2 ;  /* 0x0000000b0c0c0224 */ /* 0x000fe200078e0202 */
[----:B------:R-:W-:Y:S02]  /*2f00*/  LOP3.LUT R11, R10, 0xfffffffc, RZ, 0xc0, !PT ;  /* 0xfffffffc0a0b7812 */ /* 0x000fe400078ec0ff */
[----:B------:R-:W-:Y:S02]  /*2f10*/  LOP3.LUT R10, R0, 0x8, R20, 0xf8, !PT ;  /* 0x00000008000a7812 */ /* 0x000fe400078ef814 */
[----:B------:R-:W-:Y:S01]  /*2f20*/  SHF.R.U32.HI R2, RZ, 0x3, R0 ;  /* 0x00000003ff027819 */ /* 0x000fe20000011600 */
[----:B------:R-:W-:Y:S01]  /*2f30*/  @P0 IMAD.IADD R0, R7, 0x1, R12 ;  /* 0x0000000107000824 */ /* 0x000fe200078e020c */
[----:B------:R-:W-:-:S04]  /*2f40*/  @P0 LEA R8, P2, R6, R8, 0x2 ;  /* 0x0000000806080211 */ /* 0x000fc800078410ff */
[----:B------:R-:W-:Y:S02]  /*2f50*/  @P0 LEA.HI.X R9, R6, R9, R0, 0x2, P2 ;  /* 0x0000000906090211 */ /* 0x000fe400010f1400 */
[----:B------:R-:W-:-:S03]  /*2f60*/  IADD3 R14, R14, -R11, RZ ;  /* 0x8000000b0e0e7210 */ /* 0x000fc60007ffe0ff */
[----:B------:R1:W5:Y:S01]  /*2f70*/  @P0 LD.E R161, desc[UR4][R8.64] ;  /* 0x0000000408a10980 */ /* 0x000362000c101900 */
[----:B------:R-:W-:-:S04]  /*2f80*/  DEPBAR.LE SB0, 0x0 ;  /* 0x000080000000791a */ /* 0x000fc80000000000 */
[----:B------:R-:W-:-:S07]  /*2f90*/  LOP3.LUT R10, R10, R2, RZ, 0x3c, !PT ;  /* 0x000000020a0a7212 */ /* 0x000fce00078e3cff */
[----:B------:R-:W-:Y:S05]  /*2fa0*/  WARPSYNC.ALL ;  /* 0x0000000000007948 */ /* 0x000fea0003800000 */
[----:B------:R-:W-:Y:S01]  /*2fb0*/  IMAD.SHL.U32 R2, R14, 0x40, RZ ;  /* 0x000000400e027824 */ /* 0x000fe200078e00ff */
[----:B------:R-:W-:Y:S01]  /*2fc0*/  BAR.SYNC.DEFER_BLOCKING 0x0 ;  /* 0x0000000000007b1d */ /* 0x000fe20000010000 */
[----:B------:R-:W-:Y:S01]  /*2fd0*/  IMAD.SHL.U32 R6, R19, 0x20, RZ ;  /* 0x0000002013067824 */ /* 0x000fe200078e00ff */
[----:B------:R-:W-:Y:S02]  /*2fe0*/  SHF.L.U32 R0, R18, 0x3, RZ ;  /* 0x0000000312007819 */ /* 0x000fe400000006ff */
[----:B------:R-:W-:-:S02]  /*2ff0*/  LOP3.LUT R2, R2, 0xc0, RZ, 0xc0, !PT ;  /* 0x000000c002027812 */ /* 0x000fc400078ec0ff */
[----:B------:R-:W-:Y:S02]  /*3000*/  LOP3.LUT R156, R6, 0xffffff00, RZ, 0xc0, !PT ;  /* 0xffffff00069c7812 */ /* 0x000fe400078ec0ff */
[----:B------:R-:W-:Y:S01]  /*3010*/  LOP3.LUT R6, R2, 0x8, R0, 0xf8, !PT ;  /* 0x0000000802067812 */ /* 0x000fe200078ef800 */
[----:B------:R-:W-:-:S04]  /*3020*/  IMAD R0, R37, R24, RZ ;  /* 0x0000001825007224 */ /* 0x000fc800078e02ff */
[----:B------:R-:W-:-:S05]  /*3030*/  IMAD R5, R36, R34, R0 ;  /* 0x0000002224057224 */ /* 0x000fca00078e0200 */
[----:B------:R-:W-:-:S05]  /*3040*/  IADD3 R23, R47, R5, RZ ;  /* 0x000000052f177210 */ /* 0x000fca0007ffe0ff */
[----:B------:R2:W-:Y:S04]  /*3050*/  STL.64 [R1+0x190], R22 ;  /* 0x0001901601007387 */ /* 0x0005e80000100a00 */
[----:B------:R2:W-:Y:S04]  /*3060*/  @P1 STS [R196+0x9000], RZ ;  /* 0x009000ffc4001388 */ /* 0x0005e80000000800 */
[----:B------:R2:W-:Y:S04]  /*3070*/  @P1 STS [R196+0x9004], RZ ;  /* 0x009004ffc4001388 */ /* 0x0005e80000000800 */
[----:B------:R2:W-:Y:S04]  /*3080*/  @P1 STS.64 [R196+0x9008], RZ ;  /* 0x009008ffc4001388 */ /* 0x0005e80000000a00 */
[----:B------:R2:W-:Y:S04]  /*3090*/  @P1 STS.128 [R196+0xa000], RZ ;  /* 0x00a000ffc4001388 */ /* 0x0005e80000000c00 */
[----:B------:R2:W-:Y:S01]  /*30a0*/  @P1 STS.128 [R196+0xb000], RZ ;  /* 0x00b000ffc4001388 */ /* 0x0005e20000000c00 */
[----:B------:R-:W-:Y:S01]  /*30b0*/  SHF.R.U32.HI R2, RZ, 0x3, R2 ;  /* 0x00000003ff027819 */ /* 0x000fe20000011602 */
[----:B------:R-:W-:-:S02]  /*30c0*/  IMAD R0, R169, 0x200, R156 ;  /* 0x00000200a9007824 */ /* 0x000fc400078e029c */
[----:B------:R-:W-:Y:S01]  /*30d0*/  IMAD R7, R18, 0x8, R17 ;  /* 0x0000000812077824 */ /* 0x000fe200078e0211 */
[----:B------:R-:W-:Y:S01]  /*30e0*/  LOP3.LUT R71, R6, R2, RZ, 0x3c, !PT ;  /* 0x0000000206477212 */ /* 0x000fe200078e3cff */
[----:B------:R-:W-:Y:S02]  /*30f0*/  IMAD R2, R158, 0x20, R0 ;  /* 0x000000209e027824 */ /* 0x000fe400078e0200 */
[----:B------:R-:W-:Y:S02]  /*3100*/  IMAD.U32 R0, R7, 0x20, R10 ;  /* 0x0000002007007824 */ /* 0x000fe400078e000a */
[-C--:B------:R-:W-:Y:S02]  /*3110*/  IMAD R6, R28, R247.reuse, R4 ;  /* 0x000000f71c067224 */ /* 0x080fe400078e0204 */
[----:B------:R-:W-:Y:S01]  /*3120*/  IMAD.IADD R2, R71, 0x1, R2 ;  /* 0x0000000147027824 */ /* 0x000fe200078e0202 */
[----:B------:R-:W-:Y:S01]  /*3130*/  BSSY B0, `(.L_x_1097) ;  /* 0x0000021000007945 */ /* 0x000fe20003800000 */
[----:B------:R-:W-:-:S03]  /*3140*/  IMAD.WIDE.U32 R4, R69, R247, R22 ;  /* 0x000000f745047225 */ /* 0x000fc600078e0016 */
[----:B------:R-:W-:Y:S01]  /*3150*/  LEA R190, R2, R3, 0x1 ;  /* 0x0000000302be7211 */ /* 0x000fe200078e08ff */
[----:B------:R-:W-:Y:S02]  /*3160*/  IMAD R175, R0, 0x2, R3 ;  /* 0x0000000200af7824 */ /* 0x000fe400078e0203 */
[----:B------:R-:W-:Y:S01]  /*3170*/  IMAD.IADD R0, R5, 0x1, R6 ;  /* 0x0000000105007824 */ /* 0x000fe200078e0206 */
        /* <DEDUP_REMOVED lines=22> */
[----:B---3--:R-:W-:-:S04]  /*32e0*/  LEA R6, P1, R4, R222, 0x1 ;  /* 0x000000de04067211 */ /* 0x008fc800078208ff */
[----:B------:R-:W-:-:S05]  /*32f0*/  LEA.HI.X R7, R4, R223, R0, 0x1, P1 ;  /* 0x000000df04077211 */ /* 0x000fca00008f0c00 */
[----:B------:R-:W-:Y:S01]  /*3300*/  @!PT LDS RZ, [RZ] ;  /* 0x00000000fffff984 */ /* 0x000fe20000000800 */
[----:B------:R-:W-:Y:S01]  /*3310*/  @!PT LDS RZ, [RZ] ;  /* 0x00000000fffff984 */ /* 0x000fe20000000800 */
[----:B------:R-:W-:Y:S01]  /*3320*/  @!PT LDS RZ, [RZ] ;  /* 0x00000000fffff984 */ /* 0x000fe20000000800 */
[----:B------:R1:W-:Y:S04]  /*3330*/  LDGSTS.E.BYPASS.LTC128B.128 [R196+0xb000], desc[UR4][R6.64+0x80] ;  /* 0x0b00008006c47fae */ /* 0x0003e8000b901d44 */
.L_x_1098:
[----:B------:R-:W-:Y:S05]  /*3340*/  BSYNC B0 ;  /* 0x0000000000007941 */ /* 0x000fea0003800000 */
.L_x_1097:
[----:B------:R1:W-:Y:S01]  /*3350*/  @P6 STS.128 [R196+0x9800], RZ ;  /* 0x009800ffc4006388 */ /* 0x0003e20000000c00 */
[----:B------:R-:W-:Y:S03]  /*3360*/  BSSY B0, `(.L_x_1099) ;  /* 0x000001f000007945 */ /* 0x000fe60003800000 */
[----:B------:R1:W-:Y:S04]  /*3370*/  @P6 STS.128 [R196+0xa800], RZ ;  /* 0x00a800ffc4006388 */ /* 0x0003e80000000c00 */
[----:B------:R1:W-:Y:S01]  /*3380*/  @P6 STS.128 [R196+0xb800], RZ ;  /* 0x00b800ffc4006388 */ /* 0x0003e20000000c00 */
[----:B------:R-:W-:Y:S05]  /*3390*/  @P6 BRA `(.L_x_1100) ;  /* 0x00000000006c6947 */ /* 0x000fea0003800000 */
[-C--:B------:R-:W-:Y:S02]  /*33a0*/  ISETP.GE.AND P4, PT, R195, R203.reuse, PT ;  /* 0x000000cbc300720c */ /* 0x080fe40003f86270 */
[-C--:B------:R-:W-:Y:S02]  /*33b0*/  ISETP.GE.AND P3, PT, R194, R203.reuse, PT ;  /* 0x000000cbc200720c */ /* 0x080fe40003f66270 */
[----:B------:R-:W-:Y:S02]  /*33c0*/  IADD3 R4, P2, R248, R4, RZ ;  /* 0x00000004f8047210 */ /* 0x000fe40007f5e0ff */
[----:B------:R-:W-:-:S03]  /*33d0*/  ISETP.GE.AND P1, PT, R185, R203, PT ;  /* 0x000000cbb900720c */ /* 0x000fc60003f26270 */
[----:B------:R-:W-:-:S04]  /*33e0*/  IMAD.X R0, R249, 0x1, R0, P2 ;  /* 0x00000001f9007824 */ /* 0x000fc800010e0600 */
[CC--:B-1-3--:R-:W-:Y:S01]  /*33f0*/  @!P4 LEA R8, P5, R4.reuse, R222.reuse, 0x1 ;  /* 0x000000de0408c211 */ /* 0x0cafe200078a08ff */
        /* <DEDUP_REMOVED lines=21> */
.L_x_1100:
[----:B------:R-:W-:Y:S05]  /*3550*/  BSYNC B0 ;  /* 0x0000000000007941 */ /* 0x000fea0003800000 */
.L_x_1099:
[----:B------:R-:W-:Y:S01]  /*3560*/  LDSM.16.M88.4 R16, [R175+0x6000] ;  /* 0x00600000af10783b */ /* 0x000fe20000000200 */
[----:B------:R-:W-:Y:S01]  /*3570*/  IMAD.MOV.U32 R2, RZ, RZ, 0x10 ;  /* 0x00000010ff027424 */ /* 0x000fe200078e00ff */
[----:B------:R-:W-:Y:S01]  /*3580*/  LOP3.LUT P1, RZ, R15, 0x2, RZ, 0xc0, !PT ;  /* 0x000000020fff7812 */ /* 0x000fe2000782c0ff */
[----:B------:R-:W-:Y:S01]  /*3590*/  IMAD.MOV.U32 R0, RZ, RZ, 0x20 ;  /* 0x00000020ff007424 */ /* 0x000fe200078e00ff */
[----:B-1-3--:R-:W1:Y:S01]  /*35a0*/  LDSM.16.M88.4 R4, [R190+0x1000] ;  /* 0x00100000be04783b */ /* 0x00ae620000000200 */
[----:B------:R-:W-:Y:S01]  /*35b0*/  LOP3.LUT P2, RZ, R14, 0x2, RZ, 0xc0, !PT ;  /* 0x000000020eff7812 */ /* 0x000fe2000784c0ff */
[----:B------:R-:W-:Y:S01]  /*35c0*/  IMAD.SHL.U32 R163, R163, 0x2, RZ ;  /* 0x00000002a3a37824 */ /* 0x000fe200078e00ff */
[----:B------:R-:W-:Y:S01]  /*35d0*/  BSSY B1, `(.L_x_1101) ;  /* 0x00002df000017945 */ /* 0x000fe20003800000 */
[----:B------:R-:W-:Y:S01]  /*35e0*/  SEL R0, R0, 0xffffffe0, !P1 ;  /* 0xffffffe000007807 */ /* 0x000fe20004800000 */
[----:B------:R-:W3:Y:S01]  /*35f0*/  LDSM.16.M88.4 R8, [R190] ;  /* 0x00000000be08783b */ /* 0x000ee20000000200 */
[----:B------:R-:W-:Y:S01]  /*3600*/  SEL R2, R2, 0xfffffff0, !P2 ;  /* 0xfffffff002027807 */ /* 0x000fe20005000000 */
[----:B------:R-:W-:Y:S01]  /*3610*/  IMAD.MOV.U32 R193, RZ, RZ, RZ ;  /* 0x000000ffffc17224 */ /* 0x000fe200078e00ff */
[----:B------:R-:W-:Y:S01]  /*3620*/  LOP3.LUT R197, R163, 0x6, RZ, 0xc0, !PT ;  /* 0x00000006a3c57812 */ /* 0x000fe200078ec0ff */
[----:B------:R-:W-:Y:S01]  /*3630*/  IMAD.IADD R189, R175, 0x1, R0 ;  /* 0x00000001afbd7824 */ /* 0x000fe200078e0200 */
[----:B------:R-:W3:Y:S01]  /*3640*/  LDSM.16.M88.4 R32, [R175+0x6400] ;  /* 0x00640000af20783b */ /* 0x000ee20000000200 */
[----:B------:R-:W-:Y:S01]  /*3650*/  IMAD R191, R2, 0x2, R190 ;  /* 0x0000000202bf7824 */ /* 0x000fe200078e02be */
[----:B------:R-:W-:Y:S01]  /*3660*/  SHF.R.S32.HI R0, RZ, 0x1f, R162 ;  /* 0x0000001fff007819 */ /* 0x000fe200000114a2 */
[----:B------:R-:W-:Y:S01]  /*3670*/  VIADD R245, R176, 0xb54cda56 ;  /* 0xb54cda56b0f57836 */ /* 0x000fe20000000000 */
[----:B------:R-:W3:Y:S01]  /*3680*/  LDSM.16.M88.4 R24, [R175+0x6c00] ;  /* 0x006c0000af18783b */ /* 0x000ee20000000200 */
[----:B------:R-:W-:Y:S01]  /*3690*/  VIADD R246, R177, 0x646e171e ;  /* 0x646e171eb1f67836 */ /* 0x000fe20000000000 */
[----:B------:R-:W-:-:S02]  /*36a0*/  LEA.HI R0, R0, R169, RZ, 0x2 ;  /* 0x000000a900007211 */ /* 0x000fc400078f10ff */
[----:B------:R-:W3:Y:S04]  /*36b0*/  LDSM.16.M88.4 R28, [R175+0x6800] ;  /* 0x00680000af1c783b */ /* 0x000ee80000000200 */
[----:B------:R-:W-:Y:S04]  /*36c0*/  LDSM.16.M88.4 R40, [R189+0x6000] ;  /* 0x00600000bd28783b */ /* 0x000fe80000000200 */
[----:B------:R-:W3:Y:S04]  /*36d0*/  LDSM.16.M88.4 R12, [R191+0x1000] ;  /* 0x00100000bf0c783b */ /* 0x000ee80000000200 */
[----:B------:R-:W3:Y:S04]  /*36e0*/  LDSM.16.M88.4 R44, [R189+0x6c00] ;  /* 0x006c0000bd2c783b */ /* 0x000ee80000000200 */
[----:B----4-:R-:W4:Y:S04]  /*36f0*/  LDSM.16.M88.4 R48, [R189+0x6800] ;  /* 0x00680000bd30783b */ /* 0x010f280000000200 */
[----:B------:R-:W4:Y:S01]  /*3700*/  LDSM.16.M88.4 R52, [R189+0x6400] ;  /* 0x00640000bd34783b */ /* 0x000f220000000200 */
[-C--:B-1----:R-:W-:Y:S03]  /*3710*/  HMMA.16816.F32.BF16 R36, R4, R16.reuse, RZ ;  /* 0x000000100424723c */ /* 0x082fe600000418ff */
[----:B--2---:R-:W1:Y:S03]  /*3720*/  LDSM.16.M88.4 R20, [R191] ;  /* 0x00000000bf14783b */ /* 0x004e660000000200 */
[----:B---3--:R-:W-:Y:S01]  /*3730*/  HMMA.16816.F32.BF16 R88, R8, R16, RZ ;  /* 0x000000100858723c */ /* 0x008fe200000418ff */
[----:B------:R-:W0:Y:S05]  /*3740*/  LDGDEPBAR ;  /* 0x00000000000079af */ /* 0x000e2a0000000000 */
[-C--:B------:R-:W-:Y:S06]  /*3750*/  HMMA.16816.F32.BF16 R56, R4, R18.reuse, RZ ;  /* 0x000000120438723c */ /* 0x080fec00000418ff */
[----:B------:R-:W-:Y:S06]  /*3760*/  HMMA.16816.F32.BF16 R84, R8, R18, RZ ;  /* 0x000000120854723c */ /* 0x000fec00000418ff */
        /* <DEDUP_REMOVED lines=8> */
[----:B------:R-:W2:Y:S05]  /*37f0*/  LDSM.16.M88.4 R36, [R175+0x7000] ;  /* 0x00700000af24783b */ /* 0x000eaa0000000200 */
[C---:B------:R-:W-:Y:S06]  /*3800*/  HMMA.16816.F32.BF16 R96, R8.reuse, R32, RZ ;  /* 0x000000200860723c */ /* 0x040fec00000418ff */
[C---:B------:R-:W-:Y:S06]  /*3810*/  HMMA.16816.F32.BF16 R108, R8.reuse, R24, RZ ;  /* 0x00000018086c723c */ /* 0x040fec00000418ff */
[C---:B------:R-:W-:Y:S01]  /*3820*/  HMMA.16816.F32.BF16 R104, R8.reuse, R34, RZ ;  /* 0x000000220868723c */ /* 0x040fe200000418ff */
[----:B------:R-:W-:Y:S05]  /*3830*/  LDSM.16.M88.4 R32, [R175+0x7400] ;  /* 0x00740000af20783b */ /* 0x000fea0000000200 */
[C---:B------:R-:W-:Y:S06]  /*3840*/  HMMA.16816.F32.BF16 R116, R8.reuse, R28, RZ ;  /* 0x0000001c0874723c */ /* 0x040fec00000418ff */
[C---:B------:R-:W-:Y:S01]  /*3850*/  HMMA.16816.F32.BF16 R120, R8.reuse, R30, RZ ;  /* 0x0000001e0878723c */ /* 0x040fe200000418ff */
[----:B------:R-:W-:Y:S05]  /*3860*/  LDSM.16.M88.4 R28, [R175+0x7800] ;  /* 0x00780000af1c783b */ /* 0x000fea0000000200 */
[----:B------:R-:W-:Y:S01]  /*3870*/  HMMA.16816.F32.BF16 R112, R8, R26, RZ ;  /* 0x0000001a0870723c */ /* 0x000fe200000418ff */
[----:B------:R-:W3:Y:S04]  /*3880*/  LDSM.16.M88.4 R24, [R175+0x7c00] ;  /* 0x007c0000af18783b */ /* 0x000ee80000000200 */
[----:B------:R-:W3:Y:S01]  /*3890*/  LDSM.16.M88.4 R8, [R190+0x2000] ;  /* 0x00200000be08783b */ /* 0x000ee20000000200 */
[C---:B------:R-:W-:Y:S03]  /*38a0*/  HMMA.16816.F32.BF16 R140, R12.reuse, R42, R56 ;  /* 0x0000002a0c8c723c */ /* 0x040fe60000041838 */
[----:B------:R-:W-:Y:S03]  /*38b0*/  LDSM.16.M88.4 R56, [R189+0x7000] ;  /* 0x00700000bd38783b */ /* 0x000fe60000000200 */
[C---:B------:R-:W-:Y:S01]  /*38c0*/  HMMA.16816.F32.BF16 R132, R12.reuse, R44, R16 ;  /* 0x0000002c0c84723c */ /* 0x040fe20000041810 */
[----:B------:R-:W3:Y:S05]  /*38d0*/  LDSM.16.M88.4 R16, [R191+0x3000] ;  /* 0x00300000bf10783b */ /* 0x000eea0000000200 */
[C---:B----4-:R-:W-:Y:S06]  /*38e0*/  HMMA.16816.F32.BF16 R100, R12.reuse, R50, R80 ;  /* 0x000000320c64723c */ /* 0x050fec0000041850 */
[C---:B------:R-:W-:Y:S06]  /*38f0*/  HMMA.16816.F32.BF16 R136, R12.reuse, R52, R64 ;  /* 0x000000340c88723c */ /* 0x040fec0000041840 */
[C---:B------:R-:W-:Y:S01]  /*3900*/  HMMA.16816.F32.BF16 R144, R12.reuse, R54, R60 ;  /* 0x000000360c90723c */ /* 0x040fe2000004183c */
[----:B------:R-:W4:Y:S05]  /*3910*/  LDSM.16.M88.4 R60, [R189+0x7c00] ;  /* 0x007c0000bd3c783b */ /* 0x000f2a0000000200 */
[C---:B------:R-:W-:Y:S06]  /*3920*/  HMMA.16816.F32.BF16 R124, R12.reuse, R48, R76 ;  /* 0x000000300c7c723c */ /* 0x040fec000004184c */
[----:B------:R-:W-:Y:S06]  /*3930*/  HMMA.16816.F32.BF16 R92, R12, R46, R72 ;  /* 0x0000002e0c5c723c */ /* 0x000fec0000041848 */
[C---:B-1----:R-:W-:Y:S06]  /*3940*/  HMMA.16816.F32.BF16 R88, R20.reuse, R40, R88 ;  /* 0x000000281458723c */ /* 0x042fec0000041858 */
[C---:B------:R-:W-:Y:S06]  /*3950*/  HMMA.16816.F32.BF16 R84, R20.reuse, R42, R84 ;  /* 0x0000002a1454723c */ /* 0x040fec0000041854 */
[C---:B------:R-:W-:Y:S06]  /*3960*/  HMMA.16816.F32.BF16 R80, R20.reuse, R52, R96 ;  /* 0x000000341450723c */ /* 0x040fec0000041860 */
[C---:B------:R-:W-:Y:S06]  /*3970*/  HMMA.16816.F32.BF16 R72, R20.reuse, R44, R108 ;  /* 0x0000002c1448723c */ /* 0x040fec000004186c */
[C---:B------:R-:W-:Y:S01]  /*3980*/  HMMA.16816.F32.BF16 R76, R20.reuse, R54, R104 ;  /* 0x00000036144c723c */ /* 0x040fe20000041868 */
[----:B------:R-:W-:Y:S05]  /*3990*/  LDSM.16.M88.4 R52, [R189+0x7800] ;  /* 0x00780000bd34783b */ /* 0x000fea0000000200 */
[C---:B------:R-:W-:Y:S06]  /*39a0*/  HMMA.16816.F32.BF16 R64, R20.reuse, R48, R116 ;  /* 0x000000301440723c */ /* 0x040fec0000041874 */
[C---:B------:R-:W-:Y:S01]  /*39b0*/  HMMA.16816.F32.BF16 R12, R20.reuse, R50, R120 ;  /* 0x00000032140c723c */ /* 0x040fe20000041878 */
[----:B------:R-:W1:Y:S05]  /*39c0*/  LDSM.16.M88.4 R48, [R189+0x7400] ;  /* 0x00740000bd30783b */ /* 0x000e6a0000000200 */
[----:B------:R-:W-:Y:S01]  /*39d0*/  HMMA.16816.F32.BF16 R44, R20, R46, R112 ;  /* 0x0000002e142c723c */ /* 0x000fe20000041870 */
[----:B------:R-:W1:Y:S05]  /*39e0*/  LDSM.16.M88.4 R20, [R191+0x2000] ;  /* 0x00200000bf14783b */ /* 0x000e6a0000000200 */
        /* <DEDUP_REMOVED lines=20> */
[----:B------:R-:W-:Y:S04]  /*3b30*/  LDSM.16.M88.4 R8, [R190+0x5000] ;  /* 0x00500000be08783b */ /* 0x000fe80000000200 */
[----:B------:R-:W2:Y:S01]  /*3b40*/  LDSM.16.M88.4 R44, [R175+0x8000] ;  /* 0x00800000af2c783b */ /* 0x000ea20000000200 */
[C---:B------:R-:W-:Y:S03]  /*3b50*/  HMMA.16816.F32.BF16 R76, R16.reuse, R56, R40 ;  /* 0x00000038104c723c */ /* 0x040fe60000041828 */
[----:B------:R-:W3:Y:S03]  /*3b60*/  LDSM.16.M88.4 R40, [R175+0x8400] ;  /* 0x00840000af28783b */ /* 0x000ee60000000200 */
[C---:B------:R-:W-:Y:S01]  /*3b70*/  HMMA.16816.F32.BF16 R72, R16.reuse, R58, R104 ;  /* 0x0000003a1048723c */ /* 0x040fe20000041868 */
[----:B------:R-:W-:Y:S05]  /*3b80*/  LDSM.16.M88.4 R24, [R189+0x8000] ;  /* 0x00800000bd18783b */ /* 0x000fea0000000200 */
[C---:B----4-:R-:W-:Y:S06]  /*3b90*/  HMMA.16816.F32.BF16 R148, R16.reuse, R60, R132 ;  /* 0x0000003c1094723c */ /* 0x050fec0000041884 */
[C---:B-1----:R-:W-:Y:S06]  /*3ba0*/  HMMA.16816.F32.BF16 R64, R16.reuse, R48, R112 ;  /* 0x000000301040723c */ /* 0x042fec0000041870 */
        /* <DEDUP_REMOVED lines=10> */
[----:B------:R-:W1:Y:S04]  /*3c50*/  LDSM.16.M88.4 R4, [R191+0x5000] ;  /* 0x00500000bf04783b */ /* 0x000e680000000200 */
[----:B------:R-:W4:Y:S01]  /*3c60*/  LDSM.16.M88.4 R48, [R189+0x8800] ;  /* 0x00880000bd30783b */ /* 0x000f220000000200 */
        /* <DEDUP_REMOVED lines=13> */
[----:B------:R-:W-:-:S05]  /*3d40*/  IMAD R149, R210, 0x8, R169 ;  /* 0x00000008d2957824 */ /* 0x000fca00078e02a9 */
[C---:B------:R-:W-:Y:S01]  /*3d50*/  HMMA.16816.F32.BF16 R8, R12.reuse, R40, R120 ;  /* 0x000000280c08723c */ /* 0x040fe20000041878 */
[----:B------:R2:W-:Y:S05]  /*3d60*/  STL [R1+0x178], R149 ;  /* 0x0001789501007387 */ /* 0x0005ea0000100800 */
        /* <DEDUP_REMOVED lines=8> */
[C---:B----4-:R-:W-:Y:S06]  /*3df0*/  HMMA.16816.F32.BF16 R80, R4.reuse, R48, R80 ;  /* 0x000000300450723c */ /* 0x050fec0000041850 */
[C---:B------:R-:W-:Y:S06]  /*3e00*/  HMMA.16816.F32.BF16 R112, R4.reuse, R50, R76 ;  /* 0x000000320470723c */ /* 0x040fec000004184c */
[C---:B------:R-:W-:Y:S06]  /*3e10*/  HMMA.16816.F32.BF16 R124, R4.reuse, R56, R72 ;  /* 0x00000038047c723c */ /* 0x040fec0000041848 */
[----:B------:R-:W-:Y:S06]  /*3e20*/  HMMA.16816.F32.BF16 R128, R4, R58, R60 ;  /* 0x0000003a0480723c */ /* 0x000fec000004183c */
[----:B------:R-:W-:Y:S01]  /*3e30*/  HMMA.16816.F32.BF16 R100, R12, R34, R100 ;  /* 0x000000220c64723c */ /* 0x000fe20000041864 */
[----:B------:R-:W-:Y:S01]  /*3e40*/  SHF.R.S32.HI R4, RZ, 0x1f, R157 ;  /* 0x0000001fff047819 */ /* 0x000fe2000001149d */
[C-C-:B------:R-:W-:Y:S01]  /*3e50*/  IMAD.IADD R6, R68.reuse, 0x1, -R184.reuse ;  /* 0x0000000144067824 */ /* 0x140fe200078e0ab8 */
[----:B------:R-:W-:Y:S01]  /*3e60*/  IADD3 R5, R68, 0x1, -R184 ;  /* 0x0000000144057810 */ /* 0x000fe20007ffe8b8 */
[----:B------:R-:W-:-:S02]  /*3e70*/  IMAD.MOV.U32 R184, RZ, RZ, R69 ;  /* 0x000000ffffb87224 */ /* 0x000fc400078e0045 */
[C---:B------:R-:W-:Y:S01]  /*3e80*/  HMMA.16816.F32.BF16 R36, R12.reuse, R38, R108 ;  /* 0x000000260c24723c */ /* 0x040fe2000004186c */
[----:B------:R-:W-:Y:S01]  /*3e90*/  LEA.HI R35, R4, R157, RZ, 0x2 ;  /* 0x0000009d04237211 */ /* 0x000fe200078f10ff */
[----:B-----5:R-:W-:Y:S01]  /*3ea0*/  IMAD.IADD R5, R160, 0x1, R5 ;  /* 0x00000001a0057824 */ /* 0x020fe200078e0205 */
[----:B------:R-:W-:Y:S02]  /*3eb0*/  LOP3.LUT R4, R0, 0xffffffc, RZ, 0xc0, !PT ;  /* 0x0ffffffc00047812 */ /* 0x000fe400078ec0ff */
[----:B------:R-:W-:Y:S01]  /*3ec0*/  SHF.R.S32.HI R0, RZ, 0x2, R35 ;  /* 0x00000002ff007819 */ /* 0x000fe20000011423 */
[----:B------:R-:W-:Y:S02]  /*3ed0*/  HMMA.16816.F32.BF16 R64, R12, R32, R116 ;  /* 0x000000200c40723c */ /* 0x000fe40000041874 */
[----:B------:R-:W-:-:S04]  /*3ee0*/  IMAD.IADD R4, R169, 0x1, -R4 ;  /* 0x00000001a9047824 */ /* 0x000fc800078e0a04 */
[--C-:B------:R-:W-:Y:S01]  /*3ef0*/  IMAD R123, R4, 0x10, R0.reuse ;  /* 0x00000010047b7824 */ /* 0x100fe200078e0200 */
[C---:B------:R-:W-:Y:S01]  /*3f00*/  HMMA.16816.F32.BF16 R60, R16.reuse, R28, R8 ;  /* 0x0000001c103c723c */ /* 0x040fe20000041808 */
[----:B------:R-:W-:Y:S01]  /*3f10*/  IMAD R0, R169, 0x10, R0 ;  /* 0x00000010a9007824 */ /* 0x000fe200078e0200 */
[----:B------:R-:W1:Y:S03]  /*3f20*/  @P0 MUFU.RCP R8, R159 ;  /* 0x0000009f00080308 */ /* 0x000e660000001000 */
[----:B------:R-:W-:Y:S01]  /*3f30*/  IMAD.IADD R4, R170, 0x1, R0 ;  /* 0x00000001aa047824 */ /* 0x000fe200078e0200 */
[C---:B------:R-:W-:Y:S01]  /*3f40*/  HMMA.16816.F32.BF16 R52, R16.reuse, R24, R52 ;  /* 0x000000181034723c */ /* 0x040fe20000041834 */
[----:B------:R-:W-:Y:S02]  /*3f50*/  IMAD R0, R158, 0x20, R156 ;  /* 0x000000209e007824 */ /* 0x000fe400078e029c */
[----:B------:R-:W-:Y:S01]  /*3f60*/  IMAD.IADD R201, R4, 0x1, R6 ;  /* 0x0000000104c97824 */ /* 0x000fe200078e0206 */
[C---:B------:R-:W-:Y:S01]  /*3f70*/  IADD3 R204, R6.reuse, 0x8, R4 ;  /* 0x0000000806cc7810 */ /* 0x040fe20007ffe004 */
[----:B------:R-:W-:Y:S01]  /*3f80*/  IMAD.IADD R0, R71, 0x1, R0 ;  /* 0x0000000147007824 */ /* 0x000fe200078e0200 */
[----:B------:R-:W-:Y:S01]  /*3f90*/  HMMA.16816.F32.BF16 R72, R16, R48, R20 ;  /* 0x000000301048723c */ /* 0x000fe20000041814 */
[----:B------:R-:W-:-:S02]  /*3fa0*/  IADD3 R205, R6, 0x40, R4 ;  /* 0x0000004006cd7810 */ /* 0x000fc40007ffe004 */
[--C-:B------:R-:W-:Y:S02]  /*3fb0*/  IADD3 R202, R6, 0x48, R4.reuse ;  /* 0x0000004806ca7810 */ /* 0x100fe40007ffe004 */
[--C-:B------:R-:W-:Y:S01]  /*3fc0*/  IADD3 R6, R5, 0x8, R4.reuse ;  /* 0x0000000805067810 */ /* 0x100fe20007ffe004 */
[C---:B------:R-:W-:Y:S01]  /*3fd0*/  HMMA.16816.F32.BF16 R44, R16.reuse, R26, R44 ;  /* 0x0000001a102c723c */ /* 0x040fe2000004182c */
[----:B------:R-:W-:Y:S02]  /*3fe0*/  IMAD R20, R69, 0x40, R197 ;  /* 0x0000004045147824 */ /* 0x000fe400078e02c5 */
[----:B-1----:R-:W-:Y:S01]  /*3ff0*/  @P0 FMUL.FTZ R193, R161, R8 ;  /* 0x00000008a1c10220 */ /* 0x002fe20000410000 */
[----:B------:R-:W-:Y:S01]  /*4000*/  IADD3 R8, R5, 0x40, R4 ;  /* 0x0000004005087810 */ /* 0x000fe20007ffe004 */
[----:B------:R-:W-:Y:S01]  /*4010*/  IMAD.IADD R7, R201, 0x1, -R20 ;  /* 0x00000001c9077824 */ /* 0x000fe200078e0a14 */
[C---:B------:R-:W-:Y:S01]  /*4020*/  VIADDMNMX R209, R5.reuse, R4, R68, PT ;  /* 0x0000000405d17246 */ /* 0x040fe20003800144 */
[C---:B------:R-:W-:Y:S01]  /*4030*/  VIADD R12, R20.reuse, 0x1 ;  /* 0x00000001140c7836 */ /* 0x040fe20000000000 */
[----:B------:R-:W-:Y:S01]  /*4040*/  IADD3 R4, R5, 0x48, R4 ;  /* 0x0000004805047810 */ /* 0x000fe20007ffe004 */
[C---:B------:R-:W-:Y:S01]  /*4050*/  VIADD R13, R20.reuse, 0x8 ;  /* 0x00000008140d7836 */ /* 0x040fe20000000000 */
[----:B------:R-:W-:Y:S01]  /*4060*/  IABS R7, R7 ;  /* 0x0000000700077213 */ /* 0x000fe20000000000 */
[C---:B------:R-:W-:Y:S01]  /*4070*/  HMMA.16816.F32.BF16 R40, R16.reuse, R30, R40 ;  /* 0x0000001e1028723c */ /* 0x040fe20000041828 */
[----:B------:R-:W-:Y:S01]  /*4080*/  VIADD R15, R20, 0x9 ;  /* 0x00000009140f7836 */ /* 0x000fe20000000000 */
[-C--:B------:R-:W-:Y:S01]  /*4090*/  VIMNMX R206, R4, R68.reuse, PT ;  /* 0x0000004404ce7248 */ /* 0x080fe20003fe0100 */
[C---:B------:R-:W-:Y:S01]  /*40a0*/  IMAD.IADD R5, R201.reuse, 0x1, -R12 ;  /* 0x00000001c9057824 */ /* 0x040fe200078e0a0c */
[----:B------:R-:W-:Y:S01]  /*40b0*/  I2FP.F32.S32 R7, R7 ;  /* 0x0000000700077245 */ /* 0x000fe20000201400 */
[----:B------:R-:W-:Y:S01]  /*40c0*/  IMAD.IADD R4, R201, 0x1, -R13 ;  /* 0x00000001c9047824 */ /* 0x000fe200078e0a0d */
[----:B------:R-:W-:Y:S01]  /*40d0*/  HMMA.16816.F32.BF16 R48, R16, R50, R36 ;  /* 0x000000321030723c */ /* 0x000fe20000041824 */
[----:B------:R-:W-:-:S02]  /*40e0*/  VIMNMX R207, R8, R68, PT ;  /* 0x0000004408cf7248 */ /* 0x000fc40003fe0100 */
[----:B------:R-:W-:Y:S01]  /*40f0*/  FFMA.FTZ R34, R7, -R193, R52 ;  /* 0x800000c107227223 */ /* 0x000fe20000010034 */
[----:B------:R-:W-:Y:S01]  /*4100*/  IMAD.IADD R7, R201, 0x1, -R15 ;  /* 0x00000001c9077824 */ /* 0x000fe200078e0a0f */
[----:B------:R-:W-:Y:S01]  /*4110*/  VIMNMX R208, R6, R68, PT ;  /* 0x0000004406d07248 */ /* 0x000fe20003fe0100 */
[C---:B------:R-:W-:Y:S01]  /*4120*/  HMMA.16816.F32.BF16 R76, R16.reuse, R56, R64 ;  /* 0x00000038104c723c */ /* 0x040fe20000041840 */
[----:B------:R-:W-:Y:S02]  /*4130*/  IABS R9, R5 ;  /* 0x0000000500097213 */ /* 0x000fe40000000000 */
[----:B------:R-:W-:Y:S02]  /*4140*/  IABS R6, R4 ;  /* 0x0000000400067213 */ /* 0x000fe40000000000 */
[----:B------:R-:W-:Y:S01]  /*4150*/  IABS R5, R7 ;  /* 0x0000000700057213 */ /* 0x000fe20000000000 */
[----:B------:R-:W-:Y:S01]  /*4160*/  HMMA.16816.F32.BF16 R100, R16, R58, R100 ;  /* 0x0000003a1064723c */ /* 0x000fe20000041864 */
[----:B------:R-:W-:-:S02]  /*4170*/  I2FP.F32.S32 R9, R9 ;  /* 0x0000000900097245 */ /* 0x000fc40000201400 */
[-C--:B------:R-:W-:Y:S02]  /*4180*/  VIADDMNMX R200, R201, -R70.reuse, RZ, !PT ;  /* 0x80000046c9c87246 */ /* 0x080fe400078001ff */
[----:B------:R-:W-:Y:S01]  /*4190*/  VIADDMNMX R199, R204, -R70, RZ, !PT ;  /* 0x80000046ccc77246 */ /* 0x000fe200078001ff */
[----:B------:R-:W-:Y:S01]  /*41a0*/  FFMA.FTZ R33, R9, -R193, R53 ;  /* 0x800000c109217223 */ /* 0x000fe20000010035 */
[C---:B------:R-:W-:Y:S01]  /*41b0*/  VIADD R16, R20.reuse, 0x10 ;  /* 0x0000001014107836 */ /* 0x040fe20000000000 */
[CC--:B------:R-:W-:Y:S01]  /*41c0*/  ISETP.GE.AND P2, PT, R20.reuse, R200.reuse, PT ;  /* 0x000000c81400720c */ /* 0x0c0fe20003f46270 */
[----:B------:R-:W-:Y:S01]  /*41d0*/  VIADD R17, R20, 0x11 ;  /* 0x0000001114117836 */ /* 0x000fe20000000000 */
[----:B------:R-:W-:Y:S01]  /*41e0*/  ISETP.GE.AND P0, PT, R12, R199, PT ;  /* 0x000000c70c00720c */ /* 0x000fe20003f06270 */
[C---:B------:R-:W-:Y:S01]  /*41f0*/  IMAD.IADD R8, R201.reuse, 0x1, -R16 ;  /* 0x00000001c9087824 */ /* 0x040fe200078e0a10 */
[----:B------:R-:W-:Y:S01]  /*4200*/  ISETP.GE.OR P2, PT, R20, R209, !P2 ;  /* 0x000000d11400720c */ /* 0x000fe20005746670 */
[----:B------:R-:W-:Y:S01]  /*4210*/  IMAD.IADD R10, R201, 0x1, -R17 ;  /* 0x00000001c90a7824 */ /* 0x000fe200078e0a11 */
[----:B------:R-:W-:-:S02]  /*4220*/  ISETP.GE.AND P1, PT, R15, R200, PT ;  /* 0x000000c80f00720c */ /* 0x000fc40003f26270 */
[----:B------:R-:W-:Y:S01]  /*4230*/  IABS R4, R8 ;  /* 0x0000000800047213 */ /* 0x000fe20000000000 */
[----:B------:R-:W-:Y:S01]  /*4240*/  IMAD.MOV.U32 R8, RZ, RZ, R6 ;  /* 0x000000ffff087224 */ /* 0x000fe200078e0006 */
[----:B------:R-:W-:Y:S01]  /*4250*/  IABS R7, R10 ;  /* 0x0000000a00077213 */ /* 0x000fe20000000000 */
[----:B------:R-:W-:Y:S01]  /*4260*/  IMAD.MOV.U32 R6, RZ, RZ, R5 ;  /* 0x000000ffff067224 */ /* 0x000fe200078e0005 */
[----:B------:R-:W-:Y:S01]  /*4270*/  FSEL R36, R34, -INF , !P2 ;  /* 0xff80000022247808 */ /* 0x000fe20005000000 */
[----:B------:R-:W-:Y:S01]  /*4280*/  IMAD.MOV.U32 R5, RZ, RZ, R4 ;  /* 0x000000ffff057224 */ /* 0x000fe200078e0004 */
[----:B------:R-:W-:Y:S01]  /*4290*/  ISETP.GE.AND P2, PT, R16, R200, PT ;  /* 0x000000c81000720c */ /* 0x000fe20003f46270 */
[----:B------:R-:W-:Y:S01]  /*42a0*/  IMAD.MOV.U32 R4, RZ, RZ, R7 ;  /* 0x000000ffff047224 */ /* 0x000fe200078e0007 */
[----:B------:R-:W-:Y:S01]  /*42b0*/  I2FP.F32.S32 R6, R6 ;  /* 0x0000000600067245 */ /* 0x000fe20000201400 */
[C---:B------:R-:W-:Y:S01]  /*42c0*/  IMAD.IADD R10, R204.reuse, 0x1, -R15 ;  /* 0x00000001cc0a7824 */ /* 0x040fe200078e0a0f */
[----:B------:R-:W-:Y:S01]  /*42d0*/  I2FP.F32.S32 R7, R8 ;  /* 0x0000000800077245 */ /* 0x000fe20000201400 */
[----:B------:R-:W-:Y:S01]  /*42e0*/  IMAD.IADD R8, R204, 0x1, -R13 ;  /* 0x00000001cc087824 */ /* 0x000fe200078e0a0d */
[----:B------:R-:W-:Y:S01]  /*42f0*/  I2FP.F32.S32 R4, R4 ;  /* 0x0000000400047245 */ /* 0x000fe20000201400 */
[----:B------:R-:W-:Y:S01]  /*4300*/  FFMA.FTZ R31, R6, -R193, R45 ;  /* 0x800000c1061f7223 */ /* 0x000fe2000001002d */
[----:B------:R-:W-:Y:S01]  /*4310*/  I2FP.F32.S32 R5, R5 ;  /* 0x0000000500057245 */ /* 0x000fe20000201400 */
[----:B------:R-:W-:Y:S01]  /*4320*/  FFMA.FTZ R32, R7, -R193, R44 ;  /* 0x800000c107207223 */ /* 0x000fe2000001002c */
[----:B------:R-:W-:-:S02]  /*4330*/  IMAD.IADD R6, R204, 0x1, -R20 ;  /* 0x00000001cc067824 */ /* 0x000fc400078e0a14 */
[-C--:B------:R-:W-:Y:S01]  /*4340*/  FFMA.FTZ R22, R4, -R193.reuse, R61 ;  /* 0x800000c104167223 */ /* 0x080fe2000001003d */
[----:B------:R-:W-:Y:S02]  /*4350*/  VIADD R4, R20, 0x18 ;  /* 0x0000001814047836 */ /* 0x000fe40000000000 */
[----:B------:R-:W-:Y:S01]  /*4360*/  FFMA.FTZ R30, R5, -R193, R60 ;  /* 0x800000c1051e7223 */ /* 0x000fe2000001003c */
[----:B------:R-:W-:Y:S01]  /*4370*/  IMAD.IADD R5, R204, 0x1, -R12 ;  /* 0x00000001cc057824 */ /* 0x000fe200078e0a0c */
[----:B------:R-:W-:Y:S01]  /*4380*/  IABS R9, R6 ;  /* 0x0000000600097213 */ /* 0x000fe20000000000 */
[----:B------:R-:W-:Y:S01]  /*4390*/  IMAD.IADD R7, R201, 0x1, -R4 ;  /* 0x00000001c9077824 */ /* 0x000fe200078e0a04 */
[----:B------:R-:W-:Y:S02]  /*43a0*/  ISETP.GE.OR P2, PT, R16, R209, !P2 ;  /* 0x000000d11000720c */ /* 0x000fe40005746670 */
[----:B------:R-:W-:Y:S02]  /*43b0*/  IABS R6, R5 ;  /* 0x0000000500067213 */ /* 0x000fe40000000000 */
[----:B------:R-:W-:-:S02]  /*43c0*/  IABS R7, R7 ;  /* 0x0000000700077213 */ /* 0x000fc40000000000 */
[----:B------:R-:W-:Y:S02]  /*43d0*/  IABS R5, R8 ;  /* 0x0000000800057213 */ /* 0x000fe40000000000 */
[----:B------:R-:W-:Y:S01]  /*43e0*/  IABS R8, R10 ;  /* 0x0000000a00087213 */ /* 0x000fe20000000000 */
[----:B------:R-:W-:Y:S01]  /*43f0*/  IMAD.MOV.U32 R10, RZ, RZ, R9 ;  /* 0x000000ffff0a7224 */ /* 0x000fe200078e0009 */
[----:B------:R-:W-:Y:S01]  /*4400*/  ISETP.GE.OR P0, PT, R12, R208, !P0 ;  /* 0x000000d00c00720c */ /* 0x000fe20004706670 */
[----:B------:R-:W-:Y:S01]  /*4410*/  IMAD.MOV.U32 R9, RZ, RZ, R7 ;  /* 0x000000ffff097224 */ /* 0x000fe200078e0007 */
[----:B------:R-:W-:Y:S01]  /*4420*/  ISETP.GE.OR P1, PT, R15, R209, !P1 ;  /* 0x000000d10f00720c */ /* 0x000fe20004f26670 */
[----:B------:R-:W-:Y:S01]  /*4430*/  IMAD.MOV.U32 R7, RZ, RZ, R6 ;  /* 0x000000ffff077224 */ /* 0x000fe200078e0006 */
[----:B------:R-:W-:Y:S01]  /*4440*/  ISETP.GE.AND P4, PT, R13, R200, PT ;  /* 0x000000c80d00720c */ /* 0x000fe20003f86270 */
        /* <DEDUP_REMOVED lines=10> */
[----:B------:R-:W-:Y:S02]  /*44f0*/  IMAD.IADD R6, R205, 0x1, -R20 ;  /* 0x00000001cd067824 */ /* 0x000fe400078e0a14 */
[-C--:B------:R-:W-:Y:S01]  /*4500*/  FFMA.FTZ R27, R5, -R193.reuse, R47 ;  /* 0x800000c1051b7223 */ /* 0x080fe2000001002f */
[----:B------:R-:W-:Y:S02]  /*4510*/  IMAD.IADD R5, R205, 0x1, -R12 ;  /* 0x00000001cd057824 */ /* 0x000fe400078e0a0c */
[----:B------:R-:W-:Y:S01]  /*4520*/  FFMA.FTZ R19, R8, -R193, R54 ;  /* 0x800000c108137223 */ /* 0x000fe20000010036 */
[C---:B------:R-:W-:Y:S01]  /*4530*/  IMAD.IADD R7, R204.reuse, 0x1, -R16 ;  /* 0x00000001cc077824 */ /* 0x040fe200078e0a10 */
[----:B------:R-:W-:Y:S01]  /*4540*/  IABS R9, R6 ;  /* 0x0000000600097213 */ /* 0x000fe20000000000 */
[C---:B------:R-:W-:Y:S01]  /*4550*/  IMAD.IADD R8, R204.reuse, 0x1, -R17 ;  /* 0x00000001cc087824 */ /* 0x040fe200078e0a11 */
[----:B------:R-:W-:Y:S01]  /*4560*/  IABS R11, R5 ;  /* 0x00000005000b7213 */ /* 0x000fe20000000000 */
[----:B------:R-:W-:Y:S01]  /*4570*/  IMAD.IADD R10, R204, 0x1, -R4 ;  /* 0x00000001cc0a7824 */ /* 0x000fe200078e0a04 */
        /* <DEDUP_REMOVED lines=10> */
[----:B------:R-:W-:Y:S01]  /*4620*/  I2FP.F32.S32 R10, R8 ;  /* 0x00000008000a7245 */ /* 0x000fe20000201400 */
[----:B------:R-:W-:Y:S01]  /*4630*/  IMAD.IADD R11, R205, 0x1, -R4 ;  /* 0x00000001cd0b7824 */ /* 0x000fe200078e0a04 */
[----:B------:R-:W-:-:S02]  /*4640*/  I2FP.F32.S32 R8, R6 ;  /* 0x0000000600087245 */ /* 0x000fc40000201400 */
[----:B------:R-:W-:Y:S01]  /*4650*/  I2FP.F32.S32 R7, R5 ;  /* 0x0000000500077245 */ /* 0x000fe20000201400 */
[-C--:B------:R-:W-:Y:S01]  /*4660*/  FFMA.FTZ R26, R10, -R193.reuse, R62 ;  /* 0x800000c10a1a7223 */ /* 0x080fe2000001003e */
[----:B------:R-:W-:Y:S01]  /*4670*/  I2FP.F32.S32 R6, R14 ;  /* 0x0000000e00067245 */ /* 0x000fe20000201400 */
[----:B------:R-:W-:Y:S01]  /*4680*/  FFMA.FTZ R25, R8, -R193, R63 ;  /* 0x800000c108197223 */ /* 0x000fe2000001003f */
[----:B------:R-:W-:Y:S01]  /*4690*/  I2FP.F32.S32 R5, R9 ;  /* 0x0000000900057245 */ /* 0x000fe20000201400 */
[----:B------:R-:W-:Y:S02]  /*46a0*/  IMAD.IADD R8, R205, 0x1, -R16 ;  /* 0x00000001cd087824 */ /* 0x000fe400078e0a10 */
[-C--:B------:R-:W-:Y:S01]  /*46b0*/  FFMA.FTZ R21, R7, -R193.reuse, R42 ;  /* 0x800000c107157223 */ /* 0x080fe2000001002a */
[-C--:B------:R-:W-:Y:S01]  /*46c0*/  FFMA.FTZ R24, R6, -R193.reuse, R96 ;  /* 0x800000c106187223 */ /* 0x080fe20000010060 */
[----:B------:R-:W-:Y:S02]  /*46d0*/  IMAD.IADD R6, R205, 0x1, -R13 ;  /* 0x00000001cd067824 */ /* 0x000fe400078e0a0d */
[----:B------:R-:W-:Y:S01]  /*46e0*/  FFMA.FTZ R14, R5, -R193, R97 ;  /* 0x800000c1050e7223 */ /* 0x000fe20000010061 */
[----:B------:R-:W-:Y:S01]  /*46f0*/  IMAD.IADD R5, R205, 0x1, -R15 ;  /* 0x00000001cd057824 */ /* 0x000fe200078e0a0f */
[----:B------:R-:W-:Y:S01]  /*4700*/  FSEL R30, R29, -INF , !P0 ;  /* 0xff8000001d1e7808 */ /* 0x000fe20004000000 */
        /* <DEDUP_REMOVED lines=8> */
[----:B------:R-:W-:Y:S01]  /*4790*/  ISETP.GE.AND P1, PT, R4, R200, PT ;  /* 0x000000c80400720c */ /* 0x000fe20003f26270 */
[----:B------:R-:W-:Y:S01]  /*47a0*/  IMAD.MOV.U32 R6, RZ, RZ, R5 ;  /* 0x000000ffff067224 */ /* 0x000fe200078e0005 */
[----:B------:R-:W-:Y:S01]  /*47b0*/  ISETP.GE.AND P0, PT, R16, R199, PT ;  /* 0x000000c71000720c */ /* 0x000fe20003f06270 */
[----:B------:R-:W-:Y:S01]  /*47c0*/  IMAD.MOV.U32 R5, RZ, RZ, R8 ;  /* 0x000000ffff057224 */ /* 0x000fe200078e0008 */
[----:B------:R-:W-:-:S02]  /*47d0*/  ISETP.GE.OR P4, PT, R13, R209, !P4 ;  /* 0x000000d10d00720c */ /* 0x000fc40006786670 */
[----:B------:R-:W-:Y:S02]  /*47e0*/  ISETP.GE.AND P3, PT, R12, R200, PT ;  /* 0x000000c80c00720c */ /* 0x000fe40003f66270 */
[----:B------:R-:W-:Y:S02]  /*47f0*/  I2FP.F32.S32 R5, R5 ;  /* 0x0000000500057245 */ /* 0x000fe40000201400 */
[----:B------:R-:W-:Y:S02]  /*4800*/  ISETP.GE.OR P1, PT, R4, R209, !P1 ;  /* 0x000000d10400720c */ /* 0x000fe40004f26670 */
[----:B------:R-:W-:Y:S01]  /*4810*/  ISETP.GE.OR P0, PT, R16, R208, !P0 ;  /* 0x000000d01000720c */ /* 0x000fe20004706670 */
[----:B------:R-:W-:Y:S01]  /*4820*/  FFMA.FTZ R23, R5, -R193, R84 ;  /* 0x800000c105177223 */ /* 0x000fe20000010054 */
[----:B------:R-:W-:Y:S01]  /*4830*/  I2FP.F32.S32 R10, R10 ;  /* 0x0000000a000a7245 */ /* 0x000fe20000201400 */
[----:B------:R-:W-:Y:S01]  /*4840*/  IMAD.IADD R5, R202, 0x1, -R20 ;  /* 0x00000001ca057824 */ /* 0x000fe200078e0a14 */
[----:B------:R-:W-:-:S02]  /*4850*/  VIADDMNMX R198, R205, -R70, RZ, !PT ;  /* 0x80000046cdc67246 */ /* 0x000fc400078001ff */
[----:B------:R-:W-:Y:S01]  /*4860*/  I2FP.F32.S32 R6, R6 ;  /* 0x0000000600067245 */ /* 0x000fe20000201400 */
[----:B------:R-:W-:Y:S01]  /*4870*/  FFMA.FTZ R8, R10, -R193, R92 ;  /* 0x800000c10a087223 */ /* 0x000fe2000001005c */
[----:B------:R-:W-:Y:S02]  /*4880*/  FSEL R38, R32, -INF , !P4 ;  /* 0xff80000020267808 */ /* 0x000fe40006000000 */
[----:B------:R-:W-:Y:S01]  /*4890*/  ISETP.GE.AND P4, PT, R13, R199, PT ;  /* 0x000000c70d00720c */ /* 0x000fe20003f86270 */
[----:B------:R-:W-:Y:S01]  /*48a0*/  FFMA.FTZ R10, R6, -R193, R89 ;  /* 0x800000c1060a7223 */ /* 0x000fe20000010059 */
[----:B------:R-:W-:Y:S01]  /*48b0*/  I2FP.F32.S32 R7, R7 ;  /* 0x0000000700077245 */ /* 0x000fe20000201400 */
[----:B------:R-:W-:Y:S01]  /*48c0*/  IMAD.IADD R6, R202, 0x1, -R12 ;  /* 0x00000001ca067824 */ /* 0x000fe200078e0a0c */
[----:B------:R-:W-:Y:S02]  /*48d0*/  ISETP.GE.OR P3, PT, R12, R209, !P3 ;  /* 0x000000d10c00720c */ /* 0x000fe40005f66670 */
[----:B------:R-:W-:Y:S01]  /*48e0*/  FSEL R68, R18, -INF , !P1 ;  /* 0xff80000012447808 */ /* 0x000fe20004800000 */
[----:B------:R-:W-:Y:S01]  /*48f0*/  FFMA.FTZ R11, R7, -R193, R88 ;  /* 0x800000c1070b7223 */ /* 0x000fe20000010058 */
[----:B------:R-:W-:Y:S01]  /*4900*/  FSEL R40, R26, -INF , !P0 ;  /* 0xff8000001a287808 */ /* 0x000fe20004000000 */
[----:B------:R-:W-:Y:S01]  /*4910*/  IMAD.IADD R7, R202, 0x1, -R13 ;  /* 0x00000001ca077824 */ /* 0x000fe200078e0a0d */
[----:B------:R-:W-:-:S02]  /*4920*/  ISETP.GE.AND P2, PT, R13, R198, PT ;  /* 0x000000c60d00720c */ /* 0x000fc40003f46270 */
[C---:B------:R-:W-:Y:S02]  /*4930*/  ISETP.GE.AND P1, PT, R20.reuse, R199, PT ;  /* 0x000000c71400720c */ /* 0x040fe40003f26270 */
[----:B------:R-:W-:Y:S02]  /*4940*/  ISETP.GE.AND P0, PT, R20, R198, PT ;  /* 0x000000c61400720c */ /* 0x000fe40003f06270 */
[----:B------:R-:W-:Y:S02]  /*4950*/  ISETP.GE.OR P4, PT, R13, R208, !P4 ;  /* 0x000000d00d00720c */ /* 0x000fe40006786670 */
[----:B------:R-:W-:Y:S02]  /*4960*/  FSEL R33, R33, -INF , !P3 ;  /* 0xff80000021217808 */ /* 0x000fe40005800000 */
[----:B------:R-:W-:Y:S02]  /*4970*/  ISETP.GE.AND P3, PT, R17, R200, PT ;  /* 0x000000c81100720c */ /* 0x000fe40003f66270 */
[----:B------:R-:W-:-:S02]  /*4980*/  ISETP.GE.OR P2, PT, R13, R207, !P2 ;  /* 0x000000cf0d00720c */ /* 0x000fc40005746670 */
[----:B------:R-:W-:Y:S02]  /*4990*/  IABS R5, R5 ;  /* 0x0000000500057213 */ /* 0x000fe40000000000 */
[C---:B------:R-:W-:Y:S02]  /*49a0*/  ISETP.GE.OR P1, PT, R20.reuse, R208, !P1 ;  /* 0x000000d01400720c */ /* 0x040fe40004f26670 */
[----:B------:R-:W-:Y:S02]  /*49b0*/  ISETP.GE.OR P0, PT, R20, R207, !P0 ;  /* 0x000000cf1400720c */ /* 0x000fe40004706670 */
[----:B------:R-:W-:Y:S02]  /*49c0*/  FSEL R32, R28, -INF , !P4 ;  /* 0xff8000001c207808 */ /* 0x000fe40006000000 */
[C---:B------:R-:W-:Y:S02]  /*49d0*/  ISETP.GE.AND P4, PT, R17.reuse, R199, PT ;  /* 0x000000c71100720c */ /* 0x040fe40003f86270 */
[----:B------:R-:W-:-:S02]  /*49e0*/  ISETP.GE.OR P3, PT, R17, R209, !P3 ;  /* 0x000000d11100720c */ /* 0x000fc40005f66670 */
[----:B------:R-:W-:Y:S02]  /*49f0*/  IABS R6, R6 ;  /* 0x0000000600067213 */ /* 0x000fe40000000000 */
[----:B------:R-:W-:Y:S02]  /*4a00*/  I2FP.F32.S32 R5, R5 ;  /* 0x0000000500057245 */ /* 0x000fe40000201400 */
[----:B------:R-:W-:Y:S02]  /*4a10*/  FSEL R31, R19, -INF , !P1 ;  /* 0xff800000131f7808 */ /* 0x000fe40004800000 */
[----:B------:R-:W-:Y:S02]  /*4a20*/  FSEL R118, R24, -INF , !P0 ;  /* 0xff80000018767808 */ /* 0x000fe40004000000 */
[----:B------:R-:W-:Y:S01]  /*4a30*/  FSEL R122, R8, -INF , !P2 ;  /* 0xff800000087a7808 */ /* 0x000fe20005000000 */
[----:B------:R-:W-:Y:S01]  /*4a40*/  IMAD.IADD R8, R202, 0x1, -R17 ;  /* 0x00000001ca087824 */ /* 0x000fe200078e0a11 */
[----:B------:R-:W-:-:S02]  /*4a50*/  ISETP.GE.AND P1, PT, R15, R199, PT ;  /* 0x000000c70f00720c */ /* 0x000fc40003f26270 */
[-C--:B------:R-:W-:Y:S02]  /*4a60*/  ISETP.GE.AND P0, PT, R16, R198.reuse, PT ;  /* 0x000000c61000720c */ /* 0x080fe40003f06270 */
[C---:B------:R-:W-:Y:S02]  /*4a70*/  ISETP.GE.AND P2, PT, R17.reuse, R198, PT ;  /* 0x000000c61100720c */ /* 0x040fe40003f46270 */
[----:B------:R-:W-:Y:S02]  /*4a80*/  IABS R7, R7 ;  /* 0x0000000700077213 */ /* 0x000fe40000000000 */
[----:B------:R-:W-:Y:S02]  /*4a90*/  ISETP.GE.OR P4, PT, R17, R208, !P4 ;  /* 0x000000d01100720c */ /* 0x000fe40006786670 */
[----:B------:R-:W-:Y:S01]  /*4aa0*/  FSEL R67, R22, -INF , !P3 ;  /* 0xff80000016437808 */ /* 0x000fe20005800000 */
[----:B------:R-:W-:Y:S01]  /*4ab0*/  FFMA.FTZ R22, R5, -R193, R98 ;  /* 0x800000c105167223 */ /* 0x000fe20000010062 */
[----:B------:R-:W-:-:S02]  /*4ac0*/  I2FP.F32.S32 R6, R6 ;  /* 0x0000000600067245 */ /* 0x000fc40000201400 */
[----:B------:R-:W-:Y:S02]  /*4ad0*/  ISETP.GE.OR P1, PT, R15, R208, !P1 ;  /* 0x000000d00f00720c */ /* 0x000fe40004f26670 */
[----:B------:R-:W-:Y:S01]  /*4ae0*/  ISETP.GE.OR P0, PT, R16, R207, !P0 ;  /* 0x000000cf1000720c */ /* 0x000fe20004706670 */
[----:B------:R-:W-:Y:S01]  /*4af0*/  FFMA.FTZ R19, R6, -R193, R99 ;  /* 0x800000c106137223 */ /* 0x000fe20000010063 */
[----:B------:R-:W-:Y:S01]  /*4b00*/  ISETP.GE.OR P2, PT, R17, R207, !P2 ;  /* 0x000000cf1100720c */ /* 0x000fe20005746670 */
[C---:B------:R-:W-:Y:S01]  /*4b10*/  IMAD.IADD R6, R202.reuse, 0x1, -R16 ;  /* 0x00000001ca067824 */ /* 0x040fe200078e0a10 */
[----:B------:R-:W-:Y:S02]  /*4b20*/  I2FP.F32.S32 R9, R9 ;  /* 0x0000000900097245 */ /* 0x000fe40000201400 */
[C---:B------:R-:W-:Y:S02]  /*4b30*/  VIADDMNMX R197, R202.reuse, -R70, RZ, !PT ;  /* 0x80000046cac57246 */ /* 0x040fe400078001ff */
[----:B------:R-:W-:Y:S01]  /*4b40*/  I2FP.F32.S32 R5, R7 ;  /* 0x0000000700057245 */ /* 0x000fe20000201400 */
[----:B------:R-:W-:Y:S01]  /*4b50*/  IMAD.IADD R7, R202, 0x1, -R15 ;  /* 0x00000001ca077824 */ /* 0x000fe200078e0a0f */
[----:B------:R-:W-:Y:S01]  /*4b60*/  FSEL R66, R25, -INF , !P4 ;  /* 0xff80000019427808 */ /* 0x000fe20006000000 */
[-C--:B------:R-:W-:Y:S01]  /*4b70*/  FFMA.FTZ R9, R9, -R193.reuse, R93 ;  /* 0x800000c109097223 */ /* 0x080fe2000001005d */
[----:B------:R-:W-:Y:S01]  /*4b80*/  ISETP.GE.AND P4, PT, R15, R198, PT ;  /* 0x000000c60f00720c */ /* 0x000fe20003f86270 */
[----:B------:R-:W-:Y:S01]  /*4b90*/  FFMA.FTZ R18, R5, -R193, R94 ;  /* 0x800000c105127223 */ /* 0x000fe2000001005e */
[----:B------:R-:W-:Y:S01]  /*4ba0*/  FSEL R37, R27, -INF , !P1 ;  /* 0xff8000001b257808 */ /* 0x000fe20004800000 */
[----:B------:R-:W-:Y:S01]  /*4bb0*/  VIADD R5, R20, 0x19 ;  /* 0x0000001914057836 */ /* 0x000fe20000000000 */
[----:B------:R-:W-:-:S02]  /*4bc0*/  FSEL R120, R11, -INF , !P0 ;  /* 0xff8000000b787808 */ /* 0x000fc40004000000 */
[----:B------:R-:W-:Y:S02]  /*4bd0*/  FSEL R119, R10, -INF , !P2 ;  /* 0xff8000000a777808 */ /* 0x000fe40005000000 */
[C---:B------:R-:W-:Y:S02]  /*4be0*/  ISETP.GE.AND P1, PT, R4.reuse, R199, PT ;  /* 0x000000c70400720c */ /* 0x040fe40003f26270 */
[C---:B------:R-:W-:Y:S02]  /*4bf0*/  ISETP.GE.AND P0, PT, R4.reuse, R198, PT ;  /* 0x000000c60400720c */ /* 0x040fe40003f06270 */
[----:B------:R-:W-:Y:S02]  /*4c00*/  ISETP.GE.AND P2, PT, R4, R197, PT ;  /* 0x000000c50400720c */ /* 0x000fe40003f46270 */
[----:B------:R-:W-:Y:S02]  /*4c10*/  ISETP.GE.OR P4, PT, R15, R207, !P4 ;  /* 0x000000cf0f00720c */ /* 0x000fe40006786670 */
[----:B------:R-:W-:-:S02]  /*4c20*/  IABS R7, R7 ;  /* 0x0000000700077213 */ /* 0x000fc40000000000 */
[C---:B------:R-:W-:Y:S02]  /*4c30*/  ISETP.GE.OR P1, PT, R4.reuse, R208, !P1 ;  /* 0x000000d00400720c */ /* 0x040fe40004f26670 */
[C---:B------:R-:W-:Y:S02]  /*4c40*/  ISETP.GE.OR P0, PT, R4.reuse, R207, !P0 ;  /* 0x000000cf0400720c */ /* 0x040fe40004706670 */
[----:B------:R-:W-:Y:S01]  /*4c50*/  ISETP.GE.OR P2, PT, R4, R206, !P2 ;  /* 0x000000ce0400720c */ /* 0x000fe20005746670 */
[----:B------:R-:W-:Y:S01]  /*4c60*/  IMAD.IADD R4, R202, 0x1, -R4 ;  /* 0x00000001ca047824 */ /* 0x000fe200078e0a04 */
[----:B------:R-:W-:Y:S01]  /*4c70*/  IABS R10, R6 ;  /* 0x00000006000a7213 */ /* 0x000fe20000000000 */
[----:B------:R-:W-:Y:S01]  /*4c80*/  IMAD.IADD R6, R201, 0x1, -R5 ;  /* 0x00000001c9067824 */ /* 0x000fe200078e0a05 */
[----:B------:R-:W-:Y:S02]  /*4c90*/  FSEL R121, R9, -INF , !P4 ;  /* 0xff80000009797808 */ /* 0x000fe40006000000 */
[----:B------:R-:W-:-:S02]  /*4ca0*/  I2FP.F32.S32 R9, R7 ;  /* 0x0000000700097245 */ /* 0x000fc40000201400 */
[----:B------:R-:W-:Y:S02]  /*4cb0*/  FSEL R98, R21, -INF , !P1 ;  /* 0xff80000015627808 */ /* 0x000fe40004800000 */
[----:B------:R-:W-:Y:S02]  /*4cc0*/  FSEL R116, R23, -INF , !P0 ;  /* 0xff80000017747808 */ /* 0x000fe40004000000 */
[-C--:B------:R-:W-:Y:S02]  /*4cd0*/  ISETP.GE.AND P5, PT, R12, R197.reuse, PT ;  /* 0x000000c50c00720c */ /* 0x080fe40003fa6270 */
[-C--:B------:R-:W-:Y:S02]  /*4ce0*/  ISETP.GE.AND P3, PT, R13, R197.reuse, PT ;  /* 0x000000c50d00720c */ /* 0x080fe40003f66270 */
[-C--:B------:R-:W-:Y:S02]  /*4cf0*/  ISETP.GE.AND P1, PT, R15, R197.reuse, PT ;  /* 0x000000c50f00720c */ /* 0x080fe40003f26270 */
[----:B------:R-:W-:-:S02]  /*4d00*/  ISETP.GE.AND P0, PT, R20, R197, PT ;  /* 0x000000c51400720c */ /* 0x000fc40003f06270 */
[----:B------:R-:W-:Y:S02]  /*4d10*/  IABS R11, R4 ;  /* 0x00000004000b7213 */ /* 0x000fe40000000000 */
[----:B------:R-:W-:Y:S01]  /*4d20*/  IABS R4, R6 ;  /* 0x0000000600047213 */ /* 0x000fe20000000000 */
[----:B------:R-:W-:Y:S01]  /*4d30*/  FFMA.FTZ R6, R9, -R193, R95 ;  /* 0x800000c109067223 */ /* 0x000fe2000001005f */
[C---:B------:R-:W-:Y:S01]  /*4d40*/  ISETP.GE.AND P6, PT, R12.reuse, R198, PT ;  /* 0x000000c60c00720c */ /* 0x040fe20003fc6270 */
[----:B------:R-:W-:Y:S01]  /*4d50*/  IMAD.MOV.U32 R9, RZ, RZ, R11 ;  /* 0x000000ffff097224 */ /* 0x000fe200078e000b */
[----:B------:R-:W-:Y:S02]  /*4d60*/  IABS R8, R8 ;  /* 0x0000000800087213 */ /* 0x000fe40000000000 */
[-C--:B------:R-:W-:Y:S02]  /*4d70*/  ISETP.GE.OR P5, PT, R12, R206.reuse, !P5 ;  /* 0x000000ce0c00720c */ /* 0x080fe40006fa6670 */
[----:B------:R-:W-:-:S02]  /*4d80*/  ISETP.GE.OR P3, PT, R13, R206, !P3 ;  /* 0x000000ce0d00720c */ /* 0x000fc40005f66670 */
[-C--:B------:R-:W-:Y:S02]  /*4d90*/  ISETP.GE.OR P1, PT, R15, R206.reuse, !P1 ;  /* 0x000000ce0f00720c */ /* 0x080fe40004f26670 */
[----:B------:R-:W-:Y:S02]  /*4da0*/  ISETP.GE.OR P0, PT, R20, R206, !P0 ;  /* 0x000000ce1400720c */ /* 0x000fe40004706670 */
[----:B------:R-:W-:Y:S02]  /*4db0*/  I2FP.F32.S32 R7, R10 ;  /* 0x0000000a00077245 */ /* 0x000fe40000201400 */
[----:B------:R-:W-:Y:S02]  /*4dc0*/  ISETP.GE.OR P6, PT, R12, R207, !P6 ;  /* 0x000000cf0c00720c */ /* 0x000fe400077c6670 */
[----:B------:R-:W-:Y:S01]  /*4dd0*/  I2FP.F32.S32 R8, R8 ;  /* 0x0000000800087245 */ /* 0x000fe20000201400 */
[----:B------:R-:W-:Y:S01]  /*4de0*/  FFMA.FTZ R21, R7, -R193, R90 ;  /* 0x800000c107157223 */ /* 0x000fe2000001005a */
[----:B------:R-:W-:-:S02]  /*4df0*/  I2FP.F32.S32 R4, R4 ;  /* 0x0000000400047245 */ /* 0x000fc40000201400 */
[----:B------:R-:W-:Y:S02]  /*4e00*/  FSEL R109, R22, -INF , !P0 ;  /* 0xff800000166d7808 */ /* 0x000fe40004000000 */
[----:B------:R-:W-:Y:S01]  /*4e10*/  FSEL R108, R19, -INF , !P5 ;  /* 0xff800000136c7808 */ /* 0x000fe20006800000 */
[----:B------:R-:W-:Y:S01]  /*4e20*/  FFMA.FTZ R12, R4, -R193, R41 ;  /* 0x800000c1040c7223 */ /* 0x000fe20000010029 */
[----:B------:R-:W-:Y:S01]  /*4e30*/  FSEL R111, R18, -INF , !P3 ;  /* 0xff800000126f7808 */ /* 0x000fe20005800000 */
[----:B------:R-:W-:Y:S01]  /*4e40*/  VIADD R4, R20, 0x20 ;  /* 0x0000002014047836 */ /* 0x000fe20000000000 */
[----:B------:R-:W-:Y:S02]  /*4e50*/  FSEL R110, R6, -INF , !P1 ;  /* 0xff800000066e7808 */ /* 0x000fe40004800000 */
[----:B------:R-:W-:Y:S01]  /*4e60*/  ISETP.GE.AND P0, PT, R5, R200, PT ;  /* 0x000000c80500720c */ /* 0x000fe20003f06270 */
[----:B------:R-:W-:Y:S01]  /*4e70*/  IMAD.IADD R6, R201, 0x1, -R4 ;  /* 0x00000001c9067824 */ /* 0x000fe200078e0a04 */
[----:B------:R-:W-:-:S02]  /*4e80*/  ISETP.GE.AND P5, PT, R5, R199, PT ;  /* 0x000000c70500720c */ /* 0x000fc40003fa6270 */
[C---:B------:R-:W-:Y:S02]  /*4e90*/  ISETP.GE.AND P3, PT, R5.reuse, R198, PT ;  /* 0x000000c60500720c */ /* 0x040fe40003f66270 */
[C---:B------:R-:W-:Y:S02]  /*4ea0*/  ISETP.GE.AND P1, PT, R5.reuse, R197, PT ;  /* 0x000000c50500720c */ /* 0x040fe40003f26270 */
[----:B------:R-:W-:Y:S01]  /*4eb0*/  FSEL R117, R14, -INF , !P6 ;  /* 0xff8000000e757808 */ /* 0x000fe20007000000 */
[----:B------:R-:W-:Y:S01]  /*4ec0*/  FFMA.FTZ R14, R8, -R193, R91 ;  /* 0x800000c1080e7223 */ /* 0x000fe2000001005b */
[----:B------:R-:W-:Y:S01]  /*4ed0*/  I2FP.F32.S32 R7, R9 ;  /* 0x0000000900077245 */ /* 0x000fe20000201400 */
[C-C-:B------:R-:W-:Y:S01]  /*4ee0*/  IMAD.IADD R9, R204.reuse, 0x1, -R5.reuse ;  /* 0x00000001cc097824 */ /* 0x140fe200078e0a05 */
[----:B------:R-:W-:Y:S01]  /*4ef0*/  ISETP.GE.OR P0, PT, R5, R209, !P0 ;  /* 0x000000d10500720c */ /* 0x000fe20004706670 */
[--C-:B------:R-:W-:Y:S01]  /*4f00*/  IMAD.IADD R8, R205, 0x1, -R5.reuse ;  /* 0x00000001cd087824 */ /* 0x100fe200078e0a05 */
[----:B------:R-:W-:Y:S01]  /*4f10*/  ISETP.GE.OR P5, PT, R5, R208, !P5 ;  /* 0x000000d00500720c */ /* 0x000fe20006fa6670 */
[----:B------:R-:W-:Y:S01]  /*4f20*/  FFMA.FTZ R13, R7, -R193, R86 ;  /* 0x800000c1070d7223 */ /* 0x000fe20000010056 */
[C---:B------:R-:W-:Y:S01]  /*4f30*/  ISETP.GE.OR P3, PT, R5.reuse, R207, !P3 ;  /* 0x000000cf0500720c */ /* 0x040fe20005f66670 */
[----:B------:R-:W-:Y:S01]  /*4f40*/  IMAD.IADD R7, R204, 0x1, -R4 ;  /* 0x00000001cc077824 */ /* 0x000fe200078e0a04 */
[----:B------:R-:W-:Y:S01]  /*4f50*/  ISETP.GE.OR P1, PT, R5, R206, !P1 ;  /* 0x000000ce0500720c */ /* 0x000fe20004f26670 */
[----:B------:R-:W-:Y:S01]  /*4f60*/  IMAD.IADD R5, R202, 0x1, -R5 ;  /* 0x00000001ca057824 */ /* 0x000fe200078e0a05 */
[----:B------:R-:W-:-:S02]  /*4f70*/  IABS R9, R9 ;  /* 0x0000000900097213 */ /* 0x000fc40000000000 */
[----:B------:R-:W-:Y:S02]  /*4f80*/  IABS R11, R8 ;  /* 0x00000008000b7213 */ /* 0x000fe40000000000 */
[----:B------:R-:W-:Y:S01]  /*4f90*/  IABS R8, R5 ;  /* 0x0000000500087213 */ /* 0x000fe20000000000 */
[----:B------:R-:W-:Y:S01]  /*4fa0*/  BAR.SYNC.DEFER_BLOCKING 0x0 ;  /* 0x0000000000007b1d */ /* 0x000fe20000010000 */
[CC--:B------:R-:W-:Y:S02]  /*4fb0*/  ISETP.GE.AND P6, PT, R16.reuse, R197.reuse, PT ;  /* 0x000000c51000720c */ /* 0x0c0fe40003fc6270 */
[----:B------:R-:W-:Y:S01]  /*4fc0*/  ISETP.GE.AND P4, PT, R17, R197, PT ;  /* 0x000000c51100720c */ /* 0x000fe20003f86270 */
[----:B------:R-:W-:Y:S01]  /*4fd0*/  IMAD.MOV.U32 R10, RZ, RZ, R8 ;  /* 0x000000ffff0a7224 */ /* 0x000fe200078e0008 */
[----:B------:R-:W-:Y:S01]  /*4fe0*/  IABS R5, R7 ;  /* 0x0000000700057213 */ /* 0x000fe20000000000 */
[----:B------:R-:W-:Y:S01]  /*4ff0*/  IMAD.MOV.U32 R7, RZ, RZ, R9 ;  /* 0x000000ffff077224 */ /* 0x000fe200078e0009 */
[----:B------:R-:W-:-:S02]  /*5000*/  ISETP.GE.OR P6, PT, R16, R206, !P6 ;  /* 0x000000ce1000720c */ /* 0x000fc400077c6670 */
[----:B------:R-:W-:Y:S02]  /*5010*/  ISETP.GE.OR P4, PT, R17, R206, !P4 ;  /* 0x000000ce1100720c */ /* 0x000fe40006786670 */
[----:B------:R-:W-:Y:S02]  /*5020*/  IABS R6, R6 ;  /* 0x0000000600067213 */ /* 0x000fe40000000000 */
[----:B------:R-:W-:Y:S02]  /*5030*/  I2FP.F32.S32 R5, R5 ;  /* 0x0000000500057245 */ /* 0x000fe40000201400 */
[----:B------:R-:W-:Y:S02]  /*5040*/  I2FP.F32.S32 R9, R7 ;  /* 0x0000000700097245 */ /* 0x000fe40000201400 */
[----:B------:R-:W-:Y:S01]  /*5050*/  I2FP.F32.S32 R7, R10 ;  /* 0x0000000a00077245 */ /* 0x000fe20000201400 */
[-C--:B------:R-:W-:Y:S01]  /*5060*/  FFMA.FTZ R18, R5, -R193.reuse, R74 ;  /* 0x800000c105127223 */ /* 0x080fe2000001004a */
[----:B------:R-:W-:Y:S01]  /*5070*/  I2FP.F32.S32 R6, R6 ;  /* 0x0000000600067245 */ /* 0x000fe20000201400 */
[----:B------:R-:W-:Y:S01]  /*5080*/  VIADD R5, R20, 0x21 ;  /* 0x0000002114057836 */ /* 0x000fe20000000000 */
[----:B------:R-:W-:Y:S01]  /*5090*/  FSEL R107, R21, -INF , !P6 ;  /* 0xff800000156b7808 */ /* 0x000fe20007000000 */
[-C--:B------:R-:W-:Y:S01]  /*50a0*/  FFMA.FTZ R16, R7, -R193.reuse, R87 ;  /* 0x800000c107107223 */ /* 0x080fe20000010057 */
[----:B------:R-:W-:Y:S01]  /*50b0*/  FSEL R106, R14, -INF , !P4 ;  /* 0xff8000000e6a7808 */ /* 0x000fe20006000000 */
[----:B------:R-:W-:Y:S01]  /*50c0*/  FFMA.FTZ R15, R6, -R193, R72 ;  /* 0x800000c1060f7223 */ /* 0x000fe20000010048 */
[----:B------:R-:W-:Y:S01]  /*50d0*/  FSEL R105, R13, -INF , !P2 ;  /* 0xff8000000d697808 */ /* 0x000fe20005000000 */
[----:B------:R-:W-:Y:S01]  /*50e0*/  IMAD.IADD R7, R205, 0x1, -R4 ;  /* 0x00000001cd077824 */ /* 0x000fe200078e0a04 */
[----:B------:R-:W-:Y:S01]  /*50f0*/  FSEL R42, R12, -INF , !P0 ;  /* 0xff8000000c2a7808 */ /* 0x000fe20004000000 */
[----:B------:R-:W-:Y:S01]  /*5100*/  IMAD.IADD R6, R201, 0x1, -R5 ;  /* 0x00000001c9067824 */ /* 0x000fe200078e0a05 */
[----:B------:R-:W-:Y:S01]  /*5110*/  I2FP.F32.S32 R8, R11 ;  /* 0x0000000b00087245 */ /* 0x000fe20000201400 */
[----:B------:R-:W-:Y:S01]  /*5120*/  FFMA.FTZ R19, R9, -R193, R43 ;  /* 0x800000c109137223 */ /* 0x000fe2000001002b */
[C---:B------:R-:W-:Y:S01]  /*5130*/  ISETP.GE.AND P6, PT, R4.reuse, R200, PT ;  /* 0x000000c80400720c */ /* 0x040fe20003fc6270 */
[----:B------:R-:W-:Y:S01]  /*5140*/  IMAD.IADD R9, R205, 0x1, -R5 ;  /* 0x00000001cd097824 */ /* 0x000fe200078e0a05 */
[----:B------:R-:W-:Y:S01]  /*5150*/  ISETP.GE.AND P4, PT, R4, R199, PT ;  /* 0x000000c70400720c */ /* 0x000fe20003f86270 */
[----:B------:R-:W-:Y:S01]  /*5160*/  FFMA.FTZ R17, R8, -R193, R85 ;  /* 0x800000c108117223 */ /* 0x000fe20000010055 */
[----:B------:R-:W-:Y:S01]  /*5170*/  ISETP.GE.AND P2, PT, R4, R198, PT ;  /* 0x000000c60400720c */ /* 0x000fe20003f46270 */
[----:B------:R-:W-:Y:S01]  /*5180*/  IMAD.IADD R8, R204, 0x1, -R5 ;  /* 0x00000001cc087824 */ /* 0x000fe200078e0a05 */
[----:B------:R-:W-:-:S02]  /*5190*/  ISETP.GE.AND P0, PT, R4, R197, PT ;  /* 0x000000c50400720c */ /* 0x000fc40003f06270 */
[C---:B------:R-:W-:Y:S02]  /*51a0*/  ISETP.GE.OR P6, PT, R4.reuse, R209, !P6 ;  /* 0x000000d10400720c */ /* 0x040fe400077c6670 */
[C---:B------:R-:W-:Y:S02]  /*51b0*/  ISETP.GE.OR P4, PT, R4.reuse, R208, !P4 ;  /* 0x000000d00400720c */ /* 0x040fe40006786670 */
[C---:B------:R-:W-:Y:S02]  /*51c0*/  ISETP.GE.OR P2, PT, R4.reuse, R207, !P2 ;  /* 0x000000cf0400720c */ /* 0x040fe40005746670 */
[----:B------:R-:W-:Y:S01]  /*51d0*/  ISETP.GE.OR P0, PT, R4, R206, !P0 ;  /* 0x000000ce0400720c */ /* 0x000fe20004706670 */
[----:B------:R-:W-:Y:S01]  /*51e0*/  IMAD.IADD R4, R202, 0x1, -R4 ;  /* 0x00000001ca047824 */ /* 0x000fe200078e0a04 */
[----:B------:R-:W-:Y:S02]  /*51f0*/  IABS R6, R6 ;  /* 0x0000000600067213 */ /* 0x000fe40000000000 */
[----:B------:R-:W-:-:S02]  /*5200*/  IABS R11, R7 ;  /* 0x00000007000b7213 */ /* 0x000fc40000000000 */
[----:B------:R-:W-:Y:S02]  /*5210*/  IABS R10, R4 ;  /* 0x00000004000a7213 */ /* 0x000fe40000000000 */
[----:B------:R-:W-:Y:S01]  /*5220*/  IABS R4, R8 ;  /* 0x0000000800047213 */ /* 0x000fe20000000000 */
[----:B------:R-:W-:Y:S01]  /*5230*/  IMAD.MOV.U32 R8, RZ, RZ, R6 ;  /* 0x000000ffff087224 */ /* 0x000fe200078e0006 */
[----:B------:R-:W-:Y:S02]  /*5240*/  IABS R7, R9 ;  /* 0x0000000900077213 */ /* 0x000fe40000000000 */
[----:B------:R-:W-:Y:S01]  /*5250*/  I2FP.F32.S32 R11, R11 ;  /* 0x0000000b000b7245 */ /* 0x000fe20000201400 */
[----:B------:R-:W-:Y:S01]  /*5260*/  IMAD.MOV.U32 R6, RZ, RZ, R4 ;  /* 0x000000ffff067224 */ /* 0x000fe200078e0004 */
[----:B------:R-:W-:Y:S01]  /*5270*/  I2FP.F32.S32 R10, R10 ;  /* 0x0000000a000a7245 */ /* 0x000fe20000201400 */
[----:B------:R-:W-:Y:S01]  /*5280*/  IMAD.MOV.U32 R4, RZ, RZ, R7 ;  /* 0x000000ffff047224 */ /* 0x000fe200078e0007 */
[----:B------:R-:W-:Y:S01]  /*5290*/  I2FP.F32.S32 R7, R8 ;  /* 0x0000000800077245 */ /* 0x000fe20000201400 */
[-C--:B------:R-:W-:Y:S01]  /*52a0*/  FFMA.FTZ R11, R11, -R193.reuse, R80 ;  /* 0x800000c10b0b7223 */ /* 0x080fe20000010050 */
[----:B------:R-:W-:Y:S01]  /*52b0*/  FSEL R52, R19, -INF , !P5 ;  /* 0xff80000013347808 */ /* 0x000fe20006800000 */
[-C--:B------:R-:W-:Y:S01]  /*52c0*/  FFMA.FTZ R10, R10, -R193.reuse, R82 ;  /* 0x800000c10a0a7223 */ /* 0x080fe20000010052 */
[----:B------:R-:W-:Y:S01]  /*52d0*/  I2FP.F32.S32 R4, R4 ;  /* 0x0000000400047245 */ /* 0x000fe20000201400 */
[----:B------:R-:W-:Y:S01]  /*52e0*/  FFMA.FTZ R9, R7, -R193, R73 ;  /* 0x800000c107097223 */ /* 0x000fe20000010049 */
[----:B------:R-:W-:-:S02]  /*52f0*/  ISETP.GE.AND P5, PT, R5, R200, PT ;  /* 0x000000c80500720c */ /* 0x000fc40003fa6270 */
[----:B------:R-:W-:Y:S01]  /*5300*/  FSEL R104, R17, -INF , !P3 ;  /* 0xff80000011687808 */ /* 0x000fe20005800000 */
[----:B------:R-:W-:Y:S01]  /*5310*/  FFMA.FTZ R14, R4, -R193, R81 ;  /* 0x800000c1040e7223 */ /* 0x000fe20000010051 */
[----:B------:R-:W-:Y:S01]  /*5320*/  FSEL R97, R16, -INF , !P1 ;  /* 0xff80000010617808 */ /* 0x000fe20004800000 */
[----:B------:R-:W-:Y:S01]  /*5330*/  VIADD R4, R20, 0x28 ;  /* 0x0000002814047836 */ /* 0x000fe20000000000 */
[----:B------:R-:W-:Y:S02]  /*5340*/  FSEL R62, R15, -INF , !P6 ;  /* 0xff8000000f3e7808 */ /* 0x000fe40007000000 */
[C---:B------:R-:W-:Y:S01]  /*5350*/  ISETP.GE.AND P3, PT, R5.reuse, R199, PT ;  /* 0x000000c70500720c */ /* 0x040fe20003f66270 */
[--C-:B------:R-:W-:Y:S01]  /*5360*/  IMAD.IADD R7, R204, 0x1, -R4.reuse ;  /* 0x00000001cc077824 */ /* 0x100fe200078e0a04 */
[----:B------:R-:W-:Y:S01]  /*5370*/  ISETP.GE.AND P1, PT, R5, R198, PT ;  /* 0x000000c60500720c */ /* 0x000fe20003f26270 */
[----:B------:R-:W-:Y:S01]  /*5380*/  IMAD.IADD R8, R201, 0x1, -R4 ;  /* 0x00000001c9087824 */ /* 0x000fe200078e0a04 */
[----:B------:R-:W-:-:S02]  /*5390*/  ISETP.GE.AND P6, PT, R5, R197, PT ;  /* 0x000000c50500720c */ /* 0x000fc40003fc6270 */
[C---:B------:R-:W-:Y:S02]  /*53a0*/  ISETP.GE.OR P5, PT, R5.reuse, R209, !P5 ;  /* 0x000000d10500720c */ /* 0x040fe40006fa6670 */
[----:B------:R-:W-:Y:S02]  /*53b0*/  I2FP.F32.S32 R6, R6 ;  /* 0x0000000600067245 */ /* 0x000fe40000201400 */
[C---:B------:R-:W-:Y:S02]  /*53c0*/  ISETP.GE.OR P3, PT, R5.reuse, R208, !P3 ;  /* 0x000000d00500720c */ /* 0x040fe40005f66670 */
[C---:B------:R-:W-:Y:S01]  /*53d0*/  ISETP.GE.OR P1, PT, R5.reuse, R207, !P1 ;  /* 0x000000cf0500720c */ /* 0x040fe20004f26670 */
[----:B------:R-:W-:Y:S01]  /*53e0*/  FFMA.FTZ R21, R6, -R193, R75 ;  /* 0x800000c106157223 */ /* 0x000fe2000001004b */
[----:B------:R-:W-:Y:S01]  /*53f0*/  ISETP.GE.OR P6, PT, R5, R206, !P6 ;  /* 0x000000ce0500720c */ /* 0x000fe200077c6670 */
        /* <DEDUP_REMOVED lines=24> */
[----:B------:R-:W-:Y:S02]  /*5580*/  I2FP.F32.S32 R6, R6 ;  /* 0x0000000600067245 */ /* 0x000fe40000201400 */
[----:B------:R-:W-:-:S02]  /*5590*/  I2FP.F32.S32 R4, R4 ;  /* 0x0000000400047245 */ /* 0x000fc40000201400 */
[----:B------:R-:W-:Y:S01]  /*55a0*/  I2FP.F32.S32 R8, R7 ;  /* 0x0000000700087245 */ /* 0x000fe20000201400 */
[-C--:B------:R-:W-:Y:S01]  /*55b0*/  FFMA.FTZ R6, R6, -R193.reuse, R83 ;  /* 0x800000c106067223 */ /* 0x080fe20000010053 */
[-C--:B------:R-:W-:Y:S01]  /*55c0*/  FFMA.FTZ R7, R9, -R193.reuse, R48 ;  /* 0x800000c109077223 */ /* 0x080fe20000010030 */
[----:B------:R-:W-:Y:S01]  /*55d0*/  FFMA.FTZ R13, R4, -R193, R50 ;  /* 0x800000c1040d7223 */ /* 0x000fe20000010032 */
[----:B------:R-:W-:Y:S01]  /*55e0*/  VIADD R4, R20, 0x29 ;  /* 0x0000002914047836 */ /* 0x000fe20000000000 */
[----:B------:R-:W-:Y:S01]  /*55f0*/  I2FP.F32.S32 R5, R5 ;  /* 0x0000000500057245 */ /* 0x000fe20000201400 */
[-C--:B------:R-:W-:Y:S01]  /*5600*/  FFMA.FTZ R12, R8, -R193.reuse, R112 ;  /* 0x800000c1080c7223 */ /* 0x080fe20000010070 */
[----:B------:R-:W-:Y:S01]  /*5610*/  FSEL R63, R21, -INF , !P3 ;  /* 0xff800000153f7808 */ /* 0x000fe20005800000 */
[----:B------:R-:W-:Y:S01]  /*5620*/  IMAD.IADD R9, R204, 0x1, -R4 ;  /* 0x00000001cc097824 */ /* 0x000fe200078e0a04 */
[----:B------:R-:W-:Y:S01]  /*5630*/  FSEL R95, R14, -INF , !P1 ;  /* 0xff8000000e5f7808 */ /* 0x000fe20004800000 */
[----:B------:R-:W-:Y:S01]  /*5640*/  FFMA.FTZ R11, R5, -R193, R114 ;  /* 0x800000c1050b7223 */ /* 0x000fe20000010072 */
[----:B------:R-:W-:Y:S01]  /*5650*/  FSEL R94, R6, -INF , !P6 ;  /* 0xff800000065e7808 */ /* 0x000fe20007000000 */
[----:B------:R-:W-:Y:S01]  /*5660*/  VIADD R5, R20, 0x30 ;  /* 0x0000003014057836 */ /* 0x000fe20000000000 */
[----:B------:R-:W-:Y:S01]  /*5670*/  FSEL R93, R7, -INF , !P4 ;  /* 0xff800000075d7808 */ /* 0x000fe20006000000 */
[--C-:B------:R-:W-:Y:S01]  /*5680*/  IMAD.IADD R10, R201, 0x1, -R4.reuse ;  /* 0x00000001c90a7824 */ /* 0x100fe200078e0a04 */
[C---:B------:R-:W-:Y:S01]  /*5690*/  ISETP.GE.AND P3, PT, R4.reuse, R200, PT ;  /* 0x000000c80400720c */ /* 0x040fe20003f66270 */
[----:B------:R-:W-:Y:S01]  /*56a0*/  IMAD.IADD R8, R205, 0x1, -R4 ;  /* 0x00000001cd087824 */ /* 0x000fe200078e0a04 */
[C---:B------:R-:W-:Y:S01]  /*56b0*/  ISETP.GE.AND P1, PT, R4.reuse, R199, PT ;  /* 0x000000c70400720c */ /* 0x040fe20003f26270 */
[----:B------:R-:W-:Y:S01]  /*56c0*/  IMAD.IADD R6, R201, 0x1, -R5 ;  /* 0x00000001c9067824 */ /* 0x000fe200078e0a05 */
[----:B------:R-:W-:-:S02]  /*56d0*/  ISETP.GE.AND P6, PT, R4, R198, PT ;  /* 0x000000c60400720c */ /* 0x000fc40003fc6270 */
[C---:B------:R-:W-:Y:S02]  /*56e0*/  ISETP.GE.AND P4, PT, R4.reuse, R197, PT ;  /* 0x000000c50400720c */ /* 0x040fe40003f86270 */
[C---:B------:R-:W-:Y:S02]  /*56f0*/  ISETP.GE.OR P3, PT, R4.reuse, R209, !P3 ;  /* 0x000000d10400720c */ /* 0x040fe40005f66670 */
[C---:B------:R-:W-:Y:S02]  /*5700*/  ISETP.GE.OR P1, PT, R4.reuse, R208, !P1 ;  /* 0x000000d00400720c */ /* 0x040fe40004f26670 */
[C---:B------:R-:W-:Y:S02]  /*5710*/  ISETP.GE.OR P6, PT, R4.reuse, R207, !P6 ;  /* 0x000000cf0400720c */ /* 0x040fe400077c6670 */
[----:B------:R-:W-:Y:S01]  /*5720*/  ISETP.GE.OR P4, PT, R4, R206, !P4 ;  /* 0x000000ce0400720c */ /* 0x000fe20006786670 */
[----:B------:R-:W-:Y:S01]  /*5730*/  IMAD.IADD R4, R202, 0x1, -R4 ;  /* 0x00000001ca047824 */ /* 0x000fe200078e0a04 */
[----:B------:R-:W-:-:S02]  /*5740*/  IABS R9, R9 ;  /* 0x0000000900097213 */ /* 0x000fc40000000000 */
[----:B------:R-:W-:Y:S02]  /*5750*/  IABS R10, R10 ;  /* 0x0000000a000a7213 */ /* 0x000fe40000000000 */
[----:B------:R-:W-:Y:S02]  /*5760*/  IABS R7, R4 ;  /* 0x0000000400077213 */ /* 0x000fe40000000000 */
[----:B------:R-:W-:Y:S01]  /*5770*/  IABS R4, R6 ;  /* 0x0000000600047213 */ /* 0x000fe20000000000 */
[----:B------:R-:W-:Y:S01]  /*5780*/  IMAD.MOV.U32 R6, RZ, RZ, R9 ;  /* 0x000000ffff067224 */ /* 0x000fe200078e0009 */
[----:B------:R-:W-:Y:S02]  /*5790*/  I2FP.F32.S32 R10, R10 ;  /* 0x0000000a000a7245 */ /* 0x000fe40000201400 */
[----:B------:R-:W-:Y:S02]  /*57a0*/  IABS R8, R8 ;  /* 0x0000000800087213 */ /* 0x000fe40000000000 */
[----:B------:R-:W-:Y:S01]  /*57b0*/  I2FP.F32.S32 R9, R6 ;  /* 0x0000000600097245 */ /* 0x000fe20000201400 */
[----:B------:R-:W-:Y:S01]  /*57c0*/  FFMA.FTZ R6, R10, -R193, R49 ;  /* 0x800000c10a067223 */ /* 0x000fe20000010031 */
[----:B------:R-:W-:-:S02]  /*57d0*/  I2FP.F32.S32 R8, R8 ;  /* 0x0000000800087245 */ /* 0x000fc40000201400 */
[----:B------:R-:W-:Y:S01]  /*57e0*/  I2FP.F32.S32 R4, R4 ;  /* 0x0000000400047245 */ /* 0x000fe20000201400 */
[-C--:B------:R-:W-:Y:S01]  /*57f0*/  FFMA.FTZ R18, R9, -R193.reuse, R51 ;  /* 0x800000c109127223 */ /* 0x080fe20000010033 */
[----:B------:R-:W-:Y:S01]  /*5800*/  FSEL R91, R13, -INF , !P2 ;  /* 0xff8000000d5b7808 */ /* 0x000fe20005000000 */
[-C--:B------:R-:W-:Y:S01]  /*5810*/  FFMA.FTZ R17, R8, -R193.reuse, R113 ;  /* 0x800000c108117223 */ /* 0x080fe20000010071 */
[----:B------:R-:W-:Y:S01]  /*5820*/  FSEL R92, R12, -INF , !P0 ;  /* 0xff8000000c5c7808 */ /* 0x000fe20004000000 */
[----:B------:R-:W-:Y:S01]  /*5830*/  FFMA.FTZ R14, R4, -R193, R76 ;  /* 0x800000c1040e7223 */ /* 0x000fe2000001004c */
[----:B------:R-:W-:Y:S01]  /*5840*/  FSEL R89, R11, -INF , !P5 ;  /* 0xff8000000b597808 */ /* 0x000fe20006800000 */
[----:B------:R-:W-:Y:S01]  /*5850*/  VIADD R4, R20, 0x31 ;  /* 0x0000003114047836 */ /* 0x000fe20000000000 */
[----:B------:R-:W-:Y:S01]  /*5860*/  FSEL R90, R6, -INF , !P3 ;  /* 0xff800000065a7808 */ /* 0x000fe20005800000 */
[--C-:B------:R-:W-:Y:S01]  /*5870*/  IMAD.IADD R9, R204, 0x1, -R5.reuse ;  /* 0x00000001cc097824 */ /* 0x100fe200078e0a05 */
[----:B------:R-:W-:Y:S01]  /*5880*/  ISETP.GE.AND P2, PT, R5, R200, PT ;  /* 0x000000c80500720c */ /* 0x000fe20003f46270 */
[----:B------:R-:W-:Y:S01]  /*5890*/  IMAD.IADD R8, R205, 0x1, -R5 ;  /* 0x00000001cd087824 */ /* 0x000fe200078e0a05 */
[----:B------:R-:W-:Y:S01]  /*58a0*/  ISETP.GE.AND P0, PT, R5, R199, PT ;  /* 0x000000c70500720c */ /* 0x000fe20003f06270 */
[----:B------:R-:W-:Y:S01]  /*58b0*/  IMAD.IADD R6, R201, 0x1, -R4 ;  /* 0x00000001c9067824 */ /* 0x000fe200078e0a04 */
[----:B------:R-:W-:-:S02]  /*58c0*/  ISETP.GE.AND P5, PT, R5, R198, PT ;  /* 0x000000c60500720c */ /* 0x000fc40003fa6270 */
[C---:B------:R-:W-:Y:S02]  /*58d0*/  ISETP.GE.AND P3, PT, R5.reuse, R197, PT ;  /* 0x000000c50500720c */ /* 0x040fe40003f66270 */
[----:B------:R-:W-:Y:S02]  /*58e0*/  I2FP.F32.S32 R7, R7 ;  /* 0x0000000700077245 */ /* 0x000fe40000201400 */
[C---:B------:R-:W-:Y:S02]  /*58f0*/  ISETP.GE.OR P2, PT, R5.reuse, R209, !P2 ;  /* 0x000000d10500720c */ /* 0x040fe40005746670 */
        /* <DEDUP_REMOVED lines=14> */
[----:B------:R-:W-:-:S02]  /*59e0*/  I2FP.F32.S32 R9, R7 ;  /* 0x0000000700097245 */ /* 0x000fc40000201400 */
        /* <DEDUP_REMOVED lines=11> */
[--C-:B------:R-:W-:Y:S01]  /*5aa0*/  IMAD.IADD R6, R201, 0x1, -R5.reuse ;  /* 0x00000001c9067824 */ /* 0x100fe200078e0a05 */
[----:B------:R-:W-:Y:S01]  /*5ab0*/  I2FP.F32.S32 R8, R11 ;  /* 0x0000000b00087245 */ /* 0x000fe20000201400 */
[----:B------:R-:W-:Y:S01]  /*5ac0*/  FFMA.FTZ R21, R9, -R193, R78 ;  /* 0x800000c109157223 */ /* 0x000fe2000001004e */
[C---:B------:R-:W-:Y:S01]  /*5ad0*/  ISETP.GE.AND P1, PT, R4.reuse, R200, PT ;  /* 0x000000c80400720c */ /* 0x040fe20003f26270 */
[--C-:B------:R-:W-:Y:S01]  /*5ae0*/  IMAD.IADD R9, R205, 0x1, -R5.reuse ;  /* 0x00000001cd097824 */ /* 0x100fe200078e0a05 */
        /* <DEDUP_REMOVED lines=27> */
[----:B------:R-:W-:Y:S01]  /*5ca0*/  I2FP.F32.S32 R6, R6 ;  /* 0x0000000600067245 */ /* 0x000fe20000201400 */
[----:B------:R-:W-:Y:S01]  /*5cb0*/  FFMA.FTZ R14, R4, -R193, R128 ;  /* 0x800000c1040e7223 */ /* 0x000fe20000010080 */
[----:B------:R-:W-:Y:S01]  /*5cc0*/  VIADD R4, R20, 0x39 ;  /* 0x0000003914047836 */ /* 0x000fe20000000000 */
[----:B------:R-:W-:Y:S02]  /*5cd0*/  ISETP.GE.OR P0, PT, R5, R209, !P0 ;  /* 0x000000d10500720c */ /* 0x000fe40004706670 */
[----:B------:R-:W-:Y:S01]  /*5ce0*/  FSEL R82, R16, -INF , !P5 ;  /* 0xff80000010527808 */ /* 0x000fe20006800000 */
[----:B------:R-:W-:Y:S01]  /*5cf0*/  FFMA.FTZ R15, R6, -R193, R102 ;  /* 0x800000c1060f7223 */ /* 0x000fe20000010066 */
[----:B------:R-:W-:Y:S01]  /*5d00*/  FSEL R56, R13, -INF , !P3 ;  /* 0xff8000000d387808 */ /* 0x000fe20005800000 */
[--C-:B------:R-:W-:Y:S01]  /*5d10*/  IMAD.IADD R8, R201, 0x1, -R4.reuse ;  /* 0x00000001c9087824 */ /* 0x100fe200078e0a04 */
[----:B------:R-:W-:Y:S01]  /*5d20*/  FSEL R58, R12, -INF , !P1 ;  /* 0xff8000000c3a7808 */ /* 0x000fe20004800000 */
[--C-:B------:R-:W-:Y:S01]  /*5d30*/  IMAD.IADD R7, R204, 0x1, -R4.reuse ;  /* 0x00000001cc077824 */ /* 0x100fe200078e0a04 */
[----:B------:R-:W-:Y:S01]  /*5d40*/  FSEL R59, R19, -INF , !P6 ;  /* 0xff800000133b7808 */ /* 0x000fe20007000000 */
[----:B------:R-:W-:Y:S01]  /*5d50*/  IMAD.IADD R6, R205, 0x1, -R4 ;  /* 0x00000001cd067824 */ /* 0x000fe200078e0a04 */
[----:B------:R-:W-:-:S02]  /*5d60*/  FSEL R81, R11, -INF , !P4 ;  /* 0xff8000000b517808 */ /* 0x000fc40006000000 */
[----:B------:R-:W-:Y:S02]  /*5d70*/  FSEL R54, R10, -INF , !P2 ;  /* 0xff8000000a367808 */ /* 0x000fe40005000000 */
[----:B------:R-:W-:Y:S02]  /*5d80*/  FSEL R57, R9, -INF , !P0 ;  /* 0xff80000009397808 */ /* 0x000fe40004000000 */
[C---:B------:R-:W-:Y:S02]  /*5d90*/  ISETP.GE.AND P5, PT, R5.reuse, R199, PT ;  /* 0x000000c70500720c */ /* 0x040fe40003fa6270 */
[C---:B------:R-:W-:Y:S02]  /*5da0*/  ISETP.GE.AND P3, PT, R5.reuse, R198, PT ;  /* 0x000000c60500720c */ /* 0x040fe40003f66270 */
[----:B------:R-:W-:Y:S02]  /*5db0*/  ISETP.GE.AND P1, PT, R5, R197, PT ;  /* 0x000000c50500720c */ /* 0x000fe40003f26270 */
[----:B------:R-:W-:-:S02]  /*5dc0*/  ISETP.GE.AND P6, PT, R4, R200, PT ;  /* 0x000000c80400720c */ /* 0x000fc40003fc6270 */
[C---:B------:R-:W-:Y:S02]  /*5dd0*/  ISETP.GE.AND P4, PT, R4.reuse, R199, PT ;  /* 0x000000c70400720c */ /* 0x040fe40003f86270 */
[C---:B------:R-:W-:Y:S02]  /*5de0*/  ISETP.GE.AND P2, PT, R4.reuse, R198, PT ;  /* 0x000000c60400720c */ /* 0x040fe40003f46270 */
[----:B------:R-:W-:Y:S02]  /*5df0*/  ISETP.GE.AND P0, PT, R4, R197, PT ;  /* 0x000000c50400720c */ /* 0x000fe40003f06270 */
[C---:B------:R-:W-:Y:S02]  /*5e00*/  ISETP.GE.OR P5, PT, R5.reuse, R208, !P5 ;  /* 0x000000d00500720c */ /* 0x040fe40006fa6670 */
[C---:B------:R-:W-:Y:S02]  /*5e10*/  ISETP.GE.OR P3, PT, R5.reuse, R207, !P3 ;  /* 0x000000cf0500720c */ /* 0x040fe40005f66670 */
[----:B------:R-:W-:Y:S01]  /*5e20*/  ISETP.GE.OR P1, PT, R5, R206, !P1 ;  /* 0x000000ce0500720c */ /* 0x000fe20004f26670 */
[----:B------:R-:W-:Y:S01]  /*5e30*/  IMAD.IADD R5, R202, 0x1, -R5 ;  /* 0x00000001ca057824 */ /* 0x000fe200078e0a05 */
[----:B------:R-:W-:-:S02]  /*5e40*/  ISETP.GE.OR P6, PT, R4, R209, !P6 ;  /* 0x000000d10400720c */ /* 0x000fc400077c6670 */
[C---:B------:R-:W-:Y:S02]  /*5e50*/  ISETP.GE.OR P4, PT, R4.reuse, R208, !P4 ;  /* 0x000000d00400720c */ /* 0x040fe40006786670 */
[C---:B------:R-:W-:Y:S02]  /*5e60*/  ISETP.GE.OR P2, PT, R4.reuse, R207, !P2 ;  /* 0x000000cf0400720c */ /* 0x040fe40005746670 */
[----:B------:R-:W-:Y:S01]  /*5e70*/  ISETP.GE.OR P0, PT, R4, R206, !P0 ;  /* 0x000000ce0400720c */ /* 0x000fe20004706670 */
[----:B------:R-:W-:Y:S01]  /*5e80*/  IMAD.IADD R4, R202, 0x1, -R4 ;  /* 0x00000001ca047824 */ /* 0x000fe200078e0a04 */
[----:B------:R-:W-:Y:S02]  /*5e90*/  FSEL R50, R15, -INF , !P5 ;  /* 0xff8000000f327808 */ /* 0x000fe40006800000 */
[----:B------:R-:W-:Y:S02]  /*5ea0*/  ISETP.GT.AND P5, PT, R184, R251, PT ;  /* 0x000000fbb800720c */ /* 0x000fe40003fa4270 */
[----:B------:R-:W-:-:S02]  /*5eb0*/  IABS R5, R5 ;  /* 0x0000000500057213 */ /* 0x000fc40000000000 */
[----:B------:R-:W-:Y:S02]  /*5ec0*/  IABS R8, R8 ;  /* 0x0000000800087213 */ /* 0x000fe40000000000 */
[----:B------:R-:W-:Y:S02]  /*5ed0*/  IABS R7, R7 ;  /* 0x0000000700077213 */ /* 0x000fe40000000000 */
[----:B------:R-:W-:Y:S02]  /*5ee0*/  IABS R6, R6 ;  /* 0x0000000600067213 */ /* 0x000fe40000000000 */
[----:B------:R-:W-:Y:S02]  /*5ef0*/  IABS R4, R4 ;  /* 0x0000000400047213 */ /* 0x000fe40000000000 */
[----:B------:R-:W-:Y:S02]  /*5f00*/  I2FP.F32.S32 R5, R5 ;  /* 0x0000000500057245 */ /* 0x000fe40000201400 */
[----:B------:R-:W-:-:S02]  /*5f10*/  I2FP.F32.S32 R8, R8 ;  /* 0x0000000800087245 */ /* 0x000fc40000201400 */
[----:B------:R-:W-:Y:S01]  /*5f20*/  I2FP.F32.S32 R7, R7 ;  /* 0x0000000700077245 */ /* 0x000fe20000201400 */
[-C--:B------:R-:W-:Y:S01]  /*5f30*/  FFMA.FTZ R5, R5, -R193.reuse, R130 ;  /* 0x800000c105057223 */ /* 0x080fe20000010082 */
[----:B------:R-:W-:Y:S01]  /*5f40*/  I2FP.F32.S32 R6, R6 ;  /* 0x0000000600067245 */ /* 0x000fe20000201400 */
[-C--:B------:R-:W-:Y:S01]  /*5f50*/  FFMA.FTZ R8, R8, -R193.reuse, R101 ;  /* 0x800000c108087223 */ /* 0x080fe20000010065 */
[----:B------:R-:W-:Y:S01]  /*5f60*/  I2FP.F32.S32 R4, R4 ;  /* 0x0000000400047245 */ /* 0x000fe20000201400 */
[-C--:B------:R-:W-:Y:S01]  /*5f70*/  FFMA.FTZ R7, R7, -R193.reuse, R103 ;  /* 0x800000c107077223 */ /* 0x080fe20000010067 */
[----:B------:R-:W-:Y:S01]  /*5f80*/  FSEL R53, R14, -INF , !P3 ;  /* 0xff8000000e357808 */ /* 0x000fe20005800000 */
[-C--:B------:R-:W-:Y:S01]  /*5f90*/  FFMA.FTZ R6, R6, -R193.reuse, R129 ;  /* 0x800000c106067223 */ /* 0x080fe20000010081 */
[----:B------:R-:W-:Y:S01]  /*5fa0*/  FSEL R45, R5, -INF , !P1 ;  /* 0xff800000052d7808 */ /* 0x000fe20004800000 */
[----:B------:R-:W-:Y:S01]  /*5fb0*/  FFMA.FTZ R4, R4, -R193, R131 ;  /* 0x800000c104047223 */ /* 0x000fe20000010083 */
[----:B------:R-:W-:-:S02]  /*5fc0*/  FSEL R46, R8, -INF , !P6 ;  /* 0xff800000082e7808 */ /* 0x000fc40007000000 */
[----:B------:R-:W-:Y:S02]  /*5fd0*/  FSEL R49, R7, -INF , !P4 ;  /* 0xff80000007317808 */ /* 0x000fe40006000000 */
[----:B------:R-:W-:Y:S02]  /*5fe0*/  FSEL R51, R6, -INF , !P2 ;  /* 0xff80000006337808 */ /* 0x000fe40005000000 */
[----:B------:R-:W-:Y:S01]  /*5ff0*/  FSEL R44, R4, -INF , !P0 ;  /* 0xff800000042c7808 */ /* 0x000fe20004000000 */
[----:B--2---:R-:W-:Y:S06]  /*6000*/  @!P5 BRA `(.L_x_1102) ;  /* 0x0000000000ecd947 */ /* 0x004fec0003800000 */
[----:B------:R-:W-:Y:S01]  /*6010*/  VIADD R4, R174, 0xfffffffe ;  /* 0xfffffffeae047836 */ /* 0x000fe20000000000 */
[-C--:B------:R-:W-:Y:S01]  /*6020*/  ISETP.GE.AND P4, PT, R195, R203.reuse, PT ;  /* 0x000000cbc300720c */ /* 0x080fe20003f86270 */
[----:B------:R-:W-:Y:S01]  /*6030*/  BSSY B0, `(.L_x_1103) ;  /* 0x0000037000007945 */ /* 0x000fe20003800000 */
[-C--:B------:R-:W-:Y:S01]  /*6040*/  ISETP.GE.AND P3, PT, R194, R203.reuse, PT ;  /* 0x000000cbc200720c */ /* 0x080fe20003f66270 */
        /* <DEDUP_REMOVED lines=11> */
[C---:B------:R-:W-:Y:S02]  /*6100*/  @!P1 LEA R12, P0, R4.reuse, R218, 0x1 ;  /* 0x000000da040c9211 */ /* 0x040fe400078008ff */
        /* <DEDUP_REMOVED lines=41> */
.L_x_1104:
[----:B------:R-:W-:Y:S05]  /*63a0*/  BSYNC B0 ;  /* 0x0000000000007941 */ /* 0x000fea0003800000 */
.L_x_1103:
[----:B------:R-:W0:Y:S02]  /*63b0*/  LDGDEPBAR ;  /* 0x00000000000079af */ /* 0x000e240000000000 */
.L_x_1102:
[----:B------:R-:W-:Y:S05]  /*63c0*/  BSYNC B1 ;  /* 0x0000000000017941 */ /* 0x000fea0003800000 */
.L_x_1101:
[----:B--2---:R-:W2:Y:S01]  /*63d0*/  LD.E R4, desc[UR4][R172.64+0xdc] ;  /* 0x0000dc04ac047980 */ /* 0x004ea2000c101900 */
[----:B------:R-:W-:Y:S01]  /*63e0*/  FMNMX.FTZ R5, R36, R33, !PT ;  /* 0x0000002124057209 */ /* 0x000fe20007810000 */
[----:B-1----:R-:W-:Y:S01]  /*63f0*/  IMAD.SHL.U32 R8, R174, 0x40, RZ ;  /* 0x00000040ae087824 */ /* 0x002fe200078e00ff */
[----:B------:R-:W-:Y:S01]  /*6400*/  LOP3.LUT R215, R176, R168, RZ, 0x3c, !PT ;  /* 0x000000a8b0d77212 */ /* 0x000fe200078e3cff */
[----:B------:R-:W-:Y:S01]  /*6410*/  IMAD R174, R0, 0x2, R3 ;  /* 0x0000000200ae7824 */ /* 0x000fe200078e0203 */
[----:B------:R-:W-:Y:S01]  /*6420*/  FMNMX.FTZ R5, R38, R5, !PT ;  /* 0x0000000526057209 */ /* 0x000fe20007810000 */
[----:B------:R-:W-:Y:S02]  /*6430*/  IMAD R10, R178, R164, R179 ;  /* 0x000000a4b20a7224 */ /* 0x000fe400078e02b3 */
[----:B------:R-:W-:Y:S01]  /*6440*/  IMAD.WIDE.U32 R224, R149, -0x326172a9, RZ ;  /* 0xcd9e8d5795e07825 */ /* 0x000fe200078e00ff */
[----:B------:R-:W-:Y:S01]  /*6450*/  FMNMX.FTZ R5, R39, R5, !PT ;  /* 0x0000000527057209 */ /* 0x000fe20007810000 */
[----:B------:R-:W-:Y:S02]  /*6460*/  STL [R1+0x174], R215 ;  /* 0x000174d701007387 */ /* 0x000fe40000100800 */
[----:B------:R-:W-:Y:S01]  /*6470*/  IMAD R10, R165, R10, R170 ;  /* 0x0000000aa50a7224 */ /* 0x000fe200078e02aa */
[----:B------:R-:W-:Y:S01]  /*6480*/  FMNMX.FTZ R6, R65, R5, !PT ;  /* 0x0000000541067209 */ /* 0x000fe20007810000 */
[----:B------:R-:W-:Y:S01]  /*6490*/  IMAD.WIDE.U32 R226, R171, -0x2daee0ad, RZ ;  /* 0xd2511f53abe27825 */ /* 0x000fe200078e00ff */
[----:B------:R-:W-:-:S02]  /*64a0*/  FMNMX.FTZ R5, R31, R30, !PT ;  /* 0x0000001e1f057209 */ /* 0x000fc40007810000 */
[----:B------:R-:W-:Y:S01]  /*64b0*/  FMNMX.FTZ R6, R67, R6, !PT ;  /* 0x0000000643067209 */ /* 0x000fe20007810000 */
[----:B------:R-:W-:Y:S01]  /*64c0*/  IMAD R10, R188, R10, R8 ;  /* 0x0000000abc0a7224 */ /* 0x000fe200078e0208 */
[----:B------:R-:W-:Y:S01]  /*64d0*/  FMNMX.FTZ R5, R32, R5, !PT ;  /* 0x0000000520057209 */ /* 0x000fe20007810000 */
[----:B------:R-:W-:Y:S01]  /*64e0*/  VIADD R100, R177, 0xbb67ae85 ;  /* 0xbb67ae85b1647836 */ /* 0x000fe20000000000 */
[----:B------:R-:W-:Y:S01]  /*64f0*/  FMNMX.FTZ R7, R68, R6, !PT ;  /* 0x0000000644077209 */ /* 0x000fe20007810000 */
[----:B------:R-:W-:Y:S01]  /*6500*/  VIADD R213, R176, 0x9e3779b9 ;  /* 0x9e3779b9b0d57836 */ /* 0x000fe20000000000 */
[----:B------:R-:W-:Y:S01]  /*6510*/  FMNMX.FTZ R5, R37, R5, !PT ;  /* 0x0000000525057209 */ /* 0x000fe20007810000 */
[----:B------:R-:W-:Y:S01]  /*6520*/  VIADD R214, R149, 0x4 ;  /* 0x0000000495d67836 */ /* 0x000fe20000000000 */
[----:B------:R-:W-:Y:S01]  /*6530*/  FMNMX.FTZ R7, R42, R7, !PT ;  /* 0x000000072a077209 */ /* 0x000fe20007810000 */
[----:B------:R-:W-:Y:S01]  /*6540*/  VIADD R212, R176, 0x3c6ef372 ;  /* 0x3c6ef372b0d47836 */ /* 0x000fe20000000000 */
[----:B------:R-:W-:Y:S01]  /*6550*/  FMNMX.FTZ R6, R40, R5, !PT ;  /* 0x0000000528067209 */ /* 0x000fe20007810000 */
[----:B------:R-:W-:Y:S01]  /*6560*/  IMAD.WIDE.U32 R12, R214, -0x326172a9, RZ ;  /* 0xcd9e8d57d60c7825 */ /* 0x000fe200078e00ff */
[----:B------:R-:W-:Y:S01]  /*6570*/  LOP3.LUT R5, R35, 0x7ffffffc, RZ, 0xc0, !PT ;  /* 0x7ffffffc23057812 */ /* 0x000fe200078ec0ff */
[----:B------:R-:W-:Y:S01]  /*6580*/  STL [R1+0xac], R213 ;  /* 0x0000acd501007387 */ /* 0x000fe20000100800 */
[----:B------:R-:W-:Y:S01]  /*6590*/  FMNMX.FTZ R7, R62, R7, !PT ;  /* 0x000000073e077209 */ /* 0x000fe20007810000 */
[----:B------:R-:W-:Y:S01]  /*65a0*/  VIADD R234, R177, 0x76cf5d0a ;  /* 0x76cf5d0ab1ea7836 */ /* 0x000fe20000000000 */
[----:B------:R-:W-:Y:S01]  /*65b0*/  FMNMX.FTZ R6, R66, R6, !PT ;  /* 0x0000000642067209 */ /* 0x000fe20007810000 */
[----:B------:R-:W-:Y:S01]  /*65c0*/  IMAD.IADD R5, R157, 0x1, -R5 ;  /* 0x000000019d057824 */ /* 0x000fe200078e0a05 */
[----:B------:R-:W-:Y:S01]  /*65d0*/  FMNMX.FTZ R7, R60, R7, !PT ;  /* 0x000000073c077209 */ /* 0x000fe20007810000 */
[----:B------:R-:W-:Y:S01]  /*65e0*/  VIADD R252, R177, 0x32370b8f ;  /* 0x32370b8fb1fc7836 */ /* 0x000fe20000000000 */
[----:B------:R-:W-:Y:S01]  /*65f0*/  FMNMX.FTZ R6, R98, R6, !PT ;  /* 0x0000000662067209 */ /* 0x000fe20007810000 */
[----:B------:R-:W-:Y:S01]  /*6600*/  IMAD.SHL.U32 R9, R5, 0x2, RZ ;  /* 0x0000000205097824 */ /* 0x000fe200078e00ff */
[----:B------:R-:W-:Y:S01]  /*6610*/  FMNMX.FTZ R7, R93, R7, !PT ;  /* 0x000000075d077209 */ /* 0x000fe20007810000 */
[----:B------:R-:W-:Y:S01]  /*6620*/  VIADD R187, R176, 0xdaa66d2b ;  /* 0xdaa66d2bb0bb7836 */ /* 0x000fe20000000000 */
[----:B------:R-:W-:Y:S01]  /*6630*/  FMNMX.FTZ R5, R52, R6, !PT ;  /* 0x0000000634057209 */ /* 0x000fe20007810000 */
[----:B------:R-:W-:Y:S01]  /*6640*/  IMAD R3, R188, R123, R9 ;  /* 0x0000007bbc037224 */ /* 0x000fe200078e0209 */
[----:B------:R-:W-:Y:S01]  /*6650*/  FMNMX.FTZ R6, R90, R7, !PT ;  /* 0x000000075a067209 */ /* 0x000fe20007810000 */
[----:B------:R-:W-:Y:S01]  /*6660*/  VIADD R179, R176, 0x78dde6e4 ;  /* 0x78dde6e4b0b37836 */ /* 0x000fe20000000000 */
[----:B------:R-:W-:Y:S01]  /*6670*/  FMNMX.FTZ R0, R64, R5, !PT ;  /* 0x0000000540007209 */ /* 0x000fe20007810000 */
[C---:B------:R-:W-:Y:S01]  /*6680*/  VIADD R235, R177.reuse, 0xed9eba14 ;  /* 0xed9eba14b1eb7836 */ /* 0x040fe20000000000 */
[----:B------:R-:W-:Y:S01]  /*6690*/  FMNMX.FTZ R6, R84, R6, !PT ;  /* 0x0000000654067209 */ /* 0x000fe20007810000 */
[----:B------:R-:W-:Y:S01]  /*66a0*/  VIADD R236, R177, 0xa9066899 ;  /* 0xa9066899b1ec7836 */ /* 0x000fe20000000000 */
[----:B------:R-:W-:Y:S01]  /*66b0*/  FMNMX.FTZ R5, R63, R0, !PT ;  /* 0x000000003f057209 */ /* 0x000fe20007810000 */
[----:B------:R-:W-:Y:S01]  /*66c0*/  IMAD.SHL.U32 R0, R184, 0x2, RZ ;  /* 0x00000002b8007824 */ /* 0x000fe200078e00ff */
        /* <DEDUP_REMOVED lines=9> */
[----:B------:R-:W-:Y:S01]  /*6760*/  STL.64 [R1+0x80], R226 ;  /* 0x000080e201007387 */ /* 0x000fe20000100a00 */
[----:B------:R-:W-:Y:S01]  /*6770*/  LOP3.LUT R7, R177, R0, RZ, 0x3c, !PT ;  /* 0x00000000b1077212 */ /* 0x000fe200078e3cff */
[----:B------:R-:W-:Y:S01]  /*6780*/  VIADD R0, R0, 0x1 ;  /* 0x0000000100007836 */ /* 0x000fe20000000000 */
[----:B------:R-:W-:Y:S01]  /*6790*/  FMNMX.FTZ R14, R59, R6, !PT ;  /* 0x000000063b0e7209 */ /* 0x000fe20007810000 */
[----:B------:R-:W1:Y:S01]  /*67a0*/  SHFL.BFLY PT, R9, R5, 0x2, 0x1f ;  /* 0x0c401f0005097f89 */ /* 0x000e6200000e0000 */
[----:B------:R-:W-:-:S02]  /*67b0*/  LOP3.LUT R8, R215, R225, RZ, 0x3c, !PT ;  /* 0x000000e1d7087212 */ /* 0x000fc400078e3cff */
[----:B------:R-:W-:Y:S01]  /*67c0*/  FMNMX.FTZ R14, R50, R14, !PT ;  /* 0x0000000e320e7209 */ /* 0x000fe20007810000 */
[----:B------:R-:W-:Y:S01]  /*67d0*/  STL.64 [R1+0x160], R224 ;  /* 0x000160e001007387 */ /* 0x000fe20000100a00 */
[----:B------:R-:W-:Y:S01]  /*67e0*/  LOP3.LUT R153, R177, R0, RZ, 0x3c, !PT ;  /* 0x00000000b1997212 */ /* 0x000fe200078e3cff */
[----:B------:R-:W-:Y:S01]  /*67f0*/  IMAD.WIDE.U32 R232, R8, -0x2daee0ad, RZ ;  /* 0xd2511f5308e87825 */ /* 0x000fe200078e00ff */
[----:B------:R-:W-:Y:S02]  /*6800*/  FMNMX.FTZ R14, R49, R14, !PT ;  /* 0x0000000e310e7209 */ /* 0x000fe40007810000 */
[-C--:B------:R-:W-:Y:S01]  /*6810*/  LOP3.LUT R7, R7, R227.reuse, RZ, 0x3c, !PT ;  /* 0x000000e307077212 */ /* 0x080fe200078e3cff */
[----:B------:R-:W-:Y:S01]  /*6820*/  VIADD R0, R10, 0xffffffc0 ;  /* 0xffffffc00a007836 */ /* 0x000fe20000000000 */
[----:B------:R-:W-:Y:S01]  /*6830*/  LOP3.LUT R6, R153, R227, RZ, 0x3c, !PT ;  /* 0x000000e399067212 */ /* 0x000fe200078e3cff */
[----:B------:R-:W3:Y:S01]  /*6840*/  SHFL.BFLY PT, R101, R14, 0x2, 0x1f ;  /* 0x0c401f000e657f89 */ /* 0x000ee200000e0000 */
[----:B------:R-:W-:Y:S01]  /*6850*/  LOP3.LUT R127, R215, R13, RZ, 0x3c, !PT ;  /* 0x0000000dd77f7212 */ /* 0x000fe200078e3cff */
[----:B------:R-:W-:Y:S01]  /*6860*/  IMAD.WIDE.U32 R164, R7, -0x326172a9, RZ ;  /* 0xcd9e8d5707a47825 */ /* 0x000fe200078e00ff */
[----:B------:R-:W-:Y:S01]  /*6870*/  LOP3.LUT R7, R233, R100, R226, 0x96, !PT ;  /* 0x00000064e9077212 */ /* 0x000fe200078e96e2 */
[----:B------:R-:W-:Y:S02]  /*6880*/  STL.64 [R1+0x88], R232 ;  /* 0x000088e801007387 */ /* 0x000fe40000100a00 */
[----:B------:R-:W-:Y:S01]  /*6890*/  IMAD.WIDE.U32 R26, R6, -0x326172a9, RZ ;  /* 0xcd9e8d57061a7825 */ /* 0x000fe200078e00ff */
[----:B------:R-:W-:Y:S01]  /*68a0*/  SHF.R.S32.HI R6, RZ, 0x1f, R0 ;  /* 0x0000001fff067819 */ /* 0x000fe20000011400 */
[----:B------:R-:W-:Y:S01]  /*68b0*/  STL [R1+0x130], R212 ;  /* 0x000130d401007387 */ /* 0x000fe20000100800 */
[----:B------:R-:W-:Y:S01]  /*68c0*/  LOP3.LUT R8, R165, R213, R224, 0x96, !PT ;  /* 0x000000d5a5087212 */ /* 0x000fe200078e96e0 */
[----:B------:R-:W-:Y:S01]  /*68d0*/  IMAD.WIDE.U32 R220, R7, -0x326172a9, RZ ;  /* 0xcd9e8d5707dc7825 */ /* 0x000fe200078e00ff */
[----:B------:R-:W-:Y:S01]  /*68e0*/  IADD3 R0, P0, R3, R0, RZ ;  /* 0x0000000003007210 */ /* 0x000fe20007f1e0ff */
[----:B------:R-:W-:Y:S01]  /*68f0*/  STL [R1+0xa0], R234 ;  /* 0x0000a0ea01007387 */ /* 0x000fe20000100800 */
[----:B-1----:R-:W-:Y:S01]  /*6900*/  FMNMX.FTZ R5, R5, R9, !PT ;  /* 0x0000000905057209 */ /* 0x002fe20007810000 */
[----:B------:R-:W-:Y:S01]  /*6910*/  IMAD.WIDE.U32 R8, R8, -0x2daee0ad, RZ ;  /* 0xd2511f5308087825 */ /* 0x000fe200078e00ff */
[----:B------:R-:W-:Y:S01]  /*6920*/  LEA.HI.X.SX32 R16, R3, R6, 0x1, P0 ;  /* 0x0000000603107211 */ /* 0x000fe200000f0eff */
[----:B------:R-:W-:Y:S01]  /*6930*/  STL [R1+0xb4], R252 ;  /* 0x0000b4fc01007387 */ /* 0x000fe20000100800 */
[----:B------:R-:W-:-:S02]  /*6940*/  LOP3.LUT R128, R165, R213, R12, 0x96, !PT ;  /* 0x000000d5a5807212 */ /* 0x000fc400078e960c */
[-C--:B------:R-:W-:Y:S01]  /*6950*/  LOP3.LUT R149, R27, R213.reuse, R12, 0x96, !PT ;  /* 0x000000d51b957212 */ /* 0x080fe200078e960c */
[----:B------:R-:W1:Y:S01]  /*6960*/  SHFL.BFLY PT, R102, R5, 0x1, 0x1f ;  /* 0x0c201f0005667f89 */ /* 0x000e6200000e0000 */
[-C--:B------:R-:W-:Y:S02]  /*6970*/  LOP3.LUT R10, R221, R212.reuse, R164, 0x96, !PT ;  /* 0x000000d4dd0a7212 */ /* 0x080fe400078e96a4 */
[----:B------:R-:W-:Y:S01]  /*6980*/  LOP3.LUT R6, R27, R213, R224, 0x96, !PT ;  /* 0x000000d51b067212 */ /* 0x000fe200078e96e0 */
[----:B------:R-:W-:Y:S01]  /*6990*/  STL [R1+0x10], R187 ;  /* 0x000010bb01007387 */ /* 0x000fe20000100800 */
[----:B------:R-:W-:Y:S01]  /*69a0*/  LOP3.LUT R12, R221, R212, R26, 0x96, !PT ;  /* 0x000000d4dd0c7212 */ /* 0x000fe200078e961a */
[----:B------:R-:W-:Y:S01]  /*69b0*/  IMAD.WIDE.U32 R10, R10, -0x2daee0ad, RZ ;  /* 0xd2511f530a0a7825 */ /* 0x000fe200078e00ff */
[----:B------:R-:W-:Y:S01]  /*69c0*/  LOP3.LUT R3, R9, R234, R232, 0x96, !PT ;  /* 0x000000ea09037212 */ /* 0x000fe200078e96e8 */
[----:B------:R-:W-:Y:S01]  /*69d0*/  STL [R1+0x1c], R179 ;  /* 0x00001cb301007387 */ /* 0x000fe20000100800 */
[----:B---3--:R-:W-:Y:S01]  /*69e0*/  FMNMX.FTZ R101, R14, R101, !PT ;  /* 0x000000650e657209 */ /* 0x008fe20007810000 */
[----:B------:R-:W-:Y:S01]  /*69f0*/  IMAD.WIDE.U32 R6, R6, -0x2daee0ad, RZ ;  /* 0xd2511f5306067825 */ /* 0x000fe200078e00ff */
[----:B------:R-:W-:Y:S01]  /*6a00*/  LOP3.LUT R8, R11, R252, R8, 0x96, !PT ;  /* 0x000000fc0b087212 */ /* 0x000fe200078e9608 */
[----:B------:R-:W-:Y:S01]  /*6a10*/  STL [R1+0x94], R235 ;  /* 0x000094eb01007387 */ /* 0x000fe20000100800 */
[----:B------:R-:W-:Y:S01]  /*6a20*/  LEA R34, P0, R0, R166, 0x1 ;  /* 0x000000a600227211 */ /* 0x000fe200078008ff */
[----:B------:R-:W-:Y:S01]  /*6a30*/  IMAD.WIDE.U32 R12, R12, -0x2daee0ad, RZ ;  /* 0xd2511f530c0c7825 */ /* 0x000fe200078e00ff */
[----:B------:R-:W-:Y:S01]  /*6a40*/  LOP3.LUT R7, R7, R234, R232, 0x96, !PT ;  /* 0x000000ea07077212 */ /* 0x000fe200078e96e8 */
[----:B------:R-:W-:Y:S01]  /*6a50*/  STL [R1+0x18], R236 ;  /* 0x000018ec01007387 */ /* 0x000fe20000100800 */
[----:B------:R-:W-:Y:S01]  /*6a60*/  LEA.HI.X R35, R0, R167, R16, 0x1, P0 ;  /* 0x000000a700237211 */ /* 0x000fe200000f0c10 */
[----:B------:R-:W-:Y:S01]  /*6a70*/  IMAD.WIDE.U32 R28, R3, -0x326172a9, RZ ;  /* 0xcd9e8d57031c7825 */ /* 0x000fe200078e00ff */
[----:B------:R-:W-:Y:S01]  /*6a80*/  LOP3.LUT R15, R13, R252, R6, 0x96, !PT ;  /* 0x000000fc0d0f7212 */ /* 0x000fe200078e9606 */
[----:B------:R-:W3:Y:S02]  /*6a90*/  SHFL.BFLY PT, R3, R101, 0x1, 0x1f ;  /* 0x0c201f0065037f89 */ /* 0x000ee400000e0000 */
        /* <DEDUP_REMOVED lines=8> */
[----:B------:R-:W-:-:S03]  /*6b20*/  LOP3.LUT R7, R7, R187, R220, 0x96, !PT ;  /* 0x000000bb07077212 */ /* 0x000fc600078e96dc */
[----:B------:R-:W-:Y:S01]  /*6b30*/  IMAD.WIDE.U32 R8, R8, -0x2daee0ad, RZ ;  /* 0xd2511f5308087825 */ /* 0x000fe200078e00ff */
[----:B------:R-:W-:-:S03]  /*6b40*/  LOP3.LUT R0, R15, R179, R6, 0x96, !PT ;  /* 0x000000b30f007212 */ /* 0x000fc600078e9606 */
[----:B------:R-:W-:Y:S01]  /*6b50*/  IMAD.WIDE.U32 R16, R16, -0x2daee0ad, RZ ;  /* 0xd2511f5310107825 */ /* 0x000fe200078e00ff */
[----:B------:R-:W-:-:S03]  /*6b60*/  LOP3.LUT R11, R9, R235, R10, 0x96, !PT ;  /* 0x000000eb090b7212 */ /* 0x000fc600078e960a */
[----:B------:R-:W-:Y:S01]  /*6b70*/  IMAD.WIDE.U32 R6, R7, -0x2daee0ad, RZ ;  /* 0xd2511f5307067825 */ /* 0x000fe200078e00ff */
[----:B------:R-:W-:Y:S02]  /*6b80*/  LOP3.LUT R8, R17, R236, R8, 0x96, !PT ;  /* 0x000000ec11087212 */ /* 0x000fe400078e9608 */
[----:B---3--:R-:W-:Y:S01]  /*6b90*/  FMNMX.FTZ R101, R101, R3, !PT ;  /* 0x0000000365657209 */ /* 0x008fe20007810000 */
[----:B------:R-:W-:Y:S01]  /*6ba0*/  IMAD.WIDE.U32 R20, R0, -0x2daee0ad, RZ ;  /* 0xd2511f5300147825 */ /* 0x000fe200078e00ff */
[----:B------:R-:W-:-:S03]  /*6bb0*/  LOP3.LUT R10, R7, R235, R12, 0x96, !PT ;  /* 0x000000eb070a7212 */ /* 0x000fc600078e960c */
[----:B------:R-:W-:Y:S01]  /*6bc0*/  IMAD.WIDE.U32 R22, R11, -0x326172a9, RZ ;  /* 0xcd9e8d570b167825 */ /* 0x000fe200078e00ff */
[----:B------:R-:W-:-:S03]  /*6bd0*/  LOP3.LUT R7, R21, R236, R6, 0x96, !PT ;  /* 0x000000ec15077212 */ /* 0x000fc600078e9606 */
[----:B------:R-:W-:-:S04]  /*6be0*/  IMAD.WIDE.U32 R8, R8, -0x326172a9, RZ ;  /* 0xcd9e8d5708087825 */ /* 0x000fc800078e00ff */
        /* <DEDUP_REMOVED lines=8> */
[----:B------:R-:W-:Y:S02]  /*6c70*/  LOP3.LUT R11, R3, 0xff, RZ, 0xc0, !PT ;  /* 0x000000ff030b7812 */ /* 0x000fe400078ec0ff */
[----:B------:R-:W-:Y:S02]  /*6c80*/  LOP3.LUT R13, R9, R245, R10, 0x96, !PT ;  /* 0x000000f5090d7212 */ /* 0x000fe400078e960a */
[C---:B------:R-:W-:Y:S02]  /*6c90*/  LOP3.LUT R14, R8.reuse, 0xff, RZ, 0xc0, !PT ;  /* 0x000000ff080e7812 */ /* 0x040fe400078ec0ff */
[----:B------:R-:W-:Y:S02]  /*6ca0*/  LOP3.LUT R27, R8, 0xffff, RZ, 0xc0, !PT ;  /* 0x0000ffff081b7812 */ /* 0x000fe400078ec0ff */
[--C-:B------:R-:W-:Y:S02]  /*6cb0*/  SHF.R.U32.HI R21, RZ, 0x10, R8.reuse ;  /* 0x00000010ff157819 */ /* 0x100fe40000011608 */
[----:B------:R-:W-:-:S02]  /*6cc0*/  SHF.R.U32.HI R18, RZ, 0x18, R8 ;  /* 0x00000018ff127819 */ /* 0x000fc40000011608 */
[C---:B------:R-:W-:Y:S02]  /*6cd0*/  ISETP.GE.U32.AND P3, PT, R192.reuse, R11, PT ;  /* 0x0000000bc000720c */ /* 0x040fe40003f66070 */
[C---:B------:R-:W-:Y:S02]  /*6ce0*/  ISETP.GE.U32.AND P4, PT, R192.reuse, R12, PT ;  /* 0x0000000cc000720c */ /* 0x040fe40003f86070 */
[----:B------:R-:W-:Y:S01]  /*6cf0*/  ISETP.GE.U32.AND P1, PT, R192, R15, PT ;  /* 0x0000000fc000720c */ /* 0x000fe20003f26070 */
[C---:B--2---:R-:W-:Y:S01]  /*6d00*/  FMUL.FTZ R6, R4.reuse, R102 ;  /* 0x0000006604067220 */ /* 0x044fe20000410000 */
[----:B------:R-:W-:-:S04]  /*6d10*/  FMUL.FTZ R5, R4, R101 ;  /* 0x0000006504057220 */ /* 0x000fc80000410000 */
[----:B------:R-:W-:Y:S02]  /*6d20*/  FSEL R6, R6, RZ, P0 ;  /* 0x000000ff06067208 */ /* 0x000fe40000000000 */
[----:B------:R-:W-:-:S03]  /*6d30*/  FSETP.NEU.FTZ.AND P0, PT, R101, -INF , PT ;  /* 0xff8000006500780b */ /* 0x000fc60003f1d000 */
[-CC-:B------:R-:W-:Y:S01]  /*6d40*/  FFMA.FTZ R0, R36, R4.reuse, -R6.reuse ;  /* 0x0000000424007223 */ /* 0x180fe20000010806 */
[-C--:B------:R-:W-:Y:S01]  /*6d50*/  FFMA.FTZ R7, R33, R4.reuse, -R6 ;  /* 0x0000000421077223 */ /* 0x080fe20000010806 */
[----:B------:R-:W-:Y:S02]  /*6d60*/  FSEL R5, R5, RZ, P0 ;  /* 0x000000ff05057208 */ /* 0x000fe40000000000 */
[----:B------:R1:W-:Y:S03]  /*6d70*/  MUFU.EX2 R159, R0 ;  /* 0x00000000009f7308 */ /* 0x0003e60000000800 */
[----:B------:R-:W-:-:S05]  /*6d80*/  FFMA.FTZ R10, R30, R4, -R5 ;  /* 0x000000041e0a7223 */ /* 0x000fca0000010805 */
[----:B------:R2:W3:Y:S08]  /*6d90*/  MUFU.EX2 R158, R7 ;  /* 0x00000007009e7308 */ /* 0x0004f00000000800 */
[----:B------:R4:W-:Y:S01]  /*6da0*/  MUFU.EX2 R156, R10 ;  /* 0x0000000a009c7308 */ /* 0x0009e20000000800 */
[CCC-:B-1----:R-:W-:Y:S02]  /*6db0*/  LOP3.LUT R0, R23.reuse, R211.reuse, R24.reuse, 0x96, !PT ;  /* 0x000000d317007212 */ /* 0x1c2fe400078e9618 */
[----:B------:R-:W-:-:S03]  /*6dc0*/  LOP3.LUT R24, R23, R211, R24, 0x96, !PT ;  /* 0x000000d317187212 */ /* 0x000fc600078e9618 */
[----:B------:R-:W-:-:S04]  /*6dd0*/  IMAD.WIDE.U32 R8, R0, -0x2daee0ad, RZ ;  /* 0xd2511f5300087825 */ /* 0x000fc800078e00ff */
[----:B--2---:R-:W-:Y:S01]  /*6de0*/  FFMA.FTZ R7, R31, R4, -R5 ;  /* 0x000000041f077223 */ /* 0x004fe20000010805 */
[----:B------:R-:W-:-:S03]  /*6df0*/  LOP3.LUT R0, R9, R246, R16, 0x96, !PT ;  /* 0x000000f609007212 */ /* 0x000fc600078e9610 */
[----:B------:R1:W2:Y:S01]  /*6e00*/  MUFU.EX2 R157, R7 ;  /* 0x00000007009d7308 */ /* 0x0002a20000000800 */
[C---:B------:R-:W-:Y:S02]  /*6e10*/  LOP3.LUT R12, R8.reuse, 0xffff, RZ, 0xc0, !PT ;  /* 0x0000ffff080c7812 */ /* 0x040fe400078ec0ff */
[----:B------:R-:W-:Y:S01]  /*6e20*/  LOP3.LUT R11, R8, 0xff, RZ, 0xc0, !PT ;  /* 0x000000ff080b7812 */ /* 0x000fe200078ec0ff */
[-C--:B----4-:R-:W-:Y:S01]  /*6e30*/  FFMA.FTZ R10, R38, R4.reuse, -R6 ;  /* 0x00000004260a7223 */ /* 0x090fe20000010806 */
[--C-:B------:R-:W-:Y:S02]  /*6e40*/  SHF.R.U32.HI R16, RZ, 0x10, R8.reuse ;  /* 0x00000010ff107819 */ /* 0x100fe40000011608 */
[----:B------:R-:W-:Y:S01]  /*6e50*/  SHF.R.U32.HI R15, RZ, 0x18, R8 ;  /* 0x00000018ff0f7819 */ /* 0x000fe20000011608 */
[----:B------:R-:W-:Y:S01]  /*6e60*/  FFMA.FTZ R8, R39, R4, -R6 ;  /* 0x0000000427087223 */ /* 0x000fe20000010806 */
[----:B------:R4:W-:Y:S01]  /*6e70*/  MUFU.EX2 R155, R10 ;  /* 0x0000000a009b7308 */ /* 0x0009e20000000800 */
[----:B-1----:R-:W-:-:S07]  /*6e80*/  LOP3.LUT R7, R3, 0xffff, RZ, 0xc0, !PT ;  /* 0x0000ffff03077812 */ /* 0x002fce00078ec0ff */
[----:B------:R-:W1:Y:S01]  /*6e90*/  MUFU.EX2 R154, R8 ;  /* 0x00000008009a7308 */ /* 0x000e620000000800 */
[----:B------:R-:W-:-:S04]  /*6ea0*/  SHF.R.U32.HI R7, RZ, 0x8, R7 ;  /* 0x00000008ff077819 */ /* 0x000fc80000011607 */
[----:B------:R-:W-:Y:S01]  /*6eb0*/  LOP3.LUT R9, R7, 0xffff, RZ, 0xc0, !PT ;  /* 0x0000ffff07097812 */ /* 0x000fe200078ec0ff */
[----:B----4-:R-:W-:Y:S01]  /*6ec0*/  FFMA.FTZ R10, R93, R4, -R6 ;  /* 0x000000045d0a7223 */ /* 0x010fe20000010806 */
[----:B---3--:R-:W-:Y:S02]  /*6ed0*/  F2FP.BF16.F32.PACK_AB R7, R158, R159 ;  /* 0x0000009f9e07723e */ /* 0x008fe400000010ff */
[----:B------:R-:W-:Y:S01]  /*6ee0*/  ISETP.GE.U32.AND P2, PT, R192, R9, PT ;  /* 0x00000009c000720c */ /* 0x000fe20003f46070 */
[----:B------:R3:W-:Y:S01]  /*6ef0*/  MUFU.EX2 R231, R10 ;  /* 0x0000000a00e77308 */ /* 0x0007e20000000800 */
[C---:B------:R-:W-:Y:S02]  /*6f00*/  PRMT R73, R7.reuse, 0x7610, R73 ;  /* 0x0000761007497816 */ /* 0x040fe40000000049 */
[----:B------:R-:W-:Y:S02]  /*6f10*/  PRMT R72, R7, 0x7632, R72 ;  /* 0x0000763207487816 */ /* 0x000fe40000000048 */
[--C-:B------:R-:W-:Y:S01]  /*6f20*/  SHF.R.U32.HI R7, RZ, 0x18, R3.reuse ;  /* 0x00000018ff077819 */ /* 0x100fe20000011603 */
[----:B------:R-:W-:Y:S01]  /*6f30*/  @!P3 HFMA2.BF16_V2 R30, -RZ.H0_H0, RZ.H0_H0, -R73.H0_H0 ;  /* 0x200000ffff1eb231 */ /* 0x000fe20000340949 */
[----:B------:R-:W-:-:S02]  /*6f40*/  SHF.R.U32.HI R3, RZ, 0x10, R3 ;  /* 0x00000010ff037819 */ /* 0x000fc40000011603 */
[----:B------:R-:W-:Y:S01]  /*6f50*/  ISETP.GE.U32.AND P0, PT, R192, R7, PT ;  /* 0x00000007c000720c */ /* 0x000fe20003f06070 */
[-CC-:B------:R-:W-:Y:S01]  /*6f60*/  FFMA.FTZ R7, R32, R4.reuse, -R5.reuse ;  /* 0x0000000420077223 */ /* 0x180fe20000010805 */
[----:B------:R-:W-:Y:S01]  /*6f70*/  LOP3.LUT R3, R3, 0xff, RZ, 0xc0, !PT ;  /* 0x000000ff03037812 */ /* 0x000fe200078ec0ff */
[----:B------:R-:W-:Y:S01]  /*6f80*/  @!P2 HFMA2.BF16_V2 R31, -RZ.H0_H0, RZ.H0_H0, -R72.H0_H0 ;  /* 0x200000ffff1fa231 */ /* 0x000fe20000340948 */
[----:B------:R-:W-:Y:S01]  /*6f90*/  PRMT R170, R73, 0x5410, R72 ;  /* 0x0000541049aa7816 */ /* 0x000fe20000000048 */
[----:B------:R4:W-:Y:S01]  /*6fa0*/  MUFU.EX2 R152, R7 ;  /* 0x0000000700987308 */ /* 0x0009e20000000800 */
[----:B------:R-:W-:Y:S02]  /*6fb0*/  @!P3 PRMT R73, R30, 0x5410, RZ ;  /* 0x000054101e49b816 */ /* 0x000fe400000000ff */
[----:B------:R-:W-:Y:S01]  /*6fc0*/  ISETP.GE.U32.AND P3, PT, R192, R3, PT ;  /* 0x00000003c000720c */ /* 0x000fe20003f66070 */
[-C--:B---3--:R-:W-:Y:S01]  /*6fd0*/  FFMA.FTZ R10, R87, R4.reuse, -R5 ;  /* 0x00000004570a7223 */ /* 0x088fe20000010805 */
[----:B--2---:R-:W-:Y:S01]  /*6fe0*/  F2FP.BF16.F32.PACK_AB R8, R156, R157 ;  /* 0x0000009d9c08723e */ /* 0x004fe200000010ff */
[----:B------:R-:W-:Y:S01]  /*6ff0*/  ST.E.U16 desc[UR4][R34.64], R73 ;  /* 0x0000004922007985 */ /* 0x000fe2000c101504 */
[----:B------:R-:W-:Y:S01]  /*7000*/  SHF.R.U32.HI R3, RZ, 0x8, R17 ;  /* 0x00000008ff037819 */ /* 0x000fe20000011611 */
[----:B------:R-:W-:Y:S01]  /*7010*/  FFMA.FTZ R17, R57, R4, -R6 ;  /* 0x0000000439117223 */ /* 0x000fe20000010806 */
[C---:B------:R-:W-:Y:S01]  /*7020*/  PRMT R70, R8.reuse, 0x7632, R70 ;  /* 0x0000763208467816 */ /* 0x040fe20000000046 */
[----:B------:R-:W-:Y:S01]  /*7030*/  MUFU.EX2 R228, R10 ;  /* 0x0000000a00e47308 */ /* 0x000fe20000000800 */
[----:B------:R-:W-:-:S02]  /*7040*/  PRMT R55, R8, 0x7610, R55 ;  /* 0x0000761008377816 */ /* 0x000fc40000000037 */
[----:B------:R-:W-:Y:S01]  /*7050*/  LOP3.LUT R8, R3, 0xffff, RZ, 0xc0, !PT ;  /* 0x0000ffff03087812 */ /* 0x000fe200078ec0ff */
[----:B------:R-:W-:Y:S01]  /*7060*/  @!P0 HFMA2.BF16_V2 R33, -RZ.H0_H0, RZ.H0_H0, -R70.H0_H0 ;  /* 0x200000ffff218231 */ /* 0x000fe20000340946 */
[----:B-1----:R-:W-:Y:S01]  /*7070*/  F2FP.BF16.F32.PACK_AB R3, R154, R155 ;  /* 0x0000009b9a03723e */ /* 0x002fe200000010ff */
[----:B------:R-:W-:Y:S02]  /*7080*/  @!P3 HFMA2.BF16_V2 R36, -RZ.H0_H0, RZ.H0_H0, -R55.H0_H0 ;  /* 0x200000ffff24b231 */ /* 0x000fe40000340937 */
[----:B----4-:R-:W-:Y:S01]  /*7090*/  FFMA.FTZ R7, R37, R4, -R5 ;  /* 0x0000000425077223 */ /* 0x010fe20000010805 */
[----:B------:R-:W-:Y:S01]  /*70a0*/  @!P2 PRMT R72, R31, 0x5410, RZ ;  /* 0x000054101f48a816 */ /* 0x000fe200000000ff */
[----:B------:R-:W-:Y:S01]  /*70b0*/  MUFU.EX2 R242, R17 ;  /* 0x0000001100f27308 */ /* 0x000fe20000000800 */
[----:B------:R-:W-:Y:S02]  /*70c0*/  ISETP.GE.U32.AND P2, PT, R192, R8, PT ;  /* 0x00000008c000720c */ /* 0x000fe40003f46070 */
[C---:B------:R-:W-:Y:S01]  /*70d0*/  PRMT R80, R3.reuse, 0x7610, R80 ;  /* 0x0000761003507816 */ /* 0x040fe20000000050 */
[----:B------:R-:W-:Y:S01]  /*70e0*/  ST.E.U16 desc[UR4][R34.64+0x2], R72 ;  /* 0x0000024822007985 */ /* 0x000fe2000c101504 */
[----:B------:R-:W-:-:S02]  /*70f0*/  PRMT R79, R3, 0x7632, R79 ;  /* 0x00007632034f7816 */ /* 0x000fc4000000004f */
[----:B------:R-:W-:Y:S01]  /*7100*/  LOP3.LUT R3, R19, 0xff, RZ, 0xc0, !PT ;  /* 0x000000ff13037812 */ /* 0x000fe200078ec0ff */
[----:B------:R1:W2:Y:S01]  /*7110*/  MUFU.EX2 R150, R7 ;  /* 0x0000000700967308 */ /* 0x0002a20000000800 */
[----:B------:R-:W-:Y:S01]  /*7120*/  PRMT R168, R55, 0x5410, R70 ;  /* 0x0000541037a87816 */ /* 0x000fe20000000046 */
[----:B------:R-:W-:Y:S01]  /*7130*/  @!P1 HFMA2.BF16_V2 R32, -RZ.H0_H0, RZ.H0_H0, -R80.H0_H0 ;  /* 0x200000ffff209231 */ /* 0x000fe20000340950 */
[----:B------:R-:W-:Y:S02]  /*7140*/  @!P3 PRMT R55, R36, 0x5410, RZ ;  /* 0x000054102437b816 */ /* 0x000fe400000000ff */
[----:B------:R-:W-:Y:S01]  /*7150*/  ISETP.GE.U32.AND P3, PT, R192, R3, PT ;  /* 0x00000003c000720c */ /* 0x000fe20003f66070 */
[----:B------:R-:W-:Y:S01]  /*7160*/  @!P2 HFMA2.BF16_V2 R37, -RZ.H0_H0, RZ.H0_H0, -R79.H0_H0 ;  /* 0x200000ffff25a231 */ /* 0x000fe2000034094f */
[C---:B------:R-:W-:Y:S02]  /*7170*/  LOP3.LUT R3, R0.reuse, 0xffff, RZ, 0xc0, !PT ;  /* 0x0000ffff00037812 */ /* 0x040fe400078ec0ff */
[----:B------:R-:W-:-:S02]  /*7180*/  LOP3.LUT R8, R0, 0xff, RZ, 0xc0, !PT ;  /* 0x000000ff00087812 */ /* 0x000fc400078ec0ff */
[----:B------:R-:W-:Y:S02]  /*7190*/  SHF.R.U32.HI R3, RZ, 0x8, R3 ;  /* 0x00000008ff037819 */ /* 0x000fe40000011603 */
[----:B------:R-:W-:Y:S02]  /*71a0*/  PRMT R167, R80, 0x5410, R79 ;  /* 0x0000541050a77816 */ /* 0x000fe4000000004f */
[----:B------:R-:W-:Y:S01]  /*71b0*/  @!P1 PRMT R80, R32, 0x5410, RZ ;  /* 0x0000541020509816 */ /* 0x000fe200000000ff */
[----:B-1----:R-:W-:Y:S01]  /*71c0*/  FFMA.FTZ R7, R65, R4, -R6 ;  /* 0x0000000441077223 */ /* 0x002fe20000010806 */
[----:B------:R-:W-:Y:S02]  /*71d0*/  LOP3.LUT R3, R3, 0xffff, RZ, 0xc0, !PT ;  /* 0x0000ffff03037812 */ /* 0x000fe400078ec0ff */
[C---:B------:R-:W-:Y:S01]  /*71e0*/  ISETP.GE.U32.AND P1, PT, R192.reuse, R8, PT ;  /* 0x00000008c000720c */ /* 0x040fe20003f26070 */
[----:B------:R1:W-:Y:S01]  /*71f0*/  MUFU.EX2 R151, R7 ;  /* 0x0000000700977308 */ /* 0x0003e20000000800 */
[----:B------:R-:W-:Y:S01]  /*7200*/  @!P2 PRMT R79, R37, 0x5410, RZ ;  /* 0x00005410254fa816 */ /* 0x000fe200000000ff */
[----:B------:R-:W-:Y:S01]  /*7210*/  IMAD.MOV.U32 R37, RZ, RZ, R100 ;  /* 0x000000ffff257224 */ /* 0x000fe200078e0064 */
[----:B------:R-:W-:-:S02]  /*7220*/  ISETP.GE.U32.AND P2, PT, R192, R3, PT ;  /* 0x00000003c000720c */ /* 0x000fc40003f46070 */
[----:B------:R-:W-:Y:S02]  /*7230*/  @!P0 PRMT R70, R33, 0x5410, RZ ;  /* 0x0000541021468816 */ /* 0x000fe400000000ff */
[----:B------:R-:W-:Y:S01]  /*7240*/  ISETP.GE.U32.AND P0, PT, R192, R14, PT ;  /* 0x0000000ec000720c */ /* 0x000fe20003f06070 */
[----:B------:R-:W-:-:S04]  /*7250*/  FFMA.FTZ R14, R59, R4, -R5 ;  /* 0x000000043b0e7223 */ /* 0x000fc80000010805 */
[----:B------:R-:W-:Y:S01]  /*7260*/  MUFU.EX2 R243, R14 ;  /* 0x0000000e00f37308 */ /* 0x000fe20000000800 */
[----:B-1----:R-:W-:-:S07]  /*7270*/  FFMA.FTZ R7, R67, R4, -R6 ;  /* 0x0000000443077223 */ /* 0x002fce0000010806 */
[----:B------:R2:W1:Y:S02]  /*7280*/  MUFU.EX2 R176, R7 ;  /* 0x0000000700b07308 */ /* 0x0004640000000800 */
[----:B--2---:R-:W-:Y:S02]  /*7290*/  F2FP.BF16.F32.PACK_AB R7, R150, R152 ;  /* 0x000000989607723e */ /* 0x004fe400000010ff */
[----:B-1----:R-:W-:Y:S02]  /*72a0*/  F2FP.BF16.F32.PACK_AB R3, R176, R151 ;  /* 0x00000097b003723e */ /* 0x002fe400000010ff */
[C---:B------:R-:W-:Y:S02]  /*72b0*/  PRMT R78, R7.reuse, 0x7632, R78 ;  /* 0x00007632074e7816 */ /* 0x040fe4000000004e */
[----:B------:R-:W-:Y:S01]  /*72c0*/  PRMT R77, R7, 0x7610, R77 ;  /* 0x00007610074d7816 */ /* 0x000fe2000000004d */
[----:B------:R-:W-:Y:S01]  /*72d0*/  FFMA.FTZ R7, R40, R4, -R5 ;  /* 0x0000000428077223 */ /* 0x000fe20000010805 */
[C---:B------:R-:W-:Y:S01]  /*72e0*/  PRMT R76, R3.reuse, 0x7610, R76 ;  /* 0x00007610034c7816 */ /* 0x040fe2000000004c */
[----:B------:R-:W-:Y:S01]  /*72f0*/  @!P4 HFMA2.BF16_V2 R38, -RZ.H0_H0, RZ.H0_H0, -R78.H0_H0 ;  /* 0x200000ffff26c231 */ /* 0x000fe2000034094e */
[----:B------:R-:W-:Y:S01]  /*7300*/  PRMT R75, R3, 0x7632, R75 ;  /* 0x00007632034b7816 */ /* 0x000fe2000000004b */
[----:B------:R1:W-:Y:S01]  /*7310*/  MUFU.EX2 R160, R7 ;  /* 0x0000000700a07308 */ /* 0x0003e20000000800 */
[--C-:B------:R-:W-:Y:S01]  /*7320*/  SHF.R.U32.HI R3, RZ, 0x10, R0.reuse ;  /* 0x00000010ff037819 */ /* 0x100fe20000011600 */
[----:B------:R-:W-:Y:S01]  /*7330*/  @!P1 HFMA2.BF16_V2 R40, -RZ.H0_H0, RZ.H0_H0, -R76.H0_H0 ;  /* 0x200000ffff289231 */ /* 0x000fe2000034094c */
[----:B------:R-:W-:Y:S01]  /*7340*/  SHF.R.U32.HI R0, RZ, 0x18, R0 ;  /* 0x00000018ff007819 */ /* 0x000fe20000011600 */
[----:B------:R-:W-:Y:S01]  /*7350*/  @!P2 HFMA2.BF16_V2 R41, -RZ.H0_H0, RZ.H0_H0, -R75.H0_H0 ;  /* 0x200000ffff29a231 */ /* 0x000fe2000034094b */
[----:B------:R-:W-:Y:S01]  /*7360*/  PRMT R169, R76, 0x5410, R75 ;  /* 0x000054104ca97816 */ /* 0x000fe2000000004b */
[----:B------:R-:W-:Y:S01]  /*7370*/  @!P3 HFMA2.BF16_V2 R39, -RZ.H0_H0, RZ.H0_H0, -R77.H0_H0 ;  /* 0x200000ffff27b231 */ /* 0x000fe2000034094d */
[----:B------:R-:W-:-:S02]  /*7380*/  @!P1 PRMT R76, R40, 0x5410, RZ ;  /* 0x00005410284c9816 */ /* 0x000fc400000000ff */
[----:B------:R-:W-:Y:S02]  /*7390*/  LOP3.LUT R3, R3, 0xff, RZ, 0xc0, !PT ;  /* 0x000000ff03037812 */ /* 0x000fe400078ec0ff */
[----:B------:R-:W-:Y:S02]  /*73a0*/  ISETP.GE.U32.AND P1, PT, R192, R0, PT ;  /* 0x00000000c000720c */ /* 0x000fe40003f26070 */
[----:B------:R-:W-:Y:S02]  /*73b0*/  FMNMX.FTZ R0, R109, R108, !PT ;  /* 0x0000006c6d007209 */ /* 0x000fe40007810000 */
[----:B------:R-:W-:Y:S01]  /*73c0*/  @!P2 PRMT R75, R41, 0x5410, RZ ;  /* 0x00005410294ba816 */ /* 0x000fe200000000ff */
[----:B-1----:R-:W-:Y:S01]  /*73d0*/  FFMA.FTZ R7, R66, R4, -R5 ;  /* 0x0000000442077223 */ /* 0x002fe20000010805 */
[----:B------:R-:W-:Y:S02]  /*73e0*/  ISETP.GE.U32.AND P2, PT, R192, R3, PT ;  /* 0x00000003c000720c */ /* 0x000fe40003f46070 */
[----:B------:R-:W-:Y:S01]  /*73f0*/  FMNMX.FTZ R3, R118, R117, !PT ;  /* 0x0000007576037209 */ /* 0x000fe20007810000 */
[----:B------:R1:W2:Y:S01]  /*7400*/  MUFU.EX2 R171, R7 ;  /* 0x0000000700ab7308 */ /* 0x0002a20000000800 */
[----:B------:R-:W-:-:S02]  /*7410*/  FMNMX.FTZ R0, R111, R0, !PT ;  /* 0x000000006f007209 */ /* 0x000fc40007810000 */
[----:B------:R-:W-:Y:S02]  /*7420*/  FMNMX.FTZ R3, R122, R3, !PT ;  /* 0x000000037a037209 */ /* 0x000fe40007810000 */
[----:B------:R-:W-:Y:S02]  /*7430*/  FMNMX.FTZ R0, R110, R0, !PT ;  /* 0x000000006e007209 */ /* 0x000fe40007810000 */
[----:B------:R-:W-:Y:S02]  /*7440*/  PRMT R163, R77, 0x5410, R78 ;  /* 0x000054104da37816 */ /* 0x000fe4000000004e */
[----:B------:R-:W-:Y:S02]  /*7450*/  @!P3 PRMT R77, R39, 0x5410, RZ ;  /* 0x00005410274db816 */ /* 0x000fe400000000ff */
[----:B------:R-:W-:Y:S01]  /*7460*/  ISETP.GE.U32.AND P3, PT, R192, R11, PT ;  /* 0x0000000bc000720c */ /* 0x000fe20003f66070 */
[----:B------:R-:W-:Y:S01]  /*7470*/  FFMA.FTZ R11, R84, R4, -R6 ;  /* 0x00000004540b7223 */ /* 0x000fe20000010806 */
[----:B------:R-:W-:-:S02]  /*7480*/  @!P4 PRMT R78, R38, 0x5410, RZ ;  /* 0x00005410264ec816 */ /* 0x000fc400000000ff */
[----:B------:R-:W-:Y:S01]  /*7490*/  ISETP.GE.U32.AND P4, PT, R192, R18, PT ;  /* 0x00000012c000720c */ /* 0x000fe20003f86070 */
[-C--:B------:R-:W-:Y:S01]  /*74a0*/  FFMA.FTZ R18, R49, R4.reuse, -R5 ;  /* 0x0000000431127223 */ /* 0x080fe20000010805 */
[----:B-1----:R-:W-:Y:S01]  /*74b0*/  FFMA.FTZ R7, R68, R4, -R6 ;  /* 0x0000000444077223 */ /* 0x002fe20000010806 */
[----:B--2---:R-:W-:Y:S01]  /*74c0*/  F2FP.BF16.F32.PACK_AB R8, R171, R160 ;  /* 0x000000a0ab08723e */ /* 0x004fe200000010ff */
[----:B------:R-:W-:Y:S03]  /*74d0*/  MUFU.EX2 R186, R11 ;  /* 0x0000000b00ba7308 */ /* 0x000fe60000000800 */
[C---:B------:R-:W-:Y:S02]  /*74e0*/  PRMT R74, R8.reuse, 0x7632, R74 ;  /* 0x00007632084a7816 */ /* 0x040fe4000000004a */
[----:B------:R-:W-:Y:S01]  /*74f0*/  PRMT R71, R8, 0x7610, R71 ;  /* 0x0000761008477816 */ /* 0x000fe20000000047 */
[----:B------:R-:W-:-:S02]  /*7500*/  FFMA.FTZ R8, R98, R4, -R5 ;  /* 0x0000000462087223 */ /* 0x000fc40000010805 */
[----:B------:R1:W-:Y:S01]  /*7510*/  MUFU.EX2 R178, R7 ;  /* 0x0000000700b27308 */ /* 0x0003e20000000800 */
[----:B------:R-:W-:Y:S01]  /*7520*/  PRMT R166, R71, 0x5410, R74 ;  /* 0x0000541047a67816 */ /* 0x000fe2000000004a */
[----:B------:R-:W-:-:S05]  /*7530*/  @!P2 HFMA2.BF16_V2 R43, -RZ.H0_H0, RZ.H0_H0, -R71.H0_H0 ;  /* 0x200000ffff2ba231 */ /* 0x000fca0000340947 */
[----:B------:R-:W-:Y:S01]  /*7540*/  @!P2 PRMT R71, R43, 0x5410, RZ ;  /* 0x000054102b47a816 */ /* 0x000fe200000000ff */
[----:B------:R2:W-:Y:S01]  /*7550*/  MUFU.EX2 R177, R8 ;  /* 0x0000000800b17308 */ /* 0x0005e20000000800 */
[----:B------:R-:W-:Y:S01]  /*7560*/  ISETP.GE.U32.AND P2, PT, R192, R15, PT ;  /* 0x0000000fc000720c */ /* 0x000fe20003f46070 */
[----:B------:R-:W-:-:S06]  /*7570*/  FFMA.FTZ R15, R50, R4, -R5 ;  /* 0x00000004320f7223 */ /* 0x000fcc0000010805 */
[----:B------:R-:W-:Y:S01]  /*7580*/  MUFU.EX2 R240, R15 ;  /* 0x0000000f00f07308 */ /* 0x000fe20000000800 */
[----:B-1----:R-:W-:Y:S01]  /*7590*/  FFMA.FTZ R7, R42, R4, -R6 ;  /* 0x000000042a077223 */ /* 0x002fe20000010806 */
[----:B------:R-:W-:-:S05]  /*75a0*/  @!P1 HFMA2.BF16_V2 R42, -RZ.H0_H0, RZ.H0_H0, -R74.H0_H0 ;  /* 0x200000ffff2a9231 */ /* 0x000fca000034094a */
[----:B------:R-:W-:Y:S01]  /*75b0*/  @!P1 PRMT R74, R42, 0x5410, RZ ;  /* 0x000054102a4a9816 */ /* 0x000fe200000000ff */
[----:B------:R1:W3:Y:S01]  /*75c0*/  MUFU.EX2 R181, R7 ;  /* 0x0000000700b57308 */ /* 0x0002e20000000800 */
[----:B--2---:R-:W-:-:S07]  /*75d0*/  FFMA.FTZ R8, R62, R4, -R6 ;  /* 0x000000043e087223 */ /* 0x004fce0000010806 */
[----:B------:R-:W-:Y:S08]  /*75e0*/  MUFU.EX2 R183, R8 ;  /* 0x0000000800b77308 */ /* 0x000ff00000000800 */
[----:B------:R-:W-:Y:S01]  /*75f0*/  MUFU.EX2 R239, R18 ;  /* 0x0000001200ef7308 */ /* 0x000fe20000000800 */
[----:B-1----:R-:W-:Y:S02]  /*7600*/  FMNMX.FTZ R7, R121, R3, !PT ;  /* 0x0000000379077209 */ /* 0x002fe40007810000 */
[----:B------:R-:W-:-:S02]  /*7610*/  FMNMX.FTZ R3, R107, R0, !PT ;  /* 0x000000006b037209 */ /* 0x000fc40007810000 */
[----:B------:R-:W-:Y:S01]  /*7620*/  SHF.R.U32.HI R0, RZ, 0x8, R12 ;  /* 0x00000008ff007819 */ /* 0x000fe2000001160c */
[----:B------:R-:W-:Y:S01]  /*7630*/  FFMA.FTZ R12, R61, R4, -R5 ;  /* 0x000000043d0c7223 */ /* 0x000fe20000010805 */
[----:B------:R-:W-:Y:S02]  /*7640*/  FMNMX.FTZ R3, R106, R3, !PT ;  /* 0x000000036a037209 */ /* 0x000fe40007810000 */
[----:B------:R-:W-:Y:S01]  /*7650*/  LOP3.LUT R0, R0, 0xffff, RZ, 0xc0, !PT ;  /* 0x0000ffff00007812 */ /* 0x000fe200078ec0ff */
[----:B------:R-:W-:Y:S01]  /*7660*/  MUFU.EX2 R185, R12 ;  /* 0x0000000c00b97308 */ /* 0x000fe20000000800 */
[----:B------:R-:W-:Y:S02]  /*7670*/  FMNMX.FTZ R7, R120, R7, !PT ;  /* 0x0000000778077209 */ /* 0x000fe40007810000 */
[----:B------:R-:W-:Y:S02]  /*7680*/  ISETP.GE.U32.AND P1, PT, R192, R0, PT ;  /* 0x00000000c000720c */ /* 0x000fe40003f26070 */
        /* <DEDUP_REMOVED lines=8> */
[----:B---3--:R-:W-:Y:S02]  /*7710*/  F2FP.BF16.F32.PACK_AB R7, R181, R178 ;  /* 0x000000b2b507723e */ /* 0x008fe400000010ff */
[----:B------:R-:W-:Y:S02]  /*7720*/  FMNMX.FTZ R0, R89, R0, !PT ;  /* 0x0000000059007209 */ /* 0x000fe40007810000 */
[----:B------:R-:W-:Y:S02]  /*7730*/  FMNMX.FTZ R3, R95, R3, !PT ;  /* 0x000000035f037209 */ /* 0x000fe40007810000 */
[C---:B------:R-:W-:Y:S02]  /*7740*/  PRMT R69, R7.reuse, 0x7610, R69 ;  /* 0x0000761007457816 */ /* 0x040fe40000000045 */
[----:B------:R-:W-:Y:S01]  /*7750*/  PRMT R68, R7, 0x7632, R68 ;  /* 0x0000763207447816 */ /* 0x000fe20000000044 */
[----:B------:R-:W-:Y:S01]  /*7760*/  FFMA.FTZ R7, R52, R4, -R5 ;  /* 0x0000000434077223 */ /* 0x000fe20000010805 */
[----:B------:R-:W-:Y:S01]  /*7770*/  FMNMX.FTZ R0, R83, R0, !PT ;  /* 0x0000000053007209 */ /* 0x000fe20007810000 */
[----:B------:R-:W-:Y:S01]  /*7780*/  @!P3 HFMA2.BF16_V2 R48, -RZ.H0_H0, RZ.H0_H0, -R69.H0_H0 ;  /* 0x200000ffff30b231 */ /* 0x000fe20000340945 */
[----:B------:R-:W-:Y:S01]  /*7790*/  FMNMX.FTZ R3, R92, R3, !PT ;  /* 0x000000035c037209 */ /* 0x000fe20007810000 */
[----:B------:R1:W2:Y:S01]  /*77a0*/  MUFU.EX2 R180, R7 ;  /* 0x0000000700b47308 */ /* 0x0002a20000000800 */
[----:B------:R-:W-:Y:S01]  /*77b0*/  FMNMX.FTZ R0, R56, R0, !PT ;  /* 0x0000000038007209 */ /* 0x000fe20007810000 */
[----:B------:R-:W-:Y:S01]  /*77c0*/  @!P1 HFMA2.BF16_V2 R52, -RZ.H0_H0, RZ.H0_H0, -R68.H0_H0 ;  /* 0x200000ffff349231 */ /* 0x000fe20000340944 */
[----:B------:R-:W-:-:S02]  /*77d0*/  FMNMX.FTZ R3, R88, R3, !PT ;  /* 0x0000000358037209 */ /* 0x000fc40007810000 */
[----:B------:R-:W-:Y:S02]  /*77e0*/  FMNMX.FTZ R0, R54, R0, !PT ;  /* 0x0000000036007209 */ /* 0x000fe40007810000 */
[----:B------:R-:W-:Y:S02]  /*77f0*/  FMNMX.FTZ R3, R82, R3, !PT ;  /* 0x0000000352037209 */ /* 0x000fe40007810000 */
[----:B------:R-:W-:Y:S02]  /*7800*/  FMNMX.FTZ R103, R45, R0, !PT ;  /* 0x000000002d677209 */ /* 0x000fe40007810000 */
[----:B------:R-:W-:Y:S02]  /*7810*/  FMNMX.FTZ R3, R81, R3, !PT ;  /* 0x0000000351037209 */ /* 0x000fe40007810000 */
[----:B------:R-:W-:Y:S02]  /*7820*/  FMNMX.FTZ R103, R44, R103, !PT ;  /* 0x000000672c677209 */ /* 0x000fe40007810000 */
[----:B------:R-:W-:Y:S01]  /*7830*/  FMNMX.FTZ R100, R53, R3, !PT ;  /* 0x0000000335647209 */ /* 0x000fe20007810000 */
[-C--:B------:R-:W-:Y:S01]  /*7840*/  FFMA.FTZ R3, R60, R4.reuse, -R6 ;  /* 0x000000043c037223 */ /* 0x080fe20000010806 */
[----:B-1----:R-:W-:Y:S01]  /*7850*/  LOP3.LUT R7, R16, 0xff, RZ, 0xc0, !PT ;  /* 0x000000ff10077812 */ /* 0x002fe200078ec0ff */
[----:B------:R-:W1:Y:S01]  /*7860*/  SHFL.BFLY PT, R8, R103, 0x2, 0x1f ;  /* 0x0c401f0067087f89 */ /* 0x000e6200000e0000 */
[----:B------:R-:W-:Y:S01]  /*7870*/  PRMT R162, R69, 0x5410, R68 ;  /* 0x0000541045a27816 */ /* 0x000fe20000000044 */
[----:B------:R3:W4:Y:S01]  /*7880*/  MUFU.EX2 R238, R3 ;  /* 0x0000000300ee7308 */ /* 0x0007220000000800 */
[----:B------:R-:W-:Y:S01]  /*7890*/  @!P3 PRMT R69, R48, 0x5410, RZ ;  /* 0x000054103045b816 */ /* 0x000fe200000000ff */
[----:B------:R-:W-:Y:S01]  /*78a0*/  FFMA.FTZ R16, R46, R4, -R6 ;  /* 0x000000042e107223 */ /* 0x000fe20000010806 */
[----:B------:R-:W-:-:S02]  /*78b0*/  ISETP.GE.U32.AND P3, PT, R192, R7, PT ;  /* 0x00000007c000720c */ /* 0x000fc40003f66070 */
[----:B--2---:R-:W-:Y:S02]  /*78c0*/  F2FP.BF16.F32.PACK_AB R7, R180, R177 ;  /* 0x000000b1b407723e */ /* 0x004fe400000010ff */
[----:B------:R-:W-:Y:S01]  /*78d0*/  FMNMX.FTZ R100, R51, R100, !PT ;  /* 0x0000006433647209 */ /* 0x000fe20007810000 */
[----:B------:R-:W-:Y:S01]  /*78e0*/  MUFU.EX2 R241, R16 ;  /* 0x0000001000f17308 */ /* 0x000fe20000000800 */
[----:B------:R-:W-:Y:S02]  /*78f0*/  PRMT R67, R7, 0x7632, R67 ;  /* 0x0000763207437816 */ /* 0x000fe40000000043 */
[----:B------:R-:W-:Y:S01]  /*7900*/  LOP3.LUT R0, R21, 0xff, RZ, 0xc0, !PT ;  /* 0x000000ff15007812 */ /* 0x000fe200078ec0ff */
[----:B------:R-:W2:Y:S01]  /*7910*/  SHFL.BFLY PT, R9, R100, 0x2, 0x1f ;  /* 0x0c401f0064097f89 */ /* 0x000ea200000e0000 */
[----:B------:R-:W-:Y:S01]  /*7920*/  @!P1 PRMT R68, R52, 0x5410, RZ ;  /* 0x0000541034449816 */ /* 0x000fe200000000ff */
[----:B------:R-:W-:Y:S01]  /*7930*/  @!P2 HFMA2.BF16_V2 R60, -RZ.H0_H0, RZ.H0_H0, -R67.H0_H0 ;  /* 0x200000ffff3ca231 */ /* 0x000fe20000340943 */
[----:B------:R-:W-:-:S02]  /*7940*/  ISETP.GE.U32.AND P1, PT, R192, R0, PT ;  /* 0x00000000c000720c */ /* 0x000fc40003f26070 */
[----:B------:R-:W-:Y:S02]  /*7950*/  PRMT R66, R7, 0x7610, R66 ;  /* 0x0000761007427816 */ /* 0x000fe40000000042 */
[C---:B------:R-:W-:Y:S02]  /*7960*/  LOP3.LUT R0, R13.reuse, 0xffff, RZ, 0xc0, !PT ;  /* 0x0000ffff0d007812 */ /* 0x040fe400078ec0ff */
[----:B---3--:R-:W-:Y:S01]  /*7970*/  LOP3.LUT R3, R13, 0xff, RZ, 0xc0, !PT ;  /* 0x000000ff0d037812 */ /* 0x008fe200078ec0ff */
[----:B------:R-:W-:Y:S01]  /*7980*/  @!P3 HFMA2.BF16_V2 R62, -RZ.H0_H0, RZ.H0_H0, -R66.H0_H0 ;  /* 0x200000ffff3eb231 */ /* 0x000fe20000340942 */
[----:B------:R-:W-:Y:S02]  /*7990*/  PRMT R161, R66, 0x5410, R67 ;  /* 0x0000541042a17816 */ /* 0x000fe40000000043 */
[----:B------:R-:W-:Y:S02]  /*79a0*/  SHF.R.U32.HI R0, RZ, 0x8, R0 ;  /* 0x00000008ff007819 */ /* 0x000fe40000011600 */
[----:B------:R-:W-:-:S02]  /*79b0*/  @!P2 PRMT R67, R60, 0x5410, RZ ;  /* 0x000054103c43a816 */ /* 0x000fc400000000ff */
[----:B------:R-:W-:Y:S01]  /*79c0*/  ISETP.GE.U32.AND P2, PT, R192, R3, PT ;  /* 0x00000003c000720c */ /* 0x000fe20003f46070 */
[--C-:B------:R-:W-:Y:S01]  /*79d0*/  FFMA.FTZ R3, R64, R4, -R5.reuse ;  /* 0x0000000440037223 */ /* 0x100fe20000010805 */
[----:B------:R-:W-:Y:S02]  /*79e0*/  LOP3.LUT R0, R0, 0xffff, RZ, 0xc0, !PT ;  /* 0x0000ffff00007812 */ /* 0x000fe400078ec0ff */
[----:B----4-:R-:W-:Y:S01]  /*79f0*/  F2FP.BF16.F32.PACK_AB R7, R238, R183 ;  /* 0x000000b7ee07723e */ /* 0x010fe200000010ff */
[----:B------:R3:W-:Y:S01]  /*7a00*/  MUFU.EX2 R182, R3 ;  /* 0x0000000300b67308 */ /* 0x0007e20000000800 */
[----:B------:R-:W-:Y:S02]  /*7a10*/  @!P3 PRMT R66, R62, 0x5410, RZ ;  /* 0x000054103e42b816 */ /* 0x000fe400000000ff */
[----:B------:R-:W-:Y:S01]  /*7a20*/  ISETP.GE.U32.AND P3, PT, R192, R0, PT ;  /* 0x00000000c000720c */ /* 0x000fe20003f66070 */
[----:B------:R-:W-:Y:S01]  /*7a30*/  FFMA.FTZ R0, R63, R4, -R5 ;  /* 0x000000043f007223 */ /* 0x000fe20000010805 */
[----:B------:R-:W-:-:S02]  /*7a40*/  PRMT R65, R7, 0x7610, R65 ;  /* 0x0000761007417816 */ /* 0x000fc40000000041 */
[----:B-1----:R-:W-:Y:S01]  /*7a50*/  FMNMX.FTZ R103, R103, R8, !PT ;  /* 0x0000000867677209 */ /* 0x002fe20007810000 */
[----:B------:R1:W4:Y:S01]  /*7a60*/  MUFU.EX2 R237, R0 ;  /* 0x0000000000ed7308 */ /* 0x0003220000000800 */
[----:B------:R-:W-:Y:S01]  /*7a70*/  PRMT R64, R7, 0x7632, R64 ;  /* 0x0000763207407816 */ /* 0x000fe20000000040 */
[----:B------:R-:W-:Y:S01]  /*7a80*/  @!P2 HFMA2.BF16_V2 R63, -RZ.H0_H0, RZ.H0_H0, -R65.H0_H0 ;  /* 0x200000ffff3fa231 */ /* 0x000fe20000340941 */
[----:B--2---:R-:W-:Y:S01]  /*7a90*/  FMNMX.FTZ R100, R100, R9, !PT ;  /* 0x0000000964647209 */ /* 0x004fe20007810000 */
[----:B------:R-:W-:Y:S01]  /*7aa0*/  IMAD.WIDE.U32 R8, R47, -0x2daee0ad, RZ ;  /* 0xd2511f532f087825 */ /* 0x000fe200078e00ff */
[----:B------:R-:W-:Y:S02]  /*7ab0*/  PRMT R217, R65, 0x5410, R64 ;  /* 0x0000541041d97816 */ /* 0x000fe40000000040 */
[----:B------:R-:W-:Y:S01]  /*7ac0*/  @!P2 PRMT R65, R63, 0x5410, RZ ;  /* 0x000054103f41a816 */ /* 0x000fe200000000ff */
[----:B------:R-:W2:Y:S01]  /*7ad0*/  SHFL.BFLY PT, R7, R100, 0x1, 0x1f ;  /* 0x0c201f0064077f89 */ /* 0x000ea200000e0000 */
[----:B------:R-:W-:-:S03]  /*7ae0*/  @!P3 HFMA2.BF16_V2 R85, -RZ.H0_H0, RZ.H0_H0, -R64.H0_H0 ;  /* 0x200000ffff55b231 */ /* 0x000fc60000340940 */
[----:B---3--:R-:W3:Y:S02]  /*7af0*/  SHFL.BFLY PT, R3, R103, 0x1, 0x1f ;  /* 0x0c201f0067037f89 */ /* 0x008ee400000e0000 */
[----:B------:R-:W-:Y:S02]  /*7b00*/  @!P3 PRMT R64, R85, 0x5410, RZ ;  /* 0x000054105540b816 */ /* 0x000fe400000000ff */
[----:B-1----:R-:W-:-:S04]  /*7b10*/  SHF.R.U32.HI R0, RZ, 0x18, R13 ;  /* 0x00000018ff007819 */ /* 0x002fc8000001160d */
[----:B------:R-:W-:Y:S02]  /*7b20*/  ISETP.GE.U32.AND P2, PT, R192, R0, PT ;  /* 0x00000000c000720c */ /* 0x000fe40003f46070 */
[----:B------:R-:W-:Y:S01]  /*7b30*/  SHF.R.U32.HI R0, RZ, 0x10, R13 ;  /* 0x00000010ff007819 */ /* 0x000fe2000001160d */
[----:B------:R-:W-:-:S03]  /*7b40*/  FFMA.FTZ R13, R58, R4, -R6 ;  /* 0x000000043a0d7223 */ /* 0x000fc60000010806 */
[----:B------:R-:W-:Y:S01]  /*7b50*/  LOP3.LUT R0, R0, 0xff, RZ, 0xc0, !PT ;  /* 0x000000ff00007812 */ /* 0x000fe200078ec0ff */
[----:B------:R-:W-:Y:S03]  /*7b60*/  MUFU.EX2 R244, R13 ;  /* 0x0000000d00f47308 */ /* 0x000fe60000000800 */
[----:B------:R-:W-:Y:S02]  /*7b70*/  ISETP.GE.U32.AND P3, PT, R192, R0, PT ;  /* 0x00000000c000720c */ /* 0x000fe40003f66070 */
[----:B----4-:R-:W-:Y:S02]  /*7b80*/  F2FP.BF16.F32.PACK_AB R0, R237, R182 ;  /* 0x000000b6ed00723e */ /* 0x010fe400000010ff */
[----:B--2---:R-:W-:Y:S02]  /*7b90*/  FMNMX.FTZ R100, R100, R7, !PT ;  /* 0x0000000764647209 */ /* 0x004fe40007810000 */
[----:B------:R-:W-:-:S02]  /*7ba0*/  PRMT R63, R0, 0x7632, R63 ;  /* 0x00007632003f7816 */ /* 0x000fc4000000003f */
[----:B------:R-:W-:Y:S02]  /*7bb0*/  PRMT R62, R0, 0x7610, R62 ;  /* 0x00007610003e7816 */ /* 0x000fe4000000003e */
[----:B---3--:R-:W-:Y:S01]  /*7bc0*/  FMNMX.FTZ R103, R103, R3, !PT ;  /* 0x0000000367677209 */ /* 0x008fe20007810000 */
[----:B------:R-:W-:Y:S01]  /*7bd0*/  @!P2 HFMA2.BF16_V2 R86, -RZ.H0_H0, RZ.H0_H0, -R63.H0_H0 ;  /* 0x200000ffff56a231 */ /* 0x000fe2000034093f */
[----:B------:R-:W-:Y:S01]  /*7be0*/  PRMT R216, R62, 0x5410, R63 ;  /* 0x000054103ed87816 */ /* 0x000fe2000000003f */
[C---:B------:R-:W-:Y:S01]  /*7bf0*/  FMUL.FTZ R3, R4.reuse, R100 ;  /* 0x0000006404037220 */ /* 0x040fe20000410000 */
[----:B------:R-:W-:Y:S01]  /*7c00*/  SHF.R.U32.HI R7, RZ, 0x8, R27 ;  /* 0x00000008ff077819 */ /* 0x000fe2000001161b */
[----:B------:R-:W-:Y:S01]  /*7c10*/  FMUL.FTZ R0, R4, R103 ;  /* 0x0000006704007220 */ /* 0x000fe20000410000 */
[----:B------:R-:W-:Y:S02]  /*7c20*/  @!P2 PRMT R63, R86, 0x5410, RZ ;  /* 0x00005410563fa816 */ /* 0x000fe400000000ff */
[----:B------:R-:W-:-:S02]  /*7c30*/  FSETP.NEU.FTZ.AND P2, PT, R103, -INF , PT ;  /* 0xff8000006700780b */ /* 0x000fc40003f5d000 */
[----:B------:R-:W-:Y:S02]  /*7c40*/  LOP3.LUT R7, R7, 0xffff, RZ, 0xc0, !PT ;  /* 0x0000ffff07077812 */ /* 0x000fe400078ec0ff */
[----:B------:R-:W-:Y:S02]  /*7c50*/  FSEL R0, R0, RZ, P2 ;  /* 0x000000ff00007208 */ /* 0x000fe40001000000 */
[----:B------:R-:W-:-:S03]  /*7c60*/  FSETP.NEU.FTZ.AND P2, PT, R100, -INF , PT ;  /* 0xff8000006400780b */ /* 0x000fc60003f5d000 */
[-CC-:B------:R-:W-:Y:S01]  /*7c70*/  FFMA.FTZ R32, R108, R4.reuse, -R0.reuse ;  /* 0x000000046c207223 */ /* 0x180fe20000010800 */
[----:B------:R-:W-:Y:S01]  /*7c80*/  FSEL R3, R3, RZ, P2 ;  /* 0x000000ff03037208 */ /* 0x000fe20001000000 */
[-C--:B------:R-:W-:Y:S01]  /*7c90*/  FFMA.FTZ R33, R111, R4.reuse, -R0 ;  /* 0x000000046f217223 */ /* 0x080fe20000010800 */
[----:B------:R-:W-:Y:S01]  /*7ca0*/  ISETP.GE.U32.AND P2, PT, R192, R7, PT ;  /* 0x00000007c000720c */ /* 0x000fe20003f46070 */
[-C--:B------:R-:W-:Y:S01]  /*7cb0*/  FFMA.FTZ R7, R90, R4.reuse, -R6 ;  /* 0x000000045a077223 */ /* 0x080fe20000010806 */
[-C--:B------:R-:W-:Y:S01]  /*7cc0*/  FFMA.FTZ R6, R91, R4.reuse, -R5 ;  /* 0x000000045b067223 */ /* 0x080fe20000010805 */
[-CC-:B------:R-:W-:Y:S01]  /*7cd0*/  FFMA.FTZ R30, R109, R4.reuse, -R0.reuse ;  /* 0x000000046d1e7223 */ /* 0x180fe20000010800 */
[-CC-:B------:R-:W-:Y:S01]  /*7ce0*/  FFMA.FTZ R36, R110, R4.reuse, -R0.reuse ;  /* 0x000000046e247223 */ /* 0x180fe20000010800 */
[----:B------:R-:W1:Y:S01]  /*7cf0*/  MUFU.EX2 R230, R7 ;  /* 0x0000000700e67308 */ /* 0x000e620000000800 */
[-CC-:B------:R-:W-:Y:S01]  /*7d00*/  FFMA.FTZ R42, R107, R4.reuse, -R0.reuse ;  /* 0x000000046b2a7223 */ /* 0x180fe20000010800 */
[-CC-:B------:R-:W-:Y:S01]  /*7d10*/  FFMA.FTZ R43, R106, R4.reuse, -R0.reuse ;  /* 0x000000046a2b7223 */ /* 0x180fe20000010800 */
[-CC-:B------:R-:W-:Y:S01]  /*7d20*/  FFMA.FTZ R98, R105, R4.reuse, -R0.reuse ;  /* 0x0000000469627223 */ /* 0x180fe20000010800 */
[-CC-:B------:R-:W-:Y:S01]  /*7d30*/  FFMA.FTZ R97, R97, R4.reuse, -R0.reuse ;  /* 0x0000000461617223 */ /* 0x180fe20000010800 */
[-CC-:B------:R-:W-:Y:S01]  /*7d40*/  FFMA.FTZ R108, R96, R4.reuse, -R0.reuse ;  /* 0x00000004606c7223 */ /* 0x180fe20000010800 */
[-CC-:B------:R-:W-:Y:S01]  /*7d50*/  FFMA.FTZ R111, R94, R4.reuse, -R0.reuse ;  /* 0x000000045e6f7223 */ /* 0x180fe20000010800 */
[-CC-:B------:R-:W-:Y:S01]  /*7d60*/  FFMA.FTZ R114, R89, R4.reuse, -R0.reuse ;  /* 0x0000000459727223 */ /* 0x180fe20000010800 */
[----:B------:R-:W2:Y:S01]  /*7d70*/  MUFU.EX2 R229, R6 ;  /* 0x0000000600e57308 */ /* 0x000ea20000000800 */
[-CC-:B------:R-:W-:Y:S01]  /*7d80*/  FFMA.FTZ R115, R83, R4.reuse, -R0.reuse ;  /* 0x0000000453737223 */ /* 0x180fe20000010800 */
[-CC-:B------:R-:W-:Y:S01]  /*7d90*/  FFMA.FTZ R123, R56, R4.reuse, -R0.reuse ;  /* 0x00000004387b7223 */ /* 0x180fe20000010800 */
[-CC-:B------:R-:W-:Y:S01]  /*7da0*/  FFMA.FTZ R124, R54, R4.reuse, -R0.reuse ;  /* 0x00000004367c7223 */ /* 0x180fe20000010800 */
[-CC-:B------:R-:W-:Y:S01]  /*7db0*/  FFMA.FTZ R125, R45, R4.reuse, -R0.reuse ;  /* 0x000000042d7d7223 */ /* 0x180fe20000010800 */
[----:B------:R-:W-:Y:S01]  /*7dc0*/  FFMA.FTZ R126, R44, R4, -R0 ;  /* 0x000000042c7e7223 */ /* 0x000fe20000010800 */
[----:B------:R-:W-:Y:S01]  /*7dd0*/  LOP3.LUT R0, R9, R246, R20, 0x96, !PT ;  /* 0x000000f609007212 */ /* 0x000fe200078e9614 */
        /* <DEDUP_REMOVED lines=16> */
[----:B------:R-:W-:Y:S01]  /*7ee0*/  @!P3 HFMA2.BF16_V2 R44, -RZ.H0_H0, RZ.H0_H0, -R62.H0_H0 ;  /* 0x200000ffff2cb231 */ /* 0x000fe2000034093e */
[----:B-1----:R-:W-:Y:S01]  /*7ef0*/  F2FP.BF16.F32.PACK_AB R3, R230, R231 ;  /* 0x000000e7e603723e */ /* 0x002fe200000010ff */
[----:B------:R-:W-:Y:S01]  /*7f00*/  MUFU.EX2 R86, R86 ;  /* 0x0000005600567308 */ /* 0x000fe20000000800 */
[----:B------:R-:W-:-:S02]  /*7f10*/  LOP3.LUT R4, R8, 0xff, RZ, 0xc0, !PT ;  /* 0x000000ff08047812 */ /* 0x000fc400078ec0ff */
[C---:B------:R-:W-:Y:S02]  /*7f20*/  PRMT R61, R3.reuse, 0x7610, R61 ;  /* 0x00007610033d7816 */ /* 0x040fe4000000003d */
[----:B------:R-:W-:Y:S02]  /*7f30*/  PRMT R60, R3, 0x7632, R60 ;  /* 0x00007632033c7816 */ /* 0x000fe4000000003c */
[----:B------:R-:W-:Y:S01]  /*7f40*/  @!P3 PRMT R62, R44, 0x5410, RZ ;  /* 0x000054102c3eb816 */ /* 0x000fe200000000ff */
[----:B------:R-:W-:Y:S01]  /*7f50*/  @!P0 HFMA2.BF16_V2 R46, -RZ.H0_H0, RZ.H0_H0, -R61.H0_H0 ;  /* 0x200000ffff2e8231 */ /* 0x000fe2000034093d */
[----:B------:R-:W-:Y:S01]  /*7f60*/  LOP3.LUT R3, R0, 0xffff, RZ, 0xc0, !PT ;  /* 0x0000ffff00037812 */ /* 0x000fe200078ec0ff */
[----:B------:R-:W-:Y:S01]  /*7f70*/  @!P2 HFMA2.BF16_V2 R45, -RZ.H0_H0, RZ.H0_H0, -R60.H0_H0 ;  /* 0x200000ffff2da231 */ /* 0x000fe2000034093c */
[----:B------:R-:W-:Y:S01]  /*7f80*/  ISETP.GE.U32.AND P3, PT, R192, R4, PT ;  /* 0x00000004c000720c */ /* 0x000fe20003f66070 */
[----:B------:R-:W-:Y:S01]  /*7f90*/  MUFU.EX2 R87, R87 ;  /* 0x0000005700577308 */ /* 0x000fe20000000800 */
[----:B--2---:R-:W-:-:S02]  /*7fa0*/  F2FP.BF16.F32.PACK_AB R4, R228, R229 ;  /* 0x000000e5e404723e */ /* 0x004fc400000010ff */
[----:B------:R-:W-:Y:S02]  /*7fb0*/  SHF.R.U32.HI R3, RZ, 0x8, R3 ;  /* 0x00000008ff037819 */ /* 0x000fe40000011603 */
[C---:B------:R-:W-:Y:S02]  /*7fc0*/  PRMT R59, R4.reuse, 0x7632, R59 ;  /* 0x00007632043b7816 */ /* 0x040fe4000000003b */
[----:B------:R-:W-:Y:S01]  /*7fd0*/  LOP3.LUT R3, R3, 0xffff, RZ, 0xc0, !PT ;  /* 0x0000ffff03037812 */ /* 0x000fe200078ec0ff */
[----:B------:R-:W-:Y:S01]  /*7fe0*/  MUFU.EX2 R124, R124 ;  /* 0x0000007c007c7308 */ /* 0x000fe20000000800 */
[----:B------:R-:W-:Y:S01]  /*7ff0*/  PRMT R210, R61, 0x5410, R60 ;  /* 0x000054103dd27816 */ /* 0x000fe2000000003c */
[----:B------:R-:W-:Y:S01]  /*8000*/  @!P4 HFMA2.BF16_V2 R50, -RZ.H0_H0, RZ.H0_H0, -R59.H0_H0 ;  /* 0x200000ffff32c231 */ /* 0x000fe2000034093b */
[----:B------:R-:W-:Y:S02]  /*8010*/  @!P2 PRMT R60, R45, 0x5410, RZ ;  /* 0x000054102d3ca816 */ /* 0x000fe400000000ff */
[----:B------:R-:W-:-:S02]  /*8020*/  PRMT R58, R4, 0x7610, R58 ;  /* 0x00007610043a7816 */ /* 0x000fc4000000003a */
[----:B------:R-:W-:Y:S02]  /*8030*/  ISETP.GE.U32.AND P2, PT, R192, R3, PT ;  /* 0x00000003c000720c */ /* 0x000fe40003f46070 */
[----:B------:R-:W-:Y:S01]  /*8040*/  LOP3.LUT R3, R0, 0xff, RZ, 0xc0, !PT ;  /* 0x000000ff00037812 */ /* 0x000fe200078ec0ff */
[----:B------:R-:W-:Y:S01]  /*8050*/  @!P1 HFMA2.BF16_V2 R49, -RZ.H0_H0, RZ.H0_H0, -R58.H0_H0 ;  /* 0x200000ffff319231 */ /* 0x000fe2000034093a */
[----:B------:R-:W-:Y:S02]  /*8060*/  PRMT R195, R58, 0x5410, R59 ;  /* 0x000054103ac37816 */ /* 0x000fe4000000003b */
[----:B------:R-:W-:Y:S02]  /*8070*/  @!P4 PRMT R59, R50, 0x5410, RZ ;  /* 0x00005410323bc816 */ /* 0x000fe400000000ff */
[----:B------:R-:W-:Y:S02]  /*8080*/  ISETP.GE.U32.AND P4, PT, R192, R3, PT ;  /* 0x00000003c000720c */ /* 0x000fe40003f86070 */
[----:B------:R-:W-:-:S02]  /*8090*/  F2FP.BF16.F32.PACK_AB R4, R244, R186 ;  /* 0x000000baf404723e */ /* 0x000fc400000010ff */
[--C-:B------:R-:W-:Y:S02]  /*80a0*/  SHF.R.U32.HI R3, RZ, 0x18, R0.reuse ;  /* 0x00000018ff037819 */ /* 0x100fe40000011600 */
[C---:B------:R-:W-:Y:S02]  /*80b0*/  PRMT R57, R4.reuse, 0x7610, R57 ;  /* 0x0000761004397816 */ /* 0x040fe40000000039 */
[----:B------:R-:W-:Y:S02]  /*80c0*/  SHF.R.U32.HI R0, RZ, 0x10, R0 ;  /* 0x00000010ff007819 */ /* 0x000fe40000011600 */
[----:B------:R-:W-:Y:S01]  /*80d0*/  PRMT R56, R4, 0x7632, R56 ;  /* 0x0000763204387816 */ /* 0x000fe20000000038 */
[----:B------:R-:W-:Y:S01]  /*80e0*/  FADD.FTZ R4, R159, R158 ;  /* 0x0000009e9f047221 */ /* 0x000fe20000010000 */
[----:B------:R-:W-:Y:S01]  /*80f0*/  LOP3.LUT R0, R0, 0xff, RZ, 0xc0, !PT ;  /* 0x000000ff00007812 */ /* 0x000fe200078ec0ff */
[----:B------:R-:W-:Y:S01]  /*8100*/  @!P4 HFMA2.BF16_V2 R53, -RZ.H0_H0, RZ.H0_H0, -R57.H0_H0 ;  /* 0x200000ffff35c231 */ /* 0x000fe20000340939 */
[----:B------:R-:W-:Y:S01]  /*8110*/  LOP3.LUT R5, R8, 0xffff, RZ, 0xc0, !PT ;  /* 0x0000ffff08057812 */ /* 0x000fe200078ec0ff */
[----:B------:R-:W-:Y:S01]  /*8120*/  @!P2 HFMA2.BF16_V2 R51, -RZ.H0_H0, RZ.H0_H0, -R56.H0_H0 ;  /* 0x200000ffff33a231 */ /* 0x000fe20000340938 */
[----:B------:R-:W-:Y:S01]  /*8130*/  PRMT R194, R57, 0x5410, R56 ;  /* 0x0000541039c27816 */ /* 0x000fe20000000038 */
[----:B------:R-:W-:Y:S01]  /*8140*/  FADD.FTZ R4, R155, R4 ;  /* 0x000000049b047221 */ /* 0x000fe20000010000 */
[----:B------:R-:W-:Y:S01]  /*8150*/  @!P4 PRMT R57, R53, 0x5410, RZ ;  /* 0x000054103539c816 */ /* 0x000fe200000000ff */
[----:B------:R-:W-:Y:S01]  /*8160*/  IMAD.MOV.U32 R155, RZ, RZ, R187 ;  /* 0x000000ffff9b7224 */ /* 0x000fe200078e00bb */
[----:B------:R-:W-:Y:S01]  /*8170*/  ISETP.GE.U32.AND P4, PT, R192, R0, PT ;  /* 0x00000000c000720c */ /* 0x000fe20003f86070 */
[----:B------:R-:W-:Y:S01]  /*8180*/  MUFU.EX2 R158, R111 ;  /* 0x0000006f009e7308 */ /* 0x000fe20000000800 */
[----:B------:R-:W-:Y:S01]  /*8190*/  SHF.R.U32.HI R0, RZ, 0x8, R5 ;  /* 0x00000008ff007819 */ /* 0x000fe20000011605 */
[----:B------:R-:W-:Y:S01]  /*81a0*/  FADD.FTZ R5, R157, R156 ;  /* 0x0000009c9d057221 */ /* 0x000fe20000010000 */
[----:B------:R-:W-:-:S02]  /*81b0*/  @!P1 PRMT R58, R49, 0x5410, RZ ;  /* 0x00005410313a9816 */ /* 0x000fc400000000ff */
[----:B------:R-:W-:Y:S01]  /*81c0*/  LOP3.LUT R0, R0, 0xffff, RZ, 0xc0, !PT ;  /* 0x0000ffff00007812 */ /* 0x000fe200078ec0ff */
[----:B------:R-:W-:Y:S01]  /*81d0*/  FADD.FTZ R5, R152, R5 ;  /* 0x0000000598057221 */ /* 0x000fe20000010000 */
[----:B------:R-:W-:Y:S01]  /*81e0*/  ISETP.GE.U32.AND P1, PT, R192, R3, PT ;  /* 0x00000003c000720c */ /* 0x000fe20003f26070 */
[----:B------:R-:W-:Y:S01]  /*81f0*/  IMAD.MOV.U32 R152, RZ, RZ, R37 ;  /* 0x000000ffff987224 */ /* 0x000fe200078e0025 */
[----:B------:R-:W-:Y:S01]  /*8200*/  @!P2 PRMT R56, R51, 0x5410, RZ ;  /* 0x000054103338a816 */ /* 0x000fe200000000ff */
[----:B------:R-:W-:Y:S01]  /*8210*/  FADD.FTZ R17, R150, R5 ;  /* 0x0000000596117221 */ /* 0x000fe20000010000 */
[----:B------:R-:W-:Y:S01]  /*8220*/  ISETP.GE.U32.AND P2, PT, R192, R0, PT ;  /* 0x00000000c000720c */ /* 0x000fe20003f46070 */
[----:B------:R-:W-:Y:S01]  /*8230*/  MUFU.EX2 R157, R108 ;  /* 0x0000006c009d7308 */ /* 0x000fe20000000800 */
[----:B------:R-:W-:Y:S02]  /*8240*/  F2FP.BF16.F32.PACK_AB R0, R243, R185 ;  /* 0x000000b9f300723e */ /* 0x000fe400000010ff */
[----:B------:R-:W-:-:S02]  /*8250*/  SHF.R.U32.HI R6, RZ, 0x10, R8 ;  /* 0x00000010ff067819 */ /* 0x000fc40000011608 */
[C---:B------:R-:W-:Y:S02]  /*8260*/  PRMT R54, R0.reuse, 0x7632, R54 ;  /* 0x0000763200367816 */ /* 0x040fe40000000036 */
[----:B------:R-:W-:Y:S01]  /*8270*/  PRMT R53, R0, 0x7610, R53 ;  /* 0x0000761000357816 */ /* 0x000fe20000000035 */
[----:B------:R-:W-:Y:S01]  /*8280*/  MUFU.EX2 R159, R96 ;  /* 0x00000060009f7308 */ /* 0x000fe20000000800 */
[----:B------:R-:W-:Y:S01]  /*8290*/  LOP3.LUT R3, R6, 0xff, RZ, 0xc0, !PT ;  /* 0x000000ff06037812 */ /* 0x000fe200078ec0ff */
[----:B------:R-:W-:Y:S01]  /*82a0*/  @!P1 HFMA2.BF16_V2 R81, -RZ.H0_H0, RZ.H0_H0, -R54.H0_H0 ;  /* 0x200000ffff519231 */ /* 0x000fe20000340936 */
[----:B------:R-:W-:Y:S01]  /*82b0*/  F2FP.BF16.F32.PACK_AB R0, R241, R242 ;  /* 0x000000f2f100723e */ /* 0x000fe200000010ff */
[----:B------:R-:W-:Y:S01]  /*82c0*/  @!P4 HFMA2.BF16_V2 R88, -RZ.H0_H0, RZ.H0_H0, -R53.H0_H0 ;  /* 0x200000ffff58c231 */ /* 0x000fe20000340935 */
[----:B------:R-:W-:Y:S02]  /*82d0*/  PRMT R187, R53, 0x5410, R54 ;  /* 0x0000541035bb7816 */ /* 0x000fe40000000036 */
[----:B------:R-:W-:Y:S01]  /*82e0*/  @!P1 PRMT R54, R81, 0x5410, RZ ;  /* 0x0000541051369816 */ /* 0x000fe200000000ff */
[----:B------:R1:W-:Y:S01]  /*82f0*/  MUFU.EX2 R6, R19 ;  /* 0x0000001300067308 */ /* 0x0003e20000000800 */
[----:B------:R-:W-:Y:S01]  /*8300*/  ISETP.GE.U32.AND P1, PT, R192, R3, PT ;  /* 0x00000003c000720c */ /* 0x000fe20003f26070 */
[----:B------:R-:W-:Y:S01]  /*8310*/  FADD.FTZ R3, R154, R4 ;  /* 0x000000049a037221 */ /* 0x000fe20000010000 */
[C---:B------:R-:W-:Y:S01]  /*8320*/  PRMT R52, R0.reuse, 0x7610, R52 ;  /* 0x0000761000347816 */ /* 0x040fe20000000034 */
[----:B------:R-:W-:Y:S01]  /*8330*/  IMAD.MOV.U32 R154, RZ, RZ, R179 ;  /* 0x000000ffff9a7224 */ /* 0x000fe200078e00b3 */
[----:B------:R-:W-:Y:S01]  /*8340*/  PRMT R51, R0, 0x7632, R51 ;  /* 0x0000763200337816 */ /* 0x000fe20000000033 */
[----:B------:R-:W-:Y:S01]  /*8350*/  FADD.FTZ R83, R151, R3 ;  /* 0x0000000397537221 */ /* 0x000fe20000010000 */
[----:B------:R-:W-:Y:S01]  /*8360*/  SHF.R.U32.HI R8, RZ, 0x18, R8 ;  /* 0x00000018ff087819 */ /* 0x000fe20000011608 */
[----:B------:R-:W2:Y:S01]  /*8370*/  MUFU.EX2 R4, R20 ;  /* 0x0000001400047308 */ /* 0x000ea20000000800 */
[----:B------:R-:W-:Y:S01]  /*8380*/  @!P3 HFMA2.BF16_V2 R84, -RZ.H0_H0, RZ.H0_H0, -R52.H0_H0 ;  /* 0x200000ffff54b231 */ /* 0x000fe20000340934 */
[----:B------:R-:W-:Y:S01]  /*8390*/  PRMT R151, R52, 0x5410, R51 ;  /* 0x0000541034977816 */ /* 0x000fe20000000033 */
[----:B------:R-:W-:Y:S01]  /*83a0*/  @!P2 HFMA2.BF16_V2 R82, -RZ.H0_H0, RZ.H0_H0, -R51.H0_H0 ;  /* 0x200000ffff52a231 */ /* 0x000fe20000340933 */
[----:B------:R-:W-:-:S02]  /*83b0*/  @!P0 PRMT R61, R46, 0x5410, RZ ;  /* 0x000054102e3d8816 */ /* 0x000fc400000000ff */
[----:B------:R-:W-:Y:S01]  /*83c0*/  @!P3 PRMT R52, R84, 0x5410, RZ ;  /* 0x000054105434b816 */ /* 0x000fe200000000ff */
[----:B------:R-:W-:Y:S01]  /*83d0*/  IMAD.WIDE.U32 R84, R127, -0x2daee0ad, RZ ;  /* 0xd2511f537f547825 */ /* 0x000fe200078e00ff */
[----:B------:R-:W-:-:S03]  /*83e0*/  ISETP.GE.U32.AND P0, PT, R192, R8, PT ;  /* 0x00000008c000720c */ /* 0x000fc60003f06070 */
[----:B-1----:R-:W-:Y:S01]  /*83f0*/  FADD.FTZ R19, R160, R17 ;  /* 0x00000011a0137221 */ /* 0x002fe20000010000 */
[----:B------:R-:W-:Y:S01]  /*8400*/  F2FP.BF16.F32.PACK_AB R0, R239, R240 ;  /* 0x000000f0ef00723e */ /* 0x000fe200000010ff */
[----:B------:R-:W-:Y:S01]  /*8410*/  MUFU.EX2 R17, R33 ;  /* 0x0000002100117308 */ /* 0x000fe20000000800 */
[----:B------:R-:W-:Y:S02]  /*8420*/  LOP3.LUT R8, R85, R152, R226, 0x96, !PT ;  /* 0x0000009855087212 */ /* 0x000fe400078e96e2 */
[C---:B------:R-:W-:Y:S02]  /*8430*/  PRMT R50, R0.reuse, 0x7610, R50 ;  /* 0x0000761000327816 */ /* 0x040fe40000000032 */
[----:B------:R-:W-:Y:S01]  /*8440*/  PRMT R49, R0, 0x7632, R49 ;  /* 0x0000763200317816 */ /* 0x000fe20000000031 */
[----:B--2---:R-:W-:Y:S01]  /*8450*/  FADD.FTZ R37, R6, R4 ;  /* 0x0000000406257221 */ /* 0x004fe20000010000 */
[----:B------:R-:W-:Y:S01]  /*8460*/  F2FP.BF16.F32.PACK_AB R27, R4, R6 ;  /* 0x00000006041b723e */ /* 0x000fe200000010ff */
[----:B------:R-:W-:Y:S01]  /*8470*/  IMAD.WIDE.U32 R6, R128, -0x2daee0ad, RZ ;  /* 0xd2511f5380067825 */ /* 0x000fe200078e00ff */
[----:B------:R-:W-:-:S03]  /*8480*/  LOP3.LUT R3, R29, R155, R220, 0x96, !PT ;  /* 0x0000009b1d037212 */ /* 0x000fc600078e96dc */
[----:B------:R-:W-:Y:S01]  /*8490*/  @!P0 HFMA2.BF16_V2 R91, -RZ.H0_H0, RZ.H0_H0, -R49.H0_H0 ;  /* 0x200000ffff5b8231 */ /* 0x000fe20000340931 */
[----:B------:R-:W-:Y:S01]  /*84a0*/  @!P4 PRMT R53, R88, 0x5410, RZ ;  /* 0x000054105835c816 */ /* 0x000fe200000000ff */
[----:B------:R-:W-:Y:S01]  /*84b0*/  IMAD.WIDE.U32 R8, R8, -0x326172a9, RZ ;  /* 0xcd9e8d5708087825 */ /* 0x000fe200078e00ff */
[----:B------:R-:W-:-:S03]  /*84c0*/  LOP3.LUT R4, R7, R234, R84, 0x96, !PT ;  /* 0x000000ea07047212 */ /* 0x000fc600078e9654 */
[----:B------:R-:W-:Y:S01]  /*84d0*/  @!P1 HFMA2.BF16_V2 R92, -RZ.H0_H0, RZ.H0_H0, -R50.H0_H0 ;  /* 0x200000ffff5c9231 */ /* 0x000fe20000340932 */
[----:B------:R-:W-:Y:S01]  /*84e0*/  @!P2 PRMT R51, R82, 0x5410, RZ ;  /* 0x000054105233a816 */ /* 0x000fe200000000ff */
[----:B------:R-:W-:Y:S01]  /*84f0*/  MUFU.EX2 R88, R41 ;  /* 0x0000002900587308 */ /* 0x000fe20000000800 */
[----:B------:R-:W-:Y:S01]  /*8500*/  LOP3.LUT R0, R9, R212, R164, 0x96, !PT ;  /* 0x000000d409007212 */ /* 0x000fe200078e96a4 */
[----:B------:R-:W-:Y:S01]  /*8510*/  IMAD.WIDE.U32 R4, R4, -0x326172a9, RZ ;  /* 0xcd9e8d5704047825 */ /* 0x000fe200078e00ff */
[----:B------:R-:W-:Y:S02]  /*8520*/  PRMT R150, R50, 0x5410, R49 ;  /* 0x0000541032967816 */ /* 0x000fe40000000031 */
[----:B------:R-:W-:Y:S01]  /*8530*/  @!P0 PRMT R49, R91, 0x5410, RZ ;  /* 0x000054105b318816 */ /* 0x000fe200000000ff */
[----:B------:R-:W-:Y:S01]  /*8540*/  IMAD.WIDE.U32 R38, R0, -0x2daee0ad, RZ ;  /* 0xd2511f5300267825 */ /* 0x000fe200078e00ff */
[----:B------:R-:W-:Y:S01]  /*8550*/  LOP3.LUT R10, R5, R155, R8, 0x96, !PT ;  /* 0x0000009b050a7212 */ /* 0x000fe200078e9608 */
[----:B------:R-:W-:Y:S01]  /*8560*/  MUFU.EX2 R85, R97 ;  /* 0x0000006100557308 */ /* 0x000fe20000000800 */
[----:B------:R-:W-:Y:S01]  /*8570*/  @!P1 PRMT R50, R92, 0x5410, RZ ;  /* 0x000054105c329816 */ /* 0x000fe200000000ff */
[----:B------:R-:W-:Y:S01]  /*8580*/  IMAD.MOV.U32 R128, RZ, RZ, R215 ;  /* 0x000000ffff807224 */ /* 0x000fe200078e00d7 */
[----:B------:R-:W-:Y:S01]  /*8590*/  LOP3.LUT R6, R39, R252, R6, 0x96, !PT ;  /* 0x000000fc27067212 */ /* 0x000fe200078e9606 */
[----:B------:R-:W-:Y:S01]  /*85a0*/  IMAD.WIDE.U32 R10, R10, -0x2daee0ad, RZ ;  /* 0xd2511f530a0a7825 */ /* 0x000fe200078e00ff */
[----:B------:R-:W-:-:S02]  /*85b0*/  LOP3.LUT R16, R9, R212, R26, 0x96, !PT ;  /* 0x000000d409107212 */ /* 0x000fc400078e961a */
[----:B------:R-:W-:Y:S01]  /*85c0*/  PRMT R26, R27, 0x7632, R26 ;  /* 0x000076321b1a7816 */ /* 0x000fe2000000001a */
[----:B------:R-:W-:Y:S01]  /*85d0*/  IMAD.WIDE.U32 R6, R6, -0x326172a9, RZ ;  /* 0xcd9e8d5706067825 */ /* 0x000fe200078e00ff */
[----:B------:R-:W-:Y:S01]  /*85e0*/  LOP3.LUT R5, R11, R235, R38, 0x96, !PT ;  /* 0x000000eb0b057212 */ /* 0x000fe200078e9626 */
[----:B------:R-:W-:Y:S01]  /*85f0*/  MUFU.EX2 R164, R89 ;  /* 0x0000005900a47308 */ /* 0x000fe20000000800 */
[----:B------:R-:W-:Y:S01]  /*8600*/  PRMT R107, R27, 0x5410, R26 ;  /* 0x000054101b6b7816 */ /* 0x000fe2000000001a */
[----:B------:R-:W-:Y:S01]  /*8610*/  IMAD.WIDE.U32 R214, R214, -0x326172a9, RZ ;  /* 0xcd9e8d57d6d67825 */ /* 0x000fe200078e00ff */
[----:B------:R-:W-:-:S03]  /*8620*/  LOP3.LUT R12, R7, R154, R4, 0x96, !PT ;  /* 0x0000009a070c7212 */ /* 0x000fc600078e9604 */
[----:B------:R-:W-:Y:S01]  /*8630*/  IMAD.WIDE.U32 R4, R5, -0x326172a9, RZ ;  /* 0xcd9e8d5705047825 */ /* 0x000fe200078e00ff */
[----:B------:R-:W-:Y:S01]  /*8640*/  STL.64 [R1+0x148], R214 ;  /* 0x000148d601007387 */ /* 0x000fe20000100a00 */
[----:B------:R-:W-:Y:S02]  /*8650*/  MUFU.EX2 R179, R90 ;  /* 0x0000005a00b37308 */ /* 0x000fe40000000800 */
[----:B------:R-:W-:Y:S01]  /*8660*/  IMAD.WIDE.U32 R12, R12, -0x2daee0ad, RZ ;  /* 0xd2511f530c0c7825 */ /* 0x000fe200078e00ff */
[----:B------:R-:W-:Y:S02]  /*8670*/  LOP3.LUT R11, R5, R211, R6, 0x96, !PT ;  /* 0x000000d3050b7212 */ /* 0x000fe400078e9606 */
[----:B------:R-:W-:Y:S02]  /*8680*/  LOP3.LUT R5, R25, R154, R28, 0x96, !PT ;  /* 0x0000009a19057212 */ /* 0x000fe400078e961c */
[----:B------:R-:W-:Y:S01]  /*8690*/  LOP3.LUT R6, R13, R236, R10, 0x96, !PT ;  /* 0x000000ec0d067212 */ /* 0x000fe200078e960a */
[----:B------:R-:W-:Y:S02]  /*86a0*/  MUFU.EX2 R28, R98 ;  /* 0x00000062001c7308 */ /* 0x000fe40000000800 */
[----:B------:R-:W-:-:S04]  /*86b0*/  IMAD.WIDE.U32 R14, R5, -0x2daee0ad, RZ ;  /* 0xd2511f53050e7825 */ /* 0x000fc800078e00ff */
[----:B------:R-:W-:Y:S02]  /*86c0*/  IMAD.WIDE.U32 R6, R6, -0x326172a9, RZ ;  /* 0xcd9e8d5706067825 */ /* 0x000fe400078e00ff */
[----:B------:R-:W-:Y:S03]  /*86d0*/  MUFU.EX2 R10, R30 ;  /* 0x0000001e000a7308 */ /* 0x000fe60000000800 */
[----:B------:R-:W-:Y:S01]  /*86e0*/  LOP3.LUT R0, R7, R245, R4, 0x96, !PT ;  /* 0x000000f507007212 */ /* 0x000fe200078e9604 */
[----:B------:R-:W-:Y:S01]  /*86f0*/  IMAD R4, R3, -0x2daee0ad, RZ ;  /* 0xd2511f5303047824 */ /* 0x000fe200078e02ff */
[----:B------:R-:W-:Y:S02]  /*8700*/  SHF.R.U32.HI R9, RZ, 0x10, R6 ;  /* 0x00000010ff097819 */ /* 0x000fe40000011606 */
[----:B------:R-:W-:Y:S01]  /*8710*/  LOP3.LUT R3, R0, 0xff, RZ, 0xc0, !PT ;  /* 0x000000ff00037812 */ /* 0x000fe200078ec0ff */
[----:B------:R-:W-:Y:S01]  /*8720*/  MUFU.EX2 R13, R21 ;  /* 0x00000015000d7308 */ /* 0x000fe20000000800 */
[----:B------:R-:W-:-:S02]  /*8730*/  LOP3.LUT R4, R15, R236, R4, 0x96, !PT ;  /* 0x000000ec0f047212 */ /* 0x000fc400078e9604 */
[----:B------:R-:W-:Y:S02]  /*8740*/  ISETP.GE.U32.AND P4, PT, R192, R3, PT ;  /* 0x00000003c000720c */ /* 0x000fe40003f86070 */
[----:B------:R-:W-:Y:S01]  /*8750*/  LOP3.LUT R3, R0, 0xffff, RZ, 0xc0, !PT ;  /* 0x0000ffff00037812 */ /* 0x000fe200078ec0ff */
[----:B------:R-:W-:Y:S02]  /*8760*/  IMAD.WIDE.U32 R4, R4, -0x326172a9, RZ ;  /* 0xcd9e8d5704047825 */ /* 0x000fe400078e00ff */
[----:B------:R-:W-:Y:S01]  /*8770*/  MUFU.EX2 R156, R115 ;  /* 0x00000073009c7308 */ /* 0x000fe20000000800 */
[----:B------:R-:W-:Y:S02]  /*8780*/  SHF.R.U32.HI R3, RZ, 0x8, R3 ;  /* 0x00000008ff037819 */ /* 0x000fe40000011603 */
[C---:B------:R-:W-:Y:S02]  /*8790*/  LOP3.LUT R20, R4.reuse, 0xffff, RZ, 0xc0, !PT ;  /* 0x0000ffff04147812 */ /* 0x040fe400078ec0ff */
[----:B------:R-:W-:-:S02]  /*87a0*/  LOP3.LUT R23, R4, 0xff, RZ, 0xc0, !PT ;  /* 0x000000ff04177812 */ /* 0x000fc400078ec0ff */
[--C-:B------:R-:W-:Y:S01]  /*87b0*/  SHF.R.U32.HI R82, RZ, 0x10, R4.reuse ;  /* 0x00000010ff527819 */ /* 0x100fe20000011604 */
[----:B------:R-:W-:Y:S01]  /*87c0*/  @!P4 HFMA2.BF16_V2 R93, -RZ.H0_H0, RZ.H0_H0, -R27.H0_H0 ;  /* 0x200000ffff5dc231 */ /* 0x000fe2000034091b */
[----:B------:R-:W-:Y:S02]  /*87d0*/  SHF.R.U32.HI R81, RZ, 0x18, R4 ;  /* 0x00000018ff517819 */ /* 0x000fe40000011604 */
[----:B------:R-:W-:Y:S01]  /*87e0*/  LOP3.LUT R3, R3, 0xffff, RZ, 0xc0, !PT ;  /* 0x0000ffff03037812 */ /* 0x000fe200078ec0ff */
[----:B------:R-:W1:Y:S01]  /*87f0*/  MUFU.EX2 R4, R32 ;  /* 0x0000002000047308 */ /* 0x000e620000000800 */
[----:B------:R-:W-:Y:S02]  /*8800*/  LOP3.LUT R15, R5, R245, R22, 0x96, !PT ;  /* 0x000000f5050f7212 */ /* 0x000fe400078e9616 */
[----:B------:R-:W-:Y:S02]  /*8810*/  ISETP.GE.U32.AND P0, PT, R192, R3, PT ;  /* 0x00000003c000720c */ /* 0x000fe40003f06070 */
[----:B------:R-:W-:-:S02]  /*8820*/  SHF.R.U32.HI R3, RZ, 0x10, R0 ;  /* 0x00000010ff037819 */ /* 0x000fc40000011600 */
[----:B------:R-:W-:Y:S01]  /*8830*/  SHF.R.U32.HI R0, RZ, 0x18, R0 ;  /* 0x00000018ff007819 */ /* 0x000fe20000011600 */
[----:B------:R-:W2:Y:S01]  /*8840*/  MUFU.EX2 R5, R31 ;  /* 0x0000001f00057308 */ /* 0x000ea20000000800 */
[----:B------:R-:W-:Y:S02]  /*8850*/  LOP3.LUT R3, R3, 0xff, RZ, 0xc0, !PT ;  /* 0x000000ff03037812 */ /* 0x000fe400078ec0ff */
[----:B------:R-:W-:Y:S02]  /*8860*/  ISETP.GE.U32.AND P1, PT, R192, R0, PT ;  /* 0x00000000c000720c */ /* 0x000fe40003f26070 */
[----:B------:R-:W-:Y:S02]  /*8870*/  LOP3.LUT R0, R6, 0xff, RZ, 0xc0, !PT ;  /* 0x000000ff06007812 */ /* 0x000fe400078ec0ff */
[C---:B------:R-:W-:Y:S01]  /*8880*/  ISETP.GE.U32.AND P2, PT, R192.reuse, R3, PT ;  /* 0x00000003c000720c */ /* 0x040fe20003f46070 */
[----:B------:R-:W-:Y:S01]  /*8890*/  @!P0 HFMA2.BF16_V2 R94, -RZ.H0_H0, RZ.H0_H0, -R26.H0_H0 ;  /* 0x200000ffff5e8231 */ /* 0x000fe2000034091a */
[----:B------:R-:W-:Y:S01]  /*88a0*/  ISETP.GE.U32.AND P3, PT, R192, R0, PT ;  /* 0x00000000c000720c */ /* 0x000fe20003f66070 */
[----:B-1----:R-:W-:Y:S01]  /*88b0*/  FADD.FTZ R18, R10, R4 ;  /* 0x000000040a127221 */ /* 0x002fe20000010000 */
[----:B------:R-:W-:-:S02]  /*88c0*/  LOP3.LUT R0, R6, 0xffff, RZ, 0xc0, !PT ;  /* 0x0000ffff06007812 */ /* 0x000fc400078ec0ff */
[----:B------:R-:W-:Y:S01]  /*88d0*/  F2FP.BF16.F32.PACK_AB R3, R4, R10 ;  /* 0x0000000a0403723e */ /* 0x000fe200000010ff */
[--C-:B------:R-:W-:Y:S01]  /*88e0*/  FADD.FTZ R4, R13, R37.reuse ;  /* 0x000000250d047221 */ /* 0x100fe20000010000 */
[----:B------:R-:W-:Y:S02]  /*88f0*/  SHF.R.U32.HI R0, RZ, 0x8, R0 ;  /* 0x00000008ff007819 */ /* 0x000fe40000011600 */
[----:B------:R-:W-:Y:S01]  /*8900*/  PRMT R37, R3, 0x7610, R37 ;  /* 0x0000761003257816 */ /* 0x000fe20000000025 */
[C---:B--2---:R-:W-:Y:S01]  /*8910*/  FADD.FTZ R10, R5.reuse, R4 ;  /* 0x00000004050a7221 */ /* 0x044fe20000010000 */
[----:B------:R-:W-:Y:S01]  /*8920*/  F2FP.BF16.F32.PACK_AB R7, R5, R13 ;  /* 0x0000000d0507723e */ /* 0x000fe200000010ff */
[----:B------:R-:W-:Y:S01]  /*8930*/  IMAD.WIDE.U32 R4, R11, -0x2daee0ad, RZ ;  /* 0xd2511f530b047825 */ /* 0x000fe200078e00ff */
[----:B------:R-:W-:-:S03]  /*8940*/  LOP3.LUT R0, R0, 0xffff, RZ, 0xc0, !PT ;  /* 0x0000ffff00007812 */ /* 0x000fc600078ec0ff */
[----:B------:R-:W-:Y:S01]  /*8950*/  @!P2 HFMA2.BF16_V2 R95, -RZ.H0_H0, RZ.H0_H0, -R37.H0_H0 ;  /* 0x200000ffff5fa231 */ /* 0x000fe20000340925 */
[----:B------:R-:W-:Y:S01]  /*8960*/  PRMT R47, R3, 0x7632, R47 ;  /* 0x00007632032f7816 */ /* 0x000fe2000000002f */
[----:B------:R-:W1:Y:S01]  /*8970*/  MUFU.EX2 R13, R36 ;  /* 0x00000024000d7308 */ /* 0x000e620000000800 */
[----:B------:R-:W-:Y:S02]  /*8980*/  @!P0 PRMT R26, R94, 0x5410, RZ ;  /* 0x000054105e1a8816 */ /* 0x000fe400000000ff */
[----:B------:R-:W-:Y:S01]  /*8990*/  ISETP.GE.U32.AND P0, PT, R192, R0, PT ;  /* 0x00000000c000720c */ /* 0x000fe20003f06070 */
[----:B------:R-:W-:Y:S01]  /*89a0*/  @!P1 HFMA2.BF16_V2 R104, -RZ.H0_H0, RZ.H0_H0, -R47.H0_H0 ;  /* 0x200000ffff689231 */ /* 0x000fe2000034092f */
[----:B------:R-:W-:Y:S02]  /*89b0*/  LOP3.LUT R3, R9, 0xff, RZ, 0xc0, !PT ;  /* 0x000000ff09037812 */ /* 0x000fe400078ec0ff */
[----:B------:R-:W-:Y:S02]  /*89c0*/  LOP3.LUT R0, R5, R246, R12, 0x96, !PT ;  /* 0x000000f605007212 */ /* 0x000fe400078e960c */
[----:B------:R-:W-:-:S02]  /*89d0*/  PRMT R105, R37, 0x5410, R47 ;  /* 0x0000541025697816 */ /* 0x000fc4000000002f */
[----:B------:R-:W-:Y:S02]  /*89e0*/  @!P2 PRMT R37, R95, 0x5410, RZ ;  /* 0x000054105f25a816 */ /* 0x000fe400000000ff */
[----:B------:R-:W-:Y:S02]  /*89f0*/  ISETP.GE.U32.AND P2, PT, R192, R3, PT ;  /* 0x00000003c000720c */ /* 0x000fe40003f46070 */
[----:B------:R-:W-:Y:S02]  /*8a00*/  SHF.R.U32.HI R3, RZ, 0x10, R0 ;  /* 0x00000010ff037819 */ /* 0x000fe40000011600 */
[----:B------:R-:W-:Y:S02]  /*8a10*/  SHF.R.U32.HI R6, RZ, 0x18, R6 ;  /* 0x00000018ff067819 */ /* 0x000fe40000011606 */
[----:B------:R-:W-:Y:S02]  /*8a20*/  PRMT R48, R7, 0x7610, R48 ;  /* 0x0000761007307816 */ /* 0x000fe40000000030 */
[----:B------:R-:W-:-:S02]  /*8a30*/  LOP3.LUT R3, R3, 0xff, RZ, 0xc0, !PT ;  /* 0x000000ff03037812 */ /* 0x000fc400078ec0ff */
[----:B------:R-:W-:Y:S01]  /*8a40*/  @!P4 PRMT R27, R93, 0x5410, RZ ;  /* 0x000054105d1bc816 */ /* 0x000fe200000000ff */
[----:B------:R-:W-:Y:S01]  /*8a50*/  @!P3 HFMA2.BF16_V2 R106, -RZ.H0_H0, RZ.H0_H0, -R48.H0_H0 ;  /* 0x200000ffff6ab231 */ /* 0x000fe20000340930 */
[----:B------:R-:W-:Y:S01]  /*8a60*/  ISETP.GE.U32.AND P4, PT, R192, R6, PT ;  /* 0x00000006c000720c */ /* 0x000fe20003f86070 */
[----:B------:R-:W-:Y:S01]  /*8a70*/  FADD.FTZ R6, R17, R18 ;  /* 0x0000001211067221 */ /* 0x000fe20000010000 */
[----:B------:R-:W-:Y:S01]  /*8a80*/  @!P1 PRMT R47, R104, 0x5410, RZ ;  /* 0x00005410682f9816 */ /* 0x000fe200000000ff */
[----:B------:R-:W-:Y:S01]  /*8a90*/  MUFU.EX2 R18, R43 ;  /* 0x0000002b00127308 */ /* 0x000fe20000000800 */
[----:B------:R-:W-:Y:S01]  /*8aa0*/  PRMT R46, R7, 0x7632, R46 ;  /* 0x00007632072e7816 */ /* 0x000fe2000000002e */
[C---:B-1----:R-:W-:Y:S01]  /*8ab0*/  FADD.FTZ R9, R13.reuse, R6 ;  /* 0x000000060d097221 */ /* 0x042fe20000010000 */
[----:B------:R-:W-:Y:S02]  /*8ac0*/  ISETP.GE.U32.AND P1, PT, R192, R3, PT ;  /* 0x00000003c000720c */ /* 0x000fe40003f26070 */
[----:B------:R-:W-:Y:S01]  /*8ad0*/  LOP3.LUT R3, R0, 0xff, RZ, 0xc0, !PT ;  /* 0x000000ff00037812 */ /* 0x000fe200078ec0ff */
[----:B------:R-:W-:Y:S01]  /*8ae0*/  @!P0 HFMA2.BF16_V2 R116, -RZ.H0_H0, RZ.H0_H0, -R46.H0_H0 ;  /* 0x200000ffff748231 */ /* 0x000fe2000034092e */
[----:B------:R-:W-:Y:S01]  /*8af0*/  PRMT R95, R48, 0x5410, R46 ;  /* 0x00005410305f7816 */ /* 0x000fe2000000002e */
[----:B------:R-:W1:Y:S01]  /*8b00*/  MUFU.EX2 R7, R40 ;  /* 0x0000002800077308 */ /* 0x000e620000000800 */
[----:B------:R-:W-:-:S02]  /*8b10*/  F2FP.BF16.F32.PACK_AB R6, R13, R17 ;  /* 0x000000110d06723e */ /* 0x000fc400000010ff */
[----:B------:R-:W-:Y:S02]  /*8b20*/  @!P3 PRMT R48, R106, 0x5410, RZ ;  /* 0x000054106a30b816 */ /* 0x000fe400000000ff */
[----:B------:R-:W-:Y:S02]  /*8b30*/  ISETP.GE.U32.AND P3, PT, R192, R3, PT ;  /* 0x00000003c000720c */ /* 0x000fe40003f66070 */
[----:B------:R-:W-:Y:S02]  /*8b40*/  SHF.R.U32.HI R3, RZ, 0x18, R0 ;  /* 0x00000018ff037819 */ /* 0x000fe40000011600 */
[----:B------:R-:W-:Y:S02]  /*8b50*/  LOP3.LUT R0, R0, 0xffff, RZ, 0xc0, !PT ;  /* 0x0000ffff00007812 */ /* 0x000fe400078ec0ff */
[----:B------:R-:W-:Y:S02]  /*8b60*/  PRMT R45, R6, 0x7610, R45 ;  /* 0x00007610062d7816 */ /* 0x000fe4000000002d */
[----:B------:R-:W-:-:S02]  /*8b70*/  SHF.R.U32.HI R0, RZ, 0x8, R0 ;  /* 0x00000008ff007819 */ /* 0x000fc40000011600 */
[----:B------:R-:W-:Y:S01]  /*8b80*/  PRMT R44, R6, 0x7632, R44 ;  /* 0x00007632062c7816 */ /* 0x000fe2000000002c */
[----:B------:R-:W-:Y:S01]  /*8b90*/  @!P2 HFMA2.BF16_V2 R117, -RZ.H0_H0, RZ.H0_H0, -R45.H0_H0 ;  /* 0x200000ffff75a231 */ /* 0x000fe2000034092d */
[----:B------:R-:W-:Y:S01]  /*8ba0*/  LOP3.LUT R0, R0, 0xffff, RZ, 0xc0, !PT ;  /* 0x0000ffff00007812 */ /* 0x000fe200078ec0ff */
[----:B-1----:R-:W-:Y:S01]  /*8bb0*/  FADD.FTZ R17, R7, R10 ;  /* 0x0000000a07117221 */ /* 0x002fe20000010000 */
[----:B------:R-:W-:Y:S01]  /*8bc0*/  @!P0 PRMT R46, R116, 0x5410, RZ ;  /* 0x00005410742e8816 */ /* 0x000fe200000000ff */
[----:B------:R-:W-:Y:S01]  /*8bd0*/  IMAD.WIDE.U32 R10, R16, -0x2daee0ad, RZ ;  /* 0xd2511f53100a7825 */ /* 0x000fe200078e00ff */
[----:B------:R-:W-:-:S03]  /*8be0*/  ISETP.GE.U32.AND P0, PT, R192, R3, PT ;  /* 0x00000003c000720c */ /* 0x000fc60003f06070 */
[----:B------:R-:W-:Y:S01]  /*8bf0*/  @!P4 HFMA2.BF16_V2 R118, -RZ.H0_H0, RZ.H0_H0, -R44.H0_H0 ;  /* 0x200000ffff76c231 */ /* 0x000fe2000034092c */
[----:B------:R-:W-:Y:S01]  /*8c00*/  PRMT R91, R45, 0x5410, R44 ;  /* 0x000054102d5b7816 */ /* 0x000fe2000000002c */
[----:B------:R1:W2:Y:S01]  /*8c10*/  MUFU.EX2 R3, R42 ;  /* 0x0000002a00037308 */ /* 0x0002a20000000800 */
[----:B------:R-:W-:Y:S02]  /*8c20*/  @!P2 PRMT R45, R117, 0x5410, RZ ;  /* 0x00005410752da816 */ /* 0x000fe400000000ff */
[----:B------:R-:W-:Y:S02]  /*8c30*/  ISETP.GE.U32.AND P2, PT, R192, R0, PT ;  /* 0x00000000c000720c */ /* 0x000fe40003f46070 */
[----:B------:R-:W-:Y:S01]  /*8c40*/  F2FP.BF16.F32.PACK_AB R0, R88, R7 ;  /* 0x000000075800723e */ /* 0x000fe200000010ff */
[----:B------:R-:W-:Y:S01]  /*8c50*/  IMAD.WIDE.U32 R6, R149, -0x2daee0ad, RZ ;  /* 0xd2511f5395067825 */ /* 0x000fe200078e00ff */
[----:B------:R-:W-:Y:S02]  /*8c60*/  F2FP.BF16.F32.PACK_AB R22, R87, R86 ;  /* 0x000000565716723e */ /* 0x000fe400000010ff */
[----:B------:R-:W-:-:S02]  /*8c70*/  PRMT R43, R0, 0x7610, R43 ;  /* 0x00007610002b7816 */ /* 0x000fc4000000002b */
[----:B------:R-:W-:Y:S02]  /*8c80*/  LOP3.LUT R7, R7, R234, R84, 0x96, !PT ;  /* 0x000000ea07077212 */ /* 0x000fe400078e9654 */
[----:B------:R-:W-:Y:S01]  /*8c90*/  LOP3.LUT R12, R11, R252, R6, 0x96, !PT ;  /* 0x000000fc0b0c7212 */ /* 0x000fe200078e9606 */
[----:B------:R-:W-:Y:S01]  /*8ca0*/  @!P3 HFMA2.BF16_V2 R119, -RZ.H0_H0, RZ.H0_H0, -R43.H0_H0 ;  /* 0x200000ffff77b231 */ /* 0x000fe2000034092b */
[----:B------:R-:W-:Y:S01]  /*8cb0*/  @!P4 PRMT R44, R118, 0x5410, RZ ;  /* 0x00005410762cc816 */ /* 0x000fe200000000ff */
[----:B------:R-:W-:Y:S01]  /*8cc0*/  IMAD.WIDE.U32 R6, R7, -0x326172a9, RZ ;  /* 0xcd9e8d5707067825 */ /* 0x000fe200078e00ff */
[----:B-1----:R-:W-:-:S03]  /*8cd0*/  PRMT R42, R0, 0x7632, R42 ;  /* 0x00007632002a7816 */ /* 0x002fc6000000002a */
[----:B--2---:R-:W-:Y:S01]  /*8ce0*/  FADD.FTZ R11, R3, R9 ;  /* 0x00000009030b7221 */ /* 0x004fe20000010000 */
[----:B------:R-:W-:Y:S01]  /*8cf0*/  F2FP.BF16.F32.PACK_AB R0, R18, R3 ;  /* 0x000000031200723e */ /* 0x000fe200000010ff */
[----:B------:R-:W-:Y:S01]  /*8d00*/  IMAD.WIDE.U32 R12, R12, -0x326172a9, RZ ;  /* 0xcd9e8d570c0c7825 */ /* 0x000fe200078e00ff */
[----:B------:R-:W-:-:S03]  /*8d10*/  LOP3.LUT R7, R7, R155, R8, 0x96, !PT ;  /* 0x0000009b07077212 */ /* 0x000fc600078e9608 */
[----:B------:R-:W-:Y:S01]  /*8d20*/  @!P2 HFMA2.BF16_V2 R120, -RZ.H0_H0, RZ.H0_H0, -R42.H0_H0 ;  /* 0x200000ffff78a231 */ /* 0x000fe2000034092a */
[C---:B------:R-:W-:Y:S02]  /*8d30*/  PRMT R41, R0.reuse, 0x7610, R41 ;  /* 0x0000761000297816 */ /* 0x040fe40000000029 */
[----:B------:R-:W-:Y:S01]  /*8d40*/  LOP3.LUT R8, R13, R154, R6, 0x96, !PT ;  /* 0x0000009a0d087212 */ /* 0x000fe200078e9606 */
[----:B------:R-:W-:Y:S01]  /*8d50*/  IMAD.WIDE.U32 R6, R7, -0x2daee0ad, RZ ;  /* 0xd2511f5307067825 */ /* 0x000fe200078e00ff */
[----:B------:R-:W-:-:S03]  /*8d60*/  PRMT R40, R0, 0x7632, R40 ;  /* 0x0000763200287816 */ /* 0x000fc60000000028 */
[----:B------:R-:W-:Y:S01]  /*8d70*/  @!P1 HFMA2.BF16_V2 R122, -RZ.H0_H0, RZ.H0_H0, -R41.H0_H0 ;  /* 0x200000ffff7a9231 */ /* 0x000fe20000340929 */
[----:B------:R-:W-:Y:S01]  /*8d80*/  LOP3.LUT R0, R4, 0xff, RZ, 0xc0, !PT ;  /* 0x000000ff04007812 */ /* 0x000fe200078ec0ff */
[----:B------:R-:W-:Y:S01]  /*8d90*/  IMAD.WIDE.U32 R8, R8, -0x2daee0ad, RZ ;  /* 0xd2511f5308087825 */ /* 0x000fe200078e00ff */
[----:B------:R-:W-:-:S03]  /*8da0*/  LOP3.LUT R7, R7, R235, R10, 0x96, !PT ;  /* 0x000000eb07077212 */ /* 0x000fc600078e960a */
[----:B------:R-:W-:Y:S01]  /*8db0*/  @!P0 HFMA2.BF16_V2 R121, -RZ.H0_H0, RZ.H0_H0, -R40.H0_H0 ;  /* 0x200000ffff798231 */ /* 0x000fe20000340928 */
[----:B------:R-:W-:Y:S02]  /*8dc0*/  PRMT R104, R41, 0x5410, R40 ;  /* 0x0000541029687816 */ /* 0x000fe40000000028 */
[----:B------:R-:W-:Y:S01]  /*8dd0*/  LOP3.LUT R3, R9, R236, R6, 0x96, !PT ;  /* 0x000000ec09037212 */ /* 0x000fe200078e9606 */
[----:B------:R-:W-:Y:S01]  /*8de0*/  IMAD.WIDE.U32 R6, R7, -0x326172a9, RZ ;  /* 0xcd9e8d5707067825 */ /* 0x000fe200078e00ff */
[----:B------:R-:W-:Y:S02]  /*8df0*/  @!P1 PRMT R41, R122, 0x5410, RZ ;  /* 0x000054107a299816 */ /* 0x000fe400000000ff */
[----:B------:R-:W-:Y:S02]  /*8e00*/  ISETP.GE.U32.AND P1, PT, R192, R0, PT ;  /* 0x00000000c000720c */ /* 0x000fe40003f26070 */
[----:B------:R-:W-:Y:S02]  /*8e10*/  SHF.R.U32.HI R0, RZ, 0x18, R4 ;  /* 0x00000018ff007819 */ /* 0x000fe40000011604 */
[----:B------:R-:W-:-:S02]  /*8e20*/  LOP3.LUT R9, R4, 0xffff, RZ, 0xc0, !PT ;  /* 0x0000ffff04097812 */ /* 0x000fc400078ec0ff */
[----:B------:R-:W-:Y:S01]  /*8e30*/  SHF.R.U32.HI R10, RZ, 0x10, R4 ;  /* 0x00000010ff0a7819 */ /* 0x000fe20000011604 */
[----:B------:R-:W-:Y:S01]  /*8e40*/  IMAD.WIDE.U32 R4, R3, -0x326172a9, RZ ;  /* 0xcd9e8d5703047825 */ /* 0x000fe200078e00ff */
[----:B------:R-:W-:Y:S02]  /*8e50*/  @!P0 PRMT R40, R121, 0x5410, RZ ;  /* 0x0000541079288816 */ /* 0x000fe400000000ff */
[----:B------:R-:W-:Y:S02]  /*8e60*/  PRMT R106, R43, 0x5410, R42 ;  /* 0x000054102b6a7816 */ /* 0x000fe4000000002a */
[----:B------:R-:W-:Y:S01]  /*8e70*/  LOP3.LUT R3, R5, R245, R6, 0x96, !PT ;  /* 0x000000f505037212 */ /* 0x000fe200078e9606 */
[----:B------:R-:W-:Y:S01]  /*8e80*/  @!P1 HFMA2.BF16_V2 R129, -RZ.H0_H0, RZ.H0_H0, -R22.H0_H0 ;  /* 0x200000ffff819231 */ /* 0x000fe20000340916 */
[----:B------:R-:W-:Y:S02]  /*8e90*/  LOP3.LUT R6, R4, 0xff, RZ, 0xc0, !PT ;  /* 0x000000ff04067812 */ /* 0x000fe400078ec0ff */
[----:B------:R-:W-:-:S02]  /*8ea0*/  @!P3 PRMT R43, R119, 0x5410, RZ ;  /* 0x00005410772bb816 */ /* 0x000fc400000000ff */
[C---:B------:R-:W-:Y:S02]  /*8eb0*/  ISETP.GE.U32.AND P0, PT, R192.reuse, R6, PT ;  /* 0x00000006c000720c */ /* 0x040fe40003f06070 */
[----:B------:R-:W-:Y:S01]  /*8ec0*/  SHF.R.U32.HI R6, RZ, 0x8, R9 ;  /* 0x00000008ff067819 */ /* 0x000fe20000011609 */
[----:B------:R-:W-:Y:S01]  /*8ed0*/  FADD.FTZ R9, R171, R19 ;  /* 0x00000013ab097221 */ /* 0x000fe20000010000 */
[----:B------:R-:W-:Y:S02]  /*8ee0*/  ISETP.GE.U32.AND P3, PT, R192, R0, PT ;  /* 0x00000000c000720c */ /* 0x000fe40003f66070 */
[----:B------:R-:W-:Y:S02]  /*8ef0*/  LOP3.LUT R16, R4, 0xffff, RZ, 0xc0, !PT ;  /* 0x0000ffff04107812 */ /* 0x000fe400078ec0ff */
[--C-:B------:R-:W-:Y:S02]  /*8f00*/  SHF.R.U32.HI R13, RZ, 0x10, R4.reuse ;  /* 0x00000010ff0d7819 */ /* 0x100fe40000011604 */
[----:B------:R-:W-:Y:S01]  /*8f10*/  SHF.R.U32.HI R0, RZ, 0x18, R4 ;  /* 0x00000018ff007819 */ /* 0x000fe20000011604 */
[----:B------:R-:W-:Y:S01]  /*8f20*/  IMAD.WIDE.U32 R4, R24, -0x2daee0ad, RZ ;  /* 0xd2511f5318047825 */ /* 0x000fe200078e00ff */
[----:B------:R-:W-:-:S02]  /*8f30*/  LOP3.LUT R6, R6, 0xffff, RZ, 0xc0, !PT ;  /* 0x0000ffff06067812 */ /* 0x000fc400078ec0ff */
[----:B------:R-:W-:Y:S01]  /*8f40*/  LOP3.LUT R12, R7, R211, R12, 0x96, !PT ;  /* 0x000000d3070c7212 */ /* 0x000fe200078e960c */
[----:B------:R-:W-:Y:S01]  /*8f50*/  FADD.FTZ R7, R176, R83 ;  /* 0x00000053b0077221 */ /* 0x000fe20000010000 */
[----:B------:R-:W-:Y:S01]  /*8f60*/  @!P2 PRMT R42, R120, 0x5410, RZ ;  /* 0x00005410782aa816 */ /* 0x000fe200000000ff */
[----:B------:R1:W2:Y:S01]  /*8f70*/  MUFU.EX2 R176, R99 ;  /* 0x0000006300b07308 */ /* 0x0002a20000000800 */
[----:B------:R-:W-:Y:S01]  /*8f80*/  ISETP.GE.U32.AND P2, PT, R192, R6, PT ;  /* 0x00000006c000720c */ /* 0x000fe20003f46070 */
[----:B------:R-:W-:Y:S01]  /*8f90*/  FADD.FTZ R6, R18, R11 ;  /* 0x0000000b12067221 */ /* 0x000fe20000010000 */
[----:B------:R-:W-:Y:S02]  /*8fa0*/  LOP3.LUT R25, R5, R246, R14, 0x96, !PT ;  /* 0x000000f605197212 */ /* 0x000fe400078e960e */
[C---:B------:R-:W-:Y:S02]  /*8fb0*/  LOP3.LUT R29, R4.reuse, 0xffff, RZ, 0xc0, !PT ;  /* 0x0000ffff041d7812 */ /* 0x040fe400078ec0ff */
[----:B------:R-:W-:-:S02]  /*8fc0*/  LOP3.LUT R32, R4, 0xff, RZ, 0xc0, !PT ;  /* 0x000000ff04207812 */ /* 0x000fc400078ec0ff */
[--C-:B------:R-:W-:Y:S02]  /*8fd0*/  SHF.R.U32.HI R31, RZ, 0x10, R4.reuse ;  /* 0x00000010ff1f7819 */ /* 0x100fe40000011604 */
[----:B------:R-:W-:Y:S01]  /*8fe0*/  SHF.R.U32.HI R30, RZ, 0x18, R4 ;  /* 0x00000018ff1e7819 */ /* 0x000fe20000011604 */
[----:B------:R-:W-:Y:S01]  /*8ff0*/  IMAD.WIDE.U32 R4, R12, -0x2daee0ad, RZ ;  /* 0xd2511f530c047825 */ /* 0x000fe200078e00ff */
[----:B------:R-:W-:Y:S02]  /*9000*/  ISETP.GE.U32.AND P4, PT, R192, R0, PT ;  /* 0x00000000c000720c */ /* 0x000fe40003f86070 */
[----:B------:R-:W-:Y:S02]  /*9010*/  PRMT R21, R22, 0x7632, R21 ;  /* 0x0000763216157816 */ /* 0x000fe40000000015 */
[----:B------:R-:W-:Y:S02]  /*9020*/  LOP3.LUT R0, R5, R246, R8, 0x96, !PT ;  /* 0x000000f605007212 */ /* 0x000fe400078e9608 */
[C---:B------:R-:W-:Y:S01]  /*9030*/  LOP3.LUT R36, R4.reuse, 0xffff, RZ, 0xc0, !PT ;  /* 0x0000ffff04247812 */ /* 0x040fe200078ec0ff */
[----:B------:R-:W-:Y:S01]  /*9040*/  @!P2 HFMA2.BF16_V2 R130, -RZ.H0_H0, RZ.H0_H0, -R21.H0_H0 ;  /* 0x200000ffff82a231 */ /* 0x000fe20000340915 */
[----:B------:R-:W-:-:S02]  /*9050*/  LOP3.LUT R8, R4, 0xff, RZ, 0xc0, !PT ;  /* 0x000000ff04087812 */ /* 0x000fc400078ec0ff */
[--C-:B------:R-:W-:Y:S02]  /*9060*/  SHF.R.U32.HI R33, RZ, 0x10, R4.reuse ;  /* 0x00000010ff217819 */ /* 0x100fe40000011604 */
[----:B------:R-:W-:Y:S02]  /*9070*/  SHF.R.U32.HI R12, RZ, 0x18, R4 ;  /* 0x00000018ff0c7819 */ /* 0x000fe40000011604 */
[----:B------:R-:W-:Y:S01]  /*9080*/  LOP3.LUT R5, R10, 0xff, RZ, 0xc0, !PT ;  /* 0x000000ff0a057812 */ /* 0x000fe200078ec0ff */
[----:B------:R-:W-:Y:S01]  /*9090*/  FADD.FTZ R10, R88, R17 ;  /* 0x00000011580a7221 */ /* 0x000fe20000010000 */
[----:B------:R-:W-:Y:S02]  /*90a0*/  SHF.R.U32.HI R4, RZ, 0x8, R20 ;  /* 0x00000008ff047819 */ /* 0x000fe40000011614 */
[----:B------:R-:W-:Y:S02]  /*90b0*/  PRMT R94, R22, 0x5410, R21 ;  /* 0x00005410165e7816 */ /* 0x000fe40000000015 */
[----:B------:R-:W-:-:S02]  /*90c0*/  @!P1 PRMT R22, R129, 0x5410, RZ ;  /* 0x0000541081169816 */ /* 0x000fc400000000ff */
[----:B------:R-:W-:Y:S02]  /*90d0*/  ISETP.GE.U32.AND P1, PT, R192, R5, PT ;  /* 0x00000005c000720c */ /* 0x000fe40003f26070 */
[----:B------:R-:W-:Y:S02]  /*90e0*/  PRMT R84, R23, 0x5410, R4 ;  /* 0x0000541017547816 */ /* 0x000fe40000000004 */
[----:B------:R-:W-:Y:S02]  /*90f0*/  LOP3.LUT R4, R82, 0xff, RZ, 0xc0, !PT ;  /* 0x000000ff52047812 */ /* 0x000fe400078ec0ff */
[----:B------:R-:W-:Y:S02]  /*9100*/  LOP3.LUT R5, R3, 0xff, RZ, 0xc0, !PT ;  /* 0x000000ff03057812 */ /* 0x000fe400078ec0ff */
[----:B------:R-:W-:Y:S02]  /*9110*/  PRMT R83, R4, 0x5410, R81 ;  /* 0x0000541004537816 */ /* 0x000fe40000000051 */
[----:B------:R-:W-:-:S02]  /*9120*/  @!P2 PRMT R21, R130, 0x5410, RZ ;  /* 0x000054108215a816 */ /* 0x000fc400000000ff */
[----:B------:R-:W-:Y:S02]  /*9130*/  LOP3.LUT R4, R3, 0xffff, RZ, 0xc0, !PT ;  /* 0x0000ffff03047812 */ /* 0x000fe400078ec0ff */
[----:B------:R-:W-:Y:S02]  /*9140*/  ISETP.GE.U32.AND P2, PT, R192, R5, PT ;  /* 0x00000005c000720c */ /* 0x000fe40003f46070 */
[C---:B------:R-:W-:Y:S01]  /*9150*/  F2FP.BF16.F32.PACK_AB R24, R85.reuse, R28 ;  /* 0x0000001c5518723e */ /* 0x040fe200000010ff */
[----:B------:R-:W-:Y:S01]  /*9160*/  FADD.FTZ R28, R28, R6 ;  /* 0x000000061c1c7221 */ /* 0x000fe20000010000 */
[----:B------:R-:W-:Y:S02]  /*9170*/  SHF.R.U32.HI R4, RZ, 0x8, R4 ;  /* 0x00000008ff047819 */ /* 0x000fe40000011604 */
[----:B------:R-:W-:Y:S01]  /*9180*/  PRMT R23, R24, 0x7632, R23 ;  /* 0x0000763218177816 */ /* 0x000fe20000000017 */
[----:B------:R-:W-:Y:S01]  /*9190*/  @!P1 HFMA2.BF16_V2 R132, -RZ.H0_H0, RZ.H0_H0, -R24.H0_H0 ;  /* 0x200000ffff849231 */ /* 0x000fe20000340918 */
[----:B------:R-:W-:Y:S01]  /*91a0*/  LOP3.LUT R4, R4, 0xffff, RZ, 0xc0, !PT ;  /* 0x0000ffff04047812 */ /* 0x000fe200078ec0ff */
[----:B-1----:R-:W-:Y:S01]  /*91b0*/  FADD.FTZ R99, R85, R28 ;  /* 0x0000001c55637221 */ /* 0x002fe20000010000 */
[----:B------:R-:W-:Y:S01]  /*91c0*/  F2FP.BF16.F32.PACK_AB R20, R179, R164 ;  /* 0x000000a4b314723e */ /* 0x000fe200000010ff */
[----:B------:R-:W-:Y:S01]  /*91d0*/  @!P3 HFMA2.BF16_V2 R131, -RZ.H0_H0, RZ.H0_H0, -R23.H0_H0 ;  /* 0x200000ffff83b231 */ /* 0x000fe20000340917 */
[----:B------:R-:W-:Y:S01]  /*91e0*/  PRMT R93, R24, 0x5410, R23 ;  /* 0x00005410185d7816 */ /* 0x000fe20000000017 */
[----:B------:R-:W-:Y:S01]  /*91f0*/  IMAD R28, R188, 0x48, RZ ;  /* 0x00000048bc1c7824 */ /* 0x000fe200078e02ff */
[----:B------:R-:W-:Y:S01]  /*9200*/  @!P1 PRMT R24, R132, 0x5410, RZ ;  /* 0x0000541084189816 */ /* 0x000fe200000000ff */
[----:B------:R-:W-:Y:S01]  /*9210*/  @!P2 HFMA2.BF16_V2 R133, -RZ.H0_H0, RZ.H0_H0, -R20.H0_H0 ;  /* 0x200000ffff85a231 */ /* 0x000fe20000340914 */
[----:B------:R-:W-:-:S02]  /*9220*/  ISETP.GE.U32.AND P1, PT, R192, R4, PT ;  /* 0x00000004c000720c */ /* 0x000fc40003f26070 */
[C---:B------:R-:W-:Y:S02]  /*9230*/  PRMT R19, R20.reuse, 0x7632, R19 ;  /* 0x0000763214137816 */ /* 0x040fe40000000013 */
[--C-:B------:R-:W-:Y:S02]  /*9240*/  SHF.R.U32.HI R4, RZ, 0x10, R3.reuse ;  /* 0x00000010ff047819 */ /* 0x100fe40000011603 */
[----:B------:R-:W-:Y:S02]  /*9250*/  SHF.R.U32.HI R3, RZ, 0x18, R3 ;  /* 0x00000018ff037819 */ /* 0x000fe40000011603 */
[----:B------:R-:W-:Y:S02]  /*9260*/  PRMT R149, R20, 0x5410, R19 ;  /* 0x0000541014957816 */ /* 0x000fe40000000013 */
[----:B------:R-:W-:Y:S02]  /*9270*/  @!P2 PRMT R20, R133, 0x5410, RZ ;  /* 0x000054108514a816 */ /* 0x000fe400000000ff */
[----:B------:R-:W-:Y:S01]  /*9280*/  ISETP.GE.U32.AND P2, PT, R192, R3, PT ;  /* 0x00000003c000720c */ /* 0x000fe20003f46070 */
[----:B------:R-:W-:Y:S01]  /*9290*/  @!P1 HFMA2.BF16_V2 R134, -RZ.H0_H0, RZ.H0_H0, -R19.H0_H0 ;  /* 0x200000ffff869231 */ /* 0x000fe20000340913 */
[----:B------:R-:W-:-:S02]  /*92a0*/  LOP3.LUT R4, R4, 0xff, RZ, 0xc0, !PT ;  /* 0x000000ff04047812 */ /* 0x000fc400078ec0ff */
[----:B------:R-:W-:Y:S02]  /*92b0*/  @!P3 PRMT R23, R131, 0x5410, RZ ;  /* 0x000054108317b816 */ /* 0x000fe400000000ff */
[----:B------:R-:W-:Y:S02]  /*92c0*/  F2FP.BF16.F32.PACK_AB R18, R158, R157 ;  /* 0x0000009d9e12723e */ /* 0x000fe400000010ff */
[----:B------:R-:W-:Y:S02]  /*92d0*/  ISETP.GE.U32.AND P3, PT, R192, R4, PT ;  /* 0x00000004c000720c */ /* 0x000fe40003f66070 */
[----:B------:R-:W-:Y:S02]  /*92e0*/  PRMT R17, R18, 0x7632, R17 ;  /* 0x0000763212117816 */ /* 0x000fe40000000011 */
[----:B------:R-:W-:Y:S02]  /*92f0*/  LOP3.LUT R3, R13, 0xff, RZ, 0xc0, !PT ;  /* 0x000000ff0d037812 */ /* 0x000fe400078ec0ff */
[----:B------:R-:W-:Y:S01]  /*9300*/  @!P1 PRMT R19, R134, 0x5410, RZ ;  /* 0x0000541086139816 */ /* 0x000fe200000000ff */
[----:B------:R-:W-:Y:S01]  /*9310*/  @!P2 HFMA2.BF16_V2 R135, -RZ.H0_H0, RZ.H0_H0, -R17.H0_H0 ;  /* 0x200000ffff87a231 */ /* 0x000fe20000340911 */
[----:B------:R-:W-:Y:S01]  /*9320*/  ISETP.GE.U32.AND P1, PT, R192, R3, PT ;  /* 0x00000003c000720c */ /* 0x000fe20003f26070 */
[----:B------:R-:W-:Y:S01]  /*9330*/  MUFU.EX2 R134, R123 ;  /* 0x0000007b00867308 */ /* 0x000fe20000000800 */
[----:B------:R-:W-:-:S02]  /*9340*/  SHF.R.U32.HI R3, RZ, 0x8, R16 ;  /* 0x00000008ff037819 */ /* 0x000fc40000011610 */
[----:B------:R-:W-:Y:S01]  /*9350*/  PRMT R133, R18, 0x5410, R17 ;  /* 0x0000541012857816 */ /* 0x000fe20000000011 */
[----:B------:R-:W-:Y:S01]  /*9360*/  @!P3 HFMA2.BF16_V2 R136, -RZ.H0_H0, RZ.H0_H0, -R18.H0_H0 ;  /* 0x200000ffff88b231 */ /* 0x000fe20000340912 */
[----:B------:R-:W-:Y:S02]  /*9370*/  LOP3.LUT R3, R3, 0xffff, RZ, 0xc0, !PT ;  /* 0x0000ffff03037812 */ /* 0x000fe400078ec0ff */
[----:B------:R-:W-:Y:S02]  /*9380*/  @!P2 PRMT R17, R135, 0x5410, RZ ;  /* 0x000054108711a816 */ /* 0x000fe400000000ff */
[----:B------:R-:W1:Y:S01]  /*9390*/  MUFU.EX2 R135, R114 ;  /* 0x0000007200877308 */ /* 0x000e620000000800 */
[----:B------:R-:W-:Y:S02]  /*93a0*/  ISETP.GE.U32.AND P2, PT, R192, R3, PT ;  /* 0x00000003c000720c */ /* 0x000fe40003f46070 */
[----:B------:R-:W-:Y:S02]  /*93b0*/  LOP3.LUT R3, R15, 0xffff, RZ, 0xc0, !PT ;  /* 0x0000ffff0f037812 */ /* 0x000fe400078ec0ff */
[----:B------:R-:W-:-:S02]  /*93c0*/  @!P3 PRMT R18, R136, 0x5410, RZ ;  /* 0x000054108812b816 */ /* 0x000fc400000000ff */
[----:B------:R-:W-:Y:S02]  /*93d0*/  SHF.R.U32.HI R4, RZ, 0x10, R15 ;  /* 0x00000010ff047819 */ /* 0x000fe4000001160f */
[----:B------:R-:W-:Y:S01]  /*93e0*/  ISETP.GE.U32.AND P3, PT, R192, R8, PT ;  /* 0x00000008c000720c */ /* 0x000fe20003f66070 */
[----:B------:R-:W-:Y:S01]  /*93f0*/  FADD.FTZ R8, R178, R7 ;  /* 0x00000007b2087221 */ /* 0x000fe20000010000 */
[----:B------:R-:W-:Y:S01]  /*9400*/  LOP3.LUT R7, R15, 0xff, RZ, 0xc0, !PT ;  /* 0x000000ff0f077812 */ /* 0x000fe200078ec0ff */
[----:B------:R-:W-:Y:S01]  /*9410*/  IMAD.MOV.U32 R178, RZ, RZ, R211 ;  /* 0x000000ffffb27224 */ /* 0x000fe200078e00d3 */
[----:B------:R-:W-:Y:S01]  /*9420*/  SHF.R.U32.HI R5, RZ, 0x8, R3 ;  /* 0x00000008ff057819 */ /* 0x000fe20000011603 */
[----:B------:R-:W-:Y:S01]  /*9430*/  MUFU.EX2 R211, R109 ;  /* 0x0000006d00d37308 */ /* 0x000fe20000000800 */
[----:B--2---:R-:W-:Y:S01]  /*9440*/  F2FP.BF16.F32.PACK_AB R14, R176, R159 ;  /* 0x0000009fb00e723e */ /* 0x004fe200000010ff */
[----:B------:R-:W-:Y:S01]  /*9450*/  FADD.FTZ R97, R181, R8 ;  /* 0x00000008b5617221 */ /* 0x000fe20000010000 */
[----:B------:R-:W-:-:S02]  /*9460*/  SHF.R.U32.HI R6, RZ, 0x18, R15 ;  /* 0x00000018ff067819 */ /* 0x000fc4000001160f */
[----:B------:R-:W-:Y:S01]  /*9470*/  LOP3.LUT R3, R4, 0xff, RZ, 0xc0, !PT ;  /* 0x000000ff04037812 */ /* 0x000fe200078ec0ff */
[----:B------:R-:W-:Y:S01]  /*9480*/  @!P0 HFMA2.BF16_V2 R137, -RZ.H0_H0, RZ.H0_H0, -R14.H0_H0 ;  /* 0x200000ffff898231 */ /* 0x000fe2000034090e */
[----:B------:R-:W-:Y:S01]  /*9490*/  PRMT R82, R7, 0x5410, R5 ;  /* 0x0000541007527816 */ /* 0x000fe20000000005 */
[----:B------:R-:W-:Y:S01]  /*94a0*/  FADD.FTZ R5, R177, R9 ;  /* 0x00000009b1057221 */ /* 0x000fe20000010000 */
[----:B------:R-:W-:Y:S01]  /*94b0*/  PRMT R13, R14, 0x7632, R13 ;  /* 0x000076320e0d7816 */ /* 0x000fe2000000000d */
[----:B------:R-:W-:Y:S01]  /*94c0*/  IMAD.MOV.U32 R177, RZ, RZ, R236 ;  /* 0x000000ffffb17224 */ /* 0x000fe200078e00ec */
[----:B------:R-:W-:Y:S01]  /*94d0*/  PRMT R81, R3, 0x5410, R6 ;  /* 0x0000541003517816 */ /* 0x000fe20000000006 */
[----:B------:R-:W2:Y:S01]  /*94e0*/  MUFU.EX2 R236, R110 ;  /* 0x0000006e00ec7308 */ /* 0x000ea20000000800 */
[----:B------:R-:W-:Y:S01]  /*94f0*/  LOP3.LUT R3, R31, 0xff, RZ, 0xc0, !PT ;  /* 0x000000ff1f037812 */ /* 0x000fe200078ec0ff */
[----:B------:R-:W-:Y:S01]  /*9500*/  @!P2 HFMA2.BF16_V2 R138, -RZ.H0_H0, RZ.H0_H0, -R13.H0_H0 ;  /* 0x200000ffff8aa231 */ /* 0x000fe2000034090d */
[----:B------:R-:W-:Y:S01]  /*9510*/  SHF.R.U32.HI R4, RZ, 0x8, R29 ;  /* 0x00000008ff047819 */ /* 0x000fe2000001161d */
[----:B------:R-:W-:Y:S01]  /*9520*/  IMAD.WIDE R28, R28, 0x2, R34 ;  /* 0x000000021c1c7825 */ /* 0x000fe200078e0222 */
[----:B------:R-:W-:-:S03]  /*9530*/  PRMT R92, R3, 0x5410, R30 ;  /* 0x00005410035c7816 */ /* 0x000fc6000000001e */
[----:B------:R-:W-:Y:S01]  /*9540*/  FADD.FTZ R98, R180, R5 ;  /* 0x00000005b4627221 */ /* 0x000fe20000010000 */
[----:B-1----:R-:W-:Y:S01]  /*9550*/  F2FP.BF16.F32.PACK_AB R16, R156, R135 ;  /* 0x000000879c10723e */ /* 0x002fe200000010ff */
[----:B------:R-:W-:Y:S01]  /*9560*/  IMAD.SHL.U32 R30, R188, 0x40, RZ ;  /* 0x00000040bc1e7824 */ /* 0x000fe200078e00ff */
[----:B------:R-:W-:Y:S01]  /*9570*/  PRMT R88, R32, 0x5410, R4 ;  /* 0x0000541020587816 */ /* 0x000fe20000000004 */
[----:B------:R-:W-:Y:S01]  /*9580*/  IMAD.SHL.U32 R32, R188, 0x8, RZ ;  /* 0x00000008bc207824 */ /* 0x000fe200078e00ff */
[C---:B------:R-:W-:Y:S01]  /*9590*/  LOP3.LUT R3, R0.reuse, 0xffff, RZ, 0xc0, !PT ;  /* 0x0000ffff00037812 */ /* 0x040fe200078ec0ff */
[----:B------:R-:W-:Y:S01]  /*95a0*/  @!P1 HFMA2.BF16_V2 R139, -RZ.H0_H0, RZ.H0_H0, -R16.H0_H0 ;  /* 0x200000ffff8b9231 */ /* 0x000fe20000340910 */
[----:B------:R-:W-:Y:S01]  /*95b0*/  LOP3.LUT R4, R0, 0xff, RZ, 0xc0, !PT ;  /* 0x000000ff00047812 */ /* 0x000fe200078ec0ff */
[----:B------:R-:W-:Y:S01]  /*95c0*/  IMAD.WIDE R30, R30, 0x2, R34 ;  /* 0x000000021e1e7825 */ /* 0x000fe200078e0222 */
[----:B------:R-:W-:Y:S02]  /*95d0*/  PRMT R132, R14, 0x5410, R13 ;  /* 0x000054100e847816 */ /* 0x000fe4000000000d */
[----:B------:R-:W-:Y:S01]  /*95e0*/  PRMT R15, R16, 0x7632, R15 ;  /* 0x00007632100f7816 */ /* 0x000fe2000000000f */
[----:B------:R-:W-:Y:S01]  /*95f0*/  IMAD R188, R2, 0x2, R174 ;  /* 0x0000000202bc7824 */ /* 0x000fe200078e02ae */
[----:B------:R-:W-:-:S02]  /*9600*/  @!P2 PRMT R13, R138, 0x5410, RZ ;  /* 0x000054108a0da816 */ /* 0x000fc400000000ff */
[----:B------:R-:W-:Y:S01]  /*9610*/  SHF.R.U32.HI R3, RZ, 0x8, R3 ;  /* 0x00000008ff037819 */ /* 0x000fe20000011603 */
[----:B------:R-:W-:Y:S01]  /*9620*/  @!P4 HFMA2.BF16_V2 R140, -RZ.H0_H0, RZ.H0_H0, -R15.H0_H0 ;  /* 0x200000ffff8cc231 */ /* 0x000fe2000034090f */
[----:B------:R-:W-:Y:S01]  /*9630*/  ISETP.GE.U32.AND P2, PT, R192, R4, PT ;  /* 0x00000004c000720c */ /* 0x000fe20003f46070 */
[----:B------:R-:W-:Y:S01]  /*9640*/  FADD.FTZ R4, R86, R10 ;  /* 0x0000000a56047221 */ /* 0x000fe20000010000 */
[----:B------:R-:W-:Y:S02]  /*9650*/  LOP3.LUT R3, R3, 0xffff, RZ, 0xc0, !PT ;  /* 0x0000ffff03037812 */ /* 0x000fe400078ec0ff */
[----:B------:R-:W-:Y:S01]  /*9660*/  PRMT R127, R16, 0x5410, R15 ;  /* 0x00005410107f7816 */ /* 0x000fe2000000000f */
[----:B------:R-:W-:Y:S01]  /*9670*/  FADD.FTZ R96, R87, R4 ;  /* 0x0000000457607221 */ /* 0x000fe20000010000 */
[----:B------:R-:W-:Y:S02]  /*9680*/  @!P0 PRMT R14, R137, 0x5410, RZ ;  /* 0x00005410890e8816 */ /* 0x000fe400000000ff */
[----:B------:R-:W-:-:S02]  /*9690*/  @!P1 PRMT R16, R139, 0x5410, RZ ;  /* 0x000054108b109816 */ /* 0x000fc400000000ff */
[C---:B------:R-:W-:Y:S02]  /*96a0*/  ISETP.GE.U32.AND P0, PT, R192.reuse, R12, PT ;  /* 0x0000000cc000720c */ /* 0x040fe40003f06070 */
[----:B------:R-:W-:Y:S02]  /*96b0*/  ISETP.GE.U32.AND P1, PT, R192, R3, PT ;  /* 0x00000003c000720c */ /* 0x000fe40003f26070 */
[----:B--2---:R-:W-:Y:S02]  /*96c0*/  F2FP.BF16.F32.PACK_AB R12, R236, R211 ;  /* 0x000000d3ec0c723e */ /* 0x004fe400000010ff */
[----:B------:R-:W-:Y:S01]  /*96d0*/  @!P4 PRMT R15, R140, 0x5410, RZ ;  /* 0x000054108c0fc816 */ /* 0x000fe200000000ff */
[----:B------:R-:W-:Y:S01]  /*96e0*/  IMAD.MOV.U32 R140, RZ, RZ, R235 ;  /* 0x000000ffff8c7224 */ /* 0x000fe200078e00eb */
[--C-:B------:R-:W-:Y:S01]  /*96f0*/  SHF.R.U32.HI R3, RZ, 0x18, R0.reuse ;  /* 0x00000018ff037819 */ /* 0x100fe20000011600 */
[----:B------:R1:W-:Y:S01]  /*9700*/  MUFU.EX2 R235, R125 ;  /* 0x0000007d00eb7308 */ /* 0x0003e20000000800 */
[----:B------:R-:W-:Y:S01]  /*9710*/  SHF.R.U32.HI R0, RZ, 0x10, R0 ;  /* 0x00000010ff007819 */ /* 0x000fe20000011600 */
[----:B------:R-:W-:Y:S01]  /*9720*/  @!P2 HFMA2.BF16_V2 R142, -RZ.H0_H0, RZ.H0_H0, -R12.H0_H0 ;  /* 0x200000ffff8ea231 */ /* 0x000fe2000034090c */
[----:B------:R-:W-:-:S02]  /*9730*/  PRMT R11, R12, 0x7632, R11 ;  /* 0x000076320c0b7816 */ /* 0x000fc4000000000b */
[----:B------:R-:W-:Y:S02]  /*9740*/  LOP3.LUT R0, R0, 0xff, RZ, 0xc0, !PT ;  /* 0x000000ff00007812 */ /* 0x000fe400078ec0ff */
[----:B------:R-:W-:Y:S01]  /*9750*/  PRMT R119, R12, 0x5410, R11 ;  /* 0x000054100c777816 */ /* 0x000fe2000000000b */
[----:B------:R-:W-:Y:S01]  /*9760*/  @!P1 HFMA2.BF16_V2 R141, -RZ.H0_H0, RZ.H0_H0, -R11.H0_H0 ;  /* 0x200000ffff8d9231 */ /* 0x000fe2000034090b */
[----:B------:R-:W-:Y:S01]  /*9770*/  @!P2 PRMT R12, R142, 0x5410, RZ ;  /* 0x000054108e0ca816 */ /* 0x000fe200000000ff */
[----:B------:R-:W-:Y:S01]  /*9780*/  IMAD.MOV.U32 R142, RZ, RZ, R155 ;  /* 0x000000ffff8e7224 */ /* 0x000fe200078e009b */
[C---:B------:R-:W-:Y:S01]  /*9790*/  ISETP.GE.U32.AND P2, PT, R192.reuse, R0, PT ;  /* 0x00000000c000720c */ /* 0x040fe20003f46070 */
[----:B------:R-:W-:Y:S01]  /*97a0*/  IMAD.MOV.U32 R155, RZ, RZ, R233 ;  /* 0x000000ffff9b7224 */ /* 0x000fe200078e00e9 */
[----:B------:R-:W-:Y:S01]  /*97b0*/  LOP3.LUT R0, R33, 0xff, RZ, 0xc0, !PT ;  /* 0x000000ff21007812 */ /* 0x000fe200078ec0ff */
[----:B------:R-:W-:Y:S01]  /*97c0*/  MUFU.EX2 R233, R112 ;  /* 0x0000007000e97308 */ /* 0x000fe20000000800 */
[----:B------:R-:W-:Y:S01]  /*97d0*/  @!P1 PRMT R11, R141, 0x5410, RZ ;  /* 0x000054108d0b9816 */ /* 0x000fe200000000ff */
[----:B------:R-:W-:Y:S01]  /*97e0*/  IMAD.MOV.U32 R141, RZ, RZ, R234 ;  /* 0x000000ffff8d7224 */ /* 0x000fe200078e00ea */
[----:B------:R-:W-:Y:S01]  /*97f0*/  ISETP.GE.U32.AND P1, PT, R192, R0, PT ;  /* 0x00000000c000720c */ /* 0x000fe20003f26070 */
[----:B-1----:R-:W-:Y:S01]  /*9800*/  IMAD.MOV.U32 R125, RZ, RZ, R154 ;  /* 0x000000ffff7d7224 */ /* 0x002fe200078e009a */
[----:B------:R-:W-:Y:S01]  /*9810*/  F2FP.BF16.F32.PACK_AB R10, R124, R134 ;  /* 0x000000867c0a723e */ /* 0x000fe200000010ff */
[----:B------:R-:W-:Y:S01]  /*9820*/  IMAD.MOV.U32 R154, RZ, RZ, R232 ;  /* 0x000000ffff9a7224 */ /* 0x000fe200078e00e8 */
[----:B------:R-:W-:Y:S01]  /*9830*/  SHF.R.U32.HI R0, RZ, 0x8, R36 ;  /* 0x00000008ff007819 */ /* 0x000fe20000011624 */
[----:B------:R-:W1:Y:S01]  /*9840*/  MUFU.EX2 R232, R126 ;  /* 0x0000007e00e87308 */ /* 0x000e620000000800 */
[----:B------:R-:W-:Y:S01]  /*9850*/  PRMT R9, R10, 0x7632, R9 ;  /* 0x000076320a097816 */ /* 0x000fe20000000009 */
[----:B------:R-:W-:Y:S01]  /*9860*/  @!P2 HFMA2.BF16_V2 R143, -RZ.H0_H0, RZ.H0_H0, -R10.H0_H0 ;  /* 0x200000ffff8fa231 */ /* 0x000fe2000034090a */
[----:B------:R-:W-:Y:S01]  /*9870*/  LOP3.LUT R0, R0, 0xffff, RZ, 0xc0, !PT ;  /* 0x0000ffff00007812 */ /* 0x000fe200078ec0ff */
[----:B------:R-:W-:Y:S01]  /*9880*/  IMAD.WIDE R32, R32, 0x2, R34 ;  /* 0x0000000220207825 */ /* 0x000fe200078e0222 */
[----:B------:R-:W-:-:S02]  /*9890*/  ISETP.GE.U32.AND P4, PT, R192, R3, PT ;  /* 0x00000003c000720c */ /* 0x000fc40003f86070 */
[----:B------:R-:W-:Y:S01]  /*98a0*/  PRMT R118, R10, 0x5410, R9 ;  /* 0x000054100a767816 */ /* 0x000fe20000000009 */
[----:B------:R-:W2:Y:S01]  /*98b0*/  MUFU.EX2 R234, R113 ;  /* 0x0000007100ea7308 */ /* 0x000ea20000000800 */
[----:B------:R-:W-:Y:S01]  /*98c0*/  @!P2 PRMT R10, R143, 0x5410, RZ ;  /* 0x000054108f0aa816 */ /* 0x000fe200000000ff */
[----:B------:R-:W-:Y:S01]  /*98d0*/  ST.E.U16 desc[UR4][R32.64], R55 ;  /* 0x0000003720007985 */ /* 0x000fe2000c101504 */
[----:B------:R-:W-:Y:S01]  /*98e0*/  ISETP.GE.U32.AND P2, PT, R192, R0, PT ;  /* 0x00000000c000720c */ /* 0x000fe20003f46070 */
[----:B------:R-:W-:Y:S01]  /*98f0*/  IMAD.MOV.U32 R180, RZ, RZ, R154 ;  /* 0x000000ffffb47224 */ /* 0x000fe200078e009a */
[----:B------:R-:W-:Y:S01]  /*9900*/  LOP3.LUT R0, R165, R213, R214, 0x96, !PT ;  /* 0x000000d5a5007212 */ /* 0x000fe200078e96d6 */
[----:B------:R3:W-:Y:S01]  /*9910*/  ST.E.U16 desc[UR4][R32.64+0x2], R70 ;  /* 0x0000024620007985 */ /* 0x0007e2000c101504 */
[----:B------:R-:W-:Y:S01]  /*9920*/  LOP3.LUT R4, R128, R215, RZ, 0x3c, !PT ;  /* 0x000000d780047212 */ /* 0x000fe200078e3cff */
[----:B------:R-:W-:Y:S01]  /*9930*/  IMAD.MOV.U32 R181, RZ, RZ, R155 ;  /* 0x000000ffffb57224 */ /* 0x000fe200078e009b */
[----:B-1----:R-:W-:Y:S01]  /*9940*/  F2FP.BF16.F32.PACK_AB R8, R232, R235 ;  /* 0x000000ebe808723e */ /* 0x002fe200000010ff */
[----:B------:R-:W-:Y:S01]  /*9950*/  ST.E.U16 desc[UR4][R30.64], R27 ;  /* 0x0000001b1e007985 */ /* 0x000fe2000c101504 */
[----:B------:R-:W-:-:S02]  /*9960*/  @!P4 HFMA2.BF16_V2 R144, -RZ.H0_H0, RZ.H0_H0, -R9.H0_H0 ;  /* 0x200000ffff90c231 */ /* 0x000fc40000340909 */
[----:B------:R-:W-:Y:S01]  /*9970*/  PRMT R7, R8, 0x7632, R7 ;  /* 0x0000763208077816 */ /* 0x000fe20000000007 */
[----:B------:R-:W-:Y:S01]  /*9980*/  @!P1 HFMA2.BF16_V2 R147, -RZ.H0_H0, RZ.H0_H0, -R8.H0_H0 ;  /* 0x200000ffff939231 */ /* 0x000fe20000340908 */
[----:B------:R1:W-:Y:S01]  /*9990*/  ST.E.U16 desc[UR4][R30.64+0x2], R26 ;  /* 0x0000021a1e007985 */ /* 0x0003e2000c101504 */
[----:B------:R-:W-:Y:S02]  /*99a0*/  @!P4 PRMT R9, R144, 0x5410, RZ ;  /* 0x000054109009c816 */ /* 0x000fe400000000ff */
[----:B------:R-:W-:Y:S01]  /*99b0*/  @!P0 HFMA2.BF16_V2 R146, -RZ.H0_H0, RZ.H0_H0, -R7.H0_H0 ;  /* 0x200000ffff928231 */ /* 0x000fe20000340907 */
[----:B------:R-:W-:Y:S01]  /*99c0*/  PRMT R117, R8, 0x5410, R7 ;  /* 0x0000541008757816 */ /* 0x000fe20000000007 */
[----:B------:R4:W-:Y:S01]  /*99d0*/  ST.E.U16 desc[UR4][R28.64], R37 ;  /* 0x000000251c007985 */ /* 0x0009e2000c101504 */
[----:B--2---:R-:W-:Y:S02]  /*99e0*/  F2FP.BF16.F32.PACK_AB R6, R233, R234 ;  /* 0x000000eae906723e */ /* 0x004fe400000010ff */
[----:B------:R-:W-:Y:S01]  /*99f0*/  @!P1 PRMT R8, R147, 0x5410, RZ ;  /* 0x0000541093089816 */ /* 0x000fe200000000ff */
[----:B------:R-:W-:Y:S01]  /*9a00*/  ST.E.U16 desc[UR4][R28.64+0x2], R47 ;  /* 0x0000022f1c007985 */ /* 0x000fe2000c101504 */
[----:B------:R-:W-:Y:S01]  /*9a10*/  @!P0 PRMT R7, R146, 0x5410, RZ ;  /* 0x0000541092078816 */ /* 0x000fe200000000ff */
[----:B------:R-:W-:-:S04]  /*9a20*/  IMAD.WIDE.U32 R146, R4, -0x2daee0ad, RZ ;  /* 0xd2511f5304927825 */ /* 0x000fc800078e00ff */
[----:B------:R-:W-:Y:S01]  /*9a30*/  @!P3 HFMA2.BF16_V2 R145, -RZ.H0_H0, RZ.H0_H0, -R6.H0_H0 ;  /* 0x200000ffff91b231 */ /* 0x000fe20000340906 */
[C---:B------:R-:W-:Y:S01]  /*9a40*/  PRMT R3, R6.reuse, 0x7632, R3 ;  /* 0x0000763206037816 */ /* 0x040fe20000000003 */
[----:B------:R-:W-:Y:S03]  /*9a50*/  ST.E.U16 desc[UR4][R34.64+0x10], R80 ;  /* 0x0000105022007985 */ /* 0x000fe6000c101504 */
[----:B------:R-:W-:Y:S01]  /*9a60*/  PRMT R116, R6, 0x5410, R3 ;  /* 0x0000541006747816 */ /* 0x000fe20000000003 */
[----:B------:R-:W-:Y:S01]  /*9a70*/  ST.E.U16 desc[UR4][R34.64+0x12], R79 ;  /* 0x0000124f22007985 */ /* 0x000fe2000c101504 */
[----:B------:R-:W-:Y:S01]  /*9a80*/  @!P3 PRMT R6, R145, 0x5410, RZ ;  /* 0x000054109106b816 */ /* 0x000fe200000000ff */
[----:B------:R-:W-:Y:S01]  /*9a90*/  @!P2 HFMA2.BF16_V2 R148, -RZ.H0_H0, RZ.H0_H0, -R3.H0_H0 ;  /* 0x200000ffff94a231 */ /* 0x000fe20000340903 */
[----:B---3--:R-:W-:Y:S01]  /*9aa0*/  PRMT R70, R192, 0x7054, R192 ;  /* 0x00007054c0467816 */ /* 0x008fe200000000c0 */
[----:B------:R-:W-:Y:S03]  /*9ab0*/  ST.E.U16 desc[UR4][R32.64+0x10], R77 ;  /* 0x0000104d20007985 */ /* 0x000fe6000c101504 */
[----:B------:R-:W-:Y:S01]  /*9ac0*/  @!P2 PRMT R3, R148, 0x5410, RZ ;  /* 0x000054109403a816 */ /* 0x000fe200000000ff */
[----:B------:R-:W-:Y:S01]  /*9ad0*/  ST.E.U16 desc[UR4][R32.64+0x12], R78 ;  /* 0x0000124e20007985 */ /* 0x000fe2000c101504 */
[----:B-1----:R-:W-:Y:S01]  /*9ae0*/  IMAD.WIDE.U32 R26, R0, -0x2daee0ad, RZ ;  /* 0xd2511f53001a7825 */ /* 0x002fe200078e00ff */
[----:B------:R-:W-:-:S02]  /*9af0*/  LOP3.LUT R0, R147, R152, R226, 0x96, !PT ;  /* 0x0000009893007212 */ /* 0x000fc400078e96e2 */
[----:B------:R-:W-:Y:S01]  /*9b00*/  ST.E.U16 desc[UR4][R30.64+0x10], R48 ;  /* 0x000010301e007985 */ /* 0x000fe2000c101504 */
[----:B------:R-:W-:Y:S02]  /*9b10*/  LOP3.LUT R36, R39, R252, R26, 0x96, !PT ;  /* 0x000000fc27247212 */ /* 0x000fe400078e961a */
[----:B------:R-:W-:Y:S01]  /*9b20*/  IMAD.WIDE.U32 R144, R0, -0x326172a9, RZ ;  /* 0xcd9e8d5700907825 */ /* 0x000fe200078e00ff */
[----:B------:R-:W-:Y:S01]  /*9b30*/  LOP3.LUT R26, R27, R141, R146, 0x96, !PT ;  /* 0x0000008d1b1a7212 */ /* 0x000fe200078e9692 */
[----:B------:R-:W-:Y:S02]  /*9b40*/  ST.E.U16 desc[UR4][R30.64+0x12], R46 ;  /* 0x0000122e1e007985 */ /* 0x000fe4000c101504 */
[----:B----4-:R-:W-:Y:S02]  /*9b50*/  IMAD.WIDE.U32 R36, R36, -0x326172a9, RZ ;  /* 0xcd9e8d5724247825 */ /* 0x010fe400078e00ff */
[----:B------:R-:W-:Y:S02]  /*9b60*/  ST.E.U16 desc[UR4][R28.64+0x10], R45 ;  /* 0x0000102d1c007985 */ /* 0x000fe4000c101504 */
[----:B------:R-:W-:-:S02]  /*9b70*/  IMAD.WIDE.U32 R26, R26, -0x326172a9, RZ ;  /* 0xcd9e8d571a1a7825 */ /* 0x000fc400078e00ff */
[----:B------:R-:W-:Y:S03]  /*9b80*/  ST.E.U16 desc[UR4][R28.64+0x12], R44 ;  /* 0x0000122c1c007985 */ /* 0x000fe6000c101504 */
[----:B------:R-:W-:Y:S01]  /*9b90*/  LOP3.LUT R4, R27, R142, R144, 0x96, !PT ;  /* 0x0000008e1b047212 */ /* 0x000fe200078e9690 */
[----:B------:R-:W-:Y:S04]  /*9ba0*/  ST.E.U16 desc[UR4][R34.64+0x20], R76 ;  /* 0x0000204c22007985 */ /* 0x000fe8000c101504 */
[----:B------:R-:W-:Y:S01]  /*9bb0*/  IMAD.WIDE.U32 R4, R4, -0x2daee0ad, RZ ;  /* 0xd2511f5304047825 */ /* 0x000fe200078e00ff */
[----:B------:R-:W-:Y:S04]  /*9bc0*/  ST.E.U16 desc[UR4][R34.64+0x22], R75 ;  /* 0x0000224b22007985 */ /* 0x000fe8000c101504 */
[----:B------:R-:W-:Y:S01]  /*9bd0*/  LOP3.LUT R27, R5, R140, R38, 0x96, !PT ;  /* 0x0000008c051b7212 */ /* 0x000fe200078e9626 */
[----:B------:R-:W-:Y:S01]  /*9be0*/  ST.E.U16 desc[UR4][R32.64+0x20], R71 ;  /* 0x0000204720007985 */ /* 0x000fe2000c101504 */
[----:B------:R-:W-:-:S03]  /*9bf0*/  LOP3.LUT R38, R37, R125, R26, 0x96, !PT ;  /* 0x0000007d25267212 */ /* 0x000fc600078e961a */
[----:B------:R-:W-:Y:S01]  /*9c00*/  IMAD.WIDE.U32 R26, R27, -0x326172a9, RZ ;  /* 0xcd9e8d571b1a7825 */ /* 0x000fe200078e00ff */
[----:B------:R-:W-:Y:S03]  /*9c10*/  ST.E.U16 desc[UR4][R32.64+0x22], R74 ;  /* 0x0000224a20007985 */ /* 0x000fe6000c101504 */
[----:B------:R-:W-:Y:S01]  /*9c20*/  IMAD.WIDE.U32 R38, R38, -0x2daee0ad, RZ ;  /* 0xd2511f5326267825 */ /* 0x000fe200078e00ff */
[----:B------:R-:W-:Y:S01]  /*9c30*/  LOP3.LUT R36, R27, R178, R36, 0x96, !PT ;  /* 0x000000b21b247212 */ /* 0x000fe200078e9624 */
[----:B------:R-:W-:Y:S03]  /*9c40*/  ST.E.U16 desc[UR4][R30.64+0x20], R43 ;  /* 0x0000202b1e007985 */ /* 0x000fe6000c101504 */
[----:B------:R-:W-:Y:S01]  /*9c50*/  LOP3.LUT R4, R39, R177, R4, 0x96, !PT ;  /* 0x000000b127047212 */ /* 0x000fe200078e9604 */
[----:B------:R-:W-:Y:S04]  /*9c60*/  ST.E.U16 desc[UR4][R30.64+0x22], R42 ;  /* 0x0000222a1e007985 */ /* 0x000fe8000c101504 */
[----:B------:R-:W-:Y:S01]  /*9c70*/  IMAD.WIDE.U32 R4, R4, -0x326172a9, RZ ;  /* 0xcd9e8d5704047825 */ /* 0x000fe200078e00ff */
[----:B------:R-:W-:Y:S04]  /*9c80*/  ST.E.U16 desc[UR4][R28.64+0x20], R41 ;  /* 0x000020291c007985 */ /* 0x000fe8000c101504 */
[----:B------:R-:W-:Y:S01]  /*9c90*/  LOP3.LUT R0, R5, R245, R26, 0x96, !PT ;  /* 0x000000f505007212 */ /* 0x000fe200078e961a */
[----:B------:R-:W-:Y:S01]  /*9ca0*/  ST.E.U16 desc[UR4][R28.64+0x22], R40 ;  /* 0x000022281c007985 */ /* 0x000fe2000c101504 */
[----:B------:R-:W-:-:S03]  /*9cb0*/  LOP3.LUT R5, R4, 0xffff, RZ, 0xc0, !PT ;  /* 0x0000ffff04057812 */ /* 0x000fc600078ec0ff */
[----:B------:R-:W-:Y:S01]  /*9cc0*/  ST.E.U16 desc[UR4][R34.64+0x30], R69 ;  /* 0x0000304522007985 */ /* 0x000fe2000c101504 */
[----:B------:R-:W-:Y:S02]  /*9cd0*/  SHF.R.U32.HI R26, RZ, 0x8, R5 ;  /* 0x00000008ff1a7819 */ /* 0x000fe40000011605 */
[----:B------:R-:W-:Y:S01]  /*9ce0*/  LOP3.LUT R5, R4, 0xff, RZ, 0xc0, !PT ;  /* 0x000000ff04057812 */ /* 0x000fe200078ec0ff */
[----:B------:R-:W-:Y:S03]  /*9cf0*/  ST.E.U16 desc[UR4][R34.64+0x32], R68 ;  /* 0x0000324422007985 */ /* 0x000fe6000c101504 */
[----:B------:R-:W-:Y:S01]  /*9d00*/  PRMT R55, R5, 0x5410, R26 ;  /* 0x0000541005377816 */ /* 0x000fe2000000001a */
[----:B------:R-:W-:Y:S01]  /*9d10*/  ST.E.U16 desc[UR4][R32.64+0x30], R66 ;  /* 0x0000304220007985 */ /* 0x000fe2000c101504 */
[--C-:B------:R-:W-:Y:S02]  /*9d20*/  SHF.R.U32.HI R26, RZ, 0x10, R4.reuse ;  /* 0x00000010ff1a7819 */ /* 0x100fe40000011604 */
[----:B------:R-:W-:Y:S01]  /*9d30*/  SHF.R.U32.HI R5, RZ, 0x18, R4 ;  /* 0x00000018ff057819 */ /* 0x000fe20000011604 */
[----:B------:R-:W-:Y:S01]  /*9d40*/  ST.E.U16 desc[UR4][R32.64+0x32], R67 ;  /* 0x0000324320007985 */ /* 0x000fe2000c101504 */
[----:B------:R-:W-:-:S03]  /*9d50*/  LOP3.LUT R4, R26, 0xff, RZ, 0xc0, !PT ;  /* 0x000000ff1a047812 */ /* 0x000fc600078ec0ff */
[----:B------:R-:W-:Y:S01]  /*9d60*/  ST.E.U16 desc[UR4][R30.64+0x30], R22 ;  /* 0x000030161e007985 */ /* 0x000fe2000c101504 */
[----:B------:R-:W-:Y:S01]  /*9d70*/  PRMT R39, R4, 0x5410, R5 ;  /* 0x0000541004277816 */ /* 0x000fe20000000005 */
[----:B------:R-:W-:Y:S02]  /*9d80*/  IMAD.WIDE.U32 R4, R36, -0x2daee0ad, RZ ;  /* 0xd2511f5324047825 */ /* 0x000fe400078e00ff */
[----:B------:R-:W-:Y:S03]  /*9d90*/  ST.E.U16 desc[UR4][R30.64+0x32], R21 ;  /* 0x000032151e007985 */ /* 0x000fe6000c101504 */
[----:B------:R-:W-:Y:S01]  /*9da0*/  LOP3.LUT R36, R5, R246, R38, 0x96, !PT ;  /* 0x000000f605247212 */ /* 0x000fe200078e9626 */
[----:B------:R-:W-:Y:S01]  /*9db0*/  ST.E.U16 desc[UR4][R28.64+0x30], R24 ;  /* 0x000030181c007985 */ /* 0x000fe2000c101504 */
[----:B------:R-:W-:Y:S02]  /*9dc0*/  LOP3.LUT R5, R4, 0xffff, RZ, 0xc0, !PT ;  /* 0x0000ffff04057812 */ /* 0x000fe400078ec0ff */
[----:B------:R-:W-:Y:S01]  /*9dd0*/  SHF.R.U32.HI R2, RZ, 0x10, R36 ;  /* 0x00000010ff027819 */ /* 0x000fe20000011624 */
[----:B------:R-:W-:Y:S01]  /*9de0*/  ST.E.U16 desc[UR4][R28.64+0x32], R23 ;  /* 0x000032171c007985 */ /* 0x000fe2000c101504 */
[----:B------:R-:W-:-:S02]  /*9df0*/  SHF.R.U32.HI R26, RZ, 0x8, R5 ;  /* 0x00000008ff1a7819 */ /* 0x000fc40000011605 */
[----:B------:R-:W-:Y:S01]  /*9e00*/  LOP3.LUT R5, R4, 0xff, RZ, 0xc0, !PT ;  /* 0x000000ff04057812 */ /* 0x000fe200078ec0ff */
[----:B------:R-:W-:Y:S03]  /*9e10*/  ST.E.U16 desc[UR4][R34.64+0x40], R65 ;  /* 0x0000404122007985 */ /* 0x000fe6000c101504 */
[----:B------:R-:W-:Y:S01]  /*9e20*/  PRMT R38, R5, 0x5410, R26 ;  /* 0x0000541005267816 */ /* 0x000fe2000000001a */
[----:B------:R-:W-:Y:S01]  /*9e30*/  ST.E.U16 desc[UR4][R34.64+0x42], R64 ;  /* 0x0000424022007985 */ /* 0x000fe2000c101504 */
[--C-:B------:R-:W-:Y:S02]  /*9e40*/  SHF.R.U32.HI R5, RZ, 0x10, R4.reuse ;  /* 0x00000010ff057819 */ /* 0x100fe40000011604 */
[----:B------:R-:W-:Y:S01]  /*9e50*/  SHF.R.U32.HI R26, RZ, 0x18, R4 ;  /* 0x00000018ff1a7819 */ /* 0x000fe20000011604 */
[----:B------:R-:W-:Y:S01]  /*9e60*/  ST.E.U16 desc[UR4][R32.64+0x40], R62 ;  /* 0x0000403e20007985 */ /* 0x000fe2000c101504 */
[----:B------:R-:W-:-:S02]  /*9e70*/  LOP3.LUT R4, R25, 0xffff, RZ, 0xc0, !PT ;  /* 0x0000ffff19047812 */ /* 0x000fc400078ec0ff */
[----:B------:R-:W-:Y:S01]  /*9e80*/  LOP3.LUT R5, R5, 0xff, RZ, 0xc0, !PT ;  /* 0x000000ff05057812 */ /* 0x000fe200078ec0ff */
[----:B------:R-:W-:Y:S03]  /*9e90*/  ST.E.U16 desc[UR4][R32.64+0x42], R63 ;  /* 0x0000423f20007985 */ /* 0x000fe6000c101504 */
[----:B------:R-:W-:Y:S01]  /*9ea0*/  PRMT R37, R5, 0x5410, R26 ;  /* 0x0000541005257816 */ /* 0x000fe2000000001a */
[----:B------:R-:W-:Y:S01]  /*9eb0*/  ST.E.U16 desc[UR4][R30.64+0x40], R20 ;  /* 0x000040141e007985 */ /* 0x000fe2000c101504 */
[----:B------:R-:W-:-:S03]  /*9ec0*/  SHF.R.U32.HI R5, RZ, 0x18, R0 ;  /* 0x00000018ff057819 */ /* 0x000fc60000011600 */
        /* <DEDUP_REMOVED lines=19> */
[----:B------:R-:W-:Y:S04]  /*a000*/  ST.E.U16 desc[UR4][R34.64+0x70], R52 ;  /* 0x0000703422007985 */ /* 0x000fe8000c101504 */
[----:B------:R-:W-:Y:S04]  /*a010*/  ST.E.U16 desc[UR4][R34.64+0x72], R51 ;  /* 0x0000723322007985 */ /* 0x000fe8000c101504 */
[----:B------:R-:W-:Y:S04]  /*a020*/  ST.E.U16 desc[UR4][R32.64+0x70], R50 ;  /* 0x0000703220007985 */ /* 0x000fe8000c101504 */
[----:B------:R-:W-:Y:S04]  /*a030*/  ST.E.U16 desc[UR4][R32.64+0x72], R49 ;  /* 0x0000723120007985 */ /* 0x000fe8000c101504 */
[----:B------:R2:W-:Y:S04]  /*a040*/  ST.E.U16 desc[UR4][R30.64+0x70], R6 ;  /* 0x000070061e007985 */ /* 0x0005e8000c101504 */
[----:B------:R3:W-:Y:S01]  /*a050*/  ST.E.U16 desc[UR4][R30.64+0x72], R3 ;  /* 0x000072031e007985 */ /* 0x0007e2000c101504 */
[----:B-1----:R-:W-:-:S03]  /*a060*/  SHF.R.U32.HI R9, RZ, 0x18, R25 ;  /* 0x00000018ff097819 */ /* 0x002fc60000011619 */
[----:B------:R1:W-:Y:S04]  /*a070*/  ST.E.U16 desc[UR4][R28.64+0x70], R8 ;  /* 0x000070081c007985 */ /* 0x0003e8000c101504 */
[----:B------:R4:W-:Y:S04]  /*a080*/  ST.E.U16 desc[UR4][R28.64+0x72], R7 ;  /* 0x000072071c007985 */ /* 0x0009e8000c101504 */
[----:B------:R-:W5:Y:S04]  /*a090*/  LDSM.16.MT88.4 R112, [R174+0x9000] ;  /* 0x00900000ae70783b */ /* 0x000f680000004200 */
[----:B------:R-:W-:Y:S04]  /*a0a0*/  LDSM.16.MT88.4 R76, [R188+0x9400] ;  /* 0x00940000bc4c783b */ /* 0x000fe80000004200 */
[----:B------:R-:W5:Y:S01]  /*a0b0*/  LDSM.16.MT88.4 R108, [R188+0xa000] ;  /* 0x00a00000bc6c783b */ /* 0x000f620000004200 */
[----:B--2---:R-:W-:-:S03]  /*a0c0*/  LOP3.LUT R6, R25, 0xff, RZ, 0xc0, !PT ;  /* 0x000000ff19067812 */ /* 0x004fc600078ec0ff */
[----:B------:R-:W-:Y:S01]  /*a0d0*/  LDSM.16.MT88.4 R72, [R174+0xa400] ;  /* 0x00a40000ae48783b */ /* 0x000fe20000004200 */
[----:B---3--:R-:W-:-:S03]  /*a0e0*/  SHF.R.U32.HI R3, RZ, 0x8, R4 ;  /* 0x00000008ff037819 */ /* 0x008fc60000011604 */
[----:B------:R-:W-:Y:S01]  /*a0f0*/  LDSM.16.MT88.4 R48, [R174+0xb000] ;  /* 0x00b00000ae30783b */ /* 0x000fe20000004200 */
[----:B------:R-:W-:Y:S02]  /*a100*/  SHF.R.U32.HI R4, RZ, 0x10, R25 ;  /* 0x00000010ff047819 */ /* 0x000fe40000011619 */
[----:B------:R-:W-:Y:S01]  /*a110*/  PRMT R11, R6, 0x5410, R3 ;  /* 0x00005410060b7816 */ /* 0x000fe20000000003 */
[----:B------:R-:W-:Y:S01]  /*a120*/  STL.64 [R1+0x68], R146 ;  /* 0x0000689201007387 */ /* 0x000fe20000100a00 */
[C---:B------:R-:W-:Y:S02]  /*a130*/  LOP3.LUT R3, R0.reuse, 0xffff, RZ, 0xc0, !PT ;  /* 0x0000ffff00037812 */ /* 0x040fe400078ec0ff */
[----:B------:R-:W-:Y:S01]  /*a140*/  SHF.R.U32.HI R6, RZ, 0x10, R0 ;  /* 0x00000010ff067819 */ /* 0x000fe20000011600 */
[----:B------:R-:W-:Y:S01]  /*a150*/  STL.64 [R1+0x60], R144 ;  /* 0x0000609001007387 */ /* 0x000fe20000100a00 */
[----:B-1----:R-:W-:Y:S02]  /*a160*/  LOP3.LUT R8, R0, 0xff, RZ, 0xc0, !PT ;  /* 0x000000ff00087812 */ /* 0x002fe400078ec0ff */
[----:B------:R-:W-:-:S02]  /*a170*/  LOP3.LUT R0, R36, 0xffff, RZ, 0xc0, !PT ;  /* 0x0000ffff24007812 */ /* 0x000fc400078ec0ff */
[----:B----4-:R-:W-:Y:S02]  /*a180*/  LOP3.LUT R7, R4, 0xff, RZ, 0xc0, !PT ;  /* 0x000000ff04077812 */ /* 0x010fe400078ec0ff */
[----:B------:R-:W-:Y:S02]  /*a190*/  SHF.R.U32.HI R4, RZ, 0x8, R3 ;  /* 0x00000008ff047819 */ /* 0x000fe40000011603 */
[----:B------:R-:W-:Y:S02]  /*a1a0*/  LOP3.LUT R3, R6, 0xff, RZ, 0xc0, !PT ;  /* 0x000000ff06037812 */ /* 0x000fe400078ec0ff */
[----:B------:R-:W-:Y:S02]  /*a1b0*/  SHF.R.U32.HI R6, RZ, 0x8, R0 ;  /* 0x00000008ff067819 */ /* 0x000fe40000011600 */
[----:B------:R-:W-:Y:S02]  /*a1c0*/  HSET2.LE.AND R0, R82, R70, PT ;  /* 0x0000004652007233 */ /* 0x000fe40003803000 */
[----:B------:R-:W-:-:S02]  /*a1d0*/  PRMT R10, R7, 0x5410, R9 ;  /* 0x00005410070a7816 */ /* 0x000fc40000000009 */
[----:B------:R-:W-:Y:S02]  /*a1e0*/  PRMT R8, R8, 0x5410, R4 ;  /* 0x0000541008087816 */ /* 0x000fe40000000004 */
[----:B------:R-:W-:Y:S02]  /*a1f0*/  PRMT R9, R3, 0x5410, R5 ;  /* 0x0000541003097816 */ /* 0x000fe40000000005 */
[----:B------:R-:W-:Y:S02]  /*a200*/  LOP3.LUT R24, R170, R0, RZ, 0xc0, !PT ;  /* 0x00000000aa187212 */ /* 0x000fe400078ec0ff */
[--C-:B------:R-:W-:Y:S02]  /*a210*/  HSET2.LE.AND R3, R81, R70.reuse, PT ;  /* 0x0000004651037233 */ /* 0x100fe40003803000 */
[--C-:B------:R-:W-:Y:S02]  /*a220*/  HSET2.LE.AND R4, R84, R70.reuse, PT ;  /* 0x0000004654047233 */ /* 0x100fe40003803000 */
[--C-:B------:R-:W-:Y:S01]  /*a230*/  HSET2.LE.AND R0, R55, R70.reuse, PT ;  /* 0x0000004637007233 */ /* 0x100fe20003803000 */
[----:B------:R-:W1:Y:S01]  /*a240*/  LDSM.16.MT88.4 R84, [R174+0x9400] ;  /* 0x00940000ae54783b */ /* 0x000e620000004200 */
[----:B------:R-:W-:-:S02]  /*a250*/  HSET2.LE.AND R5, R83, R70, PT ;  /* 0x0000004653057233 */ /* 0x000fc40003803000 */
[----:B------:R-:W-:Y:S01]  /*a260*/  LOP3.LUT R25, R168, R3, RZ, 0xc0, !PT ;  /* 0x00000003a8197212 */ /* 0x000fe200078ec0ff */
[----:B------:R-:W-:Y:S01]  /*a270*/  LDSM.16.MT88.4 R80, [R188+0x9000] ;  /* 0x00900000bc50783b */ /* 0x000fe20000004200 */
[----:B------:R-:W-:Y:S02]  /*a280*/  LOP3.LUT R26, R167, R4, RZ, 0xc0, !PT ;  /* 0x00000004a71a7212 */ /* 0x000fe400078ec0ff */
[----:B------:R-:W-:Y:S02]  /*a290*/  LOP3.LUT R14, R95, R0, RZ, 0xc0, !PT ;  /* 0x000000005f0e7212 */ /* 0x000fe400078ec0ff */
[--C-:B------:R-:W-:Y:S02]  /*a2a0*/  HSET2.LE.AND R3, R39, R70.reuse, PT ;  /* 0x0000004627037233 */ /* 0x100fe40003803000 */
[--C-:B------:R-:W-:Y:S02]  /*a2b0*/  HSET2.LE.AND R4, R8, R70.reuse, PT ;  /* 0x0000004608047233 */ /* 0x100fe40003803000 */
[----:B------:R-:W-:-:S02]  /*a2c0*/  HSET2.LE.AND R0, R9, R70, PT ;  /* 0x0000004609007233 */ /* 0x000fc40003803000 */
[----:B------:R-:W-:Y:S02]  /*a2d0*/  LOP3.LUT R15, R91, R3, RZ, 0xc0, !PT ;  /* 0x000000035b0f7212 */ /* 0x000fe400078ec0ff */
[----:B------:R-:W-:Y:S02]  /*a2e0*/  LOP3.LUT R12, R107, R4, RZ, 0xc0, !PT ;  /* 0x000000046b0c7212 */ /* 0x000fe400078ec0ff */
[----:B------:R-:W-:Y:S02]  /*a2f0*/  LOP3.LUT R13, R105, R0, RZ, 0xc0, !PT ;  /* 0x00000000690d7212 */ /* 0x000fe400078ec0ff */
[----:B------:R-:W-:Y:S02]  /*a300*/  HSET2.LE.AND R3, R88, R70, PT ;  /* 0x0000004658037233 */ /* 0x000fe40003803000 */
[----:B------:R-:W-:Y:S01]  /*a310*/  LOP3.LUT R7, R36, 0xff, RZ, 0xc0, !PT ;  /* 0x000000ff24077812 */ /* 0x000fe200078ec0ff */
[----:B------:R-:W2:Y:S01]  /*a320*/  LDSM.16.MT88.4 R88, [R174+0xa000] ;  /* 0x00a00000ae58783b */ /* 0x000ea20000004200 */
[----:B------:R-:W-:Y:S01]  /*a330*/  LOP3.LUT R27, R163, R5, RZ, 0xc0, !PT ;  /* 0x00000005a31b7212 */ /* 0x000fe200078ec0ff */
[----:B-----5:R-:W-:Y:S01]  /*a340*/  HMMA.16816.F32.BF16 R16, R12, R112, RZ ;  /* 0x000000700c10723c */ /* 0x020fe200000418ff */
[----:B------:R-:W-:-:S02]  /*a350*/  PRMT R7, R7, 0x5410, R6 ;  /* 0x0000541007077816 */ /* 0x000fc40000000006 */
[----:B------:R-:W-:Y:S02]  /*a360*/  SHF.R.U32.HI R6, RZ, 0x18, R36 ;  /* 0x00000018ff067819 */ /* 0x000fe40000011624 */
[----:B------:R-:W-:Y:S01]  /*a370*/  LOP3.LUT R5, R2, 0xff, RZ, 0xc0, !PT ;  /* 0x000000ff02057812 */ /* 0x000fe200078ec0ff */
[C---:B------:R-:W-:Y:S01]  /*a380*/  HMMA.16816.F32.BF16 R40, R24.reuse, R112, RZ ;  /* 0x000000701828723c */ /* 0x040fe200000418ff */
[--C-:B------:R-:W-:Y:S02]  /*a390*/  HSET2.LE.AND R0, R11, R70.reuse, PT ;  /* 0x000000460b007233 */ /* 0x100fe40003803000 */
[--C-:B------:R-:W-:Y:S02]  /*a3a0*/  HSET2.LE.AND R2, R10, R70.reuse, PT ;  /* 0x000000460a027233 */ /* 0x100fe40003803000 */
[----:B------:R-:W-:Y:S01]  /*a3b0*/  HSET2.LE.AND R4, R92, R70, PT ;  /* 0x000000465c047233 */ /* 0x000fe20003803000 */
[----:B------:R-:W-:Y:S01]  /*a3c0*/  HMMA.16816.F32.BF16 R44, R24, R108, RZ ;  /* 0x0000006c182c723c */ /* 0x000fe200000418ff */
[----:B------:R-:W-:-:S02]  /*a3d0*/  PRMT R5, R5, 0x5410, R6 ;  /* 0x0000541005057816 */ /* 0x000fc40000000006 */
[----:B------:R-:W-:Y:S02]  /*a3e0*/  LOP3.LUT R20, R169, R0, RZ, 0xc0, !PT ;  /* 0x00000000a9147212 */ /* 0x000fe400078ec0ff */
[----:B------:R-:W-:Y:S02]  /*a3f0*/  LOP3.LUT R21, R166, R2, RZ, 0xc0, !PT ;  /* 0x00000002a6157212 */ /* 0x000fe400078ec0ff */
[----:B------:R-:W-:Y:S02]  /*a400*/  LOP3.LUT R22, R162, R3, RZ, 0xc0, !PT ;  /* 0x00000003a2167212 */ /* 0x000fe400078ec0ff */
[----:B------:R-:W-:Y:S02]  /*a410*/  LOP3.LUT R23, R161, R4, RZ, 0xc0, !PT ;  /* 0x00000004a1177212 */ /* 0x000fe400078ec0ff */
[--C-:B------:R-:W-:Y:S02]  /*a420*/  HSET2.LE.AND R0, R38, R70.reuse, PT ;  /* 0x0000004626007233 */ /* 0x100fe40003803000 */
[----:B------:R-:W-:-:S02]  /*a430*/  HSET2.LE.AND R2, R37, R70, PT ;  /* 0x0000004625027233 */ /* 0x000fc40003803000 */
[--C-:B------:R-:W-:Y:S02]  /*a440*/  HSET2.LE.AND R3, R7, R70.reuse, PT ;  /* 0x0000004607037233 */ /* 0x100fe40003803000 */
[----:B------:R-:W-:Y:S01]  /*a450*/  HSET2.LE.AND R4, R5, R70, PT ;  /* 0x0000004605047233 */ /* 0x000fe20003803000 */
[----:B-1----:R-:W-:Y:S01]  /*a460*/  HMMA.16816.F32.BF16 R168, R20, R84, R40 ;  /* 0x0000005414a8723c */ /* 0x002fe20000041828 */
[----:B------:R-:W-:Y:S02]  /*a470*/  LOP3.LUT R10, R94, R0, RZ, 0xc0, !PT ;  /* 0x000000005e0a7212 */ /* 0x000fe400078ec0ff */
[----:B------:R-:W-:Y:S02]  /*a480*/  LOP3.LUT R11, R93, R2, RZ, 0xc0, !PT ;  /* 0x000000025d0b7212 */ /* 0x000fe400078ec0ff */
[----:B------:R-:W-:Y:S02]  /*a490*/  LOP3.LUT R8, R106, R3, RZ, 0xc0, !PT ;  /* 0x000000036a087212 */ /* 0x000fe400078ec0ff */
[----:B------:R-:W-:Y:S01]  /*a4a0*/  LOP3.LUT R9, R104, R4, RZ, 0xc0, !PT ;  /* 0x0000000468097212 */ /* 0x000fe200078ec0ff */
[----:B--2---:R-:W-:Y:S01]  /*a4b0*/  HMMA.16816.F32.BF16 R36, R24, R88, RZ ;  /* 0x000000581824723c */ /* 0x004fe200000418ff */
[----:B------:R-:W1:Y:S01]  /*a4c0*/  LDSM.16.MT88.4 R104, [R188+0xa400] ;  /* 0x00a40000bc68783b */ /* 0x000e620000004200 */
[----:B------:R-:W-:-:S04]  /*a4d0*/  LOP3.LUT R2, R153, R227, RZ, 0x3c, !PT ;  /* 0x000000e399027212 */ /* 0x000fc800078e3cff */
[----:B------:R-:W-:Y:S01]  /*a4e0*/  HMMA.16816.F32.BF16 R136, R8, R84, R16 ;  /* 0x000000540888723c */ /* 0x000fe20000041810 */
[----:B------:R-:W-:-:S05]  /*a4f0*/  IMAD.WIDE.U32 R2, R2, -0x326172a9, RZ ;  /* 0xcd9e8d5702027825 */ /* 0x000fca00078e00ff */
[----:B------:R-:W-:Y:S01]  /*a500*/  HMMA.16816.F32.BF16 R16, R24, R80, RZ ;  /* 0x000000501810723c */ /* 0x000fe200000418ff */
[----:B------:R-:W-:-:S05]  /*a510*/  LOP3.LUT R0, R3, R213, R224, 0x96, !PT ;  /* 0x000000d503007212 */ /* 0x000fca00078e96e0 */
[C---:B------:R-:W-:Y:S06]  /*a520*/  HMMA.16816.F32.BF16 R4, R12.reuse, R80, RZ ;  /* 0x000000500c04723c */ /* 0x040fec00000418ff */
[----:B------:R-:W-:Y:S06]  /*a530*/  HMMA.16816.F32.BF16 R40, R12, R88, RZ ;  /* 0x000000580c28723c */ /* 0x000fec00000418ff */
[C---:B------:R-:W-:Y:S06]  /*a540*/  HMMA.16816.F32.BF16 R152, R20.reuse, R72, R36 ;  /* 0x000000481498723c */ /* 0x040fec0000041824 */
[----:B------:R-:W-:Y:S06]  /*a550*/  HMMA.16816.F32.BF16 R160, R20, R76, R16 ;  /* 0x0000004c14a0723c */ /* 0x000fec0000041810 */
[----:B------:R-:W-:Y:S06]  /*a560*/  HMMA.16816.F32.BF16 R16, R12, R108, RZ ;  /* 0x0000006c0c10723c */ /* 0x000fec00000418ff */
[C---:B------:R-:W-:Y:S06]  /*a570*/  HMMA.16816.F32.BF16 R128, R8.reuse, R76, R4 ;  /* 0x0000004c0880723c */ /* 0x040fec0000041804 */
[----:B------:R-:W-:Y:S01]  /*a580*/  HMMA.16816.F32.BF16 R120, R8, R72, R40 ;  /* 0x000000480878723c */ /* 0x000fe20000041828 */
[----:B------:R-:W-:-:S02]  /*a590*/  LOP3.LUT R6, R221, R212, R2, 0x96, !PT ;  /* 0x000000d4dd067212 */ /* 0x000fc400078e9602 */
[----:B------:R-:W-:Y:S02]  /*a5a0*/  LOP3.LUT R5, R3, R213, R214, 0x96, !PT ;  /* 0x000000d503057212 */ /* 0x000fe400078e96d6 */
[----:B------:R-:W-:Y:S01]  /*a5b0*/  LOP3.LUT R4, R145, R212, R2, 0x96, !PT ;  /* 0x000000d491047212 */ /* 0x000fe200078e9602 */
[----:B------:R-:W-:Y:S01]  /*a5c0*/  IMAD.WIDE.U32 R2, R0, -0x2daee0ad, RZ ;  /* 0xd2511f5300027825 */ /* 0x000fe200078e00ff */
[-C--:B-1----:R-:W-:Y:S03]  /*a5d0*/  HMMA.16816.F32.BF16 R224, R20, R104.reuse, R44 ;  /* 0x0000006814e0723c */ /* 0x082fe6000004182c */
[----:B------:R-:W-:Y:S01]  /*a5e0*/  IMAD.WIDE.U32 R36, R6, -0x2daee0ad, RZ ;  /* 0xd2511f5306247825 */ /* 0x000fe200078e00ff */
[----:B------:R-:W-:Y:S02]  /*a5f0*/  LOP3.LUT R7, R3, R141, R180, 0x96, !PT ;  /* 0x0000008d03077212 */ /* 0x000fe400078e96b4 */
[----:B------:R-:W-:Y:S01]  /*a600*/  HMMA.16816.F32.BF16 R212, R8, R104, R16 ;  /* 0x0000006808d4723c */ /* 0x000fe20000041810 */
[----:B------:R-:W-:Y:S01]  /*a610*/  IMAD.WIDE.U32 R40, R4, -0x2daee0ad, RZ ;  /* 0xd2511f5304287825 */ /* 0x000fe200078e00ff */
[----:B------:R-:W-:-:S03]  /*a620*/  LOP3.LUT R6, R37, R252, R2, 0x96, !PT ;  /* 0x000000fc25067212 */ /* 0x000fc600078e9602 */
[----:B------:R-:W-:-:S04]  /*a630*/  IMAD.WIDE.U32 R2, R5, -0x2daee0ad, RZ ;  /* 0xd2511f5305027825 */ /* 0x000fc800078e00ff */
[----:B------:R-:W-:Y:S01]  /*a640*/  IMAD.WIDE.U32 R18, R6, -0x326172a9, RZ ;  /* 0xcd9e8d5706127825 */ /* 0x000fe200078e00ff */
[----:B------:R-:W-:Y:S02]  /*a650*/  LOP3.LUT R4, R3, R141, R146, 0x96, !PT ;  /* 0x0000008d03047212 */ /* 0x000fe400078e9692 */
[----:B------:R-:W-:Y:S01]  /*a660*/  LOP3.LUT R0, R41, R252, R2, 0x96, !PT ;  /* 0x000000fc29007212 */ /* 0x000fe200078e9602 */
        /* <DEDUP_REMOVED lines=57> */
[----:B------:R-:W-:Y:S02]  /*aa00*/  LOP3.LUT R6, R42, 0xff, RZ, 0xc0, !PT ;  /* 0x000000ff2a067812 */ /* 0x000fe400078ec0ff */
[----:B------:R-:W-:-:S02]  /*aa10*/  SHF.R.U32.HI R3, RZ, 0x8, R17 ;  /* 0x00000008ff037819 */ /* 0x000fc40000011611 */
[----:B------:R-:W-:Y:S02]  /*aa20*/  PRMT R62, R2, 0x5410, R18 ;  /* 0x00005410023e7816 */ /* 0x000fe40000000012 */
[----:B------:R-:W-:Y:S01]  /*aa30*/  LOP3.LUT R2, R4, 0xffff, RZ, 0xc0, !PT ;  /* 0x0000ffff04027812 */ /* 0x000fe200078ec0ff */
[----:B------:R-:W-:Y:S01]  /*aa40*/  HMMA.16816.F32.BF16 R16, R24, R48, RZ ;  /* 0x000000301810723c */ /* 0x000fe200000418ff */
[----:B------:R-:W-:Y:S02]  /*aa50*/  PRMT R65, R43, 0x5410, R7 ;  /* 0x000054102b417816 */ /* 0x000fe40000000007 */
[----:B------:R-:W-:Y:S02]  /*aa60*/  PRMT R64, R6, 0x5410, R44 ;  /* 0x0000541006407816 */ /* 0x000fe4000000002c */
[----:B------:R-:W-:Y:S01]  /*aa70*/  PRMT R63, R37, 0x5410, R3 ;  /* 0x00005410253f7816 */ /* 0x000fe20000000003 */
[----:B------:R-:W-:Y:S01]  /*aa80*/  LDSM.16.MT88.4 R44, [R188+0xb000] ;  /* 0x00b00000bc2c783b */ /* 0x000fe20000004200 */
[----:B------:R-:W-:-:S02]  /*aa90*/  SHF.R.U32.HI R3, RZ, 0x10, R4 ;  /* 0x00000010ff037819 */ /* 0x000fc40000011604 */
[----:B------:R-:W-:Y:S02]  /*aaa0*/  LOP3.LUT R7, R4, 0xff, RZ, 0xc0, !PT ;  /* 0x000000ff04077812 */ /* 0x000fe400078ec0ff */
[----:B------:R-:W-:Y:S02]  /*aab0*/  SHF.R.U32.HI R6, RZ, 0x18, R4 ;  /* 0x00000018ff067819 */ /* 0x000fe40000011604 */
[----:B------:R-:W-:Y:S02]  /*aac0*/  SHF.R.U32.HI R4, RZ, 0x8, R2 ;  /* 0x00000008ff047819 */ /* 0x000fe40000011602 */
[----:B------:R-:W-:Y:S01]  /*aad0*/  SHF.R.U32.HI R2, RZ, 0x8, R36 ;  /* 0x00000008ff027819 */ /* 0x000fe20000011624 */
[----:B------:R-:W-:Y:S01]  /*aae0*/  FADD.FTZ R36, R164, R96 ;  /* 0x00000060a4247221 */ /* 0x000fe20000010000 */
[----:B------:R-:W-:Y:S02]  /*aaf0*/  LOP3.LUT R3, R3, 0xff, RZ, 0xc0, !PT ;  /* 0x000000ff03037812 */ /* 0x000fe400078ec0ff */
[----:B------:R-:W-:-:S02]  /*ab00*/  PRMT R61, R7, 0x5410, R4 ;  /* 0x00005410073d7816 */ /* 0x000fc40000000004 */
[----:B------:R-:W-:Y:S02]  /*ab10*/  LOP3.LUT R4, R39, 0xff, RZ, 0xc0, !PT ;  /* 0x000000ff27047812 */ /* 0x000fe400078ec0ff */
[----:B------:R-:W-:Y:S02]  /*ab20*/  PRMT R59, R38, 0x5410, R2 ;  /* 0x00005410263b7816 */ /* 0x000fe40000000002 */
[----:B------:R-:W-:Y:S02]  /*ab30*/  PRMT R60, R3, 0x5410, R6 ;  /* 0x00005410033c7816 */ /* 0x000fe40000000006 */
[----:B------:R-:W-:Y:S02]  /*ab40*/  LOP3.LUT R2, R5, 0xffff, RZ, 0xc0, !PT ;  /* 0x0000ffff05027812 */ /* 0x000fe400078ec0ff */
[----:B------:R-:W-:Y:S02]  /*ab50*/  SHF.R.U32.HI R6, RZ, 0x10, R5 ;  /* 0x00000010ff067819 */ /* 0x000fe40000011605 */
[----:B------:R-:W-:-:S02]  /*ab60*/  PRMT R52, R4, 0x5410, R40 ;  /* 0x0000541004347816 */ /* 0x000fc40000000028 */
[----:B------:R-:W1:Y:S01]  /*ab70*/  LDSM.16.MT88.4 R40, [R174+0xb400] ;  /* 0x00b40000ae28783b */ /* 0x000e620000004200 */
[----:B------:R-:W-:Y:S02]  /*ab80*/  LOP3.LUT R7, R5, 0xff, RZ, 0xc0, !PT ;  /* 0x000000ff05077812 */ /* 0x000fe400078ec0ff */
[----:B------:R-:W-:Y:S02]  /*ab90*/  SHF.R.U32.HI R3, RZ, 0x8, R2 ;  /* 0x00000008ff037819 */ /* 0x000fe40000011602 */
[----:B------:R-:W-:Y:S02]  /*aba0*/  SHF.R.U32.HI R5, RZ, 0x18, R5 ;  /* 0x00000018ff057819 */ /* 0x000fe40000011605 */
[----:B------:R-:W-:Y:S02]  /*abb0*/  LOP3.LUT R2, R6, 0xff, RZ, 0xc0, !PT ;  /* 0x000000ff06027812 */ /* 0x000fe400078ec0ff */
[----:B------:R-:W-:Y:S02]  /*abc0*/  SHF.R.U32.HI R4, RZ, 0x10, R0 ;  /* 0x00000010ff047819 */ /* 0x000fe40000011600 */
[----:B------:R-:W-:-:S02]  /*abd0*/  PRMT R57, R2, 0x5410, R5 ;  /* 0x0000541002397816 */ /* 0x000fc40000000005 */
[C---:B------:R-:W-:Y:S02]  /*abe0*/  LOP3.LUT R2, R0.reuse, 0xffff, RZ, 0xc0, !PT ;  /* 0x0000ffff00027812 */ /* 0x040fe400078ec0ff */
[----:B------:R-:W-:Y:S02]  /*abf0*/  LOP3.LUT R5, R0, 0xff, RZ, 0xc0, !PT ;  /* 0x000000ff00057812 */ /* 0x000fe400078ec0ff */
[----:B------:R-:W-:Y:S02]  /*ac00*/  SHF.R.U32.HI R2, RZ, 0x8, R2 ;  /* 0x00000008ff027819 */ /* 0x000fe40000011602 */
[----:B------:R-:W-:Y:S02]  /*ac10*/  PRMT R58, R7, 0x5410, R3 ;  /* 0x00005410073a7816 */ /* 0x000fe40000000003 */
[----:B------:R-:W-:Y:S02]  /*ac20*/  SHF.R.U32.HI R3, RZ, 0x18, R0 ;  /* 0x00000018ff037819 */ /* 0x000fe40000011600 */
[----:B------:R-:W-:-:S02]  /*ac30*/  LOP3.LUT R0, R4, 0xff, RZ, 0xc0, !PT ;  /* 0x000000ff04007812 */ /* 0x000fc400078ec0ff */
[----:B------:R-:W-:Y:S01]  /*ac40*/  PRMT R56, R5, 0x5410, R2 ;  /* 0x0000541005387816 */ /* 0x000fe20000000002 */
[----:B------:R-:W-:Y:S01]  /*ac50*/  FADD.FTZ R2, R183, R97 ;  /* 0x00000061b7027221 */ /* 0x000fe20000010000 */
[----:B------:R-:W-:Y:S01]  /*ac60*/  HMMA.16816.F32.BF16 R4, R12, R48, RZ ;  /* 0x000000300c04723c */ /* 0x000fe200000418ff */
[----:B------:R-:W-:Y:S01]  /*ac70*/  PRMT R55, R0, 0x5410, R3 ;  /* 0x0000541000377816 */ /* 0x000fe20000000003 */
[----:B------:R-:W-:Y:S01]  /*ac80*/  FADD.FTZ R0, R157, R99 ;  /* 0x000000639d007221 */ /* 0x000fe20000010000 */
[----:B------:R-:W-:Y:S01]  /*ac90*/  FADD.FTZ R37, R238, R2 ;  /* 0x00000002ee257221 */ /* 0x000fe20000010000 */
[----:B------:R-:W-:Y:S01]  /*aca0*/  FADD.FTZ R2, R179, R36 ;  /* 0x00000024b3027221 */ /* 0x000fe20000010000 */
[----:B------:R-:W-:Y:S01]  /*acb0*/  FADD.FTZ R3, R182, R98 ;  /* 0x00000062b6037221 */ /* 0x000fe20000010000 */
[----:B------:R-:W-:Y:S01]  /*acc0*/  FADD.FTZ R0, R158, R0 ;  /* 0x000000009e007221 */ /* 0x000fe20000010000 */
[--C-:B------:R-:W-:Y:S02]  /*acd0*/  HSET2.LE.AND R52, R52, R70.reuse, PT ;  /* 0x0000004634347233 */ /* 0x100fe40003803000 */
[----:B------:R-:W-:Y:S01]  /*ace0*/  FADD.FTZ R3, R237, R3 ;  /* 0x00000003ed037221 */ /* 0x000fe20000010000 */
[----:B------:R-:W-:Y:S01]  /*acf0*/  FADD.FTZ R0, R135, R0 ;  /* 0x0000000087007221 */ /* 0x000fe20000010000 */
[--C-:B------:R-:W-:Y:S01]  /*ad00*/  HSET2.LE.AND R49, R59, R70.reuse, PT ;  /* 0x000000463b317233 */ /* 0x100fe20003803000 */
[----:B-1----:R-:W-:Y:S01]  /*ad10*/  HMMA.16816.F32.BF16 R180, R20, R40, R16 ;  /* 0x0000002814b4723c */ /* 0x002fe20000041810 */
[----:B------:R-:W-:-:S02]  /*ad20*/  HSET2.LE.AND R48, R55, R70, PT ;  /* 0x0000004637307233 */ /* 0x000fc40003803000 */
[----:B------:R-:W-:Y:S02]  /*ad30*/  LOP3.LUT R95, R117, R52, RZ, 0xc0, !PT ;  /* 0x00000034755f7212 */ /* 0x000fe400078ec0ff */
[----:B------:R-:W-:Y:S01]  /*ad40*/  LOP3.LUT R94, R116, R49, RZ, 0xc0, !PT ;  /* 0x00000031745e7212 */ /* 0x000fe200078ec0ff */
[----:B------:R-:W-:Y:S01]  /*ad50*/  HMMA.16816.F32.BF16 R16, R24, R44, RZ ;  /* 0x0000002c1810723c */ /* 0x000fe200000418ff */
[----:B------:R-:W-:-:S05]  /*ad60*/  LOP3.LUT R93, R118, R48, RZ, 0xc0, !PT ;  /* 0x00000030765d7212 */ /* 0x000fca00078ec0ff */
[----:B------:R-:W-:Y:S07]  /*ad70*/  HMMA.16816.F32.BF16 R164, R8, R40, R4 ;  /* 0x0000002808a4723c */ /* 0x000fee0000041804 */
[----:B------:R-:W-:Y:S01]  /*ad80*/  FADD.FTZ R4, R231, R37 ;  /* 0x00000025e7047221 */ /* 0x000fe20000010000 */
[----:B------:R-:W-:Y:S01]  /*ad90*/  FADD.FTZ R5, R229, R3 ;  /* 0x00000003e5057221 */ /* 0x000fe20000010000 */
[----:B------:R-:W1:Y:S01]  /*ada0*/  LDSM.16.MT88.4 R36, [R188+0xb400] ;  /* 0x00b40000bc24783b */ /* 0x000e620000004200 */
[----:B------:R-:W-:Y:S01]  /*adb0*/  FADD.FTZ R3, R159, R2 ;  /* 0x000000029f037221 */ /* 0x000fe20000010000 */
        /* <DEDUP_REMOVED lines=8> */
[--C-:B------:R-:W-:Y:S01]  /*ae40*/  HSET2.LE.AND R0, R69, R70.reuse, PT ;  /* 0x0000004645007233 */ /* 0x100fe20003803000 */
[----:B------:R-:W-:Y:S01]  /*ae50*/  FADD.FTZ R105, R211, R54 ;  /* 0x00000036d3697221 */ /* 0x000fe20000010000 */
[--C-:B------:R-:W-:Y:S01]  /*ae60*/  HSET2.LE.AND R2, R68, R70.reuse, PT ;  /* 0x0000004644027233 */ /* 0x100fe20003803000 */
[----:B------:R-:W-:Y:S01]  /*ae70*/  FADD.FTZ R104, R124, R53 ;  /* 0x000000357c687221 */ /* 0x000fe20000010000 */
[--C-:B------:R-:W-:Y:S01]  /*ae80*/  HSET2.LE.AND R40, R64, R70.reuse, PT ;  /* 0x0000004640287233 */ /* 0x100fe20003803000 */
[----:B------:R-:W-:Y:S01]  /*ae90*/  HMMA.16816.F32.BF16 R52, R12, R50, RZ ;  /* 0x000000320c34723c */ /* 0x000fe200000418ff */
[----:B------:R-:W-:-:S02]  /*aea0*/  HSET2.LE.AND R3, R63, R70, PT ;  /* 0x000000463f037233 */ /* 0x000fc40003803000 */
[--C-:B------:R-:W-:Y:S02]  /*aeb0*/  HSET2.LE.AND R41, R61, R70.reuse, PT ;  /* 0x000000463d297233 */ /* 0x100fe40003803000 */
[--C-:B------:R-:W-:Y:S01]  /*aec0*/  HSET2.LE.AND R44, R60, R70.reuse, PT ;  /* 0x000000463c2c7233 */ /* 0x100fe20003803000 */
[----:B------:R-:W-:Y:S01]  /*aed0*/  HMMA.16816.F32.BF16 R48, R24, R50, RZ ;  /* 0x000000321830723c */ /* 0x000fe200000418ff */
[----:B------:R-:W-:Y:S02]  /*aee0*/  HSET2.LE.AND R45, R56, R70, PT ;  /* 0x00000046382d7233 */ /* 0x000fe40003803000 */
[----:B------:R-:W-:Y:S01]  /*aef0*/  LOP3.LUT R98, R151, R3, RZ, 0xc0, !PT ;  /* 0x0000000397627212 */ /* 0x000fe200078ec0ff */
[----:B------:R-:W-:Y:S02]  /*af00*/  FADD.FTZ R3, R236, R105 ;  /* 0x00000069ec037221 */ /* 0x000fe40000010000 */
[----:B------:R-:W-:-:S12]  /*af10*/  LOP3.LUT R92, R119, R45, RZ, 0xc0, !PT ;  /* 0x0000002d775c7212 */ /* 0x000fd800078ec0ff */
[----:B------:R-:W-:Y:S06]  /*af20*/  HMMA.16816.F32.BF16 R144, R8, R42, R52 ;  /* 0x0000002a0890723c */ /* 0x000fec0000041834 */
[-C--:B-1----:R-:W-:Y:S06]  /*af30*/  HMMA.16816.F32.BF16 R176, R20, R36.reuse, R16 ;  /* 0x0000002414b0723c */ /* 0x082fec0000041810 */
[----:B------:R-:W-:Y:S01]  /*af40*/  HMMA.16816.F32.BF16 R156, R8, R36, R4 ;  /* 0x00000024089c723c */ /* 0x000fe20000041804 */
[----:B------:R-:W-:Y:S01]  /*af50*/  LOP3.LUT R18, R210, R0, RZ, 0xc0, !PT ;  /* 0x00000000d2127212 */ /* 0x000fe200078ec0ff */
[----:B------:R-:W-:Y:S01]  /*af60*/  FADD.FTZ R0, R243, R185 ;  /* 0x000000b9f3007221 */ /* 0x000fe20000010000 */
[----:B------:R-:W-:Y:S01]  /*af70*/  LOP3.LUT R19, R195, R2, RZ, 0xc0, !PT ;  /* 0x00000002c3137212 */ /* 0x000fe200078ec0ff */
[----:B------:R-:W-:-:S02]  /*af80*/  FADD.FTZ R2, R244, R186 ;  /* 0x000000baf4027221 */ /* 0x000fc40000010000 */
[----:B------:R-:W-:Y:S01]  /*af90*/  HMMA.16816.F32.BF16 R48, R20, R42, R48 ;  /* 0x0000002a1430723c */ /* 0x000fe20000041830 */
[--C-:B------:R-:W-:Y:S02]  /*afa0*/  HSET2.LE.AND R5, R67, R70.reuse, PT ;  /* 0x0000004643057233 */ /* 0x100fe40003803000 */
[--C-:B------:R-:W-:Y:S02]  /*afb0*/  HSET2.LE.AND R6, R66, R70.reuse, PT ;  /* 0x0000004642067233 */ /* 0x100fe40003803000 */
[--C-:B------:R-:W-:Y:S02]  /*afc0*/  HSET2.LE.AND R37, R65, R70.reuse, PT ;  /* 0x0000004641257233 */ /* 0x100fe40003803000 */
[--C-:B------:R-:W-:Y:S01]  /*afd0*/  HSET2.LE.AND R4, R62, R70.reuse, PT ;  /* 0x000000463e047233 */ /* 0x100fe20003803000 */
[----:B------:R-:W-:Y:S01]  /*afe0*/  HMMA.16816.F32.BF16 R64, R12, R82, RZ ;  /* 0x000000520c40723c */ /* 0x000fe200000418ff */
[--C-:B------:R-:W-:Y:S02]  /*aff0*/  HSET2.LE.AND R7, R58, R70.reuse, PT ;  /* 0x000000463a077233 */ /* 0x100fe40003803000 */
[----:B------:R-:W-:-:S02]  /*b000*/  HSET2.LE.AND R36, R57, R70, PT ;  /* 0x0000004639247233 */ /* 0x000fc40003803000 */
        /* <DEDUP_REMOVED lines=12> */
[----:B------:R-:W-:Y:S01]  /*b0d0*/  IADD3 R194, P0, R34, -0x80, RZ ;  /* 0xffffff8022c27810 */ /* 0x000fe20007f1e0ff */
[----:B------:R-:W-:Y:S03]  /*b0e0*/  HMMA.16816.F32.BF16 R12, R12, R46, RZ ;  /* 0x0000002e0c0c723c */ /* 0x000fe600000418ff */
[----:B------:R-:W-:-:S03]  /*b0f0*/  IADD3.X R195, R35, -0x1, RZ, P0, !PT ;  /* 0xffffffff23c37810 */ /* 0x000fc600007fe4ff */
[C---:B------:R-:W-:Y:S06]  /*b100*/  HMMA.16816.F32.BF16 R68, R8.reuse, R86, R68 ;  /* 0x000000560844723c */ /* 0x040fec0000041844 */
[C---:B------:R-:W-:Y:S06]  /*b110*/  HMMA.16816.F32.BF16 R64, R8.reuse, R78, R64 ;  /* 0x0000004e0840723c */ /* 0x040fec0000041840 */
[C---:B------:R-:W-:Y:S06]  /*b120*/  HMMA.16816.F32.BF16 R60, R8.reuse, R74, R60 ;  /* 0x0000004a083c723c */ /* 0x040fec000004183c */
[C---:B------:R-:W-:Y:S06]  /*b130*/  HMMA.16816.F32.BF16 R148, R8.reuse, R106, R56 ;  /* 0x0000006a0894723c */ /* 0x040fec0000041838 */
[----:B------:R-:W-:Y:S06]  /*b140*/  HMMA.16816.F32.BF16 R140, R8, R38, R12 ;  /* 0x00000026088c723c */ /* 0x000fec000004180c */
[C---:B------:R-:W-:Y:S06]  /*b150*/  HMMA.16816.F32.BF16 R8, R24.reuse, R114, RZ ;  /* 0x000000721808723c */ /* 0x040fec00000418ff */
[----:B------:R-:W-:Y:S01]  /*b160*/  HMMA.16816.F32.BF16 R12, R24, R82, RZ ;  /* 0x00000052180c723c */ /* 0x000fe200000418ff */
[----:B------:R-:W-:-:S15]  /*b170*/  LDSM.16.MT88.4 R80, [R174+0xbc00] ;  /* 0x00bc0000ae50783b */ /* 0x000fde0000004200 */
[----:B------:R-:W-:-:S02]  /*b180*/  NOP ;  /* 0x0000000000007918 */ /* 0x000fc40000000000 */
[----:B------:R-:W-:Y:S06]  /*b190*/  HMMA.16816.F32.BF16 R56, R20, R86, R8 ;  /* 0x000000561438723c */ /* 0x000fec0000041808 */
[----:B------:R-:W-:Y:S06]  /*b1a0*/  HMMA.16816.F32.BF16 R8, R24, R90, RZ ;  /* 0x0000005a1808723c */ /* 0x000fec00000418ff */
[----:B------:R-:W-:Y:S01]  /*b1b0*/  HMMA.16816.F32.BF16 R76, R20, R78, R12 ;  /* 0x0000004e144c723c */ /* 0x000fe2000004180c */
[----:B------:R-:W1:-:S15]  /*b1c0*/  LDSM.16.MT88.4 R12, [R188+0x9800] ;  /* 0x00980000bc0c783b */ /* 0x000e5e0000004200 */
[----:B------:R-:W-:-:S02]  /*b1d0*/  NOP ;  /* 0x0000000000007918 */ /* 0x000fc40000000000 */
[----:B------:R-:W-:Y:S06]  /*b1e0*/  HMMA.16816.F32.BF16 R52, R20, R74, R8 ;  /* 0x0000004a1434723c */ /* 0x000fec0000041808 */
[C---:B------:R-:W-:Y:S06]  /*b1f0*/  HMMA.16816.F32.BF16 R8, R24.reuse, R110, RZ ;  /* 0x0000006e1808723c */ /* 0x040fec00000418ff */
[----:B------:R-:W-:Y:S06]  /*b200*/  HMMA.16816.F32.BF16 R24, R24, R46, RZ ;  /* 0x0000002e1818723c */ /* 0x000fec00000418ff */
[-C--:B-1----:R-:W-:Y:S06]  /*b210*/  HMMA.16816.F32.BF16 R160, R16, R12.reuse, R160 ;  /* 0x0000000c10a0723c */ /* 0x082fec00000418a0 */
[----:B------:R-:W-:Y:S06]  /*b220*/  HMMA.16816.F32.BF16 R128, R4, R12, R128 ;  /* 0x0000000c0480723c */ /* 0x000fec0000041880 */
[C---:B------:R-:W-:Y:S01]  /*b230*/  HMMA.16816.F32.BF16 R44, R20.reuse, R106, R8 ;  /* 0x0000006a142c723c */ /* 0x040fe20000041808 */
[----:B------:R-:W1:Y:S05]  /*b240*/  LDSM.16.MT88.4 R8, [R174+0xa800] ;  /* 0x00a80000ae08783b */ /* 0x000e6a0000004200 */
[----:B------:R-:W-:Y:S01]  /*b250*/  HMMA.16816.F32.BF16 R24, R20, R38, R24 ;  /* 0x000000261418723c */ /* 0x000fe20000041818 */
[----:B------:R-:W2:Y:S05]  /*b260*/  LDSM.16.MT88.4 R20, [R174+0x9800] ;  /* 0x00980000ae14783b */ /* 0x000eaa0000004200 */
[----:B------:R-:W-:Y:S06]  /*b270*/  HMMA.16816.F32.BF16 R124, R4, R14, R64 ;  /* 0x0000000e047c723c */ /* 0x000fec0000041840 */
[C---:B-1----:R-:W-:Y:S06]  /*b280*/  HMMA.16816.F32.BF16 R152, R16.reuse, R8, R152 ;  /* 0x000000081098723c */ /* 0x042fec0000041898 */
[C---:B--2---:R-:W-:Y:S06]  /*b290*/  HMMA.16816.F32.BF16 R36, R16.reuse, R22, R56 ;  /* 0x000000161024723c */ /* 0x044fec0000041838 */
[-C--:B------:R-:W-:Y:S06]  /*b2a0*/  HMMA.16816.F32.BF16 R168, R16, R20.reuse, R168 ;  /* 0x0000001410a8723c */ /* 0x080fec00000418a8 */
[C---:B------:R-:W-:Y:S06]  /*b2b0*/  HMMA.16816.F32.BF16 R136, R4.reuse, R20, R136 ;  /* 0x000000140488723c */ /* 0x040fec0000041888 */
[----:B------:R-:W-:Y:S01]  /*b2c0*/  HMMA.16816.F32.BF16 R132, R4, R22, R68 ;  /* 0x000000160484723c */ /* 0x000fe20000041844 */
[----:B------:R-:W1:Y:S05]  /*b2d0*/  LDSM.16.MT88.4 R20, [R188+0xa800] ;  /* 0x00a80000bc14783b */ /* 0x000e6a0000004200 */
[----:B------:R-:W-:Y:S01]  /*b2e0*/  HMMA.16816.F32.BF16 R56, R16, R14, R76 ;  /* 0x0000000e1038723c */ /* 0x000fe2000004184c */
[----:B------:R-:W2:Y:S05]  /*b2f0*/  LDSM.16.MT88.4 R12, [R174+0xb800] ;  /* 0x00b80000ae0c783b */ /* 0x000eaa0000004200 */
[C---:B------:R-:W-:Y:S06]  /*b300*/  HMMA.16816.F32.BF16 R120, R4.reuse, R8, R120 ;  /* 0x000000080478723c */ /* 0x040fec0000041878 */
[-C--:B------:R-:W-:Y:S06]  /*b310*/  HMMA.16816.F32.BF16 R116, R4, R10.reuse, R60 ;  /* 0x0000000a0474723c */ /* 0x080fec000004183c */
[----:B------:R-:W-:Y:S01]  /*b320*/  HMMA.16816.F32.BF16 R52, R16, R10, R52 ;  /* 0x0000000a1034723c */ /* 0x000fe20000041834 */
[----:B------:R-:W3:Y:S05]  /*b330*/  LDSM.16.MT88.4 R8, [R188+0xb800] ;  /* 0x00b80000bc08783b */ /* 0x000eea0000004200 */
[C---:B-1----:R-:W-:Y:S06]  /*b340*/  HMMA.16816.F32.BF16 R112, R4.reuse, R20, R212 ;  /* 0x000000140470723c */ /* 0x042fec00000418d4 */
[C---:B--2---:R-:W-:Y:S01]  /*b350*/  HMMA.16816.F32.BF16 R72, R4.reuse, R12, R164 ;  /* 0x0000000c0448723c */ /* 0x044fe200000418a4 */
[----:B------:R-:W-:Y:S05]  /*b360*/  LDSM.16.MT88.4 R164, [R174+0x9c00] ;  /* 0x009c0000aea4783b */ /* 0x000fea0000004200 */
[C---:B------:R-:W-:Y:S01]  /*b370*/  HMMA.16816.F32.BF16 R108, R4.reuse, R22, R148 ;  /* 0x00000016046c723c */ /* 0x040fe20000041894 */
[----:B------:R-:W-:Y:S05]  /*b380*/  LDSM.16.MT88.4 R148, [R174+0xac00] ;  /* 0x00ac0000ae94783b */ /* 0x000fea0000004200 */
[C---:B------:R-:W-:Y:S06]  /*b390*/  HMMA.16816.F32.BF16 R76, R4.reuse, R14, R144 ;  /* 0x0000000e044c723c */ /* 0x040fec0000041890 */
[C---:B---3--:R-:W-:Y:S01]  /*b3a0*/  HMMA.16816.F32.BF16 R88, R4.reuse, R8, R156 ;  /* 0x000000080458723c */ /* 0x048fe2000004189c */
[----:B------:R-:W-:Y:S05]  /*b3b0*/  LDSM.16.MT88.4 R156, [R188+0x9c00] ;  /* 0x009c0000bc9c783b */ /* 0x000fea0000004200 */
[----:B------:R-:W-:Y:S01]  /*b3c0*/  HMMA.16816.F32.BF16 R40, R4, R10, R140 ;  /* 0x0000000a0428723c */ /* 0x000fe2000004188c */
[----:B------:R-:W1:Y:S04]  /*b3d0*/  LDSM.16.MT88.4 R4, [R188+0xbc00] ;  /* 0x00bc0000bc04783b */ /* 0x000e680000004200 */
[----:B------:R-:W2:Y:S01]  /*b3e0*/  LDSM.16.MT88.4 R140, [R188+0xac00] ;  /* 0x00ac0000bc8c783b */ /* 0x000ea20000004200 */
[C---:B------:R-:W-:Y:S06]  /*b3f0*/  HMMA.16816.F32.BF16 R84, R16.reuse, R8, R176 ;  /* 0x000000081054723c */ /* 0x040fec00000418b0 */
[C---:B------:R-:W-:Y:S06]  /*b400*/  HMMA.16816.F32.BF16 R144, R16.reuse, R20, R224 ;  /* 0x000000141090723c */ /* 0x040fec00000418e0 */
[C---:B------:R-:W-:Y:S06]  /*b410*/  HMMA.16816.F32.BF16 R68, R16.reuse, R12, R180 ;  /* 0x0000000c1044723c */ /* 0x040fec00000418b4 */
[C---:B------:R-:W-:Y:S06]  /*b420*/  HMMA.16816.F32.BF16 R44, R16.reuse, R22, R44 ;  /* 0x00000016102c723c */ /* 0x040fec000004182c */
[C---:B------:R-:W-:Y:S06]  /*b430*/  HMMA.16816.F32.BF16 R48, R16.reuse, R14, R48 ;  /* 0x0000000e1030723c */ /* 0x040fec0000041830 */
[----:B------:R-:W-:Y:S06]  /*b440*/  HMMA.16816.F32.BF16 R24, R16, R10, R24 ;  /* 0x0000000a1018723c */ /* 0x000fec0000041818 */
[-C--:B-1----:R-:W-:Y:S06]  /*b450*/  HMMA.16816.F32.BF16 R88, R92, R4.reuse, R88 ;  /* 0x000000045c58723c */ /* 0x082fec0000041858 */
[C---:B------:R-:W-:Y:S06]  /*b460*/  HMMA.16816.F32.BF16 R84, R96.reuse, R4, R84 ;  /* 0x000000046054723c */ /* 0x040fec0000041854 */
[-C--:B------:R-:W-:Y:S01]  /*b470*/  HMMA.16816.F32.BF16 R168, R96, R164.reuse, R168 ;  /* 0x000000a460a8723c */ /* 0x080fe200000418a8 */
        /* <DEDUP_REMOVED lines=18> */
[C---:B--2---:R-:W-:Y:S06]  /*b5a0*/  HMMA.16816.F32.BF16 R112, R92.reuse, R140, R112 ;  /* 0x0000008c5c70723c */ /* 0x044fec0000041870 */
        /* <DEDUP_REMOVED lines=20> */
[----:B------:R-:W5:Y:S04]  /*b6f0*/  LDL R228, [R1+0x134] ;  /* 0x0001340001e47983 */ /* 0x000f680000100800 */
[----:B------:R-:W5:Y:S01]  /*b700*/  LDL.64 R230, [R1+0x190] ;  /* 0x0001900001e67983 */ /* 0x000f620000100a00 */
[----:B------:R-:W-:Y:S05]  /*b710*/  WARPSYNC.ALL ;  /* 0x0000000000007948 */ /* 0x000fea0003800000 */
[----:B------:R-:W-:Y:S01]  /*b720*/  IMAD.MOV.U32 R211, RZ, RZ, R251 ;  /* 0x000000ffffd37224 */ /* 0x000fe200078e00fb */
[----:B------:R-:W-:Y:S01]  /*b730*/  BAR.SYNC.DEFER_BLOCKING 0x0 ;  /* 0x0000000000007b1d */ /* 0x000fe20000010000 */
[----:B--2---:R-:W-:Y:S01]  /*b740*/  VIADD R216, R229, 0xfffffffe ;  /* 0xfffffffee5d87836 */ /* 0x004fe20000000000 */
[----:B---3--:R-:W-:-:S02]  /*b750*/  ISETP.GE.AND P3, PT, R237, R203, PT ;  /* 0x000000cbed00720c */ /* 0x008fc40003f66270 */
[-C--:B----4-:R-:W-:Y:S02]  /*b760*/  ISETP.GE.AND P2, PT, R238, R203.reuse, PT ;  /* 0x000000cbee00720c */ /* 0x090fe40003f46270 */
[----:B-----5:R-:W-:Y:S01]  /*b770*/  ISETP.GE.AND P4, PT, R228, R203, PT ;  /* 0x000000cbe400720c */ /* 0x020fe20003f86270 */
[----:B------:R-:W-:Y:S01]  /*b780*/  IMAD R0, R250, R216, RZ ;  /* 0x000000d8fa007224 */ /* 0x000fe200078e02ff */
[----:B------:R-:W-:Y:S01]  /*b790*/  SHF.R.S32.HI R4, RZ, 0x1f, R216 ;  /* 0x0000001fff047819 */ /* 0x000fe200000114d8 */
[----:B------:R-:W-:-:S04]  /*b7a0*/  IMAD.WIDE.U32 R2, R216, R247, R230 ;  /* 0x000000f7d8027225 */ /* 0x000fc800078e00e6 */
[----:B------:R-:W-:Y:S02]  /*b7b0*/  IMAD R0, R4, R247, R0 ;  /* 0x000000f704007224 */ /* 0x000fe400078e0200 */
[CC--:B------:R-:W-:Y:S02]  /*b7c0*/  @!P3 LEA R10, P1, R2.reuse, R222.reuse, 0x1 ;  /* 0x000000de020ab211 */ /* 0x0c0fe400078208ff */
[CC--:B------:R-:W-:Y:S01]  /*b7d0*/  @!P2 LEA R8, P0, R2.reuse, R222.reuse, 0x1 ;  /* 0x000000de0208a211 */ /* 0x0c0fe200078008ff */
[----:B------:R-:W-:Y:S01]  /*b7e0*/  IMAD.IADD R3, R3, 0x1, R0 ;  /* 0x0000000103037824 */ /* 0x000fe200078e0200 */
[----:B------:R-:W-:Y:S02]  /*b7f0*/  @!P4 LEA R12, P6, R2, R222, 0x1 ;  /* 0x000000de020cc211 */ /* 0x000fe400078c08ff */
[----:B------:R-:W-:Y:S02]  /*b800*/  IADD3 R0, P5, R248, R2, RZ ;  /* 0x00000002f8007210 */ /* 0x000fe40007fbe0ff */
[----:B------:R-:W-:-:S02]  /*b810*/  @!P4 LEA.HI.X R13, R2, R223, R3, 0x1, P6 ;  /* 0x000000df020dc211 */ /* 0x000fc400030f0c03 */
[CCC-:B------:R-:W-:Y:S02]  /*b820*/  @!P3 LEA.HI.X R11, R2.reuse, R223.reuse, R3.reuse, 0x1, P1 ;  /* 0x000000df020bb211 */ /* 0x1c0fe400008f0c03 */
        /* <DEDUP_REMOVED lines=41> */
[----:B------:R-:W5:Y:S04]  /*bac0*/  LDSM.16.M88.4 R48, [R175+0x6800] ;  /* 0x00680000af30783b */ /* 0x000f680000000200 */
[----:B-1----:R-:W1:Y:S04]  /*bad0*/  LDSM.16.M88.4 R12, [R190+0x1000] ;  /* 0x00100000be0c783b */ /* 0x002e680000000200 */
[----:B------:R-:W4:Y:S04]  /*bae0*/  LDSM.16.M88.4 R44, [R175+0x6c00] ;  /* 0x006c0000af2c783b */ /* 0x000f280000000200 */
[----:B--2---:R-:W-:Y:S04]  /*baf0*/  LDSM.16.M88.4 R8, [R191] ;  /* 0x00000000bf08783b */ /* 0x004fe80000000200 */
[----:B------:R-:W2:Y:S04]  /*bb00*/  LDSM.16.M88.4 R24, [R189+0x6800] ;  /* 0x00680000bd18783b */ /* 0x000ea80000000200 */
[----:B---3--:R-:W3:Y:S04]  /*bb10*/  LDSM.16.M88.4 R4, [R191+0x1000] ;  /* 0x00100000bf04783b */ /* 0x008ee80000000200 */
[----:B------:R-:W3:Y:S04]  /*bb20*/  LDSM.16.M88.4 R20, [R189+0x6c00] ;  /* 0x006c0000bd14783b */ /* 0x000ee80000000200 */
[----:B------:R-:W3:Y:S04]  /*bb30*/  LDSM.16.M88.4 R56, [R175+0x6000] ;  /* 0x00600000af38783b */ /* 0x000ee80000000200 */
[----:B------:R-:W3:Y:S04]  /*bb40*/  LDSM.16.M88.4 R52, [R175+0x6400] ;  /* 0x00640000af34783b */ /* 0x000ee80000000200 */
[----:B------:R-:W3:Y:S01]  /*bb50*/  LDSM.16.M88.4 R36, [R189+0x6400] ;  /* 0x00640000bd24783b */ /* 0x000ee20000000200 */
[-C--:B-----5:R-:W-:Y:S03]  /*bb60*/  HMMA.16816.F32.BF16 R176, R16, R48.reuse, RZ ;  /* 0x0000003010b0723c */ /* 0x0a0fe600000418ff */
[----:B------:R-:W5:Y:S01]  /*bb70*/  LDSM.16.M88.4 R40, [R189+0x6000] ;  /* 0x00600000bd28783b */ /* 0x000f620000000200 */
[----:B------:R-:W5:Y:S02]  /*bb80*/  S2R R210, SR_TID.X ;  /* 0x0000000000d27919 */ /* 0x000f640000002100 */
[----:B-1----:R-:W-:Y:S01]  /*bb90*/  HMMA.16816.F32.BF16 R104, R12, R48, RZ ;  /* 0x000000300c68723c */ /* 0x002fe200000418ff */
[----:B------:R-:W0:Y:S05]  /*bba0*/  LDGDEPBAR ;  /* 0x00000000000079af */ /* 0x000e2a0000000000 */
[-C--:B----4-:R-:W-:Y:S06]  /*bbb0*/  HMMA.16816.F32.BF16 R64, R16, R44.reuse, RZ ;  /* 0x0000002c1040723c */ /* 0x090fec00000418ff */
[----:B------:R-:W-:Y:S06]  /*bbc0*/  HMMA.16816.F32.BF16 R60, R12, R44, RZ ;  /* 0x0000002c0c3c723c */ /* 0x000fec00000418ff */
[-C--:B--2---:R-:W-:Y:S06]  /*bbd0*/  HMMA.16816.F32.BF16 R232, R8, R24.reuse, R176 ;  /* 0x0000001808e8723c */ /* 0x084fec00000418b0 */
[----:B---3--:R-:W-:Y:S06]  /*bbe0*/  HMMA.16816.F32.BF16 R176, R4, R24, R104 ;  /* 0x0000001804b0723c */ /* 0x008fec0000041868 */
[-C--:B------:R-:W-:Y:S06]  /*bbf0*/  HMMA.16816.F32.BF16 R248, R8, R20.reuse, R64 ;  /* 0x0000001408f8723c */ /* 0x080fec0000041840 */
        /* <DEDUP_REMOVED lines=13> */
[----:B------:R-:W-:Y:S06]  /*bcd0*/  HMMA.16816.F32.BF16 R228, R8, R36, R184 ;  /* 0x0000002408e4723c */ /* 0x000fec00000418b8 */
[----:B------:R-:W-:Y:S06]  /*bce0*/  HMMA.16816.F32.BF16 R184, R4, R26, R60 ;  /* 0x0000001a04b8723c */ /* 0x000fec000004183c */
[-C--:B-----5:R-:W-:Y:S06]  /*bcf0*/  HMMA.16816.F32.BF16 R224, R8, R40.reuse, R224 ;  /* 0x0000002808e0723c */ /* 0x0a0fec00000418e0 */
        /* <DEDUP_REMOVED lines=87> */
[----:B------:R-:W1:Y:S05]  /*c270*/  LDSM.16.M88.4 R12, [R189+0x8800] ;  /* 0x00880000bd0c783b */ /* 0x000e6a0000000200 */
[----:B-1----:R-:W-:Y:S06]  /*c280*/  HMMA.16816.F32.BF16 R248, R4, R14, R44 ;  /* 0x0000000e04f8723c */ /* 0x002fec000004182c */
[-C--:B------:R-:W-:Y:S06]  /*c290*/  HMMA.16816.F32.BF16 R236, R8, R12.reuse, R56 ;  /* 0x0000000c08ec723c */ /* 0x080fec0000041838 */
[----:B------:R-:W-:-:S12]  /*c2a0*/  HMMA.16816.F32.BF16 R240, R4, R12, R48 ;  /* 0x0000000c04f0723c */ /* 0x000fd80000041830 */
[----:B------:R-:W-:Y:S02]  /*c2b0*/  IMAD.MOV.U32 R2, RZ, RZ, R250 ;  /* 0x000000ffff027224 */ /* 0x000fe400078e00fa */
[----:B------:R-:W-:Y:S02]  /*c2c0*/  IMAD.MOV.U32 R47, RZ, RZ, R251 ;  /* 0x000000ffff2f7224 */ /* 0x000fe400078e00fb */
[----:B------:R-:W-:Y:S02]  /*c2d0*/  IMAD.MOV.U32 R46, RZ, RZ, R249 ;  /* 0x000000ffff2e7224 */ /* 0x000fe400078e00f9 */
[----:B------:R-:W-:Y:S02]  /*c2e0*/  IMAD.MOV.U32 R45, RZ, RZ, R248 ;  /* 0x000000ffff2d7224 */ /* 0x000fe400078e00f8 */
[----:B------:R-:W-:Y:S01]  /*c2f0*/  HMMA.16816.F32.BF16 R248, R8, R14, R24 ;  /* 0x0000000e08f8723c */ /* 0x000fe20000041818 */
[----:B------:R-:W1:Y:S01]  /*c300*/  LDSM.16.M88.4 R12, [R189+0x8c00] ;  /* 0x008c0000bd0c783b */ /* 0x000e620000000200 */
[----:B------:R-:W-:Y:S01]  /*c310*/  IMAD.SHL.U32 R210, R210, 0x2, RZ ;  /* 0x00000002d2d27824 */ /* 0x000fe200078e00ff */
[----:B------:R-:W-:-:S04]  /*c320*/  DEPBAR.LE SB0, 0x0 ;  /* 0x000080000000791a */ /* 0x000fc80000000000 */
[----:B------:R-:W-:Y:S01]  /*c330*/  LOP3.LUT R210, R210, 0x6, RZ, 0xc0, !PT ;  /* 0x00000006d2d27812 */ /* 0x000fe200078ec0ff */
[C---:B-1----:R-:W-:Y:S06]  /*c340*/  HMMA.16816.F32.BF16 R36, R4.reuse, R12, R36 ;  /* 0x0000000c0424723c */ /* 0x042fec0000041824 */
[----:B------:R-:W-:Y:S06]  /*c350*/  HMMA.16816.F32.BF16 R4, R4, R14, R20 ;  /* 0x0000000e0404723c */ /* 0x000fec0000041814 */
[----:B------:R-:W-:Y:S01]  /*c360*/  HMMA.16816.F32.BF16 R40, R8, R12, R40 ;  /* 0x0000000c0828723c */ /* 0x000fe20000041828 */
[----:B------:R-:W-:-:S15]  /*c370*/  IMAD R0, R216, 0x40, R210 ;  /* 0x00000040d8007824 */ /* 0x000fde00078e02d2 */
[----:B------:R-:W-:-:S02]  /*c380*/  NOP ;  /* 0x0000000000007918 */ /* 0x000fc40000000000 */
[----:B------:R-:W-:Y:S02]  /*c390*/  IMAD.MOV.U32 R247, RZ, RZ, R4 ;  /* 0x000000fffff77224 */ /* 0x000fe400078e0004 */
[----:B------:R-:W-:Y:S02]  /*c3a0*/  IMAD.MOV.U32 R244, RZ, RZ, R6 ;  /* 0x000000fffff47224 */ /* 0x000fe400078e0006 */
[----:B------:R-:W-:Y:S02]  /*c3b0*/  IMAD.MOV.U32 R178, RZ, RZ, R5 ;  /* 0x000000ffffb27224 */ /* 0x000fe400078e0005 */
[----:B------:R-:W-:Y:S02]  /*c3c0*/  IMAD.MOV.U32 R21, RZ, RZ, R7 ;  /* 0x000000ffff157224 */ /* 0x000fe400078e0007 */
[----:B------:R-:W-:Y:S01]  /*c3d0*/  HMMA.16816.F32.BF16 R4, R8, R14, R16 ;  /* 0x0000000e0804723c */ /* 0x000fe20000041810 */
[----:B------:R-:W-:Y:S02]  /*c3e0*/  IMAD.MOV.U32 R13, RZ, RZ, R38 ;  /* 0x000000ffff0d7224 */ /* 0x000fe400078e0026 */
[----:B------:R-:W-:-:S02]  /*c3f0*/  IMAD.MOV.U32 R38, RZ, RZ, R2 ;  /* 0x000000ffff267224 */ /* 0x000fc400078e0002 */
[----:B------:R-:W-:-:S05]  /*c400*/  IMAD.IADD R2, R201, 0x1, -R0 ;  /* 0x00000001c9027824 */ /* 0x000fca00078e0a00 */
[----:B------:R-:W-:Y:S01]  /*c410*/  IABS R2, R2 ;  /* 0x0000000200027213 */ /* 0x000fe20000000000 */
[----:B------:R-:W-:-:S03]  /*c420*/  IMAD.MOV.U32 R3, RZ, RZ, R42 ;  /* 0x000000ffff037224 */ /* 0x000fc600078e002a */
[----:B------:R-:W-:Y:S01]  /*c430*/  I2FP.F32.S32 R2, R2 ;  /* 0x0000000200027245 */ /* 0x000fe20000201400 */
[----:B------:R-:W-:Y:S02]  /*c440*/  IMAD.MOV.U32 R16, RZ, RZ, R13 ;  /* 0x000000ffff107224 */ /* 0x000fe400078e000d */
[----:B------:R-:W-:Y:S02]  /*c450*/  IMAD.MOV.U32 R14, RZ, RZ, R3 ;  /* 0x000000ffff0e7224 */ /* 0x000fe400078e0003 */
[----:B------:R-:W-:Y:S01]  /*c460*/  FFMA.FTZ R13, R2, -R193, R52 ;  /* 0x800000c1020d7223 */ /* 0x000fe20000010034 */
[--C-:B------:R-:W-:Y:S02]  /*c470*/  IMAD.IADD R3, R204, 0x1, -R0.reuse ;  /* 0x00000001cc037824 */ /* 0x100fe400078e0a00 */
[----:B------:R-:W-:Y:S02]  /*c480*/  IMAD.IADD R2, R205, 0x1, -R0 ;  /* 0x00000001cd027824 */ /* 0x000fe400078e0a00 */
[----:B------:R-:W-:-:S02]  /*c490*/  IMAD.MOV.U32 R24, RZ, RZ, R5 ;  /* 0x000000ffff187224 */ /* 0x000fc400078e0005 */
[----:B------:R-:W-:Y:S02]  /*c4a0*/  IMAD.IADD R5, R202, 0x1, -R0 ;  /* 0x00000001ca057824 */ /* 0x000fe400078e0a00 */
[----:B------:R-:W-:Y:S02]  /*c4b0*/  IMAD.MOV.U32 R12, RZ, RZ, R36 ;  /* 0x000000ffff0c7224 */ /* 0x000fe400078e0024 */
[----:B------:R-:W-:Y:S01]  /*c4c0*/  IMAD.MOV.U32 R36, RZ, RZ, R4 ;  /* 0x000000ffff247224 */ /* 0x000fe200078e0004 */
[----:B------:R-:W-:Y:S02]  /*c4d0*/  IABS R4, R3 ;  /* 0x0000000300047213 */ /* 0x000fe40000000000 */
[----:B------:R-:W-:Y:S02]  /*c4e0*/  IABS R3, R2 ;  /* 0x0000000200037213 */ /* 0x000fe40000000000 */
[----:B------:R-:W-:-:S04]  /*c4f0*/  IABS R2, R5 ;  /* 0x0000000500027213 */ /* 0x000fc80000000000 */
[----:B------:R-:W-:Y:S01]  /*c500*/  I2FP.F32.S32 R2, R2 ;  /* 0x0000000200027245 */ /* 0x000fe20000201400 */
[----:B------:R-:W-:Y:S01]  /*c510*/  IMAD.MOV.U32 R217, RZ, RZ, R7 ;  /* 0x000000ffffd97224 */ /* 0x000fe200078e0007 */
[----:B------:R-:W-:Y:S02]  /*c520*/  I2FP.F32.S32 R4, R4 ;  /* 0x0000000400047245 */ /* 0x000fe40000201400 */
[----:B------:R-:W-:Y:S01]  /*c530*/  I2FP.F32.S32 R3, R3 ;  /* 0x0000000300037245 */ /* 0x000fe20000201400 */
[-C--:B------:R-:W-:Y:S01]  /*c540*/  FFMA.FTZ R7, R2, -R193.reuse, R66 ;  /* 0x800000c102077223 */ /* 0x080fe20000010042 */
[----:B------:R-:W-:Y:S02]  /*c550*/  VIADD R2, R0, 0x1 ;  /* 0x0000000100027836 */ /* 0x000fe40000000000 */
[-C--:B------:R-:W-:Y:S01]  /*c560*/  FFMA.FTZ R11, R4, -R193.reuse, R54 ;  /* 0x800000c1040b7223 */ /* 0x080fe20000010036 */
[----:B------:R-:W-:Y:S02]  /*c570*/  IMAD.MOV.U32 R17, RZ, RZ, R6 ;  /* 0x000000ffff117224 */ /* 0x000fe400078e0006 */
[----:B------:R-:W-:Y:S01]  /*c580*/  FFMA.FTZ R9, R3, -R193, R64 ;  /* 0x800000c103097223 */ /* 0x000fe20000010040 */
[----:B------:R-:W-:-:S02]  /*c590*/  IMAD.IADD R4, R201, 0x1, -R2 ;  /* 0x00000001c9047824 */ /* 0x000fc400078e0a02 */
[--C-:B------:R-:W-:Y:S02]  /*c5a0*/  IMAD.IADD R3, R204, 0x1, -R2.reuse ;  /* 0x00000001cc037824 */ /* 0x100fe400078e0a02 */
[----:B------:R-:W-:Y:S01]  /*c5b0*/  IMAD.IADD R6, R205, 0x1, -R2 ;  /* 0x00000001cd067824 */ /* 0x000fe200078e0a02 */
[C---:B------:R-:W-:Y:S02]  /*c5c0*/  ISETP.GE.AND P0, PT, R0.reuse, R200, PT ;  /* 0x000000c80000720c */ /* 0x040fe40003f06270 */
[C---:B------:R-:W-:Y:S02]  /*c5d0*/  ISETP.GE.AND P6, PT, R0.reuse, R199, PT ;  /* 0x000000c70000720c */ /* 0x040fe40003fc6270 */
[C---:B------:R-:W-:Y:S02]  /*c5e0*/  ISETP.GE.AND P5, PT, R0.reuse, R198, PT ;  /* 0x000000c60000720c */ /* 0x040fe40003fa6270 */
[----:B------:R-:W-:Y:S02]  /*c5f0*/  ISETP.GE.AND P1, PT, R0, R197, PT ;  /* 0x000000c50000720c */ /* 0x000fe40003f26270 */
[----:B------:R-:W-:-:S02]  /*c600*/  IABS R5, R4 ;  /* 0x0000000400057213 */ /* 0x000fc40000000000 */
[----:B------:R-:W-:Y:S02]  /*c610*/  IABS R4, R3 ;  /* 0x0000000300047213 */ /* 0x000fe40000000000 */
[----:B------:R-:W-:Y:S02]  /*c620*/  IABS R3, R6 ;  /* 0x0000000600037213 */ /* 0x000fe40000000000 */
[C---:B------:R-:W-:Y:S02]  /*c630*/  ISETP.GE.OR P0, PT, R0.reuse, R209, !P0 ;  /* 0x000000d10000720c */ /* 0x040fe40004706670 */
[C---:B------:R-:W-:Y:S02]  /*c640*/  ISETP.GE.OR P6, PT, R0.reuse, R208, !P6 ;  /* 0x000000d00000720c */ /* 0x040fe400077c6670 */
[C---:B------:R-:W-:Y:S02]  /*c650*/  ISETP.GE.OR P5, PT, R0.reuse, R207, !P5 ;  /* 0x000000cf0000720c */ /* 0x040fe40006fa6670 */
[----:B------:R-:W-:-:S02]  /*c660*/  ISETP.GE.OR P1, PT, R0, R206, !P1 ;  /* 0x000000ce0000720c */ /* 0x000fc40004f26670 */
[----:B------:R-:W-:Y:S02]  /*c670*/  I2FP.F32.S32 R3, R3 ;  /* 0x0000000300037245 */ /* 0x000fe40000201400 */
[----:B------:R-:W-:Y:S02]  /*c680*/  FSEL R176, R13, -INF , !P0 ;  /* 0xff8000000db07808 */ /* 0x000fe40004000000 */
[----:B------:R-:W-:Y:S02]  /*c690*/  FSEL R182, R11, -INF , !P6 ;  /* 0xff8000000bb67808 */ /* 0x000fe40007000000 */
[----:B------:R-:W-:Y:S02]  /*c6a0*/  FSEL R210, R9, -INF , !P5 ;  /* 0xff80000009d27808 */ /* 0x000fe40006800000 */
[----:B------:R-:W-:Y:S02]  /*c6b0*/  FSEL R50, R7, -INF , !P1 ;  /* 0xff80000007327808 */ /* 0x000fe40004800000 */
[----:B------:R-:W-:-:S02]  /*c6c0*/  ISETP.GE.AND P0, PT, R2, R200, PT ;  /* 0x000000c80200720c */ /* 0x000fc40003f06270 */
[C---:B------:R-:W-:Y:S02]  /*c6d0*/  ISETP.GE.AND P6, PT, R2.reuse, R199, PT ;  /* 0x000000c70200720c */ /* 0x040fe40003fc6270 */
[C---:B------:R-:W-:Y:S02]  /*c6e0*/  ISETP.GE.AND P5, PT, R2.reuse, R198, PT ;  /* 0x000000c60200720c */ /* 0x040fe40003fa6270 */
[----:B------:R-:W-:Y:S01]  /*c6f0*/  ISETP.GE.AND P1, PT, R2, R197, PT ;  /* 0x000000c50200720c */ /* 0x000fe20003f26270 */
[----:B------:R-:W-:Y:S01]  /*c700*/  FFMA.FTZ R8, R3, -R193, R65 ;  /* 0x800000c103087223 */ /* 0x000fe20000010041 */
[----:B------:R-:W-:Y:S01]  /*c710*/  I2FP.F32.S32 R4, R4 ;  /* 0x0000000400047245 */ /* 0x000fe20000201400 */
[----:B------:R-:W-:Y:S01]  /*c720*/  VIADD R3, R0, 0x8 ;  /* 0x0000000800037836 */ /* 0x000fe20000000000 */
[----:B------:R-:W-:Y:S02]  /*c730*/  I2FP.F32.S32 R5, R5 ;  /* 0x0000000500057245 */ /* 0x000fe40000201400 */
[----:B------:R-:W-:-:S02]  /*c740*/  ISETP.GE.OR P0, PT, R2, R209, !P0 ;  /* 0x000000d10200720c */ /* 0x000fc40004706670 */
[C---:B------:R-:W-:Y:S02]  /*c750*/  ISETP.GE.OR P6, PT, R2.reuse, R208, !P6 ;  /* 0x000000d00200720c */ /* 0x040fe400077c6670 */
[C---:B------:R-:W-:Y:S02]  /*c760*/  ISETP.GE.OR P5, PT, R2.reuse, R207, !P5 ;  /* 0x000000cf0200720c */ /* 0x040fe40006fa6670 */
[----:B------:R-:W-:Y:S01]  /*c770*/  ISETP.GE.OR P1, PT, R2, R206, !P1 ;  /* 0x000000ce0200720c */ /* 0x000fe20004f26670 */
[----:B------:R-:W-:Y:S02]  /*c780*/  IMAD.IADD R2, R202, 0x1, -R2 ;  /* 0x00000001ca027824 */ /* 0x000fe400078e0a02 */
[-C--:B------:R-:W-:Y:S01]  /*c790*/  FFMA.FTZ R10, R4, -R193.reuse, R55 ;  /* 0x800000c1040a7223 */ /* 0x080fe20000010037 */
[----:B------:R-:W-:Y:S02]  /*c7a0*/  IMAD.MOV.U32 R15, RZ, RZ, R12 ;  /* 0x000000ffff0f7224 */ /* 0x000fe400078e000c */
[----:B------:R-:W-:Y:S01]  /*c7b0*/  FFMA.FTZ R12, R5, -R193, R53 ;  /* 0x800000c1050c7223 */ /* 0x000fe20000010035 */
[--C-:B------:R-:W-:Y:S01]  /*c7c0*/  IMAD.IADD R4, R201, 0x1, -R3.reuse ;  /* 0x00000001c9047824 */ /* 0x100fe200078e0a03 */
[----:B------:R-:W-:Y:S01]  /*c7d0*/  IABS R6, R2 ;  /* 0x0000000200067213 */ /* 0x000fe20000000000 */
[----:B------:R-:W-:-:S03]  /*c7e0*/  IMAD.IADD R5, R204, 0x1, -R3 ;  /* 0x00000001cc057824 */ /* 0x000fc600078e0a03 */
[----:B------:R-:W-:Y:S02]  /*c7f0*/  IABS R4, R4 ;  /* 0x0000000400047213 */ /* 0x000fe40000000000 */
[----:B------:R-:W-:Y:S02]  /*c800*/  IABS R2, R5 ;  /* 0x0000000500027213 */ /* 0x000fe40000000000 */
[----:B------:R-:W-:Y:S02]  /*c810*/  I2FP.F32.S32 R6, R6 ;  /* 0x0000000600067245 */ /* 0x000fe40000201400 */
[----:B------:R-:W-:Y:S02]  /*c820*/  I2FP.F32.S32 R5, R4 ;  /* 0x0000000400057245 */ /* 0x000fe40000201400 */
[----:B------:R-:W-:Y:S01]  /*c830*/  I2FP.F32.S32 R4, R2 ;  /* 0x0000000200047245 */ /* 0x000fe20000201400 */
[----:B------:R-:W-:Y:S01]  /*c840*/  FFMA.FTZ R2, R6, -R193, R67 ;  /* 0x800000c106027223 */ /* 0x000fe20000010043 */
[----:B------:R-:W-:-:S02]  /*c850*/  FSEL R67, R12, -INF , !P0 ;  /* 0xff8000000c437808 */ /* 0x000fc40004000000 */
[----:B------:R-:W-:Y:S02]  /*c860*/  FSEL R180, R10, -INF , !P6 ;  /* 0xff8000000ab47808 */ /* 0x000fe40007000000 */
[----:B------:R-:W-:Y:S02]  /*c870*/  FSEL R195, R8, -INF , !P5 ;  /* 0xff80000008c37808 */ /* 0x000fe40006800000 */
[----:B------:R-:W-:Y:S01]  /*c880*/  FSEL R49, R2, -INF , !P1 ;  /* 0xff80000002317808 */ /* 0x000fe20004800000 */
[----:B------:R-:W-:Y:S01]  /*c890*/  FFMA.FTZ R7, R5, -R193, R224 ;  /* 0x800000c105077223 */ /* 0x000fe200000100e0 */
[C---:B------:R-:W-:Y:S02]  /*c8a0*/  ISETP.GE.AND P0, PT, R3.reuse, R200, PT ;  /* 0x000000c80300720c */ /* 0x040fe40003f06270 */
[C---:B------:R-:W-:Y:S02]  /*c8b0*/  ISETP.GE.AND P6, PT, R3.reuse, R199, PT ;  /* 0x000000c70300720c */ /* 0x040fe40003fc6270 */
[----:B------:R-:W-:-:S02]  /*c8c0*/  ISETP.GE.AND P5, PT, R3, R198, PT ;  /* 0x000000c60300720c */ /* 0x000fc40003fa6270 */
[----:B------:R-:W-:Y:S01]  /*c8d0*/  ISETP.GE.AND P1, PT, R3, R197, PT ;  /* 0x000000c50300720c */ /* 0x000fe20003f26270 */
[----:B------:R-:W-:Y:S02]  /*c8e0*/  VIADD R2, R0, 0x9 ;  /* 0x0000000900027836 */ /* 0x000fe40000000000 */
[--C-:B------:R-:W-:Y:S01]  /*c8f0*/  IMAD.IADD R5, R205, 0x1, -R3.reuse ;  /* 0x00000001cd057824 */ /* 0x100fe200078e0a03 */
[C---:B------:R-:W-:Y:S01]  /*c900*/  ISETP.GE.OR P0, PT, R3.reuse, R209, !P0 ;  /* 0x000000d10300720c */ /* 0x040fe20004706670 */
[----:B------:R-:W-:Y:S01]  /*c910*/  FFMA.FTZ R6, R4, -R193, R226 ;  /* 0x800000c104067223 */ /* 0x000fe200000100e2 */
[C---:B------:R-:W-:Y:S02]  /*c920*/  ISETP.GE.OR P6, PT, R3.reuse, R208, !P6 ;  /* 0x000000d00300720c */ /* 0x040fe400077c6670 */
[C---:B------:R-:W-:Y:S02]  /*c930*/  ISETP.GE.OR P5, PT, R3.reuse, R207, !P5 ;  /* 0x000000cf0300720c */ /* 0x040fe40006fa6670 */
[----:B------:R-:W-:Y:S01]  /*c940*/  ISETP.GE.OR P1, PT, R3, R206, !P1 ;  /* 0x000000ce0300720c */ /* 0x000fe20004f26670 */
[----:B------:R-:W-:Y:S01]  /*c950*/  IMAD.IADD R3, R202, 0x1, -R3 ;  /* 0x00000001ca037824 */ /* 0x000fe200078e0a03 */
[----:B------:R-:W-:Y:S01]  /*c960*/  IABS R8, R5 ;  /* 0x0000000500087213 */ /* 0x000fe20000000000 */
[----:B------:R-:W-:-:S03]  /*c970*/  IMAD.IADD R4, R201, 0x1, -R2 ;  /* 0x00000001c9047824 */ /* 0x000fc600078e0a02 */
[----:B------:R-:W-:Y:S02]  /*c980*/  IABS R5, R3 ;  /* 0x0000000300057213 */ /* 0x000fe40000000000 */
[----:B------:R-:W-:Y:S01]  /*c990*/  IABS R3, R4 ;  /* 0x0000000400037213 */ /* 0x000fe20000000000 */
[----:B------:R-:W-:Y:S01]  /*c9a0*/  IMAD.MOV.U32 R4, RZ, RZ, R8 ;  /* 0x000000ffff047224 */ /* 0x000fe200078e0008 */
[----:B------:R-:W-:-:S04]  /*c9b0*/  I2FP.F32.S32 R8, R5 ;  /* 0x0000000500087245 */ /* 0x000fc80000201400 */
[----:B------:R-:W-:Y:S02]  /*c9c0*/  I2FP.F32.S32 R4, R4 ;  /* 0x0000000400047245 */ /* 0x000fe40000201400 */
[----:B------:R-:W-:Y:S01]  /*c9d0*/  I2FP.F32.S32 R5, R3 ;  /* 0x0000000300057245 */ /* 0x000fe20000201400 */
[-C--:B------:R-:W-:Y:S02]  /*c9e0*/  FFMA.FTZ R3, R8, -R193.reuse, R234 ;  /* 0x800000c108037223 */ /* 0x080fe400000100ea */
[----:B------:R-:W-:Y:S01]  /*c9f0*/  FFMA.FTZ R4, R4, -R193, R232 ;  /* 0x800000c104047223 */ /* 0x000fe200000100e8 */
[----:B------:R-:W-:Y:S02]  /*ca00*/  FSEL R65, R7, -INF , !P0 ;  /* 0xff80000007417808 */ /* 0x000fe40004000000 */
[----:B------:R-:W-:Y:S02]  /*ca10*/  FSEL R179, R6, -INF , !P6 ;  /* 0xff80000006b37808 */ /* 0x000fe40007000000 */
[----:B------:R-:W-:-:S02]  /*ca20*/  FSEL R194, R4, -INF , !P5 ;  /* 0xff80000004c27808 */ /* 0x000fc40006800000 */
[----:B------:R-:W-:Y:S01]  /*ca30*/  FSEL R48, R3, -INF , !P1 ;  /* 0xff80000003307808 */ /* 0x000fe20004800000 */
[--C-:B------:R-:W-:Y:S01]  /*ca40*/  IMAD.IADD R4, R204, 0x1, -R2.reuse ;  /* 0x00000001cc047824 */ /* 0x100fe200078e0a02 */
[C---:B------:R-:W-:Y:S02]  /*ca50*/  ISETP.GE.AND P0, PT, R2.reuse, R200, PT ;  /* 0x000000c80200720c */ /* 0x040fe40003f06270 */
[C---:B------:R-:W-:Y:S02]  /*ca60*/  ISETP.GE.AND P6, PT, R2.reuse, R199, PT ;  /* 0x000000c70200720c */ /* 0x040fe40003fc6270 */
[C---:B------:R-:W-:Y:S02]  /*ca70*/  ISETP.GE.AND P5, PT, R2.reuse, R198, PT ;  /* 0x000000c60200720c */ /* 0x040fe40003fa6270 */
[C---:B------:R-:W-:Y:S01]  /*ca80*/  ISETP.GE.AND P1, PT, R2.reuse, R197, PT ;  /* 0x000000c50200720c */ /* 0x040fe20003f26270 */
[----:B------:R-:W-:Y:S01]  /*ca90*/  IMAD.IADD R3, R205, 0x1, -R2 ;  /* 0x00000001cd037824 */ /* 0x000fe200078e0a02 */
[----:B------:R-:W-:-:S02]  /*caa0*/  ISETP.GE.OR P0, PT, R2, R209, !P0 ;  /* 0x000000d10200720c */ /* 0x000fc40004706670 */
[C---:B------:R-:W-:Y:S02]  /*cab0*/  ISETP.GE.OR P6, PT, R2.reuse, R208, !P6 ;  /* 0x000000d00200720c */ /* 0x040fe400077c6670 */
[C---:B------:R-:W-:Y:S02]  /*cac0*/  ISETP.GE.OR P5, PT, R2.reuse, R207, !P5 ;  /* 0x000000cf0200720c */ /* 0x040fe40006fa6670 */
[----:B------:R-:W-:Y:S01]  /*cad0*/  ISETP.GE.OR P1, PT, R2, R206, !P1 ;  /* 0x000000ce0200720c */ /* 0x000fe20004f26670 */
[----:B------:R-:W-:Y:S01]  /*cae0*/  IMAD.IADD R2, R202, 0x1, -R2 ;  /* 0x00000001ca027824 */ /* 0x000fe200078e0a02 */
[----:B------:R-:W-:-:S04]  /*caf0*/  IABS R4, R4 ;  /* 0x0000000400047213 */ /* 0x000fc80000000000 */
[----:B------:R-:W-:Y:S01]  /*cb00*/  IABS R7, R2 ;  /* 0x0000000200077213 */ /* 0x000fe20000000000 */
[----:B------:R-:W-:Y:S01]  /*cb10*/  IMAD.MOV.U32 R2, RZ, RZ, R4 ;  /* 0x000000ffff027224 */ /* 0x000fe200078e0004 */
[----:B------:R-:W-:-:S04]  /*cb20*/  IABS R3, R3 ;  /* 0x0000000300037213 */ /* 0x000fc80000000000 */
[----:B------:R-:W-:Y:S02]  /*cb30*/  I2FP.F32.S32 R2, R2 ;  /* 0x0000000200027245 */ /* 0x000fe40000201400 */
[----:B------:R-:W-:-:S03]  /*cb40*/  I2FP.F32.S32 R3, R3 ;  /* 0x0000000300037245 */ /* 0x000fc60000201400 */
[-C--:B------:R-:W-:Y:S01]  /*cb50*/  FFMA.FTZ R9, R2, -R193.reuse, R227 ;  /* 0x800000c102097223 */ /* 0x080fe200000100e3 */
[----:B------:R-:W-:Y:S02]  /*cb60*/  VIADD R2, R0, 0x10 ;  /* 0x0000001000027836 */ /* 0x000fe40000000000 */
[----:B------:R-:W-:Y:S01]  /*cb70*/  FFMA.FTZ R8, R3, -R193, R233 ;  /* 0x800000c103087223 */ /* 0x000fe200000100e9 */
[----:B------:R-:W-:Y:S01]  /*cb80*/  I2FP.F32.S32 R7, R7 ;  /* 0x0000000700077245 */ /* 0x000fe20000201400 */
[--C-:B------:R-:W-:Y:S02]  /*cb90*/  IMAD.IADD R4, R201, 0x1, -R2.reuse ;  /* 0x00000001c9047824 */ /* 0x100fe400078e0a02 */
[--C-:B------:R-:W-:Y:S02]  /*cba0*/  IMAD.IADD R3, R204, 0x1, -R2.reuse ;  /* 0x00000001cc037824 */ /* 0x100fe400078e0a02 */
[----:B------:R-:W-:Y:S02]  /*cbb0*/  IMAD.IADD R6, R205, 0x1, -R2 ;  /* 0x00000001cd067824 */ /* 0x000fe400078e0a02 */
[-C--:B------:R-:W-:Y:S01]  /*cbc0*/  FFMA.FTZ R13, R5, -R193.reuse, R225 ;  /* 0x800000c1050d7223 */ /* 0x080fe200000100e1 */
[----:B------:R-:W-:Y:S01]  /*cbd0*/  IABS R5, R4 ;  /* 0x0000000400057213 */ /* 0x000fe20000000000 */
[----:B------:R-:W-:Y:S01]  /*cbe0*/  FFMA.FTZ R7, R7, -R193, R235 ;  /* 0x800000c107077223 */ /* 0x000fe200000100eb */
[----:B------:R-:W-:-:S02]  /*cbf0*/  IABS R4, R3 ;  /* 0x0000000300047213 */ /* 0x000fc40000000000 */
[----:B------:R-:W-:Y:S01]  /*cc00*/  IABS R3, R6 ;  /* 0x0000000600037213 */ /* 0x000fe20000000000 */
[----:B------:R-:W-:Y:S01]  /*cc10*/  IMAD.MOV.U32 R224, RZ, RZ, R47 ;  /* 0x000000ffffe07224 */ /* 0x000fe200078e002f */
[----:B------:R-:W-:Y:S02]  /*cc20*/  FSEL R60, R13, -INF , !P0 ;  /* 0xff8000000d3c7808 */ /* 0x000fe40004000000 */
[----:B------:R-:W-:Y:S02]  /*cc30*/  I2FP.F32.S32 R3, R3 ;  /* 0x0000000300037245 */ /* 0x000fe40000201400 */
[----:B------:R-:W-:Y:S02]  /*cc40*/  FSEL R66, R9, -INF , !P6 ;  /* 0xff80000009427808 */ /* 0x000fe40007000000 */
[----:B------:R-:W-:Y:S02]  /*cc50*/  FSEL R183, R8, -INF , !P5 ;  /* 0xff80000008b77808 */ /* 0x000fe40006800000 */
[----:B------:R-:W-:-:S02]  /*cc60*/  FSEL R47, R7, -INF , !P1 ;  /* 0xff800000072f7808 */ /* 0x000fc40004800000 */
[C---:B------:R-:W-:Y:S02]  /*cc70*/  ISETP.GE.AND P0, PT, R2.reuse, R200, PT ;  /* 0x000000c80200720c */ /* 0x040fe40003f06270 */
[C---:B------:R-:W-:Y:S02]  /*cc80*/  ISETP.GE.AND P6, PT, R2.reuse, R199, PT ;  /* 0x000000c70200720c */ /* 0x040fe40003fc6270 */
[C---:B------:R-:W-:Y:S02]  /*cc90*/  ISETP.GE.AND P5, PT, R2.reuse, R198, PT ;  /* 0x000000c60200720c */ /* 0x040fe40003fa6270 */
[----:B------:R-:W-:Y:S01]  /*cca0*/  ISETP.GE.AND P1, PT, R2, R197, PT ;  /* 0x000000c50200720c */ /* 0x000fe20003f26270 */
[----:B------:R-:W-:Y:S01]  /*ccb0*/  FFMA.FTZ R10, R3, -R193, R212 ;  /* 0x800000c1030a7223 */ /* 0x000fe200000100d4 */
[----:B------:R-:W-:Y:S01]  /*ccc0*/  I2FP.F32.S32 R4, R4 ;  /* 0x0000000400047245 */ /* 0x000fe20000201400 */
[----:B------:R-:W-:Y:S01]  /*ccd0*/  VIADD R3, R0, 0x11 ;  /* 0x0000001100037836 */ /* 0x000fe20000000000 */
[----:B------:R-:W-:-:S02]  /*cce0*/  I2FP.F32.S32 R5, R5 ;  /* 0x0000000500057245 */ /* 0x000fc40000201400 */
[C---:B------:R-:W-:Y:S02]  /*ccf0*/  ISETP.GE.OR P0, PT, R2.reuse, R209, !P0 ;  /* 0x000000d10200720c */ /* 0x040fe40004706670 */
[C---:B------:R-:W-:Y:S02]  /*cd00*/  ISETP.GE.OR P6, PT, R2.reuse, R208, !P6 ;  /* 0x000000d00200720c */ /* 0x040fe400077c6670 */
[C---:B------:R-:W-:Y:S02]  /*cd10*/  ISETP.GE.OR P5, PT, R2.reuse, R207, !P5 ;  /* 0x000000cf0200720c */ /* 0x040fe40006fa6670 */
[----:B------:R-:W-:Y:S01]  /*cd20*/  ISETP.GE.OR P1, PT, R2, R206, !P1 ;  /* 0x000000ce0200720c */ /* 0x000fe20004f26670 */
[----:B------:R-:W-:Y:S02]  /*cd30*/  IMAD.IADD R2, R202, 0x1, -R2 ;  /* 0x00000001ca027824 */ /* 0x000fe400078e0a02 */
[-C--:B------:R-:W-:Y:S01]  /*cd40*/  FFMA.FTZ R11, R4, -R193.reuse, R230 ;  /* 0x800000c1040b7223 */ /* 0x080fe200000100e6 */
[----:B------:R-:W-:Y:S01]  /*cd50*/  FFMA.FTZ R12, R5, -R193, R228 ;  /* 0x800000c1050c7223 */ /* 0x000fe200000100e4 */
[----:B------:R-:W-:-:S02]  /*cd60*/  IMAD.IADD R4, R201, 0x1, -R3 ;  /* 0x00000001c9047824 */ /* 0x000fc400078e0a03 */
[----:B------:R-:W-:Y:S01]  /*cd70*/  IMAD.IADD R5, R204, 0x1, -R3 ;  /* 0x00000001cc057824 */ /* 0x000fe200078e0a03 */
[----:B------:R-:W-:Y:S02]  /*cd80*/  IABS R6, R2 ;  /* 0x0000000200067213 */ /* 0x000fe40000000000 */
[----:B------:R-:W-:Y:S02]  /*cd90*/  IABS R4, R4 ;  /* 0x0000000400047213 */ /* 0x000fe40000000000 */
[----:B------:R-:W-:Y:S02]  /*cda0*/  IABS R2, R5 ;  /* 0x0000000500027213 */ /* 0x000fe40000000000 */
[----:B------:R-:W-:Y:S02]  /*cdb0*/  I2FP.F32.S32 R6, R6 ;  /* 0x0000000600067245 */ /* 0x000fe40000201400 */
[----:B------:R-:W-:Y:S02]  /*cdc0*/  I2FP.F32.S32 R5, R4 ;  /* 0x0000000400057245 */ /* 0x000fe40000201400 */
[----:B------:R-:W-:Y:S01]  /*cdd0*/  I2FP.F32.S32 R4, R2 ;  /* 0x0000000200047245 */ /* 0x000fe20000201400 */
[----:B------:R-:W-:Y:S01]  /*cde0*/  FFMA.FTZ R2, R6, -R193, R214 ;  /* 0x800000c106027223 */ /* 0x000fe200000100d6 */
[----:B------:R-:W-:Y:S01]  /*cdf0*/  IMAD.MOV.U32 R226, RZ, RZ, R46 ;  /* 0x000000ffffe27224 */ /* 0x000fe200078e002e */
        /* <DEDUP_REMOVED lines=10> */
[----:B------:R-:W-:Y:S01]  /*cea0*/  IMAD.IADD R5, R205, 0x1, -R3 ;  /* 0x00000001cd057824 */ /* 0x000fe200078e0a03 */
        /* <DEDUP_REMOVED lines=12> */
[----:B------:R-:W-:Y:S01]  /*cf70*/  I2FP.F32.S32 R4, R4 ;  /* 0x0000000400047245 */ /* 0x000fe20000201400 */
[----:B------:R-:W-:Y:S01]  /*cf80*/  IMAD.MOV.U32 R25, RZ, RZ, R43 ;  /* 0x000000ffff197224 */ /* 0x000fe200078e002b */
[----:B------:R-:W-:Y:S01]  /*cf90*/  I2FP.F32.S32 R5, R3 ;  /* 0x0000000300057245 */ /* 0x000fe20000201400 */
[-C--:B------:R-:W-:Y:S02]  /*cfa0*/  FFMA.FTZ R3, R8, -R193.reuse, R215 ;  /* 0x800000c108037223 */ /* 0x080fe400000100d7 */
[----:B------:R-:W-:Y:S01]  /*cfb0*/  FFMA.FTZ R4, R4, -R193, R213 ;  /* 0x800000c104047223 */ /* 0x000fe200000100d5 */
[----:B------:R-:W-:Y:S01]  /*cfc0*/  IMAD.MOV.U32 R22, RZ, RZ, R25 ;  /* 0x000000ffff167224 */ /* 0x000fe200078e0019 */
[----:B------:R-:W-:Y:S01]  /*cfd0*/  FSEL R56, R7, -INF , !P0 ;  /* 0xff80000007387808 */ /* 0x000fe20004000000 */
[----:B------:R-:W-:Y:S01]  /*cfe0*/  IMAD.MOV.U32 R25, RZ, RZ, R45 ;  /* 0x000000ffff197224 */ /* 0x000fe200078e002d */
        /* <DEDUP_REMOVED lines=63> */
[----:B------:R-:W-:Y:S01]  /*d3e0*/  FSEL R42, R12, -INF , !P0 ;  /* 0xff8000000c2a7808 */ /* 0x000fe20004000000 */
[----:B------:R-:W-:Y:S01]  /*d3f0*/  IMAD.MOV.U32 R40, RZ, RZ, R37 ;  /* 0x000000ffff287224 */ /* 0x000fe200078e0025 */
[----:B------:R-:W-:-:S02]  /*d400*/  FSEL R55, R11, -INF , !P6 ;  /* 0xff8000000b377808 */ /* 0x000fc40007000000 */
[----:B------:R-:W-:Y:S02]  /*d410*/  FSEL R62, R10, -INF , !P5 ;  /* 0xff8000000a3e7808 */ /* 0x000fe40006800000 */
[----:B------:R-:W-:Y:S01]  /*d420*/  FSEL R37, R2, -INF , !P1 ;  /* 0xff80000002257808 */ /* 0x000fe20004800000 */
[----:B------:R-:W-:Y:S01]  /*d430*/  FFMA.FTZ R7, R5, -R193, R236 ;  /* 0x800000c105077223 */ /* 0x000fe200000100ec */
[C---:B------:R-:W-:Y:S02]  /*d440*/  ISETP.GE.AND P0, PT, R3.reuse, R200, PT ;  /* 0x000000c80300720c */ /* 0x040fe40003f06270 */
[C---:B------:R-:W-:Y:S02]  /*d450*/  ISETP.GE.AND P6, PT, R3.reuse, R199, PT ;  /* 0x000000c70300720c */ /* 0x040fe40003fc6270 */
[C---:B------:R-:W-:Y:S02]  /*d460*/  ISETP.GE.AND P5, PT, R3.reuse, R198, PT ;  /* 0x000000c60300720c */ /* 0x040fe40003fa6270 */
[----:B------:R-:W-:Y:S01]  /*d470*/  ISETP.GE.AND P1, PT, R3, R197, PT ;  /* 0x000000c50300720c */ /* 0x000fe20003f26270 */
[----:B------:R-:W-:-:S02]  /*d480*/  VIADD R2, R0, 0x21 ;  /* 0x0000002100027836 */ /* 0x000fc40000000000 */
        /* <DEDUP_REMOVED lines=30> */
[C---:B------:R-:W-:Y:S01]  /*d670*/  ISETP.GE.OR P6, PT, R2.reuse, R208, !P6 ;  /* 0x000000d00200720c */ /* 0x040fe200077c6670 */
[----:B------:R-:W-:Y:S01]  /*d680*/  BAR.SYNC.DEFER_BLOCKING 0x0 ;  /* 0x0000000000007b1d */ /* 0x000fe20000010000 */
        /* <DEDUP_REMOVED lines=11> */
[-C--:B------:R-:W-:Y:S02]  /*d740*/  FFMA.FTZ R8, R3, -R193.reuse, R241 ;  /* 0x800000c103087223 */ /* 0x080fe400000100f1 */
[--C-:B------:R-:W-:Y:S02]  /*d750*/  IMAD.IADD R4, R201, 0x1, -R2.reuse ;  /* 0x00000001c9047824 */ /* 0x100fe400078e0a02 */
[--C-:B------:R-:W-:Y:S02]  /*d760*/  IMAD.IADD R3, R204, 0x1, -R2.reuse ;  /* 0x00000001cc037824 */ /* 0x100fe400078e0a02 */
[----:B------:R-:W-:Y:S02]  /*d770*/  IMAD.IADD R6, R205, 0x1, -R2 ;  /* 0x00000001cd067824 */ /* 0x000fe400078e0a02 */
[----:B------:R-:W-:Y:S01]  /*d780*/  FFMA.FTZ R13, R5, -R193, R237 ;  /* 0x800000c1050d7223 */ /* 0x000fe200000100ed */
[----:B------:R-:W-:-:S02]  /*d790*/  IABS R5, R4 ;  /* 0x0000000400057213 */ /* 0x000fc40000000000 */
[----:B------:R-:W-:Y:S02]  /*d7a0*/  IABS R4, R3 ;  /* 0x0000000300047213 */ /* 0x000fe40000000000 */
[----:B------:R-:W-:Y:S02]  /*d7b0*/  I2FP.F32.S32 R7, R7 ;  /* 0x0000000700077245 */ /* 0x000fe40000201400 */
[----:B------:R-:W-:-:S03]  /*d7c0*/  IABS R3, R6 ;  /* 0x0000000600037213 */ /* 0x000fc60000000000 */
[----:B------:R-:W-:Y:S01]  /*d7d0*/  FFMA.FTZ R7, R7, -R193, R243 ;  /* 0x800000c107077223 */ /* 0x000fe200000100f3 */
[----:B------:R-:W-:Y:S02]  /*d7e0*/  I2FP.F32.S32 R3, R3 ;  /* 0x0000000300037245 */ /* 0x000fe40000201400 */
[----:B------:R-:W-:Y:S02]  /*d7f0*/  FSEL R43, R9, -INF , !P6 ;  /* 0xff800000092b7808 */ /* 0x000fe40007000000 */
[----:B------:R-:W-:Y:S01]  /*d800*/  FSEL R54, R8, -INF , !P5 ;  /* 0xff80000008367808 */ /* 0x000fe20006800000 */
[----:B------:R-:W-:Y:S01]  /*d810*/  FFMA.FTZ R10, R3, -R193, R25 ;  /* 0x800000c1030a7223 */ /* 0x000fe20000010019 */
[----:B------:R-:W-:Y:S02]  /*d820*/  FSEL R25, R13, -INF , !P0 ;  /* 0xff8000000d197808 */ /* 0x000fe40004000000 */
[----:B------:R-:W-:Y:S02]  /*d830*/  FSEL R20, R7, -INF , !P1 ;  /* 0xff80000007147808 */ /* 0x000fe40004800000 */
[----:B------:R-:W-:-:S02]  /*d840*/  ISETP.GE.AND P0, PT, R2, R200, PT ;  /* 0x000000c80200720c */ /* 0x000fc40003f06270 */
[C---:B------:R-:W-:Y:S02]  /*d850*/  ISETP.GE.AND P6, PT, R2.reuse, R199, PT ;  /* 0x000000c70200720c */ /* 0x040fe40003fc6270 */
[C---:B------:R-:W-:Y:S02]  /*d860*/  ISETP.GE.AND P5, PT, R2.reuse, R198, PT ;  /* 0x000000c60200720c */ /* 0x040fe40003fa6270 */
[----:B------:R-:W-:Y:S02]  /*d870*/  ISETP.GE.AND P1, PT, R2, R197, PT ;  /* 0x000000c50200720c */ /* 0x000fe40003f26270 */
        /* <DEDUP_REMOVED lines=9> */
[----:B------:R-:W-:Y:S01]  /*d910*/  FFMA.FTZ R12, R5, -R193, R248 ;  /* 0x800000c1050c7223 */ /* 0x000fe200000100f8 */
[--C-:B------:R-:W-:Y:S02]  /*d920*/  IMAD.IADD R4, R201, 0x1, -R3.reuse ;  /* 0x00000001c9047824 */ /* 0x100fe400078e0a03 */
[----:B------:R-:W-:Y:S01]  /*d930*/  IMAD.IADD R5, R204, 0x1, -R3 ;  /* 0x00000001cc057824 */ /* 0x000fe200078e0a03 */
[----:B------:R-:W-:-:S02]  /*d940*/  IABS R6, R2 ;  /* 0x0000000200067213 */ /* 0x000fc40000000000 */
        /* <DEDUP_REMOVED lines=32> */
[-C--:B------:R-:W-:Y:S01]  /*db50*/  FFMA.FTZ R4, R4, -R193.reuse, R226 ;  /* 0x800000c104047223 */ /* 0x080fe200000100e2 */
[----:B------:R-:W-:Y:S02]  /*db60*/  IMAD.MOV.U32 R232, RZ, RZ, R14 ;  /* 0x000000ffffe87224 */ /* 0x000fe400078e000e */
[----:B------:R-:W-:Y:S01]  /*db70*/  FFMA.FTZ R10, R5, -R193, R27 ;  /* 0x800000c1050a7223 */ /* 0x000fe2000001001b */
[----:B------:R-:W-:Y:S01]  /*db80*/  IMAD.MOV.U32 R226, RZ, RZ, R15 ;  /* 0x000000ffffe27224 */ /* 0x000fe200078e000f */
[----:B------:R-:W-:Y:S01]  /*db90*/  FSEL R27, R6, -INF , !P6 ;  /* 0xff800000061b7808 */ /* 0x000fe20007000000 */
[----:B------:R-:W-:Y:S01]  /*dba0*/  IMAD.MOV.U32 R14, RZ, RZ, R16 ;  /* 0x000000ffff0e7224 */ /* 0x000fe200078e0010 */
[----:B------:R-:W-:Y:S01]  /*dbb0*/  FSEL R16, R3, -INF , !P1 ;  /* 0xff80000003107808 */ /* 0x000fe20004800000 */
[----:B------:R-:W-:Y:S01]  /*dbc0*/  IMAD.MOV.U32 R15, RZ, RZ, R19 ;  /* 0x000000ffff0f7224 */ /* 0x000fe200078e0013 */
[----:B------:R-:W-:Y:S01]  /*dbd0*/  FSEL R19, R7, -INF , !P0 ;  /* 0xff80000007137808 */ /* 0x000fe20004000000 */
[----:B------:R-:W-:Y:S01]  /*dbe0*/  IMAD.MOV.U32 R224, RZ, RZ, R44 ;  /* 0x000000ffffe07224 */ /* 0x000fe200078e002c */
[----:B------:R-:W-:Y:S01]  /*dbf0*/  FSEL R44, R4, -INF , !P5 ;  /* 0xff800000042c7808 */ /* 0x000fe20006800000 */
[----:B------:R-:W-:Y:S01]  /*dc00*/  IMAD.IADD R4, R204, 0x1, -R2 ;  /* 0x00000001cc047824 */ /* 0x000fe200078e0a02 */
[----:B------:R-:W-:-:S02]  /*dc10*/  ISETP.GE.AND P0, PT, R2, R200, PT ;  /* 0x000000c80200720c */ /* 0x000fc40003f06270 */
[C---:B------:R-:W-:Y:S02]  /*dc20*/  ISETP.GE.AND P6, PT, R2.reuse, R199, PT ;  /* 0x000000c70200720c */ /* 0x040fe40003fc6270 */
[C---:B------:R-:W-:Y:S02]  /*dc30*/  ISETP.GE.AND P5, PT, R2.reuse, R198, PT ;  /* 0x000000c60200720c */ /* 0x040fe40003fa6270 */
[C---:B------:R-:W-:Y:S01]  /*dc40*/  ISETP.GE.AND P1, PT, R2.reuse, R197, PT ;  /* 0x000000c50200720c */ /* 0x040fe20003f26270 */
[----:B------:R-:W-:Y:S01]  /*dc50*/  IMAD.IADD R3, R205, 0x1, -R2 ;  /* 0x00000001cd037824 */ /* 0x000fe200078e0a02 */
[C---:B------:R-:W-:Y:S02]  /*dc60*/  ISETP.GE.OR P0, PT, R2.reuse, R209, !P0 ;  /* 0x000000d10200720c */ /* 0x040fe40004706670 */
[C---:B------:R-:W-:Y:S02]  /*dc70*/  ISETP.GE.OR P6, PT, R2.reuse, R208, !P6 ;  /* 0x000000d00200720c */ /* 0x040fe400077c6670 */
[----:B------:R-:W-:-:S02]  /*dc80*/  ISETP.GE.OR P5, PT, R2, R207, !P5 ;  /* 0x000000cf0200720c */ /* 0x000fc40006fa6670 */
        /* <DEDUP_REMOVED lines=10> */
[----:B------:R-:W-:Y:S02]  /*dd30*/  FFMA.FTZ R8, R3, -R193, R226 ;  /* 0x800000c103087223 */ /* 0x000fe400000100e2 */
[--C-:B------:R-:W-:Y:S02]  /*dd40*/  IMAD.IADD R4, R201, 0x1, -R2.reuse ;  /* 0x00000001c9047824 */ /* 0x100fe400078e0a02 */
[--C-:B------:R-:W-:Y:S02]  /*dd50*/  IMAD.IADD R3, R204, 0x1, -R2.reuse ;  /* 0x00000001cc037824 */ /* 0x100fe400078e0a02 */
[----:B------:R-:W-:Y:S01]  /*dd60*/  IMAD.IADD R6, R205, 0x1, -R2 ;  /* 0x00000001cd067824 */ /* 0x000fe200078e0a02 */
[----:B------:R-:W-:-:S02]  /*dd70*/  IABS R5, R4 ;  /* 0x0000000400057213 */ /* 0x000fc40000000000 */
[----:B------:R-:W-:Y:S02]  /*dd80*/  IABS R4, R3 ;  /* 0x0000000300047213 */ /* 0x000fe40000000000 */
[----:B------:R-:W-:Y:S02]  /*dd90*/  I2FP.F32.S32 R7, R7 ;  /* 0x0000000700077245 */ /* 0x000fe40000201400 */
[----:B------:R-:W-:Y:S02]  /*dda0*/  IABS R3, R6 ;  /* 0x0000000600037213 */ /* 0x000fe40000000000 */
[----:B------:R-:W-:Y:S01]  /*ddb0*/  I2FP.F32.S32 R5, R5 ;  /* 0x0000000500057245 */ /* 0x000fe20000201400 */
[----:B------:R-:W-:Y:S01]  /*ddc0*/  FFMA.FTZ R7, R7, -R193, R14 ;  /* 0x800000c107077223 */ /* 0x000fe2000001000e */
[----:B------:R-:W-:Y:S02]  /*ddd0*/  I2FP.F32.S32 R4, R4 ;  /* 0x0000000400047245 */ /* 0x000fe40000201400 */
        /* <DEDUP_REMOVED lines=8> */
[C---:B------:R-:W-:Y:S02]  /*de60*/  ISETP.GE.AND P0, PT, R2.reuse, R200, PT ;  /* 0x000000c80200720c */ /* 0x040fe40003f06270 */
[C---:B------:R-:W-:Y:S02]  /*de70*/  ISETP.GE.AND P6, PT, R2.reuse, R199, PT ;  /* 0x000000c70200720c */ /* 0x040fe40003fc6270 */
[C---:B------:R-:W-:Y:S02]  /*de80*/  ISETP.GE.AND P5, PT, R2.reuse, R198, PT ;  /* 0x000000c60200720c */ /* 0x040fe40003fa6270 */
[----:B------:R-:W-:Y:S01]  /*de90*/  ISETP.GE.AND P1, PT, R2, R197, PT ;  /* 0x000000c50200720c */ /* 0x000fe20003f26270 */
[----:B------:R-:W-:Y:S01]  /*dea0*/  VIADD R3, R0, 0x38 ;  /* 0x0000003800037836 */ /* 0x000fe20000000000 */
[----:B------:R-:W-:-:S02]  /*deb0*/  ISETP.GE.OR P0, PT, R2, R209, !P0 ;  /* 0x000000d10200720c */ /* 0x000fc40004706670 */
[C---:B------:R-:W-:Y:S02]  /*dec0*/  ISETP.GE.OR P6, PT, R2.reuse, R208, !P6 ;  /* 0x000000d00200720c */ /* 0x040fe400077c6670 */
[C---:B------:R-:W-:Y:S02]  /*ded0*/  ISETP.GE.OR P5, PT, R2.reuse, R207, !P5 ;  /* 0x000000cf0200720c */ /* 0x040fe40006fa6670 */
[----:B------:R-:W-:Y:S01]  /*dee0*/  ISETP.GE.OR P1, PT, R2, R206, !P1 ;  /* 0x000000ce0200720c */ /* 0x000fe20004f26670 */
[----:B------:R-:W-:Y:S02]  /*def0*/  IMAD.IADD R2, R202, 0x1, -R2 ;  /* 0x00000001ca027824 */ /* 0x000fe400078e0a02 */
[----:B------:R-:W-:-:S03]  /*df00*/  IMAD.IADD R5, R204, 0x1, -R3 ;  /* 0x00000001cc057824 */ /* 0x000fc600078e0a03 */
[----:B------:R-:W-:Y:S01]  /*df10*/  IABS R6, R2 ;  /* 0x0000000200067213 */ /* 0x000fe20000000000 */
[----:B------:R-:W-:Y:S01]  /*df20*/  IMAD.IADD R4, R201, 0x1, -R3 ;  /* 0x00000001c9047824 */ /* 0x000fe200078e0a03 */
[----:B------:R-:W-:-:S03]  /*df30*/  IABS R2, R5 ;  /* 0x0000000500027213 */ /* 0x000fc60000000000 */
[----:B------:R-:W-:Y:S01]  /*df40*/  IMAD.MOV.U32 R5, RZ, RZ, R6 ;  /* 0x000000ffff057224 */ /* 0x000fe200078e0006 */
[----:B------:R-:W-:-:S04]  /*df50*/  IABS R4, R4 ;  /* 0x0000000400047213 */ /* 0x000fc80000000000 */
[----:B------:R-:W-:Y:S02]  /*df60*/  I2FP.F32.S32 R5, R5 ;  /* 0x0000000500057245 */ /* 0x000fe40000201400 */
        /* <DEDUP_REMOVED lines=8> */
[----:B------:R-:W-:Y:S01]  /*dff0*/  FSEL R8, R5, -INF , !P1 ;  /* 0xff80000005087808 */ /* 0x000fe20004800000 */
[----:B------:R-:W-:Y:S01]  /*e000*/  IMAD.IADD R4, R205, 0x1, -R3 ;  /* 0x00000001cd047824 */ /* 0x000fe200078e0a03 */
[C---:B------:R-:W-:Y:S02]  /*e010*/  ISETP.GE.AND P0, PT, R3.reuse, R200, PT ;  /* 0x000000c80300720c */ /* 0x040fe40003f06270 */
[C---:B------:R-:W-:Y:S02]  /*e020*/  ISETP.GE.AND P6, PT, R3.reuse, R199, PT ;  /* 0x000000c70300720c */ /* 0x040fe40003fc6270 */
[C---:B------:R-:W-:Y:S02]  /*e030*/  ISETP.GE.AND P5, PT, R3.reuse, R198, PT ;  /* 0x000000c60300720c */ /* 0x040fe40003fa6270 */
[C---:B------:R-:W-:Y:S02]  /*e040*/  ISETP.GE.AND P1, PT, R3.reuse, R197, PT ;  /* 0x000000c50300720c */ /* 0x040fe40003f26270 */
[----:B------:R-:W-:-:S02]  /*e050*/  ISETP.GE.OR P0, PT, R3, R209, !P0 ;  /* 0x000000d10300720c */ /* 0x000fc40004706670 */
[C---:B------:R-:W-:Y:S02]  /*e060*/  ISETP.GE.OR P6, PT, R3.reuse, R208, !P6 ;  /* 0x000000d00300720c */ /* 0x040fe400077c6670 */
[C---:B------:R-:W-:Y:S02]  /*e070*/  ISETP.GE.OR P5, PT, R3.reuse, R207, !P5 ;  /* 0x000000cf0300720c */ /* 0x040fe40006fa6670 */
[----:B------:R-:W-:Y:S01]  /*e080*/  ISETP.GE.OR P1, PT, R3, R206, !P1 ;  /* 0x000000ce0300720c */ /* 0x000fe20004f26670 */
[----:B------:R-:W-:Y:S01]  /*e090*/  IMAD.IADD R3, R202, 0x1, -R3 ;  /* 0x00000001ca037824 */ /* 0x000fe200078e0a03 */
[----:B------:R-:W-:Y:S01]  /*e0a0*/  IABS R4, R4 ;  /* 0x0000000400047213 */ /* 0x000fe20000000000 */
[----:B------:R-:W-:-:S03]  /*e0b0*/  VIADD R0, R0, 0x39 ;  /* 0x0000003900007836 */ /* 0x000fc60000000000 */
[----:B------:R-:W-:Y:S01]  /*e0c0*/  IABS R7, R3 ;  /* 0x0000000300077213 */ /* 0x000fe20000000000 */
[----:B------:R-:W-:Y:S02]  /*e0d0*/  IMAD.IADD R2, R201, 0x1, -R0 ;  /* 0x00000001c9027824 */ /* 0x000fe400078e0a00 */
[----:B------:R-:W-:Y:S01]  /*e0e0*/  IMAD.MOV.U32 R3, RZ, RZ, R4 ;  /* 0x000000ffff037224 */ /* 0x000fe200078e0004 */
[----:B------:R-:W-:Y:S02]  /*e0f0*/  I2FP.F32.S32 R7, R7 ;  /* 0x0000000700077245 */ /* 0x000fe40000201400 */
[----:B------:R-:W-:Y:S02]  /*e100*/  IABS R2, R2 ;  /* 0x0000000200027213 */ /* 0x000fe40000000000 */
[----:B------:R-:W-:Y:S01]  /*e110*/  I2FP.F32.S32 R3, R3 ;  /* 0x0000000300037245 */ /* 0x000fe20000201400 */
[----:B------:R-:W-:Y:S01]  /*e120*/  FFMA.FTZ R7, R7, -R193, R244 ;  /* 0x800000c107077223 */ /* 0x000fe200000100f4 */
[----:B------:R-:W-:-:S03]  /*e130*/  I2FP.F32.S32 R2, R2 ;  /* 0x0000000200027245 */ /* 0x000fc60000201400 */
[-C--:B------:R-:W-:Y:S01]  /*e140*/  FFMA.FTZ R3, R3, -R193.reuse, R247 ;  /* 0x800000c103037223 */ /* 0x080fe200000100f7 */
[----:B------:R-:W-:Y:S01]  /*e150*/  FSEL R11, R11, -INF , !P0 ;  /* 0xff8000000b0b7808 */ /* 0x000fe20004000000 */
[----:B------:R-:W-:Y:S01]  /*e160*/  FFMA.FTZ R9, R2, -R193, R24 ;  /* 0x800000c102097223 */ /* 0x000fe20000010018 */
[----:B------:R-:W-:Y:S02]  /*e170*/  FSEL R15, R6, -INF , !P6 ;  /* 0xff800000060f7808 */ /* 0x000fe40007000000 */
        /* <DEDUP_REMOVED lines=15> */
[----:B------:R-:W-:Y:S01]  /*e270*/  IABS R6, R0 ;  /* 0x0000000000067213 */ /* 0x000fe20000000000 */
[----:B------:R-:W-:Y:S01]  /*e280*/  IMAD.MOV.U32 R2, RZ, RZ, R4 ;  /* 0x000000ffff027224 */ /* 0x000fe200078e0004 */
[----:B------:R-:W-:Y:S01]  /*e290*/  FSEL R9, R9, -INF , !P0 ;  /* 0xff80000009097808 */ /* 0x000fe20004000000 */
[----:B------:R-:W-:Y:S01]  /*e2a0*/  IMAD.MOV.U32 R0, RZ, RZ, R3 ;  /* 0x000000ffff007224 */ /* 0x000fe200078e0003 */
[----:B------:R-:W-:Y:S02]  /*e2b0*/  ISETP.GT.AND P0, PT, R216, R211, PT ;  /* 0x000000d3d800720c */ /* 0x000fe40003f04270 */
[----:B------:R-:W-:Y:S02]  /*e2c0*/  I2FP.F32.S32 R2, R2 ;  /* 0x0000000200027245 */ /* 0x000fe40000201400 */
[----:B------:R-:W-:-:S02]  /*e2d0*/  I2FP.F32.S32 R0, R0 ;  /* 0x0000000000007245 */ /* 0x000fc40000201400 */
[----:B------:R-:W-:Y:S01]  /*e2e0*/  I2FP.F32.S32 R6, R6 ;  /* 0x0000000600067245 */ /* 0x000fe20000201400 */
[-C--:B------:R-:W-:Y:S02]  /*e2f0*/  FFMA.FTZ R2, R2, -R193.reuse, R217 ;  /* 0x800000c102027223 */ /* 0x080fe400000100d9 */
[-C--:B------:R-:W-:Y:S02]  /*e300*/  FFMA.FTZ R0, R0, -R193.reuse, R178 ;  /* 0x800000c100007223 */ /* 0x080fe400000100b2 */
[----:B------:R-:W-:Y:S01]  /*e310*/  FFMA.FTZ R6, R6, -R193, R21 ;  /* 0x800000c106067223 */ /* 0x000fe20000010015 */
[----:B------:R-:W-:Y:S01]  /*e320*/  BSSY B1, `(.L_x_1106) ;  /* 0x0000043000017945 */ /* 0x000fe20003800000 */
[----:B------:R-:W-:Y:S02]  /*e330*/  FSEL R13, R2, -INF , !P6 ;  /* 0xff800000020d7808 */ /* 0x000fe40007000000 */
        /* <DEDUP_REMOVED lines=63> */
.L_x_1109:
[----:B------:R-:W-:Y:S05]  /*e730*/  BSYNC B0 ;  /* 0x0000000000007941 */ /* 0x000fea0003800000 */
.L_x_1108:
[----:B------:R-:W0:Y:S02]  /*e740*/  LDGDEPBAR ;  /* 0x00000000000079af */ /* 0x000e240000000000 */
.L_x_1107:
[----:B------:R-:W-:Y:S05]  /*e750*/  BSYNC B1 ;  /* 0x0000000000017941 */ /* 0x000fea0003800000 */
.L_x_1106:
[----:B------:R-:W3:Y:S01]  /*e760*/  LD.E R0, desc[UR4][R172.64+0xdc] ;  /* 0x0000dc04ac007980 */ /* 0x000ee2000c101900 */
[----:B------:R-:W-:-:S03]  /*e770*/  FMNMX.FTZ R2, R103, R50, !PT ;  /* 0x0000003267027209 */ /* 0x000fc60007810000 */
[----:B------:R-:W4:Y:S01]  /*e780*/  LDL.64 R184, [R1+0x160] ;  /* 0x0001600001b87983 */ /* 0x000f220000100a00 */
[----:B------:R-:W-:-:S03]  /*e790*/  FMNMX.FTZ R2, R49, R2, !PT ;  /* 0x0000000231027209 */ /* 0x000fc60007810000 */
[----:B------:R-:W4:Y:S01]  /*e7a0*/  LDL.64 R242, [R1+0x80] ;  /* 0x0000800001f27983 */ /* 0x000f220000100a00 */
[----:B------:R-:W-:-:S03]  /*e7b0*/  FMNMX.FTZ R2, R48, R2, !PT ;  /* 0x0000000230027209 */ /* 0x000fc60007810000 */
[----:B------:R-:W4:Y:S01]  /*e7c0*/  LDL R227, [R1+0x10] ;  /* 0x0000100001e37983 */ /* 0x000f220000100800 */
        /* <DEDUP_REMOVED lines=13> */
[----:B------:R-:W4:Y:S01]  /*e8a0*/  LDL.64 R104, [R1+0x88] ;  /* 0x0000880001687983 */ /* 0x000f220000100a00 */
[----:B------:R-:W-:-:S03]  /*e8b0*/  FMNMX.FTZ R2, R18, R2, !PT ;  /* 0x0000000212027209 */ /* 0x000fc60007810000 */
[----:B------:R1:W-:Y:S01]  /*e8c0*/  STL [R1+0x290], R93 ;  /* 0x0002905d01007387 */ /* 0x0003e20000100800 */
[----:B------:R-:W-:-:S04]  /*e8d0*/  FMNMX.FTZ R2, R16, R2, !PT ;  /* 0x0000000210027209 */ /* 0x000fc80007810000 */
[----:B------:R-:W-:-:S04]  /*e8e0*/  FMNMX.FTZ R2, R10, R2, !PT ;  /* 0x000000020a027209 */ /* 0x000fc80007810000 */
[----:B------:R-:W-:-:S04]  /*e8f0*/  FMNMX.FTZ R2, R8, R2, !PT ;  /* 0x0000000208027209 */ /* 0x000fc80007810000 */
[----:B------:R-:W-:-:S04]  /*e900*/  FMNMX.FTZ R2, R7, R2, !PT ;  /* 0x0000000207027209 */ /* 0x000fc80007810000 */
[----:B------:R-:W-:Y:S01]  /*e910*/  FMNMX.FTZ R2, R6, R2, !PT ;  /* 0x0000000206027209 */ /* 0x000fe20007810000 */
[----:B-1----:R-:W4:Y:S04]  /*e920*/  LDL.LU R93, [R1+0x140] ;  /* 0x00014000015d7983 */ /* 0x002f280000300800 */
[----:B--2---:R-:W1:Y:S01]  /*e930*/  SHFL.BFLY PT, R4, R2, 0x2, 0x1f ;  /* 0x0c401f0002047f89 */ /* 0x004e6200000e0000 */
[----:B------:R-:W-:-:S03]  /*e940*/  FMNMX.FTZ R3, R102, R176, !PT ;  /* 0x000000b066037209 */ /* 0x000fc60007810000 */
[----:B------:R-:W-:Y:S01]  /*e950*/  STL.64 [R1+0x288], R34 ;  /* 0x0002882201007387 */ /* 0x000fe20000100a00 */
[----:B------:R-:W-:-:S03]  /*e960*/  FMNMX.FTZ R3, R67, R3, !PT ;  /* 0x0000000343037209 */ /* 0x000fc60007810000 */
[----:B------:R-:W-:Y:S01]  /*e970*/  STL.64 [R1+0x280], R32 ;  /* 0x0002802001007387 */ /* 0x000fe20000100a00 */
[----:B------:R-:W-:-:S03]  /*e980*/  FMNMX.FTZ R3, R65, R3, !PT ;  /* 0x0000000341037209 */ /* 0x000fc60007810000 */
[----:B------:R-:W-:Y:S01]  /*e990*/  STL.64 [R1+0x278], R30 ;  /* 0x0002781e01007387 */ /* 0x000fe20000100a00 */
[----:B------:R-:W-:-:S03]  /*e9a0*/  FMNMX.FTZ R3, R60, R3, !PT ;  /* 0x000000033c037209 */ /* 0x000fc60007810000 */
[----:B------:R-:W-:Y:S01]  /*e9b0*/  STL.64 [R1+0x270], R28 ;  /* 0x0002701c01007387 */ /* 0x000fe20000100a00 */
[----:B------:R-:W-:-:S03]  /*e9c0*/  FMNMX.FTZ R3, R58, R3, !PT ;  /* 0x000000033a037209 */ /* 0x000fc60007810000 */
[----:B------:R-:W-:Y:S01]  /*e9d0*/  STL [R1+0x268], R174 ;  /* 0x000268ae01007387 */ /* 0x000fe20000100800 */
[----:B-1----:R-:W-:-:S03]  /*e9e0*/  FMNMX.FTZ R2, R2, R4, !PT ;  /* 0x0000000402027209 */ /* 0x002fc60007810000 */
[----:B------:R-:W-:Y:S01]  /*e9f0*/  STL [R1+0x264], R188 ;  /* 0x000264bc01007387 */ /* 0x000fe20000100800 */
[----:B------:R-:W-:-:S03]  /*ea00*/  FMNMX.FTZ R3, R56, R3, !PT ;  /* 0x0000000338037209 */ /* 0x000fc60007810000 */
[----:B------:R-:W1:Y:S01]  /*ea10*/  SHFL.BFLY PT, R4, R2, 0x1, 0x1f ;  /* 0x0c201f0002047f89 */ /* 0x000e6200000e0000 */
[----:B------:R-:W-:-:S03]  /*ea20*/  FMNMX.FTZ R3, R51, R3, !PT ;  /* 0x0000000333037209 */ /* 0x000fc60007810000 */
[----:B------:R-:W-:Y:S01]  /*ea30*/  STL [R1+0x228], R223 ;  /* 0x000228df01007387 */ /* 0x000fe20000100800 */
        /* <DEDUP_REMOVED lines=31> */
[----:B------:R1:W-:Y:S04]  /*ec30*/  STL [R1+0x1d0], R175 ;  /* 0x0001d0af01007387 */ /* 0x0003e80000100800 */
[----:B-1----:R-:W2:Y:S04]  /*ec40*/  LDL R175, [R1+0x130] ;  /* 0x0001300001af7983 */ /* 0x002ea80000100800 */
        /* <DEDUP_REMOVED lines=24> */
[----:B------:R-:W1:Y:S04]  /*edd0*/  SHFL.BFLY PT, R3, R2, 0x1, 0x1f ;  /* 0x0c201f0002037f89 */ /* 0x000e6800000e0000 */
[----:B------:R-:W-:Y:S04]  /*ede0*/  STL [R1+0x22c], R173 ;  /* 0x00022cad01007387 */ /* 0x000fe80000100800 */
[----:B------:R-:W-:Y:S01]  /*edf0*/  STL [R1+0x48], R31 ;  /* 0x0000481f01007387 */ /* 0x000fe20000100800 */
        /* <DEDUP_REMOVED lines=37> */
[----:B------:R-:W4:Y:S01]  /*f050*/  MUFU.EX2 R4, R4 ;  /* 0x0000000400047308 */ /* 0x000f220000000800 */
[----:B------:R-:W-:-:S04]  /*f060*/  FMNMX.FTZ R2, R27, R2, !PT ;  /* 0x000000021b027209 */ /* 0x000fc80007810000 */
[----:B------:R-:W-:-:S03]  /*f070*/  FMNMX.FTZ R2, R22, R2, !PT ;  /* 0x0000000216027209 */ /* 0x000fc60007810000 */
[----:B------:R-:W1:Y:S01]  /*f080*/  MUFU.EX2 R5, R5 ;  /* 0x0000000500057308 */ /* 0x000e620000000800 */
[----:B------:R-:W-:-:S04]  /*f090*/  FMNMX.FTZ R2, R17, R2, !PT ;  /* 0x0000000211027209 */ /* 0x000fc80007810000 */
[----:B------:R-:W-:Y:S01]  /*f0a0*/  FMNMX.FTZ R2, R15, R2, !PT ;  /* 0x000000020f027209 */ /* 0x000fe20007810000 */
[----:B----4-:R-:W-:-:S03]  /*f0b0*/  FFMA.FTZ R3, R93, R4, R6 ;  /* 0x000000045d037223 */ /* 0x010fc60000010006 */
[----:B------:R-:W-:Y:S01]  /*f0c0*/  FMNMX.FTZ R2, R13, R2, !PT ;  /* 0x000000020d027209 */ /* 0x000fe20007810000 */
[----:B-1----:R-:W-:-:S04]  /*f0d0*/  FADD.FTZ R103, R5, R3 ;  /* 0x0000000305677221 */ /* 0x002fc80000010000 */
[----:B------:R-:W1:Y:S02]  /*f0e0*/  SHFL.BFLY PT, R3, R2, 0x2, 0x1f ;  /* 0x0c401f0002037f89 */ /* 0x000e6400000e0000 */
[----:B-1----:R-:W-:-:S05]  /*f0f0*/  FMNMX.FTZ R2, R2, R3, !PT ;  /* 0x0000000302027209 */ /* 0x002fca0007810000 */
[----:B------:R-:W1:Y:S01]  /*f100*/  SHFL.BFLY PT, R3, R2, 0x1, 0x1f ;  /* 0x0c201f0002037f89 */ /* 0x000e6200000e0000 */
[----:B------:R-:W-:Y:S02]  /*f110*/  IMAD.MOV.U32 R35, RZ, RZ, R250 ;  /* 0x000000ffff237224 */ /* 0x000fe400078e00fa */
[----:B------:R-:W-:Y:S01]  /*f120*/  IMAD.MOV.U32 R250, RZ, RZ, R247 ;  /* 0x000000fffffa7224 */ /* 0x000fe200078e00f7 */
[----:B------:R-:W-:Y:S02]  /*f130*/  F2FP.BF16.F32.PACK_AB R178, R5, R6 ;  /* 0x0000000605b2723e */ /* 0x000fe400000010ff */
        /* <DEDUP_REMOVED lines=51> */
[----:B------:R-:W3:Y:S04]  /*f470*/  LDL.LU R28, [R1] ;  /* 0x00000000011c7983 */ /* 0x000ee80000300800 */
[----:B------:R-:W4:Y:S01]  /*f480*/  LDL.LU R29, [R1+0x4] ;  /* 0x00000400011d7983 */ /* 0x000f220000300800 */
[----:B-1----:R-:W-:-:S05]  /*f490*/  FMNMX.FTZ R2, R2, R5, !PT ;  /* 0x0000000502027209 */ /* 0x002fca0007810000 */
[----:B------:R-:W1:Y:S01]  /*f4a0*/  SHFL.BFLY PT, R5, R2, 0x1, 0x1f ;  /* 0x0c201f0002057f89 */ /* 0x000e6200000e0000 */
[----:B------:R-:W-:Y:S02]  /*f4b0*/  IMAD.MOV.U32 R30, RZ, RZ, R252 ;  /* 0x000000ffff1e7224 */ /* 0x000fe400078e00fc */
[----:B------:R-:W-:Y:S02]  /*f4c0*/  IMAD.MOV.U32 R188, RZ, RZ, R34 ;  /* 0x000000ffffbc7224 */ /* 0x000fe400078e0022 */
[----:B------:R-:W-:Y:S01]  /*f4d0*/  IMAD.MOV.U32 R174, RZ, RZ, R35 ;  /* 0x000000ffffae7224 */ /* 0x000fe200078e0023 */
[----:B-1----:R-:W-:-:S05]  /*f4e0*/  FMNMX.FTZ R252, R2, R5, !PT ;  /* 0x0000000502fc7209 */ /* 0x002fca0007810000 */
[----:B------:R-:W-:Y:S04]  /*f4f0*/  STL [R1+0x23c], R252 ;  /* 0x00023cfc01007387 */ /* 0x000fe80000100800 */
[----:B------:R-:W2:Y:S01]  /*f500*/  LDL.64 R34, [R1+0x150] ;  /* 0x0001500001227983 */ /* 0x000ea20000100a00 */
[----:B------:R-:W-:-:S04]  /*f510*/  FSETP.NEU.FTZ.AND P0, PT, R252, -INF , PT ;  /* 0xff800000fc00780b */ /* 0x000fc80003f1d000 */
[----:B------:R-:W-:Y:S02]  /*f520*/  FSEL R2, R252, RZ, P0 ;  /* 0x000000fffc027208 */ /* 0x000fe40000000000 */
[----:B------:R-:W-:-:S03]  /*f530*/  F2FP.BF16.F32.PACK_AB R180, R6, R180 ;  /* 0x000000b406b4723e */ /* 0x000fc600000010ff */
[----:B------:R-:W-:Y:S01]  /*f540*/  FADD.FTZ R6, R100, -R2 ;  /* 0x8000000264067221 */ /* 0x000fe20000010000 */
[----:B------:R-:W-:-:S05]  /*f550*/  FMUL.FTZ R2, R0, R252 ;  /* 0x000000fc00027220 */ /* 0x000fca0000410000 */
[----:B------:R-:W-:Y:S01]  /*f560*/  FSEL R2, R2, RZ, P0 ;  /* 0x000000ff02027208 */ /* 0x000fe20000000000 */
[----:B------:R-:W-:Y:S04]  /*f570*/  MUFU.EX2 R102, R16 ;  /* 0x0000001000667308 */ /* 0x000fe80000000800 */
[----:B------:R-:W-:Y:S01]  /*f580*/  FFMA.FTZ R5, R210, R0, -R2 ;  /* 0x00000000d2057223 */ /* 0x000fe20000010802 */
[----:B------:R-:W-:-:S03]  /*f590*/  FMUL.FTZ R6, R0, R6 ;  /* 0x0000000600067220 */ /* 0x000fc60000410000 */
[----:B------:R1:W-:Y:S08]  /*f5a0*/  MUFU.EX2 R16, R5 ;  /* 0x0000000500107308 */ /* 0x0003f00000000800 */
[----:B------:R-:W-:Y:S01]  /*f5b0*/  MUFU.EX2 R6, R6 ;  /* 0x0000000600067308 */ /* 0x000fe20000000800 */
[----:B-1----:R-:W-:-:S07]  /*f5c0*/  FFMA.FTZ R5, R195, R0, -R2 ;  /* 0x00000000c3057223 */ /* 0x002fce0000010802 */
[----:B------:R1:W-:Y:S01]  /*f5d0*/  MUFU.EX2 R15, R5 ;  /* 0x00000005000f7308 */ /* 0x0003e20000000800 */
[----:B------:R-:W-:-:S07]  /*f5e0*/  IMAD.MOV.U32 R33, RZ, RZ, R105 ;  /* 0x000000ffff217224 */ /* 0x000fce00078e0069 */
[----:B------:R-:W-:Y:S01]  /*f5f0*/  MUFU.EX2 R50, R50 ;  /* 0x0000003200327308 */ /* 0x000fe20000000800 */
[----:B-1----:R-:W-:-:S07]  /*f600*/  FMUL.FTZ R5, R0, R37 ;  /* 0x0000002500057220 */ /* 0x002fce0000410000 */
[----:B------:R-:W1:Y:S08]  /*f610*/  MUFU.EX2 R26, R26 ;  /* 0x0000001a001a7308 */ /* 0x000e700000000800 */
[----:B------:R-:W-:Y:S01]  /*f620*/  MUFU.EX2 R5, R5 ;  /* 0x0000000500057308 */ /* 0x000fe20000000800 */
[----:B------:R-:W-:-:S07]  /*f630*/  IMAD.MOV.U32 R32, RZ, RZ, R104 ;  /* 0x000000ffff207224 */ /* 0x000fce00078e0068 */
[----:B------:R-:W-:Y:S01]  /*f640*/  MUFU.EX2 R49, R49 ;  /* 0x0000003100317308 */ /* 0x000fe20000000800 */
[-CC-:B------:R-:W-:Y:S01]  /*f650*/  FFMA.FTZ R12, R62, R0.reuse, -R2.reuse ;  /* 0x000000003e0c7223 */ /* 0x180fe20000010802 */
[----:B------:R-:W-:-:S06]  /*f660*/  FFMA.FTZ R17, R59, R0, -R2 ;  /* 0x000000003b117223 */ /* 0x000fcc0000010802 */
[----:B------:R-:W1:Y:S01]  /*f670*/  MUFU.EX2 R20, R20 ;  /* 0x0000001400147308 */ /* 0x000e620000000800 */
[-CC-:B------:R-:W-:Y:S01]  /*f680*/  FFMA.FTZ R53, R53, R0.reuse, -R2.reuse ;  /* 0x0000000035357223 */ /* 0x180fe20000010802 */
[-CC-:B------:R-:W-:Y:S01]  /*f690*/  FFMA.FTZ R44, R44, R0.reuse, -R2.reuse ;  /* 0x000000002c2c7223 */ /* 0x180fe20000010802 */
[----:B------:R-:W-:-:S05]  /*f6a0*/  FFMA.FTZ R40, R40, R0, -R2 ;  /* 0x0000000028287223 */ /* 0x000fca0000010802 */
[----:B------:R1:W-:Y:S01]  /*f6b0*/  MUFU.EX2 R22, R9 ;  /* 0x0000000900167308 */ /* 0x0003e20000000800 */
[-CC-:B------:R-:W-:Y:S01]  /*f6c0*/  FFMA.FTZ R36, R36, R0.reuse, -R2.reuse ;  /* 0x0000000024247223 */ /* 0x180fe20000010802 */
[-CC-:B------:R-:W-:Y:S01]  /*f6d0*/  FFMA.FTZ R24, R24, R0.reuse, -R2.reuse ;  /* 0x0000000018187223 */ /* 0x180fe20000010802 */
[----:B------:R-:W-:-:S05]  /*f6e0*/  FFMA.FTZ R21, R21, R0, -R2 ;  /* 0x0000000015157223 */ /* 0x000fca0000010802 */
[----:B------:R1:W-:Y:S08]  /*f6f0*/  MUFU.EX2 R105, R8 ;  /* 0x0000000800697308 */ /* 0x0003f00000000800 */
[----:B------:R1:W-:Y:S02]  /*f700*/  MUFU.EX2 R41, R18 ;  /* 0x0000001200297308 */ /* 0x0003e40000000800 */
[-CC-:B-1----:R-:W-:Y:S01]  /*f710*/  FFMA.FTZ R9, R64, R0.reuse, -R2.reuse ;  /* 0x0000000040097223 */ /* 0x182fe20000010802 */
[----:B------:R-:W-:-:S05]  /*f720*/  FFMA.FTZ R8, R194, R0, -R2 ;  /* 0x00000000c2087223 */ /* 0x000fca0000010802 */
[----:B------:R1:W-:Y:S01]  /*f730*/  MUFU.EX2 R39, R7 ;  /* 0x0000000700277308 */ /* 0x0003e20000000800 */
[----:B------:R-:W-:-:S07]  /*f740*/  FFMA.FTZ R18, R54, R0, -R2 ;  /* 0x0000000036127223 */ /* 0x000fce0000010802 */
[----:B------:R1:W-:Y:S08]  /*f750*/  MUFU.EX2 R104, R10 ;  /* 0x0000000a00687308 */ /* 0x0003f00000000800 */
[----:B------:R1:W-:Y:S02]  /*f760*/  MUFU.EX2 R100, R11 ;  /* 0x0000000b00647308 */ /* 0x0003e40000000800 */
[----:B-1----:R-:W-:-:S06]  /*f770*/  FFMA.FTZ R7, R183, R0, -R2 ;  /* 0x00000000b7077223 */ /* 0x002fcc0000010802 */
[----:B------:R-:W-:Y:S01]  /*f780*/  MUFU.EX2 R19, R8 ;  /* 0x0000000800137308 */ /* 0x000fe20000000800 */
[-CC-:B------:R-:W-:Y:S01]  /*f790*/  FFMA.FTZ R10, R177, R0.reuse, -R2.reuse ;  /* 0x00000000b10a7223 */ /* 0x180fe20000010802 */
[----:B------:R-:W-:-:S06]  /*f7a0*/  FFMA.FTZ R11, R181, R0, -R2 ;  /* 0x00000000b50b7223 */ /* 0x000fcc0000010802 */
[----:B------:R-:W-:Y:S01]  /*f7b0*/  MUFU.EX2 R48, R48 ;  /* 0x0000003000307308 */ /* 0x000fe20000000800 */
[----:B------:R-:W-:-:S07]  /*f7c0*/  FADD.FTZ R2, R26, R103 ;  /* 0x000000671a027221 */ /* 0x000fce0000010000 */
[----:B------:R-:W1:Y:S08]  /*f7d0*/  MUFU.EX2 R13, R7 ;  /* 0x00000007000d7308 */ /* 0x000e700000000800 */
[----:B------:R-:W4:Y:S08]  /*f7e0*/  MUFU.EX2 R47, R47 ;  /* 0x0000002f002f7308 */ /* 0x000f300000000800 */
[----:B------:R-:W4:Y:S08]  /*f7f0*/  MUFU.EX2 R11, R11 ;  /* 0x0000000b000b7308 */ /* 0x000f300000000800 */
[----:B------:R-:W4:Y:S01]  /*f800*/  MUFU.EX2 R46, R46 ;  /* 0x0000002e002e7308 */ /* 0x000f220000000800 */
[----:B------:R-:W-:-:S07]  /*f810*/  F2FP.BF16.F32.PACK_AB R176, R20, R26 ;  /* 0x0000001a14b0723e */ /* 0x000fce00000010ff */
[----:B------:R-:W4:Y:S08]  /*f820*/  MUFU.EX2 R45, R45 ;  /* 0x0000002d002d7308 */ /* 0x000f300000000800 */
[----:B------:R-:W4:Y:S01]  /*f830*/  MUFU.EX2 R14, R14 ;  /* 0x0000000e000e7308 */ /* 0x000f220000000800 */
[----:B------:R-:W-:Y:S02]  /*f840*/  IMAD.MOV.U32 R222, RZ, RZ, R93 ;  /* 0x000000ffffde7224 */ /* 0x000fe400078e005d */
[----:B------:R-:W-:Y:S01]  /*f850*/  IMAD.SHL.U32 R93, R216, 0x2, RZ ;  /* 0x00000002d85d7824 */ /* 0x000fe200078e00ff */
[----:B-1----:R-:W-:Y:S01]  /*f860*/  F2FP.BF16.F32.PACK_AB R26, R13, R19 ;  /* 0x000000130d1a723e */ /* 0x002fe200000010ff */
[----:B------:R-:W-:-:S02]  /*f870*/  IMAD.MOV.U32 R209, RZ, RZ, R251 ;  /* 0x000000ffffd17224 */ /* 0x000fc400078e00fb */
[----:B------:R-:W-:Y:S02]  /*f880*/  IMAD.MOV.U32 R251, RZ, RZ, R243 ;  /* 0x000000fffffb7224 */ /* 0x000fe400078e00f3 */
[----:B---3--:R-:W-:-:S04]  /*f890*/  FFMA.FTZ R0, R28, R6, R16 ;  /* 0x000000061c007223 */ /* 0x008fc80000010010 */
[----:B------:R-:W-:Y:S01]  /*f8a0*/  FADD.FTZ R7, R15, R0 ;  /* 0x000000000f077221 */ /* 0x000fe20000010000 */
[----:B----4-:R-:W-:-:S04]  /*f8b0*/  FFMA.FTZ R0, R29, R5, R50 ;  /* 0x000000051d007223 */ /* 0x010fc80000010032 */
        /* <DEDUP_REMOVED lines=18> */
[----:B------:R-:W-:-:S07]  /*f9e0*/  IMAD.MOV.U32 R200, RZ, RZ, R184 ;  /* 0x000000ffffc87224 */ /* 0x000fce00078e00b8 */
[----:B------:R-:W3:Y:S01]  /*f9f0*/  MUFU.EX2 R9, R9 ;  /* 0x0000000900097308 */ /* 0x000ee20000000800 */
[----:B--2---:R-:W-:-:S04]  /*fa00*/  LOP3.LUT R0, R35, R93, RZ, 0x3c, !PT ;  /* 0x0000005d23007212 */ /* 0x004fc800078e3cff */
[----:B------:R-:W-:-:S03]  /*fa10*/  LOP3.LUT R0, R0, R251, RZ, 0x3c, !PT ;  /* 0x000000fb00007212 */ /* 0x000fc600078e3cff */
[----:B------:R-:W2:Y:S02]  /*fa20*/  MUFU.EX2 R12, R12 ;  /* 0x0000000c000c7308 */ /* 0x000ea40000000800 */
[----:B------:R-:W-:-:S05]  /*fa30*/  IMAD.WIDE.U32 R54, R0, -0x326172a9, RZ ;  /* 0xcd9e8d5700367825 */ /* 0x000fca00078e00ff */
[----:B------:R-:W-:Y:S01]  /*fa40*/  LOP3.LUT R0, R55, R188, R200, 0x96, !PT ;  /* 0x000000bc37007212 */ /* 0x000fe200078e96c8 */
[----:B------:R-:W-:-:S04]  /*fa50*/  IMAD.MOV.U32 R205, RZ, RZ, R249 ;  /* 0x000000ffffcd7224 */ /* 0x000fc800078e00f9 */
[----:B------:R-:W-:-:S04]  /*fa60*/  IMAD.WIDE.U32 R182, R0, -0x2daee0ad, RZ ;  /* 0xd2511f5300b67825 */ /* 0x000fc800078e00ff */
[----:B-1----:R-:W-:Y:S01]  /*fa70*/  FADD.FTZ R2, R10, R2 ;  /* 0x000000020a027221 */ /* 0x002fe20000010000 */
[----:B------:R-:W-:Y:S02]  /*fa80*/  F2FP.BF16.F32.PACK_AB R235, R45, R46 ;  /* 0x0000002e2deb723e */ /* 0x000fe400000010ff */
[----:B------:R-:W-:Y:S01]  /*fa90*/  LOP3.LUT R8, R183, R205, R32, 0x96, !PT ;  /* 0x000000cdb7087212 */ /* 0x000fe200078e9620 */
[----:B---3--:R-:W-:Y:S01]  /*faa0*/  FADD.FTZ R2, R9, R2 ;  /* 0x0000000209027221 */ /* 0x008fe20000010000 */
[----:B--2---:R-:W-:Y:S01]  /*fab0*/  F2FP.BF16.F32.PACK_AB R45, R12, R9 ;  /* 0x000000090c2d723e */ /* 0x004fe200000010ff */
[----:B------:R-:W-:Y:S01]  /*fac0*/  IMAD.MOV.U32 R204, RZ, RZ, R248 ;  /* 0x000000ffffcc7224 */ /* 0x000fe200078e00f8 */
[----:B------:R-:W-:Y:S01]  /*fad0*/  LOP3.LUT R0, R221, R175, R54, 0x96, !PT ;  /* 0x000000afdd007212 */ /* 0x000fe200078e9636 */
[----:B------:R-:W-:Y:S01]  /*fae0*/  IMAD.WIDE.U32 R8, R8, -0x326172a9, RZ ;  /* 0xcd9e8d5708087825 */ /* 0x000fe200078e00ff */
[----:B------:R-:W-:-:S03]  /*faf0*/  F2FP.BF16.F32.PACK_AB R100, R14, R100 ;  /* 0x000000640e64723e */ /* 0x000fc600000010ff */
[----:B------:R-:W-:Y:S01]  /*fb00*/  IMAD.MOV.U32 R201, RZ, RZ, R185 ;  /* 0x000000ffffc97224 */ /* 0x000fe200078e00b9 */
[----:B------:R-:W-:Y:S01]  /*fb10*/  LOP3.LUT R14, R9, R204, R220, 0x96, !PT ;  /* 0x000000cc090e7212 */ /* 0x000fe200078e96dc */
[----:B------:R-:W-:Y:S02]  /*fb20*/  IMAD.MOV.U32 R223, RZ, RZ, R30 ;  /* 0x000000ffffdf7224 */ /* 0x000fe400078e001e */
[----:B------:R-:W-:Y:S01]  /*fb30*/  IMAD.WIDE.U32 R184, R0, -0x2daee0ad, RZ ;  /* 0xd2511f5300b87825 */ /* 0x000fe200078e00ff */
[----:B------:R-:W-:-:S03]  /*fb40*/  F2FP.BF16.F32.PACK_AB R37, R15, R16 ;  /* 0x000000100f25723e */ /* 0x000fc600000010ff */
[----:B------:R-:W-:Y:S01]  /*fb50*/  FADD.FTZ R16, R12, R2 ;  /* 0x000000020c107221 */ /* 0x000fe20000010000 */
[----:B------:R-:W-:Y:S01]  /*fb60*/  IMAD.WIDE.U32 R14, R14, -0x2daee0ad, RZ ;  /* 0xd2511f530e0e7825 */ /* 0x000fe200078e00ff */
[----:B------:R-:W-:Y:S02]  /*fb70*/  LOP3.LUT R12, R185, R223, R182, 0x96, !PT ;  /* 0x000000dfb90c7212 */ /* 0x000fe400078e96b6 */
        /* <DEDUP_REMOVED lines=9> */
[----:B------:R-:W-:-:S05]  /*fc10*/  LOP3.LUT R8, R13, R208, R14, 0x96, !PT ;  /* 0x000000d00d087212 */ /* 0x000fca00078e960e */
        /* <DEDUP_REMOVED lines=20> */
[----:B---3--:R-:W-:Y:S01]  /*fd60*/  FADD.FTZ R7, R10, R2 ;  /* 0x000000020a077221 */ /* 0x008fe20000010000 */
[----:B------:R-:W-:Y:S01]  /*fd70*/  @!P5 HFMA2.BF16_V2 R57, -RZ.H0_H0, RZ.H0_H0, -R177.H0_H0 ;  /* 0x200000ffff39d231 */ /* 0x000fe200003409b1 */
[----:B------:R-:W-:-:S02]  /*fd80*/  PRMT R179, R180, 0x7632, R179 ;  /* 0x00007632b4b37816 */ /* 0x000fc400000000b3 */
[----:B------:R-:W-:Y:S02]  /*fd90*/  F2FP.BF16.F32.PACK_AB R105, R105, R22 ;  /* 0x000000166969723e */ /* 0x000fe400000010ff */
[----:B----4-:R-:W-:Y:S01]  /*fda0*/  F2FP.BF16.F32.PACK_AB R18, R10, R52 ;  /* 0x000000340a12723e */ /* 0x010fe200000010ff */
[----:B------:R-:W-:Y:S01]  /*fdb0*/  FADD.FTZ R10, R13, R0 ;  /* 0x000000000d0a7221 */ /* 0x000fe20000010000 */
[----:B------:R-:W-:Y:S01]  /*fdc0*/  LOP3.LUT R0, R8, 0xff, RZ, 0xc0, !PT ;  /* 0x000000ff08007812 */ /* 0x000fe200078ec0ff */
[----:B------:R-:W1:Y:S01]  /*fdd0*/  MUFU.EX2 R22, R38 ;  /* 0x0000002600167308 */ /* 0x000e620000000800 */
[----:B------:R-:W-:Y:S01]  /*fde0*/  PRMT R247, R178, 0x5410, R177 ;  /* 0x00005410b2f77816 */ /* 0x000fe200000000b1 */
[----:B------:R-:W-:Y:S01]  /*fdf0*/  @!P0 HFMA2.BF16_V2 R51, -RZ.H0_H0, RZ.H0_H0, -R179.H0_H0 ;  /* 0x200000ffff338231 */ /* 0x000fe200003409b3 */
[----:B------:R-:W-:Y:S02]  /*fe00*/  @!P5 PRMT R177, R57, 0x5410, RZ ;  /* 0x0000541039b1d816 */ /* 0x000fe400000000ff */
[----:B------:R-:W-:-:S02]  /*fe10*/  F2FP.BF16.F32.PACK_AB R210, R13, R17 ;  /* 0x000000110dd2723e */ /* 0x000fc400000010ff */
[----:B------:R-:W-:Y:S01]  /*fe20*/  ISETP.GE.U32.AND P5, PT, R192, R0, PT ;  /* 0x00000000c000720c */ /* 0x000fe20003fa6070 */
[----:B------:R-:W2:Y:S01]  /*fe30*/  MUFU.EX2 R13, R27 ;  /* 0x0000001b000d7308 */ /* 0x000ea20000000800 */
[--C-:B------:R-:W-:Y:S02]  /*fe40*/  SHF.R.U32.HI R0, RZ, 0x18, R8.reuse ;  /* 0x00000018ff007819 */ /* 0x100fe40000011608 */
[----:B------:R-:W-:Y:S02]  /*fe50*/  SHF.R.U32.HI R2, RZ, 0x10, R8 ;  /* 0x00000010ff027819 */ /* 0x000fe40000011608 */
[----:B------:R-:W-:Y:S02]  /*fe60*/  LOP3.LUT R8, R8, 0xffff, RZ, 0xc0, !PT ;  /* 0x0000ffff08087812 */ /* 0x000fe400078ec0ff */
[----:B------:R-:W-:Y:S02]  /*fe70*/  PRMT R244, R180, 0x5410, R179 ;  /* 0x00005410b4f47816 */ /* 0x000fe400000000b3 */
[----:B------:R-:W-:-:S02]  /*fe80*/  @!P0 PRMT R179, R51, 0x5410, RZ ;  /* 0x0000541033b38816 */ /* 0x000fc400000000ff */
[----:B------:R-:W-:Y:S01]  /*fe90*/  ISETP.GE.U32.AND P0, PT, R192, R0, PT ;  /* 0x00000000c000720c */ /* 0x000fe20003f06070 */
[----:B------:R-:W-:Y:S01]  /*fea0*/  @!P1 HFMA2.BF16_V2 R56, -RZ.H0_H0, RZ.H0_H0, -R180.H0_H0 ;  /* 0x200000ffff389231 */ /* 0x000fe200003409b4 */
[----:B------:R-:W-:Y:S01]  /*feb0*/  SHF.R.U32.HI R0, RZ, 0x8, R8 ;  /* 0x00000008ff007819 */ /* 0x000fe20000011608 */
[----:B------:R-:W-:Y:S01]  /*fec0*/  @!P6 HFMA2.BF16_V2 R58, -RZ.H0_H0, RZ.H0_H0, -R178.H0_H0 ;  /* 0x200000ffff3ae231 */ /* 0x000fe200003409b2 */
[----:B------:R-:W-:Y:S01]  /*fed0*/  LOP3.LUT R2, R2, 0xff, RZ, 0xc0, !PT ;  /* 0x000000ff02027812 */ /* 0x000fe200078ec0ff */
[----:B------:R-:W-:Y:S01]  /*fee0*/  IMAD.WIDE.U32 R8, R11, -0x2daee0ad, RZ ;  /* 0xd2511f530b087825 */ /* 0x000fe200078e00ff */
[----:B------:R-:W-:Y:S02]  /*fef0*/  LOP3.LUT R0, R0, 0xffff, RZ, 0xc0, !PT ;  /* 0x0000ffff00007812 */ /* 0x000fe400078ec0ff */
[----:B------:R-:W-:Y:S02]  /*ff00*/  @!P1 PRMT R180, R56, 0x5410, RZ ;  /* 0x0000541038b49816 */ /* 0x000fe400000000ff */
[----:B------:R-:W-:-:S02]  /*ff10*/  @!P6 PRMT R178, R58, 0x5410, RZ ;  /* 0x000054103ab2e816 */ /* 0x000fc400000000ff */
[----:B------:R-:W-:Y:S01]  /*ff20*/  ISETP.GE.U32.AND P1, PT, R192, R2, PT ;  /* 0x00000002c000720c */ /* 0x000fe20003f26070 */
[----:B-1----:R-:W-:Y:S01]  /*ff30*/  FADD.FTZ R2, R22, R7 ;  /* 0x0000000716027221 */ /* 0x002fe20000010000 */
[----:B------:R-:W-:Y:S02]  /*ff40*/  ISETP.GE.U32.AND P6, PT, R192, R0, PT ;  /* 0x00000000c000720c */ /* 0x000fe40003fc6070 */
[----:B------:R-:W-:Y:S01]  /*ff50*/  LOP3.LUT R0, R9, R246, R12, 0x96, !PT ;  /* 0x000000f609007212 */ /* 0x000fe200078e960c */
[----:B--2---:R-:W-:-:S03]  /*ff60*/  FADD.FTZ R7, R13, R2 ;  /* 0x000000020d077221 */ /* 0x004fc60000010000 */
[----:B------:R-:W-:Y:S01]  /*ff70*/  LOP3.LUT R2, R0, 0xffff, RZ, 0xc0, !PT ;  /* 0x0000ffff00027812 */ /* 0x000fe200078ec0ff */
[----:B------:R-:W-:Y:S01]  /*ff80*/  @!P5 HFMA2.BF16_V2 R59, -RZ.H0_H0, RZ.H0_H0, -R176.H0_H0 ;  /* 0x200000ffff3bd231 */ /* 0x000fe200003409b0 */
[C---:B------:R-:W-:Y:S02]  /*ff90*/  PRMT R107, R176.reuse, 0x7632, R107 ;  /* 0x00007632b06b7816 */ /* 0x040fe4000000006b */
[----:B------:R-:W-:Y:S02]  /*ffa0*/  SHF.R.U32.HI R2, RZ, 0x8, R2 ;  /* 0x00000008ff027819 */ /* 0x000fe40000011602 */
        /* <DEDUP_REMOVED lines=11> */
[----:B------:R-:W-:Y:S02]  /*10060*/  @!P1 HFMA2.BF16_V2 R62, -RZ.H0_H0, RZ.H0_H0, -R105.H0_H0 ;  /* 0x200000ffff3e9231 */ /* 0x000fe40000340969 */
[----:B------:R-:W-:Y:S02]  /*10070*/  IMAD.MOV.U32 R250, RZ, RZ, R242 ;  /* 0x000000fffffa7224 */ /* 0x000fe400078e00f2 */
[----:B------:R-:W-:Y:S01]  /*10080*/  @!P0 HFMA2.BF16_V2 R61, -RZ.H0_H0, RZ.H0_H0, -R106.H0_H0 ;  /* 0x200000ffff3d8231 */ /* 0x000fe2000034096a */
[----:B------:R-:W-:Y:S02]  /*10090*/  LOP3.LUT R0, R0, 0xff, RZ, 0xc0, !PT ;  /* 0x000000ff00007812 */ /* 0x000fe400078ec0ff */
[----:B------:R-:W-:Y:S01]  /*100a0*/  PRMT R242, R105, 0x5410, R106 ;  /* 0x0000541069f27816 */ /* 0x000fe2000000006a */
[----:B------:R-:W-:Y:S01]  /*100b0*/  @!P6 HFMA2.BF16_V2 R64, -RZ.H0_H0, RZ.H0_H0, -R102.H0_H0 ;  /* 0x200000ffff40e231 */ /* 0x000fe20000340966 */
[----:B------:R-:W-:-:S02]  /*100c0*/  @!P1 PRMT R105, R62, 0x5410, RZ ;  /* 0x000054103e699816 */ /* 0x000fc400000000ff */
[----:B------:R-:W-:Y:S02]  /*100d0*/  PRMT R101, R102, 0x7632, R101 ;  /* 0x0000763266657816 */ /* 0x000fe40000000065 */
[----:B------:R-:W-:Y:S01]  /*100e0*/  ISETP.GE.U32.AND P1, PT, R192, R0, PT ;  /* 0x00000000c000720c */ /* 0x000fe20003f26070 */
[----:B------:R-:W1:Y:S01]  /*100f0*/  MUFU.EX2 R53, R53 ;  /* 0x0000003500357308 */ /* 0x000e620000000800 */
[----:B------:R-:W-:Y:S02]  /*10100*/  LOP3.LUT R0, R8, 0xff, RZ, 0xc0, !PT ;  /* 0x000000ff08007812 */ /* 0x000fe400078ec0ff */
[----:B------:R-:W-:Y:S02]  /*10110*/  @!P0 PRMT R106, R61, 0x5410, RZ ;  /* 0x000054103d6a8816 */ /* 0x000fe400000000ff */
[----:B------:R-:W-:Y:S02]  /*10120*/  ISETP.GE.U32.AND P0, PT, R192, R2, PT ;  /* 0x00000002c000720c */ /* 0x000fe40003f06070 */
[----:B------:R-:W-:-:S02]  /*10130*/  PRMT R193, R102, 0x5410, R101 ;  /* 0x0000541066c17816 */ /* 0x000fc40000000065 */
[----:B------:R-:W-:Y:S01]  /*10140*/  @!P6 PRMT R102, R64, 0x5410, RZ ;  /* 0x000054104066e816 */ /* 0x000fe200000000ff */
[----:B------:R-:W2:Y:S01]  /*10150*/  MUFU.EX2 R44, R44 ;  /* 0x0000002c002c7308 */ /* 0x000ea20000000800 */
[----:B------:R-:W-:Y:S02]  /*10160*/  ISETP.GE.U32.AND P6, PT, R192, R0, PT ;  /* 0x00000000c000720c */ /* 0x000fe40003fc6070 */
[----:B------:R-:W-:Y:S02]  /*10170*/  LOP3.LUT R0, R8, 0xffff, RZ, 0xc0, !PT ;  /* 0x0000ffff08007812 */ /* 0x000fe400078ec0ff */
[----:B------:R-:W-:-:S03]  /*10180*/  F2FP.BF16.F32.PACK_AB R104, R104, R39 ;  /* 0x000000276868723e */ /* 0x000fc600000010ff */
[----:B------:R-:W3:Y:S01]  /*10190*/  MUFU.EX2 R11, R25 ;  /* 0x00000019000b7308 */ /* 0x000ee20000000800 */
[----:B------:R-:W-:Y:S01]  /*101a0*/  SHF.R.U32.HI R0, RZ, 0x8, R0 ;  /* 0x00000008ff007819 */ /* 0x000fe20000011600 */
[----:B------:R-:W-:Y:S01]  /*101b0*/  @!P5 HFMA2.BF16_V2 R63, -RZ.H0_H0, RZ.H0_H0, -R101.H0_H0 ;  /* 0x200000ffff3fd231 */ /* 0x000fe20000340965 */
[----:B------:R-:W-:Y:S02]  /*101c0*/  PRMT R103, R104, 0x7632, R103 ;  /* 0x0000763268677816 */ /* 0x000fe40000000067 */
[----:B------:R-:W-:-:S03]  /*101d0*/  LOP3.LUT R0, R0, 0xffff, RZ, 0xc0, !PT ;  /* 0x0000ffff00007812 */ /* 0x000fc600078ec0ff */
[----:B------:R-:W4:Y:S01]  /*101e0*/  MUFU.EX2 R17, R23 ;  /* 0x0000001700117308 */ /* 0x000f220000000800 */
[----:B------:R-:W-:Y:S01]  /*101f0*/  @!P0 HFMA2.BF16_V2 R65, -RZ.H0_H0, RZ.H0_H0, -R103.H0_H0 ;  /* 0x200000ffff418231 */ /* 0x000fe20000340967 */
[----:B------:R-:W-:-:S06]  /*10200*/  @!P5 PRMT R101, R63, 0x5410, RZ ;  /* 0x000054103f65d816 */ /* 0x000fcc00000000ff */
[----:B------:R-:W-:Y:S01]  /*10210*/  MUFU.EX2 R12, R67 ;  /* 0x00000043000c7308 */ /* 0x000fe20000000800 */
[----:B------:R-:W-:-:S07]  /*10220*/  SHF.R.U32.HI R2, RZ, 0x18, R8 ;  /* 0x00000018ff027819 */ /* 0x000fce0000011608 */
[----:B------:R-:W4:Y:S01]  /*10230*/  MUFU.EX2 R9, R211 ;  /* 0x000000d300097308 */ /* 0x000f220000000800 */
[----:B------:R-:W-:Y:S01]  /*10240*/  ISETP.GE.U32.AND P5, PT, R192, R0, PT ;  /* 0x00000000c000720c */ /* 0x000fe20003fa6070 */
[----:B-1----:R-:W-:Y:S01]  /*10250*/  FADD.FTZ R0, R53, R10 ;  /* 0x0000000a35007221 */ /* 0x002fe20000010000 */
[----:B------:R-:W-:-:S05]  /*10260*/  PRMT R191, R104, 0x5410, R103 ;  /* 0x0000541068bf7816 */ /* 0x000fca0000000067 */
[----:B------:R-:W1:Y:S01]  /*10270*/  MUFU.EX2 R40, R40 ;  /* 0x0000002800287308 */ /* 0x000e620000000800 */
[----:B------:R-:W-:Y:S02]  /*10280*/  @!P0 PRMT R103, R65, 0x5410, RZ ;  /* 0x0000541041678816 */ /* 0x000fe400000000ff */
[----:B------:R-:W-:Y:S01]  /*10290*/  ISETP.GE.U32.AND P0, PT, R192, R2, PT ;  /* 0x00000002c000720c */ /* 0x000fe20003f06070 */
[----:B--2---:R-:W-:Y:S01]  /*102a0*/  FADD.FTZ R2, R44, R0 ;  /* 0x000000002c027221 */ /* 0x004fe20000010000 */
[----:B---3--:R-:W-:-:S03]  /*102b0*/  FADD.FTZ R0, R11, R7 ;  /* 0x000000070b007221 */ /* 0x008fc60000010000 */
[----:B------:R-:W2:Y:S01]  /*102c0*/  MUFU.EX2 R36, R36 ;  /* 0x0000002400247308 */ /* 0x000ea20000000800 */
[----:B------:R-:W-:Y:S02]  /*102d0*/  @!P1 HFMA2.BF16_V2 R66, -RZ.H0_H0, RZ.H0_H0, -R104.H0_H0 ;  /* 0x200000ffff429231 */ /* 0x000fe40000340968 */
[----:B----4-:R-:W-:Y:S01]  /*102e0*/  FADD.FTZ R23, R17, R0 ;  /* 0x0000000011177221 */ /* 0x010fe20000010000 */
[----:B------:R-:W-:-:S04]  /*102f0*/  F2FP.BF16.F32.PACK_AB R0, R9, R12 ;  /* 0x0000000c0900723e */ /* 0x000fc800000010ff */
[----:B------:R-:W3:Y:S01]  /*10300*/  MUFU.EX2 R24, R24 ;  /* 0x0000001800187308 */ /* 0x000ee20000000800 */
[----:B------:R-:W-:Y:S02]  /*10310*/  @!P1 PRMT R104, R66, 0x5410, RZ ;  /* 0x0000541042689816 */ /* 0x000fe400000000ff */
[----:B------:R-:W-:-:S05]  /*10320*/  PRMT R57, R0, 0x7610, R57 ;  /* 0x0000761000397816 */ /* 0x000fca0000000039 */
[----:B------:R-:W4:Y:S01]  /*10330*/  MUFU.EX2 R7, R21 ;  /* 0x0000001500077308 */ /* 0x000f220000000800 */
[----:B------:R-:W-:Y:S01]  /*10340*/  PRMT R66, R0, 0x7632, R66 ;  /* 0x0000763200427816 */ /* 0x000fe20000000042 */
[----:B-1----:R-:W-:Y:S01]  /*10350*/  FADD.FTZ R0, R40, R2 ;  /* 0x0000000228007221 */ /* 0x002fe20000010000 */
[----:B------:R-:W-:Y:S02]  /*10360*/  SHF.R.U32.HI R8, RZ, 0x10, R8 ;  /* 0x00000010ff087819 */ /* 0x000fe40000011608 */
[----:B------:R-:W-:Y:S01]  /*10370*/  PRMT R67, R100, 0x7632, R67 ;  /* 0x0000763264437816 */ /* 0x000fe20000000043 */
[----:B--2---:R-:W-:Y:S01]  /*10380*/  FADD.FTZ R0, R36, R0 ;  /* 0x0000000024007221 */ /* 0x004fe20000010000 */
[----:B------:R-:W-:-:S03]  /*10390*/  LOP3.LUT R8, R8, 0xff, RZ, 0xc0, !PT ;  /* 0x000000ff08087812 */ /* 0x000fc600078ec0ff */
[----:B------:R-:W-:Y:S02]  /*103a0*/  @!P0 HFMA2.BF16_V2 R187, -RZ.H0_H0, RZ.H0_H0, -R67.H0_H0 ;  /* 0x200000ffffbb8231 */ /* 0x000fe40000340943 */
[----:B---3--:R-:W-:Y:S01]  /*103b0*/  FADD.FTZ R0, R24, R0 ;  /* 0x0000000018007221 */ /* 0x008fe20000010000 */
[----:B------:R-:W-:Y:S02]  /*103c0*/  ISETP.GE.U32.AND P1, PT, R192, R8, PT ;  /* 0x00000008c000720c */ /* 0x000fe40003f26070 */
[----:B------:R-:W-:Y:S01]  /*103d0*/  PRMT R189, R100, 0x5410, R67 ;  /* 0x0000541064bd7816 */ /* 0x000fe20000000043 */
[----:B------:R-:W1:Y:S01]  /*103e0*/  MUFU.EX2 R8, R213 ;  /* 0x000000d500087308 */ /* 0x000e620000000800 */
[----:B------:R-:W-:Y:S01]  /*103f0*/  @!P0 PRMT R67, R187, 0x5410, RZ ;  /* 0x00005410bb438816 */ /* 0x000fe200000000ff */
[C---:B----4-:R-:W-:Y:S01]  /*10400*/  FADD.FTZ R0, R7.reuse, R0 ;  /* 0x0000000007007221 */ /* 0x050fe20000010000 */
[----:B------:R-:W-:Y:S01]  /*10410*/  F2FP.BF16.F32.PACK_AB R187, R7, R24 ;  /* 0x0000001807bb723e */ /* 0x000fe200000010ff */
[----:B------:R-:W-:Y:S04]  /*10420*/  STL [R1+0x240], R216 ;  /* 0x000240d801007387 */ /* 0x000fe80000100800 */
[----:B------:R-:W2:Y:S01]  /*10430*/  MUFU.EX2 R7, R212 ;  /* 0x000000d400077308 */ /* 0x000ea20000000800 */
        /* <DEDUP_REMOVED lines=10> */
[----:B------:R1:W-:Y:S01]  /*104e0*/  STL [R1], R0 ;  /* 0x0000000001007387 */ /* 0x0003e20000100800 */
[----:B------:R-:W-:-:S02]  /*104f0*/  @!P6 HFMA2.BF16_V2 R186, -RZ.H0_H0, RZ.H0_H0, -R57.H0_H0 ;  /* 0x200000ffffbae231 */ /* 0x000fc40000340939 */
[----:B------:R-:W-:Y:S02]  /*10500*/  IMAD.MOV.U32 R15, RZ, RZ, R251 ;  /* 0x000000ffff0f7224 */ /* 0x000fe400078e00fb */
[----:B------:R-:W-:Y:S01]  /*10510*/  @!P1 HFMA2.BF16_V2 R194, -RZ.H0_H0, RZ.H0_H0, -R100.H0_H0 ;  /* 0x200000ffffc29231 */ /* 0x000fe20000340964 */
[----:B------:R-:W-:Y:S01]  /*10520*/  @!P6 PRMT R57, R186, 0x5410, RZ ;  /* 0x00005410ba39e816 */ /* 0x000fe200000000ff */
[----:B------:R-:W-:Y:S02]  /*10530*/  IMAD.MOV.U32 R21, RZ, RZ, R15 ;  /* 0x000000ffff157224 */ /* 0x000fe400078e000f */
[----:B------:R-:W-:Y:S02]  /*10540*/  IMAD.MOV.U32 R14, RZ, RZ, R250 ;  /* 0x000000ffff0e7224 */ /* 0x000fe400078e00fa */
[----:B-1----:R-:W-:Y:S01]  /*10550*/  FADD.FTZ R0, R8, R19 ;  /* 0x0000001308007221 */ /* 0x002fe20000010000 */
[----:B--2---:R-:W-:-:S03]  /*10560*/  F2FP.BF16.F32.PACK_AB R19, R7, R8 ;  /* 0x000000080713723e */ /* 0x004fc600000010ff */
[----:B------:R-:W-:Y:S01]  /*10570*/  FADD.FTZ R7, R7, R0 ;  /* 0x0000000007077221 */ /* 0x000fe20000010000 */
[----:B------:R-:W-:Y:S01]  /*10580*/  VIADD R0, R93, 0x1 ;  /* 0x000000015d007836 */ /* 0x000fe20000000000 */
[----:B------:R-:W-:Y:S01]  /*10590*/  @!P1 PRMT R100, R194, 0x5410, RZ ;  /* 0x00005410c2649816 */ /* 0x000fe200000000ff */
[----:B------:R-:W-:Y:S01]  /*105a0*/  FADD.FTZ R2, R12, R20 ;  /* 0x000000140c027221 */ /* 0x000fe20000010000 */
[----:B------:R-:W-:Y:S01]  /*105b0*/  IMAD.MOV.U32 R212, RZ, RZ, R200 ;  /* 0x000000ffffd47224 */ /* 0x000fe200078e00c8 */
[----:B------:R-:W-:Y:S01]  /*105c0*/  F2FP.BF16.F32.PACK_AB R195, R44, R53 ;  /* 0x000000352cc3723e */ /* 0x000fe200000010ff */
[----:B------:R-:W-:Y:S01]  /*105d0*/  FMUL.FTZ R211, R152, R4 ;  /* 0x0000000498d37220 */ /* 0x000fe20000410000 */
[----:B------:R-:W-:Y:S01]  /*105e0*/  LOP3.LUT R186, R35, R0, RZ, 0x3c, !PT ;  /* 0x0000000023ba7212 */ /* 0x000fe200078e3cff */
[----:B------:R-:W-:Y:S02]  /*105f0*/  IMAD.MOV.U32 R194, RZ, RZ, R174 ;  /* 0x000000ffffc27224 */ /* 0x000fe400078e00ae */
[-C--:B------:R-:W-:Y:S01]  /*10600*/  FMUL.FTZ R28, R148, R4.reuse ;  /* 0x00000004941c7220 */ /* 0x080fe20000410000 */
[----:B------:R-:W-:Y:S01]  /*10610*/  FMUL.FTZ R29, R149, R4 ;  /* 0x00000004951d7220 */ /* 0x000fe20000410000 */
[----:B------:R-:W-:Y:S01]  /*10620*/  LOP3.LUT R0, R186, R21, RZ, 0x3c, !PT ;  /* 0x00000015ba007212 */ /* 0x000fe200078e3cff */
[----:B------:R-:W-:Y:S01]  /*10630*/  FMUL.FTZ R174, R150, R3 ;  /* 0x0000000396ae7220 */ /* 0x000fe20000410000 */
[----:B------:R-:W-:-:S02]  /*10640*/  IMAD.MOV.U32 R20, RZ, RZ, R14 ;  /* 0x000000ffff147224 */ /* 0x000fc400078e000e */
[----:B------:R-:W-:Y:S01]  /*10650*/  FMUL.FTZ R190, R155, R3 ;  /* 0x000000039bbe7220 */ /* 0x000fe20000410000 */
[----:B------:R-:W-:Y:S02]  /*10660*/  IMAD.MOV.U32 R150, RZ, RZ, R188 ;  /* 0x000000ffff967224 */ /* 0x000fe400078e00bc */
[----:B------:R-:W-:Y:S01]  /*10670*/  FMUL.FTZ R30, R153, R4 ;  /* 0x00000004991e7220 */ /* 0x000fe20000410000 */
[----:B------:R-:W-:-:S04]  /*10680*/  IMAD.WIDE.U32 R14, R0, -0x326172a9, RZ ;  /* 0xcd9e8d57000e7825 */ /* 0x000fc800078e00ff */
[----:B------:R-:W-:Y:S01]  /*10690*/  FADD.FTZ R16, R9, R2 ;  /* 0x0000000209107221 */ /* 0x000fe20000010000 */
[-C--:B------:R-:W-:Y:S01]  /*106a0*/  FMUL.FTZ R188, R151, R3.reuse ;  /* 0x0000000397bc7220 */ /* 0x080fe20000410000 */
[-C--:B------:R-:W-:Y:S01]  /*106b0*/  FMUL.FTZ R189, R154, R3.reuse ;  /* 0x000000039abd7220 */ /* 0x080fe20000410000 */
[----:B------:R-:W-:Y:S01]  /*106c0*/  IMAD.MOV.U32 R213, RZ, RZ, R201 ;  /* 0x000000ffffd57224 */ /* 0x000fe200078e00c9 */
[----:B------:R-:W-:Y:S01]  /*106d0*/  LOP3.LUT R2, R15, R150, R212, 0x96, !PT ;  /* 0x000000960f027212 */ /* 0x000fe200078e96d4 */
        /* <DEDUP_REMOVED lines=27> */
[----:B------:R-:W-:-:S02]  /*10890*/  F2FP.BF16.F32.PACK_AB R22, R13, R22 ;  /* 0x000000160d16723e */ /* 0x000fc400000010ff */
[----:B------:R-:W-:Y:S01]  /*108a0*/  F2FP.BF16.F32.PACK_AB R17, R17, R11 ;  /* 0x0000000b1111723e */ /* 0x000fe200000010ff */
[----:B------:R-:W-:Y:S01]  /*108b0*/  FMUL.FTZ R168, R168, R4 ;  /* 0x00000004a8a87220 */ /* 0x000fe20000410000 */
[----:B------:R-:W-:Y:S01]  /*108c0*/  LOP3.LUT R0, R3, R152, R32, 0x96, !PT ;  /* 0x0000009803007212 */ /* 0x000fe200078e9620 */
[-C--:B------:R-:W-:Y:S01]  /*108d0*/  FMUL.FTZ R169, R169, R4.reuse ;  /* 0x00000004a9a97220 */ /* 0x080fe20000410000 */
[----:B------:R-:W-:Y:S01]  /*108e0*/  LOP3.LUT R3, R221, R175, R14, 0x96, !PT ;  /* 0x000000afdd037212 */ /* 0x000fe200078e960e */
[-C--:B------:R-:W-:Y:S01]  /*108f0*/  FMUL.FTZ R248, R164, R4.reuse ;  /* 0x00000004a4f87220 */ /* 0x080fe20000410000 */
[-C--:B------:R-:W-:Y:S01]  /*10900*/  FMUL.FTZ R249, R165, R4.reuse ;  /* 0x00000004a5f97220 */ /* 0x080fe20000410000 */
[-C--:B------:R-:W-:Y:S01]  /*10910*/  FMUL.FTZ R244, R160, R4.reuse ;  /* 0x00000004a0f47220 */ /* 0x080fe20000410000 */
[----:B------:R-:W-:Y:S01]  /*10920*/  FMUL.FTZ R247, R161, R4 ;  /* 0x00000004a1f77220 */ /* 0x000fe20000410000 */
[----:B------:R-:W-:-:S04]  /*10930*/  IMAD.WIDE.U32 R8, R3, -0x2daee0ad, RZ ;  /* 0xd2511f5303087825 */ /* 0x000fc800078e00ff */
[-C--:B------:R-:W-:Y:S01]  /*10940*/  FMUL.FTZ R191, R156, R4.reuse ;  /* 0x000000049cbf7220 */ /* 0x080fe20000410000 */
[-C--:B------:R-:W-:Y:S01]  /*10950*/  FMUL.FTZ R193, R157, R4.reuse ;  /* 0x000000049dc17220 */ /* 0x080fe20000410000 */
[----:B------:R-:W-:Y:S01]  /*10960*/  FMUL.FTZ R144, R144, R4 ;  /* 0x0000000490907220 */ /* 0x000fe20000410000 */
[----:B------:R-:W-:Y:S01]  /*10970*/  IMAD.WIDE.U32 R12, R0, -0x326172a9, RZ ;  /* 0xcd9e8d57000c7825 */ /* 0x000fe200078e00ff */
[----:B------:R-:W-:-:S03]  /*10980*/  LOP3.LUT R0, R9, R151, R2, 0x96, !PT ;  /* 0x0000009709007212 */ /* 0x000fc600078e9602 */
[-C--:B------:R-:W-:Y:S01]  /*10990*/  FMUL.FTZ R145, R145, R4.reuse ;  /* 0x0000000491917220 */ /* 0x080fe20000410000 */
[-C--:B------:R-:W-:Y:S01]  /*109a0*/  FMUL.FTZ R172, R140, R4.reuse ;  /* 0x000000048cac7220 */ /* 0x080fe20000410000 */
[-C--:B------:R-:W-:Y:S01]  /*109b0*/  FMUL.FTZ R173, R141, R4.reuse ;  /* 0x000000048dad7220 */ /* 0x080fe20000410000 */
[----:B------:R-:W-:Y:S01]  /*109c0*/  FMUL.FTZ R219, R68, R4 ;  /* 0x0000000444db7220 */ /* 0x000fe20000410000 */
[----:B------:R-:W-:Y:S01]  /*109d0*/  IMAD.WIDE.U32 R10, R0, -0x326172a9, RZ ;  /* 0xcd9e8d57000a7825 */ /* 0x000fe200078e00ff */
[----:B------:R-:W-:-:S03]  /*109e0*/  LOP3.LUT R3, R13, R155, R220, 0x96, !PT ;  /* 0x0000009b0d037212 */ /* 0x000fc600078e96dc */
[-C--:B------:R-:W-:Y:S01]  /*109f0*/  FMUL.FTZ R218, R69, R4.reuse ;  /* 0x0000000445da7220 */ /* 0x080fe20000410000 */
[-C--:B------:R-:W-:Y:S01]  /*10a00*/  FMUL.FTZ R203, R80, R4.reuse ;  /* 0x0000000450cb7220 */ /* 0x080fe20000410000 */
[----:B------:R-:W-:Y:S01]  /*10a10*/  FMUL.FTZ R202, R81, R4 ;  /* 0x0000000451ca7220 */ /* 0x000fe20000410000 */
[----:B------:R-:W-:Y:S01]  /*10a20*/  LOP3.LUT R0, R11, R194, R12, 0x96, !PT ;  /* 0x000000c20b007212 */ /* 0x000fe200078e960c */
[----:B------:R-:W-:-:S04]  /*10a30*/  IMAD.WIDE.U32 R2, R3, -0x2daee0ad, RZ ;  /* 0xd2511f5303027825 */ /* 0x000fc800078e00ff */
[-C--:B------:R-:W-:Y:S01]  /*10a40*/  FMUL.FTZ R199, R84, R4.reuse ;  /* 0x0000000454c77220 */ /* 0x080fe20000410000 */
[-C--:B------:R-:W-:Y:S01]  /*10a50*/  FMUL.FTZ R198, R85, R4.reuse ;  /* 0x0000000455c67220 */ /* 0x080fe20000410000 */
[----:B------:R-:W-:Y:S01]  /*10a60*/  FMUL.FTZ R207, R96, R4 ;  /* 0x0000000460cf7220 */ /* 0x000fe20000410000 */
[----:B------:R-:W-:Y:S01]  /*10a70*/  IMAD.WIDE.U32 R12, R0, -0x2daee0ad, RZ ;  /* 0xd2511f53000c7825 */ /* 0x000fe200078e00ff */
[----:B------:R-:W-:-:S03]  /*10a80*/  LOP3.LUT R3, R3, R149, R8, 0x96, !PT ;  /* 0x0000009503037212 */ /* 0x000fc600078e9608 */
[----:B------:R-:W-:Y:S01]  /*10a90*/  FMUL.FTZ R206, R97, R4 ;  /* 0x0000000461ce7220 */ /* 0x000fe20000410000 */
[----:B------:R-:W-:Y:S01]  /*10aa0*/  @!P5 HFMA2.BF16_V2 R181, -RZ.H0_H0, RZ.H0_H0, -R66.H0_H0 ;  /* 0x200000ffffb5d231 */ /* 0x000fe20000340942 */
[----:B------:R-:W-:Y:S01]  /*10ab0*/  PRMT R64, R18, 0x7610, R64 ;  /* 0x0000761012407816 */ /* 0x000fe20000000040 */
[----:B------:R-:W2:Y:S01]  /*10ac0*/  LDL.LU R93, [R1+0x290] ;  /* 0x00029000015d7983 */ /* 0x000ea20000300800 */
[----:B------:R-:W-:Y:S01]  /*10ad0*/  LOP3.LUT R2, R13, R148, R2, 0x96, !PT ;  /* 0x000000940d027212 */ /* 0x000fe200078e9602 */
[----:B------:R-:W-:Y:S01]  /*10ae0*/  IMAD.WIDE.U32 R8, R3, -0x326172a9, RZ ;  /* 0xcd9e8d5703087825 */ /* 0x000fe200078e00ff */
[----:B------:R-:W-:Y:S01]  /*10af0*/  MUFU.EX2 R11, R215 ;  /* 0x000000d7000b7308 */ /* 0x000fe20000000800 */
[----:B------:R-:W-:Y:S01]  /*10b00*/  @!P5 PRMT R66, R181, 0x5410, RZ ;  /* 0x00005410b542d816 */ /* 0x000fe200000000ff */
[----:B------:R-:W3:Y:S01]  /*10b10*/  LDL.LU.64 R34, [R1+0x288] ;  /* 0x0002880001227983 */ /* 0x000ee20000300a00 */
[----:B------:R-:W-:-:S05]  /*10b20*/  IMAD.WIDE.U32 R2, R2, -0x326172a9, RZ ;  /* 0xcd9e8d5702027825 */ /* 0x000fca00078e00ff */
[----:B------:R-:W-:-:S04]  /*10b30*/  LOP3.LUT R0, R3, R245, R8, 0x96, !PT ;  /* 0x000000f503007212 */ /* 0x000fc800078e9608 */
[----:B------:R-:W-:Y:S02]  /*10b40*/  LOP3.LUT R4, R0, 0xff, RZ, 0xc0, !PT ;  /* 0x000000ff00047812 */ /* 0x000fe400078ec0ff */
[----:B------:R-:W-:Y:S02]  /*10b50*/  LOP3.LUT R10, R9, R44, R10, 0x96, !PT ;  /* 0x0000002c090a7212 */ /* 0x000fe400078e960a */
[----:B------:R-:W-:Y:S02]  /*10b60*/  ISETP.GE.U32.AND P6, PT, R192, R4, PT ;  /* 0x00000004c000720c */ /* 0x000fe40003fc6070 */
[----:B------:R-:W-:Y:S01]  /*10b70*/  LOP3.LUT R4, R0, 0xffff, RZ, 0xc0, !PT ;  /* 0x0000ffff00047812 */ /* 0x000fe200078ec0ff */
[----:B------:R-:W1:Y:S03]  /*10b80*/  MUFU.EX2 R9, R217 ;  /* 0x000000d900097308 */ /* 0x000e660000000800 */
[----:B------:R-:W-:-:S05]  /*10b90*/  SHF.R.U32.HI R4, RZ, 0x8, R4 ;  /* 0x00000008ff047819 */ /* 0x000fca0000011604 */
[----:B------:R-:W4:Y:S01]  /*10ba0*/  MUFU.EX2 R8, R224 ;  /* 0x000000e000087308 */ /* 0x000f220000000800 */
[----:B------:R-:W-:-:S07]  /*10bb0*/  LOP3.LUT R4, R4, 0xffff, RZ, 0xc0, !PT ;  /* 0x0000ffff04047812 */ /* 0x000fce00078ec0ff */
[----:B------:R-:W4:Y:S01]  /*10bc0*/  MUFU.EX2 R13, R214 ;  /* 0x000000d6000d7308 */ /* 0x000f220000000800 */
[----:B------:R-:W-:Y:S02]  /*10bd0*/  ISETP.GE.U32.AND P5, PT, R192, R4, PT ;  /* 0x00000004c000720c */ /* 0x000fe40003fa6070 */
[--C-:B------:R-:W-:Y:S02]  /*10be0*/  SHF.R.U32.HI R4, RZ, 0x10, R0.reuse ;  /* 0x00000010ff047819 */ /* 0x100fe40000011600 */
[----:B------:R-:W-:-:S04]  /*10bf0*/  SHF.R.U32.HI R0, RZ, 0x18, R0 ;  /* 0x00000018ff007819 */ /* 0x000fc80000011600 */
[----:B------:R-:W-:Y:S01]  /*10c00*/  ISETP.GE.U32.AND P0, PT, R192, R0, PT ;  /* 0x00000000c000720c */ /* 0x000fe20003f06070 */
[----:B-1----:R-:W-:Y:S01]  /*10c10*/  FADD.FTZ R0, R9, R7 ;  /* 0x0000000709007221 */ /* 0x002fe20000010000 */
[----:B------:R-:W-:-:S03]  /*10c20*/  LOP3.LUT R4, R4, 0xff, RZ, 0xc0, !PT ;  /* 0x000000ff04047812 */ /* 0x000fc600078ec0ff */
[----:B----4-:R-:W-:Y:S01]  /*10c30*/  FADD.FTZ R7, R8, R0 ;  /* 0x0000000008077221 */ /* 0x010fe20000010000 */
[----:B------:R-:W-:Y:S02]  /*10c40*/  F2FP.BF16.F32.PACK_AB R0, R11, R13 ;  /* 0x0000000d0b00723e */ /* 0x000fe400000010ff */
[----:B------:R-:W-:Y:S02]  /*10c50*/  ISETP.GE.U32.AND P1, PT, R192, R4, PT ;  /* 0x00000004c000720c */ /* 0x000fe40003f26070 */
[----:B------:R-:W-:Y:S01]  /*10c60*/  PRMT R65, R0, 0x7610, R65 ;  /* 0x0000761000417816 */ /* 0x000fe20000000041 */
[----:B------:R-:W-:Y:S01]  /*10c70*/  FADD.FTZ R4, R13, R16 ;  /* 0x000000100d047221 */ /* 0x000fe20000010000 */
[----:B------:R-:W-:Y:S01]  /*10c80*/  F2FP.BF16.F32.PACK_AB R82, R8, R9 ;  /* 0x000000090852723e */ /* 0x000fe200000010ff */
[----:B------:R-:W-:Y:S01]  /*10c90*/  MUFU.EX2 R13, R225 ;  /* 0x000000e1000d7308 */ /* 0x000fe20000000800 */
[----:B------:R-:W-:Y:S01]  /*10ca0*/  PRMT R62, R0, 0x7632, R62 ;  /* 0x00007632003e7816 */ /* 0x000fe2000000003e */
[----:B------:R-:W-:-:S02]  /*10cb0*/  @!P6 HFMA2.BF16_V2 R69, -RZ.H0_H0, RZ.H0_H0, -R65.H0_H0 ;  /* 0x200000ffff45e231 */ /* 0x000fc40000340941 */
[----:B------:R-:W-:Y:S01]  /*10cc0*/  FADD.FTZ R8, R11, R4 ;  /* 0x000000040b087221 */ /* 0x000fe20000010000 */
[----:B------:R-:W-:-:S03]  /*10cd0*/  LOP3.LUT R0, R2, 0xff, RZ, 0xc0, !PT ;  /* 0x000000ff02007812 */ /* 0x000fc600078ec0ff */
[----:B------:R-:W1:Y:S01]  /*10ce0*/  MUFU.EX2 R16, R226 ;  /* 0x000000e200107308 */ /* 0x000e620000000800 */
[----:B------:R-:W-:-:S07]  /*10cf0*/  PRMT R63, R18, 0x7632, R63 ;  /* 0x00007632123f7816 */ /* 0x000fce000000003f */
[----:B------:R4:W1:Y:S01]  /*10d00*/  MUFU.EX2 R11, R230 ;  /* 0x000000e6000b7308 */ /* 0x0008620000000800 */
[----:B------:R-:W-:Y:S01]  /*10d10*/  SHF.R.U32.HI R4, RZ, 0x18, R2 ;  /* 0x00000018ff047819 */ /* 0x000fe20000011602 */
[----:B------:R-:W-:-:S06]  /*10d20*/  @!P1 HFMA2.BF16_V2 R71, -RZ.H0_H0, RZ.H0_H0, -R64.H0_H0 ;  /* 0x200000ffff479231 */ /* 0x000fcc0000340940 */
[----:B------:R-:W1:Y:S01]  /*10d30*/  MUFU.EX2 R9, R231 ;  /* 0x000000e700097308 */ /* 0x000e620000000800 */
[----:B----4-:R-:W-:Y:S01]  /*10d40*/  IMAD.MOV.U32 R230, RZ, RZ, R152 ;  /* 0x000000ffffe67224 */ /* 0x010fe200078e0098 */
[----:B------:R-:W-:Y:S02]  /*10d50*/  PRMT R152, R65, 0x5410, R62 ;  /* 0x0000541041987816 */ /* 0x000fe4000000003e */
[----:B------:R-:W-:Y:S02]  /*10d60*/  @!P6 PRMT R65, R69, 0x5410, RZ ;  /* 0x000054104541e816 */ /* 0x000fe400000000ff */
[----:B------:R-:W-:Y:S02]  /*10d70*/  ISETP.GE.U32.AND P6, PT, R192, R0, PT ;  /* 0x00000000c000720c */ /* 0x000fe40003fc6070 */
[----:B------:R-:W-:Y:S02]  /*10d80*/  LOP3.LUT R0, R2, 0xffff, RZ, 0xc0, !PT ;  /* 0x0000ffff02007812 */ /* 0x000fe400078ec0ff */
[----:B------:R-:W-:-:S02]  /*10d90*/  SHF.R.U32.HI R2, RZ, 0x10, R2 ;  /* 0x00000010ff027819 */ /* 0x000fc40000011602 */
[----:B------:R-:W-:Y:S01]  /*10da0*/  SHF.R.U32.HI R0, RZ, 0x8, R0 ;  /* 0x00000008ff007819 */ /* 0x000fe20000011600 */
[----:B------:R-:W-:Y:S02]  /*10db0*/  @!P5 HFMA2.BF16_V2 R68, -RZ.H0_H0, RZ.H0_H0, -R62.H0_H0 ;  /* 0x200000ffff44d231 */ /* 0x000fe4000034093e */
[----:B------:R-:W-:Y:S02]  /*10dc0*/  IMAD.MOV.U32 R217, RZ, RZ, R194 ;  /* 0x000000ffffd97224 */ /* 0x000fe400078e00c2 */
[----:B------:R-:W-:Y:S01]  /*10dd0*/  @!P0 HFMA2.BF16_V2 R70, -RZ.H0_H0, RZ.H0_H0, -R63.H0_H0 ;  /* 0x200000ffff468231 */ /* 0x000fe2000034093f */
[----:B------:R-:W-:Y:S02]  /*10de0*/  PRMT R194, R64, 0x5410, R63 ;  /* 0x0000541040c27816 */ /* 0x000fe4000000003f */
[----:B------:R-:W-:Y:S02]  /*10df0*/  LOP3.LUT R2, R2, 0xff, RZ, 0xc0, !PT ;  /* 0x000000ff02027812 */ /* 0x000fe400078ec0ff */
[----:B------:R-:W-:-:S02]  /*10e00*/  LOP3.LUT R0, R0, 0xffff, RZ, 0xc0, !PT ;  /* 0x0000ffff00007812 */ /* 0x000fc400078ec0ff */
[----:B------:R-:W-:Y:S02]  /*10e10*/  @!P1 PRMT R64, R71, 0x5410, RZ ;  /* 0x0000541047409816 */ /* 0x000fe400000000ff */
[----:B------:R-:W-:Y:S02]  /*10e20*/  ISETP.GE.U32.AND P1, PT, R192, R4, PT ;  /* 0x00000004c000720c */ /* 0x000fe40003f26070 */
[----:B------:R-:W-:Y:S02]  /*10e30*/  @!P5 PRMT R62, R68, 0x5410, RZ ;  /* 0x00005410443ed816 */ /* 0x000fe400000000ff */
[----:B------:R-:W-:Y:S02]  /*10e40*/  @!P0 PRMT R63, R70, 0x5410, RZ ;  /* 0x00005410463f8816 */ /* 0x000fe400000000ff */
[----:B-1----:R-:W-:Y:S02]  /*10e50*/  F2FP.BF16.F32.PACK_AB R4, R16, R13 ;  /* 0x0000000d1004723e */ /* 0x002fe400000010ff */
[----:B------:R-:W-:Y:S01]  /*10e60*/  ISETP.GE.U32.AND P5, PT, R192, R2, PT ;  /* 0x00000002c000720c */ /* 0x000fe20003fa6070 */
[----:B------:R-:W-:Y:S01]  /*10e70*/  IMAD.WIDE.U32 R2, R10, -0x2daee0ad, RZ ;  /* 0xd2511f530a027825 */ /* 0x000fe200078e00ff */
[----:B------:R-:W-:-:S03]  /*10e80*/  ISETP.GE.U32.AND P0, PT, R192, R0, PT ;  /* 0x00000000c000720c */ /* 0x000fc60003f06070 */
[----:B------:R-:W-:Y:S01]  /*10e90*/  FADD.FTZ R0, R11, R7 ;  /* 0x000000070b007221 */ /* 0x000fe20000010000 */
[C---:B------:R-:W-:Y:S02]  /*10ea0*/  PRMT R61, R4.reuse, 0x7610, R61 ;  /* 0x00007610043d7816 */ /* 0x040fe4000000003d */
[C---:B------:R-:W-:Y:S01]  /*10eb0*/  F2FP.BF16.F32.PACK_AB R81, R9.reuse, R11 ;  /* 0x0000000b0951723e */ /* 0x040fe200000010ff */
[----:B------:R-:W-:Y:S01]  /*10ec0*/  FADD.FTZ R9, R9, R0 ;  /* 0x0000000009097221 */ /* 0x000fe20000010000 */
[----:B------:R-:W-:Y:S01]  /*10ed0*/  LOP3.LUT R0, R3, R246, R12, 0x96, !PT ;  /* 0x000000f603007212 */ /* 0x000fe200078e960c */
[----:B------:R-:W-:Y:S01]  /*10ee0*/  @!P6 HFMA2.BF16_V2 R80, -RZ.H0_H0, RZ.H0_H0, -R61.H0_H0 ;  /* 0x200000ffff50e231 */ /* 0x000fe2000034093d */
[----:B------:R-:W-:Y:S02]  /*10ef0*/  PRMT R60, R4, 0x7632, R60 ;  /* 0x00007632043c7816 */ /* 0x000fe4000000003c */
[----:B------:R-:W-:Y:S02]  /*10f00*/  LOP3.LUT R4, R0, 0xff, RZ, 0xc0, !PT ;  /* 0x000000ff00047812 */ /* 0x000fe400078ec0ff */
[----:B------:R-:W-:Y:S01]  /*10f10*/  PRMT R215, R61, 0x5410, R60 ;  /* 0x000054103dd77816 */ /* 0x000fe2000000003c */
[----:B------:R-:W-:Y:S01]  /*10f20*/  @!P0 HFMA2.BF16_V2 R83, -RZ.H0_H0, RZ.H0_H0, -R60.H0_H0 ;  /* 0x200000ffff538231 */ /* 0x000fe2000034093c */
[----:B------:R-:W-:-:S02]  /*10f30*/  @!P6 PRMT R61, R80, 0x5410, RZ ;  /* 0x00005410503de816 */ /* 0x000fc400000000ff */
[C---:B------:R-:W-:Y:S02]  /*10f40*/  ISETP.GE.U32.AND P6, PT, R192.reuse, R4, PT ;  /* 0x00000004c000720c */ /* 0x040fe40003fc6070 */
[--C-:B------:R-:W-:Y:S01]  /*10f50*/  SHF.R.U32.HI R4, RZ, 0x18, R0.reuse ;  /* 0x00000018ff047819 */ /* 0x100fe20000011600 */
[----:B------:R-:W-:Y:S01]  /*10f60*/  MUFU.EX2 R12, R229 ;  /* 0x000000e5000c7308 */ /* 0x000fe20000000800 */
[----:B------:R-:W-:Y:S02]  /*10f70*/  @!P0 PRMT R60, R83, 0x5410, RZ ;  /* 0x00005410533c8816 */ /* 0x000fe400000000ff */
[----:B------:R-:W-:Y:S02]  /*10f80*/  ISETP.GE.U32.AND P0, PT, R192, R4, PT ;  /* 0x00000004c000720c */ /* 0x000fe40003f06070 */
[----:B------:R-:W-:-:S03]  /*10f90*/  SHF.R.U32.HI R4, RZ, 0x10, R0 ;  /* 0x00000010ff047819 */ /* 0x000fc60000011600 */
[----:B------:R-:W1:Y:S01]  /*10fa0*/  MUFU.EX2 R18, R232 ;  /* 0x000000e800127308 */ /* 0x000e620000000800 */
[----:B------:R-:W-:Y:S02]  /*10fb0*/  LOP3.LUT R0, R0, 0xffff, RZ, 0xc0, !PT ;  /* 0x0000ffff00007812 */ /* 0x000fe400078ec0ff */
[C---:B------:R-:W-:Y:S02]  /*10fc0*/  PRMT R58, R22.reuse, 0x7610, R58 ;  /* 0x00007610163a7816 */ /* 0x040fe4000000003a */
[----:B------:R-:W-:Y:S02]  /*10fd0*/  SHF.R.U32.HI R0, RZ, 0x8, R0 ;  /* 0x00000008ff007819 */ /* 0x000fe40000011600 */
[----:B------:R-:W-:Y:S01]  /*10fe0*/  PRMT R59, R22, 0x7632, R59 ;  /* 0x00007632163b7816 */ /* 0x000fe2000000003b */
[----:B------:R-:W-:Y:S01]  /*10ff0*/  @!P5 HFMA2.BF16_V2 R85, -RZ.H0_H0, RZ.H0_H0, -R58.H0_H0 ;  /* 0x200000ffff55d231 */ /* 0x000fe2000034093a */
[----:B------:R-:W-:Y:S01]  /*11000*/  LOP3.LUT R0, R0, 0xffff, RZ, 0xc0, !PT ;  /* 0x0000ffff00007812 */ /* 0x000fe200078ec0ff */
[----:B------:R-:W-:Y:S01]  /*11010*/  IMAD.MOV.U32 R69, RZ, RZ, R44 ;  /* 0x000000ffff457224 */ /* 0x000fe200078e002c */
[----:B------:R-:W-:-:S02]  /*11020*/  PRMT R44, R58, 0x5410, R59 ;  /* 0x000054103a2c7816 */ /* 0x000fc4000000003b */
[----:B------:R-:W-:Y:S01]  /*11030*/  @!P5 PRMT R58, R85, 0x5410, RZ ;  /* 0x00005410553ad816 */ /* 0x000fe200000000ff */
[----:B------:R-:W-:Y:S01]  /*11040*/  @!P1 HFMA2.BF16_V2 R84, -RZ.H0_H0, RZ.H0_H0, -R59.H0_H0 ;  /* 0x200000ffff549231 */ /* 0x000fe2000034093b */
[----:B------:R-:W-:Y:S02]  /*11050*/  ISETP.GE.U32.AND P5, PT, R192, R0, PT ;  /* 0x00000000c000720c */ /* 0x000fe40003fa6070 */
[----:B-1----:R-:W-:Y:S02]  /*11060*/  F2FP.BF16.F32.PACK_AB R0, R18, R12 ;  /* 0x0000000c1200723e */ /* 0x002fe400000010ff */
[----:B------:R-:W-:Y:S01]  /*11070*/  LOP3.LUT R4, R4, 0xff, RZ, 0xc0, !PT ;  /* 0x000000ff04047812 */ /* 0x000fe200078ec0ff */
[----:B------:R-:W-:Y:S01]  /*11080*/  FADD.FTZ R7, R13, R8 ;  /* 0x000000080d077221 */ /* 0x000fe20000010000 */
[----:B------:R-:W-:Y:S02]  /*11090*/  PRMT R53, R0, 0x7610, R53 ;  /* 0x0000761000357816 */ /* 0x000fe40000000035 */
[----:B------:R-:W-:-:S02]  /*110a0*/  @!P1 PRMT R59, R84, 0x5410, RZ ;  /* 0x00005410543b9816 */ /* 0x000fc400000000ff */
[----:B------:R-:W-:Y:S01]  /*110b0*/  ISETP.GE.U32.AND P1, PT, R192, R4, PT ;  /* 0x00000004c000720c */ /* 0x000fe20003f26070 */
[----:B------:R-:W-:Y:S01]  /*110c0*/  FADD.FTZ R7, R16, R7 ;  /* 0x0000000710077221 */ /* 0x000fe20000010000 */
[----:B------:R-:W-:Y:S01]  /*110d0*/  F2FP.BF16.F32.PACK_AB R234, R49, R50 ;  /* 0x0000003231ea723e */ /* 0x000fe200000010ff */
[----:B------:R-:W-:Y:S01]  /*110e0*/  @!P6 HFMA2.BF16_V2 R97, -RZ.H0_H0, RZ.H0_H0, -R53.H0_H0 ;  /* 0x200000ffff61e231 */ /* 0x000fe20000340935 */
[----:B------:R-:W-:Y:S01]  /*110f0*/  PRMT R50, R0, 0x7632, R50 ;  /* 0x0000763200327816 */ /* 0x000fe20000000032 */
[----:B------:R-:W-:Y:S01]  /*11100*/  MUFU.EX2 R13, R237 ;  /* 0x000000ed000d7308 */ /* 0x000fe20000000800 */
[----:B------:R-:W-:Y:S02]  /*11110*/  LOP3.LUT R0, R2, 0xff, RZ, 0xc0, !PT ;  /* 0x000000ff02007812 */ /* 0x000fe400078ec0ff */
[----:B------:R-:W-:-:S05]  /*11120*/  PRMT R52, R17, 0x7610, R52 ;  /* 0x0000761011347816 */ /* 0x000fca0000000034 */
[----:B------:R-:W1:Y:S01]  /*11130*/  MUFU.EX2 R16, R236 ;  /* 0x000000ec00107308 */ /* 0x000e620000000800 */
[----:B------:R-:W-:-:S07]  /*11140*/  SHF.R.U32.HI R4, RZ, 0x18, R2 ;  /* 0x00000018ff047819 */ /* 0x000fce0000011602 */
[----:B------:R4:W-:Y:S01]  /*11150*/  MUFU.EX2 R8, R239 ;  /* 0x000000ef00087308 */ /* 0x0009e20000000800 */
[----:B------:R-:W-:Y:S01]  /*11160*/  PRMT R51, R17, 0x7632, R51 ;  /* 0x0000763211337816 */ /* 0x000fe20000000033 */
[----:B------:R-:W-:-:S06]  /*11170*/  @!P1 HFMA2.BF16_V2 R87, -RZ.H0_H0, RZ.H0_H0, -R52.H0_H0 ;  /* 0x200000ffff579231 */ /* 0x000fcc0000340934 */
[----:B------:R1:W2:Y:S01]  /*11180*/  MUFU.EX2 R10, R238 ;  /* 0x000000ee000a7308 */ /* 0x0002a20000000800 */
[----:B----4-:R-:W-:Y:S02]  /*11190*/  PRMT R239, R53, 0x5410, R50 ;  /* 0x0000541035ef7816 */ /* 0x010fe40000000032 */
[----:B------:R-:W-:Y:S02]  /*111a0*/  @!P6 PRMT R53, R97, 0x5410, RZ ;  /* 0x000054106135e816 */ /* 0x000fe400000000ff */
[----:B------:R-:W-:Y:S02]  /*111b0*/  ISETP.GE.U32.AND P6, PT, R192, R0, PT ;  /* 0x00000000c000720c */ /* 0x000fe40003fc6070 */
[----:B------:R-:W-:Y:S02]  /*111c0*/  LOP3.LUT R0, R2, 0xffff, RZ, 0xc0, !PT ;  /* 0x0000ffff02007812 */ /* 0x000fe400078ec0ff */
[----:B------:R-:W-:Y:S02]  /*111d0*/  SHF.R.U32.HI R2, RZ, 0x10, R2 ;  /* 0x00000010ff027819 */ /* 0x000fe40000011602 */
[----:B-1----:R-:W-:-:S02]  /*111e0*/  PRMT R238, R52, 0x5410, R51 ;  /* 0x0000541034ee7816 */ /* 0x002fc40000000033 */
[----:B------:R-:W-:Y:S02]  /*111f0*/  LOP3.LUT R2, R2, 0xff, RZ, 0xc0, !PT ;  /* 0x000000ff02027812 */ /* 0x000fe400078ec0ff */
[----:B------:R-:W-:Y:S01]  /*11200*/  @!P1 PRMT R52, R87, 0x5410, RZ ;  /* 0x0000541057349816 */ /* 0x000fe200000000ff */
[----:B------:R-:W-:Y:S01]  /*11210*/  FADD.FTZ R3, R12, R7 ;  /* 0x000000070c037221 */ /* 0x000fe20000010000 */
[----:B------:R-:W-:Y:S02]  /*11220*/  ISETP.GE.U32.AND P1, PT, R192, R2, PT ;  /* 0x00000002c000720c */ /* 0x000fe40003f26070 */
[----:B------:R-:W-:Y:S01]  /*11230*/  F2FP.BF16.F32.PACK_AB R2, R16, R13 ;  /* 0x0000000d1002723e */ /* 0x000fe200000010ff */
[----:B------:R-:W-:Y:S01]  /*11240*/  IMAD.MOV.U32 R224, RZ, RZ, R151 ;  /* 0x000000ffffe07224 */ /* 0x000fe200078e0097 */
[----:B------:R-:W-:Y:S02]  /*11250*/  F2FP.BF16.F32.PACK_AB R233, R47, R48 ;  /* 0x000000302fe9723e */ /* 0x000fe400000010ff */
[----:B------:R-:W-:-:S02]  /*11260*/  PRMT R49, R2, 0x7610, R49 ;  /* 0x0000761002317816 */ /* 0x000fc40000000031 */
[----:B------:R-:W-:Y:S01]  /*11270*/  PRMT R48, R2, 0x7632, R48 ;  /* 0x0000763202307816 */ /* 0x000fe20000000030 */
[----:B------:R-:W-:Y:S02]  /*11280*/  FADD.FTZ R2, R18, R3 ;  /* 0x0000000312027221 */ /* 0x000fe40000010000 */
[----:B------:R1:W-:Y:S01]  /*11290*/  MUFU.EX2 R3, R241 ;  /* 0x000000f100037308 */ /* 0x0003e20000000800 */
[----:B------:R-:W-:Y:S02]  /*112a0*/  IMAD.MOV.U32 R71, RZ, RZ, R211 ;  /* 0x000000ffff477224 */ /* 0x000fe400078e00d3 */
[----:B------:R-:W-:Y:S02]  /*112b0*/  IMAD.MOV.U32 R225, RZ, RZ, R33 ;  /* 0x000000ffffe17224 */ /* 0x000fe400078e0021 */
[----:B------:R-:W-:Y:S02]  /*112c0*/  IMAD.MOV.U32 R229, RZ, RZ, R30 ;  /* 0x000000ffffe57224 */ /* 0x000fe400078e001e */
[----:B------:R-:W-:-:S02]  /*112d0*/  IMAD.MOV.U32 R211, RZ, RZ, R31 ;  /* 0x000000ffffd37224 */ /* 0x000fc400078e001f */
[----:B-1----:R-:W-:Y:S02]  /*112e0*/  IMAD.MOV.U32 R241, RZ, RZ, R69 ;  /* 0x000000fffff17224 */ /* 0x002fe400078e0045 */
[----:B------:R-:W-:Y:S02]  /*112f0*/  IMAD.MOV.U32 R69, RZ, RZ, R224 ;  /* 0x000000ffff457224 */ /* 0x000fe400078e00e0 */
[----:B------:R-:W-:Y:S02]  /*11300*/  IMAD.MOV.U32 R224, RZ, RZ, R32 ;  /* 0x000000ffffe07224 */ /* 0x000fe400078e0020 */
[----:B------:R-:W4:Y:S04]  /*11310*/  LDL.LU.64 R32, [R1+0x68] ;  /* 0x0000680001207983 */ /* 0x000f280000300a00 */
[----:B------:R-:W3:Y:S01]  /*11320*/  LDL.64 R30, [R1+0x148] ;  /* 0x00014800011e7983 */ /* 0x000ee20000100a00 */
[----:B------:R-:W-:Y:S01]  /*11330*/  IMAD.MOV.U32 R214, RZ, RZ, R150 ;  /* 0x000000ffffd67224 */ /* 0x000fe200078e0096 */
[----:B------:R1:W-:Y:S01]  /*11340*/  MUFU.EX2 R7, R240 ;  /* 0x000000f000077308 */ /* 0x0003e20000000800 */
[----:B------:R-:W-:-:S02]  /*11350*/  IMAD.MOV.U32 R68, RZ, RZ, R28 ;  /* 0x000000ffff447224 */ /* 0x000fc400078e001c */
[----:B-1----:R-:W-:Y:S02]  /*11360*/  IMAD.MOV.U32 R240, RZ, RZ, R214 ;  /* 0x000000fffff07224 */ /* 0x002fe400078e00d6 */
[----:B------:R-:W-:Y:S02]  /*11370*/  IMAD.MOV.U32 R214, RZ, RZ, R29 ;  /* 0x000000ffffd67224 */ /* 0x000fe400078e001d */
[----:B------:R-:W4:Y:S01]  /*11380*/  LDL.LU.64 R28, [R1+0x60] ;  /* 0x00006000011c7983 */ /* 0x000f220000300a00 */
[----:B------:R-:W-:Y:S01]  /*11390*/  MUFU.EX2 R11, R227 ;  /* 0x000000e3000b7308 */ /* 0x000fe20000000800 */
[----:B------:R-:W-:Y:S01]  /*113a0*/  SHF.R.U32.HI R0, RZ, 0x8, R0 ;  /* 0x00000008ff007819 */ /* 0x000fe20000011600 */
[----:B------:R-:W-:-:S06]  /*113b0*/  @!P5 HFMA2.BF16_V2 R96, -RZ.H0_H0, RZ.H0_H0, -R50.H0_H0 ;  /* 0x200000ffff60d231 */ /* 0x000fcc0000340932 */
[----:B------:R-:W1:Y:S01]  /*113c0*/  MUFU.EX2 R12, R228 ;  /* 0x000000e4000c7308 */ /* 0x000e620000000800 */
[----:B------:R-:W-:Y:S01]  /*113d0*/  LOP3.LUT R0, R0, 0xffff, RZ, 0xc0, !PT ;  /* 0x0000ffff00007812 */ /* 0x000fe200078ec0ff */
[----:B------:R-:W-:Y:S01]  /*113e0*/  @!P0 HFMA2.BF16_V2 R86, -RZ.H0_H0, RZ.H0_H0, -R51.H0_H0 ;  /* 0x200000ffff568231 */ /* 0x000fe20000340933 */
[----:B------:R-:W-:Y:S02]  /*113f0*/  @!P5 PRMT R50, R96, 0x5410, RZ ;  /* 0x000054106032d816 */ /* 0x000fe400000000ff */
[----:B------:R-:W-:Y:S01]  /*11400*/  ISETP.GE.U32.AND P5, PT, R192, R0, PT ;  /* 0x00000000c000720c */ /* 0x000fe20003fa6070 */
[----:B--2---:R-:W-:Y:S01]  /*11410*/  FADD.FTZ R0, R10, R9 ;  /* 0x000000090a007221 */ /* 0x004fe20000010000 */
[----:B------:R-:W-:Y:S02]  /*11420*/  @!P0 PRMT R51, R86, 0x5410, RZ ;  /* 0x0000541056338816 */ /* 0x000fe400000000ff */
[----:B------:R-:W-:Y:S01]  /*11430*/  ISETP.GE.U32.AND P0, PT, R192, R4, PT ;  /* 0x00000004c000720c */ /* 0x000fe20003f06070 */
[----:B------:R-:W-:Y:S01]  /*11440*/  FADD.FTZ R4, R8, R0 ;  /* 0x0000000008047221 */ /* 0x000fe20000010000 */
[----:B------:R-:W-:Y:S01]  /*11450*/  FADD.FTZ R2, R13, R2 ;  /* 0x000000020d027221 */ /* 0x000fe20000010000 */
[----:B-1----:R-:W-:-:S04]  /*11460*/  F2FP.BF16.F32.PACK_AB R0, R12, R11 ;  /* 0x0000000b0c00723e */ /* 0x002fc800000010ff */
[C---:B------:R-:W-:Y:S02]  /*11470*/  PRMT R47, R0.reuse, 0x7610, R47 ;  /* 0x00007610002f7816 */ /* 0x040fe4000000002f */
[----:B------:R-:W-:Y:S01]  /*11480*/  PRMT R46, R0, 0x7632, R46 ;  /* 0x00007632002e7816 */ /* 0x000fe2000000002e */
[----:B------:R-:W-:Y:S01]  /*11490*/  FADD.FTZ R0, R7, R4 ;  /* 0x0000000407007221 */ /* 0x000fe20000010000 */
[----:B------:R-:W-:-:S03]  /*114a0*/  F2FP.BF16.F32.PACK_AB R56, R3, R7 ;  /* 0x000000070338723e */ /* 0x000fc600000010ff */
[----:B------:R-:W-:Y:S01]  /*114b0*/  FADD.FTZ R3, R3, R0 ;  /* 0x0000000003037221 */ /* 0x000fe20000010000 */
[----:B------:R-:W-:Y:S01]  /*114c0*/  FADD.FTZ R0, R16, R2 ;  /* 0x0000000210007221 */ /* 0x000fe20000010000 */
[----:B------:R-:W-:-:S03]  /*114d0*/  IMAD.MOV.U32 R232, RZ, RZ, R230 ;  /* 0x000000ffffe87224 */ /* 0x000fc600078e00e6 */
[----:B------:R1:W-:Y:S01]  /*114e0*/  STL [R1+0x4], R3 ;  /* 0x0000040301007387 */ /* 0x0003e20000100800 */
[----:B------:R-:W-:Y:S02]  /*114f0*/  @!P5 HFMA2.BF16_V2 R141, -RZ.H0_H0, RZ.H0_H0, -R48.H0_H0 ;  /* 0x200000ffff8dd231 */ /* 0x000fe40000340930 */
[----:B------:R-:W-:Y:S01]  /*11500*/  @!P1 HFMA2.BF16_V2 R140, -RZ.H0_H0, RZ.H0_H0, -R47.H0_H0 ;  /* 0x200000ffff8c9231 */ /* 0x000fe2000034092f */
[----:B------:R4:W-:Y:S01]  /*11510*/  STL [R1+0x140], R0 ;  /* 0x0001400001007387 */ /* 0x0009e20000100800 */
[----:B------:R-:W-:Y:S02]  /*11520*/  IMAD.MOV.U32 R230, RZ, RZ, R145 ;  /* 0x000000ffffe67224 */ /* 0x000fe400078e0091 */
[----:B------:R-:W-:Y:S01]  /*11530*/  IMAD.MOV.U32 R231, RZ, RZ, R144 ;  /* 0x000000ffffe77224 */ /* 0x000fe200078e0090 */
[----:B------:R-:W-:Y:S01]  /*11540*/  PRMT R237, R49, 0x5410, R48 ;  /* 0x0000541031ed7816 */ /* 0x000fe20000000030 */
[----:B------:R-:W-:Y:S01]  /*11550*/  IMAD.MOV.U32 R226, RZ, RZ, R149 ;  /* 0x000000ffffe27224 */ /* 0x000fe200078e0095 */
[----:B------:R-:W-:Y:S01]  /*11560*/  PRMT R236, R47, 0x5410, R46 ;  /* 0x000054102fec7816 */ /* 0x000fe2000000002e */
[----:B------:R-:W-:Y:S01]  /*11570*/  IMAD.MOV.U32 R70, RZ, RZ, R148 ;  /* 0x000000ffff467224 */ /* 0x000fe200078e0094 */
        /* <DEDUP_REMOVED lines=29> */
[----:B------:R-:W-:Y:S02]  /*11750*/  IMAD.MOV.U32 R231, RZ, RZ, R21 ;  /* 0x000000ffffe77224 */ /* 0x000fe400078e0015 */
[----:B------:R-:W-:Y:S02]  /*11760*/  @!P6 HFMA2.BF16_V2 R98, -RZ.H0_H0, RZ.H0_H0, -R49.H0_H0 ;  /* 0x200000ffff62e231 */ /* 0x000fe40000340931 */
[----:B------:R-:W-:Y:S02]  /*11770*/  @!P0 HFMA2.BF16_V2 R99, -RZ.H0_H0, RZ.H0_H0, -R46.H0_H0 ;  /* 0x200000ffff638231 */ /* 0x000fe4000034092e */
[-C--:B------:R-:W-:Y:S01]  /*11780*/  FMUL.FTZ R138, R138, R5.reuse ;  /* 0x000000058a8a7220 */ /* 0x080fe20000410000 */
        /* <DEDUP_REMOVED lines=29> */
[----:B------:R-:W-:-:S03]  /*11960*/  IMAD.MOV.U32 R83, RZ, RZ, R71 ;  /* 0x000000ffff537224 */ /* 0x000fc600078e0047 */
[----:B------:R-:W-:Y:S02]  /*11970*/  PRMT R71, R43, 0x5410, R42 ;  /* 0x000054102b477816 */ /* 0x000fe4000000002a */
[C---:B------:R-:W-:Y:S02]  /*11980*/  PRMT R38, R234.reuse, 0x7632, R38 ;  /* 0x00007632ea267816 */ /* 0x040fe40000000026 */
[----:B------:R-:W-:Y:S02]  /*11990*/  PRMT R39, R234, 0x7610, R39 ;  /* 0x00007610ea277816 */ /* 0x000fe40000000027 */
[----:B------:R-:W-:Y:S02]  /*119a0*/  PRMT R37, R26, 0x7610, R37 ;  /* 0x000076101a257816 */ /* 0x000fe40000000025 */
[----:B------:R-:W-:Y:S02]  /*119b0*/  F2FP.BF16.F32.PACK_AB R181, R36, R40 ;  /* 0x0000002824b5723e */ /* 0x000fe400000010ff */
[----:B------:R-:W-:-:S02]  /*119c0*/  PRMT R36, R26, 0x7632, R36 ;  /* 0x000076321a247816 */ /* 0x000fc40000000024 */
[----:B---3--:R-:W-:-:S05]  /*119d0*/  LOP3.LUT R2, R55, R240, R30, 0x96, !PT ;  /* 0x000000f037027212 */ /* 0x008fca00078e961e */
[----:B-1----:R-:W-:-:S05]  /*119e0*/  IMAD.WIDE.U32 R2, R2, -0x2daee0ad, RZ ;  /* 0xd2511f5302027825 */ /* 0x002fca00078e00ff */
[----:B----4-:R-:W-:-:S05]  /*119f0*/  LOP3.LUT R0, R3, R232, R32, 0x96, !PT ;  /* 0x000000e803007212 */ /* 0x010fca00078e9620 */
        /* <DEDUP_REMOVED lines=22> */
[----:B------:R-:W-:-:S05]  /*11b60*/  @!P0 HFMA2.BF16_V2 R72, -RZ.H0_H0, RZ.H0_H0, -R43.H0_H0 ;  /* 0x200000ffff488231 */ /* 0x000fca000034092b */
        /* <DEDUP_REMOVED lines=38> */
[----:B------:R-:W-:Y:S02]  /*11dd0*/  LOP3.LUT R0, R3, R246, R8, 0x96, !PT ;  /* 0x000000f603007212 */ /* 0x000fe400078e9608 */
[----:B------:R-:W-:Y:S01]  /*11de0*/  PRMT R27, R233, 0x7610, R27 ;  /* 0x00007610e91b7816 */ /* 0x000fe2000000001b */
[----:B------:R-:W-:Y:S02]  /*11df0*/  @!P0 HFMA2.BF16_V2 R79, -RZ.H0_H0, RZ.H0_H0, -R26.H0_H0 ;  /* 0x200000ffff4f8231 */ /* 0x000fe4000034091a */
[----:B------:R-:W-:Y:S01]  /*11e00*/  IMAD.MOV.U32 R73, RZ, RZ, R226 ;  /* 0x000000ffff497224 */ /* 0x000fe200078e00e2 */
[----:B------:R-:W-:Y:S01]  /*11e10*/  LOP3.LUT R4, R0, 0xff, RZ, 0xc0, !PT ;  /* 0x000000ff00047812 */ /* 0x000fe200078ec0ff */
[----:B------:R-:W-:Y:S01]  /*11e20*/  IMAD.MOV.U32 R226, RZ, RZ, R68 ;  /* 0x000000ffffe27224 */ /* 0x000fe200078e0044 */
[----:B------:R-:W-:Y:S02]  /*11e30*/  PRMT R68, R27, 0x5410, R26 ;  /* 0x000054101b447816 */ /* 0x000fe4000000001a */
[----:B------:R-:W-:-:S02]  /*11e40*/  @!P0 PRMT R26, R79, 0x5410, RZ ;  /* 0x000054104f1a8816 */ /* 0x000fc400000000ff */
        /* <DEDUP_REMOVED lines=16> */
[----:B------:R-:W-:Y:S01]  /*11f50*/  IMAD.MOV.U32 R77, RZ, RZ, R31 ;  /* 0x000000ffff4d7224 */ /* 0x000fe200078e001f */
[C---:B------:R-:W-:Y:S02]  /*11f60*/  PRMT R22, R235.reuse, 0x7632, R22 ;  /* 0x00007632eb167816 */ /* 0x040fe40000000016 */
[----:B------:R-:W-:Y:S01]  /*11f70*/  PRMT R23, R235, 0x7610, R23 ;  /* 0x00007610eb177816 */ /* 0x000fe20000000017 */
[----:B------:R-:W-:Y:S02]  /*11f80*/  IMAD.MOV.U32 R9, RZ, RZ, R77 ;  /* 0x000000ffff097224 */ /* 0x000fe400078e004d */
[----:B------:R-:W-:Y:S01]  /*11f90*/  IMAD.MOV.U32 R77, RZ, RZ, R240 ;  /* 0x000000ffff4d7224 */ /* 0x000fe200078e00f0 */
[----:B------:R-:W-:Y:S01]  /*11fa0*/  LOP3.LUT R0, R2, 0xff, RZ, 0xc0, !PT ;  /* 0x000000ff02007812 */ /* 0x000fe200078ec0ff */
[----:B------:R-:W-:-:S02]  /*11fb0*/  IMAD.MOV.U32 R240, RZ, RZ, R228 ;  /* 0x000000fffff07224 */ /* 0x000fc400078e00e4 */
[----:B------:R-:W-:Y:S02]  /*11fc0*/  IMAD.MOV.U32 R228, RZ, RZ, R227 ;  /* 0x000000ffffe47224 */ /* 0x000fe400078e00e3 */
[----:B------:R-:W-:Y:S02]  /*11fd0*/  @!P0 HFMA2.BF16_V2 R91, -RZ.H0_H0, RZ.H0_H0, -R22.H0_H0 ;  /* 0x200000ffff5b8231 */ /* 0x000fe40000340916 */
[----:B------:R-:W-:Y:S01]  /*11fe0*/  IMAD.MOV.U32 R227, RZ, RZ, R154 ;  /* 0x000000ffffe37224 */ /* 0x000fe200078e009a */
[----:B------:R-:W-:Y:S02]  /*11ff0*/  PRMT R154, R23, 0x5410, R22 ;  /* 0x00005410179a7816 */ /* 0x000fe40000000016 */
[----:B------:R-:W-:Y:S02]  /*12000*/  @!P0 PRMT R22, R91, 0x5410, RZ ;  /* 0x000054105b168816 */ /* 0x000fe400000000ff */
[----:B------:R-:W-:Y:S02]  /*12010*/  ISETP.GE.U32.AND P0, PT, R192, R0, PT ;  /* 0x00000000c000720c */ /* 0x000fe40003f06070 */
[----:B------:R-:W-:-:S02]  /*12020*/  LOP3.LUT R0, R2, 0xffff, RZ, 0xc0, !PT ;  /* 0x0000ffff02007812 */ /* 0x000fc400078ec0ff */
[C---:B------:R-:W-:Y:S02]  /*12030*/  PRMT R41, R45.reuse, 0x7610, R41 ;  /* 0x000076102d297816 */ /* 0x040fe40000000029 */
[----:B------:R-:W-:Y:S02]  /*12040*/  SHF.R.U32.HI R0, RZ, 0x8, R0 ;  /* 0x00000008ff007819 */ /* 0x000fe40000011600 */
[----:B------:R-:W-:Y:S01]  /*12050*/  PRMT R40, R45, 0x7632, R40 ;  /* 0x000076322d287816 */ /* 0x000fe20000000028 */
[----:B------:R-:W-:Y:S01]  /*12060*/  IMAD.MOV.U32 R88, RZ, RZ, R72 ;  /* 0x000000ffff587224 */ /* 0x000fe200078e0048 */
[----:B------:R-:W-:-:S03]  /*12070*/  LOP3.LUT R0, R0, 0xffff, RZ, 0xc0, !PT ;  /* 0x0000ffff00007812 */ /* 0x000fc600078ec0ff */
[----:B------:R-:W-:Y:S02]  /*12080*/  @!P0 HFMA2.BF16_V2 R92, -RZ.H0_H0, RZ.H0_H0, -R41.H0_H0 ;  /* 0x200000ffff5c8231 */ /* 0x000fe40000340929 */
[----:B------:R-:W-:Y:S01]  /*12090*/  IMAD.MOV.U32 R72, RZ, RZ, R153 ;  /* 0x000000ffff487224 */ /* 0x000fe200078e0099 */
[----:B------:R-:W-:Y:S01]  /*120a0*/  PRMT R153, R41, 0x5410, R40 ;  /* 0x0000541029997816 */ /* 0x000fe20000000028 */
[----:B------:R-:W-:Y:S01]  /*120b0*/  IMAD.MOV.U32 R76, RZ, RZ, R30 ;  /* 0x000000ffff4c7224 */ /* 0x000fe200078e001e */
[----:B------:R-:W-:Y:S01]  /*120c0*/  @!P0 PRMT R41, R92, 0x5410, RZ ;  /* 0x000054105c298816 */ /* 0x000fe200000000ff */
[----:B------:R-:W-:Y:S01]  /*120d0*/  @!P1 HFMA2.BF16_V2 R78, -RZ.H0_H0, RZ.H0_H0, -R27.H0_H0 ;  /* 0x200000ffff4e9231 */ /* 0x000fe2000034091b */
[----:B------:R-:W-:Y:S02]  /*120e0*/  ISETP.GE.U32.AND P0, PT, R192, R0, PT ;  /* 0x00000000c000720c */ /* 0x000fe40003f06070 */
[----:B------:R-:W-:Y:S02]  /*120f0*/  LOP3.LUT R4, R4, 0xff, RZ, 0xc0, !PT ;  /* 0x000000ff04047812 */ /* 0x000fe400078ec0ff */
[----:B------:R-:W-:Y:S01]  /*12100*/  LOP3.LUT R3, R29, R175, R14, 0x96, !PT ;  /* 0x000000af1d037212 */ /* 0x000fe200078e960e */
[----:B------:R-:W-:Y:S01]  /*12110*/  IMAD.MOV.U32 R234, RZ, RZ, R228 ;  /* 0x000000ffffea7224 */ /* 0x000fe200078e00e4 */
[----:B------:R-:W-:Y:S01]  /*12120*/  SHF.R.U32.HI R0, RZ, 0x10, R2 ;  /* 0x00000010ff007819 */ /* 0x000fe20000011602 */
[----:B------:R-:W-:Y:S01]  /*12130*/  IMAD.MOV.U32 R8, RZ, RZ, R76 ;  /* 0x000000ffff087224 */ /* 0x000fe200078e004c */
[----:B------:R-:W-:-:S02]  /*12140*/  PRMT R17, R210, 0x7610, R17 ;  /* 0x00007610d2117816 */ /* 0x000fc40000000011 */
[----:B------:R-:W-:Y:S02]  /*12150*/  PRMT R16, R210, 0x7632, R16 ;  /* 0x00007632d2107816 */ /* 0x000fe40000000010 */
[C---:B------:R-:W-:Y:S02]  /*12160*/  PRMT R13, R195.reuse, 0x7610, R13 ;  /* 0x00007610c30d7816 */ /* 0x040fe4000000000d */
[----:B------:R-:W-:Y:S02]  /*12170*/  PRMT R12, R195, 0x7632, R12 ;  /* 0x00007632c30c7816 */ /* 0x000fe4000000000c */
[----:B------:R-:W-:Y:S02]  /*12180*/  PRMT R18, R19, 0x7632, R18 ;  /* 0x0000763213127816 */ /* 0x000fe40000000012 */
[----:B------:R-:W-:Y:S01]  /*12190*/  PRMT R10, R81, 0x7632, R10 ;  /* 0x00007632510a7816 */ /* 0x000fe2000000000a */
[----:B------:R-:W-:Y:S01]  /*121a0*/  IMAD.MOV.U32 R75, RZ, RZ, R72 ;  /* 0x000000ffff4b7224 */ /* 0x000fe200078e0048 */
[----:B------:R-:W-:Y:S01]  /*121b0*/  LOP3.LUT R0, R0, 0xff, RZ, 0xc0, !PT ;  /* 0x000000ff00007812 */ /* 0x000fe200078ec0ff */
[----:B------:R1:W-:Y:S03]  /*121c0*/  ST.E.U16 desc[UR4][R34.64+-0x80], R178 ;  /* 0xffff80b222007985 */ /* 0x0003e6000c101504 */
[----:B------:R-:W-:Y:S01]  /*121d0*/  ISETP.GE.U32.AND P5, PT, R192, R0, PT ;  /* 0x00000000c000720c */ /* 0x000fe20003fa6070 */
[----:B------:R-:W3:Y:S01]  /*121e0*/  LDL.LU.64 R30, [R1+0x278] ;  /* 0x00027800011e7983 */ /* 0x000ee20000300a00 */
[----:B------:R-:W-:-:S02]  /*121f0*/  LOP3.LUT R0, R15, R77, R8, 0x96, !PT ;  /* 0x0000004d0f007212 */ /* 0x000fc400078e9608 */
[----:B------:R-:W-:Y:S02]  /*12200*/  @!P1 PRMT R27, R78, 0x5410, RZ ;  /* 0x000054104e1b9816 */ /* 0x000fe400000000ff */
[----:B------:R-:W-:Y:S01]  /*12210*/  ISETP.GE.U32.AND P1, PT, R192, R4, PT ;  /* 0x00000004c000720c */ /* 0x000fe20003f26070 */
[----:B------:R-:W-:-:S05]  /*12220*/  IMAD.WIDE.U32 R4, R0, -0x2daee0ad, RZ ;  /* 0xd2511f5300047825 */ /* 0x000fca00078e00ff */
[----:B------:R-:W-:Y:S01]  /*12230*/  LOP3.LUT R0, R5, R232, R6, 0x96, !PT ;  /* 0x000000e805007212 */ /* 0x000fe200078e9606 */
[----:B------:R-:W-:-:S04]  /*12240*/  IMAD.WIDE.U32 R8, R3, -0x2daee0ad, RZ ;  /* 0xd2511f5303087825 */ /* 0x000fc800078e00ff */
[----:B------:R-:W-:Y:S01]  /*12250*/  IMAD.WIDE.U32 R6, R0, -0x326172a9, RZ ;  /* 0xcd9e8d5700067825 */ /* 0x000fe200078e00ff */
[----:B------:R-:W-:-:S04]  /*12260*/  LOP3.LUT R3, R9, R88, R4, 0x96, !PT ;  /* 0x0000005809037212 */ /* 0x000fc800078e9604 */
[----:B------:R-:W-:Y:S01]  /*12270*/  LOP3.LUT R0, R7, R79, R28, 0x96, !PT ;  /* 0x0000004f07007212 */ /* 0x000fe200078e961c */
[----:B------:R-:W-:Y:S02]  /*12280*/  IMAD.MOV.U32 R78, RZ, RZ, R73 ;  /* 0x000000ffff4e7224 */ /* 0x000fe400078e0049 */
[----:B------:R-:W-:Y:S02]  /*12290*/  IMAD.MOV.U32 R228, RZ, RZ, R44 ;  /* 0x000000ffffe47224 */ /* 0x000fe400078e002c */
[----:B------:R-:W-:Y:S02]  /*122a0*/  @!P0 HFMA2.BF16_V2 R93, -RZ.H0_H0, RZ.H0_H0, -R40.H0_H0 ;  /* 0x200000ffff5d8231 */ /* 0x000fe40000340928 */
[----:B------:R-:W-:Y:S01]  /*122b0*/  IMAD.WIDE.U32 R4, R0, -0x2daee0ad, RZ ;  /* 0xd2511f5300047825 */ /* 0x000fe200078e00ff */
[C---:B------:R-:W-:Y:S02]  /*122c0*/  PRMT R14, R82.reuse, 0x7632, R14 ;  /* 0x00007632520e7816 */ /* 0x040fe4000000000e */
[----:B------:R-:W-:Y:S01]  /*122d0*/  PRMT R15, R82, 0x7610, R15 ;  /* 0x00007610520f7816 */ /* 0x000fe2000000000f */
[----:B------:R-:W-:Y:S01]  /*122e0*/  @!P1 HFMA2.BF16_V2 R90, -RZ.H0_H0, RZ.H0_H0, -R23.H0_H0 ;  /* 0x200000ffff5a9231 */ /* 0x000fe20000340917 */
[----:B------:R-:W-:Y:S01]  /*122f0*/  LOP3.LUT R5, R5, R78, R8, 0x96, !PT ;  /* 0x0000004e05057212 */ /* 0x000fe200078e9608 */
[----:B------:R-:W-:Y:S01]  /*12300*/  IMAD.WIDE.U32 R8, R3, -0x326172a9, RZ ;  /* 0xcd9e8d5703087825 */ /* 0x000fe200078e00ff */
[----:B------:R-:W-:Y:S01]  /*12310*/  PRMT R195, R13, 0x5410, R12 ;  /* 0x000054100dc37816 */ /* 0x000fe2000000000c */
[----:B------:R-:W4:Y:S03]  /*12320*/  LDL.LU.64 R28, [R1+0x270] ;  /* 0x00027000011c7983 */ /* 0x000f260000300a00 */
[----:B------:R-:W-:-:S05]  /*12330*/  LOP3.LUT R0, R9, R217, R6, 0x96, !PT ;  /* 0x000000d909007212 */ /* 0x000fca00078e9606 */
[----:B------:R-:W-:Y:S01]  /*12340*/  IMAD.WIDE.U32 R44, R0, -0x2daee0ad, RZ ;  /* 0xd2511f53002c7825 */ /* 0x000fe200078e00ff */
[----:B------:R-:W-:-:S04]  /*12350*/  SHF.R.U32.HI R6, RZ, 0x18, R2 ;  /* 0x00000018ff067819 */ /* 0x000fc80000011602 */
[----:B------:R-:W-:Y:S01]  /*12360*/  LOP3.LUT R3, R45, R74, R4, 0x96, !PT ;  /* 0x0000004a2d037212 */ /* 0x000fe200078e9604 */
[----:B------:R-:W-:-:S04]  /*12370*/  IMAD.WIDE.U32 R4, R5, -0x326172a9, RZ ;  /* 0xcd9e8d5705047825 */ /* 0x000fc800078e00ff */
[----:B------:R-:W-:-:S05]  /*12380*/  IMAD.WIDE.U32 R2, R3, -0x326172a9, RZ ;  /* 0xcd9e8d5703027825 */ /* 0x000fca00078e00ff */
[----:B------:R-:W-:-:S04]  /*12390*/  LOP3.LUT R0, R3, R245, R4, 0x96, !PT ;  /* 0x000000f503007212 */ /* 0x000fc800078e9604 */
[----:B------:R-:W-:Y:S02]  /*123a0*/  LOP3.LUT R4, R0, 0xff, RZ, 0xc0, !PT ;  /* 0x000000ff00047812 */ /* 0x000fe400078ec0ff */
        /* <DEDUP_REMOVED lines=16> */
[----:B------:R-:W-:Y:S02]  /*124b0*/  LOP3.LUT R0, R2, 0xff, RZ, 0xc0, !PT ;  /* 0x000000ff02007812 */ /* 0x000fe400078ec0ff */
[----:B------:R-:W-:-:S09]  /*124c0*/  PRMT R210, R15, 0x5410, R14 ;  /* 0x000054100fd27816 */ /* 0x000fd2000000000e */
        /* <DEDUP_REMOVED lines=8> */
[----:B------:R-:W-:-:S04]  /*12550*/  LOP3.LUT R0, R0, 0xffff, RZ, 0xc0, !PT ;  /* 0x0000ffff00007812 */ /* 0x000fc800078ec0ff */
[----:B------:R-:W-:Y:S02]  /*12560*/  @!P0 PRMT R13, R156, 0x5410, RZ ;  /* 0x000054109c0d8816 */ /* 0x000fe400000000ff */
[----:B------:R-:W-:Y:S01]  /*12570*/  ISETP.GE.U32.AND P0, PT, R192, R0, PT ;  /* 0x00000000c000720c */ /* 0x000fe20003f06070 */
[----:B------:R-:W-:Y:S02]  /*12580*/  @!P1 HFMA2.BF16_V2 R108, -RZ.H0_H0, RZ.H0_H0, -R18.H0_H0 ;  /* 0x200000ffff6c9231 */ /* 0x000fe40000340912 */
[----:B------:R-:W-:Y:S01]  /*12590*/  IMAD.MOV.U32 R76, RZ, RZ, R227 ;  /* 0x000000ffff4c7224 */ /* 0x000fe200078e00e3 */
[----:B------:R-:W-:Y:S01]  /*125a0*/  LOP3.LUT R4, R4, 0xff, RZ, 0xc0, !PT ;  /* 0x000000ff04047812 */ /* 0x000fe200078ec0ff */
[----:B------:R-:W-:Y:S01]  /*125b0*/  IMAD.MOV.U32 R227, RZ, RZ, R152 ;  /* 0x000000ffffe37224 */ /* 0x000fe200078e0098 */
[----:B------:R-:W-:Y:S02]  /*125c0*/  PRMT R152, R19, 0x5410, R18 ;  /* 0x0000541013987816 */ /* 0x000fe40000000012 */
[----:B------:R-:W-:-:S02]  /*125d0*/  @!P1 PRMT R18, R108, 0x5410, RZ ;  /* 0x000054106c129816 */ /* 0x000fc400000000ff */
[C---:B------:R-:W-:Y:S02]  /*125e0*/  ISETP.GE.U32.AND P1, PT, R192.reuse, R4, PT ;  /* 0x00000004c000720c */ /* 0x040fe40003f26070 */
[--C-:B------:R-:W-:Y:S01]  /*125f0*/  SHF.R.U32.HI R0, RZ, 0x10, R2.reuse ;  /* 0x00000010ff007819 */ /* 0x100fe20000011602 */
[----:B------:R-:W-:Y:S01]  /*12600*/  @!P0 HFMA2.BF16_V2 R157, -RZ.H0_H0, RZ.H0_H0, -R12.H0_H0 ;  /* 0x200000ffff9d8231 */ /* 0x000fe2000034090c */
[----:B------:R-:W-:Y:S02]  /*12610*/  SHF.R.U32.HI R2, RZ, 0x18, R2 ;  /* 0x00000018ff027819 */ /* 0x000fe40000011602 */
[----:B------:R-:W-:Y:S02]  /*12620*/  LOP3.LUT R5, R5, R241, R8, 0x96, !PT ;  /* 0x000000f105057212 */ /* 0x000fe400078e9608 */
[----:B------:R-:W-:Y:S02]  /*12630*/  @!P0 PRMT R12, R157, 0x5410, RZ ;  /* 0x000054109d0c8816 */ /* 0x000fe400000000ff */
[----:B------:R-:W-:-:S03]  /*12640*/  ISETP.GE.U32.AND P0, PT, R192, R2, PT ;  /* 0x00000002c000720c */ /* 0x000fc60003f06070 */
[----:B------:R-:W-:Y:S01]  /*12650*/  @!P1 HFMA2.BF16_V2 R111, -RZ.H0_H0, RZ.H0_H0, -R15.H0_H0 ;  /* 0x200000ffff6f9231 */ /* 0x000fe2000034090f */
[----:B------:R-:W-:Y:S01]  /*12660*/  LOP3.LUT R0, R0, 0xff, RZ, 0xc0, !PT ;  /* 0x000000ff00007812 */ /* 0x000fe200078ec0ff */
[----:B------:R-:W-:-:S03]  /*12670*/  IMAD.WIDE.U32 R2, R5, -0x2daee0ad, RZ ;  /* 0xd2511f5305027825 */ /* 0x000fc600078e00ff */
[----:B------:R-:W-:Y:S02]  /*12680*/  @!P1 PRMT R15, R111, 0x5410, RZ ;  /* 0x000054106f0f9816 */ /* 0x000fe400000000ff */
[----:B------:R-:W-:Y:S02]  /*12690*/  ISETP.GE.U32.AND P1, PT, R192, R0, PT ;  /* 0x00000000c000720c */ /* 0x000fe40003f26070 */
[----:B------:R-:W-:Y:S01]  /*126a0*/  LOP3.LUT R0, R3, R246, R44, 0x96, !PT ;  /* 0x000000f603007212 */ /* 0x000fe200078e962c */
[----:B------:R-:W-:Y:S01]  /*126b0*/  IMAD.MOV.U32 R72, RZ, RZ, R83 ;  /* 0x000000ffff487224 */ /* 0x000fe200078e0053 */
        /* <DEDUP_REMOVED lines=11> */
[----:B------:R-:W-:Y:S01]  /*12770*/  PRMT R8, R181, 0x7632, R8 ;  /* 0x00007632b5087816 */ /* 0x000fe20000000008 */
[----:B------:R-:W-:Y:S01]  /*12780*/  IMAD.MOV.U32 R181, RZ, RZ, R77 ;  /* 0x000000ffffb57224 */ /* 0x000fe200078e004d */
[----:B------:R-:W-:-:S03]  /*12790*/  LOP3.LUT R4, R4, 0xffff, RZ, 0xc0, !PT ;  /* 0x0000ffff04047812 */ /* 0x000fc600078ec0ff */
[----:B------:R-:W-:Y:S02]  /*127a0*/  @!P0 HFMA2.BF16_V2 R160, -RZ.H0_H0, RZ.H0_H0, -R9.H0_H0 ;  /* 0x200000ffffa08231 */ /* 0x000fe40000340909 */
[----:B------:R-:W-:Y:S01]  /*127b0*/  IMAD.MOV.U32 R77, RZ, RZ, R234 ;  /* 0x000000ffff4d7224 */ /* 0x000fe200078e00ea */
[----:B------:R-:W-:Y:S02]  /*127c0*/  PRMT R234, R9, 0x5410, R8 ;  /* 0x0000541009ea7816 */ /* 0x000fe40000000008 */
        /* <DEDUP_REMOVED lines=8> */
[----:B------:R-:W-:Y:S02]  /*12850*/  PRMT R7, R80, 0x7610, R7 ;  /* 0x0000761050077816 */ /* 0x000fe40000000007 */
[----:B------:R-:W-:Y:S02]  /*12860*/  LOP3.LUT R0, R2, 0xff, RZ, 0xc0, !PT ;  /* 0x000000ff02007812 */ /* 0x000fe400078ec0ff */
        /* <DEDUP_REMOVED lines=14> */
[----:B------:R-:W-:Y:S02]  /*12950*/  LOP3.LUT R0, R0, 0xffff, RZ, 0xc0, !PT ;  /* 0x0000ffff00007812 */ /* 0x000fe400078ec0ff */
[----:B------:R-:W-:Y:S01]  /*12960*/  PRMT R232, R5, 0x5410, R4 ;  /* 0x0000541005e87816 */ /* 0x000fe20000000004 */
[----:B-1----:R-:W-:Y:S01]  /*12970*/  IMAD.MOV.U32 R178, RZ, RZ, R74 ;  /* 0x000000ffffb27224 */ /* 0x002fe200078e004a */
[----:B------:R-:W-:Y:S01]  /*12980*/  @!P0 PRMT R5, R164, 0x5410, RZ ;  /* 0x00005410a4058816 */ /* 0x000fe200000000ff */
[----:B------:R-:W-:Y:S01]  /*12990*/  IMAD.MOV.U32 R74, RZ, RZ, R73 ;  /* 0x000000ffff4a7224 */ /* 0x000fe200078e0049 */
[----:B------:R-:W-:Y:S01]  /*129a0*/  ISETP.GE.U32.AND P0, PT, R192, R0, PT ;  /* 0x00000000c000720c */ /* 0x000fe20003f06070 */
[----:B------:R-:W-:-:S02]  /*129b0*/  IMAD.MOV.U32 R73, RZ, RZ, R214 ;  /* 0x000000ffff497224 */ /* 0x000fc400078e00d6 */
[----:B------:R-:W4:Y:S01]  /*129c0*/  LDL R214, [R1+0x198] ;  /* 0x0001980001d67983 */ /* 0x000f220000100800 */
[----:B------:R-:W-:-:S03]  /*129d0*/  IMAD.MOV.U32 R164, RZ, RZ, R88 ;  /* 0x000000ffffa47224 */ /* 0x000fc600078e0058 */
[----:B------:R-:W4:Y:S06]  /*129e0*/  LDL R88, [R1+0x174] ;  /* 0x0001740001587983 */ /* 0x000f2c0000100800 */
[----:B------:R-:W-:-:S05]  /*129f0*/  @!P0 HFMA2.BF16_V2 R165, -RZ.H0_H0, RZ.H0_H0, -R4.H0_H0 ;  /* 0x200000ffffa58231 */ /* 0x000fca0000340904 */
[----:B------:R-:W-:Y:S01]  /*12a00*/  @!P0 PRMT R4, R165, 0x5410, RZ ;  /* 0x00005410a5048816 */ /* 0x000fe200000000ff */
[----:B------:R-:W-:Y:S02]  /*12a10*/  IMAD.MOV.U32 R165, RZ, RZ, R79 ;  /* 0x000000ffffa57224 */ /* 0x000fe400078e004f */
[----:B------:R-:W4:Y:S01]  /*12a20*/  LDL R79, [R1+0x17c] ;  /* 0x00017c00014f7983 */ /* 0x000f220000100800 */
[----:B------:R-:W-:-:S04]  /*12a30*/  SHF.R.U32.HI R0, RZ, 0x10, R2 ;  /* 0x00000010ff007819 */ /* 0x000fc80000011602 */
[----:B------:R-:W-:-:S04]  /*12a40*/  LOP3.LUT R0, R0, 0xff, RZ, 0xc0, !PT ;  /* 0x000000ff00007812 */ /* 0x000fc800078ec0ff */
[----:B------:R-:W-:Y:S02]  /*12a50*/  ISETP.GE.U32.AND P0, PT, R192, R0, PT ;  /* 0x00000000c000720c */ /* 0x000fe40003f06070 */
[----:B------:R-:W-:-:S11]  /*12a60*/  SHF.R.U32.HI R2, RZ, 0x18, R2 ;  /* 0x00000018ff027819 */ /* 0x000fd60000011602 */
[----:B------:R-:W-:Y:S01]  /*12a70*/  @!P0 HFMA2.BF16_V2 R166, -RZ.H0_H0, RZ.H0_H0, -R56.H0_H0 ;  /* 0x200000ffffa68231 */ /* 0x000fe20000340938 */
[----:B------:R-:W-:-:S04]  /*12a80*/  @P0 PRMT R44, R56, 0x7610, R44 ;  /* 0x00007610382c0816 */ /* 0x000fc8000000002c */
[----:B------:R-:W-:Y:S02]  /*12a90*/  @!P0 PRMT R44, R166, 0x5410, RZ ;  /* 0x00005410a62c8816 */ /* 0x000fe400000000ff */
[----:B------:R-:W-:Y:S02]  /*12aa0*/  ISETP.GE.U32.AND P0, PT, R192, R2, PT ;  /* 0x00000002c000720c */ /* 0x000fe40003f06070 */
[C---:B------:R-:W-:Y:S01]  /*12ab0*/  PRMT R0, R56.reuse, 0x7632, R0 ;  /* 0x0000763238007816 */ /* 0x040fe20000000000 */
[----:B------:R-:W-:Y:S01]  /*12ac0*/  IMAD.MOV.U32 R166, RZ, RZ, R217 ;  /* 0x000000ffffa67224 */ /* 0x000fe200078e00d9 */
[----:B------:R-:W-:Y:S02]  /*12ad0*/  ST.E.U16 desc[UR4][R34.64+-0x7e], R177 ;  /* 0xffff82b122007985 */ /* 0x000fe4000c101504 */
[----:B------:R-:W-:Y:S02]  /*12ae0*/  PRMT R217, R56, 0x5410, R0 ;  /* 0x0000541038d97816 */ /* 0x000fe40000000000 */
[----:B--2---:R-:W-:Y:S05]  /*12af0*/  ST.E.U16 desc[UR4][R32.64+-0x80], R180 ;  /* 0xffff80b420007985 */ /* 0x004fea000c101504 */
[----:B------:R-:W-:Y:S01]  /*12b00*/  @!P0 HFMA2.BF16_V2 R167, -RZ.H0_H0, RZ.H0_H0, -R0.H0_H0 ;  /* 0x200000ffffa78231 */ /* 0x000fe20000340900 */
[----:B------:R-:W-:Y:S04]  /*12b10*/  ST.E.U16 desc[UR4][R32.64+-0x7e], R179 ;  /* 0xffff82b320007985 */ /* 0x000fe8000c101504 */
[----:B------:R-:W-:Y:S01]  /*12b20*/  @!P0 PRMT R0, R167, 0x5410, RZ ;  /* 0x00005410a7008816 */ /* 0x000fe200000000ff */
[----:B------:R-:W-:Y:S01]  /*12b30*/  IMAD.MOV.U32 R167, RZ, RZ, R78 ;  /* 0x000000ffffa77224 */ /* 0x000fe200078e004e */
[----:B---3--:R-:W-:Y:S01]  /*12b40*/  ST.E.U16 desc[UR4][R30.64+-0x80], R43 ;  /* 0xffff802b1e007985 */ /* 0x008fe2000c101504 */
[----:B------:R-:W-:-:S03]  /*12b50*/  IMAD.MOV.U32 R78, RZ, RZ, R240 ;  /* 0x000000ffff4e7224 */ /* 0x000fc600078e00f0 */
[----:B------:R-:W-:Y:S01]  /*12b60*/  ST.E.U16 desc[UR4][R30.64+-0x7e], R42 ;  /* 0xffff822a1e007985 */ /* 0x000fe2000c101504 */
[----:B------:R-:W-:-:S03]  /*12b70*/  IMAD.MOV.U32 R240, RZ, RZ, R215 ;  /* 0x000000fffff07224 */ /* 0x000fc600078e00d7 */
[----:B----4-:R-:W-:Y:S04]  /*12b80*/  ST.E.U16 desc[UR4][R28.64+-0x80], R39 ;  /* 0xffff80271c007985 */ /* 0x010fe8000c101504 */
        /* <DEDUP_REMOVED lines=14> */
[----:B------:R-:W-:-:S02]  /*12c70*/  @!P5 HFMA2.BF16_V2 R94, -RZ.H0_H0, RZ.H0_H0, -R19.H0_H0 ;  /* 0x200000ffff5ed231 */ /* 0x000fc40000340913 */
[----:B------:R-:W-:Y:S01]  /*12c80*/  @!P1 HFMA2.BF16_V2 R163, -RZ.H0_H0, RZ.H0_H0, -R7.H0_H0 ;  /* 0x200000ffffa39231 */ /* 0x000fe20000340907 */
[----:B------:R-:W-:Y:S02]  /*12c90*/  ST.E.U16 desc[UR4][R30.64+-0x5e], R24 ;  /* 0xffffa2181e007985 */ /* 0x000fe4000c101504 */
[----:B------:R-:W-:Y:S02]  /*12ca0*/  @!P5 PRMT R19, R94, 0x5410, RZ ;  /* 0x000054105e13d816 */ /* 0x000fe400000000ff */
[----:B------:R-:W-:Y:S01]  /*12cb0*/  @!P1 PRMT R7, R163, 0x5410, RZ ;  /* 0x00005410a3079816 */ /* 0x000fe200000000ff */
        /* <DEDUP_REMOVED lines=13> */
[----:B-1----:R-:W-:-:S02]  /*12d90*/  IMAD.MOV.U32 R62, RZ, RZ, R174 ;  /* 0x000000ffff3e7224 */ /* 0x002fc400078e00ae */
[----:B--2---:R-:W-:Y:S02]  /*12da0*/  IMAD.MOV.U32 R63, RZ, RZ, R188 ;  /* 0x000000ffff3f7224 */ /* 0x004fe400078e00bc */
[----:B------:R-:W-:-:S03]  /*12db0*/  IMAD.WIDE.U32 R214, R214, -0x326172a9, RZ ;  /* 0xcd9e8d57d6d67825 */ /* 0x000fc600078e00ff */
[----:B------:R-:W-:Y:S02]  /*12dc0*/  LOP3.LUT R2, R55, R181, R214, 0x96, !PT ;  /* 0x000000b537027212 */ /* 0x000fe400078e96d6 */
[----:B------:R-:W-:-:S03]  /*12dd0*/  LOP3.LUT R25, R88, R215, RZ, 0x3c, !PT ;  /* 0x000000d758197212 */ /* 0x000fc600078e3cff */
[----:B------:R-:W-:-:S04]  /*12de0*/  IMAD.WIDE.U32 R2, R2, -0x2daee0ad, RZ ;  /* 0xd2511f5302027825 */ /* 0x000fc800078e00ff */
[----:B------:R-:W-:Y:S01]  /*12df0*/  IMAD.WIDE.U32 R160, R25, -0x2daee0ad, RZ ;  /* 0xd2511f5319a07825 */ /* 0x000fe200078e00ff */
[----:B------:R-:W-:Y:S02]  /*12e00*/  LOP3.LUT R21, R21, R164, R2, 0x96, !PT ;  /* 0x000000a415157212 */ /* 0x000fe400078e9602 */
[----:B------:R-:W-:Y:S02]  /*12e10*/  LOP3.LUT R2, R3, R187, R160, 0x96, !PT ;  /* 0x000000bb03027212 */ /* 0x000fe400078e96a0 */
[----:B------:R-:W-:Y:S01]  /*12e20*/  LOP3.LUT R3, R161, R79, R230, 0x96, !PT ;  /* 0x0000004fa1037212 */ /* 0x000fe200078e96e6 */
[----:B------:R-:W-:Y:S04]  /*12e30*/  STL.64 [R1+0x158], R214 ;  /* 0x000158d601007387 */ /* 0x000fe80000100a00 */
[----:B------:R-:W-:Y:S01]  /*12e40*/  IMAD.WIDE.U32 R162, R3, -0x326172a9, RZ ;  /* 0xcd9e8d5703a27825 */ /* 0x000fe200078e00ff */
[----:B------:R-:W-:Y:S04]  /*12e50*/  STL.64 [R1+0x70], R160 ;  /* 0x000070a001007387 */ /* 0x000fe80000100a00 */
[----:B------:R-:W-:Y:S04]  /*12e60*/  STL.64 [R1+0x40], R162 ;  /* 0x000040a201007387 */ /* 0x000fe80000100a00 */
[----:B------:R-:W2:Y:S04]  /*12e70*/  LDL.LU R174, [R1+0x268] ;  /* 0x0002680001ae7983 */ /* 0x000ea80000300800 */
[----:B------:R-:W3:Y:S01]  /*12e80*/  LDL.LU R188, [R1+0x264] ;  /* 0x0002640001bc7983 */ /* 0x000ee20000300800 */
[----:B------:R-:W-:-:S04]  /*12e90*/  IMAD.WIDE.U32 R2, R2, -0x326172a9, RZ ;  /* 0xcd9e8d5702027825 */ /* 0x000fc800078e00ff */
[----:B------:R-:W-:Y:S01]  /*12ea0*/  IMAD.WIDE.U32 R26, R21, -0x326172a9, RZ ;  /* 0xcd9e8d57151a7825 */ /* 0x000fe200078e00ff */
[----:B------:R-:W-:Y:S01]  /*12eb0*/  LOP3.LUT R3, R3, R165, R162, 0x96, !PT ;  /* 0x000000a503037212 */ /* 0x000fe200078e96a2 */
[----:B------:R-:W-:Y:S03]  /*12ec0*/  ST.E.U16 desc[UR4][R32.64+-0x40], R64 ;  /* 0xffffc04020007985 */ /* 0x000fe6000c101504 */
[----:B------:R-:W-:Y:S01]  /*12ed0*/  LOP3.LUT R21, R27, R166, R2, 0x96, !PT ;  /* 0x000000a61b157212 */ /* 0x000fe200078e9602 */
[----:B------:R-:W-:Y:S01]  /*12ee0*/  ST.E.U16 desc[UR4][R30.64+-0x40], R17 ;  /* 0xffffc0111e007985 */ /* 0x000fe2000c101504 */
[----:B------:R-:W-:-:S03]  /*12ef0*/  IMAD.WIDE.U32 R2, R3, -0x2daee0ad, RZ ;  /* 0xd2511f5303027825 */ /* 0x000fc600078e00ff */
[----:B------:R-:W-:Y:S01]  /*12f00*/  ST.E.U16 desc[UR4][R30.64+-0x3e], R16 ;  /* 0xffffc2101e007985 */ /* 0x000fe2000c101504 */
[----:B------:R-:W-:-:S03]  /*12f10*/  IMAD.WIDE.U32 R56, R21, -0x2daee0ad, RZ ;  /* 0xd2511f5315387825 */ /* 0x000fc600078e00ff */
        /* <DEDUP_REMOVED lines=18> */
[----:B------:R-:W-:-:S03]  /*13040*/  IMAD.WIDE.U32 R20, R3, -0x326172a9, RZ ;  /* 0xcd9e8d5703147825 */ /* 0x000fc600078e00ff */
[----:B------:R-:W-:Y:S04]  /*13050*/  ST.E.U16 desc[UR4][R28.64+-0x20], R7 ;  /* 0xffffe0071c007985 */ /* 0x000fe8000c101504 */
[----:B------:R1:W-:Y:S01]  /*13060*/  ST.E.U16 desc[UR4][R28.64+-0x1e], R6 ;  /* 0xffffe2061c007985 */ /* 0x0003e2000c101504 */
[----:B------:R-:W-:-:S03]  /*13070*/  IMAD.WIDE.U32 R2, R2, -0x326172a9, RZ ;  /* 0xcd9e8d5702027825 */ /* 0x000fc600078e00ff */
[----:B------:R-:W-:Y:S04]  /*13080*/  ST.E.U16 desc[UR4][R34.64+-0x10], R49 ;  /* 0xfffff03122007985 */ /* 0x000fe8000c101504 */
[----:B------:R-:W-:Y:S04]  /*13090*/  ST.E.U16 desc[UR4][R34.64+-0xe], R48 ;  /* 0xfffff23022007985 */ /* 0x000fe8000c101504 */
[----:B------:R-:W-:Y:S04]  /*130a0*/  ST.E.U16 desc[UR4][R32.64+-0x10], R47 ;  /* 0xfffff02f20007985 */ /* 0x000fe8000c101504 */
[----:B------:R-:W-:Y:S04]  /*130b0*/  ST.E.U16 desc[UR4][R32.64+-0xe], R46 ;  /* 0xfffff22e20007985 */ /* 0x000fe8000c101504 */
[----:B------:R4:W-:Y:S04]  /*130c0*/  ST.E.U16 desc[UR4][R30.64+-0x10], R5 ;  /* 0xfffff0051e007985 */ /* 0x0009e8000c101504 */
[----:B------:R4:W-:Y:S04]  /*130d0*/  ST.E.U16 desc[UR4][R30.64+-0xe], R4 ;  /* 0xfffff2041e007985 */ /* 0x0009e8000c101504 */
[----:B------:R-:W-:Y:S04]  /*130e0*/  ST.E.U16 desc[UR4][R28.64+-0x10], R44 ;  /* 0xfffff02c1c007985 */ /* 0x000fe8000c101504 */
[----:B------:R4:W-:Y:S01]  /*130f0*/  ST.E.U16 desc[UR4][R28.64+-0xe], R0 ;  /* 0xfffff2001c007985 */ /* 0x0009e2000c101504 */
[----:B-1----:R-:W-:-:S02]  /*13100*/  LOP3.LUT R6, R2, 0xff, RZ, 0xc0, !PT ;  /* 0x000000ff02067812 */ /* 0x002fc400078ec0ff */
[----:B------:R-:W-:Y:S02]  /*13110*/  PRMT R235, R192, 0x7054, R192 ;  /* 0x00007054c0eb7816 */ /* 0x000fe400000000c0 */
[--C-:B----4-:R-:W-:Y:S02]  /*13120*/  SHF.R.U32.HI R5, RZ, 0x10, R2.reuse ;  /* 0x00000010ff057819 */ /* 0x110fe40000011602 */
[----:B------:R-:W-:Y:S02]  /*13130*/  SHF.R.U32.HI R4, RZ, 0x18, R2 ;  /* 0x00000018ff047819 */ /* 0x000fe40000011602 */
[----:B------:R-:W-:Y:S02]  /*13140*/  LOP3.LUT R0, R3, R245, R20, 0x96, !PT ;  /* 0x000000f503007212 */ /* 0x000fe400078e9614 */
[----:B------:R-:W-:Y:S02]  /*13150*/  LOP3.LUT R3, R2, 0xffff, RZ, 0xc0, !PT ;  /* 0x0000ffff02037812 */ /* 0x000fe400078ec0ff */
[----:B------:R-:W-:-:S02]  /*13160*/  LOP3.LUT R2, R5, 0xff, RZ, 0xc0, !PT ;  /* 0x000000ff05027812 */ /* 0x000fc400078ec0ff */
[----:B------:R-:W-:-:S04]  /*13170*/  SHF.R.U32.HI R3, RZ, 0x8, R3 ;  /* 0x00000008ff037819 */ /* 0x000fc80000011603 */
[----:B------:R-:W-:Y:S02]  /*13180*/  PRMT R7, R6, 0x5410, R3 ;  /* 0x0000541006077816 */ /* 0x000fe40000000003 */
[----:B------:R-:W-:Y:S02]  /*13190*/  PRMT R6, R2, 0x5410, R4 ;  /* 0x0000541002067816 */ /* 0x000fe40000000004 */
[C---:B------:R-:W-:Y:S02]  /*131a0*/  LOP3.LUT R2, R0.reuse, 0xffff, RZ, 0xc0, !PT ;  /* 0x0000ffff00027812 */ /* 0x040fe400078ec0ff */
[----:B------:R-:W-:Y:S02]  /*131b0*/  SHF.R.U32.HI R3, RZ, 0x10, R0 ;  /* 0x00000010ff037819 */ /* 0x000fe40000011600 */
[----:B------:R-:W-:Y:S02]  /*131c0*/  LOP3.LUT R5, R0, 0xff, RZ, 0xc0, !PT ;  /* 0x000000ff00057812 */ /* 0x000fe400078ec0ff */
[----:B------:R-:W-:-:S02]  /*131d0*/  SHF.R.U32.HI R2, RZ, 0x8, R2 ;  /* 0x00000008ff027819 */ /* 0x000fc40000011602 */
[----:B------:R-:W-:Y:S02]  /*131e0*/  SHF.R.U32.HI R8, RZ, 0x18, R0 ;  /* 0x00000018ff087819 */ /* 0x000fe40000011600 */
[----:B------:R-:W-:Y:S02]  /*131f0*/  LOP3.LUT R4, R3, 0xff, RZ, 0xc0, !PT ;  /* 0x000000ff03047812 */ /* 0x000fe400078ec0ff */
[--C-:B------:R-:W-:Y:S02]  /*13200*/  HSET2.LE.AND R0, R7, R235.reuse, PT ;  /* 0x000000eb07007233 */ /* 0x100fe40003803000 */
[----:B------:R-:W-:Y:S02]  /*13210*/  PRMT R3, R5, 0x5410, R2 ;  /* 0x0000541005037816 */ /* 0x000fe40000000002 */
[----:B------:R-:W-:Y:S02]  /*13220*/  PRMT R4, R4, 0x5410, R8 ;  /* 0x0000541004047816 */ /* 0x000fe40000000008 */
[----:B------:R-:W-:-:S02]  /*13230*/  HSET2.LE.AND R2, R6, R235, PT ;  /* 0x000000eb06027233 */ /* 0x000fc40003803000 */
[----:B------:R-:W-:Y:S02]  /*13240*/  LOP3.LUT R6, R69, R0, RZ, 0xc0, !PT ;  /* 0x0000000045067212 */ /* 0x000fe400078ec0ff */
[--C-:B------:R-:W-:Y:S02]  /*13250*/  HSET2.LE.AND R3, R3, R235.reuse, PT ;  /* 0x000000eb03037233 */ /* 0x100fe40003803000 */
[----:B------:R-:W-:Y:S02]  /*13260*/  HSET2.LE.AND R0, R4, R235, PT ;  /* 0x000000eb04007233 */ /* 0x000fe40003803000 */
[----:B------:R-:W-:Y:S02]  /*13270*/  LOP3.LUT R7, R68, R2, RZ, 0xc0, !PT ;  /* 0x0000000244077212 */ /* 0x000fe400078ec0ff */
[----:B------:R-:W-:Y:S02]  /*13280*/  LOP3.LUT R4, R71, R3, RZ, 0xc0, !PT ;  /* 0x0000000347047212 */ /* 0x000fe400078ec0ff */
[----:B------:R-:W-:Y:S01]  /*13290*/  LOP3.LUT R5, R70, R0, RZ, 0xc0, !PT ;  /* 0x0000000046057212 */ /* 0x000fe200078ec0ff */
[----:B------:R-:W-:-:S02]  /*132a0*/  IMAD.MOV.U32 R159, RZ, RZ, R75 ;  /* 0x000000ffff9f7224 */ /* 0x000fc400078e004b */
[----:B------:R-:W-:Y:S02]  /*132b0*/  IMAD.MOV.U32 R60, RZ, RZ, R74 ;  /* 0x000000ffff3c7224 */ /* 0x000fe400078e004a */
[----:B------:R-:W-:Y:S01]  /*132c0*/  IMAD.MOV.U32 R61, RZ, RZ, R73 ;  /* 0x000000ffff3d7224 */ /* 0x000fe200078e0049 */
[----:B--2---:R-:W1:Y:S04]  /*132d0*/  LDSM.16.MT88.4 R52, [R174+0x9000] ;  /* 0x00900000ae34783b */ /* 0x004e680000004200 */
[----:B---3--:R-:W2:Y:S01]  /*132e0*/  LDSM.16.MT88.4 R44, [R188+0x9000] ;  /* 0x00900000bc2c783b */ /* 0x008ea20000004200 */
[----:B------:R-:W-:Y:S02]  /*132f0*/  LOP3.LUT R9, R183, R187, R224, 0x96, !PT ;  /* 0x000000bbb7097212 */ /* 0x000fe400078e96e0 */
[----:B------:R-:W-:Y:S01]  /*13300*/  LOP3.LUT R10, R185, R164, R182, 0x96, !PT ;  /* 0x000000a4b90a7212 */ /* 0x000fe200078e96b6 */
[----:B------:R-:W-:Y:S04]  /*13310*/  LDSM.16.MT88.4 R40, [R174+0xb000] ;  /* 0x00b00000ae28783b */ /* 0x000fe80000004200 */
[----:B------:R-:W3:Y:S04]  /*13320*/  LDSM.16.MT88.4 R36, [R174+0xa000] ;  /* 0x00a00000ae24783b */ /* 0x000ee80000004200 */
[----:B------:R-:W4:Y:S04]  /*13330*/  LDSM.16.MT88.4 R16, [R188+0xa000] ;  /* 0x00a00000bc10783b */ /* 0x000f280000004200 */
[----:B------:R-:W4:Y:S01]  /*13340*/  LDSM.16.MT88.4 R48, [R188+0xb000] ;  /* 0x00b00000bc30783b */ /* 0x000f220000004200 */
[----:B-1----:R-:W-:Y:S07]  /*13350*/  HMMA.16816.F32.BF16 R108, R4, R52, R136 ;  /* 0x00000034046c723c */ /* 0x002fee0000041888 */
[----:B------:R-:W-:-:S02]  /*13360*/  IMAD.MOV.U32 R136, RZ, RZ, R72 ;  /* 0x000000ffff887224 */ /* 0x000fc400078e0048 */
[----:B------:R-:W-:Y:S01]  /*13370*/  IMAD.MOV.U32 R138, RZ, RZ, R189 ;  /* 0x000000ffff8a7224 */ /* 0x000fe200078e00bd */
[----:B------:R-:W-:Y:S01]  /*13380*/  HMMA.16816.F32.BF16 R72, R4, R54, R132 ;  /* 0x000000360448723c */ /* 0x000fe20000041884 */
[----:B------:R-:W4:Y:S01]  /*13390*/  LDL.LU R189, [R1+0x260] ;  /* 0x0002600001bd7983 */ /* 0x000f220000300800 */
[----:B------:R-:W-:-:S03]  /*133a0*/  IMAD.MOV.U32 R139, RZ, RZ, R190 ;  /* 0x000000ffff8b7224 */ /* 0x000fc600078e00be */
[----:B------:R-:W4:Y:S02]  /*133b0*/  LDL.LU R190, [R1+0x25c] ;  /* 0x00025c0001be7983 */ /* 0x000f240000300800 */
[----:B------:R-:W-:Y:S02]  /*133c0*/  IMAD.MOV.U32 R132, RZ, RZ, R191 ;  /* 0x000000ffff847224 */ /* 0x000fe400078e00bf */
[----:B------:R-:W4:Y:S01]  /*133d0*/  LDL.LU R191, [R1+0x258] ;  /* 0x0002580001bf7983 */ /* 0x000f220000300800 */
[----:B------:R-:W-:Y:S01]  /*133e0*/  IMAD.MOV.U32 R133, RZ, RZ, R193 ;  /* 0x000000ffff857224 */ /* 0x000fe200078e00c1 */
[----:B--2---:R-:W-:Y:S01]  /*133f0*/  HMMA.16816.F32.BF16 R64, R4, R44, R128 ;  /* 0x0000002c0440723c */ /* 0x004fe20000041880 */
[----:B------:R-:W-:Y:S01]  /*13400*/  IMAD.MOV.U32 R134, RZ, RZ, R242 ;  /* 0x000000ffff867224 */ /* 0x000fe200078e00f2 */
[----:B------:R-:W2:Y:S01]  /*13410*/  LDL.LU R193, [R1+0x254] ;  /* 0x0002540001c17983 */ /* 0x000ea20000300800 */
[----:B------:R-:W-:-:S03]  /*13420*/  IMAD.MOV.U32 R135, RZ, RZ, R243 ;  /* 0x000000ffff877224 */ /* 0x000fc600078e00f3 */
[----:B------:R-:W2:Y:S01]  /*13430*/  LDL.LU R242, [R1+0x250] ;  /* 0x0002500001f27983 */ /* 0x000ea20000300800 */
[----:B------:R-:W-:-:S03]  /*13440*/  IMAD.MOV.U32 R128, RZ, RZ, R244 ;  /* 0x000000ffff807224 */ /* 0x000fc600078e00f4 */
[----:B------:R-:W2:Y:S04]  /*13450*/  LDL.LU R243, [R1+0x24c] ;  /* 0x00024c0001f37983 */ /* 0x000ea80000300800 */
[----:B------:R-:W2:Y:S01]  /*13460*/  LDL.LU R244, [R1+0x248] ;  /* 0x0002480001f47983 */ /* 0x000ea20000300800 */
[----:B------:R-:W-:-:S03]  /*13470*/  IMAD.MOV.U32 R129, RZ, RZ, R247 ;  /* 0x000000ffff817224 */ /* 0x000fc600078e00f7 */
[----:B------:R-:W2:Y:S01]  /*13480*/  LDL.LU R247, [R1+0x244] ;  /* 0x0002440001f77983 */ /* 0x000ea20000300800 */
        /* <DEDUP_REMOVED lines=10> */
[----:B------:R-:W-:Y:S02]  /*13530*/  LOP3.LUT R0, R3, R245, R14, 0x96, !PT ;  /* 0x000000f503007212 */ /* 0x000fe400078e960e */
[----:B------:R-:W-:Y:S02]  /*13540*/  LOP3.LUT R3, R2, 0xffff, RZ, 0xc0, !PT ;  /* 0x0000ffff02037812 */ /* 0x000fe400078ec0ff */
[----:B------:R-:W-:Y:S02]  /*13550*/  LOP3.LUT R8, R0, 0xffff, RZ, 0xc0, !PT ;  /* 0x0000ffff00087812 */ /* 0x000fe400078ec0ff */
[----:B------:R-:W-:Y:S02]  /*13560*/  SHF.R.U32.HI R9, RZ, 0x8, R3 ;  /* 0x00000008ff097819 */ /* 0x000fe40000011603 */
[----:B------:R-:W-:Y:S02]  /*13570*/  SHF.R.U32.HI R3, RZ, 0x10, R0 ;  /* 0x00000010ff037819 */ /* 0x000fe40000011600 */
[----:B------:R-:W-:-:S02]  /*13580*/  SHF.R.U32.HI R11, RZ, 0x8, R8 ;  /* 0x00000008ff0b7819 */ /* 0x000fc40000011608 */
[----:B------:R-:W-:Y:S02]  /*13590*/  SHF.R.U32.HI R10, RZ, 0x18, R0 ;  /* 0x00000018ff0a7819 */ /* 0x000fe40000011600 */
[----:B------:R-:W-:Y:S02]  /*135a0*/  LOP3.LUT R8, R3, 0xff, RZ, 0xc0, !PT ;  /* 0x000000ff03087812 */ /* 0x000fe400078ec0ff */
[----:B------:R-:W-:Y:S02]  /*135b0*/  LOP3.LUT R12, R2, 0xff, RZ, 0xc0, !PT ;  /* 0x000000ff020c7812 */ /* 0x000fe400078ec0ff */
[--C-:B------:R-:W-:Y:S02]  /*135c0*/  SHF.R.U32.HI R20, RZ, 0x10, R2.reuse ;  /* 0x00000010ff147819 */ /* 0x100fe40000011602 */
[----:B------:R-:W-:Y:S02]  /*135d0*/  SHF.R.U32.HI R14, RZ, 0x18, R2 ;  /* 0x00000018ff0e7819 */ /* 0x000fe40000011602 */
[----:B------:R-:W-:-:S02]  /*135e0*/  PRMT R2, R8, 0x5410, R10 ;  /* 0x0000541008027816 */ /* 0x000fc4000000000a */
[----:B------:R-:W-:Y:S02]  /*135f0*/  PRMT R3, R12, 0x5410, R9 ;  /* 0x000054100c037816 */ /* 0x000fe40000000009 */
[----:B------:R-:W-:Y:S02]  /*13600*/  LOP3.LUT R13, R0, 0xff, RZ, 0xc0, !PT ;  /* 0x000000ff000d7812 */ /* 0x000fe400078ec0ff */
[--C-:B------:R-:W-:Y:S02]  /*13610*/  HSET2.LE.AND R2, R2, R235.reuse, PT ;  /* 0x000000eb02027233 */ /* 0x100fe40003803000 */
[----:B------:R-:W-:Y:S02]  /*13620*/  PRMT R0, R13, 0x5410, R11 ;  /* 0x000054100d007816 */ /* 0x000fe4000000000b */
[----:B------:R-:W-:-:S03]  /*13630*/  HSET2.LE.AND R3, R3, R235, PT ;  /* 0x000000eb03037233 */ /* 0x000fc60003803000 */
[--C-:B------:R-:W-:Y:S02]  /*13640*/  HSET2.LE.AND R0, R0, R235.reuse, PT ;  /* 0x000000eb00007233 */ /* 0x100fe40003803000 */
[----:B------:R-:W-:Y:S01]  /*13650*/  LOP3.LUT R11, R20, 0xff, RZ, 0xc0, !PT ;  /* 0x000000ff140b7812 */ /* 0x000fe200078ec0ff */
[----:B------:R-:W-:Y:S02]  /*13660*/  IMAD.MOV.U32 R156, RZ, RZ, R78 ;  /* 0x000000ffff9c7224 */ /* 0x000fe400078e004e */
[----:B------:R-:W-:Y:S01]  /*13670*/  IMAD.MOV.U32 R157, RZ, RZ, R77 ;  /* 0x000000ffff9d7224 */ /* 0x000fe200078e004d */
[----:B------:R-:W-:Y:S01]  /*13680*/  PRMT R11, R11, 0x5410, R14 ;  /* 0x000054100b0b7816 */ /* 0x000fe2000000000e */
[----:B------:R-:W-:Y:S01]  /*13690*/  IMAD.MOV.U32 R158, RZ, RZ, R76 ;  /* 0x000000ffff9e7224 */ /* 0x000fe200078e004c */
[----:B---3--:R-:W-:Y:S01]  /*136a0*/  HMMA.16816.F32.BF16 R88, R4, R36, R120 ;  /* 0x000000240458723c */ /* 0x008fe20000041878 */
[----:B------:R-:W-:Y:S02]  /*136b0*/  IMAD.MOV.U32 R137, RZ, RZ, R83 ;  /* 0x000000ffff897224 */ /* 0x000fe400078e0053 */
[----:B------:R-:W-:-:S03]  /*136c0*/  HSET2.LE.AND R11, R11, R235, PT ;  /* 0x000000eb0b0b7233 */ /* 0x000fc60003803000 */
[C---:B------:R-:W-:Y:S06]  /*136d0*/  HMMA.16816.F32.BF16 R76, R4.reuse, R40, R96 ;  /* 0x00000028044c723c */ /* 0x040fec0000041860 */
[C---:B------:R-:W-:Y:S06]  /*136e0*/  HMMA.16816.F32.BF16 R80, R4.reuse, R46, R124 ;  /* 0x0000002e0450723c */ /* 0x040fec000004187c */
[C---:B------:R-:W-:Y:S06]  /*136f0*/  HMMA.16816.F32.BF16 R92, R4.reuse, R38, R116 ;  /* 0x00000026045c723c */ /* 0x040fec0000041874 */
[C---:B----4-:R-:W-:Y:S06]  /*13700*/  HMMA.16816.F32.BF16 R104, R4.reuse, R16, R112 ;  /* 0x000000100468723c */ /* 0x050fec0000041870 */
[C---:B------:R-:W-:Y:S06]  /*13710*/  HMMA.16816.F32.BF16 R84, R4.reuse, R18, R84 ;  /* 0x000000120454723c */ /* 0x040fec0000041854 */
[C---:B------:R-:W-:Y:S06]  /*13720*/  HMMA.16816.F32.BF16 R68, R4.reuse, R42, R140 ;  /* 0x0000002a0444723c */ /* 0x040fec000004188c */
[C---:B------:R-:W-:Y:S06]  /*13730*/  HMMA.16816.F32.BF16 R100, R4.reuse, R48, R144 ;  /* 0x000000300464723c */ /* 0x040fec0000041890 */
[----:B------:R-:W-:Y:S01]  /*13740*/  HMMA.16816.F32.BF16 R96, R4, R50, R148 ;  /* 0x000000320460723c */ /* 0x000fe20000041894 */
[----:B------:R-:W-:-:S02]  /*13750*/  IMAD.MOV.U32 R130, RZ, RZ, R216 ;  /* 0x000000ffff827224 */ /* 0x000fc400078e00d8 */
[----:B------:R-:W-:Y:S01]  /*13760*/  IMAD.MOV.U32 R131, RZ, RZ, R252 ;  /* 0x000000ffff837224 */ /* 0x000fe200078e00fc */
[----:B------:R-:W3:Y:S01]  /*13770*/  LDL.LU R216, [R1+0x240] ;  /* 0x0002400001d87983 */ /* 0x000ee20000300800 */
        /* <DEDUP_REMOVED lines=14> */
[----:B--2---:R-:W-:Y:S02]  /*13860*/  LOP3.LUT R9, R244, R2, RZ, 0xc0, !PT ;  /* 0x00000002f4097212 */ /* 0x004fe400078ec0ff */
[----:B------:R-:W-:Y:S02]  /*13870*/  LOP3.LUT R2, R21, R241, R26, 0x96, !PT ;  /* 0x000000f115027212 */ /* 0x000fe400078e961a */
[----:B------:R-:W-:-:S03]  /*13880*/  LOP3.LUT R10, R243, R3, RZ, 0xc0, !PT ;  /* 0x00000003f30a7212 */ /* 0x000fc600078ec0ff */
[----:B------:R-:W-:Y:S01]  /*13890*/  IMAD.WIDE.U32 R2, R2, -0x2daee0ad, RZ ;  /* 0xd2511f5302027825 */ /* 0x000fe200078e00ff */
[----:B------:R-:W-:Y:S02]  /*138a0*/  LOP3.LUT R8, R247, R0, RZ, 0xc0, !PT ;  /* 0x00000000f7087212 */ /* 0x000fe400078ec0ff */
[----:B------:R-:W-:Y:S01]  /*138b0*/  LOP3.LUT R11, R242, R11, RZ, 0xc0, !PT ;  /* 0x0000000bf20b7212 */ /* 0x000fe200078ec0ff */
[----:B------:R-:W-:Y:S01]  /*138c0*/  IMAD.MOV.U32 R26, RZ, RZ, R165 ;  /* 0x000000ffff1a7224 */ /* 0x000fe200078e00a5 */
[----:B------:R-:W-:Y:S01]  /*138d0*/  LOP3.LUT R0, R3, R246, R56, 0x96, !PT ;  /* 0x000000f603007212 */ /* 0x000fe200078e9638 */
[----:B------:R-:W-:Y:S01]  /*138e0*/  IMAD.MOV.U32 R21, RZ, RZ, R164 ;  /* 0x000000ffff157224 */ /* 0x000fe200078e00a4 */
[----:B------:R-:W-:Y:S01]  /*138f0*/  LOP3.LUT R3, R2, 0xffff, RZ, 0xc0, !PT ;  /* 0x0000ffff02037812 */ /* 0x000fe200078ec0ff */
[----:B------:R-:W-:Y:S01]  /*13900*/  LDSM.16.MT88.4 R56, [R188+0xb400] ;  /* 0x00b40000bc38783b */ /* 0x000fe20000004200 */
[C---:B------:R-:W-:Y:S02]  /*13910*/  LOP3.LUT R4, R0.reuse, 0xffff, RZ, 0xc0, !PT ;  /* 0x0000ffff00047812 */ /* 0x040fe400078ec0ff */
[----:B------:R-:W-:Y:S01]  /*13920*/  LOP3.LUT R13, R0, 0xff, RZ, 0xc0, !PT ;  /* 0x000000ff000d7812 */ /* 0x000fe200078ec0ff */
[----:B------:R-:W-:Y:S01]  /*13930*/  IMAD.MOV.U32 R243, RZ, RZ, R229 ;  /* 0x000000fffff37224 */ /* 0x000fe200078e00e5 */
[--C-:B------:R-:W-:Y:S01]  /*13940*/  SHF.R.U32.HI R5, RZ, 0x10, R0.reuse ;  /* 0x00000010ff057819 */ /* 0x100fe20000011600 */
[----:B------:R-:W2:Y:S01]  /*13950*/  LDL.LU R247, [R1+0x238] ;  /* 0x0002380001f77983 */ /* 0x000ea20000300800 */
[----:B------:R-:W-:-:S02]  /*13960*/  SHF.R.U32.HI R12, RZ, 0x18, R0 ;  /* 0x00000018ff0c7819 */ /* 0x000fc40000011600 */
[----:B------:R-:W-:Y:S02]  /*13970*/  LOP3.LUT R6, R2, 0xff, RZ, 0xc0, !PT ;  /* 0x000000ff02067812 */ /* 0x000fe400078ec0ff */
[--C-:B------:R-:W-:Y:S02]  /*13980*/  SHF.R.U32.HI R14, RZ, 0x10, R2.reuse ;  /* 0x00000010ff0e7819 */ /* 0x100fe40000011602 */
[----:B------:R-:W-:Y:S01]  /*13990*/  SHF.R.U32.HI R7, RZ, 0x18, R2 ;  /* 0x00000018ff077819 */ /* 0x000fe20000011602 */
[----:B------:R-:W-:Y:S01]  /*139a0*/  HMMA.16816.F32.BF16 R124, R8, R44, R128 ;  /* 0x0000002c087c723c */ /* 0x000fe20000041880 */
[----:B------:R-:W-:Y:S01]  /*139b0*/  SHF.R.U32.HI R0, RZ, 0x8, R3 ;  /* 0x00000008ff007819 */ /* 0x000fe20000011603 */
[----:B------:R-:W-:Y:S01]  /*139c0*/  IMAD.MOV.U32 R242, RZ, RZ, R227 ;  /* 0x000000fffff27224 */ /* 0x000fe200078e00e3 */
[----:B------:R-:W-:Y:S01]  /*139d0*/  SHF.R.U32.HI R3, RZ, 0x8, R4 ;  /* 0x00000008ff037819 */ /* 0x000fe20000011604 */
[----:B------:R-:W4:Y:S01]  /*139e0*/  LDL.LU R244, [R1+0x234] ;  /* 0x0002340001f47983 */ /* 0x000f220000300800 */
[----:B------:R-:W-:-:S02]  /*139f0*/  LOP3.LUT R4, R5, 0xff, RZ, 0xc0, !PT ;  /* 0x000000ff05047812 */ /* 0x000fc400078ec0ff */
[----:B------:R-:W-:Y:S01]  /*13a00*/  PRMT R6, R6, 0x5410, R0 ;  /* 0x0000541006067816 */ /* 0x000fe20000000000 */
[C---:B------:R-:W-:Y:S01]  /*13a10*/  HMMA.16816.F32.BF16 R120, R8.reuse, R46, R132 ;  /* 0x0000002e0878723c */ /* 0x040fe20000041884 */
[----:B------:R-:W-:Y:S01]  /*13a20*/  PRMT R0, R13, 0x5410, R3 ;  /* 0x000054100d007816 */ /* 0x000fe20000000003 */
[----:B------:R-:W-:Y:S01]  /*13a30*/  LDSM.16.MT88.4 R44, [R188+0x9400] ;  /* 0x00940000bc2c783b */ /* 0x000fe20000004200 */
[----:B------:R-:W-:Y:S02]  /*13a40*/  PRMT R2, R4, 0x5410, R12 ;  /* 0x0000541004027816 */ /* 0x000fe4000000000c */
[----:B------:R-:W-:Y:S01]  /*13a50*/  LOP3.LUT R5, R14, 0xff, RZ, 0xc0, !PT ;  /* 0x000000ff0e057812 */ /* 0x000fe200078ec0ff */
[----:B------:R-:W-:Y:S01]  /*13a60*/  HMMA.16816.F32.BF16 R128, R8, R36, R136 ;  /* 0x000000240880723c */ /* 0x000fe20000041888 */
[----:B------:R-:W-:Y:S01]  /*13a70*/  HSET2.LE.AND R0, R0, R235, PT ;  /* 0x000000eb00007233 */ /* 0x000fe20003803000 */
[----:B------:R1:W5:Y:S01]  /*13a80*/  LDL.LU R172, [R1+0x230] ;  /* 0x0002300001ac7983 */ /* 0x0003620000300800 */
[----:B------:R-:W-:-:S02]  /*13a90*/  PRMT R5, R5, 0x5410, R7 ;  /* 0x0000541005057816 */ /* 0x000fc40000000007 */
[--C-:B------:R-:W-:Y:S01]  /*13aa0*/  HSET2.LE.AND R2, R2, R235.reuse, PT ;  /* 0x000000eb02027233 */ /* 0x100fe20003803000 */
[----:B------:R-:W-:Y:S01]  /*13ab0*/  HMMA.16816.F32.BF16 R132, R8, R38, R60 ;  /* 0x000000260884723c */ /* 0x000fe2000004183c */
[----:B------:R-:W1:Y:S01]  /*13ac0*/  LDSM.16.MT88.4 R36, [R174+0x9400] ;  /* 0x00940000ae24783b */ /* 0x000e620000004200 */
[----:B------:R-:W-:Y:S02]  /*13ad0*/  LOP3.LUT R4, R155, R0, RZ, 0xc0, !PT ;  /* 0x000000009b047212 */ /* 0x000fe400078ec0ff */
[----:B------:R-:W-:Y:S01]  /*13ae0*/  HSET2.LE.AND R0, R5, R235, PT ;  /* 0x000000eb05007233 */ /* 0x000fe20003803000 */
[----:B------:R1:W5:Y:S02]  /*13af0*/  LDL.LU R173, [R1+0x22c] ;  /* 0x00022c0001ad7983 */ /* 0x0003640000300800 */
[----:B------:R-:W-:Y:S02]  /*13b00*/  IMAD.MOV.U32 R60, RZ, RZ, R203 ;  /* 0x000000ffff3c7224 */ /* 0x000fe400078e00cb */
[----:B------:R-:W-:-:S02]  /*13b10*/  IMAD.MOV.U32 R61, RZ, RZ, R202 ;  /* 0x000000ffff3d7224 */ /* 0x000fc400078e00ca */
[----:B------:R-:W-:Y:S02]  /*13b20*/  IMAD.MOV.U32 R62, RZ, RZ, R201 ;  /* 0x000000ffff3e7224 */ /* 0x000fe400078e00c9 */
[----:B------:R-:W-:Y:S01]  /*13b30*/  IMAD.MOV.U32 R63, RZ, RZ, R200 ;  /* 0x000000ffff3f7224 */ /* 0x000fe200078e00c8 */
[----:B------:R-:W-:Y:S01]  /*13b40*/  HSET2.LE.AND R3, R6, R235, PT ;  /* 0x000000eb06037233 */ /* 0x000fe20003803000 */
[----:B------:R-:W-:Y:S01]  /*13b50*/  HMMA.16816.F32.BF16 R136, R8, R16, R156 ;  /* 0x000000100888723c */ /* 0x000fe2000004189c */
[----:B------:R-:W-:Y:S01]  /*13b60*/  LOP3.LUT R5, R154, R2, RZ, 0xc0, !PT ;  /* 0x000000029a057212 */ /* 0x000fe200078ec0ff */
[----:B------:R1:W5:Y:S01]  /*13b70*/  LDL.LU R223, [R1+0x228] ;  /* 0x0002280001df7983 */ /* 0x0003620000300800 */
[----:B------:R-:W-:-:S03]  /*13b80*/  LOP3.LUT R2, R15, R241, R22, 0x96, !PT ;  /* 0x000000f10f027212 */ /* 0x000fc600078e9616 */
[----:B------:R-:W-:Y:S01]  /*13b90*/  HMMA.16816.F32.BF16 R140, R8, R18, R140 ;  /* 0x00000012088c723c */ /* 0x000fe2000004188c */
[----:B------:R-:W3:Y:S01]  /*13ba0*/  LDSM.16.MT88.4 R16, [R188+0xa400] ;  /* 0x00a40000bc10783b */ /* 0x000ee20000004200 */
[----:B------:R-:W-:Y:S01]  /*13bb0*/  LOP3.LUT R6, R153, R3, RZ, 0xc0, !PT ;  /* 0x0000000399067212 */ /* 0x000fe200078ec0ff */
[----:B------:R-:W-:-:S03]  /*13bc0*/  IMAD.WIDE.U32 R2, R2, -0x2daee0ad, RZ ;  /* 0xd2511f5302027825 */ /* 0x000fc600078e00ff */
[----:B------:R-:W-:Y:S01]  /*13bd0*/  HMMA.16816.F32.BF16 R116, R8, R52, R168 ;  /* 0x000000340874723c */ /* 0x000fe200000418a8 */
[----:B------:R-:W-:-:S05]  /*13be0*/  IMAD.MOV.U32 R156, RZ, RZ, R207 ;  /* 0x000000ffff9c7224 */ /* 0x000fca00078e00cf */
[----:B------:R-:W-:Y:S01]  /*13bf0*/  HMMA.16816.F32.BF16 R112, R8, R54, R248 ;  /* 0x000000360870723c */ /* 0x000fe200000418f8 */
[----:B------:R-:W3:Y:S01]  /*13c00*/  LDSM.16.MT88.4 R52, [R174+0xa400] ;  /* 0x00a40000ae34783b */ /* 0x000ee20000004200 */
[----:B------:R-:W-:-:S04]  /*13c10*/  IMAD.MOV.U32 R157, RZ, RZ, R206 ;  /* 0x000000ffff9d7224 */ /* 0x000fc800078e00ce */
[C---:B------:R-:W-:Y:S01]  /*13c20*/  HMMA.16816.F32.BF16 R148, R8.reuse, R42, R60 ;  /* 0x0000002a0894723c */ /* 0x040fe2000004183c */
[----:B------:R-:W3:Y:S01]  /*13c30*/  LDSM.16.MT88.4 R60, [R174+0xb400] ;  /* 0x00b40000ae3c783b */ /* 0x000ee20000004200 */
[----:B------:R-:W-:Y:S02]  /*13c40*/  IMAD.MOV.U32 R158, RZ, RZ, R205 ;  /* 0x000000ffff9e7224 */ /* 0x000fe400078e00cd */
[----:B------:R-:W-:Y:S01]  /*13c50*/  IMAD.MOV.U32 R159, RZ, RZ, R204 ;  /* 0x000000ffff9f7224 */ /* 0x000fe200078e00cc */
[----:B------:R-:W-:Y:S01]  /*13c60*/  LOP3.LUT R7, R152, R0, RZ, 0xc0, !PT ;  /* 0x0000000098077212 */ /* 0x000fe200078ec0ff */
[----:B------:R-:W-:Y:S01]  /*13c70*/  IMAD.MOV.U32 R168, RZ, RZ, R199 ;  /* 0x000000ffffa87224 */ /* 0x000fe200078e00c7 */
[----:B------:R-:W-:Y:S01]  /*13c80*/  HMMA.16816.F32.BF16 R144, R8, R40, R144 ;  /* 0x000000280890723c */ /* 0x000fe20000041890 */
[----:B------:R-:W-:Y:S01]  /*13c90*/  IMAD.MOV.U32 R169, RZ, RZ, R198 ;  /* 0x000000ffffa97224 */ /* 0x000fe200078e00c6 */
[----:B------:R2:W5:Y:S01]  /*13ca0*/  LDL.LU R222, [R1+0x224] ;  /* 0x0002240001de7983 */ /* 0x0005620000300800 */
[----:B------:R-:W-:-:S02]  /*13cb0*/  IMAD.MOV.U32 R170, RZ, RZ, R197 ;  /* 0x000000ffffaa7224 */ /* 0x000fc400078e00c5 */
[----:B------:R-:W-:Y:S01]  /*13cc0*/  IMAD.MOV.U32 R171, RZ, RZ, R196 ;  /* 0x000000ffffab7224 */ /* 0x000fe200078e00c4 */
[----:B------:R-:W-:Y:S01]  /*13cd0*/  LOP3.LUT R0, R2, 0xffff, RZ, 0xc0, !PT ;  /* 0x0000ffff02007812 */ /* 0x000fe200078ec0ff */
[C---:B------:R-:W-:Y:S01]  /*13ce0*/  HMMA.16816.F32.BF16 R156, R8.reuse, R50, R156 ;  /* 0x00000032089c723c */ /* 0x040fe2000004189c */
[----:B------:R-:W-:Y:S01]  /*13cf0*/  SHF.R.U32.HI R12, RZ, 0x18, R2 ;  /* 0x00000018ff0c7819 */ /* 0x000fe20000011602 */
[----:B------:R-:W-:Y:S01]  /*13d00*/  IMAD.MOV.U32 R248, RZ, RZ, R167 ;  /* 0x000000fffff87224 */ /* 0x000fe200078e00a7 */
[----:B------:R2:W5:Y:S03]  /*13d10*/  LDL.LU R219, [R1+0x220] ;  /* 0x0002200001db7983 */ /* 0x0005660000300800 */
[----:B------:R-:W-:Y:S01]  /*13d20*/  HMMA.16816.F32.BF16 R152, R8, R48, R168 ;  /* 0x000000300898723c */ /* 0x000fe200000418a8 */
[----:B------:R-:W-:Y:S01]  /*13d30*/  IMAD.MOV.U32 R41, RZ, RZ, R163 ;  /* 0x000000ffff297224 */ /* 0x000fe200078e00a3 */
[----:B------:R2:W5:Y:S05]  /*13d40*/  LDL.LU R218, [R1+0x21c] ;  /* 0x00021c0001da7983 */ /* 0x00056a0000300800 */
[----:B------:R-:W-:-:S02]  /*13d50*/  SHF.R.U32.HI R8, RZ, 0x8, R0 ;  /* 0x00000008ff087819 */ /* 0x000fc40000011600 */
[----:B------:R-:W-:Y:S01]  /*13d60*/  LOP3.LUT R9, R2, 0xff, RZ, 0xc0, !PT ;  /* 0x000000ff02097812 */ /* 0x000fe200078ec0ff */
[C---:B-1----:R-:W-:Y:S01]  /*13d70*/  HMMA.16816.F32.BF16 R164, R4.reuse, R38, R72 ;  /* 0x0000002604a4723c */ /* 0x042fe20000041848 */
[----:B------:R-:W-:Y:S01]  /*13d80*/  LOP3.LUT R0, R3, R246, R24, 0x96, !PT ;  /* 0x000000f603007212 */ /* 0x000fe200078e9618 */
[----:B------:R-:W-:Y:S01]  /*13d90*/  IMAD.MOV.U32 R49, RZ, RZ, R181 ;  /* 0x000000ffff317224 */ /* 0x000fe200078e00b5 */
[----:B------:R-:W-:Y:S01]  /*13da0*/  SHF.R.U32.HI R3, RZ, 0x10, R2 ;  /* 0x00000010ff037819 */ /* 0x000fe20000011602 */
[----:B------:R-:W-:Y:S01]  /*13db0*/  IMAD.MOV.U32 R250, RZ, RZ, R240 ;  /* 0x000000fffffa7224 */ /* 0x000fe200078e00f0 */
[----:B------:R-:W-:Y:S01]  /*13dc0*/  PRMT R13, R9, 0x5410, R8 ;  /* 0x00005410090d7816 */ /* 0x000fe20000000008 */
[----:B------:R-:W-:Y:S01]  /*13dd0*/  IMAD.MOV.U32 R251, RZ, RZ, R228 ;  /* 0x000000fffffb7224 */ /* 0x000fe200078e00e4 */
[----:B------:R-:W-:Y:S01]  /*13de0*/  LOP3.LUT R9, R3, 0xff, RZ, 0xc0, !PT ;  /* 0x000000ff03097812 */ /* 0x000fe200078ec0ff */
[----:B------:R-:W-:Y:S01]  /*13df0*/  IMAD.MOV.U32 R50, RZ, RZ, R180 ;  /* 0x000000ffff327224 */ /* 0x000fe200078e00b4 */
[C---:B------:R-:W-:Y:S01]  /*13e00*/  LOP3.LUT R2, R0.reuse, 0xffff, RZ, 0xc0, !PT ;  /* 0x0000ffff00027812 */ /* 0x040fe200078ec0ff */
[----:B------:R-:W-:Y:S01]  /*13e10*/  IMAD.MOV.U32 R249, RZ, RZ, R178 ;  /* 0x000000fffff97224 */ /* 0x000fe200078e00b2 */
[----:B------:R-:W-:Y:S01]  /*13e20*/  SHF.R.U32.HI R3, RZ, 0x10, R0 ;  /* 0x00000010ff037819 */ /* 0x000fe20000011600 */
[----:B------:R-:W-:Y:S01]  /*13e30*/  IMAD.MOV.U32 R40, RZ, RZ, R162 ;  /* 0x000000ffff287224 */ /* 0x000fe200078e00a2 */
[----:B------:R-:W-:Y:S01]  /*13e40*/  LOP3.LUT R11, R0, 0xff, RZ, 0xc0, !PT ;  /* 0x000000ff000b7812 */ /* 0x000fe200078ec0ff */
[----:B------:R-:W-:Y:S01]  /*13e50*/  IMAD.MOV.U32 R42, RZ, RZ, R224 ;  /* 0x000000ffff2a7224 */ /* 0x000fe200078e00e0 */
[----:B------:R-:W-:Y:S01]  /*13e60*/  SHF.R.U32.HI R8, RZ, 0x8, R2 ;  /* 0x00000008ff087819 */ /* 0x000fe20000011602 */
[----:B------:R-:W-:Y:S01]  /*13e70*/  IMAD.MOV.U32 R43, RZ, RZ, R225 ;  /* 0x000000ffff2b7224 */ /* 0x000fe200078e00e1 */
[----:B------:R-:W-:Y:S01]  /*13e80*/  SHF.R.U32.HI R10, RZ, 0x18, R0 ;  /* 0x00000018ff0a7819 */ /* 0x000fe20000011600 */
[----:B------:R-:W-:Y:S01]  /*13e90*/  HMMA.16816.F32.BF16 R108, R4, R36, R108 ;  /* 0x00000024046c723c */ /* 0x000fe2000004186c */
[----:B------:R-:W-:Y:S01]  /*13ea0*/  LOP3.LUT R2, R3, 0xff, RZ, 0xc0, !PT ;  /* 0x000000ff03027812 */ /* 0x000fe200078ec0ff */
[----:B------:R1:W5:Y:S01]  /*13eb0*/  LDL.LU R209, [R1+0x218] ;  /* 0x0002180001d17983 */ /* 0x0003620000300800 */
[----:B------:R-:W-:-:S02]  /*13ec0*/  PRMT R0, R11, 0x5410, R8 ;  /* 0x000054100b007816 */ /* 0x000fc40000000008 */
[----:B------:R-:W-:Y:S01]  /*13ed0*/  PRMT R14, R9, 0x5410, R12 ;  /* 0x00005410090e7816 */ /* 0x000fe2000000000c */
[----:B------:R-:W-:Y:S01]  /*13ee0*/  IMAD.MOV.U32 R72, RZ, RZ, R214 ;  /* 0x000000ffff487224 */ /* 0x000fe200078e00d6 */
[----:B------:R-:W-:Y:S01]  /*13ef0*/  PRMT R2, R2, 0x5410, R10 ;  /* 0x0000541002027816 */ /* 0x000fe2000000000a */
[----:B------:R-:W-:Y:S01]  /*13f00*/  IMAD.MOV.U32 R181, RZ, RZ, R213 ;  /* 0x000000ffffb57224 */ /* 0x000fe200078e00d5 */
[----:B------:R-:W-:Y:S01]  /*13f10*/  LOP3.LUT R9, R186, R183, RZ, 0x3c, !PT ;  /* 0x000000b7ba097212 */ /* 0x000fe200078e3cff */
[----:B------:R-:W-:Y:S01]  /*13f20*/  IMAD.MOV.U32 R240, RZ, RZ, R226 ;  /* 0x000000fffff07224 */ /* 0x000fe200078e00e2 */
[--C-:B------:R-:W-:Y:S01]  /*13f30*/  HSET2.LE.AND R0, R0, R235.reuse, PT ;  /* 0x000000eb00007233 */ /* 0x100fe20003803000 */
[----:B------:R-:W-:Y:S01]  /*13f40*/  IMAD.MOV.U32 R74, RZ, RZ, R160 ;  /* 0x000000ffff4a7224 */ /* 0x000fe200078e00a0 */
[--C-:B------:R-:W-:Y:S01]  /*13f50*/  HSET2.LE.AND R2, R2, R235.reuse, PT ;  /* 0x000000eb02027233 */ /* 0x100fe20003803000 */
[----:B------:R-:W-:Y:S01]  /*13f60*/  IMAD.MOV.U32 R75, RZ, RZ, R161 ;  /* 0x000000ffff4b7224 */ /* 0x000fe200078e00a1 */
[--C-:B------:R-:W-:Y:S01]  /*13f70*/  HSET2.LE.AND R3, R13, R235.reuse, PT ;  /* 0x000000eb0d037233 */ /* 0x100fe20003803000 */
[----:B------:R-:W-:Y:S01]  /*13f80*/  IMAD.WIDE.U32 R12, R9, -0x326172a9, RZ ;  /* 0xcd9e8d57090c7825 */ /* 0x000fe200078e00ff */
[----:B------:R-:W-:Y:S01]  /*13f90*/  LOP3.LUT R8, R193, R0, RZ, 0xc0, !PT ;  /* 0x00000000c1087212 */ /* 0x000fe200078ec0ff */
[----:B---3--:R-:W-:Y:S01]  /*13fa0*/  HMMA.16816.F32.BF16 R228, R4, R16, R104 ;  /* 0x0000001004e4723c */ /* 0x008fe20000041868 */
[----:B------:R-:W-:Y:S01]  /*13fb0*/  LOP3.LUT R9, R191, R2, RZ, 0xc0, !PT ;  /* 0x00000002bf097212 */ /* 0x000fe200078ec0ff */
[----:B------:R-:W-:Y:S01]  /*13fc0*/  IMAD.MOV.U32 R73, RZ, RZ, R215 ;  /* 0x000000ffff497224 */ /* 0x000fe200078e00d7 */
[----:B------:R-:W-:-:S03]  /*13fd0*/  HSET2.LE.AND R0, R14, R235, PT ;  /* 0x000000eb0e007233 */ /* 0x000fc60003803000 */
[----:B------:R-:W-:Y:S01]  /*13fe0*/  HMMA.16816.F32.BF16 R168, R4, R44, R64 ;  /* 0x0000002c04a8723c */ /* 0x000fe20000041840 */
[----:B------:R-:W-:-:S05]  /*13ff0*/  LOP3.LUT R2, R13, R49, R72, 0x96, !PT ;  /* 0x000000310d027212 */ /* 0x000fca00078e9648 */
[C---:B------:R-:W-:Y:S01]  /*14000*/  HMMA.16816.F32.BF16 R176, R4.reuse, R52, R88 ;  /* 0x0000003404b0723c */ /* 0x040fe20000041858 */
[----:B------:R-:W-:Y:S01]  /*14010*/  LOP3.LUT R14, R41, R175, R12, 0x96, !PT ;  /* 0x000000af290e7212 */ /* 0x000fe200078e960c */
[----:B------:R-:W-:Y:S01]  /*14020*/  IMAD.MOV.U32 R51, RZ, RZ, R181 ;  /* 0x000000ffff337224 */ /* 0x000fe200078e00b5 */
[----:B------:R-:W-:Y:S01]  /*14030*/  LOP3.LUT R10, R190, R3, RZ, 0xc0, !PT ;  /* 0x00000003be0a7212 */ /* 0x000fe200078ec0ff */
[----:B------:R-:W-:Y:S01]  /*14040*/  IMAD.WIDE.U32 R2, R2, -0x2daee0ad, RZ ;  /* 0xd2511f5302027825 */ /* 0x000fe200078e00ff */
[----:B------:R1:W5:Y:S01]  /*14050*/  LDL.LU R208, [R1+0x214] ;  /* 0x0002140001d07983 */ /* 0x0003620000300800 */
[----:B------:R-:W-:Y:S01]  /*14060*/  HMMA.16816.F32.BF16 R180, R4, R56, R100 ;  /* 0x0000003804b4723c */ /* 0x000fe20000041864 */
[----:B------:R-:W-:-:S05]  /*14070*/  LOP3.LUT R11, R189, R0, RZ, 0xc0, !PT ;  /* 0x00000000bd0b7212 */ /* 0x000fca00078ec0ff */
[C---:B------:R-:W-:Y:S06]  /*14080*/  HMMA.16816.F32.BF16 R160, R4.reuse, R46, R80 ;  /* 0x0000002e04a0723c */ /* 0x040fec0000041850 */
[C---:B------:R-:W-:Y:S06]  /*14090*/  HMMA.16816.F32.BF16 R212, R4.reuse, R54, R92 ;  /* 0x0000003604d4723c */ /* 0x040fec000004185c */
[C---:B------:R-:W-:Y:S06]  /*140a0*/  HMMA.16816.F32.BF16 R224, R4.reuse, R18, R84 ;  /* 0x0000001204e0723c */ /* 0x040fec0000041854 */
[C---:B------:R-:W-:Y:S06]  /*140b0*/  HMMA.16816.F32.BF16 R104, R4.reuse, R60, R76 ;  /* 0x0000003c0468723c */ /* 0x040fec000004184c */
[C---:B------:R-:W-:Y:S01]  /*140c0*/  HMMA.16816.F32.BF16 R184, R4.reuse, R62, R68 ;  /* 0x0000003e04b8723c */ /* 0x040fe20000041844 */
[----:B------:R-:W-:Y:S01]  /*140d0*/  LOP3.LUT R3, R3, R20, R74, 0x96, !PT ;  /* 0x0000001403037212 */ /* 0x000fe200078e964a */
[----:B------:R-:W-:Y:S01]  /*140e0*/  IMAD.MOV.U32 R22, RZ, RZ, R42 ;  /* 0x000000ffff167224 */ /* 0x000fe200078e002a */
[----:B------:R1:W5:Y:S03]  /*140f0*/  LDL.LU R207, [R1+0x210] ;  /* 0x0002100001cf7983 */ /* 0x0003660000300800 */
[----:B------:R-:W-:Y:S01]  /*14100*/  HMMA.16816.F32.BF16 R100, R4, R58, R96 ;  /* 0x0000003a0464723c */ /* 0x000fe20000041860 */
[----:B------:R-:W-:Y:S01]  /*14110*/  IMAD.MOV.U32 R23, RZ, RZ, R43 ;  /* 0x000000ffff177224 */ /* 0x000fe200078e002b */
[----:B------:R1:W5:Y:S04]  /*14120*/  LDL.LU R206, [R1+0x20c] ;  /* 0x00020c0001ce7983 */ /* 0x0003680000300800 */
[C---:B------:R-:W-:Y:S01]  /*14130*/  HMMA.16816.F32.BF16 R92, R8.reuse, R36, R116 ;  /* 0x00000024085c723c */ /* 0x040fe20000041874 */
[----:B------:R-:W-:Y:S01]  /*14140*/  IMAD.WIDE.U32 R4, R14, -0x2daee0ad, RZ ;  /* 0xd2511f530e047825 */ /* 0x000fe200078e00ff */
[----:B------:R-:W-:Y:S01]  /*14150*/  LOP3.LUT R6, R221, R175, R12, 0x96, !PT ;  /* 0x000000afdd067212 */ /* 0x000fe200078e960c */
[----:B------:R1:W5:Y:S03]  /*14160*/  LDL.LU R205, [R1+0x208] ;  /* 0x0002080001cd7983 */ /* 0x0003660000300800 */
        /* <DEDUP_REMOVED lines=9> */
[C---:B------:R-:W-:Y:S01]  /*14200*/  HMMA.16816.F32.BF16 R84, R8.reuse, R46, R120 ;  /* 0x0000002e0854723c */ /* 0x040fe20000041878 */
[----:B------:R-:W-:Y:S02]  /*14210*/  LDSM.16.MT88.4 R44, [R188+0x9800] ;  /* 0x00980000bc2c783b */ /* 0x000fe40000004200 */
[----:B------:R-:W-:Y:S01]  /*14220*/  IMAD.WIDE.U32 R40, R0, -0x2daee0ad, RZ ;  /* 0xd2511f5300287825 */ /* 0x000fe200078e00ff */
[----:B------:R-:W-:Y:S01]  /*14230*/  LOP3.LUT R0, R3, R248, R4, 0x96, !PT ;  /* 0x000000f803007212 */ /* 0x000fe200078e9604 */
[----:B------:R1:W5:Y:S03]  /*14240*/  LDL.LU R202, [R1+0x1fc] ;  /* 0x0001fc0001ca7983 */ /* 0x0003660000300800 */
[----:B------:R-:W-:Y:S01]  /*14250*/  LOP3.LUT R2, R41, R249, R2, 0x96, !PT ;  /* 0x000000f929027212 */ /* 0x000fe200078e9602 */
[----:B------:R-:W-:Y:S01]  /*14260*/  IMAD.WIDE.U32 R36, R0, -0x326172a9, RZ ;  /* 0xcd9e8d5700247825 */ /* 0x000fe200078e00ff */
[----:B------:R-:W-:Y:S01]  /*14270*/  LOP3.LUT R4, R13, R49, R50, 0x96, !PT ;  /* 0x000000310d047212 */ /* 0x000fe200078e9632 */
[----:B------:R-:W-:Y:S01]  /*14280*/  HMMA.16816.F32.BF16 R72, R8, R16, R136 ;  /* 0x000000100848723c */ /* 0x000fe20000041888 */
[----:B------:R-:W3:Y:S01]  /*14290*/  LDSM.16.MT88.4 R48, [R174+0x9800] ;  /* 0x00980000ae30783b */ /* 0x000ee20000004200 */
[----:B------:R-:W-:-:S03]  /*142a0*/  IMAD.WIDE.U32 R2, R2, -0x326172a9, RZ ;  /* 0xcd9e8d5702027825 */ /* 0x000fc600078e00ff */
[----:B------:R1:W5:Y:S02]  /*142b0*/  LDL.LU R201, [R1+0x1f8] ;  /* 0x0001f80001c97983 */ /* 0x0003640000300800 */
[----:B------:R-:W-:Y:S01]  /*142c0*/  LOP3.LUT R0, R3, R245, R36, 0x96, !PT ;  /* 0x000000f503007212 */ /* 0x000fe200078e9624 */
[----:B------:R-:W-:Y:S01]  /*142d0*/  IMAD.WIDE.U32 R4, R4, -0x2daee0ad, RZ ;  /* 0xd2511f5304047825 */ /* 0x000fe200078e00ff */
[C---:B------:R-:W-:Y:S01]  /*142e0*/  LOP3.LUT R3, R2.reuse, 0xffff, RZ, 0xc0, !PT ;  /* 0x0000ffff02037812 */ /* 0x040fe200078ec0ff */
[----:B------:R-:W-:Y:S01]  /*142f0*/  HMMA.16816.F32.BF16 R64, R8, R18, R140 ;  /* 0x000000120840723c */ /* 0x000fe2000004188c */
[----:B------:R-:W-:Y:S01]  /*14300*/  LOP3.LUT R13, R2, 0xff, RZ, 0xc0, !PT ;  /* 0x000000ff020d7812 */ /* 0x000fe200078ec0ff */
[----:B------:R-:W-:Y:S01]  /*14310*/  IMAD.WIDE.U32 R24, R6, -0x2daee0ad, RZ ;  /* 0xd2511f5306187825 */ /* 0x000fe200078e00ff */
[--C-:B------:R-:W-:Y:S01]  /*14320*/  SHF.R.U32.HI R7, RZ, 0x10, R2.reuse ;  /* 0x00000010ff077819 */ /* 0x100fe20000011602 */
[----:B------:R-:W-:Y:S01]  /*14330*/  LDSM.16.MT88.4 R16, [R188+0xa800] ;  /* 0x00a80000bc10783b */ /* 0x000fe20000004200 */
[----:B------:R-:W-:-:S02]  /*14340*/  SHF.R.U32.HI R12, RZ, 0x18, R2 ;  /* 0x00000018ff0c7819 */ /* 0x000fc40000011602 */
[----:B------:R-:W-:Y:S01]  /*14350*/  LOP3.LUT R2, R0, 0xffff, RZ, 0xc0, !PT ;  /* 0x0000ffff00027812 */ /* 0x000fe200078ec0ff */
[C---:B------:R-:W-:Y:S01]  /*14360*/  HMMA.16816.F32.BF16 R112, R8.reuse, R38, R112 ;  /* 0x000000260870723c */ /* 0x040fe20000041870 */
[----:B------:R-:W-:Y:S01]  /*14370*/  SHF.R.U32.HI R3, RZ, 0x8, R3 ;  /* 0x00000008ff037819 */ /* 0x000fe20000011603 */
[----:B------:R1:W5:Y:S01]  /*14380*/  LDL.LU R200, [R1+0x1f4] ;  /* 0x0001f40001c87983 */ /* 0x0003620000300800 */
[----:B------:R-:W-:Y:S02]  /*14390*/  LOP3.LUT R14, R5, R20, R22, 0x96, !PT ;  /* 0x00000014050e7212 */ /* 0x000fe400078e9616 */
[----:B------:R-:W-:Y:S01]  /*143a0*/  LOP3.LUT R5, R7, 0xff, RZ, 0xc0, !PT ;  /* 0x000000ff07057812 */ /* 0x000fe200078ec0ff */
[----:B------:R-:W-:Y:S01]  /*143b0*/  HMMA.16816.F32.BF16 R80, R8, R52, R128 ;  /* 0x000000340850723c */ /* 0x000fe20000041880 */
[----:B------:R-:W-:Y:S01]  /*143c0*/  SHF.R.U32.HI R6, RZ, 0x8, R2 ;  /* 0x00000008ff067819 */ /* 0x000fe20000011602 */
[----:B------:R1:W5:Y:S01]  /*143d0*/  LDL.LU R199, [R1+0x1f0] ;  /* 0x0001f00001c77983 */ /* 0x0003620000300800 */
[----:B------:R-:W-:-:S02]  /*143e0*/  PRMT R2, R13, 0x5410, R3 ;  /* 0x000054100d027816 */ /* 0x000fc40000000003 */
[----:B------:R-:W-:Y:S01]  /*143f0*/  SHF.R.U32.HI R3, RZ, 0x10, R0 ;  /* 0x00000010ff037819 */ /* 0x000fe20000011600 */
[C---:B------:R-:W-:Y:S01]  /*14400*/  HMMA.16816.F32.BF16 R76, R8.reuse, R54, R132 ;  /* 0x00000036084c723c */ /* 0x040fe20000041884 */
[----:B------:R-:W-:Y:S01]  /*14410*/  LOP3.LUT R15, R25, R21, R4, 0x96, !PT ;  /* 0x00000015190f7212 */ /* 0x000fe200078e9604 */
[----:B------:R1:W5:Y:S01]  /*14420*/  LDL.LU R198, [R1+0x1ec] ;  /* 0x0001ec0001c67983 */ /* 0x0003620000300800 */
[----:B------:R-:W-:Y:S02]  /*14430*/  LOP3.LUT R7, R0, 0xff, RZ, 0xc0, !PT ;  /* 0x000000ff00077812 */ /* 0x000fe400078ec0ff */
[----:B------:R-:W-:Y:S01]  /*14440*/  PRMT R4, R5, 0x5410, R12 ;  /* 0x0000541005047816 */ /* 0x000fe2000000000c */
[----:B------:R-:W1:Y:S01]  /*14450*/  LDSM.16.MT88.4 R20, [R174+0xa800] ;  /* 0x00a80000ae14783b */ /* 0x000e620000004200 */
[----:B------:R-:W-:Y:S02]  /*14460*/  SHF.R.U32.HI R5, RZ, 0x18, R0 ;  /* 0x00000018ff057819 */ /* 0x000fe40000011600 */
[----:B------:R-:W-:Y:S01]  /*14470*/  LOP3.LUT R3, R3, 0xff, RZ, 0xc0, !PT ;  /* 0x000000ff03037812 */ /* 0x000fe200078ec0ff */
[----:B------:R-:W-:Y:S01]  /*14480*/  HMMA.16816.F32.BF16 R52, R8, R60, R144 ;  /* 0x0000003c0834723c */ /* 0x000fe20000041890 */
[----:B------:R-:W-:Y:S01]  /*14490*/  PRMT R6, R7, 0x5410, R6 ;  /* 0x0000541007067816 */ /* 0x000fe20000000006 */
[----:B------:R1:W5:Y:S01]  /*144a0*/  LDL.LU R197, [R1+0x1e8] ;  /* 0x0001e80001c57983 */ /* 0x0003620000300800 */
[----:B------:R-:W-:-:S02]  /*144b0*/  HSET2.LE.AND R0, R2, R235, PT ;  /* 0x000000eb02007233 */ /* 0x000fc40003803000 */
[--C-:B------:R-:W-:Y:S01]  /*144c0*/  HSET2.LE.AND R2, R4, R235.reuse, PT ;  /* 0x000000eb04027233 */ /* 0x100fe20003803000 */
[C---:B------:R-:W-:Y:S01]  /*144d0*/  HMMA.16816.F32.BF16 R68, R8.reuse, R56, R152 ;  /* 0x000000380844723c */ /* 0x040fe20000041898 */
[----:B------:R-:W-:Y:S01]  /*144e0*/  PRMT R4, R3, 0x5410, R5 ;  /* 0x0000541003047816 */ /* 0x000fe20000000005 */
[----:B------:R1:W5:Y:S01]  /*144f0*/  LDL.LU R196, [R1+0x1e4] ;  /* 0x0001e40001c47983 */ /* 0x0003620000300800 */
[--C-:B------:R-:W-:Y:S02]  /*14500*/  HSET2.LE.AND R3, R6, R235.reuse, PT ;  /* 0x000000eb06037233 */ /* 0x100fe40003803000 */
[----:B------:R-:W-:Y:S01]  /*14510*/  LOP3.LUT R6, R195, R0, RZ, 0xc0, !PT ;  /* 0x00000000c3067212 */ /* 0x000fe200078ec0ff */
[----:B------:R-:W-:Y:S01]  /*14520*/  LDSM.16.MT88.4 R140, [R188+0xac00] ;  /* 0x00ac0000bc8c783b */ /* 0x000fe20000004200 */
[----:B------:R-:W-:Y:S02]  /*14530*/  HSET2.LE.AND R0, R4, R235, PT ;  /* 0x000000eb04007233 */ /* 0x000fe40003803000 */
[----:B------:R-:W-:Y:S01]  /*14540*/  LOP3.LUT R7, R194, R2, RZ, 0xc0, !PT ;  /* 0x00000002c2077212 */ /* 0x000fe200078ec0ff */
[C---:B------:R-:W-:Y:S01]  /*14550*/  HMMA.16816.F32.BF16 R60, R8.reuse, R62, R148 ;  /* 0x0000003e083c723c */ /* 0x040fe20000041894 */
[----:B------:R-:W-:Y:S01]  /*14560*/  LOP3.LUT R4, R211, R3, RZ, 0xc0, !PT ;  /* 0x00000003d3047212 */ /* 0x000fe200078ec0ff */
[----:B------:R-:W-:Y:S01]  /*14570*/  IMAD.WIDE.U32 R2, R14, -0x326172a9, RZ ;  /* 0xcd9e8d570e027825 */ /* 0x000fe200078e00ff */
[----:B------:R-:W-:Y:S01]  /*14580*/  LOP3.LUT R5, R210, R0, RZ, 0xc0, !PT ;  /* 0x00000000d2057212 */ /* 0x000fe200078ec0ff */
[----:B------:R1:W5:Y:S02]  /*14590*/  LDL.LU R193, [R1+0x1e0] ;  /* 0x0001e00001c17983 */ /* 0x0003640000300800 */
[----:B------:R-:W-:Y:S01]  /*145a0*/  IMAD.WIDE.U32 R210, R15, -0x326172a9, RZ ;  /* 0xcd9e8d570fd27825 */ /* 0x000fe200078e00ff */
[----:B------:R-:W-:Y:S01]  /*145b0*/  LOP3.LUT R3, R3, R26, R220, 0x96, !PT ;  /* 0x0000001a03037212 */ /* 0x000fe200078e96dc */
[----:B------:R-:W2:Y:S03]  /*145c0*/  LDSM.16.MT88.4 R12, [R174+0xb800] ;  /* 0x00b80000ae0c783b */ /* 0x000ea60000004200 */
[----:B------:R-:W-:Y:S01]  /*145d0*/  LOP3.LUT R0, R211, R27, R2, 0x96, !PT ;  /* 0x0000001bd3007212 */ /* 0x000fe200078e9602 */
[----:B------:R-:W-:Y:S01]  /*145e0*/  IMAD.WIDE.U32 R2, R3, -0x2daee0ad, RZ ;  /* 0xd2511f5303027825 */ /* 0x000fe200078e00ff */
[----:B------:R-:W-:Y:S01]  /*145f0*/  HMMA.16816.F32.BF16 R56, R8, R58, R156 ;  /* 0x0000003a0838723c */ /* 0x000fe2000004189c */
[----:B------:R2:W5:Y:S02]  /*14600*/  LDL.LU R191, [R1+0x1dc] ;  /* 0x0001dc0001bf7983 */ /* 0x0005640000300800 */
[----:B------:R-:W-:Y:S01]  /*14610*/  IMAD.WIDE.U32 R194, R0, -0x2daee0ad, RZ ;  /* 0xd2511f5300c27825 */ /* 0x000fe200078e00ff */
[----:B------:R-:W-:Y:S01]  /*14620*/  LOP3.LUT R0, R3, R248, R24, 0x96, !PT ;  /* 0x000000f803007212 */ /* 0x000fe200078e9618 */
[----:B------:R2:W5:Y:S03]  /*14630*/  LDL.LU R190, [R1+0x1d8] ;  /* 0x0001d80001be7983 */ /* 0x0005660000300800 */
[----:B------:R-:W-:Y:S01]  /*14640*/  LOP3.LUT R2, R195, R249, R2, 0x96, !PT ;  /* 0x000000f9c3027212 */ /* 0x000fe200078e9602 */
[----:B------:R-:W4:Y:S01]  /*14650*/  LDSM.16.MT88.4 R24, [R188+0xb800] ;  /* 0x00b80000bc18783b */ /* 0x000f220000004200 */
[----:B------:R-:W-:Y:S01]  /*14660*/  IMAD.WIDE.U32 R38, R0, -0x326172a9, RZ ;  /* 0xcd9e8d5700267825 */ /* 0x000fe200078e00ff */
[----:B---3--:R-:W-:Y:S02]  /*14670*/  HMMA.16816.F32.BF16 R136, R4, R48, R108 ;  /* 0x000000300488723c */ /* 0x008fe4000004186c */
[----:B------:R3:W5:Y:S01]  /*14680*/  LDL.LU R189, [R1+0x1d4] ;  /* 0x0001d40001bd7983 */ /* 0x0007620000300800 */
[----:B------:R-:W-:-:S03]  /*14690*/  IMAD.WIDE.U32 R2, R2, -0x326172a9, RZ ;  /* 0xcd9e8d5702027825 */ /* 0x000fc600078e00ff */
[----:B-1----:R-:W-:Y:S01]  /*146a0*/  HMMA.16816.F32.BF16 R120, R4, R20, R176 ;  /* 0x000000140478723c */ /* 0x002fe200000418b0 */
[----:B------:R3:W5:Y:S01]  /*146b0*/  LDL.LU R175, [R1+0x1d0] ;  /* 0x0001d00001af7983 */ /* 0x0007620000300800 */
[----:B------:R-:W-:Y:S02]  /*146c0*/  LOP3.LUT R0, R3, R245, R38, 0x96, !PT ;  /* 0x000000f503007212 */ /* 0x000fe400078e9626 */
[C---:B------:R-:W-:Y:S01]  /*146d0*/  LOP3.LUT R3, R2.reuse, 0xffff, RZ, 0xc0, !PT ;  /* 0x0000ffff02037812 */ /* 0x040fe200078ec0ff */
[----:B------:R-:W-:Y:S01]  /*146e0*/  LDSM.16.MT88.4 R156, [R188+0x9c00] ;  /* 0x009c0000bc9c783b */ /* 0x000fe20000004200 */
[----:B------:R-:W-:Y:S02]  /*146f0*/  LOP3.LUT R36, R2, 0xff, RZ, 0xc0, !PT ;  /* 0x000000ff02247812 */ /* 0x000fe400078ec0ff */
[--C-:B------:R-:W-:Y:S01]  /*14700*/  SHF.R.U32.HI R11, RZ, 0x10, R2.reuse ;  /* 0x00000010ff0b7819 */ /* 0x100fe20000011602 */
[----:B------:R-:W-:Y:S01]  /*14710*/  LDSM.16.MT88.4 R148, [R174+0xac00] ;  /* 0x00ac0000ae94783b */ /* 0x000fe20000004200 */
[----:B------:R-:W-:-:S02]  /*14720*/  SHF.R.U32.HI R10, RZ, 0x18, R2 ;  /* 0x00000018ff0a7819 */ /* 0x000fc40000011602 */
[C---:B------:R-:W-:Y:S02]  /*14730*/  LOP3.LUT R2, R0.reuse, 0xffff, RZ, 0xc0, !PT ;  /* 0x0000ffff00027812 */ /* 0x040fe400078ec0ff */
[----:B------:R-:W-:Y:S02]  /*14740*/  SHF.R.U32.HI R3, RZ, 0x8, R3 ;  /* 0x00000008ff037819 */ /* 0x000fe40000011603 */
        /* <DEDUP_REMOVED lines=19> */
[----:B------:R-:W-:Y:S02]  /*14880*/  LOP3.LUT R9, R243, R9, RZ, 0xc0, !PT ;  /* 0x00000009f3097212 */ /* 0x000fe400078ec0ff */
[----:B------:R-:W-:Y:S01]  /*14890*/  LOP3.LUT R0, R3, R246, R40, 0x96, !PT ;  /* 0x000000f603007212 */ /* 0x000fe200078e9628 */
[C---:B------:R-:W-:Y:S01]  /*148a0*/  HMMA.16816.F32.BF16 R132, R4.reuse, R50, R164 ;  /* 0x000000320484723c */ /* 0x040fe200000418a4 */
[----:B------:R-:W-:Y:S01]  /*148b0*/  LOP3.LUT R3, R2, 0xffff, RZ, 0xc0, !PT ;  /* 0x0000ffff02037812 */ /* 0x000fe200078ec0ff */
[----:B------:R-:W1:Y:S04]  /*148c0*/  LDSM.16.MT88.4 R164, [R174+0x9c00] ;  /* 0x009c0000aea4783b */ /* 0x000e680000004200 */
[C---:B------:R-:W-:Y:S06]  /*148d0*/  HMMA.16816.F32.BF16 R128, R4.reuse, R44, R168 ;  /* 0x0000002c0480723c */ /* 0x040fec00000418a8 */
[C---:B------:R-:W-:Y:S06]  /*148e0*/  HMMA.16816.F32.BF16 R124, R4.reuse, R46, R160 ;  /* 0x0000002e047c723c */ /* 0x040fec00000418a0 */
[C---:B------:R-:W-:Y:S06]  /*148f0*/  HMMA.16816.F32.BF16 R116, R4.reuse, R22, R212 ;  /* 0x000000160474723c */ /* 0x040fec00000418d4 */
[C---:B------:R-:W-:Y:S06]  /*14900*/  HMMA.16816.F32.BF16 R96, R4.reuse, R16, R228 ;  /* 0x000000100460723c */ /* 0x040fec00000418e4 */
[C---:B------:R-:W-:Y:S06]  /*14910*/  HMMA.16816.F32.BF16 R108, R4.reuse, R18, R224 ;  /* 0x00000012046c723c */ /* 0x040fec00000418e0 */
[C---:B--2---:R-:W-:Y:S06]  /*14920*/  HMMA.16816.F32.BF16 R104, R4.reuse, R12, R104 ;  /* 0x0000000c0468723c */ /* 0x044fec0000041868 */
[C---:B------:R-:W-:Y:S06]  /*14930*/  HMMA.16816.F32.BF16 R176, R4.reuse, R14, R184 ;  /* 0x0000000e04b0723c */ /* 0x040fec00000418b8 */
[C---:B----4-:R-:W-:Y:S06]  /*14940*/  HMMA.16816.F32.BF16 R180, R4.reuse, R24, R180 ;  /* 0x0000001804b4723c */ /* 0x050fec00000418b4 */
        /* <DEDUP_REMOVED lines=18> */
[----:B------:R-:W-:Y:S07]  /*14a70*/  HMMA.16816.F32.BF16 R168, R8, R48, R92 ;  /* 0x0000003008a8723c */ /* 0x000fee000004185c */
[----:B------:R-:W-:Y:S01]  /*14a80*/  LOP3.LUT R95, R217, R2, RZ, 0xc0, !PT ;  /* 0x00000002d95f7212 */ /* 0x000fe200078ec0ff */
[----:B------:R-:W-:-:S05]  /*14a90*/  IMAD.MOV.U32 R217, RZ, RZ, R241 ;  /* 0x000000ffffd97224 */ /* 0x000fca00078e00f1 */
[----:B------:R-:W-:Y:S02]  /*14aa0*/  LOP3.LUT R2, R39, R217, R210, 0x96, !PT ;  /* 0x000000d927027212 */ /* 0x000fe400078e96d2 */
[----:B------:R-:W2:Y:S01]  /*14ab0*/  LDL R210, [R1+0x180] ;  /* 0x0001800001d27983 */ /* 0x000ea20000100800 */
[----:B------:R-:W-:Y:S02]  /*14ac0*/  PRMT R0, R16, 0x5410, R6 ;  /* 0x0000541010007816 */ /* 0x000fe40000000006 */
[--C-:B------:R-:W-:Y:S01]  /*14ad0*/  HSET2.LE.AND R3, R5, R235.reuse, PT ;  /* 0x000000eb05037233 */ /* 0x100fe20003803000 */
[C---:B------:R-:W-:Y:S01]  /*14ae0*/  HMMA.16816.F32.BF16 R152, R8.reuse, R20, R80 ;  /* 0x000000140898723c */ /* 0x040fe20000041850 */
[----:B------:R-:W4:Y:S01]  /*14af0*/  LDSM.16.MT88.4 R80, [R174+0xbc00] ;  /* 0x00bc0000ae50783b */ /* 0x000f220000004200 */
[--C-:B------:R-:W-:Y:S02]  /*14b00*/  HSET2.LE.AND R0, R0, R235.reuse, PT ;  /* 0x000000eb00007233 */ /* 0x100fe40003803000 */
[----:B------:R-:W-:Y:S01]  /*14b10*/  LOP3.LUT R92, R234, R3, RZ, 0xc0, !PT ;  /* 0x00000003ea5c7212 */ /* 0x000fe200078ec0ff */
[----:B------:R-:W-:Y:S01]  /*14b20*/  IMAD.WIDE.U32 R2, R2, -0x2daee0ad, RZ ;  /* 0xd2511f5302027825 */ /* 0x000fe200078e00ff */
[----:B------:R-:W-:Y:S01]  /*14b30*/  HMMA.16816.F32.BF16 R60, R8, R14, R60 ;  /* 0x0000000e083c723c */ /* 0x000fe2000004183c */
[----:B------:R-:W3:Y:S01]  /*14b40*/  LDSM.16.MT88.4 R12, [R188+0xbc00] ;  /* 0x00bc0000bc0c783b */ /* 0x000ee20000004200 */
        /* <DEDUP_REMOVED lines=30> */
[----:B------:R-:W-:Y:S01]  /*14d30*/  HSET2.LE.AND R4, R4, R235, PT ;  /* 0x000000eb04047233 */ /* 0x000fe20003803000 */
[----:B------:R-:W-:Y:S07]  /*14d40*/  HMMA.16816.F32.BF16 R112, R92, R140, R96 ;  /* 0x0000008c5c70723c */ /* 0x000fee0000041860 */
[----:B------:R-:W-:-:S02]  /*14d50*/  LOP3.LUT R98, R237, R0, RZ, 0xc0, !PT ;  /* 0x00000000ed627212 */ /* 0x000fc400078ec0ff */
[----:B------:R-:W-:Y:S02]  /*14d60*/  LOP3.LUT R99, R236, R2, RZ, 0xc0, !PT ;  /* 0x00000002ec637212 */ /* 0x000fe400078ec0ff */
[----:B------:R-:W-:Y:S02]  /*14d70*/  LOP3.LUT R96, R239, R3, RZ, 0xc0, !PT ;  /* 0x00000003ef607212 */ /* 0x000fe400078ec0ff */
[----:B------:R-:W-:Y:S01]  /*14d80*/  LOP3.LUT R97, R238, R4, RZ, 0xc0, !PT ;  /* 0x00000004ee617212 */ /* 0x000fe200078ec0ff */
[----:B-1----:R-:W-:Y:S01]  /*14d90*/  HMMA.16816.F32.BF16 R136, R92, R164, R136 ;  /* 0x000000a45c88723c */ /* 0x002fe20000041888 */
[----:B------:R-:W-:-:S05]  /*14da0*/  IADD3 R194, P0, R34, -0x100, RZ ;  /* 0xffffff0022c27810 */ /* 0x000fca0007f1e0ff */
[----:B------:R-:W-:Y:S01]  /*14db0*/  HMMA.16816.F32.BF16 R132, R92, R166, R132 ;  /* 0x000000a65c84723c */ /* 0x000fe20000041884 */
[----:B------:R-:W-:-:S05]  /*14dc0*/  IMAD.MOV.U32 R184, RZ, RZ, R216 ;  /* 0x000000ffffb87224 */ /* 0x000fca00078e00d8 */
[----:B------:R-:W-:Y:S01]  /*14dd0*/  HMMA.16816.F32.BF16 R128, R92, R156, R128 ;  /* 0x0000009c5c80723c */ /* 0x000fe20000041880 */
[----:B------:R-:W-:-:S05]  /*14de0*/  IADD3.X R195, R35, -0x1, RZ, P0, !PT ;  /* 0xffffffff23c37810 */ /* 0x000fca00007fe4ff */
[C---:B------:R-:W-:Y:S06]  /*14df0*/  HMMA.16816.F32.BF16 R124, R92.reuse, R158, R124 ;  /* 0x0000009e5c7c723c */ /* 0x040fec000004187c */
[C---:B------:R-:W-:Y:S06]  /*14e00*/  HMMA.16816.F32.BF16 R120, R92.reuse, R148, R120 ;  /* 0x000000945c78723c */ /* 0x040fec0000041878 */
[C---:B------:R-:W-:Y:S06]  /*14e10*/  HMMA.16816.F32.BF16 R116, R92.reuse, R150, R116 ;  /* 0x000000965c74723c */ /* 0x040fec0000041874 */
[C---:B------:R-:W-:Y:S06]  /*14e20*/  HMMA.16816.F32.BF16 R108, R92.reuse, R142, R108 ;  /* 0x0000008e5c6c723c */ /* 0x040fec000004186c */
[C---:B----4-:R-:W-:Y:S06]  /*14e30*/  HMMA.16816.F32.BF16 R72, R92.reuse, R80, R104 ;  /* 0x000000505c48723c */ /* 0x050fec0000041868 */
[----:B------:R-:W-:Y:S06]  /*14e40*/  HMMA.16816.F32.BF16 R76, R92, R82, R176 ;  /* 0x000000525c4c723c */ /* 0x000fec00000418b0 */
[C---:B------:R-:W-:Y:S06]  /*14e50*/  HMMA.16816.F32.BF16 R168, R96.reuse, R164, R168 ;  /* 0x000000a460a8723c */ /* 0x040fec00000418a8 */
[C---:B------:R-:W-:Y:S06]  /*14e60*/  HMMA.16816.F32.BF16 R160, R96.reuse, R156, R160 ;  /* 0x0000009c60a0723c */ /* 0x040fec00000418a0 */
[C---:B------:R-:W-:Y:S06]  /*14e70*/  HMMA.16816.F32.BF16 R152, R96.reuse, R148, R152 ;  /* 0x000000946098723c */ /* 0x040fec0000041898 */
[C---:B------:R-:W-:Y:S06]  /*14e80*/  HMMA.16816.F32.BF16 R144, R96.reuse, R140, R144 ;  /* 0x0000008c6090723c */ /* 0x040fec0000041890 */
[----:B------:R-:W-:Y:S06]  /*14e90*/  HMMA.16816.F32.BF16 R68, R96, R80, R52 ;  /* 0x000000506044723c */ /* 0x000fec0000041834 */
[----:B---3--:R-:W-:Y:S06]  /*14ea0*/  HMMA.16816.F32.BF16 R88, R92, R12, R180 ;  /* 0x0000000c5c58723c */ /* 0x008fec00000418b4 */
        /* <DEDUP_REMOVED lines=12> */
[----:B--2---:R-:W-:-:S13]  /*14f70*/  ISETP.GT.AND P1, PT, R216, R210, PT ;  /* 0x000000d2d800720c */ /* 0x004fda0003f24270 */
[----:B------:R-:W-:Y:S05]  /*14f80*/  @!P1 BRA `(.L_x_1105) ;  /* 0x00000098001c9947 */ /* 0x000fea0003800000 */
        /* <DEDUP_REMOVED lines=10> */
[----:B--2---:R-:W-:-:S04]  /*15030*/  IMAD.MOV.U32 R211, RZ, RZ, R235 ;  /* 0x000000ffffd37224 */ /* 0x004fc800078e00eb */
[----:B------:R-:W-:Y:S01]  /*15040*/  VIADD R216, R211, 0xfffffffd ;  /* 0xfffffffdd3d87836 */ /* 0x000fe20000000000 */
[C---:B---3--:R-:W-:Y:S01]  /*15050*/  SHF.L.U64.HI R0, R240.reuse, 0x6, R241 ;  /* 0x00000006f0007819 */ /* 0x048fe200000102f1 */
[----:B------:R-:W-:-:S03]  /*15060*/  IMAD.SHL.U32 R5, R240, 0x40, RZ ;  /* 0x00000040f0057824 */ /* 0x000fc600078e00ff */
[----:B------:R-:W-:Y:S01]  /*15070*/  SHF.R.S32.HI R4, RZ, 0x1f, R216 ;  /* 0x0000001fff047819 */ /* 0x000fe200000114d8 */
[----:B------:R-:W-:Y:S02]  /*15080*/  IMAD R0, R0, R216, RZ ;  /* 0x000000d800007224 */ /* 0x000fe400078e02ff */
[----:B----4-:R-:W-:Y:S02]  /*15090*/  IMAD.MOV.U32 R3, RZ, RZ, R251 ;  /* 0x000000ffff037224 */ /* 0x010fe400078e00fb */
        /* <DEDUP_REMOVED lines=48> */
[----:B------:R-:W4:Y:S04]  /*153a0*/  LDSM.16.M88.4 R48, [R175+0x6800] ;  /* 0x00680000af30783b */ /* 0x000f280000000200 */
[----:B-1----:R-:W1:Y:S04]  /*153b0*/  LDSM.16.M88.4 R12, [R190+0x1000] ;  /* 0x00100000be0c783b */ /* 0x002e680000000200 */
[----:B------:R-:W1:Y:S04]  /*153c0*/  LDSM.16.M88.4 R44, [R175+0x6c00] ;  /* 0x006c0000af2c783b */ /* 0x000e680000000200 */
[----:B--2---:R-:W-:Y:S04]  /*153d0*/  LDSM.16.M88.4 R8, [R191] ;  /* 0x00000000bf08783b */ /* 0x004fe80000000200 */
[----:B------:R-:W2:Y:S04]  /*153e0*/  LDSM.16.M88.4 R24, [R189+0x6800] ;  /* 0x00680000bd18783b */ /* 0x000ea80000000200 */
[----:B------:R-:W2:Y:S04]  /*153f0*/  LDSM.16.M88.4 R52, [R175+0x6400] ;  /* 0x00640000af34783b */ /* 0x000ea80000000200 */
[----:B---3--:R-:W3:Y:S04]  /*15400*/  LDSM.16.M88.4 R4, [R191+0x1000] ;  /* 0x00100000bf04783b */ /* 0x008ee80000000200 */
[----:B------:R-:W3:Y:S04]  /*15410*/  LDSM.16.M88.4 R20, [R189+0x6c00] ;  /* 0x006c0000bd14783b */ /* 0x000ee80000000200 */
[----:B------:R-:W3:Y:S04]  /*15420*/  LDSM.16.M88.4 R56, [R175+0x6000] ;  /* 0x00600000af38783b */ /* 0x000ee80000000200 */
[----:B------:R-:W3:Y:S01]  /*15430*/  LDSM.16.M88.4 R36, [R189+0x6400] ;  /* 0x00640000bd24783b */ /* 0x000ee20000000200 */
[-C--:B----4-:R-:W-:Y:S03]  /*15440*/  HMMA.16816.F32.BF16 R104, R16, R48.reuse, RZ ;  /* 0x000000301068723c */ /* 0x090fe600000418ff */
[----:B------:R-:W4:Y:S04]  /*15450*/  LDSM.16.M88.4 R40, [R189+0x6000] ;  /* 0x00600000bd28783b */ /* 0x000f280000000200 */
[----:B------:R-:W0:Y:S01]  /*15460*/  LDGDEPBAR ;  /* 0x00000000000079af */ /* 0x000e220000000000 */
[----:B-1----:R-:W-:Y:S06]  /*15470*/  HMMA.16816.F32.BF16 R100, R12, R48, RZ ;  /* 0x000000300c64723c */ /* 0x002fec00000418ff */
[-C--:B------:R-:W-:Y:S06]  /*15480*/  HMMA.16816.F32.BF16 R64, R16, R44.reuse, RZ ;  /* 0x0000002c1040723c */ /* 0x080fec00000418ff */
[----:B------:R-:W-:Y:S06]  /*15490*/  HMMA.16816.F32.BF16 R60, R12, R44, RZ ;  /* 0x0000002c0c3c723c */ /* 0x000fec00000418ff */
[----:B--2---:R-:W-:Y:S06]  /*154a0*/  HMMA.16816.F32.BF16 R228, R8, R24, R104 ;  /* 0x0000001808e4723c */ /* 0x004fec0000041868 */
[----:B------:R-:W-:Y:S06]  /*154b0*/  HMMA.16816.F32.BF16 R180, R16, R52, RZ ;  /* 0x0000003410b4723c */ /* 0x000fec00000418ff */
[----:B---3--:R-:W-:Y:S06]  /*154c0*/  HMMA.16816.F32.BF16 R104, R4, R24, R100 ;  /* 0x000000180468723c */ /* 0x008fec0000041864 */
[-C--:B------:R-:W-:Y:S06]  /*154d0*/  HMMA.16816.F32.BF16 R240, R8, R20.reuse, R64 ;  /* 0x0000001408f0723c */ /* 0x080fec0000041840 */
[----:B------:R-:W-:Y:S06]  /*154e0*/  HMMA.16816.F32.BF16 R236, R4, R20, R60 ;  /* 0x0000001404ec723c */ /* 0x000fec000004183c */
[-C--:B------:R-:W-:Y:S06]  /*154f0*/  HMMA.16816.F32.BF16 R212, R16, R56.reuse, RZ ;  /* 0x0000003810d4723c */ /* 0x080fec00000418ff */
        /* <DEDUP_REMOVED lines=10> */
[-C--:B------:R-:W-:Y:S06]  /*155a0*/  HMMA.16816.F32.BF16 R224, R8, R36.reuse, R180 ;  /* 0x0000002408e0723c */ /* 0x080fec00000418b4 */
[C---:B------:R-:W-:Y:S06]  /*155b0*/  HMMA.16816.F32.BF16 R180, R4.reuse, R36, R176 ;  /* 0x0000002404b4723c */ /* 0x040fec00000418b0 */
[----:B------:R-:W-:Y:S06]  /*155c0*/  HMMA.16816.F32.BF16 R176, R4, R26, R60 ;  /* 0x0000001a04b0723c */ /* 0x000fec000004183c */
[-C--:B----4-:R-:W-:Y:S06]  /*155d0*/  HMMA.16816.F32.BF16 R212, R8, R40.reuse, R212 ;  /* 0x0000002808d4723c */ /* 0x090fec00000418d4 */
        /* <DEDUP_REMOVED lines=19> */
[----:B------:R-:W-:Y:S01]  /*15710*/  HMMA.16816.F32.BF16 R60, R8, R14, R60 ;  /* 0x0000000e083c723c */ /* 0x000fe2000004183c */
[----:B------:R-:W1:Y:S05]  /*15720*/  LDSM.16.M88.4 R12, [R175+0x7800] ;  /* 0x00780000af0c783b */ /* 0x000e6a0000000200 */
[-C--:B-1----:R-:W-:Y:S06]  /*15730*/  HMMA.16816.F32.BF16 R100, R4, R12.reuse, R104 ;  /* 0x0000000c0464723c */ /* 0x082fec0000041868 */
[----:B------:R-:W-:Y:S06]  /*15740*/  HMMA.16816.F32.BF16 R64, R8, R12, R228 ;  /* 0x0000000c0840723c */ /* 0x000fec00000418e4 */
        /* <DEDUP_REMOVED lines=57> */
[----:B------:R-:W-:Y:S01]  /*15ae0*/  HMMA.16816.F32.BF16 R228, R8, R14, R228 ;  /* 0x0000000e08e4723c */ /* 0x000fe200000418e4 */
[----:B------:R-:W1:Y:S05]  /*15af0*/  LDSM.16.M88.4 R12, [R189+0x8400] ;  /* 0x00840000bd0c783b */ /* 0x000e6a0000000200 */
[----:B-1----:R-:W-:Y:S06]  /*15b00*/  HMMA.16816.F32.BF16 R176, R4, R14, R100 ;  /* 0x0000000e04b0723c */ /* 0x002fec0000041864 */
[-C--:B------:R-:W-:Y:S06]  /*15b10*/  HMMA.16816.F32.BF16 R224, R8, R12.reuse, R224 ;  /* 0x0000000c08e0723c */ /* 0x080fec00000418e0 */
[----:B------:R-:W-:Y:S06]  /*15b20*/  HMMA.16816.F32.BF16 R212, R4, R12, R212 ;  /* 0x0000000c04d4723c */ /* 0x000fec00000418d4 */
[C---:B------:R-:W-:Y:S01]  /*15b30*/  HMMA.16816.F32.BF16 R100, R8.reuse, R14, R60 ;  /* 0x0000000e0864723c */ /* 0x040fe2000004183c */
[----:B------:R-:W1:Y:S05]  /*15b40*/  LDSM.16.M88.4 R12, [R189+0x8800] ;  /* 0x00880000bd0c783b */ /* 0x000e6a0000000200 */
[-C--:B-1----:R-:W-:Y:S06]  /*15b50*/  HMMA.16816.F32.BF16 R184, R8, R12.reuse, R56 ;  /* 0x0000000c08b8723c */ /* 0x082fec0000041838 */
[C---:B------:R-:W-:Y:S06]  /*15b60*/  HMMA.16816.F32.BF16 R236, R4.reuse, R12, R44 ;  /* 0x0000000c04ec723c */ /* 0x040fec000004182c */
[-C--:B------:R-:W-:Y:S06]  /*15b70*/  HMMA.16816.F32.BF16 R248, R4, R14.reuse, R40 ;  /* 0x0000000e04f8723c */ /* 0x080fec0000041828 */
[----:B------:R-:W-:Y:S01]  /*15b80*/  HMMA.16816.F32.BF16 R240, R8, R14, R24 ;  /* 0x0000000e08f0723c */ /* 0x000fe20000041818 */
[----:B------:R-:W1:Y:S01]  /*15b90*/  LDSM.16.M88.4 R12, [R189+0x8c00] ;  /* 0x008c0000bd0c783b */ /* 0x000e620000000200 */
[----:B------:R-:W-:Y:S01]  /*15ba0*/  ISETP.GT.AND P0, PT, R216, R210, PT ;  /* 0x000000d2d800720c */ /* 0x000fe20003f04270 */
[----:B------:R-:W-:-:S04]  /*15bb0*/  DEPBAR.LE SB0, 0x0 ;  /* 0x000080000000791a */ /* 0x000fc80000000000 */
[-C--:B-1----:R-:W-:Y:S06]  /*15bc0*/  HMMA.16816.F32.BF16 R40, R8, R12.reuse, R48 ;  /* 0x0000000c0828723c */ /* 0x082fec0000041830 */
[C---:B------:R-:W-:Y:S06]  /*15bd0*/  HMMA.16816.F32.BF16 R24, R4.reuse, R12, R36 ;  /* 0x0000000c0418723c */ /* 0x040fec0000041824 */
[-C--:B------:R-:W-:Y:S06]  /*15be0*/  HMMA.16816.F32.BF16 R20, R4, R14.reuse, R20 ;  /* 0x0000000e0414723c */ /* 0x080fec0000041814 */
[----:B------:R-:W-:Y:S05]  /*15bf0*/  HMMA.16816.F32.BF16 R4, R8, R14, R16 ;  /* 0x0000000e0804723c */ /* 0x000fea0000041810 */
[----:B------:R1:W-:Y:S04]  /*15c00*/  STL.64 [R1+0x20], R40 ;  /* 0x0000202801007387 */ /* 0x0003e80000100a00 */
[----:B------:R1:W-:Y:S04]  /*15c10*/  STL.64 [R1+0x28], R42 ;  /* 0x0000282a01007387 */ /* 0x0003e80000100a00 */
[----:B------:R1:W-:Y:S04]  /*15c20*/  STL.64 [R1+0x30], R24 ;  /* 0x0000301801007387 */ /* 0x0003e80000100a00 */
[----:B------:R1:W-:Y:S04]  /*15c30*/  STL.64 [R1+0x38], R26 ;  /* 0x0000381a01007387 */ /* 0x0003e80000100a00 */
[----:B------:R1:W-:Y:S04]  /*15c40*/  STL.64 [R1+0x60], R20 ;  /* 0x0000601401007387 */ /* 0x0003e80000100a00 */
[----:B------:R1:W-:Y:S04]  /*15c50*/  STL.64 [R1+0x68], R22 ;  /* 0x0000681601007387 */ /* 0x0003e80000100a00 */
[----:B------:R1:W-:Y:S04]  /*15c60*/  STL.64 [R1+0x50], R4 ;  /* 0x0000500401007387 */ /* 0x0003e80000100a00 */
[----:B------:R1:W-:Y:S01]  /*15c70*/  STL.64 [R1+0x58], R6 ;  /* 0x0000580601007387 */ /* 0x0003e20000100a00 */
[----:B------:R-:W-:Y:S01]  /*15c80*/  BSSY B1, `(.L_x_1110) ;  /* 0x0000041000017945 */ /* 0x000fe20003800000 */
[----:B------:R-:W-:Y:S06]  /*15c90*/  BAR.SYNC.DEFER_BLOCKING 0x0 ;  /* 0x0000000000007b1d */ /* 0x000fec0000010000 */
[----:B------:R-:W-:Y:S05]  /*15ca0*/  @!P0 BRA `(.L_x_1111) ;  /* 0x0000000000f88947 */ /* 0x000fea0003800000 */
[----:B------:R-:W2:Y:S01]  /*15cb0*/  LDL.64 R2, [R1+0x188] ;  /* 0x0001880001027983 */ /* 0x000ea20000100a00 */
[----:B------:R-:W-:-:S03]  /*15cc0*/  IMAD.MOV.U32 R0, RZ, RZ, R211 ;  /* 0x000000ffff007224 */ /* 0x000fc600078e00d3 */
[----:B------:R-:W2:Y:S04]  /*15cd0*/  LDL R195, [R1+0x184] ;  /* 0x0001840001c37983 */ /* 0x000ea80000100800 */
[----:B------:R-:W3:Y:S04]  /*15ce0*/  LDL R194, [R1+0x1bc] ;  /* 0x0001bc0001c27983 */ /* 0x000ee80000100800 */
[----:B------:R-:W4:Y:S04]  /*15cf0*/  LDL R210, [R1+0x19c] ;  /* 0x00019c0001d27983 */ /* 0x000f280000100800 */
[----:B------:R-:W5:Y:S01]  /*15d00*/  LDL R211, [R1+0x1a8] ;  /* 0x0001a80001d37983 */ /* 0x000f620000100800 */
[----:B------:R-:W-:-:S05]  /*15d10*/  VIADD R0, R0, 0xfffffffc ;  /* 0xfffffffc00007836 */ /* 0x000fca0000000000 */
[----:B-1----:R-:W-:Y:S01]  /*15d20*/  SHF.R.S32.HI R4, RZ, 0x1f, R0 ;  /* 0x0000001fff047819 */ /* 0x002fe20000011400 */
        /* <DEDUP_REMOVED lines=52> */
.L_x_1113:
[----:B------:R-:W-:Y:S05]  /*16070*/  BSYNC B0 ;  /* 0x0000000000007941 */ /* 0x000fea0003800000 */
.L_x_1112:
[----:B------:R-:W0:Y:S02]  /*16080*/  LDGDEPBAR ;  /* 0x00000000000079af */ /* 0x000e240000000000 */
.L_x_1111:
[----:B------:R-:W-:Y:S05]  /*16090*/  BSYNC B1 ;  /* 0x0000000000017941 */ /* 0x000fea0003800000 */
.L_x_1110:
[----:B-1----:R-:W3:Y:S04]  /*160a0*/  LDL.LU R6, [R1+0x28] ;  /* 0x0000280001067983 */ /* 0x002ee80000300800 */
[----:B--2---:R-:W2:Y:S04]  /*160b0*/  LDL.LU R5, [R1+0x30] ;  /* 0x0000300001057983 */ /* 0x004ea80000300800 */
[----:B------:R-:W4:Y:S04]  /*160c0*/  LDL.LU R4, [R1+0x38] ;  /* 0x0000380001047983 */ /* 0x000f280000300800 */
[----:B------:R-:W4:Y:S04]  /*160d0*/  LDL.LU R7, [R1+0x3c] ;  /* 0x00003c0001077983 */ /* 0x000f280000300800 */
[----:B------:R-:W4:Y:S04]  /*160e0*/  LDL.LU R3, [R1+0x20] ;  /* 0x0000200001037983 */ /* 0x000f280000300800 */
[----:B------:R-:W4:Y:S04]  /*160f0*/  LDL.LU R8, [R1+0x24] ;  /* 0x0000240001087983 */ /* 0x000f280000300800 */
[----:B------:R-:W4:Y:S04]  /*16100*/  LDL R36, [R1+0x18] ;  /* 0x0000180001247983 */ /* 0x000f280000100800 */
[----:B------:R-:W4:Y:S04]  /*16110*/  LDL R27, [R1+0x94] ;  /* 0x00009400011b7983 */ /* 0x000f280000100800 */
[----:B------:R-:W4:Y:S04]  /*16120*/  LDL R26, [R1+0x1c] ;  /* 0x00001c00011a7983 */ /* 0x000f280000100800 */
[----:B------:R-:W4:Y:S04]  /*16130*/  LDL.LU R25, [R1+0x5c] ;  /* 0x00005c0001197983 */ /* 0x000f280000300800 */
[----:B------:R-:W4:Y:S04]  /*16140*/  LDL.LU R24, [R1+0x6c] ;  /* 0x00006c0001187983 */ /* 0x000f280000300800 */
[----:B------:R-:W4:Y:S04]  /*16150*/  LDL.LU R23, [R1+0x60] ;  /* 0x0000600001177983 */ /* 0x000f280000300800 */
[----:B------:R-:W4:Y:S04]  /*16160*/  LDL.LU R22, [R1+0x58] ;  /* 0x0000580001167983 */ /* 0x000f280000300800 */
[----:B------:R-:W4:Y:S04]  /*16170*/  LDL.LU R21, [R1+0x50] ;  /* 0x0000500001157983 */ /* 0x000f280000300800 */
[----:B------:R-:W4:Y:S04]  /*16180*/  LDL.LU R20, [R1+0x54] ;  /* 0x0000540001147983 */ /* 0x000f280000300800 */
[----:B------:R-:W4:Y:S04]  /*16190*/  LDL R19, [R1+0x10] ;  /* 0x0000100001137983 */ /* 0x000f280000100800 */
[----:B------:R-:W4:Y:S04]  /*161a0*/  LDL.LU.64 R10, [R1+0x158] ;  /* 0x00015800010a7983 */ /* 0x000f280000300a00 */
[----:B------:R-:W4:Y:S04]  /*161b0*/  LDL R18, [R1+0xb4] ;  /* 0x0000b40001127983 */ /* 0x000f280000100800 */
[----:B------:R-:W4:Y:S04]  /*161c0*/  LDL R17, [R1+0xa0] ;  /* 0x0000a00001117983 */ /* 0x000f280000100800 */
[----:B------:R-:W4:Y:S04]  /*161d0*/  LDL R16, [R1+0xac] ;  /* 0x0000ac0001107983 */ /* 0x000f280000100800 */
[----:B------:R-:W4:Y:S04]  /*161e0*/  LDL.LU.64 R14, [R1+0x88] ;  /* 0x00008800010e7983 */ /* 0x000f280000300a00 */
[----:B------:R-:W4:Y:S04]  /*161f0*/  LDL.64 R12, [R1+0x150] ;  /* 0x00015000010c7983 */ /* 0x000f280000100a00 */
[----:B------:R-:W4:Y:S01]  /*16200*/  LDL.LU R9, [R1+0x68] ;  /* 0x0000680001097983 */ /* 0x000f220000300800 */
[----:B------:R-:W1:Y:S03]  /*16210*/  S2R R0, SR_TID.X ;  /* 0x0000000000007919 */ /* 0x000e660000002100 */
[----:B------:R-:W-:Y:S04]  /*16220*/  STL.64 [R1+0x270], R32 ;  /* 0x0002702001007387 */ /* 0x000fe80000100a00 */
[----:B------:R-:W-:Y:S04]  /*16230*/  STL.64 [R1+0x268], R30 ;  /* 0x0002681e01007387 */ /* 0x000fe80000100a00 */
[----:B------:R1:W-:Y:S04]  /*16240*/  STL.64 [R1+0x260], R28 ;  /* 0x0002601c01007387 */ /* 0x0003e80000100a00 */
[----:B------:R-:W-:Y:S04]  /*16250*/  STL [R1+0x1f4], R223 ;  /* 0x0001f4df01007387 */ /* 0x000fe80000100800 */
[----:B------:R-:W-:Y:S04]  /*16260*/  STL [R1+0x1f0], R222 ;  /* 0x0001f0de01007387 */ /* 0x000fe80000100800 */
[----:B------:R-:W-:Y:S04]  /*16270*/  STL [R1+0x1ec], R219 ;  /* 0x0001ecdb01007387 */ /* 0x000fe80000100800 */
[----:B------:R1:W-:Y:S02]  /*16280*/  STL [R1+0x1e8], R218 ;  /* 0x0001e8da01007387 */ /* 0x0003e40000100800 */
[----:B-1----:R-:W-:-:S02]  /*16290*/  IMAD.SHL.U32 R0, R0, 0x2, RZ ;  /* 0x0000000200007824 */ /* 0x002fc400078e00ff */
[----:B------:R-:W-:Y:S03]  /*162a0*/  STL [R1+0x1e4], R203 ;  /* 0x0001e4cb01007387 */ /* 0x000fe60000100800 */
[----:B------:R-:W-:Y:S01]  /*162b0*/  LOP3.LUT R0, R0, 0x6, RZ, 0xc0, !PT ;  /* 0x0000000600007812 */ /* 0x000fe200078ec0ff */
[----:B------:R-:W-:Y:S01]  /*162c0*/  STL [R1+0x1e0], R196 ;  /* 0x0001e0c401007387 */ /* 0x000fe20000100800 */
[----:B------:R-:W-:-:S03]  /*162d0*/  IMAD.MOV.U32 R29, RZ, RZ, R217 ;  /* 0x000000ffff1d7224 */ /* 0x000fc600078e00d9 */
[----:B------:R2:W-:Y:S01]  /*162e0*/  STL [R1+0x1dc], R191 ;  /* 0x0001dcbf01007387 */ /* 0x0005e20000100800 */
[----:B------:R-:W-:-:S03]  /*162f0*/  IMAD R0, R216, 0x40, R0 ;  /* 0x00000040d8007824 */ /* 0x000fc600078e0200 */
[----:B------:R4:W-:Y:S04]  /*16300*/  STL [R1+0x1d8], R190 ;  /* 0x0001d8be01007387 */ /* 0x0009e80000100800 */
[----:B------:R-:W-:Y:S04]  /*16310*/  STL [R1+0x1d4], R189 ;  /* 0x0001d4bd01007387 */ /* 0x000fe80000100800 */
[----:B------:R1:W-:Y:S01]  /*16320*/  STL [R1+0x1d0], R175 ;  /* 0x0001d0af01007387 */ /* 0x0003e20000100800 */
[C---:B------:R-:W-:Y:S02]  /*16330*/  ISETP.GE.AND P4, PT, R0.reuse, R200, PT ;  /* 0x000000c80000720c */ /* 0x040fe40003f86270 */
[C---:B------:R-:W-:Y:S01]  /*16340*/  ISETP.GE.AND P6, PT, R0.reuse, R199, PT ;  /* 0x000000c70000720c */ /* 0x040fe20003fc6270 */
[----:B------:R-:W4:Y:S01]  /*16350*/  LDL R218, [R1+0x48] ;  /* 0x0000480001da7983 */ /* 0x000f220000100800 */
[----:B------:R-:W-:-:S02]  /*16360*/  ISETP.GE.OR P4, PT, R0, R209, !P4 ;  /* 0x000000d10000720c */ /* 0x000fc40006786670 */
[C---:B------:R-:W-:Y:S02]  /*16370*/  ISETP.GE.AND P3, PT, R0.reuse, R198, PT ;  /* 0x000000c60000720c */ /* 0x040fe40003f66270 */
[C---:B------:R-:W-:Y:S02]  /*16380*/  ISETP.GE.OR P6, PT, R0.reuse, R208, !P6 ;  /* 0x000000d00000720c */ /* 0x040fe400077c6670 */
[----:B------:R-:W-:Y:S01]  /*16390*/  ISETP.GE.OR P3, PT, R0, R207, !P3 ;  /* 0x000000cf0000720c */ /* 0x000fe20005f66670 */
[----:B---3--:R-:W-:Y:S02]  /*163a0*/  IMAD.MOV.U32 R43, RZ, RZ, R6 ;  /* 0x000000ffff2b7224 */ /* 0x008fe400078e0006 */
[----:B--2---:R-:W-:Y:S02]  /*163b0*/  IMAD.MOV.U32 R191, RZ, RZ, R5 ;  /* 0x000000ffffbf7224 */ /* 0x004fe400078e0005 */
[----:B----4-:R-:W-:Y:S02]  /*163c0*/  IMAD.MOV.U32 R190, RZ, RZ, R7 ;  /* 0x000000ffffbe7224 */ /* 0x010fe400078e0007 */
[----:B-1----:R-:W-:-:S02]  /*163d0*/  IMAD.MOV.U32 R175, RZ, RZ, R3 ;  /* 0x000000ffffaf7224 */ /* 0x002fc400078e0003 */
[----:B------:R-:W-:Y:S02]  /*163e0*/  IMAD.IADD R3, R201, 0x1, -R0 ;  /* 0x00000001c9037824 */ /* 0x000fe400078e0a00 */
[----:B------:R-:W-:-:S03]  /*163f0*/  IMAD.MOV.U32 R189, RZ, RZ, R8 ;  /* 0x000000ffffbd7224 */ /* 0x000fc600078e0008 */
[----:B------:R-:W-:Y:S01]  /*16400*/  IABS R3, R3 ;  /* 0x0000000300037213 */ /* 0x000fe20000000000 */
[----:B------:R-:W-:-:S03]  /*16410*/  IMAD.MOV.U32 R104, RZ, RZ, R36 ;  /* 0x000000ffff687224 */ /* 0x000fc600078e0024 */
[----:B------:R-:W-:Y:S01]  /*16420*/  I2FP.F32.S32 R3, R3 ;  /* 0x0000000300037245 */ /* 0x000fe20000201400 */
[----:B------:R-:W-:Y:S01]  /*16430*/  IMAD.IADD R6, R202, 0x1, -R0 ;  /* 0x00000001ca067824 */ /* 0x000fe200078e0a00 */
[----:B------:R-:W-:Y:S01]  /*16440*/  LOP3.LUT R2, R2, 0xffffffef, RZ, 0xc0, !PT ;  /* 0xffffffef02027812 */ /* 0x000fe200078ec0ff */
[----:B------:R-:W-:Y:S02]  /*16450*/  IMAD.MOV.U32 R105, RZ, RZ, R27 ;  /* 0x000000ffff697224 */ /* 0x000fe400078e001b */
[----:B------:R-:W-:Y:S02]  /*16460*/  IMAD.MOV.U32 R106, RZ, RZ, R26 ;  /* 0x000000ffff6a7224 */ /* 0x000fe400078e001a */
[----:B------:R-:W-:Y:S02]  /*16470*/  IMAD.MOV.U32 R26, RZ, RZ, R25 ;  /* 0x000000ffff1a7224 */ /* 0x000fe400078e0019 */
[----:B------:R-:W-:Y:S02]  /*16480*/  IMAD.MOV.U32 R219, RZ, RZ, R24 ;  /* 0x000000ffffdb7224 */ /* 0x000fe400078e0018 */
[----:B------:R-:W-:-:S02]  /*16490*/  IMAD.MOV.U32 R24, RZ, RZ, R4 ;  /* 0x000000ffff187224 */ /* 0x000fc400078e0004 */
[----:B------:R-:W-:Y:S02]  /*164a0*/  IMAD.IADD R4, R204, 0x1, -R0 ;  /* 0x00000001cc047824 */ /* 0x000fe400078e0a00 */
[----:B------:R-:W-:Y:S02]  /*164b0*/  IMAD.MOV.U32 R46, RZ, RZ, R23 ;  /* 0x000000ffff2e7224 */ /* 0x000fe400078e0017 */
[----:B------:R-:W-:Y:S01]  /*164c0*/  IMAD.MOV.U32 R28, RZ, RZ, R22 ;  /* 0x000000ffff1c7224 */ /* 0x000fe200078e0016 */
[----:B------:R-:W-:Y:S01]  /*164d0*/  IABS R5, R4 ;  /* 0x0000000400057213 */ /* 0x000fe20000000000 */
[----:B------:R-:W-:-:S03]  /*164e0*/  IMAD.MOV.U32 R196, RZ, RZ, R21 ;  /* 0x000000ffffc47224 */ /* 0x000fc600078e0015 */
[----:B------:R-:W-:Y:S01]  /*164f0*/  I2FP.F32.S32 R5, R5 ;  /* 0x0000000500057245 */ /* 0x000fe20000201400 */
        /* <DEDUP_REMOVED lines=8> */
[----:B------:R-:W-:Y:S01]  /*16580*/  FFMA.FTZ R15, R3, -R193, R52 ;  /* 0x800000c1030f7223 */ /* 0x000fe20000010034 */
[----:B------:R-:W-:Y:S02]  /*16590*/  IMAD.IADD R3, R205, 0x1, -R0 ;  /* 0x00000001cd037824 */ /* 0x000fe400078e0a00 */
[----:B------:R-:W-:Y:S02]  /*165a0*/  IMAD.MOV.U32 R30, RZ, RZ, R12 ;  /* 0x000000ffff1e7224 */ /* 0x000fe400078e000c */
[----:B------:R-:W-:Y:S01]  /*165b0*/  IMAD.MOV.U32 R222, RZ, RZ, R14 ;  /* 0x000000ffffde7224 */ /* 0x000fe200078e000e */
[----:B------:R-:W-:Y:S01]  /*165c0*/  IABS R4, R3 ;  /* 0x0000000300047213 */ /* 0x000fe20000000000 */
[----:B------:R-:W-:Y:S01]  /*165d0*/  IMAD.MOV.U32 R203, RZ, RZ, R9 ;  /* 0x000000ffffcb7224 */ /* 0x000fe200078e0009 */
[----:B------:R-:W-:Y:S01]  /*165e0*/  IABS R3, R6 ;  /* 0x0000000600037213 */ /* 0x000fe20000000000 */
[----:B------:R-:W-:-:S03]  /*165f0*/  IMAD.MOV.U32 R31, RZ, RZ, R13 ;  /* 0x000000ffff1f7224 */ /* 0x000fc600078e000d */
[----:B------:R-:W-:Y:S02]  /*16600*/  I2FP.F32.S32 R3, R3 ;  /* 0x0000000300037245 */ /* 0x000fe40000201400 */
[----:B------:R-:W-:-:S03]  /*16610*/  I2FP.F32.S32 R4, R4 ;  /* 0x0000000400047245 */ /* 0x000fc60000201400 */
[-C--:B------:R-:W-:Y:S01]  /*16620*/  FFMA.FTZ R12, R3, -R193.reuse, R66 ;  /* 0x800000c1030c7223 */ /* 0x080fe20000010042 */
[----:B------:R-:W-:Y:S02]  /*16630*/  VIADD R3, R0, 0x1 ;  /* 0x0000000100037836 */ /* 0x000fe40000000000 */
[-C--:B------:R-:W-:Y:S02]  /*16640*/  FFMA.FTZ R8, R4, -R193.reuse, R64 ;  /* 0x800000c104087223 */ /* 0x080fe40000010040 */
[--C-:B------:R-:W-:Y:S02]  /*16650*/  IMAD.IADD R4, R201, 0x1, -R3.reuse ;  /* 0x00000001c9047824 */ /* 0x100fe400078e0a03 */
[----:B------:R-:W-:Y:S02]  /*16660*/  IMAD.IADD R6, R204, 0x1, -R3 ;  /* 0x00000001cc067824 */ /* 0x000fe400078e0a03 */
[----:B------:R-:W-:Y:S01]  /*16670*/  FFMA.FTZ R9, R5, -R193, R54 ;  /* 0x800000c105097223 */ /* 0x000fe20000010036 */
[----:B------:R-:W-:-:S02]  /*16680*/  IABS R5, R4 ;  /* 0x0000000400057213 */ /* 0x000fc40000000000 */
[----:B------:R-:W-:-:S04]  /*16690*/  IABS R4, R6 ;  /* 0x0000000600047213 */ /* 0x000fc80000000000 */
[----:B------:R-:W-:Y:S02]  /*166a0*/  I2FP.F32.S32 R4, R4 ;  /* 0x0000000400047245 */ /* 0x000fe40000201400 */
[----:B------:R-:W-:Y:S01]  /*166b0*/  I2FP.F32.S32 R5, R5 ;  /* 0x0000000500057245 */ /* 0x000fe20000201400 */
[----:B------:R-:W-:Y:S02]  /*166c0*/  IMAD.IADD R6, R202, 0x1, -R3 ;  /* 0x00000001ca067824 */ /* 0x000fe400078e0a03 */
[-C--:B------:R-:W-:Y:S01]  /*166d0*/  FFMA.FTZ R14, R4, -R193.reuse, R55 ;  /* 0x800000c1040e7223 */ /* 0x080fe20000010037 */
[----:B------:R-:W-:Y:S02]  /*166e0*/  IMAD.IADD R4, R205, 0x1, -R3 ;  /* 0x00000001cd047824 */ /* 0x000fe400078e0a03 */
[----:B------:R-:W-:Y:S01]  /*166f0*/  FFMA.FTZ R7, R5, -R193, R53 ;  /* 0x800000c105077223 */ /* 0x000fe20000010035 */
[----:B------:R-:W-:Y:S02]  /*16700*/  ISETP.GE.AND P2, PT, R3, R200, PT ;  /* 0x000000c80300720c */ /* 0x000fe40003f46270 */
[----:B------:R-:W-:-:S02]  /*16710*/  IABS R5, R4 ;  /* 0x0000000400057213 */ /* 0x000fc40000000000 */
[----:B------:R-:W-:Y:S02]  /*16720*/  IABS R4, R6 ;  /* 0x0000000600047213 */ /* 0x000fe40000000000 */
[C---:B------:R-:W-:Y:S02]  /*16730*/  ISETP.GE.AND P5, PT, R3.reuse, R199, PT ;  /* 0x000000c70300720c */ /* 0x040fe40003fa6270 */
[C---:B------:R-:W-:Y:S02]  /*16740*/  ISETP.GE.AND P0, PT, R3.reuse, R198, PT ;  /* 0x000000c60300720c */ /* 0x040fe40003f06270 */
[C---:B------:R-:W-:Y:S02]  /*16750*/  ISETP.GE.AND P1, PT, R3.reuse, R197, PT ;  /* 0x000000c50300720c */ /* 0x040fe40003f26270 */
[----:B------:R-:W-:Y:S02]  /*16760*/  I2FP.F32.S32 R4, R4 ;  /* 0x0000000400047245 */ /* 0x000fe40000201400 */
[----:B------:R-:W-:-:S02]  /*16770*/  ISETP.GE.OR P2, PT, R3, R209, !P2 ;  /* 0x000000d10300720c */ /* 0x000fc40005746670 */
[C---:B------:R-:W-:Y:S02]  /*16780*/  ISETP.GE.OR P5, PT, R3.reuse, R208, !P5 ;  /* 0x000000d00300720c */ /* 0x040fe40006fa6670 */
[C---:B------:R-:W-:Y:S02]  /*16790*/  ISETP.GE.OR P0, PT, R3.reuse, R207, !P0 ;  /* 0x000000cf0300720c */ /* 0x040fe40004706670 */
[----:B------:R-:W-:Y:S01]  /*167a0*/  ISETP.GE.OR P1, PT, R3, R206, !P1 ;  /* 0x000000ce0300720c */ /* 0x000fe20004f26670 */
[----:B------:R-:W-:Y:S02]  /*167b0*/  VIADD R3, R0, 0x8 ;  /* 0x0000000800037836 */ /* 0x000fe40000000000 */
[----:B------:R-:W-:Y:S02]  /*167c0*/  FFMA.FTZ R13, R4, -R193, R67 ;  /* 0x800000c1040d7223 */ /* 0x000fe40000010043 */
[--C-:B------:R-:W-:Y:S01]  /*167d0*/  IMAD.IADD R4, R201, 0x1, -R3.reuse ;  /* 0x00000001c9047824 */ /* 0x100fe200078e0a03 */
[----:B------:R-:W-:Y:S01]  /*167e0*/  I2FP.F32.S32 R5, R5 ;  /* 0x0000000500057245 */ /* 0x000fe20000201400 */
[----:B------:R-:W-:-:S03]  /*167f0*/  IMAD.IADD R6, R204, 0x1, -R3 ;  /* 0x00000001cc067824 */ /* 0x000fc600078e0a03 */
[----:B------:R-:W-:Y:S01]  /*16800*/  IABS R4, R4 ;  /* 0x0000000400047213 */ /* 0x000fe20000000000 */
[----:B------:R-:W-:-:S04]  /*16810*/  FFMA.FTZ R11, R5, -R193, R65 ;  /* 0x800000c1050b7223 */ /* 0x000fc80000010041 */
[----:B------:R-:W-:Y:S01]  /*16820*/  IMAD.MOV.U32 R5, RZ, RZ, R4 ;  /* 0x000000ffff057224 */ /* 0x000fe200078e0004 */
[----:B------:R-:W-:-:S04]  /*16830*/  IABS R4, R6 ;  /* 0x0000000600047213 */ /* 0x000fc80000000000 */
[----:B------:R-:W-:Y:S02]  /*16840*/  I2FP.F32.S32 R4, R4 ;  /* 0x0000000400047245 */ /* 0x000fe40000201400 */
[----:B------:R-:W-:Y:S02]  /*16850*/  FSEL R61, R15, -INF , !P4 ;  /* 0xff8000000f3d7808 */ /* 0x000fe40006000000 */
[----:B------:R-:W-:Y:S01]  /*16860*/  ISETP.GE.AND P4, PT, R0, R197, PT ;  /* 0x000000c50000720c */ /* 0x000fe20003f86270 */
[----:B------:R-:W-:Y:S01]  /*16870*/  FFMA.FTZ R17, R4, -R193, R230 ;  /* 0x800000c104117223 */ /* 0x000fe200000100e6 */
[----:B------:R-:W-:Y:S01]  /*16880*/  I2FP.F32.S32 R5, R5 ;  /* 0x0000000500057245 */ /* 0x000fe20000201400 */
[--C-:B------:R-:W-:Y:S01]  /*16890*/  IMAD.IADD R4, R205, 0x1, -R3.reuse ;  /* 0x00000001cd047824 */ /* 0x100fe200078e0a03 */
[----:B------:R-:W-:Y:S01]  /*168a0*/  ISETP.GE.OR P4, PT, R0, R206, !P4 ;  /* 0x000000ce0000720c */ /* 0x000fe20006786670 */
[----:B------:R-:W-:Y:S02]  /*168b0*/  IMAD.IADD R6, R202, 0x1, -R3 ;  /* 0x00000001ca067824 */ /* 0x000fe400078e0a03 */
[----:B------:R-:W-:Y:S01]  /*168c0*/  FFMA.FTZ R10, R5, -R193, R228 ;  /* 0x800000c1050a7223 */ /* 0x000fe200000100e4 */
[----:B------:R-:W-:-:S02]  /*168d0*/  IABS R5, R4 ;  /* 0x0000000400057213 */ /* 0x000fc40000000000 */
[----:B------:R-:W-:Y:S02]  /*168e0*/  FSEL R66, R9, -INF , !P6 ;  /* 0xff80000009427808 */ /* 0x000fe40007000000 */
[----:B------:R-:W-:Y:S02]  /*168f0*/  FSEL R180, R8, -INF , !P3 ;  /* 0xff80000008b47808 */ /* 0x000fe40005800000 */
[----:B------:R-:W-:Y:S02]  /*16900*/  IABS R4, R6 ;  /* 0x0000000600047213 */ /* 0x000fe40000000000 */
[----:B------:R-:W-:Y:S02]  /*16910*/  FSEL R56, R12, -INF , !P4 ;  /* 0xff8000000c387808 */ /* 0x000fe40006000000 */
[----:B------:R-:W-:Y:S02]  /*16920*/  FSEL R60, R7, -INF , !P2 ;  /* 0xff800000073c7808 */ /* 0x000fe40005000000 */
[----:B------:R-:W-:-:S02]  /*16930*/  ISETP.GE.AND P6, PT, R3, R200, PT ;  /* 0x000000c80300720c */ /* 0x000fc40003fc6270 */
[C---:B------:R-:W-:Y:S02]  /*16940*/  ISETP.GE.AND P3, PT, R3.reuse, R199, PT ;  /* 0x000000c70300720c */ /* 0x040fe40003f66270 */
[C---:B------:R-:W-:Y:S02]  /*16950*/  ISETP.GE.AND P4, PT, R3.reuse, R198, PT ;  /* 0x000000c60300720c */ /* 0x040fe40003f86270 */
[C---:B------:R-:W-:Y:S02]  /*16960*/  ISETP.GE.AND P2, PT, R3.reuse, R197, PT ;  /* 0x000000c50300720c */ /* 0x040fe40003f46270 */
[----:B------:R-:W-:Y:S02]  /*16970*/  I2FP.F32.S32 R4, R4 ;  /* 0x0000000400047245 */ /* 0x000fe40000201400 */
[C---:B------:R-:W-:Y:S02]  /*16980*/  ISETP.GE.OR P6, PT, R3.reuse, R209, !P6 ;  /* 0x000000d10300720c */ /* 0x040fe400077c6670 */
[----:B------:R-:W-:-:S02]  /*16990*/  ISETP.GE.OR P3, PT, R3, R208, !P3 ;  /* 0x000000d00300720c */ /* 0x000fc40005f66670 */
[C---:B------:R-:W-:Y:S02]  /*169a0*/  ISETP.GE.OR P4, PT, R3.reuse, R207, !P4 ;  /* 0x000000cf0300720c */ /* 0x040fe40006786670 */
[----:B------:R-:W-:Y:S01]  /*169b0*/  ISETP.GE.OR P2, PT, R3, R206, !P2 ;  /* 0x000000ce0300720c */ /* 0x000fe20005746670 */
[----:B------:R-:W-:Y:S01]  /*169c0*/  VIADD R3, R0, 0x9 ;  /* 0x0000000900037836 */ /* 0x000fe20000000000 */
[----:B------:R-:W-:Y:S01]  /*169d0*/  I2FP.F32.S32 R5, R5 ;  /* 0x0000000500057245 */ /* 0x000fe20000201400 */
        /* <DEDUP_REMOVED lines=12> */
[----:B------:R-:W-:Y:S02]  /*16aa0*/  FSEL R63, R14, -INF , !P5 ;  /* 0xff8000000e3f7808 */ /* 0x000fe40006800000 */
[----:B------:R-:W-:-:S02]  /*16ab0*/  FSEL R107, R11, -INF , !P0 ;  /* 0xff8000000b6b7808 */ /* 0x000fc40004000000 */
[----:B------:R-:W-:Y:S02]  /*16ac0*/  IABS R5, R4 ;  /* 0x0000000400057213 */ /* 0x000fe40000000000 */
[----:B------:R-:W-:Y:S02]  /*16ad0*/  IABS R4, R6 ;  /* 0x0000000600047213 */ /* 0x000fe40000000000 */
[----:B------:R-:W-:Y:S02]  /*16ae0*/  FSEL R52, R13, -INF , !P1 ;  /* 0xff8000000d347808 */ /* 0x000fe40004800000 */
[----:B------:R-:W-:Y:S02]  /*16af0*/  FSEL R58, R10, -INF , !P6 ;  /* 0xff8000000a3a7808 */ /* 0x000fe40007000000 */
[C---:B------:R-:W-:Y:S02]  /*16b00*/  ISETP.GE.AND P5, PT, R3.reuse, R200, PT ;  /* 0x000000c80300720c */ /* 0x040fe40003fa6270 */
[----:B------:R-:W-:-:S02]  /*16b10*/  ISETP.GE.AND P0, PT, R3, R199, PT ;  /* 0x000000c70300720c */ /* 0x000fc40003f06270 */
[C---:B------:R-:W-:Y:S02]  /*16b20*/  ISETP.GE.AND P1, PT, R3.reuse, R198, PT ;  /* 0x000000c60300720c */ /* 0x040fe40003f26270 */
[C---:B------:R-:W-:Y:S02]  /*16b30*/  ISETP.GE.AND P6, PT, R3.reuse, R197, PT ;  /* 0x000000c50300720c */ /* 0x040fe40003fc6270 */
[----:B------:R-:W-:Y:S02]  /*16b40*/  I2FP.F32.S32 R4, R4 ;  /* 0x0000000400047245 */ /* 0x000fe40000201400 */
[C---:B------:R-:W-:Y:S02]  /*16b50*/  ISETP.GE.OR P5, PT, R3.reuse, R209, !P5 ;  /* 0x000000d10300720c */ /* 0x040fe40006fa6670 */
[C---:B------:R-:W-:Y:S02]  /*16b60*/  ISETP.GE.OR P0, PT, R3.reuse, R208, !P0 ;  /* 0x000000d00300720c */ /* 0x040fe40004706670 */
[----:B------:R-:W-:-:S02]  /*16b70*/  ISETP.GE.OR P1, PT, R3, R207, !P1 ;  /* 0x000000cf0300720c */ /* 0x000fc40004f26670 */
        /* <DEDUP_REMOVED lines=11> */
[--C-:B------:R-:W-:Y:S02]  /*16c30*/  IMAD.IADD R6, R202, 0x1, -R3.reuse ;  /* 0x00000001ca067824 */ /* 0x100fe400078e0a03 */
        /* <DEDUP_REMOVED lines=141> */
[----:B------:R-:W-:Y:S02]  /*17510*/  IABS R4, R6 ;  /* 0x0000000600047213 */ /* 0x000fe40000000000 */
[----:B------:R-:W-:Y:S02]  /*17520*/  I2FP.F32.S32 R5, R5 ;  /* 0x0000000500057245 */ /* 0x000fe40000201400 */
[----:B------:R-:W-:Y:S02]  /*17530*/  I2FP.F32.S32 R4, R4 ;  /* 0x0000000400047245 */ /* 0x000fe40000201400 */
[----:B------:R-:W-:Y:S02]  /*17540*/  FSEL R25, R11, -INF , !P0 ;  /* 0xff8000000b197808 */ /* 0x000fe40004000000 */
[----:B------:R-:W-:Y:S01]  /*17550*/  ISETP.GE.AND P0, PT, R3, R200, PT ;  /* 0x000000c80300720c */ /* 0x000fe20003f06270 */
[----:B------:R-:W-:Y:S01]  /*17560*/  FFMA.FTZ R10, R4, -R193, R187 ;  /* 0x800000c1040a7223 */ /* 0x000fe200000100bb */
[----:B------:R-:W-:-:S02]  /*17570*/  IMAD.IADD R4, R205, 0x1, -R3 ;  /* 0x00000001cd047824 */ /* 0x000fc400078e0a03 */
[----:B------:R-:W-:Y:S01]  /*17580*/  FFMA.FTZ R7, R5, -R193, R185 ;  /* 0x800000c105077223 */ /* 0x000fe200000100b9 */
[----:B------:R-:W-:Y:S01]  /*17590*/  IMAD.IADD R6, R202, 0x1, -R3 ;  /* 0x00000001ca067824 */ /* 0x000fe200078e0a03 */
[----:B------:R-:W-:Y:S02]  /*175a0*/  ISETP.GE.OR P0, PT, R3, R209, !P0 ;  /* 0x000000d10300720c */ /* 0x000fe40004706670 */
[----:B------:R-:W-:Y:S02]  /*175b0*/  IABS R5, R4 ;  /* 0x0000000400057213 */ /* 0x000fe40000000000 */
[----:B------:R-:W-:Y:S02]  /*175c0*/  FSEL R40, R9, -INF , !P1 ;  /* 0xff80000009287808 */ /* 0x000fe40004800000 */
[----:B------:R-:W-:Y:S02]  /*175d0*/  IABS R4, R6 ;  /* 0x0000000600047213 */ /* 0x000fe40000000000 */
[----:B------:R-:W-:-:S02]  /*175e0*/  FSEL R19, R8, -INF , !P2 ;  /* 0xff80000008137808 */ /* 0x000fc40005000000 */
[----:B------:R-:W-:Y:S02]  /*175f0*/  FSEL R23, R7, -INF , !P0 ;  /* 0xff80000007177808 */ /* 0x000fe40004000000 */
[C---:B------:R-:W-:Y:S02]  /*17600*/  ISETP.GE.AND P1, PT, R3.reuse, R199, PT ;  /* 0x000000c70300720c */ /* 0x040fe40003f26270 */
[C---:B------:R-:W-:Y:S02]  /*17610*/  ISETP.GE.AND P2, PT, R3.reuse, R198, PT ;  /* 0x000000c60300720c */ /* 0x040fe40003f46270 */
[C---:B------:R-:W-:Y:S02]  /*17620*/  ISETP.GE.AND P0, PT, R3.reuse, R197, PT ;  /* 0x000000c50300720c */ /* 0x040fe40003f06270 */
[----:B------:R-:W-:Y:S02]  /*17630*/  I2FP.F32.S32 R4, R4 ;  /* 0x0000000400047245 */ /* 0x000fe40000201400 */
        /* <DEDUP_REMOVED lines=21> */
[----:B------:R-:W-:Y:S02]  /*17790*/  @P6 LOP3.LUT R2, R2, 0x10, RZ, 0xfc, !PT ;  /* 0x0000001002026812 */ /* 0x000fe400078efcff */
[----:B------:R-:W-:Y:S02]  /*177a0*/  FSEL R38, R10, -INF , !P1 ;  /* 0xff8000000a267808 */ /* 0x000fe40004800000 */
[----:B------:R-:W-:Y:S02]  /*177b0*/  IABS R4, R6 ;  /* 0x0000000600047213 */ /* 0x000fe40000000000 */
[----:B------:R-:W-:Y:S02]  /*177c0*/  FSEL R27, R8, -INF , !P0 ;  /* 0xff800000081b7808 */ /* 0x000fe40004000000 */
[C---:B------:R-:W-:Y:S02]  /*177d0*/  ISETP.GE.AND P1, PT, R3.reuse, R200, PT ;  /* 0x000000c80300720c */ /* 0x040fe40003f26270 */
[----:B------:R-:W-:-:S02]  /*177e0*/  ISETP.GE.AND P6, PT, R3, R198, PT ;  /* 0x000000c60300720c */ /* 0x000fc40003fc6270 */
[C---:B------:R-:W-:Y:S02]  /*177f0*/  ISETP.GE.AND P0, PT, R3.reuse, R197, PT ;  /* 0x000000c50300720c */ /* 0x040fe40003f06270 */
[----:B------:R-:W-:Y:S02]  /*17800*/  I2FP.F32.S32 R4, R4 ;  /* 0x0000000400047245 */ /* 0x000fe40000201400 */
[C---:B------:R-:W-:Y:S02]  /*17810*/  ISETP.GE.OR P1, PT, R3.reuse, R209, !P1 ;  /* 0x000000d10300720c */ /* 0x040fe40004f26670 */
[C---:B------:R-:W-:Y:S02]  /*17820*/  ISETP.GE.OR P6, PT, R3.reuse, R207, !P6 ;  /* 0x000000cf0300720c */ /* 0x040fe400077c6670 */
[----:B------:R-:W-:Y:S01]  /*17830*/  ISETP.GE.OR P0, PT, R3, R206, !P0 ;  /* 0x000000ce0300720c */ /* 0x000fe20004706670 */
[----:B------:R-:W-:Y:S01]  /*17840*/  VIADD R3, R0, 0x29 ;  /* 0x0000002900037836 */ /* 0x000fe20000000000 */
[----:B------:R-:W-:Y:S01]  /*17850*/  I2FP.F32.S32 R5, R5 ;  /* 0x0000000500057245 */ /* 0x000fe20000201400 */
[----:B------:R-:W-:-:S02]  /*17860*/  FFMA.FTZ R10, R4, -R193, R250 ;  /* 0x800000c1040a7223 */ /* 0x000fc400000100fa */
[--C-:B------:R-:W-:Y:S02]  /*17870*/  IMAD.IADD R4, R201, 0x1, -R3.reuse ;  /* 0x00000001c9047824 */ /* 0x100fe400078e0a03 */
[----:B------:R-:W-:Y:S02]  /*17880*/  IMAD.IADD R6, R204, 0x1, -R3 ;  /* 0x00000001cc067824 */ /* 0x000fe400078e0a03 */
[----:B------:R-:W-:Y:S01]  /*17890*/  FFMA.FTZ R176, R5, -R193, R248 ;  /* 0x800000c105b07223 */ /* 0x000fe200000100f8 */
[----:B------:R-:W-:Y:S02]  /*178a0*/  IABS R5, R4 ;  /* 0x0000000400057213 */ /* 0x000fe40000000000 */
[----:B------:R-:W-:-:S04]  /*178b0*/  IABS R4, R6 ;  /* 0x0000000600047213 */ /* 0x000fc80000000000 */
[----:B------:R-:W-:Y:S02]  /*178c0*/  I2FP.F32.S32 R4, R4 ;  /* 0x0000000400047245 */ /* 0x000fe40000201400 */
[----:B------:R-:W-:Y:S01]  /*178d0*/  I2FP.F32.S32 R5, R5 ;  /* 0x0000000500057245 */ /* 0x000fe20000201400 */
[----:B------:R-:W-:Y:S02]  /*178e0*/  IMAD.IADD R6, R202, 0x1, -R3 ;  /* 0x00000001ca067824 */ /* 0x000fe400078e0a03 */
[-C--:B------:R-:W-:Y:S01]  /*178f0*/  FFMA.FTZ R11, R4, -R193.reuse, R243 ;  /* 0x800000c1040b7223 */ /* 0x080fe200000100f3 */
[----:B------:R-:W-:Y:S02]  /*17900*/  IMAD.IADD R4, R205, 0x1, -R3 ;  /* 0x00000001cd047824 */ /* 0x000fe400078e0a03 */
[----:B------:R-:W-:-:S03]  /*17910*/  FFMA.FTZ R9, R5, -R193, R241 ;  /* 0x800000c105097223 */ /* 0x000fc600000100f1 */
[----:B------:R-:W-:Y:S02]  /*17920*/  IABS R5, R4 ;  /* 0x0000000400057213 */ /* 0x000fe40000000000 */
[----:B------:R-:W-:Y:S01]  /*17930*/  IABS R4, R6 ;  /* 0x0000000600047213 */ /* 0x000fe20000000000 */
[----:B------:R-:W-:-:S03]  /*17940*/  VIADD R6, R0, 0x30 ;  /* 0x0000003000067836 */ /* 0x000fc60000000000 */
[----:B------:R-:W-:Y:S02]  /*17950*/  I2FP.F32.S32 R4, R4 ;  /* 0x0000000400047245 */ /* 0x000fe40000201400 */
[----:B------:R-:W-:-:S03]  /*17960*/  FSEL R20, R7, -INF , !P1 ;  /* 0xff80000007147808 */ /* 0x000fc60004800000 */
[----:B------:R-:W-:Y:S01]  /*17970*/  FFMA.FTZ R7, R4, -R193, R251 ;  /* 0x800000c104077223 */ /* 0x000fe200000100fb */
[----:B------:R-:W-:-:S05]  /*17980*/  IMAD.IADD R4, R201, 0x1, -R6 ;  /* 0x00000001c9047824 */ /* 0x000fca00078e0a06 */
[----:B------:R-:W-:-:S04]  /*17990*/  IABS R4, R4 ;  /* 0x0000000400047213 */ /* 0x000fc80000000000 */
[----:B------:R-:W-:Y:S02]  /*179a0*/  I2FP.F32.S32 R4, R4 ;  /* 0x0000000400047245 */ /* 0x000fe40000201400 */
[----:B------:R-:W-:Y:S02]  /*179b0*/  FSEL R12, R10, -INF , !P0 ;  /* 0xff8000000a0c7808 */ /* 0x000fe40004000000 */
[C---:B------:R-:W-:Y:S01]  /*179c0*/  ISETP.GE.AND P0, PT, R3.reuse, R200, PT ;  /* 0x000000c80300720c */ /* 0x040fe20003f06270 */
[----:B------:R-:W-:Y:S01]  /*179d0*/  FFMA.FTZ R8, R4, -R193, R175 ;  /* 0x800000c104087223 */ /* 0x000fe200000100af */
[----:B------:R-:W-:Y:S02]  /*179e0*/  IMAD.IADD R4, R202, 0x1, -R6 ;  /* 0x00000001ca047824 */ /* 0x000fe400078e0a06 */
[----:B------:R-:W-:-:S03]  /*179f0*/  ISETP.GE.OR P0, PT, R3, R209, !P0 ;  /* 0x000000d10300720c */ /* 0x000fc60004706670 */
[----:B------:R-:W-:Y:S02]  /*17a00*/  IABS R4, R4 ;  /* 0x0000000400047213 */ /* 0x000fe40000000000 */
[----:B------:R-:W-:Y:S02]  /*17a10*/  FSEL R17, R9, -INF , !P0 ;  /* 0xff80000009117808 */ /* 0x000fe40004000000 */
[C---:B------:R-:W-:Y:S02]  /*17a20*/  ISETP.GE.AND P0, PT, R3.reuse, R199, PT ;  /* 0x000000c70300720c */ /* 0x040fe40003f06270 */
[----:B------:R-:W-:Y:S02]  /*17a30*/  I2FP.F32.S32 R4, R4 ;  /* 0x0000000400047245 */ /* 0x000fe40000201400 */
[----:B------:R-:W-:-:S03]  /*17a40*/  ISETP.GE.OR P0, PT, R3, R208, !P0 ;  /* 0x000000d00300720c */ /* 0x000fc60004706670 */
[----:B------:R-:W-:Y:S01]  /*17a50*/  FFMA.FTZ R10, R4, -R193, R24 ;  /* 0x800000c1040a7223 */ /* 0x000fe20000010018 */
[----:B------:R-:W-:Y:S02]  /*17a60*/  FSEL R24, R11, -INF , !P0 ;  /* 0xff8000000b187808 */ /* 0x000fe40004000000 */
[----:B------:R-:W-:Y:S02]  /*17a70*/  I2FP.F32.S32 R5, R5 ;  /* 0x0000000500057245 */ /* 0x000fe40000201400 */
[----:B------:R-:W-:-:S03]  /*17a80*/  ISETP.GE.AND P0, PT, R3, R197, PT ;  /* 0x000000c50300720c */ /* 0x000fc60003f06270 */
[----:B------:R-:W-:Y:S01]  /*17a90*/  FFMA.FTZ R100, R5, -R193, R249 ;  /* 0x800000c105647223 */ /* 0x000fe200000100f9 */
[----:B------:R-:W-:Y:S01]  /*17aa0*/  ISETP.GE.OR P0, PT, R3, R206, !P0 ;  /* 0x000000ce0300720c */ /* 0x000fe20004706670 */
[----:B------:R-:W-:Y:S01]  /*17ab0*/  VIADD R5, R0, 0x31 ;  /* 0x0000003100057836 */ /* 0x000fe20000000000 */
[----:B------:R-:W-:Y:S02]  /*17ac0*/  LOP3.LUT R2, R2, 0xfffffff7, RZ, 0xc0, !PT ;  /* 0xfffffff702027812 */ /* 0x000fe400078ec0ff */
[----:B------:R-:W-:Y:S01]  /*17ad0*/  FSEL R11, R7, -INF , !P0 ;  /* 0xff800000070b7808 */ /* 0x000fe20004000000 */
[----:B------:R-:W-:Y:S01]  /*17ae0*/  IMAD.IADD R4, R201, 0x1, -R5 ;  /* 0x00000001c9047824 */ /* 0x000fe200078e0a05 */
[----:B------:R-:W-:Y:S02]  /*17af0*/  ISETP.GE.AND P0, PT, R6, R200, PT ;  /* 0x000000c80600720c */ /* 0x000fe40003f06270 */
[----:B------:R-:W-:Y:S02]  /*17b00*/  @P5 LOP3.LUT R2, R2, 0x8, RZ, 0xfc, !PT ;  /* 0x0000000802025812 */ /* 0x000fe400078efcff */
[----:B------:R-:W-:-:S02]  /*17b10*/  ISETP.GE.OR P0, PT, R6, R209, !P0 ;  /* 0x000000d10600720c */ /* 0x000fc40004706670 */
[C---:B------:R-:W-:Y:S02]  /*17b20*/  ISETP.GE.AND P5, PT, R3.reuse, R198, PT ;  /* 0x000000c60300720c */ /* 0x040fe40003fa6270 */
[----:B------:R-:W-:Y:S02]  /*17b30*/  IABS R4, R4 ;  /* 0x0000000400047213 */ /* 0x000fe40000000000 */
[----:B------:R-:W-:Y:S02]  /*17b40*/  FSEL R16, R8, -INF , !P0 ;  /* 0xff80000008107808 */ /* 0x000fe40004000000 */
[----:B------:R-:W-:Y:S02]  /*17b50*/  ISETP.GE.AND P0, PT, R6, R197, PT ;  /* 0x000000c50600720c */ /* 0x000fe40003f06270 */
[----:B------:R-:W-:Y:S01]  /*17b60*/  ISETP.GE.OR P5, PT, R3, R207, !P5 ;  /* 0x000000cf0300720c */ /* 0x000fe20006fa6670 */
[----:B------:R-:W-:Y:S01]  /*17b70*/  IMAD.IADD R3, R204, 0x1, -R6 ;  /* 0x00000001cc037824 */ /* 0x000fe200078e0a06 */
[----:B------:R-:W-:-:S02]  /*17b80*/  I2FP.F32.S32 R4, R4 ;  /* 0x0000000400047245 */ /* 0x000fc40000201400 */
[----:B------:R-:W-:Y:S02]  /*17b90*/  ISETP.GE.OR P0, PT, R6, R206, !P0 ;  /* 0x000000ce0600720c */ /* 0x000fe40004706670 */
[----:B------:R-:W-:Y:S01]  /*17ba0*/  IABS R3, R3 ;  /* 0x0000000300037213 */ /* 0x000fe20000000000 */
[----:B------:R-:W-:Y:S01]  /*17bb0*/  FFMA.FTZ R7, R4, -R193, R189 ;  /* 0x800000c104077223 */ /* 0x000fe200000100bd */
[----:B------:R-:W-:Y:S01]  /*17bc0*/  IMAD.IADD R4, R202, 0x1, -R5 ;  /* 0x00000001ca047824 */ /* 0x000fe200078e0a05 */
[----:B------:R-:W-:Y:S02]  /*17bd0*/  FSEL R10, R10, -INF , !P0 ;  /* 0xff8000000a0a7808 */ /* 0x000fe40004000000 */
[----:B------:R-:W-:Y:S02]  /*17be0*/  ISETP.GE.AND P0, PT, R5, R200, PT ;  /* 0x000000c80500720c */ /* 0x000fe40003f06270 */
[----:B------:R-:W-:Y:S02]  /*17bf0*/  I2FP.F32.S32 R3, R3 ;  /* 0x0000000300037245 */ /* 0x000fe40000201400 */
[----:B------:R-:W-:-:S02]  /*17c00*/  IABS R4, R4 ;  /* 0x0000000400047213 */ /* 0x000fc40000000000 */
[----:B------:R-:W-:Y:S01]  /*17c10*/  ISETP.GE.OR P0, PT, R5, R209, !P0 ;  /* 0x000000d10500720c */ /* 0x000fe20004706670 */
[----:B------:R-:W-:Y:S01]  /*17c20*/  FFMA.FTZ R43, R3, -R193, R43 ;  /* 0x800000c1032b7223 */ /* 0x000fe2000001002b */
[----:B------:R-:W-:Y:S01]  /*17c30*/  I2FP.F32.S32 R4, R4 ;  /* 0x0000000400047245 */ /* 0x000fe20000201400 */
[----:B------:R-:W-:Y:S01]  /*17c40*/  IMAD.IADD R3, R205, 0x1, -R6 ;  /* 0x00000001cd037824 */ /* 0x000fe200078e0a06 */
[----:B------:R-:W-:Y:S02]  /*17c50*/  FSEL R15, R7, -INF , !P0 ;  /* 0xff800000070f7808 */ /* 0x000fe40004000000 */
[C---:B------:R-:W-:Y:S01]  /*17c60*/  ISETP.GE.AND P0, PT, R5.reuse, R197, PT ;  /* 0x000000c50500720c */ /* 0x040fe20003f06270 */
[----:B------:R-:W-:Y:S01]  /*17c70*/  FFMA.FTZ R4, R4, -R193, R190 ;  /* 0x800000c104047223 */ /* 0x000fe200000100be */
[----:B------:R-:W-:Y:S02]  /*17c80*/  IABS R3, R3 ;  /* 0x0000000300037213 */ /* 0x000fe40000000000 */
[----:B------:R-:W-:-:S02]  /*17c90*/  ISETP.GE.OR P0, PT, R5, R206, !P0 ;  /* 0x000000ce0500720c */ /* 0x000fc40004706670 */
[----:B------:R-:W-:Y:S02]  /*17ca0*/  I2FP.F32.S32 R3, R3 ;  /* 0x0000000300037245 */ /* 0x000fe40000201400 */
[----:B------:R-:W-:Y:S01]  /*17cb0*/  FSEL R9, R4, -INF , !P0 ;  /* 0xff80000004097808 */ /* 0x000fe20004000000 */
[----:B------:R-:W-:Y:S02]  /*17cc0*/  VIADD R4, R0, 0x38 ;  /* 0x0000003800047836 */ /* 0x000fe40000000000 */
[----:B------:R-:W-:Y:S02]  /*17cd0*/  FFMA.FTZ R64, R3, -R193, R191 ;  /* 0x800000c103407223 */ /* 0x000fe400000100bf */
[----:B------:R-:W-:-:S05]  /*17ce0*/  IMAD.IADD R3, R201, 0x1, -R4 ;  /* 0x00000001c9037824 */ /* 0x000fca00078e0a04 */
[----:B------:R-:W-:Y:S02]  /*17cf0*/  IABS R3, R3 ;  /* 0x0000000300037213 */ /* 0x000fe40000000000 */
[C---:B------:R-:W-:Y:S02]  /*17d00*/  ISETP.GE.AND P0, PT, R4.reuse, R200, PT ;  /* 0x000000c80400720c */ /* 0x040fe40003f06270 */
[----:B------:R-:W-:Y:S02]  /*17d10*/  I2FP.F32.S32 R3, R3 ;  /* 0x0000000300037245 */ /* 0x000fe40000201400 */
[----:B------:R-:W-:-:S03]  /*17d20*/  ISETP.GE.OR P0, PT, R4, R209, !P0 ;  /* 0x000000d10400720c */ /* 0x000fc60004706670 */
[----:B------:R-:W-:-:S05]  /*17d30*/  FFMA.FTZ R3, R3, -R193, R196 ;  /* 0x800000c103037223 */ /* 0x000fca00000100c4 */
[----:B------:R-:W-:Y:S01]  /*17d40*/  FSEL R14, R3, -INF , !P0 ;  /* 0xff800000030e7808 */ /* 0x000fe20004000000 */
[----:B------:R-:W-:-:S05]  /*17d50*/  IMAD.IADD R3, R202, 0x1, -R4 ;  /* 0x00000001ca037824 */ /* 0x000fca00078e0a04 */
[----:B------:R-:W-:Y:S02]  /*17d60*/  IABS R3, R3 ;  /* 0x0000000300037213 */ /* 0x000fe40000000000 */
[C---:B------:R-:W-:Y:S02]  /*17d70*/  ISETP.GE.AND P0, PT, R4.reuse, R197, PT ;  /* 0x000000c50400720c */ /* 0x040fe40003f06270 */
[----:B------:R-:W-:Y:S02]  /*17d80*/  I2FP.F32.S32 R3, R3 ;  /* 0x0000000300037245 */ /* 0x000fe40000201400 */
[----:B------:R-:W-:-:S03]  /*17d90*/  ISETP.GE.OR P0, PT, R4, R206, !P0 ;  /* 0x000000ce0400720c */ /* 0x000fc60004706670 */
[----:B------:R-:W-:-:S05]  /*17da0*/  FFMA.FTZ R3, R3, -R193, R203 ;  /* 0x800000c103037223 */ /* 0x000fca00000100cb */
[----:B------:R-:W-:Y:S01]  /*17db0*/  FSEL R8, R3, -INF , !P0 ;  /* 0xff80000003087808 */ /* 0x000fe20004000000 */
[----:B------:R-:W-:-:S04]  /*17dc0*/  VIADD R3, R0, 0x39 ;  /* 0x0000003900037836 */ /* 0x000fc80000000000 */
[----:B------:R-:W-:-:S05]  /*17dd0*/  IMAD.IADD R0, R201, 0x1, -R3 ;  /* 0x00000001c9007824 */ /* 0x000fca00078e0a03 */
[----:B------:R-:W-:-:S04]  /*17de0*/  IABS R0, R0 ;  /* 0x0000000000007213 */ /* 0x000fc80000000000 */
[----:B------:R-:W-:Y:S01]  /*17df0*/  I2FP.F32.S32 R0, R0 ;  /* 0x0000000000007245 */ /* 0x000fe20000201400 */
[----:B------:R-:W-:Y:S04]  /*17e00*/  STL [R1+0x1f8], R201 ;  /* 0x0001f8c901007387 */ /* 0x000fe80000100800 */
[----:B------:R-:W-:Y:S01]  /*17e10*/  FFMA.FTZ R0, R0, -R193, R51 ;  /* 0x800000c100007223 */ /* 0x000fe20000010033 */
[----:B------:R-:W-:Y:S02]  /*17e20*/  IMAD.MOV.U32 R51, RZ, RZ, R26 ;  /* 0x000000ffff337224 */ /* 0x000fe400078e001a */
[----:B------:R-:W2:Y:S01]  /*17e30*/  LDL.LU R26, [R1+0x2c] ;  /* 0x00002c00011a7983 */ /* 0x000ea20000300800 */
[----:B------:R-:W-:-:S04]  /*17e40*/  ISETP.GE.AND P0, PT, R3, R200, PT ;  /* 0x000000c80300720c */ /* 0x000fc80003f06270 */
[----:B------:R-:W-:-:S04]  /*17e50*/  ISETP.GE.OR P0, PT, R3, R209, !P0 ;  /* 0x000000d10300720c */ /* 0x000fc80004706670 */
[----:B------:R-:W-:Y:S01]  /*17e60*/  FSEL R13, R0, -INF , !P0 ;  /* 0xff800000000d7808 */ /* 0x000fe20004000000 */
[----:B------:R-:W-:-:S05]  /*17e70*/  IMAD.IADD R0, R202, 0x1, -R3 ;  /* 0x00000001ca007824 */ /* 0x000fca00078e0a03 */
[----:B------:R-:W-:Y:S01]  /*17e80*/  IABS R0, R0 ;  /* 0x0000000000007213 */ /* 0x000fe20000000000 */
[----:B------:R-:W-:Y:S03]  /*17e90*/  STL [R1+0x1fc], R200 ;  /* 0x0001fcc801007387 */ /* 0x000fe60000100800 */
[----:B------:R-:W-:Y:S01]  /*17ea0*/  I2FP.F32.S32 R0, R0 ;  /* 0x0000000000007245 */ /* 0x000fe20000201400 */
[----:B------:R-:W-:Y:S04]  /*17eb0*/  STL [R1+0x200], R209 ;  /* 0x000200d101007387 */ /* 0x000fe80000100800 */
[----:B------:R-:W-:Y:S01]  /*17ec0*/  STL [R1+0x204], R202 ;  /* 0x000204ca01007387 */ /* 0x000fe20000100800 */
[----:B------:R-:W-:Y:S01]  /*17ed0*/  FFMA.FTZ R0, R0, -R193, R219 ;  /* 0x800000c100007223 */ /* 0x000fe200000100db */
[----:B------:R-:W-:-:S02]  /*17ee0*/  IMAD.MOV.U32 R219, RZ, RZ, R28 ;  /* 0x000000ffffdb7224 */ /* 0x000fc400078e001c */
[----:B------:R-:W-:Y:S04]  /*17ef0*/  STL [R1+0x208], R197 ;  /* 0x000208c501007387 */ /* 0x000fe80000100800 */
[----:B------:R-:W-:Y:S04]  /*17f00*/  STL [R1+0x20c], R206 ;  /* 0x00020cce01007387 */ /* 0x000fe80000100800 */
[----:B------:R-:W3:Y:S01]  /*17f10*/  LDL.LU R28, [R1+0x34] ;  /* 0x00003400011c7983 */ /* 0x000ee20000300800 */
[----:B------:R-:W-:Y:S02]  /*17f20*/  ISETP.GE.AND P0, PT, R3, R197, PT ;  /* 0x000000c50300720c */ /* 0x000fe40003f06270 */
[----:B------:R-:W-:-:S02]  /*17f30*/  LOP3.LUT R2, R2, 0xfffffffb, RZ, 0xc0, !PT ;  /* 0xfffffffb02027812 */ /* 0x000fc400078ec0ff */
[----:B------:R-:W-:Y:S02]  /*17f40*/  ISETP.GE.OR P0, PT, R3, R206, !P0 ;  /* 0x000000ce0300720c */ /* 0x000fe40004706670 */
[----:B------:R-:W-:Y:S02]  /*17f50*/  @P4 LOP3.LUT R2, R2, 0x4, RZ, 0xfc, !PT ;  /* 0x0000000402024812 */ /* 0x000fe400078efcff */
[----:B------:R-:W-:Y:S01]  /*17f60*/  FSEL R7, R0, -INF , !P0 ;  /* 0xff80000000077808 */ /* 0x000fe20004000000 */
[----:B------:R-:W-:Y:S01]  /*17f70*/  IMAD.IADD R0, R204, 0x1, -R5 ;  /* 0x00000001cc007824 */ /* 0x000fe200078e0a05 */
[----:B------:R-:W-:-:S04]  /*17f80*/  LOP3.LUT R2, R2, 0xfffffffd, RZ, 0xc0, !PT ;  /* 0xfffffffd02027812 */ /* 0x000fc800078ec0ff */
[----:B------:R-:W-:Y:S02]  /*17f90*/  IABS R0, R0 ;  /* 0x0000000000007213 */ /* 0x000fe40000000000 */
[----:B------:R-:W-:Y:S02]  /*17fa0*/  @P3 LOP3.LUT R2, R2, 0x2, RZ, 0xfc, !PT ;  /* 0x0000000202023812 */ /* 0x000fe400078efcff */
[----:B------:R-:W-:Y:S02]  /*17fb0*/  I2FP.F32.S32 R0, R0 ;  /* 0x0000000000007245 */ /* 0x000fe40000201400 */
[----:B------:R-:W-:-:S04]  /*17fc0*/  LOP3.LUT R2, R2, 0xfffffffe, RZ, 0xc0, !PT ;  /* 0xfffffffe02027812 */ /* 0x000fc800078ec0ff */
[----:B------:R-:W-:-:S04]  /*17fd0*/  @P2 LOP3.LUT R2, R2, 0x1, RZ, 0xfc, !PT ;  /* 0x0000000102022812 */ /* 0x000fc800078efcff */
[----:B------:R-:W-:Y:S02]  /*17fe0*/  LOP3.LUT R2, R2, 0xfffffdff, RZ, 0xc0, !PT ;  /* 0xfffffdff02027812 */ /* 0x000fe400078ec0ff */
[----:B------:R-:W-:Y:S02]  /*17ff0*/  ISETP.GE.AND P0, PT, R6, R199, PT ;  /* 0x000000c70600720c */ /* 0x000fe40003f06270 */
[----:B------:R-:W-:Y:S02]  /*18000*/  @P6 LOP3.LUT R2, R2, 0x200, RZ, 0xfc, !PT ;  /* 0x0000020002026812 */ /* 0x000fe400078efcff */
[----:B------:R-:W-:Y:S02]  /*18010*/  ISETP.GE.OR P0, PT, R6, R208, !P0 ;  /* 0x000000d00600720c */ /* 0x000fe40004706670 */
[----:B------:R-:W-:Y:S02]  /*18020*/  LOP3.LUT R2, R2, 0xfffffbff, RZ, 0xc0, !PT ;  /* 0xfffffbff02027812 */ /* 0x000fe400078ec0ff */
[----:B------:R-:W-:-:S02]  /*18030*/  ISETP.GE.AND P4, PT, R6, R198, PT ;  /* 0x000000c60600720c */ /* 0x000fc40003f86270 */
[----:B------:R-:W-:Y:S02]  /*18040*/  @P5 LOP3.LUT R2, R2, 0x400, RZ, 0xfc, !PT ;  /* 0x0000040002025812 */ /* 0x000fe400078efcff */
[----:B------:R-:W-:Y:S02]  /*18050*/  ISETP.GE.OR P4, PT, R6, R207, !P4 ;  /* 0x000000cf0600720c */ /* 0x000fe40006786670 */
[----:B------:R-:W-:-:S04]  /*18060*/  LOP3.LUT R2, R2, 0xfffffeff, RZ, 0xc0, !PT ;  /* 0xfffffeff02027812 */ /* 0x000fc800078ec0ff */
[----:B------:R-:W-:Y:S02]  /*18070*/  @P0 LOP3.LUT R2, R2, 0x100, RZ, 0xfc, !PT ;  /* 0x0000010002020812 */ /* 0x000fe400078efcff */
[C---:B------:R-:W-:Y:S02]  /*18080*/  ISETP.GE.AND P0, PT, R5.reuse, R199, PT ;  /* 0x000000c70500720c */ /* 0x040fe40003f06270 */
[----:B------:R-:W-:Y:S02]  /*18090*/  LOP3.LUT R2, R2, 0xfffff7ff, RZ, 0xc0, !PT ;  /* 0xfffff7ff02027812 */ /* 0x000fe400078ec0ff */
[C---:B------:R-:W-:Y:S02]  /*180a0*/  ISETP.GE.AND P3, PT, R5.reuse, R198, PT ;  /* 0x000000c60500720c */ /* 0x040fe40003f66270 */
[----:B------:R-:W-:Y:S02]  /*180b0*/  @P4 LOP3.LUT R2, R2, 0x800, RZ, 0xfc, !PT ;  /* 0x0000080002024812 */ /* 0x000fe400078efcff */
[----:B------:R-:W-:-:S02]  /*180c0*/  ISETP.GE.OR P4, PT, R5, R208, !P0 ;  /* 0x000000d00500720c */ /* 0x000fc40004786670 */
[----:B------:R-:W-:Y:S01]  /*180d0*/  ISETP.GE.OR P3, PT, R5, R207, !P3 ;  /* 0x000000cf0500720c */ /* 0x000fe20005f66670 */
[----:B------:R-:W-:-:S05]  /*180e0*/  IMAD.IADD R5, R205, 0x1, -R5 ;  /* 0x00000001cd057824 */ /* 0x000fca00078e0a05 */
[----:B------:R-:W-:-:S04]  /*180f0*/  IABS R5, R5 ;  /* 0x0000000500057213 */ /* 0x000fc80000000000 */
[----:B------:R-:W-:Y:S01]  /*18100*/  I2FP.F32.S32 R5, R5 ;  /* 0x0000000500057245 */ /* 0x000fe20000201400 */
[----:B--2---:R-:W-:Y:S01]  /*18110*/  FFMA.FTZ R26, R0, -R193, R26 ;  /* 0x800000c1001a7223 */ /* 0x004fe2000001001a */
        /* <DEDUP_REMOVED lines=11> */
[----:B---3--:R-:W-:Y:S02]  /*181d0*/  FFMA.FTZ R55, R5, -R193, R28 ;  /* 0x800000c105377223 */ /* 0x008fe4000001001c */
[----:B------:R-:W2:Y:S01]  /*181e0*/  LDL.LU R28, [R1+0x64] ;  /* 0x00006400011c7983 */ /* 0x000ea20000300800 */
[----:B------:R-:W-:-:S04]  /*181f0*/  FMNMX.FTZ R0, R11, R0, !PT ;  /* 0x000000000b007209 */ /* 0x000fc80007810000 */
[----:B------:R-:W-:Y:S01]  /*18200*/  FMNMX.FTZ R5, R10, R0, !PT ;  /* 0x000000000a057209 */ /* 0x000fe20007810000 */
[----:B------:R-:W-:-:S03]  /*18210*/  IMAD.IADD R0, R204, 0x1, -R4 ;  /* 0x00000001cc007824 */ /* 0x000fc600078e0a04 */
[----:B------:R-:W-:Y:S02]  /*18220*/  FMNMX.FTZ R5, R9, R5, !PT ;  /* 0x0000000509057209 */ /* 0x000fe40007810000 */
[----:B------:R-:W-:Y:S02]  /*18230*/  IABS R0, R0 ;  /* 0x0000000000007213 */ /* 0x000fe40000000000 */
[----:B------:R-:W-:Y:S02]  /*18240*/  FMNMX.FTZ R5, R8, R5, !PT ;  /* 0x0000000508057209 */ /* 0x000fe40007810000 */
[----:B------:R-:W-:Y:S02]  /*18250*/  I2FP.F32.S32 R6, R0 ;  /* 0x0000000000067245 */ /* 0x000fe40000201400 */
[----:B------:R-:W-:-:S05]  /*18260*/  FMNMX.FTZ R0, R7, R5, !PT ;  /* 0x0000000507007209 */ /* 0x000fca0007810000 */
[----:B------:R-:W1:Y:S02]  /*18270*/  SHFL.BFLY PT, R5, R0, 0x2, 0x1f ;  /* 0x0c401f0000057f89 */ /* 0x000e6400000e0000 */
[----:B-1----:R-:W-:Y:S02]  /*18280*/  FMNMX.FTZ R5, R0, R5, !PT ;  /* 0x0000000500057209 */ /* 0x002fe40007810000 */
[----:B------:R-:W3:Y:S01]  /*18290*/  LD.E R0, desc[UR4][R172.64+0xdc] ;  /* 0x0000dc04ac007980 */ /* 0x000ee2000c101900 */
[----:B------:R-:W-:-:S04]  /*182a0*/  FMNMX.FTZ R102, R244, R61, !PT ;  /* 0x0000003df4667209 */ /* 0x000fc80007810000 */
[----:B------:R-:W-:-:S04]  /*182b0*/  FMNMX.FTZ R102, R60, R102, !PT ;  /* 0x000000663c667209 */ /* 0x000fc80007810000 */
[----:B------:R-:W-:Y:S02]  /*182c0*/  FMNMX.FTZ R102, R58, R102, !PT ;  /* 0x000000663a667209 */ /* 0x000fe40007810000 */
[----:B------:R-:W-:Y:S02]  /*182d0*/  ISETP.GE.AND P0, PT, R4, R199, PT ;  /* 0x000000c70400720c */ /* 0x000fe40003f06270 */
[----:B------:R-:W-:Y:S02]  /*182e0*/  FMNMX.FTZ R102, R54, R102, !PT ;  /* 0x0000006636667209 */ /* 0x000fe40007810000 */
[C---:B------:R-:W-:Y:S01]  /*182f0*/  ISETP.GE.AND P2, PT, R4.reuse, R198, PT ;  /* 0x000000c60400720c */ /* 0x040fe20003f46270 */
[----:B------:R-:W1:Y:S01]  /*18300*/  SHFL.BFLY PT, R103, R5, 0x1, 0x1f ;  /* 0x0c201f0005677f89 */ /* 0x000e6200000e0000 */
[----:B------:R-:W-:Y:S02]  /*18310*/  FMNMX.FTZ R102, R49, R102, !PT ;  /* 0x0000006631667209 */ /* 0x000fe40007810000 */
[----:B------:R-:W-:-:S02]  /*18320*/  ISETP.GE.OR P5, PT, R4, R208, !P0 ;  /* 0x000000d00400720c */ /* 0x000fc400047a6670 */
[----:B------:R-:W-:Y:S01]  /*18330*/  ISETP.GE.OR P2, PT, R4, R207, !P2 ;  /* 0x000000cf0400720c */ /* 0x000fe20005746670 */
[----:B------:R-:W-:Y:S01]  /*18340*/  IMAD.IADD R4, R205, 0x1, -R4 ;  /* 0x00000001cd047824 */ /* 0x000fe200078e0a04 */
[----:B------:R-:W-:-:S04]  /*18350*/  FMNMX.FTZ R102, R45, R102, !PT ;  /* 0x000000662d667209 */ /* 0x000fc80007810000 */
[----:B------:R-:W-:Y:S02]  /*18360*/  IABS R4, R4 ;  /* 0x0000000400047213 */ /* 0x000fe40000000000 */
[----:B------:R-:W-:Y:S02]  /*18370*/  FMNMX.FTZ R102, R41, R102, !PT ;  /* 0x0000006629667209 */ /* 0x000fe40007810000 */
[----:B------:R-:W-:Y:S02]  /*18380*/  I2FP.F32.S32 R4, R4 ;  /* 0x0000000400047245 */ /* 0x000fe40000201400 */
[----:B------:R-:W-:Y:S01]  /*18390*/  FMNMX.FTZ R102, R37, R102, !PT ;  /* 0x0000006625667209 */ /* 0x000fe20007810000 */
[-C--:B------:R-:W-:Y:S01]  /*183a0*/  FFMA.FTZ R6, R6, -R193.reuse, R219 ;  /* 0x800000c106067223 */ /* 0x080fe200000100db */
[----:B------:R-:W-:Y:S02]  /*183b0*/  IMAD.MOV.U32 R219, RZ, RZ, R51 ;  /* 0x000000ffffdb7224 */ /* 0x000fe400078e0033 */
[----:B------:R-:W-:Y:S01]  /*183c0*/  FFMA.FTZ R51, R4, -R193, R46 ;  /* 0x800000c104337223 */ /* 0x000fe2000001002e */
[----:B------:R-:W-:Y:S01]  /*183d0*/  FMNMX.FTZ R102, R25, R102, !PT ;  /* 0x0000006619667209 */ /* 0x000fe20007810000 */
[----:B------:R-:W-:Y:S01]  /*183e0*/  IMAD.IADD R4, R204, 0x1, -R3 ;  /* 0x00000001cc047824 */ /* 0x000fe200078e0a03 */
[----:B------:R-:W-:-:S02]  /*183f0*/  ISETP.GE.AND P0, PT, R3, R199, PT ;  /* 0x000000c70300720c */ /* 0x000fc40003f06270 */
[----:B------:R-:W-:Y:S02]  /*18400*/  FMNMX.FTZ R102, R23, R102, !PT ;  /* 0x0000006617667209 */ /* 0x000fe40007810000 */
[----:B------:R-:W-:Y:S02]  /*18410*/  IABS R4, R4 ;  /* 0x0000000400047213 */ /* 0x000fe40000000000 */
[----:B------:R-:W-:Y:S02]  /*18420*/  ISETP.GE.AND P1, PT, R3, R198, PT ;  /* 0x000000c60300720c */ /* 0x000fe40003f26270 */
[----:B-1----:R-:W-:Y:S01]  /*18430*/  FMNMX.FTZ R103, R5, R103, !PT ;  /* 0x0000006705677209 */ /* 0x002fe20007810000 */
[----:B------:R-:W-:Y:S01]  /*18440*/  IMAD.IADD R5, R205, 0x1, -R3 ;  /* 0x00000001cd057824 */ /* 0x000fe200078e0a03 */
[----:B------:R-:W-:Y:S02]  /*18450*/  FMNMX.FTZ R102, R20, R102, !PT ;  /* 0x0000006614667209 */ /* 0x000fe40007810000 */
[----:B------:R-:W-:-:S02]  /*18460*/  ISETP.GE.OR P6, PT, R3, R208, !P0 ;  /* 0x000000d00300720c */ /* 0x000fc400047c6670 */
[----:B------:R-:W-:Y:S01]  /*18470*/  ISETP.GE.OR P1, PT, R3, R207, !P1 ;  /* 0x000000cf0300720c */ /* 0x000fe20004f26670 */
[----:B------:R-:W-:Y:S01]  /*18480*/  IMAD.MOV.U32 R3, RZ, RZ, R4 ;  /* 0x000000ffff037224 */ /* 0x000fe200078e0004 */
[----:B------:R-:W-:Y:S02]  /*18490*/  FMNMX.FTZ R102, R17, R102, !PT ;  /* 0x0000006611667209 */ /* 0x000fe40007810000 */
[----:B------:R-:W-:Y:S02]  /*184a0*/  IABS R5, R5 ;  /* 0x0000000500057213 */ /* 0x000fe40000000000 */
[----:B------:R-:W-:Y:S02]  /*184b0*/  I2FP.F32.S32 R3, R3 ;  /* 0x0000000300037245 */ /* 0x000fe40000201400 */
[----:B------:R-:W-:Y:S01]  /*184c0*/  FMNMX.FTZ R102, R16, R102, !PT ;  /* 0x0000006610667209 */ /* 0x000fe20007810000 */
[----:B------:R-:W-:Y:S02]  /*184d0*/  IMAD.MOV.U32 R46, RZ, RZ, R5 ;  /* 0x000000ffff2e7224 */ /* 0x000fe400078e0005 */
[----:B------:R-:W-:Y:S01]  /*184e0*/  FFMA.FTZ R5, R3, -R193, R219 ;  /* 0x800000c103057223 */ /* 0x000fe200000100db */
[----:B------:R-:W-:-:S02]  /*184f0*/  FMNMX.FTZ R102, R15, R102, !PT ;  /* 0x000000660f667209 */ /* 0x000fc40007810000 */
[----:B------:R-:W-:Y:S02]  /*18500*/  FSETP.NEU.FTZ.AND P0, PT, R103, -INF , PT ;  /* 0xff8000006700780b */ /* 0x000fe40003f1d000 */
[----:B------:R-:W-:Y:S02]  /*18510*/  I2FP.F32.S32 R46, R46 ;  /* 0x0000002e002e7245 */ /* 0x000fe40000201400 */
[----:B------:R-:W-:Y:S01]  /*18520*/  FMNMX.FTZ R102, R14, R102, !PT ;  /* 0x000000660e667209 */ /* 0x000fe20007810000 */
[----:B------:R-:W-:-:S03]  /*18530*/  IMAD.MOV.U32 R190, RZ, RZ, R222 ;  /* 0x000000ffffbe7224 */ /* 0x000fc600078e00de */
[----:B------:R-:W-:Y:S01]  /*18540*/  FMNMX.FTZ R102, R13, R102, !PT ;  /* 0x000000660d667209 */ /* 0x000fe20007810000 */
[----:B------:R-:W-:Y:S02]  /*18550*/  IMAD.MOV.U32 R191, RZ, RZ, R223 ;  /* 0x000000ffffbf7224 */ /* 0x000fe400078e00df */
[----:B------:R-:W-:Y:S02]  /*18560*/  IMAD.MOV.U32 R219, RZ, RZ, R195 ;  /* 0x000000ffffdb7224 */ /* 0x000fe400078e00c3 */
[----:B------:R-:W-:Y:S02]  /*18570*/  IMAD.MOV.U32 R222, RZ, RZ, R106 ;  /* 0x000000ffffde7224 */ /* 0x000fe400078e006a */
[----:B------:R-:W-:Y:S01]  /*18580*/  IMAD.MOV.U32 R223, RZ, RZ, R105 ;  /* 0x000000ffffdf7224 */ /* 0x000fe200078e0069 */
        /* <DEDUP_REMOVED lines=10> */
[----:B------:R-:W4:Y:S01]  /*18630*/  LDL.LU R175, [R1+0x140] ;  /* 0x0001400001af7983 */ /* 0x000f220000300800 */
[----:B------:R-:W-:Y:S01]  /*18640*/  FSEL R4, R103, RZ, P0 ;  /* 0x000000ff67047208 */ /* 0x000fe20000000000 */
[----:B------:R-:W-:-:S02]  /*18650*/  IMAD.MOV.U32 R203, RZ, RZ, R181 ;  /* 0x000000ffffcb7224 */ /* 0x000fc400078e00b5 */
[----:B------:R-:W4:Y:S01]  /*18660*/  LDL R196, [R1+0x130] ;  /* 0x0001300001c47983 */ /* 0x000f220000100800 */
[----:B--2---:R-:W-:Y:S01]  /*18670*/  FFMA.FTZ R46, R46, -R193, R28 ;  /* 0x800000c12e2e7223 */ /* 0x004fe2000001001c */
[----:B------:R-:W-:Y:S02]  /*18680*/  IMAD.MOV.U32 R28, RZ, RZ, R29 ;  /* 0x000000ffff1c7224 */ /* 0x000fe400078e001d */
[----:B------:R-:W-:Y:S02]  /*18690*/  IMAD.MOV.U32 R29, RZ, RZ, R104 ;  /* 0x000000ffff1d7224 */ /* 0x000fe400078e0068 */
        /* <DEDUP_REMOVED lines=17> */
[----:B------:R-:W-:-:S02]  /*187b0*/  FFMA.FTZ R235, R7, R0, -R3 ;  /* 0x0000000007eb7223 */ /* 0x000fc40000010803 */
[----:B------:R-:W1:Y:S02]  /*187c0*/  SHFL.BFLY PT, R3, R102, 0x2, 0x1f ;  /* 0x0c401f0066037f89 */ /* 0x000e6400000e0000 */
[----:B-1----:R-:W-:-:S05]  /*187d0*/  FMNMX.FTZ R102, R102, R3, !PT ;  /* 0x0000000366667209 */ /* 0x002fca0007810000 */
[----:B------:R-:W1:Y:S01]  /*187e0*/  SHFL.BFLY PT, R3, R102, 0x1, 0x1f ;  /* 0x0c201f0066037f89 */ /* 0x000e6200000e0000 */
[----:B------:R-:W-:Y:S01]  /*187f0*/  FADD.FTZ R52, R218, -R4 ;  /* 0x80000004da347221 */ /* 0x000fe20000010000 */
        /* <DEDUP_REMOVED lines=37> */
[----:B------:R1:W-:Y:S03]  /*18a50*/  MUFU.EX2 R41, R4 ;  /* 0x0000000400297308 */ /* 0x0003e60000000800 */
[----:B-1----:R-:W-:-:S05]  /*18a60*/  FMNMX.FTZ R4, R24, R3, !PT ;  /* 0x0000000318047209 */ /* 0x002fca0007810000 */
[----:B------:R-:W1:Y:S01]  /*18a70*/  MUFU.EX2 R3, R9 ;  /* 0x0000000900037308 */ /* 0x000e620000000800 */
[----:B------:R-:W-:Y:S01]  /*18a80*/  STL [R1+0x238], R102 ;  /* 0x0002386601007387 */ /* 0x000fe20000100800 */
[-C--:B-1----:R-:W-:Y:S01]  /*18a90*/  FMUL.FTZ R240, R168, R3.reuse ;  /* 0x00000003a8f07220 */ /* 0x082fe20000410000 */
[-C--:B------:R-:W-:Y:S01]  /*18aa0*/  FMUL.FTZ R241, R169, R3.reuse ;  /* 0x00000003a9f17220 */ /* 0x080fe20000410000 */
[-C--:B------:R-:W-:Y:S01]  /*18ab0*/  FMUL.FTZ R248, R164, R3.reuse ;  /* 0x00000003a4f87220 */ /* 0x080fe20000410000 */
[-C--:B------:R-:W-:Y:S02]  /*18ac0*/  FMUL.FTZ R249, R165, R3.reuse ;  /* 0x00000003a5f97220 */ /* 0x080fe40000410000 */
[----:B------:R-:W-:Y:S01]  /*18ad0*/  STL [R1+0x23c], R240 ;  /* 0x00023cf001007387 */ /* 0x000fe20000100800 */
[----:B------:R-:W-:-:S03]  /*18ae0*/  FMUL.FTZ R9, R160, R3 ;  /* 0x00000003a0097220 */ /* 0x000fc60000410000 */
[----:B------:R-:W-:Y:S04]  /*18af0*/  STL [R1+0x240], R241 ;  /* 0x000240f101007387 */ /* 0x000fe80000100800 */
[----:B------:R1:W-:Y:S04]  /*18b00*/  STL [R1+0x244], R248 ;  /* 0x000244f801007387 */ /* 0x0003e80000100800 */
[----:B------:R-:W-:Y:S01]  /*18b10*/  STL [R1+0x248], R249 ;  /* 0x000248f901007387 */ /* 0x000fe20000100800 */
[----:B-1----:R-:W-:-:S05]  /*18b20*/  FMUL.FTZ R248, R161, R3 ;  /* 0x00000003a1f87220 */ /* 0x002fca0000410000 */
[----:B------:R1:W-:Y:S04]  /*18b30*/  STL [R1+0x250], R248 ;  /* 0x000250f801007387 */ /* 0x0003e80000100800 */
[----:B------:R2:W-:Y:S01]  /*18b40*/  STL [R1+0x20], R9 ;  /* 0x0000200901007387 */ /* 0x0005e20000100800 */
        /* <DEDUP_REMOVED lines=9> */
[----:B------:R-:W-:-:S04]  /*18be0*/  LOP3.LUT P3, RZ, R2, 0x100, RZ, 0xc0, !PT ;  /* 0x0000010002ff7812 */ /* 0x000fc8000786c0ff */
[----:B------:R-:W-:Y:S02]  /*18bf0*/  FSEL R8, R43, -INF , !P3 ;  /* 0xff8000002b087808 */ /* 0x000fe40005800000 */
[----:B------:R-:W-:Y:S02]  /*18c00*/  FSEL R7, R26, -INF , !P4 ;  /* 0xff8000001a077808 */ /* 0x000fe40006000000 */
[----:B------:R-:W-:Y:S02]  /*18c10*/  FMNMX.FTZ R4, R8, R4, !PT ;  /* 0x0000000408047209 */ /* 0x000fe40007810000 */
[----:B------:R-:W-:Y:S02]  /*18c20*/  FSEL R6, R6, -INF , !P5 ;  /* 0xff80000006067808 */ /* 0x000fe40006800000 */
[----:B------:R-:W-:Y:S02]  /*18c30*/  FMNMX.FTZ R4, R7, R4, !PT ;  /* 0x0000000407047209 */ /* 0x000fe40007810000 */
[----:B------:R-:W-:-:S02]  /*18c40*/  FSEL R5, R5, -INF , !P6 ;  /* 0xff80000005057808 */ /* 0x000fc40007000000 */
[----:B------:R-:W-:Y:S01]  /*18c50*/  FMNMX.FTZ R4, R6, R4, !PT ;  /* 0x0000000406047209 */ /* 0x000fe20007810000 */
[----:B----4-:R-:W-:-:S03]  /*18c60*/  FFMA.FTZ R177, R175, R3, R41 ;  /* 0x00000003afb17223 */ /* 0x010fc60000010029 */
[----:B------:R-:W-:Y:S01]  /*18c70*/  FMNMX.FTZ R4, R5, R4, !PT ;  /* 0x0000000405047209 */ /* 0x000fe20007810000 */
        /* <DEDUP_REMOVED lines=17> */
[----:B------:R-:W-:-:S02]  /*18d90*/  FMUL.FTZ R173, R97, R3 ;  /* 0x0000000361ad7220 */ /* 0x000fc40000410000 */
[----:B------:R-:W1:Y:S02]  /*18da0*/  SHFL.BFLY PT, R3, R4, 0x2, 0x1f ;  /* 0x0c401f0004037f89 */ /* 0x000e6400000e0000 */
[----:B-1----:R-:W-:-:S05]  /*18db0*/  FMNMX.FTZ R3, R4, R3, !PT ;  /* 0x0000000304037209 */ /* 0x002fca0007810000 */
[----:B------:R-:W1:Y:S01]  /*18dc0*/  SHFL.BFLY PT, R4, R3, 0x1, 0x1f ;  /* 0x0c201f0003047f89 */ /* 0x000e6200000e0000 */
[C---:B------:R-:W-:Y:S02]  /*18dd0*/  LOP3.LUT P3, RZ, R2.reuse, 0x10, RZ, 0xc0, !PT ;  /* 0x0000001002ff7812 */ /* 0x040fe4000786c0ff */
[C---:B------:R-:W-:Y:S02]  /*18de0*/  LOP3.LUT P4, RZ, R2.reuse, 0x8, RZ, 0xc0, !PT ;  /* 0x0000000802ff7812 */ /* 0x040fe4000788c0ff */
[C---:B------:R-:W-:Y:S02]  /*18df0*/  LOP3.LUT P5, RZ, R2.reuse, 0x4, RZ, 0xc0, !PT ;  /* 0x0000000402ff7812 */ /* 0x040fe400078ac0ff */
[----:B------:R-:W-:Y:S02]  /*18e00*/  LOP3.LUT P6, RZ, R2, 0x2, RZ, 0xc0, !PT ;  /* 0x0000000202ff7812 */ /* 0x000fe400078cc0ff */
[----:B-1----:R-:W-:-:S04]  /*18e10*/  FMNMX.FTZ R101, R3, R4, !PT ;  /* 0x0000000403657209 */ /* 0x002fc80007810000 */
[----:B------:R-:W-:-:S04]  /*18e20*/  FSETP.NEU.FTZ.AND P0, PT, R101, -INF , PT ;  /* 0xff8000006500780b */ /* 0x000fc80003f1d000 */
[----:B------:R-:W-:-:S05]  /*18e30*/  FSEL R3, R101, RZ, P0 ;  /* 0x000000ff65037208 */ /* 0x000fca0000000000 */
[----:B------:R-:W-:Y:S01]  /*18e40*/  FADD.FTZ R9, R247, -R3 ;  /* 0x80000003f7097221 */ /* 0x000fe20000010000 */
[----:B------:R-:W-:Y:S01]  /*18e50*/  FMUL.FTZ R3, R0, R101 ;  /* 0x0000006500037220 */ /* 0x000fe20000410000 */
[----:B------:R-:W-:Y:S02]  /*18e60*/  FSEL R23, R217, -INF , !P3 ;  /* 0xff800000d9177808 */ /* 0x000fe40005800000 */
[----:B------:R-:W-:Y:S02]  /*18e70*/  FSEL R22, R214, -INF , !P4 ;  /* 0xff800000d6167808 */ /* 0x000fe40006000000 */
[----:B------:R-:W-:Y:S02]  /*18e80*/  FSEL R3, R3, RZ, P0 ;  /* 0x000000ff03037208 */ /* 0x000fe40000000000 */
[----:B------:R-:W-:Y:S02]  /*18e90*/  FSEL R21, R194, -INF , !P5 ;  /* 0xff800000c2157808 */ /* 0x000fe40006800000 */
[----:B------:R-:W-:-:S02]  /*18ea0*/  FSEL R20, R182, -INF , !P6 ;  /* 0xff800000b6147808 */ /* 0x000fc40007000000 */
[C---:B------:R-:W-:Y:S02]  /*18eb0*/  LOP3.LUT P0, RZ, R2.reuse, 0x1, RZ, 0xc0, !PT ;  /* 0x0000000102ff7812 */ /* 0x040fe4000780c0ff */
[C---:B------:R-:W-:Y:S02]  /*18ec0*/  LOP3.LUT P3, RZ, R2.reuse, 0x1000, RZ, 0xc0, !PT ;  /* 0x0000100002ff7812 */ /* 0x040fe4000786c0ff */
        /* <DEDUP_REMOVED lines=12> */
[----:B------:R-:W-:Y:S01]  /*18f90*/  FMNMX.FTZ R2, R20, R2, !PT ;  /* 0x0000000214027209 */ /* 0x000fe20007810000 */
        /* <DEDUP_REMOVED lines=16> */
[----:B------:R-:W-:Y:S01]  /*190a0*/  FSEL R19, R176, -INF , !P6 ;  /* 0xff800000b0137808 */ /* 0x000fe20007000000 */
[----:B------:R-:W-:Y:S01]  /*190b0*/  FMUL.FTZ R3, R0, R9 ;  /* 0x0000000900037220 */ /* 0x000fe20000410000 */
[----:B------:R-:W-:-:S02]  /*190c0*/  FMNMX.FTZ R2, R16, R2, !PT ;  /* 0x0000000210027209 */ /* 0x000fc40007810000 */
[----:B------:R-:W-:Y:S02]  /*190d0*/  FSEL R18, R100, -INF , !P5 ;  /* 0xff80000064127808 */ /* 0x000fe40006800000 */
[----:B------:R-:W-:Y:S01]  /*190e0*/  FMNMX.FTZ R2, R19, R2, !PT ;  /* 0x0000000213027209 */ /* 0x000fe20007810000 */
[----:B------:R-:W-:Y:S01]  /*190f0*/  MUFU.EX2 R4, R4 ;  /* 0x0000000400047308 */ /* 0x000fe20000000800 */
[----:B------:R-:W-:Y:S02]  /*19100*/  FSEL R17, R64, -INF , !P4 ;  /* 0xff80000040117808 */ /* 0x000fe40006000000 */
[----:B------:R-:W-:-:S05]  /*19110*/  FMNMX.FTZ R5, R18, R2, !PT ;  /* 0x0000000212057209 */ /* 0x000fca0007810000 */
[----:B------:R-:W-:Y:S01]  /*19120*/  MUFU.EX2 R3, R3 ;  /* 0x0000000300037308 */ /* 0x000fe20000000800 */
[----:B------:R-:W-:Y:S02]  /*19130*/  FSEL R26, R55, -INF , !P3 ;  /* 0xff800000371a7808 */ /* 0x000fe40005800000 */
[----:B------:R-:W-:-:S05]  /*19140*/  FMNMX.FTZ R5, R17, R5, !PT ;  /* 0x0000000511057209 */ /* 0x000fca0007810000 */
[----:B------:R-:W1:Y:S01]  /*19150*/  MUFU.EX2 R2, R10 ;  /* 0x0000000a00027308 */ /* 0x000e620000000800 */
[----:B------:R-:W-:Y:S02]  /*19160*/  FSEL R25, R51, -INF , !P2 ;  /* 0xff80000033197808 */ /* 0x000fe40005000000 */
[----:B------:R-:W-:Y:S02]  /*19170*/  FMNMX.FTZ R5, R26, R5, !PT ;  /* 0x000000051a057209 */ /* 0x000fe40007810000 */
[----:B------:R-:W-:Y:S02]  /*19180*/  FSEL R24, R46, -INF , !P1 ;  /* 0xff8000002e187808 */ /* 0x000fe40004800000 */
[----:B------:R-:W-:-:S04]  /*19190*/  FMNMX.FTZ R5, R25, R5, !PT ;  /* 0x0000000519057209 */ /* 0x000fc80007810000 */
[----:B------:R-:W-:Y:S02]  /*191a0*/  FMNMX.FTZ R5, R24, R5, !PT ;  /* 0x0000000518057209 */ /* 0x000fe40007810000 */
[----:B-1----:R-:W-:Y:S01]  /*191b0*/  F2FP.BF16.F32.PACK_AB R55, R2, R4 ;  /* 0x000000040237723e */ /* 0x002fe200000010ff */
[----:B------:R-:W-:Y:S01]  /*191c0*/  STL [R1+0x24c], R102 ;  /* 0x00024c6601007387 */ /* 0x000fe20000100800 */
[----:B--2---:R-:W-:-:S04]  /*191d0*/  FFMA.FTZ R6, R242, R3, R4 ;  /* 0x00000003f2067223 */ /* 0x004fc80000010004 */
[----:B------:R-:W-:Y:S02]  /*191e0*/  FADD.FTZ R27, R2, R6 ;  /* 0x00000006021b7221 */ /* 0x000fe40000010000 */
[----:B------:R-:W1:Y:S02]  /*191f0*/  SHFL.BFLY PT, R2, R5, 0x2, 0x1f ;  /* 0x0c401f0005027f89 */ /* 0x000e6400000e0000 */
[----:B-1----:R-:W-:-:S05]  /*19200*/  FMNMX.FTZ R2, R5, R2, !PT ;  /* 0x0000000205027209 */ /* 0x002fca0007810000 */
[----:B------:R-:W1:Y:S01]  /*19210*/  SHFL.BFLY PT, R4, R2, 0x1, 0x1f ;  /* 0x0c201f0002047f89 */ /* 0x000e6200000e0000 */
[----:B------:R-:W-:-:S03]  /*19220*/  IMAD.MOV.U32 R63, RZ, RZ, R189 ;  /* 0x000000ffff3f7224 */ /* 0x000fc600078e00bd */
[----:B------:R-:W-:Y:S04]  /*19230*/  STL [R1+0x254], R103 ;  /* 0x0002546701007387 */ /* 0x000fe80000100800 */
[----:B------:R-:W-:Y:S04]  /*19240*/  STL [R1+0x258], R207 ;  /* 0x000258cf01007387 */ /* 0x000fe80000100800 */
[----:B------:R-:W2:Y:S01]  /*19250*/  LDL.LU R189, [R1] ;  /* 0x0000000001bd7983 */ /* 0x000ea20000300800 */
[----:B-1----:R-:W-:-:S04]  /*19260*/  FMNMX.FTZ R100, R2, R4, !PT ;  /* 0x0000000402647209 */ /* 0x002fc80007810000 */
[----:B------:R-:W-:-:S04]  /*19270*/  FSETP.NEU.FTZ.AND P0, PT, R100, -INF , PT ;  /* 0xff8000006400780b */ /* 0x000fc80003f1d000 */
[----:B------:R-:W-:-:S05]  /*19280*/  FSEL R2, R100, RZ, P0 ;  /* 0x000000ff64027208 */ /* 0x000fca0000000000 */
[----:B------:R-:W-:Y:S01]  /*19290*/  FADD.FTZ R5, R252, -R2 ;  /* 0x80000002fc057221 */ /* 0x000fe20000010000 */
[----:B------:R-:W-:-:S05]  /*192a0*/  FMUL.FTZ R2, R0, R100 ;  /* 0x0000006400027220 */ /* 0x000fca0000410000 */
[----:B------:R-:W-:-:S05]  /*192b0*/  FSEL R2, R2, RZ, P0 ;  /* 0x000000ff02027208 */ /* 0x000fca0000000000 */
[----:B------:R-:W-:-:S04]  /*192c0*/  FFMA.FTZ R4, R180, R0, -R2 ;  /* 0x00000000b4047223 */ /* 0x000fc80000010802 */
[----:B------:R1:W-:Y:S01]  /*192d0*/  MUFU.EX2 R9, R4 ;  /* 0x0000000400097308 */ /* 0x0003e20000000800 */
[----:B------:R-:W-:Y:S02]  /*192e0*/  IMAD.MOV.U32 R250, RZ, RZ, R190 ;  /* 0x000000fffffa7224 */ /* 0x000fe400078e00be */
[----:B-1----:R-:W-:-:S05]  /*192f0*/  FFMA.FTZ R4, R107, R0, -R2 ;  /* 0x000000006b047223 */ /* 0x002fca0000010802 */
[----:B------:R1:W-:Y:S01]  /*19300*/  MUFU.EX2 R8, R4 ;  /* 0x0000000400087308 */ /* 0x0003e20000000800 */
[----:B------:R-:W-:Y:S02]  /*19310*/  IMAD.MOV.U32 R251, RZ, RZ, R191 ;  /* 0x000000fffffb7224 */ /* 0x000fe400078e00bf */
[----:B------:R-:W-:Y:S02]  /*19320*/  IMAD.MOV.U32 R190, RZ, RZ, R32 ;  /* 0x000000ffffbe7224 */ /* 0x000fe400078e0020 */
[----:B------:R-:W-:Y:S02]  /*19330*/  IMAD.MOV.U32 R191, RZ, RZ, R33 ;  /* 0x000000ffffbf7224 */ /* 0x000fe400078e0021 */
[----:B-1----:R-:W-:Y:S01]  /*19340*/  FMUL.FTZ R4, R0, R5 ;  /* 0x0000000500047220 */ /* 0x002fe20000410000 */
[----:B------:R-:W-:Y:S01]  /*19350*/  FFMA.FTZ R5, R62, R0, -R2 ;  /* 0x000000003e057223 */ /* 0x000fe20000010802 */
[----:B------:R-:W-:Y:S02]  /*19360*/  IMAD.MOV.U32 R62, RZ, RZ, R203 ;  /* 0x000000ffff3e7224 */ /* 0x000fe400078e00cb */
[----:B------:R-:W3:Y:S04]  /*19370*/  LDL.LU R203, [R1+0x14c] ;  /* 0x00014c0001cb7983 */ /* 0x000ee80000300800 */
[----:B------:R-:W4:Y:S01]  /*19380*/  LDL.LU.64 R32, [R1+0x80] ;  /* 0x0000800001207983 */ /* 0x000f220000300a00 */
[----:B------:R-:W-:-:S02]  /*19390*/  IMAD.MOV.U32 R208, RZ, RZ, R30 ;  /* 0x000000ffffd07224 */ /* 0x000fc400078e001e */
[----:B------:R-:W-:Y:S02]  /*193a0*/  IMAD.MOV.U32 R209, RZ, RZ, R31 ;  /* 0x000000ffffd17224 */ /* 0x000fe400078e001f */
[----:B------:R-:W4:Y:S01]  /*193b0*/  LDL.LU.64 R30, [R1+0x160] ;  /* 0x00016000011e7983 */ /* 0x000f220000300a00 */
[----:B------:R-:W-:Y:S01]  /*193c0*/  MUFU.EX2 R4, R4 ;  /* 0x0000000400047308 */ /* 0x000fe20000000800 */
[-CC-:B------:R-:W-:Y:S01]  /*193d0*/  FFMA.FTZ R7, R67, R0.reuse, -R2.reuse ;  /* 0x0000000043077223 */ /* 0x180fe20000010802 */
[----:B------:R-:W-:-:S06]  /*193e0*/  FFMA.FTZ R6, R65, R0, -R2 ;  /* 0x0000000041067223 */ /* 0x000fcc0000010802 */
[----:B------:R-:W1:Y:S08]  /*193f0*/  MUFU.EX2 R15, R11 ;  /* 0x0000000b000f7308 */ /* 0x000e700000000800 */
[----:B------:R-:W1:Y:S08]  /*19400*/  MUFU.EX2 R14, R14 ;  /* 0x0000000e000e7308 */ /* 0x000e700000000800 */
[----:B------:R-:W-:Y:S01]  /*19410*/  MUFU.EX2 R7, R7 ;  /* 0x0000000700077308 */ /* 0x000fe20000000800 */
[-CC-:B------:R-:W-:Y:S01]  /*19420*/  FFMA.FTZ R23, R23, R0.reuse, -R2.reuse ;  /* 0x0000000017177223 */ /* 0x180fe20000010802 */
[-CC-:B------:R-:W-:Y:S01]  /*19430*/  FFMA.FTZ R22, R22, R0.reuse, -R2.reuse ;  /* 0x0000000016167223 */ /* 0x180fe20000010802 */
[----:B------:R-:W-:-:S05]  /*19440*/  FFMA.FTZ R21, R21, R0, -R2 ;  /* 0x0000000015157223 */ /* 0x000fca0000010802 */
[----:B------:R-:W1:Y:S01]  /*19450*/  MUFU.EX2 R13, R13 ;  /* 0x0000000d000d7308 */ /* 0x000e620000000800 */
[-CC-:B------:R-:W-:Y:S01]  /*19460*/  FFMA.FTZ R38, R19, R0.reuse, -R2.reuse ;  /* 0x0000000013267223 */ /* 0x180fe20000010802 */
[-CC-:B------:R-:W-:Y:S01]  /*19470*/  FFMA.FTZ R39, R18, R0.reuse, -R2.reuse ;  /* 0x0000000012277223 */ /* 0x180fe20000010802 */
[-CC-:B------:R-:W-:Y:S01]  /*19480*/  FFMA.FTZ R43, R17, R0.reuse, -R2.reuse ;  /* 0x00000000112b7223 */ /* 0x180fe20000010802 */
[----:B------:R-:W-:-:S04]  /*19490*/  FFMA.FTZ R26, R26, R0, -R2 ;  /* 0x000000001a1a7223 */ /* 0x000fc80000010802 */
[----:B------:R-:W1:Y:S01]  /*194a0*/  MUFU.EX2 R6, R6 ;  /* 0x0000000600067308 */ /* 0x000e620000000800 */
[-CC-:B------:R-:W-:Y:S01]  /*194b0*/  FFMA.FTZ R44, R25, R0.reuse, -R2.reuse ;  /* 0x00000000192c7223 */ /* 0x180fe20000010802 */
[----:B------:R-:W-:Y:S01]  /*194c0*/  FFMA.FTZ R45, R24, R0, -R2 ;  /* 0x00000000182d7223 */ /* 0x000fe20000010802 */
[----:B------:R-:W-:-:S05]  /*194d0*/  FMUL.FTZ R59, R0, R52 ;  /* 0x00000034003b7220 */ /* 0x000fca0000410000 */
[----:B------:R-:W1:Y:S08]  /*194e0*/  MUFU.EX2 R12, R12 ;  /* 0x0000000c000c7308 */ /* 0x000e700000000800 */
[----:B------:R1:W-:Y:S08]  /*194f0*/  MUFU.EX2 R11, R36 ;  /* 0x00000024000b7308 */ /* 0x0003f00000000800 */
[----:B------:R1:W-:Y:S08]  /*19500*/  MUFU.EX2 R10, R37 ;  /* 0x00000025000a7308 */ /* 0x0003f00000000800 */
[----:B------:R-:W-:Y:S01]  /*19510*/  MUFU.EX2 R5, R5 ;  /* 0x0000000500057308 */ /* 0x000fe20000000800 */
[-CC-:B-1----:R-:W-:Y:S01]  /*19520*/  FFMA.FTZ R36, R16, R0.reuse, -R2.reuse ;  /* 0x0000000010247223 */ /* 0x182fe20000010802 */
[----:B------:R-:W-:-:S06]  /*19530*/  FFMA.FTZ R37, R20, R0, -R2 ;  /* 0x0000000014257223 */ /* 0x000fcc0000010802 */
[----:B------:R-:W1:Y:S01]  /*19540*/  MUFU.EX2 R16, R23 ;  /* 0x0000001700107308 */ /* 0x000e620000000800 */
[----:B------:R-:W-:-:S04]  /*19550*/  FADD.FTZ R2, R15, R27 ;  /* 0x0000001b0f027221 */ /* 0x000fc80000010000 */
[----:B------:R-:W-:-:S04]  /*19560*/  FADD.FTZ R2, R14, R2 ;  /* 0x000000020e027221 */ /* 0x000fc80000010000 */
[----:B------:R-:W-:Y:S01]  /*19570*/  FADD.FTZ R2, R13, R2 ;  /* 0x000000020d027221 */ /* 0x000fe20000010000 */
[----:B------:R-:W-:-:S03]  /*19580*/  F2FP.BF16.F32.PACK_AB R153, R6, R7 ;  /* 0x000000070699723e */ /* 0x000fc600000010ff */
[----:B------:R-:W-:Y:S01]  /*19590*/  FADD.FTZ R2, R12, R2 ;  /* 0x000000020c027221 */ /* 0x000fe20000010000 */
[----:B------:R-:W-:Y:S02]  /*195a0*/  F2FP.BF16.F32.PACK_AB R152, R8, R9 ;  /* 0x000000090898723e */ /* 0x000fe400000010ff */
[----:B-1----:R-:W-:Y:S02]  /*195b0*/  F2FP.BF16.F32.PACK_AB R164, R16, R5 ;  /* 0x0000000510a4723e */ /* 0x002fe400000010ff */
[----:B------:R-:W-:Y:S01]  /*195c0*/  F2FP.BF16.F32.PACK_AB R52, R12, R13 ;  /* 0x0000000d0c34723e */ /* 0x000fe200000010ff */
[----:B------:R-:W-:Y:S01]  /*195d0*/  IMAD.MOV.U32 R217, RZ, RZ, R175 ;  /* 0x000000ffffd97224 */ /* 0x000fe200078e00af */
[----:B------:R-:W-:Y:S01]  /*195e0*/  F2FP.BF16.F32.PACK_AB R51, R10, R11 ;  /* 0x0000000b0a33723e */ /* 0x000fe200000010ff */
[----:B--2---:R-:W-:-:S04]  /*195f0*/  FFMA.FTZ R0, R189, R4, R9 ;  /* 0x00000004bd007223 */ /* 0x004fc80000010009 */
[----:B------:R-:W-:-:S04]  /*19600*/  FADD.FTZ R0, R8, R0 ;  /* 0x0000000008007221 */ /* 0x000fc80000010000 */
[----:B------:R-:W-:-:S04]  /*19610*/  FADD.FTZ R0, R7, R0 ;  /* 0x0000000007007221 */ /* 0x000fc80000010000 */
[----:B------:R-:W-:Y:S01]  /*19620*/  FADD.FTZ R0, R6, R0 ;  /* 0x0000000006007221 */ /* 0x000fe20000010000 */
[----:B------:R-:W-:-:S03]  /*19630*/  FADD.FTZ R6, R11, R2 ;  /* 0x000000020b067221 */ /* 0x000fc60000010000 */
[----:B------:R-:W-:Y:S01]  /*19640*/  FADD.FTZ R0, R5, R0 ;  /* 0x0000000005007221 */ /* 0x000fe20000010000 */
[----:B------:R-:W1:Y:S03]  /*19650*/  MUFU.EX2 R8, R22 ;  /* 0x0000001600087308 */ /* 0x000e660000000800 */
[----:B------:R-:W-:-:S05]  /*19660*/  FADD.FTZ R2, R16, R0 ;  /* 0x0000000010027221 */ /* 0x000fca0000010000 */
[----:B------:R-:W2:Y:S01]  /*19670*/  MUFU.EX2 R7, R21 ;  /* 0x0000001500077308 */ /* 0x000ea20000000800 */
[----:B------:R-:W-:Y:S01]  /*19680*/  FADD.FTZ R20, R10, R6 ;  /* 0x000000060a147221 */ /* 0x000fe20000010000 */
[----:B-1----:R-:W-:-:S04]  /*19690*/  FADD.FTZ R2, R8, R2 ;  /* 0x0000000208027221 */ /* 0x002fc80000010000 */
[C---:B--2---:R-:W-:Y:S01]  /*196a0*/  FADD.FTZ R18, R7.reuse, R2 ;  /* 0x0000000207127221 */ /* 0x044fe20000010000 */
[----:B------:R-:W-:Y:S01]  /*196b0*/  F2FP.BF16.F32.PACK_AB R176, R7, R8 ;  /* 0x0000000807b0723e */ /* 0x000fe200000010ff */
[----:B---3--:R-:W-:-:S05]  /*196c0*/  VIADD R0, R203, 0xffffffff ;  /* 0xffffffffcb007836 */ /* 0x008fca0000000000 */
[----:B------:R-:W-:-:S04]  /*196d0*/  LOP3.LUT R214, R209, R0, RZ, 0x3c, !PT ;  /* 0x00000000d1d67212 */ /* 0x000fc800078e3cff */
[----:B----4-:R-:W-:-:S05]  /*196e0*/  LOP3.LUT R0, R214, R33, RZ, 0x3c, !PT ;  /* 0x00000021d6007212 */ /* 0x010fca00078e3cff */
[----:B------:R-:W-:-:S05]  /*196f0*/  IMAD.WIDE.U32 R16, R0, -0x326172a9, RZ ;  /* 0xcd9e8d5700107825 */ /* 0x000fca00078e00ff */
[----:B------:R-:W-:Y:S02]  /*19700*/  LOP3.LUT R0, R17, R218, R30, 0x96, !PT ;  /* 0x000000da11007212 */ /* 0x000fe400078e961e */
[----:B------:R-:W-:-:S03]  /*19710*/  LOP3.LUT R2, R221, R196, R16, 0x96, !PT ;  /* 0x000000c4dd027212 */ /* 0x000fc600078e9610 */
[----:B------:R-:W-:-:S04]  /*19720*/  IMAD.WIDE.U32 R6, R0, -0x2daee0ad, RZ ;  /* 0xd2511f5300067825 */ /* 0x000fc800078e00ff */
[----:B------:R-:W-:Y:S01]  /*19730*/  IMAD.WIDE.U32 R8, R2, -0x2daee0ad, RZ ;  /* 0xd2511f5302087825 */ /* 0x000fe200078e00ff */
[----:B------:R-:W-:-:S05]  /*19740*/  LOP3.LUT R0, R7, R28, R250, 0x96, !PT ;  /* 0x0000001c07007212 */ /* 0x000fca00078e96fa */
        /* <DEDUP_REMOVED lines=27> */
[--C-:B------:R-:W-:Y:S02]  /*19900*/  SHF.R.U32.HI R5, RZ, 0x10, R6.reuse ;  /* 0x00000010ff057819 */ /* 0x100fe40000011606 */
[----:B------:R-:W-:Y:S02]  /*19910*/  ISETP.GE.U32.AND P2, PT, R192, R0, PT ;  /* 0x00000000c000720c */ /* 0x000fe40003f46070 */
[----:B------:R-:W-:Y:S02]  /*19920*/  LOP3.LUT R23, R6, 0xffff, RZ, 0xc0, !PT ;  /* 0x0000ffff06177812 */ /* 0x000fe400078ec0ff */
[----:B------:R-:W-:Y:S01]  /*19930*/  SHF.R.U32.HI R0, RZ, 0x18, R6 ;  /* 0x00000018ff007819 */ /* 0x000fe20000011606 */
[----:B------:R-:W-:Y:S01]  /*19940*/  IMAD.WIDE.U32 R6, R10, -0x2daee0ad, RZ ;  /* 0xd2511f530a067825 */ /* 0x000fe200078e00ff */
[----:B------:R-:W-:Y:S01]  /*19950*/  LOP3.LUT R5, R5, 0xff, RZ, 0xc0, !PT ;  /* 0x000000ff05057812 */ /* 0x000fe200078ec0ff */
[----:B------:R-:W3:Y:S01]  /*19960*/  MUFU.EX2 R22, R37 ;  /* 0x0000002500167308 */ /* 0x000ee20000000800 */
[----:B------:R-:W-:-:S02]  /*19970*/  ISETP.GE.U32.AND P1, PT, R192, R0, PT ;  /* 0x00000000c000720c */ /* 0x000fc40003f26070 */
[----:B------:R-:W-:Y:S02]  /*19980*/  F2FP.BF16.F32.PACK_AB R46, R14, R15 ;  /* 0x0000000f0e2e723e */ /* 0x000fe400000010ff */
[----:B------:R-:W-:Y:S02]  /*19990*/  LOP3.LUT R0, R7, R246, R12, 0x96, !PT ;  /* 0x000000f607007212 */ /* 0x000fe400078e960c */
[C---:B------:R-:W-:Y:S01]  /*199a0*/  LOP3.LUT R21, R6.reuse, 0xff, RZ, 0xc0, !PT ;  /* 0x000000ff06157812 */ /* 0x040fe200078ec0ff */
[----:B------:R-:W-:Y:S01]  /*199b0*/  MUFU.EX2 R15, R54 ;  /* 0x00000036000f7308 */ /* 0x000fe20000000800 */
[----:B------:R-:W-:Y:S02]  /*199c0*/  LOP3.LUT R25, R6, 0xffff, RZ, 0xc0, !PT ;  /* 0x0000ffff06197812 */ /* 0x000fe400078ec0ff */
[--C-:B------:R-:W-:Y:S02]  /*199d0*/  SHF.R.U32.HI R24, RZ, 0x10, R6.reuse ;  /* 0x00000010ff187819 */ /* 0x100fe40000011606 */
[----:B------:R-:W-:Y:S01]  /*199e0*/  SHF.R.U32.HI R19, RZ, 0x18, R6 ;  /* 0x00000018ff137819 */ /* 0x000fe20000011606 */
[----:B-1----:R-:W-:Y:S01]  /*199f0*/  FADD.FTZ R6, R9, R20 ;  /* 0x0000001409067221 */ /* 0x002fe20000010000 */
[----:B------:R-:W-:Y:S01]  /*19a00*/  ISETP.GE.U32.AND P6, PT, R192, R5, PT ;  /* 0x00000005c000720c */ /* 0x000fe20003fc6070 */
[----:B------:R-:W-:Y:S01]  /*19a10*/  MUFU.EX2 R8, R36 ;  /* 0x0000002400087308 */ /* 0x000fe20000000800 */
[C---:B--2---:R-:W-:Y:S01]  /*19a20*/  F2FP.BF16.F32.PACK_AB R9, R2.reuse, R9 ;  /* 0x000000090209723e */ /* 0x044fe200000010ff */
[----:B------:R-:W-:-:S06]  /*19a30*/  FADD.FTZ R10, R2, R6 ;  /* 0x00000006020a7221 */ /* 0x000fcc0000010000 */
[----:B------:R-:W1:Y:S08]  /*19a40*/  MUFU.EX2 R12, R56 ;  /* 0x00000038000c7308 */ /* 0x000e700000000800 */
[----:B------:R-:W2:Y:S08]  /*19a50*/  MUFU.EX2 R5, R47 ;  /* 0x0000002f00057308 */ /* 0x000eb00000000800 */
[----:B------:R-:W4:Y:S01]  /*19a60*/  MUFU.EX2 R2, R48 ;  /* 0x0000003000027308 */ /* 0x000f220000000800 */
[----:B---3--:R-:W-:Y:S01]  /*19a70*/  FADD.FTZ R6, R22, R18 ;  /* 0x0000001216067221 */ /* 0x008fe20000010000 */
[----:B-1----:R-:W-:-:S03]  /*19a80*/  F2FP.BF16.F32.PACK_AB R7, R12, R15 ;  /* 0x0000000f0c07723e */ /* 0x002fc600000010ff */
[C---:B------:R-:W-:Y:S01]  /*19a90*/  FADD.FTZ R18, R8.reuse, R6 ;  /* 0x0000000608127221 */ /* 0x040fe20000010000 */
[----:B------:R-:W-:Y:S01]  /*19aa0*/  F2FP.BF16.F32.PACK_AB R169, R8, R22 ;  /* 0x0000001608a9723e */ /* 0x000fe200000010ff */
[----:B--2---:R-:W-:Y:S01]  /*19ab0*/  FADD.FTZ R6, R5, R10 ;  /* 0x0000000a05067221 */ /* 0x004fe20000010000 */
[----:B------:R1:W-:Y:S08]  /*19ac0*/  MUFU.EX2 R11, R105 ;  /* 0x00000069000b7308 */ /* 0x0003f00000000800 */
[----:B------:R2:W-:Y:S01]  /*19ad0*/  MUFU.EX2 R14, R106 ;  /* 0x0000006a000e7308 */ /* 0x0005e20000000800 */
[----:B----4-:R-:W-:-:S02]  /*19ae0*/  F2FP.BF16.F32.PACK_AB R22, R2, R5 ;  /* 0x000000050216723e */ /* 0x010fc400000010ff */
[----:B-1----:R-:W-:-:S05]  /*19af0*/  PRMT R105, R7, 0x7632, R105 ;  /* 0x0000763207697816 */ /* 0x002fca0000000069 */
[----:B------:R1:W-:Y:S01]  /*19b00*/  MUFU.EX2 R13, R104 ;  /* 0x00000068000d7308 */ /* 0x0003e20000000800 */
[----:B--2---:R-:W-:Y:S01]  /*19b10*/  PRMT R106, R7, 0x7610, R106 ;  /* 0x00007610076a7816 */ /* 0x004fe2000000006a */
[----:B------:R-:W-:Y:S01]  /*19b20*/  FADD.FTZ R7, R2, R6 ;  /* 0x0000000602077221 */ /* 0x000fe20000010000 */
[----:B------:R-:W-:-:S03]  /*19b30*/  SHF.R.U32.HI R2, RZ, 0x8, R23 ;  /* 0x00000008ff027819 */ /* 0x000fc60000011617 */
[----:B------:R-:W-:Y:S01]  /*19b40*/  @!P4 HFMA2.BF16_V2 R68, -RZ.H0_H0, RZ.H0_H0, -R106.H0_H0 ;  /* 0x200000ffff44c231 */ /* 0x000fe2000034096a */
[----:B------:R-:W-:Y:S01]  /*19b50*/  LOP3.LUT R2, R2, 0xffff, RZ, 0xc0, !PT ;  /* 0x0000ffff02027812 */ /* 0x000fe200078ec0ff */
[----:B------:R-:W-:Y:S01]  /*19b60*/  IMAD.MOV.U32 R243, RZ, RZ, R191 ;  /* 0x000000fffff37224 */ /* 0x000fe200078e00bf */
[----:B------:R-:W2:Y:S01]  /*19b70*/  MUFU.EX2 R5, R38 ;  /* 0x0000002600057308 */ /* 0x000ea20000000800 */
[----:B-1----:R-:W-:Y:S02]  /*19b80*/  PRMT R104, R9, 0x7632, R104 ;  /* 0x0000763209687816 */ /* 0x002fe40000000068 */
[----:B------:R-:W-:Y:S02]  /*19b90*/  PRMT R191, R106, 0x5410, R105 ;  /* 0x000054106abf7816 */ /* 0x000fe40000000069 */
[----:B------:R-:W-:Y:S01]  /*19ba0*/  @!P4 PRMT R106, R68, 0x5410, RZ ;  /* 0x00005410446ac816 */ /* 0x000fe200000000ff */
[----:B------:R-:W-:Y:S01]  /*19bb0*/  @!P0 HFMA2.BF16_V2 R69, -RZ.H0_H0, RZ.H0_H0, -R104.H0_H0 ;  /* 0x200000ffff458231 */ /* 0x000fe20000340968 */
[----:B------:R-:W-:-:S02]  /*19bc0*/  ISETP.GE.U32.AND P4, PT, R192, R2, PT ;  /* 0x00000002c000720c */ /* 0x000fc40003f86070 */
[----:B------:R-:W-:Y:S01]  /*19bd0*/  PRMT R97, R9, 0x7610, R97 ;  /* 0x0000761009617816 */ /* 0x000fe20000000061 */
[----:B------:R-:W1:Y:S01]  /*19be0*/  MUFU.EX2 R2, R39 ;  /* 0x0000002700027308 */ /* 0x000e620000000800 */
[----:B------:R-:W-:Y:S01]  /*19bf0*/  IMAD.MOV.U32 R242, RZ, RZ, R190 ;  /* 0x000000fffff27224 */ /* 0x000fe200078e00be */
[----:B------:R-:W-:Y:S02]  /*19c00*/  SHF.R.U32.HI R6, RZ, 0x10, R0 ;  /* 0x00000010ff067819 */ /* 0x000fe40000011600 */
[----:B------:R-:W-:-:S04]  /*19c10*/  PRMT R190, R97, 0x5410, R104 ;  /* 0x0000541061be7816 */ /* 0x000fc80000000068 */
[----:B------:R-:W3:Y:S01]  /*19c20*/  MUFU.EX2 R27, R49 ;  /* 0x00000031001b7308 */ /* 0x000ee20000000800 */
[----:B------:R-:W-:Y:S01]  /*19c30*/  @!P0 PRMT R104, R69, 0x5410, RZ ;  /* 0x0000541045688816 */ /* 0x000fe200000000ff */
[----:B------:R-:W-:Y:S01]  /*19c40*/  @!P5 HFMA2.BF16_V2 R81, -RZ.H0_H0, RZ.H0_H0, -R97.H0_H0 ;  /* 0x200000ffff51d231 */ /* 0x000fe20000340961 */
[----:B------:R-:W-:Y:S02]  /*19c50*/  ISETP.GE.U32.AND P0, PT, R192, R19, PT ;  /* 0x00000013c000720c */ /* 0x000fe40003f06070 */
[----:B------:R-:W-:-:S03]  /*19c60*/  LOP3.LUT R6, R6, 0xff, RZ, 0xc0, !PT ;  /* 0x000000ff06067812 */ /* 0x000fc600078ec0ff */
[----:B------:R-:W4:Y:S01]  /*19c70*/  MUFU.EX2 R23, R50 ;  /* 0x0000003200177308 */ /* 0x000f220000000800 */
[----:B------:R-:W-:-:S07]  /*19c80*/  @!P5 PRMT R97, R81, 0x5410, RZ ;  /* 0x000054105161d816 */ /* 0x000fce00000000ff */
[----:B------:R-:W-:Y:S01]  /*19c90*/  MUFU.EX2 R20, R58 ;  /* 0x0000003a00147308 */ /* 0x000fe20000000800 */
[----:B------:R-:W-:-:S07]  /*19ca0*/  ISETP.GE.U32.AND P5, PT, R192, R6, PT ;  /* 0x00000006c000720c */ /* 0x000fce0003fa6070 */
[----:B------:R-:W4:Y:S01]  /*19cb0*/  MUFU.EX2 R19, R60 ;  /* 0x0000003c00137308 */ /* 0x000f220000000800 */
[----:B--2---:R-:W-:Y:S01]  /*19cc0*/  FADD.FTZ R6, R5, R18 ;  /* 0x0000001205067221 */ /* 0x004fe20000010000 */
[----:B-1----:R-:W-:-:S03]  /*19cd0*/  F2FP.BF16.F32.PACK_AB R168, R2, R5 ;  /* 0x0000000502a8723e */ /* 0x002fc600000010ff */
[----:B------:R-:W-:Y:S01]  /*19ce0*/  FADD.FTZ R10, R2, R6 ;  /* 0x00000006020a7221 */ /* 0x000fe20000010000 */
[----:B---3--:R-:W-:-:S04]  /*19cf0*/  FADD.FTZ R2, R27, R7 ;  /* 0x000000071b027221 */ /* 0x008fc80000010000 */
[----:B----4-:R-:W-:Y:S01]  /*19d00*/  FADD.FTZ R36, R23, R2 ;  /* 0x0000000217247221 */ /* 0x010fe20000010000 */
[----:B------:R-:W-:-:S04]  /*19d10*/  F2FP.BF16.F32.PACK_AB R2, R19, R20 ;  /* 0x000000141302723e */ /* 0x000fc800000010ff */
[C---:B------:R-:W-:Y:S02]  /*19d20*/  PRMT R96, R2.reuse, 0x7610, R96 ;  /* 0x0000761002607816 */ /* 0x040fe40000000060 */
        /* <DEDUP_REMOVED lines=30> */
[----:B------:R-:W1:Y:S01]  /*19f10*/  MUFU.EX2 R2, R44 ;  /* 0x0000002c00027308 */ /* 0x000e620000000800 */
[----:B---3--:R-:W-:-:S04]  /*19f20*/  F2FP.BF16.F32.PACK_AB R0, R24, R21 ;  /* 0x000000151800723e */ /* 0x008fc800000010ff */
[C---:B------:R-:W-:Y:S02]  /*19f30*/  PRMT R80, R0.reuse, 0x7610, R80 ;  /* 0x0000761000507816 */ /* 0x040fe40000000050 */
[----:B------:R-:W-:Y:S02]  /*19f40*/  PRMT R69, R0, 0x7632, R69 ;  /* 0x0000763200457816 */ /* 0x000fe40000000045 */
[----:B------:R-:W2:Y:S01]  /*19f50*/  MUFU.EX2 R0, R45 ;  /* 0x0000002d00007308 */ /* 0x000ea20000000800 */
[----:B------:R-:W-:Y:S01]  /*19f60*/  SHF.R.U32.HI R5, RZ, 0x8, R25 ;  /* 0x00000008ff057819 */ /* 0x000fe20000011619 */
[----:B------:R-:W-:Y:S01]  /*19f70*/  @!P2 HFMA2.BF16_V2 R145, -RZ.H0_H0, RZ.H0_H0, -R80.H0_H0 ;  /* 0x200000ffff91a231 */ /* 0x000fe20000340950 */
[----:B------:R-:W-:Y:S02]  /*19f80*/  F2FP.BF16.F32.PACK_AB R18, R23, R27 ;  /* 0x0000001b1712723e */ /* 0x000fe400000010ff */
[----:B------:R-:W-:-:S03]  /*19f90*/  LOP3.LUT R5, R5, 0xffff, RZ, 0xc0, !PT ;  /* 0x0000ffff05057812 */ /* 0x000fc600078ec0ff */
[----:B------:R3:W-:Y:S01]  /*19fa0*/  MUFU.EX2 R8, R195 ;  /* 0x000000c300087308 */ /* 0x0007e20000000800 */
[C---:B------:R-:W-:Y:S02]  /*19fb0*/  PRMT R68, R18.reuse, 0x7610, R68 ;  /* 0x0000761012447816 */ /* 0x040fe40000000044 */
[----:B------:R-:W-:-:S03]  /*19fc0*/  PRMT R67, R18, 0x7632, R67 ;  /* 0x0000763212437816 */ /* 0x000fc60000000043 */
[----:B------:R-:W-:Y:S01]  /*19fd0*/  @!P5 HFMA2.BF16_V2 R156, -RZ.H0_H0, RZ.H0_H0, -R68.H0_H0 ;  /* 0x200000ffff9cd231 */ /* 0x000fe20000340944 */
[----:B---3--:R-:W-:Y:S02]  /*19fe0*/  PRMT R195, R80, 0x5410, R69 ;  /* 0x0000541050c37816 */ /* 0x008fe40000000045 */
[----:B------:R-:W-:Y:S02]  /*19ff0*/  @!P2 PRMT R80, R145, 0x5410, RZ ;  /* 0x000054109150a816 */ /* 0x000fe400000000ff */
[----:B------:R-:W-:Y:S01]  /*1a000*/  ISETP.GE.U32.AND P2, PT, R192, R5, PT ;  /* 0x00000005c000720c */ /* 0x000fe20003f46070 */
[----:B-1----:R-:W-:-:S04]  /*1a010*/  FADD.FTZ R5, R2, R10 ;  /* 0x0000000a02057221 */ /* 0x002fc80000010000 */
[----:B--2---:R-:W-:Y:S01]  /*1a020*/  FADD.FTZ R5, R0, R5 ;  /* 0x0000000500057221 */ /* 0x004fe20000010000 */
[----:B------:R-:W-:Y:S02]  /*1a030*/  PRMT R194, R68, 0x5410, R67 ;  /* 0x0000541044c27816 */ /* 0x000fe40000000043 */
[----:B------:R-:W-:Y:S02]  /*1a040*/  @!P5 PRMT R68, R156, 0x5410, RZ ;  /* 0x000054109c44d816 */ /* 0x000fe400000000ff */
[----:B------:R1:W-:Y:S04]  /*1a050*/  STL [R1], R5 ;  /* 0x0000000501007387 */ /* 0x0003e80000100800 */
[----:B------:R-:W2:Y:S01]  /*1a060*/  LDL.LU R156, [R1+0x4] ;  /* 0x00000400019c7983 */ /* 0x000ea20000300800 */
[----:B------:R-:W-:Y:S08]  /*1a070*/  MUFU.EX2 R23, R181 ;  /* 0x000000b500177308 */ /* 0x000ff00000000800 */
[----:B------:R-:W3:Y:S01]  /*1a080*/  MUFU.EX2 R22, R184 ;  /* 0x000000b800167308 */ /* 0x000ee20000000800 */
[----:B------:R-:W-:Y:S01]  /*1a090*/  @!P1 HFMA2.BF16_V2 R141, -RZ.H0_H0, RZ.H0_H0, -R84.H0_H0 ;  /* 0x200000ffff8d9231 */ /* 0x000fe20000340954 */
[----:B------:R-:W-:-:S06]  /*1a0a0*/  F2FP.BF16.F32.PACK_AB R107, R0, R2 ;  /* 0x00000002006b723e */ /* 0x000fcc00000010ff */
[----:B------:R-:W-:Y:S01]  /*1a0b0*/  MUFU.EX2 R37, R57 ;  /* 0x0000003900257308 */ /* 0x000fe20000000800 */
[----:B------:R-:W-:-:S07]  /*1a0c0*/  @!P1 PRMT R84, R141, 0x5410, RZ ;  /* 0x000054108d549816 */ /* 0x000fce00000000ff */
[----:B------:R-:W4:Y:S01]  /*1a0d0*/  MUFU.EX2 R38, R53 ;  /* 0x0000003500267308 */ /* 0x000f220000000800 */
[----:B------:R-:W-:Y:S02]  /*1a0e0*/  ISETP.GE.U32.AND P1, PT, R192, R7, PT ;  /* 0x00000007c000720c */ /* 0x000fe40003f26070 */
[----:B---3--:R-:W-:-:S05]  /*1a0f0*/  F2FP.BF16.F32.PACK_AB R0, R22, R23 ;  /* 0x000000171600723e */ /* 0x008fca00000010ff */
[----:B------:R-:W3:Y:S01]  /*1a100*/  MUFU.EX2 R6, R179 ;  /* 0x000000b300067308 */ /* 0x000ee20000000800 */
[----:B------:R-:W-:Y:S02]  /*1a110*/  @!P6 HFMA2.BF16_V2 R148, -RZ.H0_H0, RZ.H0_H0, -R69.H0_H0 ;  /* 0x200000ffff94e231 */ /* 0x000fe40000340945 */
[----:B------:R-:W-:Y:S01]  /*1a120*/  @!P4 HFMA2.BF16_V2 R149, -RZ.H0_H0, RZ.H0_H0, -R67.H0_H0 ;  /* 0x200000ffff95c231 */ /* 0x000fe20000340943 */
[----:B------:R-:W-:-:S04]  /*1a130*/  PRMT R66, R0, 0x7610, R66 ;  /* 0x0000761000427816 */ /* 0x000fc80000000042 */
[----:B------:R4:W3:Y:S01]  /*1a140*/  MUFU.EX2 R7, R185 ;  /* 0x000000b900077308 */ /* 0x0008e20000000800 */
[----:B------:R-:W-:Y:S01]  /*1a150*/  PRMT R65, R0, 0x7632, R65 ;  /* 0x0000763200417816 */ /* 0x000fe20000000041 */
[----:B------:R-:W-:Y:S01]  /*1a160*/  IMAD.MOV.U32 R180, RZ, RZ, R193 ;  /* 0x000000ffffb47224 */ /* 0x000fe200078e00c1 */
[----:B------:R-:W-:Y:S01]  /*1a170*/  @!P6 PRMT R69, R148, 0x5410, RZ ;  /* 0x000054109445e816 */ /* 0x000fe200000000ff */
[----:B------:R-:W-:Y:S01]  /*1a180*/  IMAD.MOV.U32 R181, RZ, RZ, R173 ;  /* 0x000000ffffb57224 */ /* 0x000fe200078e00ad */
[----:B------:R-:W-:-:S03]  /*1a190*/  @!P4 PRMT R67, R149, 0x5410, RZ ;  /* 0x000054109543c816 */ /* 0x000fc600000000ff */
[----:B-1----:R-:W1:Y:S01]  /*1a1a0*/  MUFU.EX2 R5, R187 ;  /* 0x000000bb00057308 */ /* 0x002e620000000800 */
[----:B------:R-:W-:Y:S02]  /*1a1b0*/  IMAD.MOV.U32 R144, RZ, RZ, R208 ;  /* 0x000000ffff907224 */ /* 0x000fe400078e00d0 */
[-C--:B------:R-:W-:Y:S01]  /*1a1c0*/  FMUL.FTZ R241, R162, R3.reuse ;  /* 0x00000003a2f17220 */ /* 0x080fe20000410000 */
[----:B------:R-:W-:Y:S02]  /*1a1d0*/  IMAD.MOV.U32 R145, RZ, RZ, R209 ;  /* 0x000000ffff917224 */ /* 0x000fe400078e00d1 */
[-C--:B------:R-:W-:Y:S01]  /*1a1e0*/  FMUL.FTZ R240, R163, R3.reuse ;  /* 0x00000003a3f07220 */ /* 0x080fe20000410000 */
[----:B------:R-:W-:Y:S01]  /*1a1f0*/  IMAD.MOV.U32 R148, RZ, RZ, R250 ;  /* 0x000000ffff947224 */ /* 0x000fe200078e00fa */
[----:B------:R-:W-:Y:S01]  /*1a200*/  MUFU.EX2 R0, R59 ;  /* 0x0000003b00007308 */ /* 0x000fe20000000800 */
[----:B------:R-:W-:Y:S02]  /*1a210*/  IMAD.MOV.U32 R149, RZ, RZ, R251 ;  /* 0x000000ffff957224 */ /* 0x000fe400078e00fb */
[----:B------:R-:W-:Y:S01]  /*1a220*/  FMUL.FTZ R250, R166, R3 ;  /* 0x00000003a6fa7220 */ /* 0x000fe20000410000 */
[----:B------:R-:W-:-:S02]  /*1a230*/  IMAD.MOV.U32 R140, RZ, RZ, R242 ;  /* 0x000000ffff8c7224 */ /* 0x000fc400078e00f2 */
[-C--:B------:R-:W-:Y:S01]  /*1a240*/  FMUL.FTZ R242, R170, R3.reuse ;  /* 0x00000003aaf27220 */ /* 0x080fe20000410000 */
[----:B------:R-:W-:Y:S02]  /*1a250*/  IMAD.MOV.U32 R141, RZ, RZ, R243 ;  /* 0x000000ffff8d7224 */ /* 0x000fe400078e00f3 */
[-C--:B------:R-:W-:Y:S01]  /*1a260*/  FMUL.FTZ R243, R171, R3.reuse ;  /* 0x00000003abf37220 */ /* 0x080fe20000410000 */
[----:B----4-:R-:W-:Y:S02]  /*1a270*/  IMAD.MOV.U32 R185, RZ, RZ, R218 ;  /* 0x000000ffffb97224 */ /* 0x010fe400078e00da */
        /* <DEDUP_REMOVED lines=20> */
[----:B------:R-:W-:Y:S01]  /*1a3c0*/  MUFU.EX2 R3, R211 ;  /* 0x000000d300037308 */ /* 0x000fe20000000800 */
[C---:B---3--:R-:W-:Y:S01]  /*1a3d0*/  F2FP.BF16.F32.PACK_AB R18, R6.reuse, R41 ;  /* 0x000000290612723e */ /* 0x048fe200000010ff */
[----:B------:R-:W-:Y:S01]  /*1a3e0*/  FADD.FTZ R6, R6, R177 ;  /* 0x000000b106067221 */ /* 0x000fe20000010000 */
[----:B------:R-:W-:-:S02]  /*1a3f0*/  PRMT R64, R2, 0x7610, R64 ;  /* 0x0000761002407816 */ /* 0x000fc40000000040 */
[----:B------:R-:W-:Y:S01]  /*1a400*/  PRMT R61, R2, 0x7632, R61 ;  /* 0x00007632023d7816 */ /* 0x000fe2000000003d */
[----:B------:R-:W-:Y:S02]  /*1a410*/  FADD.FTZ R6, R7, R6 ;  /* 0x0000000607067221 */ /* 0x000fe40000010000 */
[----:B------:R-:W3:Y:S01]  /*1a420*/  MUFU.EX2 R2, R210 ;  /* 0x000000d200027308 */ /* 0x000ee20000000800 */
[C---:B-1----:R-:W-:Y:S01]  /*1a430*/  F2FP.BF16.F32.PACK_AB R25, R5.reuse, R7 ;  /* 0x000000070519723e */ /* 0x042fe200000010ff */
[----:B------:R-:W-:Y:S01]  /*1a440*/  FADD.FTZ R10, R5, R6 ;  /* 0x00000006050a7221 */ /* 0x000fe20000010000 */
[----:B------:R-:W-:-:S05]  /*1a450*/  F2FP.BF16.F32.PACK_AB R27, R11, R13 ;  /* 0x0000000d0b1b723e */ /* 0x000fca00000010ff */
[----:B------:R1:W4:Y:S08]  /*1a460*/  MUFU.EX2 R9, R186 ;  /* 0x000000ba00097308 */ /* 0x0003300000000800 */
[----:B------:R4:W2:Y:S08]  /*1a470*/  MUFU.EX2 R7, R212 ;  /* 0x000000d400077308 */ /* 0x0008b00000000800 */
[----:B------:R-:W2:Y:S01]  /*1a480*/  MUFU.EX2 R6, R213 ;  /* 0x000000d500067308 */ /* 0x000ea20000000800 */
[----:B---3--:R-:W-:Y:S01]  /*1a490*/  F2FP.BF16.F32.PACK_AB R26, R2, R3 ;  /* 0x00000003021a723e */ /* 0x008fe200000010ff */
[----:B------:R-:W-:-:S04]  /*1a4a0*/  IMAD.MOV.U32 R99, RZ, RZ, R33 ;  /* 0x000000ffff637224 */ /* 0x000fc800078e0021 */
[----:B------:R-:W-:Y:S02]  /*1a4b0*/  IMAD.MOV.U32 R211, RZ, RZ, R99 ;  /* 0x000000ffffd37224 */ /* 0x000fe400078e0063 */
[----:B------:R-:W-:Y:S02]  /*1a4c0*/  IMAD.MOV.U32 R144, RZ, RZ, R140 ;  /* 0x000000ffff907224 */ /* 0x000fe400078e008c */
[----:B-1----:R-:W-:Y:S02]  /*1a4d0*/  IMAD.MOV.U32 R186, RZ, RZ, R30 ;  /* 0x000000ffffba7224 */ /* 0x002fe400078e001e */
[----:B------:R-:W-:Y:S02]  /*1a4e0*/  IMAD.MOV.U32 R184, RZ, RZ, R28 ;  /* 0x000000ffffb87224 */ /* 0x000fe400078e001c */
[----:B----4-:R-:W-:Y:S02]  /*1a4f0*/  IMAD.MOV.U32 R212, RZ, RZ, R148 ;  /* 0x000000ffffd47224 */ /* 0x010fe400078e0094 */
[----:B------:R-:W-:-:S02]  /*1a500*/  IMAD.MOV.U32 R98, RZ, RZ, R32 ;  /* 0x000000ffff627224 */ /* 0x000fc400078e0020 */
[----:B------:R-:W-:Y:S02]  /*1a510*/  @!P3 HFMA2.BF16_V2 R83, -RZ.H0_H0, RZ.H0_H0, -R66.H0_H0 ;  /* 0x200000ffff53b231 */ /* 0x000fe40000340942 */
[----:B------:R-:W-:Y:S02]  /*1a520*/  @!P2 HFMA2.BF16_V2 R82, -RZ.H0_H0, RZ.H0_H0, -R65.H0_H0 ;  /* 0x200000ffff52a231 */ /* 0x000fe40000340941 */
[----:B------:R-:W-:Y:S01]  /*1a530*/  IMAD.MOV.U32 R210, RZ, RZ, R98 ;  /* 0x000000ffffd27224 */ /* 0x000fe200078e0062 */
[----:B------:R-:W-:Y:S01]  /*1a540*/  PRMT R177, R66, 0x5410, R65 ;  /* 0x0000541042b17816 */ /* 0x000fe20000000041 */
[----:B------:R-:W-:Y:S01]  /*1a550*/  @!P0 HFMA2.BF16_V2 R70, -RZ.H0_H0, RZ.H0_H0, -R61.H0_H0 ;  /* 0x200000ffff468231 */ /* 0x000fe2000034093d */
[----:B------:R-:W-:Y:S02]  /*1a560*/  @!P3 PRMT R66, R83, 0x5410, RZ ;  /* 0x000054105342b816 */ /* 0x000fe400000000ff */
[C---:B------:R-:W-:Y:S02]  /*1a570*/  PRMT R49, R18.reuse, 0x7610, R49 ;  /* 0x0000761012317816 */ /* 0x040fe40000000031 */
[----:B------:R-:W-:Y:S01]  /*1a580*/  PRMT R59, R18, 0x7632, R59 ;  /* 0x00007632123b7816 */ /* 0x000fe2000000003b */
[----:B------:R-:W-:Y:S01]  /*1a590*/  @!P1 HFMA2.BF16_V2 R71, -RZ.H0_H0, RZ.H0_H0, -R64.H0_H0 ;  /* 0x200000ffff479231 */ /* 0x000fe20000340940 */
[----:B------:R-:W-:Y:S01]  /*1a5a0*/  @!P2 PRMT R65, R82, 0x5410, RZ ;  /* 0x000054105241a816 */ /* 0x000fe200000000ff */
[----:B------:R-:W3:Y:S01]  /*1a5b0*/  LDL.LU.64 R32, [R1+0x270] ;  /* 0x0002700001207983 */ /* 0x000ee20000300a00 */
[----:B------:R-:W-:-:S02]  /*1a5c0*/  PRMT R28, R64, 0x5410, R61 ;  /* 0x00005410401c7816 */ /* 0x000fc4000000003d */
[----:B------:R-:W-:Y:S02]  /*1a5d0*/  @!P0 PRMT R61, R70, 0x5410, RZ ;  /* 0x00005410463d8816 */ /* 0x000fe400000000ff */
[----:B------:R-:W-:Y:S01]  /*1a5e0*/  PRMT R166, R49, 0x5410, R59 ;  /* 0x0000541031a67816 */ /* 0x000fe2000000003b */
[----:B--2---:R-:W-:-:S04]  /*1a5f0*/  FFMA.FTZ R5, R156, R0, R13 ;  /* 0x000000009c057223 */ /* 0x004fc8000001000d */
[----:B------:R-:W-:Y:S01]  /*1a600*/  FADD.FTZ R11, R11, R5 ;  /* 0x000000050b0b7221 */ /* 0x000fe20000010000 */
[----:B------:R-:W-:-:S04]  /*1a610*/  FADD.FTZ R5, R3, R10 ;  /* 0x0000000a03057221 */ /* 0x000fc80000010000 */
[----:B------:R-:W-:Y:S02]  /*1a620*/  FADD.FTZ R10, R2, R5 ;  /* 0x00000005020a7221 */ /* 0x000fe40000010000 */
[----:B------:R-:W1:Y:S01]  /*1a630*/  MUFU.EX2 R5, R215 ;  /* 0x000000d700057308 */ /* 0x000e620000000800 */
[----:B------:R-:W-:Y:S01]  /*1a640*/  FADD.FTZ R2, R14, R11 ;  /* 0x0000000b0e027221 */ /* 0x000fe20000010000 */
[----:B------:R-:W-:-:S03]  /*1a650*/  F2FP.BF16.F32.PACK_AB R14, R9, R14 ;  /* 0x0000000e090e723e */ /* 0x000fc600000010ff */
[----:B------:R-:W-:Y:S01]  /*1a660*/  FADD.FTZ R9, R9, R2 ;  /* 0x0000000209097221 */ /* 0x000fe20000010000 */
[----:B------:R-:W-:Y:S01]  /*1a670*/  FADD.FTZ R2, R7, R10 ;  /* 0x0000000a07027221 */ /* 0x000fe20000010000 */
[----:B------:R-:W-:-:S03]  /*1a680*/  F2FP.BF16.F32.PACK_AB R13, R6, R7 ;  /* 0x00000007060d723e */ /* 0x000fc600000010ff */
[----:B------:R-:W-:Y:S01]  /*1a690*/  FADD.FTZ R7, R6, R2 ;  /* 0x0000000206077221 */ /* 0x000fe20000010000 */
[----:B------:R-:W-:Y:S01]  /*1a6a0*/  FADD.FTZ R6, R8, R9 ;  /* 0x0000000908067221 */ /* 0x000fe20000010000 */
[----:B------:R-:W2:Y:S01]  /*1a6b0*/  MUFU.EX2 R3, R224 ;  /* 0x000000e000037308 */ /* 0x000ea20000000800 */
[C---:B-1----:R-:W-:Y:S02]  /*1a6c0*/  F2FP.BF16.F32.PACK_AB R43, R5.reuse, R8 ;  /* 0x00000008052b723e */ /* 0x042fe400000010ff */
[----:B------:R-:W-:Y:S01]  /*1a6d0*/  FADD.FTZ R6, R5, R6 ;  /* 0x0000000605067221 */ /* 0x000fe20000010000 */
[----:B------:R-:W-:-:S04]  /*1a6e0*/  IMAD.SHL.U32 R5, R216, 0x2, RZ ;  /* 0x00000002d8057824 */ /* 0x000fc800078e00ff */
[----:B------:R-:W1:Y:S01]  /*1a6f0*/  MUFU.EX2 R2, R225 ;  /* 0x000000e100027308 */ /* 0x000e620000000800 */
[----:B------:R-:W-:-:S04]  /*1a700*/  LOP3.LUT R5, R145, R5, RZ, 0x3c, !PT ;  /* 0x0000000591057212 */ /* 0x000fc800078e3cff */
[----:B------:R-:W-:Y:S01]  /*1a710*/  LOP3.LUT R5, R5, R211, RZ, 0x3c, !PT ;  /* 0x000000d305057212 */ /* 0x000fe200078e3cff */
[----:B------:R-:W-:Y:S02]  /*1a720*/  IMAD.MOV.U32 R145, RZ, RZ, R141 ;  /* 0x000000ffff917224 */ /* 0x000fe400078e008d */
[----:B--2---:R-:W-:Y:S02]  /*1a730*/  FADD.FTZ R6, R3, R6 ;  /* 0x0000000603067221 */ /* 0x004fe40000010000 */
[----:B------:R-:W-:-:S04]  /*1a740*/  IMAD.WIDE.U32 R140, R5, -0x326172a9, RZ ;  /* 0xcd9e8d57058c7825 */ /* 0x000fc800078e00ff */
[----:B------:R-:W-:Y:S01]  /*1a750*/  FADD.FTZ R7, R15, R7 ;  /* 0x000000070f077221 */ /* 0x000fe20000010000 */
[C---:B-1----:R-:W-:Y:S01]  /*1a760*/  F2FP.BF16.F32.PACK_AB R15, R2.reuse, R3 ;  /* 0x00000003020f723e */ /* 0x042fe200000010ff */
[----:B------:R-:W-:Y:S01]  /*1a770*/  FADD.FTZ R10, R2, R6 ;  /* 0x00000006020a7221 */ /* 0x000fe20000010000 */
[----:B------:R-:W-:Y:S01]  /*1a780*/  LOP3.LUT R2, R141, R185, R186, 0x96, !PT ;  /* 0x000000b98d027212 */ /* 0x000fe200078e96ba */
[----:B------:R-:W-:Y:S01]  /*1a790*/  IMAD.MOV.U32 R215, RZ, RZ, R184 ;  /* 0x000000ffffd77224 */ /* 0x000fe200078e00b8 */
[----:B------:R-:W-:-:S03]  /*1a7a0*/  LOP3.LUT R6, R221, R196, R140, 0x96, !PT ;  /* 0x000000c4dd067212 */ /* 0x000fc600078e968c */
[----:B------:R-:W-:-:S04]  /*1a7b0*/  IMAD.WIDE.U32 R2, R2, -0x2daee0ad, RZ ;  /* 0xd2511f5302027825 */ /* 0x000fc800078e00ff */
[----:B------:R-:W-:Y:S01]  /*1a7c0*/  FADD.FTZ R11, R12, R7 ;  /* 0x000000070c0b7221 */ /* 0x000fe20000010000 */
[----:B------:R-:W-:Y:S01]  /*1a7d0*/  IMAD.MOV.U32 R224, RZ, RZ, R62 ;  /* 0x000000ffffe07224 */ /* 0x000fe200078e003e */
[----:B------:R-:W-:Y:S01]  /*1a7e0*/  LOP3.LUT R3, R3, R215, R212, 0x96, !PT ;  /* 0x000000d703037212 */ /* 0x000fe200078e96d4 */
[----:B------:R-:W-:-:S04]  /*1a7f0*/  IMAD.WIDE.U32 R6, R6, -0x2daee0ad, RZ ;  /* 0xd2511f5306067825 */ /* 0x000fc800078e00ff */
[----:B------:R-:W-:Y:S01]  /*1a800*/  IMAD.MOV.U32 R184, RZ, RZ, R63 ;  /* 0x000000ffffb87224 */ /* 0x000fe200078e003f */
[----:B------:R-:W-:Y:S01]  /*1a810*/  LOP3.LUT R2, R7, R224, R2, 0x96, !PT ;  /* 0x000000e007027212 */ /* 0x000fe200078e9602 */
[----:B------:R-:W-:Y:S01]  /*1a820*/  IMAD.WIDE.U32 R62, R3, -0x326172a9, RZ ;  /* 0xcd9e8d57033e7825 */ /* 0x000fe200078e00ff */
[----:B------:R-:W1:Y:S03]  /*1a830*/  MUFU.EX2 R8, R226 ;  /* 0x000000e200087308 */ /* 0x000e660000000800 */
[----:B------:R-:W-:Y:S01]  /*1a840*/  IMAD.WIDE.U32 R98, R2, -0x326172a9, RZ ;  /* 0xcd9e8d5702627825 */ /* 0x000fe200078e00ff */
[----:B------:R-:W-:-:S04]  /*1a850*/  LOP3.LUT R3, R63, R217, R220, 0x96, !PT ;  /* 0x000000d93f037212 */ /* 0x000fc800078e96dc */
[----:B------:R-:W2:Y:S01]  /*1a860*/  MUFU.EX2 R5, R227 ;  /* 0x000000e300057308 */ /* 0x000ea20000000800 */
[----:B------:R-:W-:Y:S01]  /*1a870*/  IMAD.WIDE.U32 R2, R3, -0x2daee0ad, RZ ;  /* 0xd2511f5303027825 */ /* 0x000fe200078e00ff */
[----:B------:R-:W-:-:S04]  /*1a880*/  LOP3.LUT R7, R99, R233, R62, 0x96, !PT ;  /* 0x000000e963077212 */ /* 0x000fc800078e963e */
[----:B------:R-:W-:Y:S01]  /*1a890*/  LOP3.LUT R9, R3, R234, R6, 0x96, !PT ;  /* 0x000000ea03097212 */ /* 0x000fe200078e9606 */
[----:B------:R-:W-:-:S04]  /*1a8a0*/  IMAD.WIDE.U32 R6, R7, -0x2daee0ad, RZ ;  /* 0xd2511f5307067825 */ /* 0x000fc800078e00ff */
[----:B-1----:R-:W-:Y:S01]  /*1a8b0*/  FADD.FTZ R3, R8, R10 ;  /* 0x0000000a08037221 */ /* 0x002fe20000010000 */
[----:B------:R-:W-:Y:S01]  /*1a8c0*/  LOP3.LUT R2, R7, R29, R2, 0x96, !PT ;  /* 0x0000001d07027212 */ /* 0x000fe200078e9602 */
[----:B------:R-:W-:-:S04]  /*1a8d0*/  IMAD.WIDE.U32 R82, R9, -0x326172a9, RZ ;  /* 0xcd9e8d5709527825 */ /* 0x000fc800078e00ff */
[C---:B--2---:R-:W-:Y:S01]  /*1a8e0*/  FADD.FTZ R10, R5.reuse, R3 ;  /* 0x00000003050a7221 */ /* 0x044fe20000010000 */
        /* <DEDUP_REMOVED lines=15> */
[----:B------:R-:W2:Y:S01]  /*1a9e0*/  MUFU.EX2 R5, R229 ;  /* 0x000000e500057308 */ /* 0x000ea20000000800 */
        /* <DEDUP_REMOVED lines=8> */
[----:B--2---:R-:W-:Y:S01]  /*1aa70*/  FADD.FTZ R10, R5, R2 ;  /* 0x00000002050a7221 */ /* 0x004fe20000010000 */
[----:B------:R-:W-:Y:S01]  /*1aa80*/  SHF.R.U32.HI R2, RZ, 0x8, R9 ;  /* 0x00000008ff027819 */ /* 0x000fe20000011609 */
[----:B------:R-:W-:-:S03]  /*1aa90*/  IMAD.MOV.U32 R228, RZ, RZ, R184 ;  /* 0x000000ffffe47224 */ /* 0x000fc600078e00b8 */
[----:B------:R-:W-:Y:S02]  /*1aaa0*/  LOP3.LUT R2, R2, 0xffff, RZ, 0xc0, !PT ;  /* 0x0000ffff02027812 */ /* 0x000fe400078ec0ff */
[----:B------:R-:W-:Y:S02]  /*1aab0*/  @!P2 PRMT R49, R86, 0x5410, RZ ;  /* 0x000054105631a816 */ /* 0x000fe400000000ff */
[----:B------:R-:W-:Y:S02]  /*1aac0*/  ISETP.GE.U32.AND P2, PT, R192, R2, PT ;  /* 0x00000002c000720c */ /* 0x000fe40003f46070 */
[----:B------:R-:W-:Y:S02]  /*1aad0*/  LOP3.LUT R3, R8, 0xff, RZ, 0xc0, !PT ;  /* 0x000000ff08037812 */ /* 0x000fe400078ec0ff */
[----:B------:R-:W-:Y:S02]  /*1aae0*/  LOP3.LUT R2, R83, R228, R98, 0x96, !PT ;  /* 0x000000e453027212 */ /* 0x000fe400078e9662 */
[----:B------:R-:W-:-:S02]  /*1aaf0*/  @!P1 PRMT R64, R71, 0x5410, RZ ;  /* 0x0000541047409816 */ /* 0x000fc400000000ff */
[----:B------:R-:W-:Y:S01]  /*1ab00*/  ISETP.GE.U32.AND P1, PT, R192, R3, PT ;  /* 0x00000003c000720c */ /* 0x000fe20003f26070 */
[----:B------:R-:W-:Y:S01]  /*1ab10*/  IMAD.WIDE.U32 R2, R2, -0x2daee0ad, RZ ;  /* 0xd2511f5302027825 */ /* 0x000fe200078e00ff */
[----:B------:R-:W-:Y:S02]  /*1ab20*/  F2FP.BF16.F32.PACK_AB R12, R5, R7 ;  /* 0x00000007050c723e */ /* 0x000fe400000010ff */
[----:B------:R-:W-:Y:S02]  /*1ab30*/  PRMT R58, R55, 0x7610, R58 ;  /* 0x00007610373a7816 */ /* 0x000fe4000000003a */
[----:B------:R-:W-:Y:S02]  /*1ab40*/  LOP3.LUT R5, R3, R246, R6, 0x96, !PT ;  /* 0x000000f603057212 */ /* 0x000fe400078e9606 */
[----:B------:R-:W-:Y:S02]  /*1ab50*/  PRMT R57, R55, 0x7632, R57 ;  /* 0x0000763237397816 */ /* 0x000fe40000000039 */
[----:B------:R-:W-:Y:S01]  /*1ab60*/  SHF.R.U32.HI R6, RZ, 0x10, R5 ;  /* 0x00000010ff067819 */ /* 0x000fe20000011605 */
[----:B------:R-:W-:Y:S01]  /*1ab70*/  @!P5 HFMA2.BF16_V2 R143, -RZ.H0_H0, RZ.H0_H0, -R58.H0_H0 ;  /* 0x200000ffff8fd231 */ /* 0x000fe2000034093a */
[----:B------:R-:W-:Y:S01]  /*1ab80*/  PRMT R56, R25, 0x7610, R56 ;  /* 0x0000761019387816 */ /* 0x000fe20000000038 */
[----:B------:R-:W-:Y:S01]  /*1ab90*/  @!P6 HFMA2.BF16_V2 R142, -RZ.H0_H0, RZ.H0_H0, -R59.H0_H0 ;  /* 0x200000ffff8ee231 */ /* 0x000fe2000034093b */
[----:B------:R-:W-:-:S02]  /*1aba0*/  LOP3.LUT R6, R6, 0xff, RZ, 0xc0, !PT ;  /* 0x000000ff06067812 */ /* 0x000fc400078ec0ff */
[----:B------:R-:W-:Y:S01]  /*1abb0*/  PRMT R155, R58, 0x5410, R57 ;  /* 0x000054103a9b7816 */ /* 0x000fe20000000039 */
[----:B------:R-:W-:Y:S01]  /*1abc0*/  @!P3 HFMA2.BF16_V2 R154, -RZ.H0_H0, RZ.H0_H0, -R56.H0_H0 ;  /* 0x200000ffff9ab231 */ /* 0x000fe20000340938 */
[----:B------:R-:W-:Y:S02]  /*1abd0*/  @!P5 PRMT R58, R143, 0x5410, RZ ;  /* 0x000054108f3ad816 */ /* 0x000fe400000000ff */
[----:B------:R-:W-:Y:S02]  /*1abe0*/  PRMT R53, R25, 0x7632, R53 ;  /* 0x0000763219357816 */ /* 0x000fe40000000035 */
[----:B------:R-:W-:Y:S02]  /*1abf0*/  ISETP.GE.U32.AND P5, PT, R192, R6, PT ;  /* 0x00000006c000720c */ /* 0x000fe40003fa6070 */
[----:B------:R-:W-:Y:S02]  /*1ac00*/  LOP3.LUT R6, R2, 0xff, RZ, 0xc0, !PT ;  /* 0x000000ff02067812 */ /* 0x000fe400078ec0ff */
[----:B------:R-:W-:-:S02]  /*1ac10*/  @!P6 PRMT R59, R142, 0x5410, RZ ;  /* 0x000054108e3be816 */ /* 0x000fc400000000ff */
[----:B------:R-:W-:Y:S02]  /*1ac20*/  PRMT R142, R56, 0x5410, R53 ;  /* 0x00005410388e7816 */ /* 0x000fe40000000035 */
[----:B------:R-:W-:Y:S02]  /*1ac30*/  @!P3 PRMT R56, R154, 0x5410, RZ ;  /* 0x000054109a38b816 */ /* 0x000fe400000000ff */
[----:B------:R-:W-:Y:S02]  /*1ac40*/  ISETP.GE.U32.AND P3, PT, R192, R6, PT ;  /* 0x00000006c000720c */ /* 0x000fe40003f66070 */
[C---:B------:R-:W-:Y:S02]  /*1ac50*/  PRMT R48, R13.reuse, 0x7610, R48 ;  /* 0x000076100d307816 */ /* 0x040fe40000000030 */
[----:B------:R-:W-:Y:S01]  /*1ac60*/  PRMT R50, R13, 0x7632, R50 ;  /* 0x000076320d327816 */ /* 0x000fe20000000032 */
[----:B------:R-:W-:Y:S02]  /*1ac70*/  IMAD.MOV.U32 R229, RZ, RZ, R217 ;  /* 0x000000ffffe57224 */ /* 0x000fe400078e00d9 */
[----:B------:R-:W-:Y:S01]  /*1ac80*/  IMAD.MOV.U32 R187, RZ, RZ, R31 ;  /* 0x000000ffffbb7224 */ /* 0x000fe200078e001f */
[----:B------:R-:W-:Y:S01]  /*1ac90*/  PRMT R217, R48, 0x5410, R50 ;  /* 0x0000541030d97816 */ /* 0x000fe20000000032 */
[----:B------:R-:W2:Y:S04]  /*1aca0*/  LDL.LU.64 R30, [R1+0x268] ;  /* 0x00026800011e7983 */ /* 0x000ea80000300a00 */
[----:B------:R-:W-:-:S02]  /*1acb0*/  @!P3 HFMA2.BF16_V2 R167, -RZ.H0_H0, RZ.H0_H0, -R48.H0_H0 ;  /* 0x200000ffffa7b231 */ /* 0x000fc40000340930 */
[----:B------:R-:W-:Y:S01]  /*1acc0*/  IMAD.MOV.U32 R225, RZ, RZ, R28 ;  /* 0x000000ffffe17224 */ /* 0x000fe200078e001c */
[----:B------:R-:W4:Y:S02]  /*1acd0*/  LDL.64 R226, [R1+0x40] ;  /* 0x0000400001e27983 */ /* 0x000f240000100a00 */
[----:B------:R-:W-:Y:S01]  /*1ace0*/  @!P3 PRMT R48, R167, 0x5410, RZ ;  /* 0x00005410a730b816 */ /* 0x000fe200000000ff */
[----:B------:R-:W-:Y:S02]  /*1acf0*/  IMAD.MOV.U32 R167, RZ, RZ, R29 ;  /* 0x000000ffffa77224 */ /* 0x000fe400078e001d */
[----:B------:R-:W3:Y:S01]  /*1ad00*/  LDL.64 R28, [R1+0x70] ;  /* 0x00007000011c7983 */ /* 0x000ee20000100a00 */
[----:B------:R-:W-:Y:S01]  /*1ad10*/  FADD.FTZ R11, R20, R11 ;  /* 0x0000000b140b7221 */ /* 0x000fe20000010000 */
[----:B------:R-:W-:Y:S01]  /*1ad20*/  @!P2 HFMA2.BF16_V2 R151, -RZ.H0_H0, RZ.H0_H0, -R53.H0_H0 ;  /* 0x200000ffff97a231 */ /* 0x000fe20000340935 */
[----:B------:R-:W-:Y:S02]  /*1ad30*/  LOP3.LUT R6, R5, 0xff, RZ, 0xc0, !PT ;  /* 0x000000ff05067812 */ /* 0x000fe400078ec0ff */
[----:B------:R-:W-:Y:S01]  /*1ad40*/  FADD.FTZ R7, R19, R11 ;  /* 0x0000000b13077221 */ /* 0x000fe20000010000 */
[----:B------:R-:W-:Y:S01]  /*1ad50*/  @!P4 HFMA2.BF16_V2 R146, -RZ.H0_H0, RZ.H0_H0, -R57.H0_H0 ;  /* 0x200000ffff92c231 */ /* 0x000fe20000340939 */
[----:B------:R-:W-:-:S02]  /*1ad60*/  @!P2 PRMT R53, R151, 0x5410, RZ ;  /* 0x000054109735a816 */ /* 0x000fc400000000ff */
[----:B------:R-:W-:Y:S01]  /*1ad70*/  FADD.FTZ R11, R21, R7 ;  /* 0x00000007150b7221 */ /* 0x000fe20000010000 */
[----:B------:R-:W-:Y:S02]  /*1ad80*/  SHF.R.U32.HI R7, RZ, 0x18, R5 ;  /* 0x00000018ff077819 */ /* 0x000fe40000011605 */
[----:B------:R-:W-:Y:S02]  /*1ad90*/  ISETP.GE.U32.AND P2, PT, R192, R6, PT ;  /* 0x00000006c000720c */ /* 0x000fe40003f46070 */
[----:B------:R-:W-:Y:S01]  /*1ada0*/  @!P4 PRMT R57, R146, 0x5410, RZ ;  /* 0x000054109239c816 */ /* 0x000fe200000000ff */
[----:B------:R-:W1:Y:S01]  /*1adb0*/  MUFU.EX2 R6, R230 ;  /* 0x000000e600067308 */ /* 0x000e620000000800 */
[----:B------:R-:W-:Y:S02]  /*1adc0*/  ISETP.GE.U32.AND P4, PT, R192, R7, PT ;  /* 0x00000007c000720c */ /* 0x000fe40003f86070 */
[----:B------:R-:W-:Y:S02]  /*1add0*/  LOP3.LUT R9, R2, 0xffff, RZ, 0xc0, !PT ;  /* 0x0000ffff02097812 */ /* 0x000fe400078ec0ff */
[----:B------:R-:W-:-:S02]  /*1ade0*/  SHF.R.U32.HI R8, RZ, 0x10, R2 ;  /* 0x00000010ff087819 */ /* 0x000fc40000011602 */
[----:B------:R-:W-:Y:S02]  /*1adf0*/  SHF.R.U32.HI R7, RZ, 0x18, R2 ;  /* 0x00000018ff077819 */ /* 0x000fe40000011602 */
[----:B------:R-:W1:Y:S01]  /*1ae00*/  MUFU.EX2 R2, R231 ;  /* 0x000000e700027308 */ /* 0x000e620000000800 */
[----:B------:R-:W-:-:S04]  /*1ae10*/  LOP3.LUT R3, R5, 0xffff, RZ, 0xc0, !PT ;  /* 0x0000ffff05037812 */ /* 0x000fc800078ec0ff */
[----:B------:R-:W-:-:S04]  /*1ae20*/  SHF.R.U32.HI R3, RZ, 0x8, R3 ;  /* 0x00000008ff037819 */ /* 0x000fc80000011603 */
[----:B------:R-:W-:-:S04]  /*1ae30*/  LOP3.LUT R3, R3, 0xffff, RZ, 0xc0, !PT ;  /* 0x0000ffff03037812 */ /* 0x000fc800078ec0ff */
[----:B------:R-:W-:Y:S01]  /*1ae40*/  ISETP.GE.U32.AND P6, PT, R192, R3, PT ;  /* 0x00000003c000720c */ /* 0x000fe20003fc6070 */
[----:B-1----:R-:W-:Y:S01]  /*1ae50*/  FADD.FTZ R3, R6, R10 ;  /* 0x0000000a06037221 */ /* 0x002fe20000010000 */
[----:B------:R-:W-:Y:S02]  /*1ae60*/  PRMT R55, R46, 0x7610, R55 ;  /* 0x000076102e377816 */ /* 0x000fe40000000037 */
[----:B------:R-:W-:Y:S02]  /*1ae70*/  PRMT R47, R26, 0x7610, R47 ;  /* 0x000076101a2f7816 */ /* 0x000fe4000000002f */
[C---:B------:R-:W-:Y:S01]  /*1ae80*/  F2FP.BF16.F32.PACK_AB R86, R2.reuse, R6 ;  /* 0x000000060256723e */ /* 0x040fe200000010ff */
[----:B------:R-:W-:Y:S01]  /*1ae90*/  FADD.FTZ R6, R2, R3 ;  /* 0x0000000302067221 */ /* 0x000fe20000010000 */
[----:B------:R-:W-:Y:S01]  /*1aea0*/  SHF.R.U32.HI R2, RZ, 0x8, R9 ;  /* 0x00000008ff027819 */ /* 0x000fe20000011609 */
[----:B------:R-:W-:Y:S01]  /*1aeb0*/  @!P1 HFMA2.BF16_V2 R150, -RZ.H0_H0, RZ.H0_H0, -R55.H0_H0 ;  /* 0x200000ffff969231 */ /* 0x000fe20000340937 */
[----:B------:R-:W-:Y:S01]  /*1aec0*/  PRMT R54, R46, 0x7632, R54 ;  /* 0x000076322e367816 */ /* 0x000fe20000000036 */
[----:B------:R-:W-:Y:S01]  /*1aed0*/  @!P2 HFMA2.BF16_V2 R157, -RZ.H0_H0, RZ.H0_H0, -R47.H0_H0 ;  /* 0x200000ffff9da231 */ /* 0x000fe2000034092f */
[----:B------:R-:W-:-:S02]  /*1aee0*/  PRMT R46, R26, 0x7632, R46 ;  /* 0x000076321a2e7816 */ /* 0x000fc4000000002e */
[----:B------:R-:W-:Y:S02]  /*1aef0*/  LOP3.LUT R5, R8, 0xff, RZ, 0xc0, !PT ;  /* 0x000000ff08057812 */ /* 0x000fe400078ec0ff */
[----:B------:R-:W-:Y:S02]  /*1af00*/  LOP3.LUT R2, R2, 0xffff, RZ, 0xc0, !PT ;  /* 0x0000ffff02027812 */ /* 0x000fe400078ec0ff */
[----:B------:R-:W-:Y:S02]  /*1af10*/  PRMT R143, R55, 0x5410, R54 ;  /* 0x00005410378f7816 */ /* 0x000fe40000000036 */
[----:B------:R-:W-:Y:S02]  /*1af20*/  PRMT R184, R47, 0x5410, R46 ;  /* 0x000054102fb87816 */ /* 0x000fe4000000002e */
[----:B------:R-:W-:Y:S02]  /*1af30*/  @!P1 PRMT R55, R150, 0x5410, RZ ;  /* 0x0000541096379816 */ /* 0x000fe400000000ff */
[----:B------:R-:W-:-:S02]  /*1af40*/  @!P2 PRMT R47, R157, 0x5410, RZ ;  /* 0x000054109d2fa816 */ /* 0x000fc400000000ff */
[C---:B------:R-:W-:Y:S02]  /*1af50*/  ISETP.GE.U32.AND P1, PT, R192.reuse, R5, PT ;  /* 0x00000005c000720c */ /* 0x040fe40003f26070 */
[----:B------:R-:W-:Y:S01]  /*1af60*/  ISETP.GE.U32.AND P2, PT, R192, R2, PT ;  /* 0x00000002c000720c */ /* 0x000fe20003f46070 */
[----:B------:R-:W1:Y:S01]  /*1af70*/  MUFU.EX2 R5, R232 ;  /* 0x000000e800057308 */ /* 0x000e620000000800 */
[C---:B------:R-:W-:Y:S02]  /*1af80*/  PRMT R45, R52.reuse, 0x7610, R45 ;  /* 0x00007610342d7816 */ /* 0x040fe4000000002d */
[----:B------:R-:W-:Y:S02]  /*1af90*/  PRMT R44, R52, 0x7632, R44 ;  /* 0x00007632342c7816 */ /* 0x000fe4000000002c */
[----:B------:R-:W-:-:S03]  /*1afa0*/  PRMT R52, R51, 0x7610, R52 ;  /* 0x0000761033347816 */ /* 0x000fc60000000034 */
[----:B------:R-:W1:Y:S01]  /*1afb0*/  MUFU.EX2 R3, R235 ;  /* 0x000000eb00037308 */ /* 0x000e620000000800 */
[----:B------:R-:W-:Y:S01]  /*1afc0*/  @!P0 HFMA2.BF16_V2 R147, -RZ.H0_H0, RZ.H0_H0, -R54.H0_H0 ;  /* 0x200000ffff938231 */ /* 0x000fe20000340936 */
[----:B------:R-:W-:Y:S01]  /*1afd0*/  PRMT R51, R51, 0x7632, R51 ;  /* 0x0000763233337816 */ /* 0x000fe20000000033 */
[----:B------:R-:W-:Y:S02]  /*1afe0*/  @!P6 HFMA2.BF16_V2 R158, -RZ.H0_H0, RZ.H0_H0, -R46.H0_H0 ;  /* 0x200000ffff9ee231 */ /* 0x000fe4000034092e */
[----:B------:R-:W-:Y:S02]  /*1aff0*/  @!P4 HFMA2.BF16_V2 R159, -RZ.H0_H0, RZ.H0_H0, -R44.H0_H0 ;  /* 0x200000ffff9fc231 */ /* 0x000fe4000034092c */
[----:B------:R-:W-:Y:S02]  /*1b000*/  @!P2 HFMA2.BF16_V2 R163, -RZ.H0_H0, RZ.H0_H0, -R50.H0_H0 ;  /* 0x200000ffffa3a231 */ /* 0x000fe40000340932 */
[----:B------:R-:W-:Y:S02]  /*1b010*/  @!P1 HFMA2.BF16_V2 R162, -RZ.H0_H0, RZ.H0_H0, -R52.H0_H0 ;  /* 0x200000ffffa29231 */ /* 0x000fe40000340934 */
[----:B------:R-:W-:-:S02]  /*1b020*/  IMAD.MOV.U32 R230, RZ, RZ, R233 ;  /* 0x000000ffffe67224 */ /* 0x000fc400078e00e9 */
[----:B------:R-:W-:Y:S01]  /*1b030*/  FADD.FTZ R2, R24, R11 ;  /* 0x0000000b18027221 */ /* 0x000fe20000010000 */
[----:B------:R-:W-:Y:S01]  /*1b040*/  IMAD.MOV.U32 R231, RZ, RZ, R234 ;  /* 0x000000ffffe77224 */ /* 0x000fe200078e00ea */
[----:B------:R-:W-:Y:S02]  /*1b050*/  PRMT R234, R45, 0x5410, R44 ;  /* 0x000054102dea7816 */ /* 0x000fe4000000002c */
[----:B------:R-:W-:Y:S01]  /*1b060*/  PRMT R233, R52, 0x5410, R51 ;  /* 0x0000541034e97816 */ /* 0x000fe20000000033 */
[-C--:B------:R-:W-:Y:S01]  /*1b070*/  FMUL.FTZ R138, R138, R0.reuse ;  /* 0x000000008a8a7220 */ /* 0x080fe20000410000 */
[----:B------:R-:W-:Y:S01]  /*1b080*/  @!P0 PRMT R54, R147, 0x5410, RZ ;  /* 0x0000541093368816 */ /* 0x000fe200000000ff */
        /* <DEDUP_REMOVED lines=27> */
[----:B-1----:R-:W-:Y:S01]  /*1b240*/  FADD.FTZ R0, R5, R6 ;  /* 0x0000000605007221 */ /* 0x002fe20000010000 */
[----:B------:R-:W-:-:S02]  /*1b250*/  IMAD.MOV.U32 R70, RZ, RZ, R144 ;  /* 0x000000ffff467224 */ /* 0x000fc400078e0090 */
[----:B------:R-:W-:Y:S01]  /*1b260*/  FADD.FTZ R2, R23, R2 ;  /* 0x0000000217027221 */ /* 0x000fe20000010000 */
[C---:B------:R-:W-:Y:S01]  /*1b270*/  F2FP.BF16.F32.PACK_AB R60, R3.reuse, R5 ;  /* 0x00000005033c723e */ /* 0x040fe200000010ff */
[----:B------:R-:W-:Y:S02]  /*1b280*/  FADD.FTZ R3, R3, R0 ;  /* 0x0000000003037221 */ /* 0x000fe40000010000 */
[----:B------:R-:W-:Y:S01]  /*1b290*/  FADD.FTZ R0, R22, R2 ;  /* 0x0000000216007221 */ /* 0x000fe20000010000 */
[----:B------:R-:W-:Y:S02]  /*1b2a0*/  LOP3.LUT R2, R141, R185, R70, 0x96, !PT ;  /* 0x000000b98d027212 */ /* 0x000fe400078e9646 */
[----:B------:R1:W-:Y:S01]  /*1b2b0*/  STL [R1+0x4], R3 ;  /* 0x0000040301007387 */ /* 0x0003e20000100800 */
[----:B------:R-:W-:-:S03]  /*1b2c0*/  ISETP.GE.U32.AND P0, PT, R192, R7, PT ;  /* 0x00000007c000720c */ /* 0x000fc60003f06070 */
[----:B------:R3:W-:Y:S01]  /*1b2d0*/  STL [R1+0x140], R0 ;  /* 0x0001400001007387 */ /* 0x0007e20000100800 */
[----:B------:R-:W-:Y:S02]  /*1b2e0*/  @!P5 HFMA2.BF16_V2 R160, -RZ.H0_H0, RZ.H0_H0, -R45.H0_H0 ;  /* 0x200000ffffa0d231 */ /* 0x000fe4000034092d */
[----:B------:R-:W-:Y:S02]  /*1b2f0*/  IMAD.MOV.U32 R213, RZ, RZ, R149 ;  /* 0x000000ffffd57224 */ /* 0x000fe400078e0095 */
[----:B-1----:R-:W-:-:S05]  /*1b300*/  IMAD.WIDE.U32 R2, R2, -0x2daee0ad, RZ ;  /* 0xd2511f5302027825 */ /* 0x002fca00078e00ff */
[----:B------:R-:W-:Y:S01]  /*1b310*/  @!P0 HFMA2.BF16_V2 R161, -RZ.H0_H0, RZ.H0_H0, -R51.H0_H0 ;  /* 0x200000ffffa18231 */ /* 0x000fe20000340933 */
[----:B------:R-:W-:Y:S01]  /*1b320*/  @!P5 PRMT R45, R160, 0x5410, RZ ;  /* 0x00005410a02dd816 */ /* 0x000fe200000000ff */
[-C--:B------:R-:W-:Y:S01]  /*1b330*/  FMUL.FTZ R136, R136, R4.reuse ;  /* 0x0000000488887220 */ /* 0x080fe20000410000 */
[----:B------:R-:W-:Y:S02]  /*1b340*/  IMAD.MOV.U32 R71, RZ, RZ, R145 ;  /* 0x000000ffff477224 */ /* 0x000fe400078e0091 */
        /* <DEDUP_REMOVED lines=24> */
[----:B------:R-:W-:Y:S01]  /*1b4d0*/  FADD.FTZ R10, R37, R36 ;  /* 0x00000024250a7221 */ /* 0x000fe20000010000 */
[----:B------:R-:W-:-:S02]  /*1b4e0*/  PRMT R42, R152, 0x7610, R42 ;  /* 0x00007610982a7816 */ /* 0x000fc4000000002a */
[----:B------:R-:W-:-:S04]  /*1b4f0*/  PRMT R41, R152, 0x7632, R41 ;  /* 0x0000763298297816 */ /* 0x000fc80000000029 */
[----:B------:R-:W-:Y:S02]  /*1b500*/  PRMT R73, R42, 0x5410, R41 ;  /* 0x000054102a497816 */ /* 0x000fe40000000029 */
[C---:B------:R-:W-:Y:S02]  /*1b510*/  PRMT R39, R27.reuse, 0x7632, R39 ;  /* 0x000076321b277816 */ /* 0x040fe40000000027 */
[----:B------:R-:W-:Y:S02]  /*1b520*/  PRMT R40, R27, 0x7610, R40 ;  /* 0x000076101b287816 */ /* 0x000fe40000000028 */
[----:B---3--:R-:W-:Y:S02]  /*1b530*/  LOP3.LUT R0, R3, R215, R28, 0x96, !PT ;  /* 0x000000d703007212 */ /* 0x008fe400078e961c */
[----:B----4-:R-:W-:-:S03]  /*1b540*/  LOP3.LUT R3, R227, R196, R140, 0x96, !PT ;  /* 0x000000c4e3037212 */ /* 0x010fc600078e968c */
        /* <DEDUP_REMOVED lines=19> */
[----:B------:R-:W3:Y:S04]  /*1b680*/  LDL.LU.64 R28, [R1+0x260] ;  /* 0x00026000011c7983 */ /* 0x000ee80000300a00 */
        /* <DEDUP_REMOVED lines=12> */
[----:B------:R-:W-:-:S04]  /*1b750*/  LOP3.LUT R0, R0, 0xff, RZ, 0xc0, !PT ;  /* 0x000000ff00007812 */ /* 0x000fc800078ec0ff */
        /* <DEDUP_REMOVED lines=29> */
[----:B------:R-:W-:Y:S01]  /*1b930*/  @!P0 HFMA2.BF16_V2 R79, -RZ.H0_H0, RZ.H0_H0, -R27.H0_H0 ;  /* 0x200000ffff4f8231 */ /* 0x000fe2000034091b */
[----:B------:R-:W-:Y:S01]  /*1b940*/  LOP3.LUT R4, R0, 0xff, RZ, 0xc0, !PT ;  /* 0x000000ff00047812 */ /* 0x000fe200078ec0ff */
[----:B------:R-:W-:Y:S01]  /*1b950*/  IMAD.MOV.U32 R10, RZ, RZ, R70 ;  /* 0x000000ffff0a7224 */ /* 0x000fe200078e0046 */
[----:B------:R-:W-:Y:S02]  /*1b960*/  PRMT R70, R36, 0x5410, R27 ;  /* 0x0000541024467816 */ /* 0x000fe4000000001b */
[----:B------:R-:W-:Y:S02]  /*1b970*/  @!P0 PRMT R27, R79, 0x5410, RZ ;  /* 0x000054104f1b8816 */ /* 0x000fe400000000ff */
[----:B------:R-:W-:-:S02]  /*1b980*/  ISETP.GE.U32.AND P0, PT, R192, R4, PT ;  /* 0x00000004c000720c */ /* 0x000fc40003f06070 */
[----:B------:R-:W-:Y:S02]  /*1b990*/  LOP3.LUT R4, R0, 0xffff, RZ, 0xc0, !PT ;  /* 0x0000ffff00047812 */ /* 0x000fe400078ec0ff */
[C---:B------:R-:W-:Y:S02]  /*1b9a0*/  PRMT R26, R164.reuse, 0x7610, R26 ;  /* 0x00007610a41a7816 */ /* 0x040fe4000000001a */
[----:B------:R-:W-:Y:S02]  /*1b9b0*/  SHF.R.U32.HI R4, RZ, 0x8, R4 ;  /* 0x00000008ff047819 */ /* 0x000fe40000011604 */
[----:B------:R-:W-:Y:S02]  /*1b9c0*/  PRMT R25, R164, 0x7632, R25 ;  /* 0x00007632a4197816 */ /* 0x000fe40000000019 */
[----:B------:R-:W-:-:S03]  /*1b9d0*/  LOP3.LUT R4, R4, 0xffff, RZ, 0xc0, !PT ;  /* 0x0000ffff04047812 */ /* 0x000fc600078ec0ff */
[----:B------:R-:W-:Y:S01]  /*1b9e0*/  @!P0 HFMA2.BF16_V2 R89, -RZ.H0_H0, RZ.H0_H0, -R26.H0_H0 ;  /* 0x200000ffff598231 */ /* 0x000fe2000034091a */
[----:B------:R-:W-:-:S04]  /*1b9f0*/  PRMT R154, R26, 0x5410, R25 ;  /* 0x000054101a9a7816 */ /* 0x000fc80000000019 */
[----:B------:R-:W-:Y:S02]  /*1ba00*/  @!P0 PRMT R26, R89, 0x5410, RZ ;  /* 0x00005410591a8816 */ /* 0x000fe400000000ff */
[----:B------:R-:W-:Y:S02]  /*1ba10*/  ISETP.GE.U32.AND P0, PT, R192, R4, PT ;  /* 0x00000004c000720c */ /* 0x000fe40003f06070 */
[----:B------:R-:W-:Y:S01]  /*1ba20*/  SHF.R.U32.HI R4, RZ, 0x10, R0 ;  /* 0x00000010ff047819 */ /* 0x000fe20000011600 */
[----:B------:R-:W-:-:S03]  /*1ba30*/  @!P1 HFMA2.BF16_V2 R88, -RZ.H0_H0, RZ.H0_H0, -R36.H0_H0 ;  /* 0x200000ffff589231 */ /* 0x000fc60000340924 */
[----:B------:R-:W-:Y:S02]  /*1ba40*/  LOP3.LUT R4, R4, 0xff, RZ, 0xc0, !PT ;  /* 0x000000ff04047812 */ /* 0x000fe400078ec0ff */
[----:B------:R-:W-:Y:S02]  /*1ba50*/  @!P1 PRMT R36, R88, 0x5410, RZ ;  /* 0x0000541058249816 */ /* 0x000fe400000000ff */
[----:B------:R-:W-:Y:S02]  /*1ba60*/  ISETP.GE.U32.AND P1, PT, R192, R4, PT ;  /* 0x00000004c000720c */ /* 0x000fe40003f26070 */
[C---:B------:R-:W-:Y:S02]  /*1ba70*/  PRMT R24, R43.reuse, 0x7610, R24 ;  /* 0x000076102b187816 */ /* 0x040fe40000000018 */
[----:B------:R-:W-:-:S04]  /*1ba80*/  PRMT R23, R43, 0x7632, R23 ;  /* 0x000076322b177816 */ /* 0x000fc80000000017 */
[----:B------:R-:W-:-:S05]  /*1ba90*/  PRMT R164, R24, 0x5410, R23 ;  /* 0x0000541018a47816 */ /* 0x000fca0000000017 */
[----:B------:R-:W-:-:S05]  /*1baa0*/  @!P1 HFMA2.BF16_V2 R91, -RZ.H0_H0, RZ.H0_H0, -R24.H0_H0 ;  /* 0x200000ffff5b9231 */ /* 0x000fca0000340918 */
[----:B------:R-:W-:Y:S02]  /*1bab0*/  @!P1 PRMT R24, R91, 0x5410, RZ ;  /* 0x000054105b189816 */ /* 0x000fe400000000ff */
[----:B------:R1:W4:Y:S01]  /*1bac0*/  LDL.LU.S16 R91, [R1+0x40] ;  /* 0x00004000015b7983 */ /* 0x0003220000300600 */
[----:B------:R-:W-:-:S05]  /*1bad0*/  @!P0 HFMA2.BF16_V2 R90, -RZ.H0_H0, RZ.H0_H0, -R25.H0_H0 ;  /* 0x200000ffff5a8231 */ /* 0x000fca0000340919 */
[----:B------:R-:W-:Y:S02]  /*1bae0*/  @!P0 PRMT R25, R90, 0x5410, RZ ;  /* 0x000054105a198816 */ /* 0x000fe400000000ff */
[----:B------:R1:W2:Y:S01]  /*1baf0*/  LDL.LU.S16 R90, [R1+0x44] ;  /* 0x00004400015a7983 */ /* 0x0002a20000300600 */
[----:B------:R-:W-:-:S03]  /*1bb00*/  SHF.R.U32.HI R0, RZ, 0x18, R0 ;  /* 0x00000018ff007819 */ /* 0x000fc60000011600 */
[----:B------:R1:W3:Y:S01]  /*1bb10*/  LDL.LU.S16 R89, [R1+0x48] ;  /* 0x0000480001597983 */ /* 0x0002e20000300600 */
[----:B------:R-:W-:Y:S02]  /*1bb20*/  ISETP.GE.U32.AND P0, PT, R192, R0, PT ;  /* 0x00000000c000720c */ /* 0x000fe40003f06070 */
[----:B------:R-:W-:Y:S02]  /*1bb30*/  LOP3.LUT R0, R2, 0xff, RZ, 0xc0, !PT ;  /* 0x000000ff02007812 */ /* 0x000fe400078ec0ff */
[C---:B------:R-:W-:Y:S02]  /*1bb40*/  PRMT R22, R176.reuse, 0x7610, R22 ;  /* 0x00007610b0167816 */ /* 0x040fe40000000016 */
[----:B------:R-:W-:Y:S02]  /*1bb50*/  PRMT R19, R176, 0x7632, R19 ;  /* 0x00007632b0137816 */ /* 0x000fe40000000013 */
[----:B------:R-:W-:Y:S01]  /*1bb60*/  PRMT R18, R15, 0x7610, R18 ;  /* 0x000076100f127816 */ /* 0x000fe20000000012 */
[----:B------:R-:W-:Y:S01]  /*1bb70*/  IMAD.MOV.U32 R76, RZ, RZ, R210 ;  /* 0x000000ffff4c7224 */ /* 0x000fe200078e00d2 */
[----:B------:R-:W-:-:S02]  /*1bb80*/  PRMT R14, R168, 0x7610, R14 ;  /* 0x00007610a80e7816 */ /* 0x000fc4000000000e */
[----:B------:R-:W-:Y:S01]  /*1bb90*/  PRMT R13, R168, 0x7632, R13 ;  /* 0x00007632a80d7816 */ /* 0x000fe2000000000d */
[----:B------:R-:W-:Y:S02]  /*1bba0*/  @!P0 HFMA2.BF16_V2 R92, -RZ.H0_H0, RZ.H0_H0, -R23.H0_H0 ;  /* 0x200000ffff5c8231 */ /* 0x000fe40000340917 */
[----:B------:R-:W-:Y:S01]  /*1bbb0*/  IMAD.MOV.U32 R77, RZ, RZ, R211 ;  /* 0x000000ffff4d7224 */ /* 0x000fe200078e00d3 */
[----:B------:R1:W3:Y:S02]  /*1bbc0*/  LDL.LU.S16 R88, [R1+0x4c] ;  /* 0x00004c0001587983 */ /* 0x0002e40000300600 */
        /* <DEDUP_REMOVED lines=9> */
[----:B------:R-:W-:-:S04]  /*1bc60*/  SHF.R.U32.HI R0, RZ, 0x10, R2 ;  /* 0x00000010ff007819 */ /* 0x000fc80000011602 */
[----:B------:R-:W-:-:S04]  /*1bc70*/  LOP3.LUT R0, R0, 0xff, RZ, 0xc0, !PT ;  /* 0x000000ff00007812 */ /* 0x000fc800078ec0ff */
[----:B------:R-:W-:Y:S02]  /*1bc80*/  ISETP.GE.U32.AND P2, PT, R192, R0, PT ;  /* 0x00000000c000720c */ /* 0x000fe40003f46070 */
[----:B------:R-:W-:-:S05]  /*1bc90*/  LOP3.LUT R0, R17, R185, R10, 0x96, !PT ;  /* 0x000000b911007212 */ /* 0x000fca00078e960a */
        /* <DEDUP_REMOVED lines=8> */
[----:B------:R-:W-:Y:S01]  /*1bd20*/  LOP3.LUT R5, R5, R231, R8, 0x96, !PT ;  /* 0x000000e705057212 */ /* 0x000fe200078e9608 */
[----:B------:R-:W-:-:S05]  /*1bd30*/  IMAD.WIDE.U32 R8, R3, -0x326172a9, RZ ;  /* 0xcd9e8d5703087825 */ /* 0x000fca00078e00ff */
[----:B------:R-:W-:-:S05]  /*1bd40*/  LOP3.LUT R0, R9, R230, R6, 0x96, !PT ;  /* 0x000000e609007212 */ /* 0x000fca00078e9606 */
        /* <DEDUP_REMOVED lines=13> */
[----:B------:R-:W-:Y:S02]  /*1be20*/  PRMT R17, R15, 0x7632, R17 ;  /* 0x000076320f117816 */ /* 0x000fe40000000011 */
[----:B------:R-:W-:-:S03]  /*1be30*/  PRMT R15, R169, 0x7632, R15 ;  /* 0x00007632a90f7816 */ /* 0x000fc6000000000f */
[----:B------:R-:W-:Y:S01]  /*1be40*/  @!P0 HFMA2.BF16_V2 R171, -RZ.H0_H0, RZ.H0_H0, -R16.H0_H0 ;  /* 0x200000ffffab8231 */ /* 0x000fe20000340910 */
[----:B------:R-:W-:Y:S02]  /*1be50*/  LOP3.LUT R4, R4, 0xffff, RZ, 0xc0, !PT ;  /* 0x0000ffff04047812 */ /* 0x000fe400078ec0ff */
[----:B------:R-:W-:Y:S02]  /*1be60*/  PRMT R210, R16, 0x5410, R15 ;  /* 0x0000541010d27816 */ /* 0x000fe4000000000f */
[----:B------:R-:W-:Y:S02]  /*1be70*/  @!P0 PRMT R16, R171, 0x5410, RZ ;  /* 0x00005410ab108816 */ /* 0x000fe400000000ff */
[----:B------:R-:W-:Y:S02]  /*1be80*/  ISETP.GE.U32.AND P0, PT, R192, R4, PT ;  /* 0x00000004c000720c */ /* 0x000fe40003f06070 */
[----:B------:R-:W-:-:S11]  /*1be90*/  LOP3.LUT R4, R2, 0xff, RZ, 0xc0, !PT ;  /* 0x000000ff02047812 */ /* 0x000fd600078ec0ff */
[----:B------:R-:W-:-:S05]  /*1bea0*/  @!P0 HFMA2.BF16_V2 R236, -RZ.H0_H0, RZ.H0_H0, -R15.H0_H0 ;  /* 0x200000ffffec8231 */ /* 0x000fca000034090f */
        /* <DEDUP_REMOVED lines=8> */
[C---:B------:R-:W-:Y:S02]  /*1bf30*/  ISETP.GE.U32.AND P0, PT, R192.reuse, R3, PT ;  /* 0x00000003c000720c */ /* 0x040fe40003f06070 */
[----:B------:R-:W-:Y:S02]  /*1bf40*/  ISETP.GE.U32.AND P1, PT, R192, R6, PT ;  /* 0x00000006c000720c */ /* 0x000fe40003f26070 */
[--C-:B------:R-:W-:Y:S02]  /*1bf50*/  SHF.R.U32.HI R3, RZ, 0x10, R2.reuse ;  /* 0x00000010ff037819 */ /* 0x100fe40000011602 */
[----:B------:R-:W-:-:S07]  /*1bf60*/  SHF.R.U32.HI R2, RZ, 0x18, R2 ;  /* 0x00000018ff027819 */ /* 0x000fce0000011602 */
[----:B------:R-:W-:Y:S02]  /*1bf70*/  @!P0 HFMA2.BF16_V2 R238, -RZ.H0_H0, RZ.H0_H0, -R13.H0_H0 ;  /* 0x200000ffffee8231 */ /* 0x000fe4000034090d */
[----:B------:R-:W-:Y:S01]  /*1bf80*/  @!P1 HFMA2.BF16_V2 R170, -RZ.H0_H0, RZ.H0_H0, -R17.H0_H0 ;  /* 0x200000ffffaa9231 */ /* 0x000fe20000340911 */
[----:B------:R-:W-:Y:S02]  /*1bf90*/  LOP3.LUT R5, R5, R228, R8, 0x96, !PT ;  /* 0x000000e405057212 */ /* 0x000fe400078e9608 */
[----:B------:R-:W-:Y:S02]  /*1bfa0*/  @!P0 PRMT R13, R238, 0x5410, RZ ;  /* 0x00005410ee0d8816 */ /* 0x000fe400000000ff */
[----:B------:R-:W-:Y:S02]  /*1bfb0*/  ISETP.GE.U32.AND P0, PT, R192, R2, PT ;  /* 0x00000002c000720c */ /* 0x000fe40003f06070 */
[----:B------:R-:W-:Y:S02]  /*1bfc0*/  LOP3.LUT R3, R3, 0xff, RZ, 0xc0, !PT ;  /* 0x000000ff03037812 */ /* 0x000fe400078ec0ff */
[----:B------:R-:W-:-:S02]  /*1bfd0*/  PRMT R152, R18, 0x5410, R17 ;  /* 0x0000541012987816 */ /* 0x000fc40000000011 */
[----:B------:R-:W-:Y:S02]  /*1bfe0*/  @!P1 PRMT R17, R170, 0x5410, RZ ;  /* 0x00005410aa119816 */ /* 0x000fe400000000ff */
[----:B------:R-:W-:Y:S01]  /*1bff0*/  ISETP.GE.U32.AND P1, PT, R192, R3, PT ;  /* 0x00000003c000720c */ /* 0x000fe20003f26070 */
[----:B------:R-:W-:Y:S01]  /*1c000*/  IMAD.WIDE.U32 R2, R5, -0x2daee0ad, RZ ;  /* 0xd2511f5305027825 */ /* 0x000fe200078e00ff */
[----:B------:R-:W-:-:S04]  /*1c010*/  PRMT R11, R12, 0x7632, R11 ;  /* 0x000076320c0b7816 */ /* 0x000fc8000000000b */
[----:B------:R-:W-:Y:S01]  /*1c020*/  LOP3.LUT R5, R3, R246, R10, 0x96, !PT ;  /* 0x000000f603057212 */ /* 0x000fe200078e960a */
[----:B------:R-:W-:Y:S02]  /*1c030*/  @!P0 HFMA2.BF16_V2 R244, -RZ.H0_H0, RZ.H0_H0, -R11.H0_H0 ;  /* 0x200000fffff48231 */ /* 0x000fe4000034090b */
[----:B------:R-:W-:Y:S01]  /*1c040*/  IMAD.MOV.U32 R226, RZ, RZ, R195 ;  /* 0x000000ffffe27224 */ /* 0x000fe200078e00c3 */
[----:B------:R-:W-:Y:S02]  /*1c050*/  LOP3.LUT R4, R5, 0xff, RZ, 0xc0, !PT ;  /* 0x000000ff05047812 */ /* 0x000fe400078ec0ff */
        /* <DEDUP_REMOVED lines=16> */
[C---:B------:R-:W-:Y:S02]  /*1c160*/  PRMT R8, R107.reuse, 0x7610, R8 ;  /* 0x000076106b087816 */ /* 0x040fe40000000008 */
[----:B------:R-:W-:Y:S02]  /*1c170*/  LOP3.LUT R3, R2, 0xffff, RZ, 0xc0, !PT ;  /* 0x0000ffff02037812 */ /* 0x000fe400078ec0ff */
[----:B------:R-:W-:Y:S02]  /*1c180*/  PRMT R7, R107, 0x7632, R7 ;  /* 0x000076326b077816 */ /* 0x000fe40000000007 */
[----:B------:R-:W-:-:S02]  /*1c190*/  SHF.R.U32.HI R3, RZ, 0x8, R3 ;  /* 0x00000008ff037819 */ /* 0x000fc40000011603 */
[----:B------:R-:W-:Y:S02]  /*1c1a0*/  PRMT R236, R8, 0x5410, R7 ;  /* 0x0000541008ec7816 */ /* 0x000fe40000000007 */
[----:B------:R-:W-:Y:S01]  /*1c1b0*/  LOP3.LUT R3, R3, 0xffff, RZ, 0xc0, !PT ;  /* 0x0000ffff03037812 */ /* 0x000fe200078ec0ff */
[----:B----4-:R-:W-:-:S05]  /*1c1c0*/  @!P0 HFMA2.BF16_V2 R91, -RZ.H0_H0, RZ.H0_H0, -R8.H0_H0 ;  /* 0x200000ffff5b8231 */ /* 0x010fca0000340908 */
[----:B------:R-:W-:-:S04]  /*1c1d0*/  PRMT R79, R91, 0x7610, R79 ;  /* 0x000076105b4f7816 */ /* 0x000fc8000000004f */
[----:B------:R-:W-:Y:S02]  /*1c1e0*/  @!P0 PRMT R8, R79, 0x5410, RZ ;  /* 0x000054104f088816 */ /* 0x000fe400000000ff */
[----:B------:R-:W-:Y:S01]  /*1c1f0*/  ISETP.GE.U32.AND P0, PT, R192, R3, PT ;  /* 0x00000003c000720c */ /* 0x000fe20003f06070 */
[----:B------:R1:W4:Y:S01]  /*1c200*/  LDL.LU.S16 R79, [R1+0x70] ;  /* 0x00007000014f7983 */ /* 0x0003220000300600 */
[----:B------:R-:W-:-:S11]  /*1c210*/  SHF.R.U32.HI R3, RZ, 0x10, R2 ;  /* 0x00000010ff037819 */ /* 0x000fd60000011602 */
[----:B--2---:R-:W-:-:S05]  /*1c220*/  @!P0 HFMA2.BF16_V2 R90, -RZ.H0_H0, RZ.H0_H0, -R7.H0_H0 ;  /* 0x200000ffff5a8231 */ /* 0x004fca0000340907 */
[----:B------:R-:W-:-:S04]  /*1c230*/  PRMT R75, R90, 0x7610, R75 ;  /* 0x000076105a4b7816 */ /* 0x000fc8000000004b */
[----:B------:R-:W-:Y:S02]  /*1c240*/  @!P0 PRMT R7, R75, 0x5410, RZ ;  /* 0x000054104b078816 */ /* 0x000fe400000000ff */
[----:B------:R1:W2:Y:S01]  /*1c250*/  LDL.LU.S16 R75, [R1+0x74] ;  /* 0x00007400014b7983 */ /* 0x0002a20000300600 */
[----:B------:R-:W-:-:S04]  /*1c260*/  LOP3.LUT R3, R3, 0xff, RZ, 0xc0, !PT ;  /* 0x000000ff03037812 */ /* 0x000fc800078ec0ff */
[----:B------:R-:W-:-:S13]  /*1c270*/  ISETP.GE.U32.AND P0, PT, R192, R3, PT ;  /* 0x00000003c000720c */ /* 0x000fda0003f06070 */
[----:B---3--:R-:W-:Y:S01]  /*1c280*/  @!P0 HFMA2.BF16_V2 R89, -RZ.H0_H0, RZ.H0_H0, -R60.H0_H0 ;  /* 0x200000ffff598231 */ /* 0x008fe2000034093c */
[----:B------:R-:W-:-:S04]  /*1c290*/  @P0 PRMT R43, R60, 0x7610, R43 ;  /* 0x000076103c2b0816 */ /* 0x000fc8000000002b */
[----:B------:R-:W-:-:S04]  /*1c2a0*/  PRMT R74, R89, 0x7610, R74 ;  /* 0x00007610594a7816 */ /* 0x000fc8000000004a */
[----:B------:R-:W-:Y:S02]  /*1c2b0*/  @!P0 PRMT R43, R74, 0x5410, RZ ;  /* 0x000054104a2b8816 */ /* 0x000fe400000000ff */
[----:B------:R1:W3:Y:S01]  /*1c2c0*/  LDL.LU.S16 R74, [R1+0x78] ;  /* 0x00007800014a7983 */ /* 0x0002e20000300600 */
[----:B------:R-:W-:-:S04]  /*1c2d0*/  SHF.R.U32.HI R2, RZ, 0x18, R2 ;  /* 0x00000018ff027819 */ /* 0x000fc80000011602 */
[----:B------:R-:W-:Y:S02]  /*1c2e0*/  ISETP.GE.U32.AND P0, PT, R192, R2, PT ;  /* 0x00000002c000720c */ /* 0x000fe40003f06070 */
[----:B------:R-:W-:-:S11]  /*1c2f0*/  PRMT R6, R60, 0x7632, R6 ;  /* 0x000076323c067816 */ /* 0x000fd60000000006 */
[----:B------:R-:W-:Y:S01]  /*1c300*/  @!P0 HFMA2.BF16_V2 R88, -RZ.H0_H0, RZ.H0_H0, -R6.H0_H0 ;  /* 0x200000ffff588231 */ /* 0x000fe20000340906 */
[----:B------:R-:W-:Y:S01]  /*1c310*/  PRMT R235, R60, 0x5410, R6 ;  /* 0x000054103ceb7816 */ /* 0x000fe20000000006 */
[----:B------:R-:W-:Y:S01]  /*1c320*/  @!P1 HFMA2.BF16_V2 R239, -RZ.H0_H0, RZ.H0_H0, -R12.H0_H0 ;  /* 0x200000ffffef9231 */ /* 0x000fe2000034090c */
[----:B------:R-:W-:Y:S01]  /*1c330*/  PRMT R3, R87, 0x7632, R3 ;  /* 0x0000763257037816 */ /* 0x000fe20000000003 */
[----:B------:R-:W-:Y:S01]  /*1c340*/  IMAD.MOV.U32 R227, RZ, RZ, R225 ;  /* 0x000000ffffe37224 */ /* 0x000fe200078e00e1 */
[----:B------:R-:W-:Y:S01]  /*1c350*/  PRMT R2, R88, 0x7610, R2 ;  /* 0x0000761058027816 */ /* 0x000fe20000000002 */
[----:B------:R1:W3:Y:S03]  /*1c360*/  LDL.LU.S16 R60, [R1+0x7c] ;  /* 0x00007c00013c7983 */ /* 0x0002e60000300600 */
[----:B------:R-:W-:Y:S02]  /*1c370*/  @!P0 PRMT R6, R2, 0x5410, RZ ;  /* 0x0000541002068816 */ /* 0x000fe400000000ff */
[----:B------:R-:W-:-:S02]  /*1c380*/  SHF.R.U32.HI R2, RZ, 0x10, R0 ;  /* 0x00000010ff027819 */ /* 0x000fc40000011600 */
[----:B------:R-:W-:-:S04]  /*1c390*/  SHF.R.U32.HI R0, RZ, 0x18, R0 ;  /* 0x00000018ff007819 */ /* 0x000fc80000011600 */
[----:B------:R-:W-:Y:S02]  /*1c3a0*/  ISETP.GE.U32.AND P0, PT, R192, R0, PT ;  /* 0x00000000c000720c */ /* 0x000fe40003f06070 */
[----:B------:R-:W-:Y:S02]  /*1c3b0*/  LOP3.LUT R2, R2, 0xff, RZ, 0xc0, !PT ;  /* 0x000000ff02027812 */ /* 0x000fe400078ec0ff */
[----:B------:R-:W-:Y:S02]  /*1c3c0*/  @!P1 PRMT R12, R239, 0x5410, RZ ;  /* 0x00005410ef0c9816 */ /* 0x000fe400000000ff */
[----:B------:R-:W-:Y:S02]  /*1c3d0*/  ISETP.GE.U32.AND P1, PT, R192, R2, PT ;  /* 0x00000002c000720c */ /* 0x000fe40003f26070 */
[----:B------:R-:W-:Y:S01]  /*1c3e0*/  PRMT R4, R87, 0x7610, R4 ;  /* 0x0000761057047816 */ /* 0x000fe20000000004 */
[----:B------:R-:W-:-:S03]  /*1c3f0*/  IMAD.MOV.U32 R225, RZ, RZ, R194 ;  /* 0x000000ffffe17224 */ /* 0x000fc600078e00c2 */
[----:B------:R-:W-:Y:S02]  /*1c400*/  PRMT R194, R4, 0x5410, R3 ;  /* 0x0000541004c27816 */ /* 0x000fe40000000003 */
[----:B------:R-:W-:Y:S01]  /*1c410*/  PRMT R2, R86, 0x7610, R2 ;  /* 0x0000761056027816 */ /* 0x000fe20000000002 */
[----:B------:R1:W-:Y:S01]  /*1c420*/  ST.E.U16 desc[UR4][R34.64+-0x100], R49 ;  /* 0xffff003122007985 */ /* 0x0003e2000c101504 */
[----:B------:R-:W-:-:S03]  /*1c430*/  IMAD.MOV.U32 R244, RZ, RZ, R167 ;  /* 0x000000fffff47224 */ /* 0x000fc600078e00a7 */
[----:B------:R-:W3:Y:S01]  /*1c440*/  LDL R167, [R1+0x17c] ;  /* 0x00017c0001a77983 */ /* 0x000ee20000100800 */
[----:B----4-:R-:W-:-:S05]  /*1c450*/  @!P1 HFMA2.BF16_V2 R79, -RZ.H0_H0, RZ.H0_H0, -R4.H0_H0 ;  /* 0x200000ffff4f9231 */ /* 0x010fca0000340904 */
[----:B------:R-:W-:Y:S01]  /*1c460*/  PRMT R78, R79, 0x7610, R78 ;  /* 0x000076104f4e7816 */ /* 0x000fe2000000004e */
[----:B--2---:R-:W-:-:S05]  /*1c470*/  @!P0 HFMA2.BF16_V2 R75, -RZ.H0_H0, RZ.H0_H0, -R3.H0_H0 ;  /* 0x200000ffff4b8231 */ /* 0x004fca0000340903 */
[----:B------:R-:W-:Y:S02]  /*1c480*/  PRMT R0, R75, 0x7610, R0 ;  /* 0x000076104b007816 */ /* 0x000fe40000000000 */
[----:B------:R-:W-:Y:S01]  /*1c490*/  @!P1 PRMT R4, R78, 0x5410, RZ ;  /* 0x000054104e049816 */ /* 0x000fe200000000ff */
[----:B------:R-:W2:Y:S01]  /*1c4a0*/  LDL R75, [R1+0x198] ;  /* 0x00019800014b7983 */ /* 0x000ea20000100800 */
[----:B------:R-:W-:Y:S02]  /*1c4b0*/  @!P0 PRMT R3, R0, 0x5410, RZ ;  /* 0x0000541000038816 */ /* 0x000fe400000000ff */
[----:B------:R-:W-:-:S04]  /*1c4c0*/  SHF.R.U32.HI R0, RZ, 0x10, R5 ;  /* 0x00000010ff007819 */ /* 0x000fc80000011605 */
[----:B------:R-:W-:-:S04]  /*1c4d0*/  LOP3.LUT R0, R0, 0xff, RZ, 0xc0, !PT ;  /* 0x000000ff00007812 */ /* 0x000fc800078ec0ff */
[----:B------:R-:W-:-:S13]  /*1c4e0*/  ISETP.GE.U32.AND P1, PT, R192, R0, PT ;  /* 0x00000000c000720c */ /* 0x000fda0003f26070 */
[----:B---3--:R-:W-:-:S05]  /*1c4f0*/  @!P1 HFMA2.BF16_V2 R74, -RZ.H0_H0, RZ.H0_H0, -R2.H0_H0 ;  /* 0x200000ffff4a9231 */ /* 0x008fca0000340902 */
[----:B-1----:R-:W-:Y:S02]  /*1c500*/  PRMT R49, R74, 0x7610, R49 ;  /* 0x000076104a317816 */ /* 0x002fe40000000031 */
[----:B------:R-:W3:Y:S01]  /*1c510*/  LDL R74, [R1+0x174] ;  /* 0x00017400014a7983 */ /* 0x000ee20000100800 */
[----:B------:R-:W-:-:S04]  /*1c520*/  SHF.R.U32.HI R0, RZ, 0x18, R5 ;  /* 0x00000018ff007819 */ /* 0x000fc80000011605 */
[----:B------:R-:W-:Y:S02]  /*1c530*/  ISETP.GE.U32.AND P0, PT, R192, R0, PT ;  /* 0x00000000c000720c */ /* 0x000fe40003f06070 */
[----:B------:R-:W-:Y:S01]  /*1c540*/  PRMT R0, R86, 0x7632, R0 ;  /* 0x0000763256007816 */ /* 0x000fe20000000000 */
[----:B------:R-:W-:Y:S04]  /*1c550*/  ST.E.U16 desc[UR4][R34.64+-0xfe], R59 ;  /* 0xffff023b22007985 */ /* 0x000fe8000c101504 */
[----:B------:R-:W-:Y:S04]  /*1c560*/  ST.E.U16 desc[UR4][R32.64+-0x100], R58 ;  /* 0xffff003a20007985 */ /* 0x000fe8000c101504 */
[----:B------:R-:W-:Y:S02]  /*1c570*/  ST.E.U16 desc[UR4][R32.64+-0xfe], R57 ;  /* 0xffff023920007985 */ /* 0x000fe4000c101504 */
[----:B------:R-:W-:-:S02]  /*1c580*/  @!P0 HFMA2.BF16_V2 R60, -RZ.H0_H0, RZ.H0_H0, -R0.H0_H0 ;  /* 0x200000ffff3c8231 */ /* 0x000fc40000340900 */
[----:B------:R-:W-:Y:S04]  /*1c590*/  ST.E.U16 desc[UR4][R30.64+-0x100], R42 ;  /* 0xffff002a1e007985 */ /* 0x000fe8000c101504 */
[----:B------:R-:W-:Y:S01]  /*1c5a0*/  ST.E.U16 desc[UR4][R30.64+-0xfe], R41 ;  /* 0xffff02291e007985 */ /* 0x000fe2000c101504 */
[----:B------:R-:W-:-:S03]  /*1c5b0*/  PRMT R5, R60, 0x7610, R5 ;  /* 0x000076103c057816 */ /* 0x000fc60000000005 */
[----:B------:R-:W-:Y:S04]  /*1c5c0*/  ST.E.U16 desc[UR4][R28.64+-0x100], R40 ;  /* 0xffff00281c007985 */ /* 0x000fe8000c101504 */
[----:B------:R-:W-:Y:S04]  /*1c5d0*/  ST.E.U16 desc[UR4][R28.64+-0xfe], R39 ;  /* 0xffff02271c007985 */ /* 0x000fe8000c101504 */
[----:B------:R-:W-:Y:S04]  /*1c5e0*/  ST.E.U16 desc[UR4][R34.64+-0xf0], R56 ;  /* 0xffff103822007985 */ /* 0x000fe8000c101504 */
[----:B------:R-:W-:Y:S01]  /*1c5f0*/  ST.E.U16 desc[UR4][R34.64+-0xee], R53 ;  /* 0xffff123522007985 */ /* 0x000fe2000c101504 */
[----:B------:R-:W-:-:S03]  /*1c600*/  PRMT R232, R2, 0x5410, R0 ;  /* 0x0000541002e87816 */ /* 0x000fc60000000000 */
[----:B------:R-:W-:Y:S04]  /*1c610*/  ST.E.U16 desc[UR4][R32.64+-0xf0], R55 ;  /* 0xffff103720007985 */ /* 0x000fe8000c101504 */
[----:B------:R-:W-:Y:S01]  /*1c620*/  ST.E.U16 desc[UR4][R32.64+-0xee], R54 ;  /* 0xffff123620007985 */ /* 0x000fe2000c101504 */
[----:B------:R-:W-:-:S03]  /*1c630*/  @!P0 PRMT R0, R5, 0x5410, RZ ;  /* 0x0000541005008816 */ /* 0x000fc600000000ff */
        /* <DEDUP_REMOVED lines=9> */
[----:B------:R-:W-:-:S03]  /*1c6d0*/  IMAD.MOV.U32 R140, RZ, RZ, R76 ;  /* 0x000000ffff8c7224 */ /* 0x000fc600078e004c */
[----:B------:R-:W-:Y:S04]  /*1c6e0*/  ST.E.U16 desc[UR4][R30.64+-0xde], R25 ;  /* 0xffff22191e007985 */ /* 0x000fe8000c101504 */
[----:B------:R1:W-:Y:S01]  /*1c6f0*/  ST.E.U16 desc[UR4][R28.64+-0xe0], R24 ;  /* 0xffff20181c007985 */ /* 0x0003e2000c101504 */
[----:B------:R-:W-:-:S03]  /*1c700*/  @!P2 HFMA2.BF16_V2 R95, -RZ.H0_H0, RZ.H0_H0, -R18.H0_H0 ;  /* 0x200000ffff5fa231 */ /* 0x000fc60000340912 */
[----:B------:R4:W-:Y:S02]  /*1c710*/  ST.E.U16 desc[UR4][R28.64+-0xde], R23 ;  /* 0xffff22171c007985 */ /* 0x0009e4000c101504 */
[----:B------:R-:W-:Y:S02]  /*1c720*/  @!P2 PRMT R18, R95, 0x5410, RZ ;  /* 0x000054105f12a816 */ /* 0x000fe400000000ff */
[----:B------:R-:W-:Y:S01]  /*1c730*/  @!P1 PRMT R2, R49, 0x5410, RZ ;  /* 0x0000541031029816 */ /* 0x000fe200000000ff */
[----:B------:R3:W-:Y:S04]  /*1c740*/  ST.E.U16 desc[UR4][R34.64+-0xd0], R48 ;  /* 0xffff303022007985 */ /* 0x0007e8000c101504 */
[----:B------:R-:W-:Y:S04]  /*1c750*/  ST.E.U16 desc[UR4][R34.64+-0xce], R50 ;  /* 0xffff323222007985 */ /* 0x000fe8000c101504 */
        /* <DEDUP_REMOVED lines=31> */
[----:B------:R-:W-:Y:S01]  /*1c950*/  ST.E.U16 desc[UR4][R34.64+-0x8e], R65 ;  /* 0xffff724122007985 */ /* 0x000fe2000c101504 */
[----:B--2---:R-:W-:-:S03]  /*1c960*/  IMAD.WIDE.U32 R238, R75, -0x326172a9, RZ ;  /* 0xcd9e8d574bee7825 */ /* 0x004fc600078e00ff */
[----:B------:R-:W-:-:S05]  /*1c970*/  LOP3.LUT R5, R141, R185, R238, 0x96, !PT ;  /* 0x000000b98d057212 */ /* 0x000fca00078e96ee */
[----:B-1----:R-:W-:-:S03]  /*1c980*/  IMAD.WIDE.U32 R24, R5, -0x2daee0ad, RZ ;  /* 0xd2511f5305187825 */ /* 0x002fc600078e00ff */
[----:B----4-:R-:W-:Y:S02]  /*1c990*/  LOP3.LUT R23, R21, R224, R24, 0x96, !PT ;  /* 0x000000e015177212 */ /* 0x010fe400078e9618 */
[----:B---3--:R-:W-:-:S05]  /*1c9a0*/  LOP3.LUT R26, R74, R239, RZ, 0x3c, !PT ;  /* 0x000000ef4a1a7212 */ /* 0x008fca00078e3cff */
[----:B------:R-:W-:-:S03]  /*1c9b0*/  IMAD.WIDE.U32 R58, R26, -0x2daee0ad, RZ ;  /* 0xd2511f531a3a7825 */ /* 0x000fc600078e00ff */
[----:B------:R-:W-:Y:S02]  /*1c9c0*/  LOP3.LUT R5, R25, R215, R58, 0x96, !PT ;  /* 0x000000d719057212 */ /* 0x000fe400078e963a */
[----:B------:R-:W-:Y:S01]  /*1c9d0*/  LOP3.LUT R21, R59, R167, R140, 0x96, !PT ;  /* 0x000000a73b157212 */ /* 0x000fe200078e968c */
[----:B------:R-:W-:-:S04]  /*1c9e0*/  IMAD.WIDE.U32 R48, R23, -0x326172a9, RZ ;  /* 0xcd9e8d5717307825 */ /* 0x000fc800078e00ff */
[----:B------:R-:W-:-:S04]  /*1c9f0*/  IMAD.WIDE.U32 R56, R21, -0x326172a9, RZ ;  /* 0xcd9e8d5715387825 */ /* 0x000fc800078e00ff */
[----:B------:R-:W-:-:S05]  /*1ca00*/  IMAD.WIDE.U32 R24, R5, -0x326172a9, RZ ;  /* 0xcd9e8d5705187825 */ /* 0x000fca00078e00ff */
[----:B------:R-:W-:Y:S02]  /*1ca10*/  LOP3.LUT R21, R25, R229, R56, 0x96, !PT ;  /* 0x000000e519157212 */ /* 0x000fe400078e9638 */
[----:B------:R-:W-:-:S03]  /*1ca20*/  LOP3.LUT R5, R49, R230, R24, 0x96, !PT ;  /* 0x000000e631057212 */ /* 0x000fc600078e9618 */
[----:B------:R-:W-:-:S04]  /*1ca30*/  IMAD.WIDE.U32 R24, R21, -0x2daee0ad, RZ ;  /* 0xd2511f5315187825 */ /* 0x000fc800078e00ff */
[----:B------:R-:W-:Y:S01]  /*1ca40*/  IMAD.WIDE.U32 R50, R5, -0x2daee0ad, RZ ;  /* 0xd2511f5305327825 */ /* 0x000fe200078e00ff */
[----:B------:R-:W-:Y:S01]  /*1ca50*/  ST.E.U16 desc[UR4][R32.64+-0x90], R64 ;  /* 0xffff704020007985 */ /* 0x000fe2000c101504 */
[----:B------:R-:W-:-:S03]  /*1ca60*/  LOP3.LUT R20, R25, R231, R20, 0x96, !PT ;  /* 0x000000e719147212 */ /* 0x000fc600078e9614 */
[----:B------:R-:W-:Y:S01]  /*1ca70*/  LOP3.LUT R5, R51, R244, R24, 0x96, !PT ;  /* 0x000000f433057212 */ /* 0x000fe200078e9618 */
[----:B------:R-:W-:Y:S04]  /*1ca80*/  ST.E.U16 desc[UR4][R32.64+-0x8e], R61 ;  /* 0xffff723d20007985 */ /* 0x000fe8000c101504 */
[----:B------:R-:W-:Y:S01]  /*1ca90*/  ST.E.U16 desc[UR4][R30.64+-0x90], R8 ;  /* 0xffff70081e007985 */ /* 0x000fe2000c101504 */
[----:B------:R-:W-:-:S03]  /*1caa0*/  IMAD.WIDE.U32 R2, R5, -0x326172a9, RZ ;  /* 0xcd9e8d5705027825 */ /* 0x000fc600078e00ff */
[----:B------:R1:W-:Y:S04]  /*1cab0*/  ST.E.U16 desc[UR4][R30.64+-0x8e], R7 ;  /* 0xffff72071e007985 */ /* 0x0003e8000c101504 */
[----:B------:R-:W-:Y:S04]  /*1cac0*/  ST.E.U16 desc[UR4][R28.64+-0x90], R43 ;  /* 0xffff702b1c007985 */ /* 0x000fe8000c101504 */
[----:B------:R2:W-:Y:S04]  /*1cad0*/  ST.E.U16 desc[UR4][R28.64+-0x8e], R6 ;  /* 0xffff72061c007985 */ /* 0x0005e8000c101504 */
[----:B------:R-:W3:Y:S01]  /*1cae0*/  LDSM.16.MT88.4 R36, [R174+0x9000] ;  /* 0x00900000ae24783b */ /* 0x000ee20000004200 */
[----:B------:R-:W-:-:S02]  /*1caf0*/  LOP3.LUT R4, R2, 0xffff, RZ, 0xc0, !PT ;  /* 0x0000ffff02047812 */ /* 0x000fc400078ec0ff */
[----:B------:R-:W-:Y:S01]  /*1cb00*/  PRMT R167, R192, 0x7054, R192 ;  /* 0x00007054c0a77816 */ /* 0x000fe200000000c0 */
[----:B------:R-:W4:Y:S01]  /*1cb10*/  LDSM.16.MT88.4 R24, [R188+0x9000] ;  /* 0x00900000bc18783b */ /* 0x000f220000004200 */
[----:B------:R-:W-:Y:S02]  /*1cb20*/  SHF.R.U32.HI R5, RZ, 0x8, R4 ;  /* 0x00000008ff057819 */ /* 0x000fe40000011604 */
[----:B------:R-:W-:Y:S01]  /*1cb30*/  SHF.R.U32.HI R4, RZ, 0x18, R2 ;  /* 0x00000018ff047819 */ /* 0x000fe20000011602 */
[----:B------:R-:W-:Y:S04]  /*1cb40*/  LDSM.16.MT88.4 R16, [R188+0xa000] ;  /* 0x00a00000bc10783b */ /* 0x000fe80000004200 */
[----:B------:R-:W-:Y:S01]  /*1cb50*/  LDSM.16.MT88.4 R44, [R174+0xb000] ;  /* 0x00b00000ae2c783b */ /* 0x000fe20000004200 */
[----:B-1----:R-:W-:-:S03]  /*1cb60*/  IMAD.WIDE.U32 R30, R20, -0x326172a9, RZ ;  /* 0xcd9e8d57141e7825 */ /* 0x002fc600078e00ff */
[----:B------:R-:W-:Y:S01]  /*1cb70*/  LDSM.16.MT88.4 R40, [R188+0xb000] ;  /* 0x00b00000bc28783b */ /* 0x000fe20000004200 */
[----:B------:R-:W-:-:S03]  /*1cb80*/  LOP3.LUT R0, R3, R245, R30, 0x96, !PT ;  /* 0x000000f503007212 */ /* 0x000fc600078e961e */
[----:B------:R-:W1:Y:S01]  /*1cb90*/  LDSM.16.MT88.4 R20, [R174+0xa000] ;  /* 0x00a00000ae14783b */ /* 0x000e620000004200 */
[----:B------:R-:W-:Y:S02]  /*1cba0*/  SHF.R.U32.HI R3, RZ, 0x10, R2 ;  /* 0x00000010ff037819 */ /* 0x000fe40000011602 */
[----:B--2---:R-:W-:Y:S02]  /*1cbb0*/  LOP3.LUT R6, R2, 0xff, RZ, 0xc0, !PT ;  /* 0x000000ff02067812 */ /* 0x004fe400078ec0ff */
[----:B------:R-:W-:Y:S02]  /*1cbc0*/  LOP3.LUT R2, R0, 0xffff, RZ, 0xc0, !PT ;  /* 0x0000ffff00027812 */ /* 0x000fe400078ec0ff */
[----:B------:R-:W-:Y:S02]  /*1cbd0*/  LOP3.LUT R3, R3, 0xff, RZ, 0xc0, !PT ;  /* 0x000000ff03037812 */ /* 0x000fe400078ec0ff */
[----:B------:R-:W-:Y:S02]  /*1cbe0*/  PRMT R8, R6, 0x5410, R5 ;  /* 0x0000541006087816 */ /* 0x000fe40000000005 */
[----:B------:R-:W-:-:S02]  /*1cbf0*/  SHF.R.U32.HI R5, RZ, 0x10, R0 ;  /* 0x00000010ff057819 */ /* 0x000fc40000011600 */
[----:B------:R-:W-:Y:S02]  /*1cc00*/  SHF.R.U32.HI R6, RZ, 0x8, R2 ;  /* 0x00000008ff067819 */ /* 0x000fe40000011602 */
[----:B------:R-:W-:Y:S02]  /*1cc10*/  PRMT R2, R3, 0x5410, R4 ;  /* 0x0000541003027816 */ /* 0x000fe40000000004 */
[----:B------:R-:W-:Y:S02]  /*1cc20*/  LOP3.LUT R7, R0, 0xff, RZ, 0xc0, !PT ;  /* 0x000000ff00077812 */ /* 0x000fe400078ec0ff */
[----:B------:R-:W-:Y:S02]  /*1cc30*/  SHF.R.U32.HI R4, RZ, 0x18, R0 ;  /* 0x00000018ff047819 */ /* 0x000fe40000011600 */
[----:B------:R-:W-:Y:S02]  /*1cc40*/  LOP3.LUT R5, R5, 0xff, RZ, 0xc0, !PT ;  /* 0x000000ff05057812 */ /* 0x000fe400078ec0ff */
        /* <DEDUP_REMOVED lines=10> */
[C---:B---3--:R-:W-:Y:S01]  /*1ccf0*/  HMMA.16816.F32.BF16 R88, R4.reuse, R36, R136 ;  /* 0x000000240458723c */ /* 0x048fe20000041888 */
[----:B------:R-:W2:Y:S06]  /*1cd00*/  LDL.LU R136, [R1+0x50] ;  /* 0x0000500001887983 */ /* 0x000eac0000300800 */
[----:B------:R-:W-:Y:S02]  /*1cd10*/  IMAD.MOV.U32 R137, RZ, RZ, R248 ;  /* 0x000000ffff897224 */ /* 0x000fe400078e00f8 */
[----:B------:R-:W3:Y:S01]  /*1cd20*/  LDL.LU R248, [R1+0x25c] ;  /* 0x00025c0001f87983 */ /* 0x000ee20000300800 */
[----:B------:R-:W-:Y:S01]  /*1cd30*/  IMAD.MOV.U32 R138, RZ, RZ, R207 ;  /* 0x000000ffff8a7224 */ /* 0x000fe200078e00cf */
[----:B------:R-:W-:Y:S01]  /*1cd40*/  HMMA.16816.F32.BF16 R68, R4, R38, R132 ;  /* 0x000000260444723c */ /* 0x000fe20000041884 */
[----:B------:R-:W-:Y:S01]  /*1cd50*/  IMAD.MOV.U32 R139, RZ, RZ, R103 ;  /* 0x000000ffff8b7224 */ /* 0x000fe200078e0067 */
[----:B------:R-:W2:Y:S04]  /*1cd60*/  LDL.LU R207, [R1+0x258] ;  /* 0x0002580001cf7983 */ /* 0x000ea80000300800 */
[----:B------:R-:W2:Y:S04]  /*1cd70*/  LDL.LU R103, [R1+0x254] ;  /* 0x0002540001677983 */ /* 0x000ea80000300800 */
[----:B------:R-:W2:Y:S01]  /*1cd80*/  LDL.LU R132, [R1+0x30] ;  /* 0x0000300001847983 */ /* 0x000ea20000300800 */
[----:B---3--:R-:W-:-:S03]  /*1cd90*/  IMAD.MOV.U32 R133, RZ, RZ, R248 ;  /* 0x000000ffff857224 */ /* 0x008fc600078e00f8 */
[----:B------:R-:W3:Y:S01]  /*1cda0*/  LDL.LU R248, [R1+0x250] ;  /* 0x0002500001f87983 */ /* 0x000ee20000300800 */
[----:B------:R-:W-:Y:S01]  /*1cdb0*/  IMAD.MOV.U32 R134, RZ, RZ, R102 ;  /* 0x000000ffff867224 */ /* 0x000fe200078e0066 */
[----:B----4-:R-:W-:Y:S01]  /*1cdc0*/  HMMA.16816.F32.BF16 R84, R4, R26, R124 ;  /* 0x0000001a0454723c */ /* 0x010fe2000004187c */
[----:B------:R-:W-:Y:S01]  /*1cdd0*/  IMAD.MOV.U32 R135, RZ, RZ, R249 ;  /* 0x000000ffff877224 */ /* 0x000fe200078e00f9 */
[----:B------:R-:W4:Y:S04]  /*1cde0*/  LDL.LU R102, [R1+0x24c] ;  /* 0x00024c0001667983 */ /* 0x000f280000300800 */
[----:B------:R-:W2:Y:S01]  /*1cdf0*/  LDL.LU R249, [R1+0x248] ;  /* 0x0002480001f97983 */ /* 0x000ea20000300800 */
[----:B------:R-:W-:-:S03]  /*1ce00*/  IMAD.MOV.U32 R126, RZ, RZ, R241 ;  /* 0x000000ffff7e7224 */ /* 0x000fc600078e00f1 */
[----:B------:R-:W2:Y:S01]  /*1ce10*/  LDL.LU R124, [R1+0x20] ;  /* 0x00002000017c7983 */ /* 0x000ea20000300800 */
[----:B------:R-:W-:Y:S01]  /*1ce20*/  IMAD.MOV.U32 R127, RZ, RZ, R240 ;  /* 0x000000ffff7f7224 */ /* 0x000fe200078e00f0 */
[----:B------:R-:W-:Y:S02]  /*1ce30*/  LOP3.LUT R2, R63, R229, R220, 0x96, !PT ;  /* 0x000000e53f027212 */ /* 0x000fe400078e96dc */
[----:B------:R-:W-:-:S03]  /*1ce40*/  LOP3.LUT R0, R99, R230, R62, 0x96, !PT ;  /* 0x000000e663007212 */ /* 0x000fc600078e963e */
[----:B------:R-:W-:Y:S02]  /*1ce50*/  IMAD R2, R2, -0x2daee0ad, RZ ;  /* 0xd2511f5302027824 */ /* 0x000fe400078e02ff */
[----:B------:R-:W-:-:S05]  /*1ce60*/  IMAD.WIDE.U32 R28, R0, -0x2daee0ad, RZ ;  /* 0xd2511f53001c7825 */ /* 0x000fca00078e00ff */
[----:B------:R-:W-:-:S05]  /*1ce70*/  LOP3.LUT R2, R29, R244, R2, 0x96, !PT ;  /* 0x000000f41d027212 */ /* 0x000fca00078e9602 */
[----:B------:R-:W-:-:S04]  /*1ce80*/  IMAD.WIDE.U32 R2, R2, -0x326172a9, RZ ;  /* 0xcd9e8d5702027825 */ /* 0x000fc800078e00ff */
[----:B---3--:R-:W-:Y:S02]  /*1ce90*/  IMAD.MOV.U32 R125, RZ, RZ, R248 ;  /* 0x000000ffff7d7224 */ /* 0x008fe400078e00f8 */
[----:B------:R-:W3:Y:S04]  /*1cea0*/  LDL.LU R248, [R1+0x244] ;  /* 0x0002440001f87983 */ /* 0x000ee80000300800 */
[----:B------:R-:W3:Y:S04]  /*1ceb0*/  LDL.LU R241, [R1+0x240] ;  /* 0x0002400001f17983 */ /* 0x000ee80000300800 */
[----:B------:R-:W3:Y:S01]  /*1cec0*/  LDL.LU R240, [R1+0x23c] ;  /* 0x00023c0001f07983 */ /* 0x000ee20000300800 */
[----:B------:R-:W-:-:S02]  /*1ced0*/  LOP3.LUT R0, R3, R245, R82, 0x96, !PT ;  /* 0x000000f503007212 */ /* 0x000fc400078e9652 */
[----:B------:R-:W-:Y:S02]  /*1cee0*/  LOP3.LUT R3, R2, 0xffff, RZ, 0xc0, !PT ;  /* 0x0000ffff02037812 */ /* 0x000fe400078ec0ff */
[C---:B------:R-:W-:Y:S02]  /*1cef0*/  LOP3.LUT R8, R0.reuse, 0xffff, RZ, 0xc0, !PT ;  /* 0x0000ffff00087812 */ /* 0x040fe400078ec0ff */
[----:B------:R-:W-:Y:S02]  /*1cf00*/  SHF.R.U32.HI R9, RZ, 0x8, R3 ;  /* 0x00000008ff097819 */ /* 0x000fe40000011603 */
[----:B------:R-:W-:Y:S02]  /*1cf10*/  LOP3.LUT R13, R0, 0xff, RZ, 0xc0, !PT ;  /* 0x000000ff000d7812 */ /* 0x000fe400078ec0ff */
[----:B------:R-:W-:Y:S02]  /*1cf20*/  SHF.R.U32.HI R11, RZ, 0x8, R8 ;  /* 0x00000008ff0b7819 */ /* 0x000fe40000011608 */
[----:B------:R-:W-:-:S02]  /*1cf30*/  SHF.R.U32.HI R15, RZ, 0x10, R2 ;  /* 0x00000010ff0f7819 */ /* 0x000fc40000011602 */
[--C-:B------:R-:W-:Y:S02]  /*1cf40*/  SHF.R.U32.HI R3, RZ, 0x10, R0.reuse ;  /* 0x00000010ff037819 */ /* 0x100fe40000011600 */
[----:B------:R-:W-:Y:S02]  /*1cf50*/  SHF.R.U32.HI R10, RZ, 0x18, R0 ;  /* 0x00000018ff0a7819 */ /* 0x000fe40000011600 */
[----:B------:R-:W-:Y:S02]  /*1cf60*/  PRMT R0, R13, 0x5410, R11 ;  /* 0x000054100d007816 */ /* 0x000fe4000000000b */
[----:B------:R-:W-:Y:S02]  /*1cf70*/  LOP3.LUT R12, R2, 0xff, RZ, 0xc0, !PT ;  /* 0x000000ff020c7812 */ /* 0x000fe400078ec0ff */
[----:B------:R-:W-:Y:S02]  /*1cf80*/  LOP3.LUT R8, R3, 0xff, RZ, 0xc0, !PT ;  /* 0x000000ff03087812 */ /* 0x000fe400078ec0ff */
[----:B------:R-:W-:-:S02]  /*1cf90*/  SHF.R.U32.HI R14, RZ, 0x18, R2 ;  /* 0x00000018ff0e7819 */ /* 0x000fc40000011602 */
[----:B------:R-:W-:Y:S02]  /*1cfa0*/  LOP3.LUT R11, R15, 0xff, RZ, 0xc0, !PT ;  /* 0x000000ff0f0b7812 */ /* 0x000fe400078ec0ff */
[----:B------:R-:W-:Y:S02]  /*1cfb0*/  PRMT R3, R12, 0x5410, R9 ;  /* 0x000054100c037816 */ /* 0x000fe40000000009 */
[----:B------:R-:W-:Y:S02]  /*1cfc0*/  PRMT R2, R8, 0x5410, R10 ;  /* 0x0000541008027816 */ /* 0x000fe4000000000a */
[----:B------:R-:W-:Y:S02]  /*1cfd0*/  PRMT R11, R11, 0x5410, R14 ;  /* 0x000054100b0b7816 */ /* 0x000fe4000000000e */
[--C-:B------:R-:W-:Y:S02]  /*1cfe0*/  HSET2.LE.AND R3, R3, R167.reuse, PT ;  /* 0x000000a703037233 */ /* 0x100fe40003803000 */
[----:B------:R-:W-:-:S02]  /*1cff0*/  HSET2.LE.AND R0, R0, R167, PT ;  /* 0x000000a700007233 */ /* 0x000fc40003803000 */
[--C-:B------:R-:W-:Y:S02]  /*1d000*/  HSET2.LE.AND R2, R2, R167.reuse, PT ;  /* 0x000000a702027233 */ /* 0x100fe40003803000 */
[----:B------:R-:W-:Y:S02]  /*1d010*/  HSET2.LE.AND R11, R11, R167, PT ;  /* 0x000000a70b0b7233 */ /* 0x000fe40003803000 */
[----:B------:R-:W-:Y:S02]  /*1d020*/  LOP3.LUT R8, R166, R0, RZ, 0xc0, !PT ;  /* 0x00000000a6087212 */ /* 0x000fe400078ec0ff */
[----:B------:R-:W-:Y:S02]  /*1d030*/  LOP3.LUT R9, R155, R2, RZ, 0xc0, !PT ;  /* 0x000000029b097212 */ /* 0x000fe400078ec0ff */
[----:B------:R-:W-:Y:S02]  /*1d040*/  LOP3.LUT R10, R142, R3, RZ, 0xc0, !PT ;  /* 0x000000038e0a7212 */ /* 0x000fe400078ec0ff */
[----:B------:R-:W-:Y:S01]  /*1d050*/  LOP3.LUT R11, R143, R11, RZ, 0xc0, !PT ;  /* 0x0000000b8f0b7212 */ /* 0x000fe200078ec0ff */
[----:B------:R-:W-:-:S02]  /*1d060*/  IMAD.MOV.U32 R141, RZ, RZ, R77 ;  /* 0x000000ffff8d7224 */ /* 0x000fc400078e004d */
[C---:B-1----:R-:W-:Y:S06]  /*1d070*/  HMMA.16816.F32.BF16 R76, R4.reuse, R20, R120 ;  /* 0x00000014044c723c */ /* 0x042fec0000041878 */
        /* <DEDUP_REMOVED lines=8> */
[----:B------:R-:W-:-:S02]  /*1d100*/  IMAD.MOV.U32 R176, RZ, RZ, R201 ;  /* 0x000000ffffb07224 */ /* 0x000fc400078e00c9 */
[----:B----4-:R-:W-:-:S03]  /*1d110*/  IMAD.MOV.U32 R168, RZ, RZ, R102 ;  /* 0x000000ffffa87224 */ /* 0x010fc600078e0066 */
        /* <DEDUP_REMOVED lines=8> */
[----:B------:R-:W-:Y:S02]  /*1d1a0*/  IMAD.MOV.U32 R145, RZ, RZ, R172 ;  /* 0x000000ffff917224 */ /* 0x000fe400078e00ac */
[----:B------:R-:W-:-:S02]  /*1d1b0*/  IMAD.MOV.U32 R146, RZ, RZ, R173 ;  /* 0x000000ffff927224 */ /* 0x000fc400078e00ad */
[----:B------:R-:W-:Y:S01]  /*1d1c0*/  IMAD.MOV.U32 R147, RZ, RZ, R206 ;  /* 0x000000ffff937224 */ /* 0x000fe200078e00ce */
[C---:B------:R-:W-:Y:S01]  /*1d1d0*/  HMMA.16816.F32.BF16 R124, R8.reuse, R24, R124 ;  /* 0x00000018087c723c */ /* 0x040fe2000004187c */
[----:B------:R-:W-:Y:S01]  /*1d1e0*/  IMAD.MOV.U32 R136, RZ, RZ, R207 ;  /* 0x000000ffff887224 */ /* 0x000fe200078e00cf */
[----:B------:R-:W-:Y:S01]  /*1d1f0*/  LDSM.16.MT88.4 R24, [R174+0x9400] ;  /* 0x00940000ae18783b */ /* 0x000fe20000004200 */
[----:B------:R-:W-:Y:S02]  /*1d200*/  IMAD.MOV.U32 R137, RZ, RZ, R198 ;  /* 0x000000ffff897224 */ /* 0x000fe400078e00c6 */
        /* <DEDUP_REMOVED lines=19> */
[----:B------:R1:W5:Y:S04]  /*1d340*/  LDL.LU R205, [R1+0x22c] ;  /* 0x00022c0001cd7983 */ /* 0x0003680000300800 */
[----:B------:R-:W-:Y:S01]  /*1d350*/  HMMA.16816.F32.BF16 R148, R8, R44, R12 ;  /* 0x0000002c0894723c */ /* 0x000fe2000004180c */
[----:B------:R-:W-:Y:S01]  /*1d360*/  IMAD.MOV.U32 R33, RZ, RZ, R185 ;  /* 0x000000ffff217224 */ /* 0x000fe200078e00b9 */
[----:B------:R1:W5:Y:S01]  /*1d370*/  LDL.LU R207, [R1+0x228] ;  /* 0x0002280001cf7983 */ /* 0x0003620000300800 */
[----:B------:R-:W-:-:S02]  /*1d380*/  IMAD.MOV.U32 R252, RZ, RZ, R225 ;  /* 0x000000fffffc7224 */ /* 0x000fc400078e00e1 */
[----:B------:R-:W-:Y:S01]  /*1d390*/  IMAD.MOV.U32 R30, RZ, RZ, R212 ;  /* 0x000000ffff1e7224 */ /* 0x000fe200078e00d4 */
[----:B------:R1:W5:Y:S01]  /*1d3a0*/  LDL.LU R198, [R1+0x224] ;  /* 0x0002240001c67983 */ /* 0x0003620000300800 */
[----:B------:R-:W-:Y:S01]  /*1d3b0*/  LOP3.LUT R14, R214, R97, RZ, 0x3c, !PT ;  /* 0x00000061d60e7212 */ /* 0x000fe200078e3cff */
[----:B------:R-:W-:Y:S02]  /*1d3c0*/  IMAD.MOV.U32 R15, RZ, RZ, R224 ;  /* 0x000000ffff0f7224 */ /* 0x000fe400078e00e0 */
[----:B------:R1:W5:Y:S04]  /*1d3d0*/  LDL.LU R208, [R1+0x220] ;  /* 0x0002200001d07983 */ /* 0x0003680000300800 */
        /* <DEDUP_REMOVED lines=9> */
[----:B------:R1:W5:Y:S01]  /*1d470*/  LDL.LU R201, [R1+0x1f8] ;  /* 0x0001f80001c97983 */ /* 0x0003620000300800 */
[----:B---3--:R-:W-:Y:S07]  /*1d480*/  HMMA.16816.F32.BF16 R120, R8, R36, R240 ;  /* 0x000000240878723c */ /* 0x008fee00000418f0 */
[----:B------:R-:W-:-:S05]  /*1d490*/  IMAD.MOV.U32 R241, RZ, RZ, R228 ;  /* 0x000000fffff17224 */ /* 0x000fca00078e00e4 */
[----:B------:R-:W-:Y:S01]  /*1d4a0*/  LOP3.LUT R2, R31, R241, R48, 0x96, !PT ;  /* 0x000000f11f027212 */ /* 0x000fe200078e9630 */
[----:B------:R-:W-:Y:S01]  /*1d4b0*/  HMMA.16816.F32.BF16 R128, R8, R38, R248 ;  /* 0x000000260880723c */ /* 0x000fe200000418f8 */
[----:B------:R-:W2:Y:S03]  /*1d4c0*/  LDSM.16.MT88.4 R36, [R188+0x9400] ;  /* 0x00940000bc24783b */ /* 0x000ea60000004200 */
[----:B------:R-:W-:-:S03]  /*1d4d0*/  IMAD.WIDE.U32 R2, R2, -0x2daee0ad, RZ ;  /* 0xd2511f5302027825 */ /* 0x000fc600078e00ff */
[C---:B------:R-:W-:Y:S02]  /*1d4e0*/  LOP3.LUT R0, R2.reuse, 0xffff, RZ, 0xc0, !PT ;  /* 0x0000ffff02007812 */ /* 0x040fe400078ec0ff */
[----:B------:R-:W-:Y:S02]  /*1d4f0*/  SHF.R.U32.HI R5, RZ, 0x10, R2 ;  /* 0x00000010ff057819 */ /* 0x000fe40000011602 */
[----:B------:R-:W-:Y:S02]  /*1d500*/  SHF.R.U32.HI R4, RZ, 0x8, R0 ;  /* 0x00000008ff047819 */ /* 0x000fe40000011600 */
[----:B------:R-:W-:Y:S02]  /*1d510*/  LOP3.LUT R7, R2, 0xff, RZ, 0xc0, !PT ;  /* 0x000000ff02077812 */ /* 0x000fe400078ec0ff */
[----:B------:R-:W-:Y:S02]  /*1d520*/  SHF.R.U32.HI R6, RZ, 0x18, R2 ;  /* 0x00000018ff067819 */ /* 0x000fe40000011602 */
[----:B------:R-:W-:-:S02]  /*1d530*/  LOP3.LUT R0, R5, 0xff, RZ, 0xc0, !PT ;  /* 0x000000ff05007812 */ /* 0x000fc400078ec0ff */
[----:B------:R-:W-:Y:S02]  /*1d540*/  LOP3.LUT R2, R3, R246, R50, 0x96, !PT ;  /* 0x000000f603027212 */ /* 0x000fe400078e9632 */
[----:B------:R-:W-:Y:S02]  /*1d550*/  PRMT R6, R0, 0x5410, R6 ;  /* 0x0000541000067816 */ /* 0x000fe40000000006 */
[----:B------:R-:W-:Y:S01]  /*1d560*/  PRMT R242, R192, 0x7054, R192 ;  /* 0x00007054c0f27816 */ /* 0x000fe200000000c0 */
[----:B------:R-:W-:Y:S01]  /*1d570*/  IMAD.MOV.U32 R228, RZ, RZ, R227 ;  /* 0x000000ffffe47224 */ /* 0x000fe200078e00e3 */
[----:B------:R-:W-:Y:S01]  /*1d580*/  LOP3.LUT R0, R2, 0xffff, RZ, 0xc0, !PT ;  /* 0x0000ffff02007812 */ /* 0x000fe200078ec0ff */
[----:B------:R-:W3:Y:S01]  /*1d590*/  LDSM.16.MT88.4 R48, [R188+0xa400] ;  /* 0x00a40000bc30783b */ /* 0x000ee20000004200 */
[----:B------:R-:W-:Y:S02]  /*1d5a0*/  SHF.R.U32.HI R3, RZ, 0x10, R2 ;  /* 0x00000010ff037819 */ /* 0x000fe40000011602 */
[----:B------:R-:W-:-:S02]  /*1d5b0*/  PRMT R7, R7, 0x5410, R4 ;  /* 0x0000541007077816 */ /* 0x000fc40000000004 */
[----:B------:R-:W-:Y:S02]  /*1d5c0*/  LOP3.LUT R5, R2, 0xff, RZ, 0xc0, !PT ;  /* 0x000000ff02057812 */ /* 0x000fe400078ec0ff */
[----:B------:R-:W-:Y:S02]  /*1d5d0*/  SHF.R.U32.HI R0, RZ, 0x8, R0 ;  /* 0x00000008ff007819 */ /* 0x000fe40000011600 */
[----:B------:R-:W-:Y:S02]  /*1d5e0*/  SHF.R.U32.HI R4, RZ, 0x18, R2 ;  /* 0x00000018ff047819 */ /* 0x000fe40000011602 */
[----:B------:R-:W-:Y:S02]  /*1d5f0*/  LOP3.LUT R2, R3, 0xff, RZ, 0xc0, !PT ;  /* 0x000000ff03027812 */ /* 0x000fe400078ec0ff */
[----:B------:R-:W-:Y:S02]  /*1d600*/  PRMT R3, R5, 0x5410, R0 ;  /* 0x0000541005037816 */ /* 0x000fe40000000000 */
[----:B------:R-:W-:-:S02]  /*1d610*/  HSET2.LE.AND R0, R7, R242, PT ;  /* 0x000000f207007233 */ /* 0x000fc40003803000 */
[----:B------:R-:W-:Y:S02]  /*1d620*/  PRMT R4, R2, 0x5410, R4 ;  /* 0x0000541002047816 */ /* 0x000fe40000000004 */
[--C-:B------:R-:W-:Y:S02]  /*1d630*/  HSET2.LE.AND R2, R6, R242.reuse, PT ;  /* 0x000000f206027233 */ /* 0x100fe40003803000 */
[----:B------:R-:W-:Y:S02]  /*1d640*/  LOP3.LUT R6, R153, R0, RZ, 0xc0, !PT ;  /* 0x0000000099067212 */ /* 0x000fe400078ec0ff */
[--C-:B------:R-:W-:Y:S02]  /*1d650*/  HSET2.LE.AND R3, R3, R242.reuse, PT ;  /* 0x000000f203037233 */ /* 0x100fe40003803000 */
[----:B------:R-:W-:Y:S01]  /*1d660*/  HSET2.LE.AND R0, R4, R242, PT ;  /* 0x000000f204007233 */ /* 0x000fe20003803000 */
[----:B------:R-:W-:Y:S01]  /*1d670*/  IMAD.MOV.U32 R227, RZ, RZ, R177 ;  /* 0x000000ffffe37224 */ /* 0x000fe200078e00b1 */
[----:B------:R-:W-:Y:S01]  /*1d680*/  LOP3.LUT R7, R152, R2, RZ, 0xc0, !PT ;  /* 0x0000000298077212 */ /* 0x000fe200078ec0ff */
[----:B------:R-:W-:Y:S01]  /*1d690*/  IMAD.MOV.U32 R177, RZ, RZ, R223 ;  /* 0x000000ffffb17224 */ /* 0x000fe200078e00df */
[----:B------:R-:W-:-:S02]  /*1d6a0*/  LOP3.LUT R4, R154, R3, RZ, 0xc0, !PT ;  /* 0x000000039a047212 */ /* 0x000fc400078ec0ff */
[----:B------:R-:W-:Y:S01]  /*1d6b0*/  LOP3.LUT R5, R164, R0, RZ, 0xc0, !PT ;  /* 0x00000000a4057212 */ /* 0x000fe200078ec0ff */
[----:B------:R-:W-:Y:S01]  /*1d6c0*/  IMAD.MOV.U32 R240, RZ, RZ, R244 ;  /* 0x000000fffff07224 */ /* 0x000fe200078e00f4 */
[----:B------:R-:W-:Y:S01]  /*1d6d0*/  LOP3.LUT R2, R83, R241, R98, 0x96, !PT ;  /* 0x000000f153027212 */ /* 0x000fe200078e9662 */
[----:B------:R-:W-:Y:S01]  /*1d6e0*/  IMAD.MOV.U32 R251, RZ, RZ, R231 ;  /* 0x000000fffffb7224 */ /* 0x000fe200078e00e7 */
[----:B------:R-:W-:Y:S01]  /*1d6f0*/  HMMA.16816.F32.BF16 R156, R8, R40, R176 ;  /* 0x00000028089c723c */ /* 0x000fe200000418b0 */
[----:B------:R-:W-:Y:S01]  /*1d700*/  IMAD.MOV.U32 R250, RZ, RZ, R230 ;  /* 0x000000fffffa7224 */ /* 0x000fe200078e00e6 */
[----:B------:R1:W5:Y:S04]  /*1d710*/  LDL.LU R223, [R1+0x1f4] ;  /* 0x0001f40001df7983 */ /* 0x0003680000300800 */
[----:B--2---:R-:W-:Y:S01]  /*1d720*/  HMMA.16816.F32.BF16 R176, R4, R36, R52 ;  /* 0x0000002404b0723c */ /* 0x004fe20000041834 */
[----:B------:R-:W2:Y:S01]  /*1d730*/  LDSM.16.MT88.4 R52, [R188+0xb400] ;  /* 0x00b40000bc34783b */ /* 0x000ea20000004200 */
[----:B------:R-:W-:-:S03]  /*1d740*/  IMAD.WIDE.U32 R2, R2, -0x2daee0ad, RZ ;  /* 0xd2511f5302027825 */ /* 0x000fc600078e00ff */
[----:B------:R1:W5:Y:S01]  /*1d750*/  LDL.LU R222, [R1+0x1f0] ;  /* 0x0001f00001de7983 */ /* 0x0003620000300800 */
[----:B------:R-:W-:Y:S01]  /*1d760*/  HMMA.16816.F32.BF16 R152, R8, R46, R168 ;  /* 0x0000002e0898723c */ /* 0x000fe200000418a8 */
[----:B------:R-:W-:Y:S02]  /*1d770*/  LOP3.LUT R0, R3, R246, R28, 0x96, !PT ;  /* 0x000000f603007212 */ /* 0x000fe400078e961c */
[----:B------:R-:W-:Y:S01]  /*1d780*/  SHF.R.U32.HI R12, RZ, 0x18, R2 ;  /* 0x00000018ff0c7819 */ /* 0x000fe20000011602 */
[----:B------:R-:W-:Y:S01]  /*1d790*/  IMAD.MOV.U32 R249, RZ, RZ, R229 ;  /* 0x000000fffff97224 */ /* 0x000fe200078e00e5 */
[----:B------:R1:W5:Y:S02]  /*1d7a0*/  LDL.LU R219, [R1+0x1ec] ;  /* 0x0001ec0001db7983 */ /* 0x0003640000300800 */
[C---:B------:R-:W-:Y:S02]  /*1d7b0*/  LOP3.LUT R8, R2.reuse, 0xffff, RZ, 0xc0, !PT ;  /* 0x0000ffff02087812 */ /* 0x040fe400078ec0ff */
[----:B------:R-:W-:Y:S01]  /*1d7c0*/  LOP3.LUT R9, R2, 0xff, RZ, 0xc0, !PT ;  /* 0x000000ff02097812 */ /* 0x000fe200078ec0ff */
[----:B------:R-:W-:Y:S01]  /*1d7d0*/  IMAD.MOV.U32 R244, RZ, RZ, R228 ;  /* 0x000000fffff47224 */ /* 0x000fe200078e00e4 */
[----:B------:R-:W-:Y:S01]  /*1d7e0*/  SHF.R.U32.HI R3, RZ, 0x8, R8 ;  /* 0x00000008ff037819 */ /* 0x000fe20000011608 */
[----:B------:R-:W-:Y:S01]  /*1d7f0*/  IMAD.MOV.U32 R247, RZ, RZ, R227 ;  /* 0x000000fffff77224 */ /* 0x000fe200078e00e3 */
        /* <DEDUP_REMOVED lines=11> */
[----:B------:R-:W-:Y:S01]  /*1d8b0*/  HMMA.16816.F32.BF16 R164, R4, R24, R88 ;  /* 0x0000001804a4723c */ /* 0x000fe20000041858 */
[----:B------:R-:W-:Y:S01]  /*1d8c0*/  SHF.R.U32.HI R11, RZ, 0x18, R0 ;  /* 0x00000018ff0b7819 */ /* 0x000fe20000011600 */
[----:B------:R1:W5:Y:S01]  /*1d8d0*/  LDL.LU R218, [R1+0x1e8] ;  /* 0x0001e80001da7983 */ /* 0x0003620000300800 */
[----:B------:R-:W-:-:S02]  /*1d8e0*/  LOP3.LUT R2, R3, 0xff, RZ, 0xc0, !PT ;  /* 0x000000ff03027812 */ /* 0x000fc400078ec0ff */
[----:B------:R-:W-:Y:S01]  /*1d8f0*/  PRMT R0, R9, 0x5410, R8 ;  /* 0x0000541009007816 */ /* 0x000fe20000000008 */
[C---:B------:R-:W-:Y:S01]  /*1d900*/  HMMA.16816.F32.BF16 R84, R4.reuse, R38, R84 ;  /* 0x000000260454723c */ /* 0x040fe20000041854 */
[----:B------:R-:W-:Y:S01]  /*1d910*/  PRMT R2, R2, 0x5410, R11 ;  /* 0x0000541002027816 */ /* 0x000fe2000000000b */
[----:B------:R1:W5:Y:S01]  /*1d920*/  LDL.LU R203, [R1+0x1e4] ;  /* 0x0001e40001cb7983 */ /* 0x0003620000300800 */
[----:B------:R-:W-:Y:S02]  /*1d930*/  LOP3.LUT R10, R10, 0xff, RZ, 0xc0, !PT ;  /* 0x000000ff0a0a7812 */ /* 0x000fe400078ec0ff */
[--C-:B------:R-:W-:Y:S01]  /*1d940*/  HSET2.LE.AND R0, R0, R242.reuse, PT ;  /* 0x000000f200007233 */ /* 0x100fe20003803000 */
[----:B------:R-:W-:Y:S01]  /*1d950*/  HMMA.16816.F32.BF16 R180, R4, R20, R76 ;  /* 0x0000001404b4723c */ /* 0x000fe2000004184c */
[----:B------:R-:W-:Y:S01]  /*1d960*/  PRMT R3, R10, 0x5410, R12 ;  /* 0x000054100a037816 */ /* 0x000fe2000000000c */
[----:B------:R-:W4:Y:S01]  /*1d970*/  LDSM.16.MT88.4 R40, [R174+0x9800] ;  /* 0x00980000ae28783b */ /* 0x000f220000004200 */
[----:B------:R-:W-:-:S02]  /*1d980*/  HSET2.LE.AND R2, R2, R242, PT ;  /* 0x000000f202027233 */ /* 0x000fc40003803000 */
[----:B------:R-:W-:Y:S02]  /*1d990*/  LOP3.LUT R8, R184, R0, RZ, 0xc0, !PT ;  /* 0x00000000b8087212 */ /* 0x000fe400078ec0ff */
[--C-:B------:R-:W-:Y:S02]  /*1d9a0*/  HSET2.LE.AND R0, R13, R242.reuse, PT ;  /* 0x000000f20d007233 */ /* 0x100fe40003803000 */
[----:B------:R-:W-:Y:S02]  /*1d9b0*/  HSET2.LE.AND R11, R3, R242, PT ;  /* 0x000000f2030b7233 */ /* 0x000fe40003803000 */
[----:B------:R-:W-:Y:S01]  /*1d9c0*/  LOP3.LUT R9, R234, R2, RZ, 0xc0, !PT ;  /* 0x00000002ea097212 */ /* 0x000fe200078ec0ff */
[----:B------:R-:W-:Y:S01]  /*1d9d0*/  IMAD.WIDE.U32 R2, R14, -0x326172a9, RZ ;  /* 0xcd9e8d570e027825 */ /* 0x000fe200078e00ff */
[----:B------:R-:W-:Y:S01]  /*1d9e0*/  HMMA.16816.F32.BF16 R168, R4, R26, R68 ;  /* 0x0000001a04a8723c */ /* 0x000fe20000041844 */
[----:B------:R-:W-:-:S03]  /*1d9f0*/  LOP3.LUT R10, R217, R0, RZ, 0xc0, !PT ;  /* 0x00000000d90a7212 */ /* 0x000fc600078ec0ff */
[----:B------:R-:W-:Y:S02]  /*1da00*/  LOP3.LUT R0, R3, R33, R238, 0x96, !PT ;  /* 0x0000002103007212 */ /* 0x000fe400078e96ee */
[C---:B------:R-:W-:Y:S06]  /*1da10*/  HMMA.16816.F32.BF16 R104, R4.reuse, R22, R104 ;  /* 0x000000160468723c */ /* 0x040fec0000041868 */
[C---:B---3--:R-:W-:Y:S06]  /*1da20*/  HMMA.16816.F32.BF16 R112, R4.reuse, R48, R112 ;  /* 0x000000300470723c */ /* 0x048fec0000041870 */
[C---:B------:R-:W-:Y:S06]  /*1da30*/  HMMA.16816.F32.BF16 R224, R4.reuse, R50, R72 ;  /* 0x0000003204e0723c */ /* 0x040fec0000041848 */
[C---:B------:R-:W-:Y:S06]  /*1da40*/  HMMA.16816.F32.BF16 R228, R4.reuse, R16, R64 ;  /* 0x0000001004e4723c */ /* 0x040fec0000041840 */
[C---:B------:R-:W-:Y:S06]  /*1da50*/  HMMA.16816.F32.BF16 R212, R4.reuse, R18, R60 ;  /* 0x0000001204d4723c */ /* 0x040fec000004183c */
[C---:B--2---:R-:W-:Y:S06]  /*1da60*/  HMMA.16816.F32.BF16 R184, R4.reuse, R52, R92 ;  /* 0x0000003404b8723c */ /* 0x044fec000004185c */
[----:B------:R-:W-:Y:S07]  /*1da70*/  HMMA.16816.F32.BF16 R96, R4, R54, R108 ;  /* 0x000000360460723c */ /* 0x000fee000004186c */
        /* <DEDUP_REMOVED lines=9> */
[----:B------:R-:W-:Y:S01]  /*1db10*/  IMAD.WIDE.U32 R4, R5, -0x2daee0ad, RZ ;  /* 0xd2511f5305047825 */ /* 0x000fe200078e00ff */
[----:B------:R-:W-:Y:S02]  /*1db20*/  LOP3.LUT R6, R3, R33, R46, 0x96, !PT ;  /* 0x0000002103067212 */ /* 0x000fe400078e962e */
[----:B------:R-:W-:Y:S01]  /*1db30*/  LOP3.LUT R11, R233, R11, RZ, 0xc0, !PT ;  /* 0x0000000be90b7212 */ /* 0x000fe200078ec0ff */
[----:B------:R-:W-:Y:S01]  /*1db40*/  IMAD.WIDE.U32 R32, R0, -0x2daee0ad, RZ ;  /* 0xd2511f5300207825 */ /* 0x000fe200078e00ff */
[----:B------:R-:W-:Y:S02]  /*1db50*/  LOP3.LUT R3, R221, R196, R2, 0x96, !PT ;  /* 0x000000c4dd037212 */ /* 0x000fe400078e9602 */
[----:B------:R-:W-:Y:S01]  /*1db60*/  LOP3.LUT R0, R5, R251, R12, 0x96, !PT ;  /* 0x000000fb05007212 */ /* 0x000fe200078e960c */
[----:B------:R-:W-:Y:S01]  /*1db70*/  IMAD.WIDE.U32 R6, R6, -0x2daee0ad, RZ ;  /* 0xd2511f5306067825 */ /* 0x000fe200078e00ff */
[----:B------:R-:W-:Y:S01]  /*1db80*/  LOP3.LUT R2, R33, R240, R4, 0x96, !PT ;  /* 0x000000f021027212 */ /* 0x000fe200078e9604 */
[----:B------:R-:W-:Y:S01]  /*1db90*/  HMMA.16816.F32.BF16 R88, R8, R26, R128 ;  /* 0x0000001a0858723c */ /* 0x000fe20000041880 */
[----:B------:R1:W5:Y:S01]  /*1dba0*/  LDL.LU R196, [R1+0x1e0] ;  /* 0x0001e00001c47983 */ /* 0x0003620000300800 */
[----:B------:R-:W-:-:S05]  /*1dbb0*/  IMAD.WIDE.U32 R28, R0, -0x326172a9, RZ ;  /* 0xcd9e8d57001c7825 */ /* 0x000fca00078e00ff */
[----:B------:R-:W-:-:S04]  /*1dbc0*/  IMAD.WIDE.U32 R26, R3, -0x2daee0ad, RZ ;  /* 0xd2511f53031a7825 */ /* 0x000fc800078e00ff */
[----:B------:R-:W-:-:S05]  /*1dbd0*/  IMAD.WIDE.U32 R2, R2, -0x326172a9, RZ ;  /* 0xcd9e8d5702027825 */ /* 0x000fca00078e00ff */
[----:B------:R-:W-:Y:S02]  /*1dbe0*/  LOP3.LUT R0, R3, R245, R28, 0x96, !PT ;  /* 0x000000f503007212 */ /* 0x000fe400078e961c */
[----:B------:R-:W-:Y:S02]  /*1dbf0*/  LOP3.LUT R4, R2, 0xffff, RZ, 0xc0, !PT ;  /* 0x0000ffff02047812 */ /* 0x000fe400078ec0ff */
[C---:B------:R-:W-:Y:S01]  /*1dc00*/  LOP3.LUT R3, R0.reuse, 0xffff, RZ, 0xc0, !PT ;  /* 0x0000ffff00037812 */ /* 0x040fe200078ec0ff */
[----:B------:R-:W-:Y:S01]  /*1dc10*/  HMMA.16816.F32.BF16 R92, R8, R24, R120 ;  /* 0x00000018085c723c */ /* 0x000fe20000041878 */
[----:B------:R-:W-:Y:S02]  /*1dc20*/  SHF.R.U32.HI R5, RZ, 0x10, R0 ;  /* 0x00000010ff057819 */ /* 0x000fe40000011600 */
[----:B------:R-:W-:Y:S02]  /*1dc30*/  LOP3.LUT R15, R27, R15, R6, 0x96, !PT ;  /* 0x0000000f1b0f7212 */ /* 0x000fe400078e9606 */
[----:B------:R-:W-:-:S02]  /*1dc40*/  LOP3.LUT R13, R0, 0xff, RZ, 0xc0, !PT ;  /* 0x000000ff000d7812 */ /* 0x000fc400078ec0ff */
[----:B------:R-:W-:Y:S02]  /*1dc50*/  LOP3.LUT R24, R7, R248, R30, 0x96, !PT ;  /* 0x000000f807187212 */ /* 0x000fe400078e961e */
[----:B------:R-:W-:Y:S02]  /*1dc60*/  SHF.R.U32.HI R7, RZ, 0x8, R4 ;  /* 0x00000008ff077819 */ /* 0x000fe40000011604 */
[----:B------:R-:W-:Y:S02]  /*1dc70*/  SHF.R.U32.HI R6, RZ, 0x8, R3 ;  /* 0x00000008ff067819 */ /* 0x000fe40000011603 */
[----:B------:R-:W-:Y:S02]  /*1dc80*/  SHF.R.U32.HI R4, RZ, 0x18, R0 ;  /* 0x00000018ff047819 */ /* 0x000fe40000011600 */
[----:B------:R-:W-:Y:S02]  /*1dc90*/  LOP3.LUT R3, R5, 0xff, RZ, 0xc0, !PT ;  /* 0x000000ff05037812 */ /* 0x000fe400078ec0ff */
[----:B------:R-:W-:-:S02]  /*1dca0*/  SHF.R.U32.HI R14, RZ, 0x10, R2 ;  /* 0x00000010ff0e7819 */ /* 0x000fc40000011602 */
[----:B------:R-:W-:Y:S02]  /*1dcb0*/  LOP3.LUT R12, R2, 0xff, RZ, 0xc0, !PT ;  /* 0x000000ff020c7812 */ /* 0x000fe400078ec0ff */
[----:B------:R-:W-:Y:S02]  /*1dcc0*/  SHF.R.U32.HI R5, RZ, 0x18, R2 ;  /* 0x00000018ff057819 */ /* 0x000fe40000011602 */
[----:B------:R-:W-:Y:S02]  /*1dcd0*/  PRMT R0, R13, 0x5410, R6 ;  /* 0x000054100d007816 */ /* 0x000fe40000000006 */
[----:B------:R-:W-:Y:S02]  /*1dce0*/  PRMT R2, R3, 0x5410, R4 ;  /* 0x0000541003027816 */ /* 0x000fe40000000004 */
[----:B------:R-:W-:Y:S02]  /*1dcf0*/  LOP3.LUT R3, R14, 0xff, RZ, 0xc0, !PT ;  /* 0x000000ff0e037812 */ /* 0x000fe400078ec0ff */
[----:B------:R-:W-:-:S02]  /*1dd00*/  HSET2.LE.AND R0, R0, R242, PT ;  /* 0x000000f200007233 */ /* 0x000fc40003803000 */
[----:B------:R-:W-:Y:S02]  /*1dd10*/  PRMT R7, R12, 0x5410, R7 ;  /* 0x000054100c077816 */ /* 0x000fe40000000007 */
[----:B------:R-:W-:Y:S02]  /*1dd20*/  PRMT R6, R3, 0x5410, R5 ;  /* 0x0000541003067816 */ /* 0x000fe40000000005 */
[----:B------:R-:W-:Y:S02]  /*1dd30*/  LOP3.LUT R4, R210, R0, RZ, 0xc0, !PT ;  /* 0x00000000d2047212 */ /* 0x000fe400078ec0ff */
[--C-:B------:R-:W-:Y:S02]  /*1dd40*/  HSET2.LE.AND R2, R2, R242.reuse, PT ;  /* 0x000000f202027233 */ /* 0x100fe40003803000 */
[--C-:B------:R-:W-:Y:S02]  /*1dd50*/  HSET2.LE.AND R3, R7, R242.reuse, PT ;  /* 0x000000f207037233 */ /* 0x100fe40003803000 */
[----:B------:R-:W-:-:S02]  /*1dd60*/  HSET2.LE.AND R0, R6, R242, PT ;  /* 0x000000f206007233 */ /* 0x000fc40003803000 */
[----:B------:R-:W-:Y:S02]  /*1dd70*/  LOP3.LUT R5, R194, R2, RZ, 0xc0, !PT ;  /* 0x00000002c2057212 */ /* 0x000fe400078ec0ff */
[----:B------:R-:W-:Y:S01]  /*1dd80*/  LOP3.LUT R6, R211, R3, RZ, 0xc0, !PT ;  /* 0x00000003d3067212 */ /* 0x000fe200078ec0ff */
[----:B------:R-:W-:Y:S01]  /*1dd90*/  IMAD.WIDE.U32 R2, R24, -0x326172a9, RZ ;  /* 0xcd9e8d5718027825 */ /* 0x000fe200078e00ff */
[----:B------:R-:W-:-:S03]  /*1dda0*/  LOP3.LUT R7, R195, R0, RZ, 0xc0, !PT ;  /* 0x00000000c3077212 */ /* 0x000fc600078ec0ff */
[----:B------:R-:W-:Y:S01]  /*1ddb0*/  IMAD.WIDE.U32 R194, R15, -0x326172a9, RZ ;  /* 0xcd9e8d570fc27825 */ /* 0x000fe200078e00ff */
[----:B------:R-:W-:Y:S01]  /*1ddc0*/  LOP3.LUT R3, R3, R249, R220, 0x96, !PT ;  /* 0x000000f903037212 */ /* 0x000fe200078e96dc */
[----:B------:R-:W-:Y:S01]  /*1ddd0*/  HMMA.16816.F32.BF16 R60, R8, R48, R136 ;  /* 0x00000030083c723c */ /* 0x000fe20000041888 */
[----:B------:R-:W2:Y:S02]  /*1dde0*/  LDSM.16.MT88.4 R12, [R174+0xb800] ;  /* 0x00b80000ae0c783b */ /* 0x000ea40000004200 */
[----:B------:R-:W-:Y:S01]  /*1ddf0*/  LOP3.LUT R0, R195, R250, R2, 0x96, !PT ;  /* 0x000000fac3007212 */ /* 0x000fe200078e9602 */
[----:B------:R-:W-:-:S04]  /*1de00*/  IMAD.WIDE.U32 R2, R3, -0x2daee0ad, RZ ;  /* 0xd2511f5303027825 */ /* 0x000fc800078e00ff */
[----:B------:R-:W-:Y:S01]  /*1de10*/  IMAD.WIDE.U32 R46, R0, -0x2daee0ad, RZ ;  /* 0xd2511f53002e7825 */ /* 0x000fe200078e00ff */
[----:B------:R-:W-:Y:S01]  /*1de20*/  LOP3.LUT R0, R3, R251, R26, 0x96, !PT ;  /* 0x000000fb03007212 */ /* 0x000fe200078e961a */
[----:B------:R-:W-:Y:S01]  /*1de30*/  HMMA.16816.F32.BF16 R56, R8, R50, R144 ;  /* 0x000000320838723c */ /* 0x000fe20000041890 */
[----:B------:R-:W-:Y:S02]  /*1de40*/  LDSM.16.MT88.4 R24, [R188+0xb800] ;  /* 0x00b80000bc18783b */ /* 0x000fe40000004200 */
[----:B------:R-:W-:Y:S01]  /*1de50*/  LOP3.LUT R2, R47, R240, R2, 0x96, !PT ;  /* 0x000000f02f027212 */ /* 0x000fe200078e9602 */
[----:B------:R-:W-:-:S04]  /*1de60*/  IMAD.WIDE.U32 R30, R0, -0x326172a9, RZ ;  /* 0xcd9e8d57001e7825 */ /* 0x000fc800078e00ff */
[----:B------:R-:W-:Y:S01]  /*1de70*/  IMAD.WIDE.U32 R2, R2, -0x326172a9, RZ ;  /* 0xcd9e8d5702027825 */ /* 0x000fe200078e00ff */
[C---:B------:R-:W-:Y:S01]  /*1de80*/  HMMA.16816.F32.BF16 R64, R8.reuse, R52, R156 ;  /* 0x000000340840723c */ /* 0x040fe2000004189c */
[----:B------:R-:W-:Y:S03]  /*1de90*/  LDSM.16.MT88.4 R156, [R188+0x9c00] ;  /* 0x009c0000bc9c783b */ /* 0x000fe60000004200 */
[----:B------:R-:W-:Y:S02]  /*1dea0*/  LOP3.LUT R0, R3, R245, R30, 0x96, !PT ;  /* 0x000000f503007212 */ /* 0x000fe400078e961e */
        /* <DEDUP_REMOVED lines=8> */
[----:B------:R-:W3:Y:S01]  /*1df30*/  LDSM.16.MT88.4 R36, [R188+0x9800] ;  /* 0x00980000bc24783b */ /* 0x000ee20000004200 */
[----:B------:R-:W-:-:S02]  /*1df40*/  LOP3.LUT R30, R2, 0xff, RZ, 0xc0, !PT ;  /* 0x000000ff021e7812 */ /* 0x000fc400078ec0ff */
[----:B------:R-:W-:Y:S01]  /*1df50*/  SHF.R.U32.HI R33, RZ, 0x18, R2 ;  /* 0x00000018ff217819 */ /* 0x000fe20000011602 */
[----:B------:R-:W1:Y:S01]  /*1df60*/  LDSM.16.MT88.4 R20, [R174+0xa800] ;  /* 0x00a80000ae14783b */ /* 0x000e620000004200 */
[----:B------:R-:W-:Y:S02]  /*1df70*/  LOP3.LUT R8, R2, 0xffff, RZ, 0xc0, !PT ;  /* 0x0000ffff02087812 */ /* 0x000fe400078ec0ff */
[C---:B------:R-:W-:Y:S01]  /*1df80*/  LOP3.LUT R3, R0.reuse, 0xffff, RZ, 0xc0, !PT ;  /* 0x0000ffff00037812 */ /* 0x040fe200078ec0ff */
[----:B------:R-:W1:Y:S01]  /*1df90*/  LDSM.16.MT88.4 R16, [R188+0xa800] ;  /* 0x00a80000bc10783b */ /* 0x000e620000004200 */
[----:B------:R-:W-:Y:S02]  /*1dfa0*/  SHF.R.U32.HI R28, RZ, 0x8, R8 ;  /* 0x00000008ff1c7819 */ /* 0x000fe40000011608 */
[----:B------:R-:W-:Y:S01]  /*1dfb0*/  SHF.R.U32.HI R8, RZ, 0x10, R0 ;  /* 0x00000010ff087819 */ /* 0x000fe20000011600 */
[----:B----4-:R-:W-:Y:S01]  /*1dfc0*/  HMMA.16816.F32.BF16 R136, R4, R40, R164 ;  /* 0x000000280488723c */ /* 0x010fe200000418a4 */
[----:B------:R-:W-:Y:S01]  /*1dfd0*/  LOP3.LUT R11, R0, 0xff, RZ, 0xc0, !PT ;  /* 0x000000ff000b7812 */ /* 0x000fe200078ec0ff */
[----:B------:R-:W-:Y:S01]  /*1dfe0*/  LDSM.16.MT88.4 R164, [R174+0x9c00] ;  /* 0x009c0000aea4783b */ /* 0x000fe20000004200 */
[----:B------:R-:W-:-:S02]  /*1dff0*/  SHF.R.U32.HI R10, RZ, 0x8, R3 ;  /* 0x00000008ff0a7819 */ /* 0x000fc40000011603 */
[----:B------:R-:W-:Y:S01]  /*1e000*/  SHF.R.U32.HI R9, RZ, 0x18, R0 ;  /* 0x00000018ff097819 */ /* 0x000fe20000011600 */
[C---:B------:R-:W-:Y:S01]  /*1e010*/  HMMA.16816.F32.BF16 R132, R4.reuse, R42, R168 ;  /* 0x0000002a0484723c */ /* 0x040fe200000418a8 */
[----:B------:R-:W-:Y:S01]  /*1e020*/  LOP3.LUT R8, R8, 0xff, RZ, 0xc0, !PT ;  /* 0x000000ff08087812 */ /* 0x000fe200078ec0ff */
[----:B------:R-:W-:Y:S01]  /*1e030*/  LDSM.16.MT88.4 R148, [R174+0xac00] ;  /* 0x00ac0000ae94783b */ /* 0x000fe20000004200 */
[----:B------:R-:W-:Y:S02]  /*1e040*/  PRMT R0, R11, 0x5410, R10 ;  /* 0x000054100b007816 */ /* 0x000fe4000000000a */
[----:B------:R-:W-:Y:S01]  /*1e050*/  LOP3.LUT R11, R45, 0xff, RZ, 0xc0, !PT ;  /* 0x000000ff2d0b7812 */ /* 0x000fe200078ec0ff */
[----:B--2---:R-:W-:Y:S01]  /*1e060*/  HMMA.16816.F32.BF16 R144, R4, R12, R228 ;  /* 0x0000000c0490723c */ /* 0x004fe200000418e4 */
[----:B------:R-:W-:Y:S01]  /*1e070*/  PRMT R2, R8, 0x5410, R9 ;  /* 0x0000541008027816 */ /* 0x000fe20000000009 */
[----:B------:R-:W-:Y:S01]  /*1e080*/  LDSM.16.MT88.4 R140, [R188+0xac00] ;  /* 0x00ac0000bc8c783b */ /* 0x000fe20000004200 */
[----:B------:R-:W-:-:S02]  /*1e090*/  PRMT R3, R30, 0x5410, R28 ;  /* 0x000054101e037816 */ /* 0x000fc4000000001c */
[----:B------:R-:W-:Y:S02]  /*1e0a0*/  PRMT R11, R11, 0x5410, R33 ;  /* 0x000054100b0b7816 */ /* 0x000fe40000000021 */
[--C-:B------:R-:W-:Y:S02]  /*1e0b0*/  HSET2.LE.AND R0, R0, R242.reuse, PT ;  /* 0x000000f200007233 */ /* 0x100fe40003803000 */
[--C-:B------:R-:W-:Y:S02]  /*1e0c0*/  HSET2.LE.AND R2, R2, R242.reuse, PT ;  /* 0x000000f202027233 */ /* 0x100fe40003803000 */
[--C-:B------:R-:W-:Y:S02]  /*1e0d0*/  HSET2.LE.AND R3, R3, R242.reuse, PT ;  /* 0x000000f203037233 */ /* 0x100fe40003803000 */
[----:B------:R-:W-:Y:S02]  /*1e0e0*/  HSET2.LE.AND R11, R11, R242, PT ;  /* 0x000000f20b0b7233 */ /* 0x000fe40003803000 */
[----:B------:R-:W-:-:S02]  /*1e0f0*/  LOP3.LUT R8, R191, R0, RZ, 0xc0, !PT ;  /* 0x00000000bf087212 */ /* 0x000fc400078ec0ff */
[----:B------:R2:W5:Y:S01]  /*1e100*/  LDL.LU R191, [R1+0x1dc] ;  /* 0x0001dc0001bf7983 */ /* 0x0005620000300800 */
[----:B------:R-:W-:Y:S02]  /*1e110*/  LOP3.LUT R9, R190, R2, RZ, 0xc0, !PT ;  /* 0x00000002be097212 */ /* 0x000fe400078ec0ff */
[----:B------:R-:W-:Y:S01]  /*1e120*/  LOP3.LUT R10, R189, R3, RZ, 0xc0, !PT ;  /* 0x00000003bd0a7212 */ /* 0x000fe200078ec0ff */
[----:B------:R2:W5:Y:S01]  /*1e130*/  LDL.LU R190, [R1+0x1d8] ;  /* 0x0001d80001be7983 */ /* 0x0005620000300800 */
[----:B------:R-:W-:-:S03]  /*1e140*/  LOP3.LUT R11, R175, R11, RZ, 0xc0, !PT ;  /* 0x0000000baf0b7212 */ /* 0x000fc600078ec0ff */
[----:B------:R2:W5:Y:S04]  /*1e150*/  LDL.LU R189, [R1+0x1d4] ;  /* 0x0001d40001bd7983 */ /* 0x0005680000300800 */
[----:B------:R2:W5:Y:S01]  /*1e160*/  LDL.LU R175, [R1+0x1d0] ;  /* 0x0001d00001af7983 */ /* 0x0005620000300800 */
[----:B------:R-:W-:-:S05]  /*1e170*/  LOP3.LUT R2, R29, R241, R44, 0x96, !PT ;  /* 0x000000f11d027212 */ /* 0x000fca00078e962c */
[----:B------:R-:W-:Y:S01]  /*1e180*/  IMAD.WIDE.U32 R2, R2, -0x2daee0ad, RZ ;  /* 0xd2511f5302027825 */ /* 0x000fe200078e00ff */
[C---:B---3--:R-:W-:Y:S04]  /*1e190*/  HMMA.16816.F32.BF16 R128, R4.reuse, R36, R176 ;  /* 0x000000240480723c */ /* 0x048fe800000418b0 */
[----:B------:R-:W-:Y:S02]  /*1e1a0*/  LOP3.LUT R0, R3, R246, R32, 0x96, !PT ;  /* 0x000000f603007212 */ /* 0x000fe400078e9620 */
[----:B------:R-:W-:Y:S01]  /*1e1b0*/  HMMA.16816.F32.BF16 R124, R4, R38, R84 ;  /* 0x00000026047c723c */ /* 0x000fe20000041854 */
[----:B------:R-:W-:-:S05]  /*1e1c0*/  LOP3.LUT R3, R2, 0xffff, RZ, 0xc0, !PT ;  /* 0x0000ffff02037812 */ /* 0x000fca00078ec0ff */
[C---:B-1----:R-:W-:Y:S06]  /*1e1d0*/  HMMA.16816.F32.BF16 R120, R4.reuse, R20, R180 ;  /* 0x000000140478723c */ /* 0x042fec00000418b4 */
[C---:B------:R-:W-:Y:S06]  /*1e1e0*/  HMMA.16816.F32.BF16 R84, R4.reuse, R22, R104 ;  /* 0x000000160454723c */ /* 0x040fec0000041868 */
        /* <DEDUP_REMOVED lines=10> */
[----:B------:R-:W-:Y:S02]  /*1e290*/  SHF.R.U32.HI R16, RZ, 0x18, R2 ;  /* 0x00000018ff107819 */ /* 0x000fe40000011602 */
[----:B------:R-:W-:Y:S01]  /*1e2a0*/  SHF.R.U32.HI R2, RZ, 0x8, R3 ;  /* 0x00000008ff027819 */ /* 0x000fe20000011603 */
[----:B------:R-:W-:Y:S01]  /*1e2b0*/  HMMA.16816.F32.BF16 R48, R8, R12, R48 ;  /* 0x0000000c0830723c */ /* 0x000fe20000041830 */
[----:B------:R-:W-:-:S02]  /*1e2c0*/  SHF.R.U32.HI R3, RZ, 0x8, R4 ;  /* 0x00000008ff037819 */ /* 0x000fc40000011604 */
[----:B------:R-:W-:Y:S02]  /*1e2d0*/  SHF.R.U32.HI R7, RZ, 0x18, R0 ;  /* 0x00000018ff077819 */ /* 0x000fe40000011600 */
[----:B------:R-:W-:Y:S02]  /*1e2e0*/  LOP3.LUT R4, R5, 0xff, RZ, 0xc0, !PT ;  /* 0x000000ff05047812 */ /* 0x000fe400078ec0ff */
[----:B------:R-:W-:Y:S02]  /*1e2f0*/  LOP3.LUT R12, R0, 0xff, RZ, 0xc0, !PT ;  /* 0x000000ff000c7812 */ /* 0x000fe400078ec0ff */
[----:B------:R-:W-:Y:S02]  /*1e300*/  LOP3.LUT R0, R6, 0xff, RZ, 0xc0, !PT ;  /* 0x000000ff06007812 */ /* 0x000fe400078ec0ff */
[----:B------:R-:W-:Y:S02]  /*1e310*/  PRMT R6, R17, 0x5410, R2 ;  /* 0x0000541011067816 */ /* 0x000fe40000000002 */
[----:B------:R-:W-:Y:S01]  /*1e320*/  PRMT R2, R4, 0x5410, R7 ;  /* 0x0000541004027816 */ /* 0x000fe20000000007 */
[----:B------:R-:W-:Y:S01]  /*1e330*/  HMMA.16816.F32.BF16 R168, R8, R40, R92 ;  /* 0x0000002808a8723c */ /* 0x000fe2000004185c */
[----:B------:R-:W-:-:S03]  /*1e340*/  PRMT R5, R0, 0x5410, R16 ;  /* 0x0000541000057816 */ /* 0x000fc60000000010 */
[--C-:B------:R-:W-:Y:S02]  /*1e350*/  HSET2.LE.AND R2, R2, R242.reuse, PT ;  /* 0x000000f202027233 */ /* 0x100fe40003803000 */
[----:B------:R-:W-:Y:S02]  /*1e360*/  PRMT R0, R12, 0x5410, R3 ;  /* 0x000054100c007816 */ /* 0x000fe40000000003 */
[--C-:B------:R-:W-:Y:S02]  /*1e370*/  HSET2.LE.AND R3, R6, R242.reuse, PT ;  /* 0x000000f206037233 */ /* 0x100fe40003803000 */
[----:B------:R-:W-:Y:S01]  /*1e380*/  LOP3.LUT R93, R232, R2, RZ, 0xc0, !PT ;  /* 0x00000002e85d7212 */ /* 0x000fe200078ec0ff */
[----:B------:R-:W-:Y:S01]  /*1e390*/  HMMA.16816.F32.BF16 R104, R8, R42, R88 ;  /* 0x0000002a0868723c */ /* 0x000fe20000041858 */
[----:B------:R-:W-:Y:S02]  /*1e3a0*/  LOP3.LUT R2, R31, R241, R194, 0x96, !PT ;  /* 0x000000f11f027212 */ /* 0x000fe400078e96c2 */
[----:B------:R-:W-:-:S03]  /*1e3b0*/  HSET2.LE.AND R0, R0, R242, PT ;  /* 0x000000f200007233 */ /* 0x000fc60003803000 */
[----:B------:R-:W-:Y:S01]  /*1e3c0*/  HMMA.16816.F32.BF16 R160, R8, R36, R80 ;  /* 0x0000002408a0723c */ /* 0x000fe20000041850 */
[----:B------:R-:W1:Y:S01]  /*1e3d0*/  LDSM.16.MT88.4 R80, [R174+0xbc00] ;  /* 0x00bc0000ae50783b */ /* 0x000e620000004200 */
[----:B------:R-:W-:Y:S01]  /*1e3e0*/  LOP3.LUT R94, R236, R3, RZ, 0xc0, !PT ;  /* 0x00000003ec5e7212 */ /* 0x000fe200078ec0ff */
[----:B------:R-:W-:-:S03]  /*1e3f0*/  IMAD.WIDE.U32 R2, R2, -0x2daee0ad, RZ ;  /* 0xd2511f5302027825 */ /* 0x000fc600078e00ff */
[----:B------:R-:W-:Y:S01]  /*1e400*/  HMMA.16816.F32.BF16 R40, R8, R38, R116 ;  /* 0x000000260828723c */ /* 0x000fe20000041874 */
[----:B------:R-:W-:-:S05]  /*1e410*/  HSET2.LE.AND R4, R5, R242, PT ;  /* 0x000000f205047233 */ /* 0x000fca0003803000 */
[C---:B------:R-:W-:Y:S06]  /*1e420*/  HMMA.16816.F32.BF16 R152, R8.reuse, R20, R76 ;  /* 0x000000140898723c */ /* 0x040fec000004184c */
[----:B------:R-:W-:Y:S01]  /*1e430*/  HMMA.16816.F32.BF16 R36, R8, R22, R72 ;  /* 0x000000160824723c */ /* 0x000fe20000041848 */
[----:B------:R-:W-:-:S05]  /*1e440*/  LOP3.LUT R92, R237, R0, RZ, 0xc0, !PT ;  /* 0x00000000ed5c7212 */ /* 0x000fca00078ec0ff */
[C---:B------:R-:W-:Y:S01]  /*1e450*/  HMMA.16816.F32.BF16 R20, R8.reuse, R14, R68 ;  /* 0x0000000e0814723c */ /* 0x040fe20000041844 */
[----:B------:R-:W3:Y:S01]  /*1e460*/  LDSM.16.MT88.4 R12, [R188+0xbc00] ;  /* 0x00bc0000bc0c783b */ /* 0x000ee20000004200 */
[----:B------:R-:W-:Y:S02]  /*1e470*/  LOP3.LUT R0, R3, R246, R46, 0x96, !PT ;  /* 0x000000f603007212 */ /* 0x000fe400078e962e */
[----:B------:R-:W-:Y:S02]  /*1e480*/  LOP3.LUT R95, R235, R4, RZ, 0xc0, !PT ;  /* 0x00000004eb5f7212 */ /* 0x000fe400078ec0ff */
[C---:B------:R-:W-:Y:S01]  /*1e490*/  LOP3.LUT R4, R0.reuse, 0xffff, RZ, 0xc0, !PT ;  /* 0x0000ffff00047812 */ /* 0x040fe200078ec0ff */
[----:B------:R-:W-:Y:S01]  /*1e4a0*/  HMMA.16816.F32.BF16 R56, R8, R18, R56 ;  /* 0x000000120838723c */ /* 0x000fe20000041838 */
[----:B------:R-:W-:Y:S02]  /*1e4b0*/  LOP3.LUT R7, R0, 0xff, RZ, 0xc0, !PT ;  /* 0x000000ff00077812 */ /* 0x000fe400078ec0ff */
[----:B------:R-:W-:-:S02]  /*1e4c0*/  SHF.R.U32.HI R4, RZ, 0x8, R4 ;  /* 0x00000008ff047819 */ /* 0x000fc40000011604 */
[----:B------:R-:W-:Y:S01]  /*1e4d0*/  LOP3.LUT R3, R2, 0xffff, RZ, 0xc0, !PT ;  /* 0x0000ffff02037812 */ /* 0x000fe200078ec0ff */
[----:B------:R-:W-:Y:S01]  /*1e4e0*/  HMMA.16816.F32.BF16 R64, R8, R24, R64 ;  /* 0x000000180840723c */ /* 0x000fe20000041840 */
[----:B------:R-:W-:-:S05]  /*1e4f0*/  SHF.R.U32.HI R5, RZ, 0x10, R0 ;  /* 0x00000010ff057819 */ /* 0x000fca0000011600 */
[----:B------:R-:W-:Y:S01]  /*1e500*/  HMMA.16816.F32.BF16 R52, R8, R26, R52 ;  /* 0x0000001a0834723c */ /* 0x000fe20000041834 */
[----:B------:R-:W-:Y:S02]  /*1e510*/  LOP3.LUT R6, R2, 0xff, RZ, 0xc0, !PT ;  /* 0x000000ff02067812 */ /* 0x000fe400078ec0ff */
[----:B------:R-:W-:-:S04]  /*1e520*/  SHF.R.U32.HI R3, RZ, 0x8, R3 ;  /* 0x00000008ff037819 */ /* 0x000fc80000011603 */
[----:B------:R-:W-:Y:S02]  /*1e530*/  SHF.R.U32.HI R9, RZ, 0x10, R2 ;  /* 0x00000010ff097819 */ /* 0x000fe40000011602 */
[----:B------:R-:W-:Y:S02]  /*1e540*/  SHF.R.U32.HI R8, RZ, 0x18, R0 ;  /* 0x00000018ff087819 */ /* 0x000fe40000011600 */
[----:B------:R-:W-:Y:S02]  /*1e550*/  PRMT R0, R7, 0x5410, R4 ;  /* 0x0000541007007816 */ /* 0x000fe40000000004 */
[----:B------:R-:W-:Y:S02]  /*1e560*/  LOP3.LUT R5, R5, 0xff, RZ, 0xc0, !PT ;  /* 0x000000ff05057812 */ /* 0x000fe400078ec0ff */
[----:B------:R-:W-:Y:S02]  /*1e570*/  SHF.R.U32.HI R10, RZ, 0x18, R2 ;  /* 0x00000018ff0a7819 */ /* 0x000fe40000011602 */
[----:B------:R-:W-:-:S02]  /*1e580*/  LOP3.LUT R4, R9, 0xff, RZ, 0xc0, !PT ;  /* 0x000000ff09047812 */ /* 0x000fc400078ec0ff */
[----:B------:R-:W-:Y:S02]  /*1e590*/  PRMT R3, R6, 0x5410, R3 ;  /* 0x0000541006037816 */ /* 0x000fe40000000003 */
[----:B------:R-:W-:Y:S02]  /*1e5a0*/  PRMT R2, R5, 0x5410, R8 ;  /* 0x0000541005027816 */ /* 0x000fe40000000008 */
[----:B------:R-:W-:Y:S02]  /*1e5b0*/  PRMT R4, R4, 0x5410, R10 ;  /* 0x0000541004047816 */ /* 0x000fe4000000000a */
[--C-:B------:R-:W-:Y:S02]  /*1e5c0*/  HSET2.LE.AND R3, R3, R242.reuse, PT ;  /* 0x000000f203037233 */ /* 0x100fe40003803000 */
[--C-:B------:R-:W-:Y:S02]  /*1e5d0*/  HSET2.LE.AND R0, R0, R242.reuse, PT ;  /* 0x000000f200007233 */ /* 0x100fe40003803000 */
[----:B------:R-:W-:-:S02]  /*1e5e0*/  HSET2.LE.AND R2, R2, R242, PT ;  /* 0x000000f202027233 */ /* 0x000fc40003803000 */
[----:B------:R-:W-:Y:S02]  /*1e5f0*/  HSET2.LE.AND R4, R4, R242, PT ;  /* 0x000000f204047233 */ /* 0x000fe40003803000 */
[----:B------:R-:W-:Y:S02]  /*1e600*/  LOP3.LUT R96, R243, R0, RZ, 0xc0, !PT ;  /* 0x00000000f3607212 */ /* 0x000fe400078ec0ff */
[----:B------:R-:W-:Y:S02]  /*1e610*/  LOP3.LUT R97, R252, R2, RZ, 0xc0, !PT ;  /* 0x00000002fc617212 */ /* 0x000fe400078ec0ff */
[----:B------:R-:W-:Y:S02]  /*1e620*/  LOP3.LUT R98, R247, R3, RZ, 0xc0, !PT ;  /* 0x00000003f7627212 */ /* 0x000fe400078ec0ff */
[----:B------:R-:W-:Y:S01]  /*1e630*/  LOP3.LUT R99, R244, R4, RZ, 0xc0, !PT ;  /* 0x00000004f4637212 */ /* 0x000fe200078ec0ff */
        /* <DEDUP_REMOVED lines=24> */
[----:B------:R-:W-:Y:S01]  /*1e7c0*/  IADD3 R194, P0, R34, -0x180, RZ ;  /* 0xfffffe8022c27810 */ /* 0x000fe20007f1e0ff */
[----:B------:R-:W-:-:S03]  /*1e7d0*/  IMAD.MOV.U32 R184, RZ, RZ, R216 ;  /* 0x000000ffffb87224 */ /* 0x000fc600078e00d8 */
[----:B--2---:R-:W-:-:S15]  /*1e7e0*/  IADD3.X R195, R35, -0x1, RZ, P0, !PT ;  /* 0xffffffff23c37810 */ /* 0x004fde00007fe4ff */
[----:B------:R-:W-:-:S04]  /*1e7f0*/  NOP ;  /* 0x0000000000007918 */ /* 0x000fc80000000000 */
.L_x_1105:
[----:B------:R-:W2:Y:S02]  /*1e800*/  LDL R0, [R1+0x180] ;  /* 0x0001800001007983 */ /* 0x000ea40000100800 */
[----:B--2---:R-:W-:-:S13]  /*1e810*/  ISETP.GT.AND P0, PT, R184, R0, PT ;  /* 0x00000000b800720c */ /* 0x004fda0003f04270 */
[----:B------:R-:W-:Y:S05]  /*1e820*/  @!P0 BRA `(.L_x_1114) ;  /* 0x00000090009c8947 */ /* 0x000fea0003800000 */
[----:B------:R-:W2:Y:S04]  /*1e830*/  LDL R0, [R1+0x134] ;  /* 0x0001340001007983 */ /* 0x000ea80000100800 */
[----:B------:R-:W3:Y:S01]  /*1e840*/  LDL.LU R6, [R1+0xbc] ;  /* 0x0000bc0001067983 */ /* 0x000ee20000300800 */
[----:B------:R-:W-:Y:S02]  /*1e850*/  IMAD.MOV.U32 R106, RZ, RZ, R101 ;  /* 0x000000ffff6a7224 */ /* 0x000fe400078e0065 */
[----:B-----5:R-:W-:Y:S02]  /*1e860*/  IMAD.MOV.U32 R105, RZ, RZ, R102 ;  /* 0x000000ffff697224 */ /* 0x020fe400078e0066 */
[----:B------:R-:W-:Y:S02]  /*1e870*/  IMAD.MOV.U32 R3, RZ, RZ, R103 ;  /* 0x000000ffff037224 */ /* 0x000fe400078e0067 */
[----:B------:R-:W-:Y:S01]  /*1e880*/  IMAD.MOV.U32 R104, RZ, RZ, R100 ;  /* 0x000000ffff687224 */ /* 0x000fe200078e0064 */
[----:B--2---:R-:W-:-:S02]  /*1e890*/  ISETP.GE.AND P4, PT, R0, R203, PT ;  /* 0x000000cb0000720c */ /* 0x004fc40003f86270 */
[C---:B---3--:R-:W-:Y:S01]  /*1e8a0*/  SHF.L.U32 R4, R6.reuse, 0x3, RZ ;  /* 0x0000000306047819 */ /* 0x048fe200000006ff */
[C---:B------:R-:W-:Y:S01]  /*1e8b0*/  IMAD R5, R6.reuse, 0x48, RZ ;  /* 0x0000004806057824 */ /* 0x040fe200078e02ff */
[----:B------:R-:W-:Y:S01]  /*1e8c0*/  SHF.R.S32.HI R2, RZ, 0x1f, R6 ;  /* 0x0000001fff027819 */ /* 0x000fe20000011406 */
[----:B------:R-:W-:Y:S01]  /*1e8d0*/  IMAD.WIDE.U32 R8, R6, 0x70, RZ ;  /* 0x0000007006087825 */ /* 0x000fe200078e00ff */
[----:B------:R-:W-:-:S03]  /*1e8e0*/  SHF.R.S32.HI R7, RZ, 0x1f, R4 ;  /* 0x0000001fff077819 */ /* 0x000fc60000011404 */
[----:B------:R-:W-:Y:S01]  /*1e8f0*/  IMAD R0, R6, 0x38, R4 ;  /* 0x0000003806007824 */ /* 0x000fe200078e0204 */
[----:B------:R-:W-:Y:S01]  /*1e900*/  SHF.L.U64.HI R7, R4, 0x1, R7 ;  /* 0x0000000104077819 */ /* 0x000fe20000010207 */
[----:B------:R-:W-:Y:S01]  /*1e910*/  IMAD R2, R2, 0x70, RZ ;  /* 0x0000007002027824 */ /* 0x000fe200078e02ff */
[----:B------:R-:W-:Y:S01]  /*1e920*/  SHF.R.S32.HI R6, RZ, 0x1f, R5 ;  /* 0x0000001fff067819 */ /* 0x000fe20000011405 */
[----:B------:R-:W-:Y:S01]  /*1e930*/  STL.64 [R1+0x148], R8 ;  /* 0x0001480801007387 */ /* 0x000fe20000100a00 */
[----:B------:R-:W-:Y:S01]  /*1e940*/  IADD3 R0, R0, 0x1, RZ ;  /* 0x0000000100007810 */ /* 0x000fe20007ffe0ff */
[----:B------:R-:W-:Y:S02]  /*1e950*/  IMAD.SHL.U32 R10, R4, 0x2, RZ ;  /* 0x00000002040a7824 */ /* 0x000fe400078e00ff */
[----:B------:R1:W-:Y:S01]  /*1e960*/  STL [R1+0x170], R7 ;  /* 0x0001700701007387 */ /* 0x0003e20000100800 */
[----:B------:R-:W-:-:S03]  /*1e970*/  SHF.R.S32.HI R4, RZ, 0x1f, R0 ;  /* 0x0000001fff047819 */ /* 0x000fc60000011400 */
[----:B------:R2:W-:Y:S01]  /*1e980*/  STL [R1+0x16c], R10 ;  /* 0x00016c0a01007387 */ /* 0x0005e20000100800 */
[C---:B-1----:R-:W-:Y:S02]  /*1e990*/  SHF.L.U64.HI R7, R5.reuse, 0x1, R6 ;  /* 0x0000000105077819 */ /* 0x042fe40000010206 */
[----:B------:R-:W-:Y:S01]  /*1e9a0*/  SHF.L.U32 R6, R5, 0x1, RZ ;  /* 0x0000000105067819 */ /* 0x000fe200000006ff */
[----:B------:R-:W-:Y:S01]  /*1e9b0*/  IMAD.IADD R5, R9, 0x1, R2 ;  /* 0x0000000109057824 */ /* 0x000fe200078e0202 */
[C---:B------:R-:W-:Y:S01]  /*1e9c0*/  SHF.L.U64.HI R2, R0.reuse, 0x1, R4 ;  /* 0x0000000100027819 */ /* 0x040fe20000010204 */
[----:B------:R2:W-:Y:S01]  /*1e9d0*/  STL [R1+0x168], R7 ;  /* 0x0001680701007387 */ /* 0x0005e20000100800 */
[----:B------:R-:W-:-:S03]  /*1e9e0*/  SHF.L.U32 R0, R0, 0x1, RZ ;  /* 0x0000000100007819 */ /* 0x000fc600000006ff */
[----:B------:R2:W-:Y:S04]  /*1e9f0*/  STL [R1+0x164], R6 ;  /* 0x0001640601007387 */ /* 0x0005e80000100800 */
[----:B------:R2:W-:Y:S04]  /*1ea00*/  STL [R1+0x15c], R5 ;  /* 0x00015c0501007387 */ /* 0x0005e80000100800 */
[----:B------:R2:W-:Y:S04]  /*1ea10*/  STL [R1+0x158], R0 ;  /* 0x0001580001007387 */ /* 0x0005e80000100800 */
[----:B------:R2:W-:Y:S02]  /*1ea20*/  STL [R1+0x160], R2 ;  /* 0x0001600201007387 */ /* 0x0005e40000100800 */
.L_x_1117:
[----:B------:R-:W3:Y:S01]  /*1ea30*/  LDL.64 R8, [R1+0x138] ;  /* 0x0001380001087983 */ /* 0x000ee20000100a00 */
[----:B------:R-:W-:Y:S01]  /*1ea40*/  VIADD R233, R184, 0xffffffff ;  /* 0xffffffffb8e97836 */ /* 0x000fe20000000000 */
[----:B------:R-:W-:Y:S04]  /*1ea50*/  DEPBAR.LE SB0, 0x0 ;  /* 0x000080000000791a */ /* 0x000fe80000000000 */
[----:B--2---:R-:W2:Y:S01]  /*1ea60*/  LDL R6, [R1+0x8] ;  /* 0x0000080001067983 */ /* 0x004ea20000100800 */
[----:B------:R-:W-:Y:S05]  /*1ea70*/  WARPSYNC.ALL ;  /* 0x0000000000007948 */ /* 0x000fea0003800000 */
[----:B------:R-:W4:Y:S01]  /*1ea80*/  LDL R0, [R1+0xc] ;  /* 0x00000c0001007983 */ /* 0x000f220000100800 */
[----:B------:R-:W-:Y:S04]  /*1ea90*/  BSSY B0, `(.L_x_1115) ;  /* 0x0000122000007945 */ /* 0x000fe80003800000 */
[----:B-----5:R-:W5:Y:S05]  /*1eaa0*/  LDL.64 R10, [R1+0x190] ;  /* 0x00019000010a7983 */ /* 0x020f6a0000100a00 */
        /* <DEDUP_REMOVED lines=9> */
[----:B---3--:R-:W-:Y:S05]  /*1eb40*/  SHF.L.U64.HI R2, R8, 0x6, R9 ;  /* 0x0000000608027819 */ /* 0x008fea0000010209 */
[----:B------:R-:W-:Y:S01]  /*1eb50*/  IMAD R2, R2, R233, RZ ;  /* 0x000000e902027224 */ /* 0x000fe200078e02ff */
[-C--:B--2---:R-:W-:Y:S01]  /*1eb60*/  ISETP.GE.AND P5, PT, R6, R203.reuse, PT ;  /* 0x000000cb0600720c */ /* 0x084fe20003fa6270 */
        /* <DEDUP_REMOVED lines=22> */
[----:B------:R-:W-:Y:S01]  /*1ecd0*/  @!P4 IMAD.MOV.U32 R5, RZ, RZ, R14 ;  /* 0x000000ffff05c224 */ /* 0x000fe200078e000e */
[C---:B------:R-:W-:Y:S04]  /*1ece0*/  ISETP.GT.AND P0, PT, R233.reuse, R185, PT ;  /* 0x000000b9e900720c */ /* 0x040fe80003f04270 */
        /* <DEDUP_REMOVED lines=22> */
[----:B------:R-:W-:Y:S04]  /*1ee50*/  IMAD.IADD R0, R201, 0x1, -R2 ;  /* 0x00000001c9007824 */ /* 0x000fe800078e0a02 */
[----:B------:R-:W-:Y:S01]  /*1ee60*/  @P5 STS.128 [R196+0xa800], RZ ;  /* 0x00a800ffc4005388 */ /* 0x000fe20000000c00 */
[----:B------:R-:W-:Y:S04]  /*1ee70*/  IABS R0, R0 ;  /* 0x0000000000007213 */ /* 0x000fe80000000000 */
[----:B------:R-:W-:Y:S01]  /*1ee80*/  @!PT LDS RZ, [RZ] ;  /* 0x00000000fffff984 */ /* 0x000fe20000000800 */
[----:B------:R-:W-:Y:S01]  /*1ee90*/  @!PT LDS RZ, [RZ] ;  /* 0x00000000fffff984 */ /* 0x000fe20000000800 */
[----:B------:R-:W-:Y:S01]  /*1eea0*/  @!PT LDS RZ, [RZ] ;  /* 0x00000000fffff984 */ /* 0x000fe20000000800 */
[----:B------:R-:W-:Y:S01]  /*1eeb0*/  @!P5 LDGSTS.E.BYPASS.LTC128B.128 [R196+0xa800], desc[UR4][R8.64+0x40] ;  /* 0x0a80004008c4dfae */ /* 0x000fe2000b901d44 */
[----:B------:R-:W-:Y:S01]  /*1eec0*/  I2FP.F32.S32 R107, R0 ;  /* 0x00000000006b7245 */ /* 0x000fe20000201400 */
[----:B------:R-:W-:Y:S03]  /*1eed0*/  VIADD R0, R2, 0x1 ;  /* 0x0000000102007836 */ /* 0x000fe60000000000 */
        /* <DEDUP_REMOVED lines=124> */
[----:B------:R-:W-:Y:S01]  /*1f6a0*/  FFMA.FTZ R4, R107, -R193, R4 ;  /* 0x800000c16b047223 */ /* 0x000fe20000010004 */
[----:B------:R-:W-:Y:S01]  /*1f6b0*/  IMAD.IADD R107, R201, 0x1, -R0 ;  /* 0x00000001c96b7824 */ /* 0x000fe200078e0a00 */
        /* <DEDUP_REMOVED lines=14> */
[-C--:B------:R-:W-:Y:S05]  /*1f7a0*/  HMMA.16816.F32.BF16 R60, R180, R178.reuse, R60 ;  /* 0x000000b2b43c723c */ /* 0x080fea000004183c */
[----:B------:R-:W-:Y:S01]  /*1f7b0*/  IABS R176, R107 ;  /* 0x0000006b00b07213 */ /* 0x000fe20000000000 */
[--C-:B------:R-:W-:Y:S01]  /*1f7c0*/  IMAD.IADD R177, R204, 0x1, -R2.reuse ;  /* 0x00000001ccb17824 */ /* 0x100fe200078e0a02 */
[----:B------:R-:W-:Y:S04]  /*1f7d0*/  HMMA.16816.F32.BF16 R64, R100, R178, R64 ;  /* 0x000000b26440723c */ /* 0x000fe80000041840 */
[----:B------:R-:W-:Y:S01]  /*1f7e0*/  IABS R107, R177 ;  /* 0x000000b1006b7213 */ /* 0x000fe20000000000 */
[----:B------:R-:W-:Y:S01]  /*1f7f0*/  IMAD.IADD R177, R202, 0x1, -R2 ;  /* 0x00000001cab17824 */ /* 0x000fe200078e0a02 */
[----:B------:R-:W-:Y:S02]  /*1f800*/  I2FP.F32.S32 R176, R176 ;  /* 0x000000b000b07245 */ /* 0x000fe40000201400 */
[----:B------:R-:W-:Y:S03]  /*1f810*/  I2FP.F32.S32 R107, R107 ;  /* 0x0000006b006b7245 */ /* 0x000fe60000201400 */
[-C--:B------:R-:W-:Y:S02]  /*1f820*/  FFMA.FTZ R5, R176, -R193.reuse, R5 ;  /* 0x800000c1b0057223 */ /* 0x080fe40000010005 */
[----:B------:R-:W-:Y:S01]  /*1f830*/  FFMA.FTZ R6, R107, -R193, R6 ;  /* 0x800000c16b067223 */ /* 0x000fe20000010006 */
[----:B------:R-:W-:Y:S05]  /*1f840*/  IMAD.IADD R107, R204, 0x1, -R0 ;  /* 0x00000001cc6b7824 */ /* 0x000fea00078e0a00 */
[----:B------:R-:W-:Y:S02]  /*1f850*/  IABS R176, R107 ;  /* 0x0000006b00b07213 */ /* 0x000fe40000000000 */
[----:B------:R-:W-:Y:S02]  /*1f860*/  IABS R107, R177 ;  /* 0x000000b1006b7213 */ /* 0x000fe40000000000 */
[----:B------:R-:W-:Y:S02]  /*1f870*/  I2FP.F32.S32 R176, R176 ;  /* 0x000000b000b07245 */ /* 0x000fe40000201400 */
[----:B------:R-:W-:Y:S03]  /*1f880*/  I2FP.F32.S32 R107, R107 ;  /* 0x0000006b006b7245 */ /* 0x000fe60000201400 */
[-C--:B------:R-:W-:Y:S02]  /*1f890*/  FFMA.FTZ R7, R176, -R193.reuse, R7 ;  /* 0x800000c1b0077223 */ /* 0x080fe40000010007 */
[----:B------:R-:W-:Y:S01]  /*1f8a0*/  FFMA.FTZ R10, R107, -R193, R10 ;  /* 0x800000c16b0a7223 */ /* 0x000fe2000001000a */
[----:B------:R-:W-:Y:S06]  /*1f8b0*/  @!P0 BRA `(.L_x_1116) ;  /* 0x0000000000fc8947 */ /* 0x000fec0003800000 */
        /* <DEDUP_REMOVED lines=63> */
.L_x_1116:
[----:B------:R-:W-:Y:S05]  /*1fcb0*/  BSYNC B0 ;  /* 0x0000000000007941 */ /* 0x000fea0003800000 */
.L_x_1115:
[C---:B------:R-:W-:Y:S01]  /*1fcc0*/  ISETP.GE.AND P0, PT, R0.reuse, R200, PT ;  /* 0x000000c80000720c */ /* 0x040fe20003f06270 */
[C---:B-1----:R-:W-:Y:S01]  /*1fcd0*/  IMAD.IADD R102, R205.reuse, 0x1, -R2 ;  /* 0x00000001cd667824 */ /* 0x042fe200078e0a02 */
[----:B------:R-:W-:Y:S01]  /*1fce0*/  ISETP.GE.AND P1, PT, R0, R199, PT ;  /* 0x000000c70000720c */ /* 0x000fe20003f26270 */
[--C-:B------:R-:W-:Y:S01]  /*1fcf0*/  IMAD.IADD R107, R202, 0x1, -R0.reuse ;  /* 0x00000001ca6b7824 */ /* 0x100fe200078e0a00 */
[C---:B------:R-:W-:Y:S01]  /*1fd00*/  ISETP.GE.AND P2, PT, R0.reuse, R197, PT ;  /* 0x000000c50000720c */ /* 0x040fe20003f46270 */
[----:B------:R1:W-:Y:S01]  /*1fd10*/  STL [R1+0x1e4], R203 ;  /* 0x0001e4cb01007387 */ /* 0x0003e20000100800 */
[----:B------:R-:W-:Y:S01]  /*1fd20*/  ISETP.GE.AND P5, PT, R0, R198, PT ;  /* 0x000000c60000720c */ /* 0x000fe20003fa6270 */
[C---:B------:R-:W-:Y:S01]  /*1fd30*/  VIADD R100, R2.reuse, 0x9 ;  /* 0x0000000902647836 */ /* 0x040fe20000000000 */
[----:B------:R-:W-:Y:S01]  /*1fd40*/  IABS R103, R102 ;  /* 0x0000006600677213 */ /* 0x000fe20000000000 */
[----:B------:R-:W-:Y:S01]  /*1fd50*/  VIADD R101, R2, 0x8 ;  /* 0x0000000802657836 */ /* 0x000fe20000000000 */
[----:B------:R-:W-:Y:S01]  /*1fd60*/  IABS R102, R107 ;  /* 0x0000006b00667213 */ /* 0x000fe20000000000 */
[----:B------:R-:W-:Y:S01]  /*1fd70*/  IMAD.IADD R176, R205, 0x1, -R0 ;  /* 0x00000001cdb07824 */ /* 0x000fe200078e0a00 */
[C---:B------:R-:W-:Y:S02]  /*1fd80*/  ISETP.GE.OR P0, PT, R0.reuse, R209, !P0 ;  /* 0x000000d10000720c */ /* 0x040fe40004706670 */
[C---:B------:R-:W-:Y:S02]  /*1fd90*/  ISETP.GE.OR P1, PT, R0.reuse, R208, !P1 ;  /* 0x000000d00000720c */ /* 0x040fe40004f26670 */
[C---:B------:R-:W-:Y:S02]  /*1fda0*/  ISETP.GE.OR P2, PT, R0.reuse, R206, !P2 ;  /* 0x000000ce0000720c */ /* 0x040fe40005746670 */
[----:B------:R-:W-:Y:S01]  /*1fdb0*/  ISETP.GE.OR P5, PT, R0, R207, !P5 ;  /* 0x000000cf0000720c */ /* 0x000fe20006fa6670 */
[C---:B------:R-:W-:Y:S01]  /*1fdc0*/  IMAD.IADD R0, R202.reuse, 0x1, -R100 ;  /* 0x00000001ca007824 */ /* 0x040fe200078e0a64 */
[----:B------:R-:W-:Y:S01]  /*1fdd0*/  I2FP.F32.S32 R107, R102 ;  /* 0x00000066006b7245 */ /* 0x000fe20000201400 */
[----:B------:R-:W-:Y:S01]  /*1fde0*/  IMAD.IADD R102, R202, 0x1, -R101 ;  /* 0x00000001ca667824 */ /* 0x000fe200078e0a65 */
[----:B------:R-:W-:Y:S02]  /*1fdf0*/  I2FP.F32.S32 R103, R103 ;  /* 0x0000006700677245 */ /* 0x000fe40000201400 */
[----:B------:R-:W-:Y:S01]  /*1fe00*/  IABS R0, R0 ;  /* 0x0000000000007213 */ /* 0x000fe20000000000 */
[-C--:B------:R-:W-:Y:S01]  /*1fe10*/  FFMA.FTZ R11, R107, -R193.reuse, R11 ;  /* 0x800000c16b0b7223 */ /* 0x080fe2000001000b */
[C---:B------:R-:W-:Y:S01]  /*1fe20*/  ISETP.GE.AND P6, PT, R2.reuse, R200, PT ;  /* 0x000000c80200720c */ /* 0x040fe20003fc6270 */
[----:B------:R-:W-:Y:S01]  /*1fe30*/  FFMA.FTZ R8, R103, -R193, R8 ;  /* 0x800000c167087223 */ /* 0x000fe20000010008 */
[C---:B------:R-:W-:Y:S01]  /*1fe40*/  ISETP.GE.AND P3, PT, R2.reuse, R199, PT ;  /* 0x000000c70200720c */ /* 0x040fe20003f66270 */
[----:B------:R-:W-:Y:S01]  /*1fe50*/  IMAD.IADD R107, R205, 0x1, -R101 ;  /* 0x00000001cd6b7824 */ /* 0x000fe200078e0a65 */
[----:B------:R-:W-:Y:S01]  /*1fe60*/  IABS R176, R176 ;  /* 0x000000b000b07213 */ /* 0x000fe20000000000 */
[----:B------:R-:W-:Y:S01]  /*1fe70*/  IMAD.MOV.U32 R103, RZ, RZ, R0 ;  /* 0x000000ffff677224 */ /* 0x000fe200078e0000 */
[----:B------:R-:W-:Y:S01]  /*1fe80*/  IABS R102, R102 ;  /* 0x0000006600667213 */ /* 0x000fe20000000000 */
[----:B-1----:R-:W2:Y:S01]  /*1fe90*/  LDL.LU R203, [R1] ;  /* 0x0000000001cb7983 */ /* 0x002ea20000300800 */
[C---:B------:R-:W-:Y:S02]  /*1fea0*/  ISETP.GE.OR P6, PT, R2.reuse, R209, !P6 ;  /* 0x000000d10200720c */ /* 0x040fe400077c6670 */
[----:B------:R-:W-:Y:S01]  /*1feb0*/  ISETP.GE.OR P3, PT, R2, R208, !P3 ;  /* 0x000000d00200720c */ /* 0x000fe20005f66670 */
[----:B------:R1:W-:Y:S01]  /*1fec0*/  STL [R1+0x1e0], R196 ;  /* 0x0001e0c401007387 */ /* 0x0003e20000100800 */
[----:B------:R-:W-:Y:S02]  /*1fed0*/  IABS R0, R107 ;  /* 0x0000006b00007213 */ /* 0x000fe40000000000 */
        /* <DEDUP_REMOVED lines=8> */
[CC--:B------:R-:W-:Y:S01]  /*1ff60*/  ISETP.GE.AND P6, PT, R2.reuse, R197.reuse, PT ;  /* 0x000000c50200720c */ /* 0x0c0fe20003fc6270 */
[C---:B------:R-:W-:Y:S01]  /*1ff70*/  IMAD.IADD R4, R201.reuse, 0x1, -R100 ;  /* 0x00000001c9047824 */ /* 0x040fe200078e0a64 */
[----:B------:R-:W-:Y:S01]  /*1ff80*/  ISETP.GE.AND P0, PT, R2, R198, PT ;  /* 0x000000c60200720c */ /* 0x000fe20003f06270 */
[--C-:B------:R-:W-:Y:S01]  /*1ff90*/  IMAD.IADD R5, R201, 0x1, -R101.reuse ;  /* 0x00000001c9057824 */ /* 0x100fe200078e0a65 */
[----:B------:R-:W-:Y:S02]  /*1ffa0*/  FSEL R178, R6, -INF , !P3 ;  /* 0xff80000006b27808 */ /* 0x000fe40005800000 */
[----:B------:R-:W-:Y:S02]  /*1ffb0*/  FSEL R182, R7, -INF , !P1 ;  /* 0xff80000007b67808 */ /* 0x000fe40004800000 */
[CC--:B------:R-:W-:Y:S02]  /*1ffc0*/  ISETP.GE.AND P3, PT, R101.reuse, R197.reuse, PT ;  /* 0x000000c56500720c */ /* 0x0c0fe40003f66270 */
[----:B------:R-:W-:Y:S02]  /*1ffd0*/  ISETP.GE.AND P1, PT, R100, R197, PT ;  /* 0x000000c56400720c */ /* 0x000fe40003f26270 */
[----:B------:R-:W-:Y:S01]  /*1ffe0*/  I2FP.F32.S32 R0, R0 ;  /* 0x0000000000007245 */ /* 0x000fe20000201400 */
[----:B-1----:R-:W3:Y:S01]  /*1fff0*/  LDL.LU R196, [R1+0x4] ;  /* 0x0000040001c47983 */ /* 0x002ee20000300800 */
[CC--:B------:R-:W-:Y:S02]  /*20000*/  ISETP.GE.OR P6, PT, R2.reuse, R206.reuse, !P6 ;  /* 0x000000ce0200720c */ /* 0x0c0fe400077c6670 */
[----:B------:R-:W-:Y:S01]  /*20010*/  ISETP.GE.OR P0, PT, R2, R207, !P0 ;  /* 0x000000cf0200720c */ /* 0x000fe20004706670 */
[----:B------:R-:W-:Y:S01]  /*20020*/  STL [R1+0x1dc], R191 ;  /* 0x0001dcbf01007387 */ /* 0x000fe20000100800 */
[-C--:B------:R-:W-:Y:S01]  /*20030*/  ISETP.GE.OR P3, PT, R101, R206.reuse, !P3 ;  /* 0x000000ce6500720c */ /* 0x080fe20005f66670 */
[----:B------:R-:W-:Y:S01]  /*20040*/  FFMA.FTZ R12, R0, -R193, R12 ;  /* 0x800000c1000c7223 */ /* 0x000fe2000001000c */
[----:B------:R-:W-:Y:S01]  /*20050*/  ISETP.GE.OR P1, PT, R100, R206, !P1 ;  /* 0x000000ce6400720c */ /* 0x000fe20004f26670 */
[----:B------:R-:W-:Y:S01]  /*20060*/  STL [R1+0x1d8], R190 ;  /* 0x0001d8be01007387 */ /* 0x000fe20000100800 */
[----:B------:R-:W-:Y:S01]  /*20070*/  FSEL R107, R10, -INF , !P6 ;  /* 0xff8000000a6b7808 */ /* 0x000fe20007000000 */
[--C-:B------:R-:W-:Y:S01]  /*20080*/  IMAD.IADD R0, R205, 0x1, -R100.reuse ;  /* 0x00000001cd007824 */ /* 0x100fe200078e0a64 */
[----:B------:R-:W-:Y:S01]  /*20090*/  FSEL R181, R11, -INF , !P2 ;  /* 0xff8000000bb57808 */ /* 0x000fe20005000000 */
[----:B------:R-:W-:Y:S01]  /*200a0*/  STL [R1+0x1d4], R189 ;  /* 0x0001d4bd01007387 */ /* 0x000fe20000100800 */
[----:B------:R-:W-:Y:S02]  /*200b0*/  FSEL R176, R8, -INF , !P0 ;  /* 0xff80000008b07808 */ /* 0x000fe40004000000 */
[C---:B------:R-:W-:Y:S01]  /*200c0*/  ISETP.GE.AND P6, PT, R101.reuse, R198, PT ;  /* 0x000000c66500720c */ /* 0x040fe20003fc6270 */
[----:B------:R-:W-:Y:S01]  /*200d0*/  STL [R1+0x1d0], R175 ;  /* 0x0001d0af01007387 */ /* 0x000fe20000100800 */
[C---:B------:R-:W-:Y:S02]  /*200e0*/  ISETP.GE.AND P2, PT, R101.reuse, R200, PT ;  /* 0x000000c86500720c */ /* 0x040fe40003f46270 */
[-C--:B------:R-:W-:Y:S02]  /*200f0*/  ISETP.GE.AND P0, PT, R101, R199.reuse, PT ;  /* 0x000000c76500720c */ /* 0x080fe40003f06270 */
[----:B------:R-:W-:Y:S02]  /*20100*/  FSEL R211, R9, -INF , !P5 ;  /* 0xff80000009d37808 */ /* 0x000fe40006800000 */
[----:B------:R-:W-:Y:S02]  /*20110*/  FSEL R186, R14, -INF , !P3 ;  /* 0xff8000000eba7808 */ /* 0x000fe40005800000 */
[----:B------:R-:W-:Y:S02]  /*20120*/  FSEL R185, R15, -INF , !P1 ;  /* 0xff8000000fb97808 */ /* 0x000fe40004800000 */
[C---:B------:R-:W-:Y:S02]  /*20130*/  ISETP.GE.AND P5, PT, R100.reuse, R198, PT ;  /* 0x000000c66400720c */ /* 0x040fe40003fa6270 */
[C---:B------:R-:W-:Y:S02]  /*20140*/  ISETP.GE.AND P3, PT, R100.reuse, R200, PT ;  /* 0x000000c86400720c */ /* 0x040fe40003f66270 */
[----:B------:R-:W-:Y:S02]  /*20150*/  ISETP.GE.AND P1, PT, R100, R199, PT ;  /* 0x000000c76400720c */ /* 0x000fe40003f26270 */
[----:B------:R-:W-:Y:S02]  /*20160*/  IABS R7, R5 ;  /* 0x0000000500077213 */ /* 0x000fe40000000000 */
[C---:B------:R-:W-:Y:S02]  /*20170*/  ISETP.GE.OR P6, PT, R101.reuse, R207, !P6 ;  /* 0x000000cf6500720c */ /* 0x040fe400077c6670 */
[C---:B------:R-:W-:Y:S02]  /*20180*/  ISETP.GE.OR P2, PT, R101.reuse, R209, !P2 ;  /* 0x000000d16500720c */ /* 0x040fe40005746670 */
[----:B------:R-:W-:Y:S01]  /*20190*/  ISETP.GE.OR P0, PT, R101, R208, !P0 ;  /* 0x000000d06500720c */ /* 0x000fe20004706670 */
[----:B------:R-:W-:Y:S01]  /*201a0*/  IMAD.IADD R101, R204, 0x1, -R101 ;  /* 0x00000001cc657824 */ /* 0x000fe200078e0a65 */
[----:B------:R-:W-:Y:S02]  /*201b0*/  IABS R0, R0 ;  /* 0x0000000000007213 */ /* 0x000fe40000000000 */
[C---:B------:R-:W-:Y:S02]  /*201c0*/  ISETP.GE.OR P5, PT, R100.reuse, R207, !P5 ;  /* 0x000000cf6400720c */ /* 0x040fe40006fa6670 */
[C---:B------:R-:W-:Y:S02]  /*201d0*/  ISETP.GE.OR P3, PT, R100.reuse, R209, !P3 ;  /* 0x000000d16400720c */ /* 0x040fe40005f66670 */
[----:B------:R-:W-:Y:S01]  /*201e0*/  ISETP.GE.OR P1, PT, R100, R208, !P1 ;  /* 0x000000d06400720c */ /* 0x000fe20004f26670 */
[----:B------:R-:W-:Y:S01]  /*201f0*/  IMAD.IADD R100, R204, 0x1, -R100 ;  /* 0x00000001cc647824 */ /* 0x000fe200078e0a64 */
[----:B------:R-:W-:Y:S01]  /*20200*/  IABS R6, R4 ;  /* 0x0000000400067213 */ /* 0x000fe20000000000 */
[----:B------:R-:W-:Y:S01]  /*20210*/  IMAD.MOV.U32 R4, RZ, RZ, R7 ;  /* 0x000000ffff047224 */ /* 0x000fe200078e0007 */
[----:B------:R-:W-:Y:S02]  /*20220*/  I2FP.F32.S32 R0, R0 ;  /* 0x0000000000007245 */ /* 0x000fe40000201400 */
[----:B------:R-:W-:Y:S02]  /*20230*/  IABS R5, R101 ;  /* 0x0000006500057213 */ /* 0x000fe40000000000 */
[----:B------:R-:W-:Y:S01]  /*20240*/  IABS R7, R100 ;  /* 0x0000006400077213 */ /* 0x000fe20000000000 */
[----:B------:R-:W-:Y:S01]  /*20250*/  FFMA.FTZ R13, R0, -R193, R13 ;  /* 0x800000c1000d7223 */ /* 0x000fe2000001000d */
[----:B------:R-:W-:Y:S02]  /*20260*/  I2FP.F32.S32 R4, R4 ;  /* 0x0000000400047245 */ /* 0x000fe40000201400 */
[----:B------:R-:W-:Y:S02]  /*20270*/  I2FP.F32.S32 R6, R6 ;  /* 0x0000000600067245 */ /* 0x000fe40000201400 */
[----:B------:R-:W-:Y:S01]  /*20280*/  I2FP.F32.S32 R0, R5 ;  /* 0x0000000500007245 */ /* 0x000fe20000201400 */
[----:B------:R-:W-:Y:S01]  /*20290*/  FFMA.FTZ R16, R4, -R193, R16 ;  /* 0x800000c104107223 */ /* 0x000fe20000010010 */
[----:B------:R-:W-:Y:S01]  /*202a0*/  I2FP.F32.S32 R5, R7 ;  /* 0x0000000700057245 */ /* 0x000fe20000201400 */
[-C--:B------:R-:W-:Y:S01]  /*202b0*/  FFMA.FTZ R17, R6, -R193.reuse, R17 ;  /* 0x800000c106117223 */ /* 0x080fe20000010011 */
[----:B------:R-:W-:Y:S01]  /*202c0*/  FSEL R179, R12, -INF , !P6 ;  /* 0xff8000000cb37808 */ /* 0x000fe20007000000 */
[C---:B------:R-:W-:Y:S01]  /*202d0*/  VIADD R4, R2.reuse, 0x11 ;  /* 0x0000001102047836 */ /* 0x040fe20000000000 */
[----:B------:R-:W-:Y:S01]  /*202e0*/  FSEL R230, R13, -INF , !P5 ;  /* 0xff8000000de67808 */ /* 0x000fe20006800000 */
[----:B------:R-:W-:Y:S01]  /*202f0*/  VIADD R6, R2, 0x10 ;  /* 0x0000001002067836 */ /* 0x000fe20000000000 */
[----:B------:R-:W-:Y:S01]  /*20300*/  FSEL R210, R16, -INF , !P2 ;  /* 0xff80000010d27808 */ /* 0x000fe20005000000 */
[-C--:B------:R-:W-:Y:S01]  /*20310*/  FFMA.FTZ R18, R0, -R193.reuse, R18 ;  /* 0x800000c100127223 */ /* 0x080fe20000010012 */
[-C--:B------:R-:W-:Y:S01]  /*20320*/  ISETP.GE.AND P5, PT, R4, R200.reuse, PT ;  /* 0x000000c80400720c */ /* 0x080fe20003fa6270 */
[----:B------:R-:W-:Y:S01]  /*20330*/  FFMA.FTZ R19, R5, -R193, R19 ;  /* 0x800000c105137223 */ /* 0x000fe20000010013 */
[----:B------:R-:W-:Y:S01]  /*20340*/  ISETP.GE.AND P6, PT, R6, R200, PT ;  /* 0x000000c80600720c */ /* 0x000fe20003fc6270 */
[C---:B------:R-:W-:Y:S01]  /*20350*/  IMAD.IADD R5, R201.reuse, 0x1, -R6 ;  /* 0x00000001c9057824 */ /* 0x040fe200078e0a06 */
[-C--:B------:R-:W-:Y:S01]  /*20360*/  ISETP.GE.OR P5, PT, R4, R209.reuse, !P5 ;  /* 0x000000d10400720c */ /* 0x080fe20006fa6670 */
[----:B------:R-:W-:Y:S01]  /*20370*/  IMAD.IADD R0, R201, 0x1, -R4 ;  /* 0x00000001c9007824 */ /* 0x000fe200078e0a04 */
[----:B------:R-:W-:Y:S01]  /*20380*/  ISETP.GE.OR P6, PT, R6, R209, !P6 ;  /* 0x000000d10600720c */ /* 0x000fe200077c6670 */
[--C-:B------:R-:W-:Y:S01]  /*20390*/  IMAD.IADD R11, R202, 0x1, -R6.reuse ;  /* 0x00000001ca0b7824 */ /* 0x100fe200078e0a06 */
[----:B------:R-:W-:Y:S01]  /*203a0*/  IABS R10, R5 ;  /* 0x00000005000a7213 */ /* 0x000fe20000000000 */
[C---:B------:R-:W-:Y:S01]  /*203b0*/  IMAD.IADD R7, R204.reuse, 0x1, -R6 ;  /* 0x00000001cc077824 */ /* 0x040fe200078e0a06 */
[----:B------:R-:W-:Y:S01]  /*203c0*/  IABS R8, R0 ;  /* 0x0000000000087213 */ /* 0x000fe20000000000 */
[----:B------:R-:W-:Y:S01]  /*203d0*/  IMAD.IADD R9, R204, 0x1, -R4 ;  /* 0x00000001cc097824 */ /* 0x000fe200078e0a04 */
[----:B------:R-:W-:Y:S02]  /*203e0*/  I2FP.F32.S32 R10, R10 ;  /* 0x0000000a000a7245 */ /* 0x000fe40000201400 */
[----:B------:R-:W-:Y:S02]  /*203f0*/  I2FP.F32.S32 R8, R8 ;  /* 0x0000000800087245 */ /* 0x000fe40000201400 */
[----:B------:R-:W-:Y:S01]  /*20400*/  IABS R0, R9 ;  /* 0x0000000900007213 */ /* 0x000fe20000000000 */
[----:B------:R-:W-:Y:S01]  /*20410*/  FFMA.FTZ R20, R10, -R193, R20 ;  /* 0x800000c10a147223 */ /* 0x000fe20000010014 */
[----:B------:R-:W-:Y:S01]  /*20420*/  IABS R5, R11 ;  /* 0x0000000b00057213 */ /* 0x000fe20000000000 */
[----:B------:R-:W-:Y:S01]  /*20430*/  FFMA.FTZ R21, R8, -R193, R21 ;  /* 0x800000c108157223 */ /* 0x000fe20000010015 */
[----:B------:R-:W-:Y:S01]  /*20440*/  I2FP.F32.S32 R0, R0 ;  /* 0x0000000000007245 */ /* 0x000fe20000201400 */
[----:B------:R-:W-:Y:S01]  /*20450*/  IMAD.IADD R9, R205, 0x1, -R6 ;  /* 0x00000001cd097824 */ /* 0x000fe200078e0a06 */
[----:B------:R-:W-:Y:S01]  /*20460*/  IABS R7, R7 ;  /* 0x0000000700077213 */ /* 0x000fe20000000000 */
[----:B------:R-:W-:Y:S01]  /*20470*/  IMAD.IADD R8, R202, 0x1, -R4 ;  /* 0x00000001ca087824 */ /* 0x000fe200078e0a04 */
[----:B------:R-:W-:Y:S01]  /*20480*/  I2FP.F32.S32 R5, R5 ;  /* 0x0000000500057245 */ /* 0x000fe20000201400 */
[-C--:B------:R-:W-:Y:S01]  /*20490*/  FFMA.FTZ R23, R0, -R193.reuse, R23 ;  /* 0x800000c100177223 */ /* 0x080fe20000010017 */
[----:B------:R-:W-:Y:S01]  /*204a0*/  FSEL R187, R17, -INF , !P3 ;  /* 0xff80000011bb7808 */ /* 0x000fe20005800000 */
[----:B------:R-:W-:Y:S01]  /*204b0*/  VIADD R0, R2, 0x18 ;  /* 0x0000001802007836 */ /* 0x000fe20000000000 */
[----:B------:R-:W-:Y:S01]  /*204c0*/  FSEL R215, R18, -INF , !P0 ;  /* 0xff80000012d77808 */ /* 0x000fe20004000000 */
[----:B------:R-:W-:Y:S01]  /*204d0*/  FFMA.FTZ R26, R5, -R193, R26 ;  /* 0x800000c1051a7223 */ /* 0x000fe2000001001a */
[----:B------:R-:W-:Y:S01]  /*204e0*/  ISETP.GE.AND P2, PT, R6, R199, PT ;  /* 0x000000c70600720c */ /* 0x000fe20003f46270 */
[----:B------:R-:W-:Y:S01]  /*204f0*/  VIADD R5, R2, 0x19 ;  /* 0x0000001902057836 */ /* 0x000fe20000000000 */
[C---:B------:R-:W-:Y:S02]  /*20500*/  ISETP.GE.AND P3, PT, R6.reuse, R197, PT ;  /* 0x000000c50600720c */ /* 0x040fe40003f66270 */
[-C--:B------:R-:W-:Y:S02]  /*20510*/  ISETP.GE.AND P0, PT, R6, R198.reuse, PT ;  /* 0x000000c60600720c */ /* 0x080fe40003f06270 */
[----:B------:R-:W-:Y:S02]  /*20520*/  FSEL R214, R19, -INF , !P1 ;  /* 0xff80000013d67808 */ /* 0x000fe40004800000 */
[----:B------:R-:W-:Y:S02]  /*20530*/  FSEL R20, R20, -INF , !P6 ;  /* 0xff80000014147808 */ /* 0x000fe40007000000 */
[----:B------:R-:W-:Y:S02]  /*20540*/  FSEL R21, R21, -INF , !P5 ;  /* 0xff80000015157808 */ /* 0x000fe40006800000 */
[----:B------:R-:W-:Y:S02]  /*20550*/  I2FP.F32.S32 R7, R7 ;  /* 0x0000000700077245 */ /* 0x000fe40000201400 */
[C---:B------:R-:W-:Y:S02]  /*20560*/  ISETP.GE.AND P1, PT, R4.reuse, R199, PT ;  /* 0x000000c70400720c */ /* 0x040fe40003f26270 */
[C---:B------:R-:W-:Y:S01]  /*20570*/  ISETP.GE.AND P6, PT, R4.reuse, R197, PT ;  /* 0x000000c50400720c */ /* 0x040fe20003fc6270 */
[----:B------:R-:W-:Y:S01]  /*20580*/  FFMA.FTZ R22, R7, -R193, R22 ;  /* 0x800000c107167223 */ /* 0x000fe20000010016 */
[----:B------:R-:W-:Y:S01]  /*20590*/  ISETP.GE.AND P5, PT, R4, R198, PT ;  /* 0x000000c60400720c */ /* 0x000fe20003fa6270 */
[----:B------:R-:W-:Y:S01]  /*205a0*/  IMAD.IADD R7, R202, 0x1, -R5 ;  /* 0x00000001ca077824 */ /* 0x000fe200078e0a05 */
[C---:B------:R-:W-:Y:S02]  /*205b0*/  ISETP.GE.OR P2, PT, R6.reuse, R208, !P2 ;  /* 0x000000d00600720c */ /* 0x040fe40005746670 */
[C---:B------:R-:W-:Y:S02]  /*205c0*/  ISETP.GE.OR P3, PT, R6.reuse, R206, !P3 ;  /* 0x000000ce0600720c */ /* 0x040fe40005f66670 */
[-C--:B------:R-:W-:Y:S01]  /*205d0*/  ISETP.GE.OR P0, PT, R6, R207.reuse, !P0 ;  /* 0x000000cf0600720c */ /* 0x080fe20004706670 */
[----:B------:R-:W-:Y:S01]  /*205e0*/  IMAD.IADD R6, R205, 0x1, -R4 ;  /* 0x00000001cd067824 */ /* 0x000fe200078e0a04 */
[C---:B------:R-:W-:Y:S02]  /*205f0*/  ISETP.GE.OR P1, PT, R4.reuse, R208, !P1 ;  /* 0x000000d00400720c */ /* 0x040fe40004f26670 */
[C---:B------:R-:W-:Y:S02]  /*20600*/  ISETP.GE.OR P6, PT, R4.reuse, R206, !P6 ;  /* 0x000000ce0400720c */ /* 0x040fe400077c6670 */
        /* <DEDUP_REMOVED lines=16> */
[----:B------:R-:W-:Y:S01]  /*20710*/  FSEL R180, R22, -INF , !P2 ;  /* 0xff80000016b47808 */ /* 0x000fe20005000000 */
[-C--:B------:R-:W-:Y:S01]  /*20720*/  FFMA.FTZ R24, R8, -R193.reuse, R24 ;  /* 0x800000c108187223 */ /* 0x080fe20000010018 */
[----:B------:R-:W-:Y:S01]  /*20730*/  FSEL R183, R23, -INF , !P1 ;  /* 0xff80000017b77808 */ /* 0x000fe20004800000 */
[----:B------:R-:W-:Y:S01]  /*20740*/  FFMA.FTZ R25, R9, -R193, R25 ;  /* 0x800000c109197223 */ /* 0x000fe20000010019 */
[----:B------:R-:W-:Y:S01]  /*20750*/  FSEL R26, R26, -INF , !P3 ;  /* 0xff8000001a1a7808 */ /* 0x000fe20005800000 */
[--C-:B------:R-:W-:Y:S01]  /*20760*/  IMAD.IADD R4, R205, 0x1, -R5.reuse ;  /* 0x00000001cd047824 */ /* 0x100fe200078e0a05 */
[----:B------:R-:W-:Y:S01]  /*20770*/  FSEL R27, R27, -INF , !P6 ;  /* 0xff8000001b1b7808 */ /* 0x000fe20007000000 */
[--C-:B------:R-:W-:Y:S01]  /*20780*/  IMAD.IADD R6, R205, 0x1, -R0.reuse ;  /* 0x00000001cd067824 */ /* 0x100fe200078e0a00 */
[C---:B------:R-:W-:Y:S01]  /*20790*/  ISETP.GE.AND P2, PT, R0.reuse, R197, PT ;  /* 0x000000c50000720c */ /* 0x040fe20003f46270 */
[C---:B------:R-:W-:Y:S01]  /*207a0*/  IMAD.IADD R7, R201.reuse, 0x1, -R5 ;  /* 0x00000001c9077824 */ /* 0x040fe200078e0a05 */
[C---:B------:R-:W-:Y:S01]  /*207b0*/  ISETP.GE.AND P1, PT, R0.reuse, R198, PT ;  /* 0x000000c60000720c */ /* 0x040fe20003f26270 */
[--C-:B------:R-:W-:Y:S01]  /*207c0*/  IMAD.IADD R8, R201, 0x1, -R0.reuse ;  /* 0x00000001c9087824 */ /* 0x100fe200078e0a00 */
        /* <DEDUP_REMOVED lines=9> */
[----:B------:R-:W-:Y:S02]  /*20860*/  FSEL R24, R24, -INF , !P0 ;  /* 0xff80000018187808 */ /* 0x000fe40004000000 */
[----:B------:R-:W-:Y:S01]  /*20870*/  IABS R6, R7 ;  /* 0x0000000700067213 */ /* 0x000fe20000000000 */
[----:B------:R-:W-:Y:S01]  /*20880*/  IMAD.MOV.U32 R7, RZ, RZ, R10 ;  /* 0x000000ffff077224 */ /* 0x000fe200078e000a */
[C---:B------:R-:W-:Y:S02]  /*20890*/  ISETP.GE.AND P0, PT, R5.reuse, R197, PT ;  /* 0x000000c50500720c */ /* 0x040fe40003f06270 */
[----:B------:R-:W-:Y:S01]  /*208a0*/  I2FP.F32.S32 R4, R0 ;  /* 0x0000000000047245 */ /* 0x000fe20000201400 */
[----:B------:R-:W-:Y:S01]  /*208b0*/  IMAD.MOV.U32 R0, RZ, RZ, R6 ;  /* 0x000000ffff007224 */ /* 0x000fe200078e0006 */
[----:B------:R-:W-:Y:S02]  /*208c0*/  IABS R9, R9 ;  /* 0x0000000900097213 */ /* 0x000fe40000000000 */
[----:B------:R-:W-:Y:S01]  /*208d0*/  ISETP.GE.OR P0, PT, R5, R206, !P0 ;  /* 0x000000ce0500720c */ /* 0x000fe20004706670 */
[----:B------:R-:W-:Y:S01]  /*208e0*/  FFMA.FTZ R29, R4, -R193, R29 ;  /* 0x800000c1041d7223 */ /* 0x000fe2000001001d */
[----:B------:R-:W-:Y:S02]  /*208f0*/  I2FP.F32.S32 R4, R9 ;  /* 0x0000000900047245 */ /* 0x000fe40000201400 */
[----:B------:R-:W-:Y:S02]  /*20900*/  FSEL R25, R25, -INF , !P5 ;  /* 0xff80000019197808 */ /* 0x000fe40006800000 */
[----:B------:R-:W-:Y:S01]  /*20910*/  FSEL R30, R30, -INF , !P2 ;  /* 0xff8000001e1e7808 */ /* 0x000fe20005000000 */
[----:B------:R-:W-:Y:S01]  /*20920*/  FFMA.FTZ R34, R4, -R193, R34 ;  /* 0x800000c104227223 */ /* 0x000fe20000010022 */
[----:B------:R-:W-:Y:S01]  /*20930*/  FSEL R31, R31, -INF , !P0 ;  /* 0xff8000001f1f7808 */ /* 0x000fe20004000000 */
[----:B------:R-:W-:Y:S01]  /*20940*/  VIADD R4, R2, 0x20 ;  /* 0x0000002002047836 */ /* 0x000fe20000000000 */
[C---:B------:R-:W-:Y:S02]  /*20950*/  ISETP.GE.AND P5, PT, R5.reuse, R198, PT ;  /* 0x000000c60500720c */ /* 0x040fe40003fa6270 */
[C---:B------:R-:W-:Y:S01]  /*20960*/  ISETP.GE.AND P2, PT, R5.reuse, R200, PT ;  /* 0x000000c80500720c */ /* 0x040fe20003f46270 */
[----:B------:R-:W-:Y:S01]  /*20970*/  IMAD.IADD R9, R204, 0x1, -R4 ;  /* 0x00000001cc097824 */ /* 0x000fe200078e0a04 */
[C---:B------:R-:W-:Y:S02]  /*20980*/  ISETP.GE.AND P0, PT, R5.reuse, R199, PT ;  /* 0x000000c70500720c */ /* 0x040fe40003f06270 */
[----:B------:R-:W-:Y:S02]  /*20990*/  IABS R8, R8 ;  /* 0x0000000800087213 */ /* 0x000fe40000000000 */
[----:B------:R-:W-:Y:S02]  /*209a0*/  I2FP.F32.S32 R0, R0 ;  /* 0x0000000000007245 */ /* 0x000fe40000201400 */
[C---:B------:R-:W-:Y:S02]  /*209b0*/  ISETP.GE.OR P5, PT, R5.reuse, R207, !P5 ;  /* 0x000000cf0500720c */ /* 0x040fe40006fa6670 */
[C---:B------:R-:W-:Y:S01]  /*209c0*/  ISETP.GE.OR P2, PT, R5.reuse, R209, !P2 ;  /* 0x000000d10500720c */ /* 0x040fe20005746670 */
[----:B------:R-:W-:Y:S01]  /*209d0*/  FFMA.FTZ R33, R0, -R193, R33 ;  /* 0x800000c100217223 */ /* 0x000fe20000010021 */
[----:B------:R-:W-:Y:S01]  /*209e0*/  ISETP.GE.OR P0, PT, R5, R208, !P0 ;  /* 0x000000d00500720c */ /* 0x000fe20004706670 */
[----:B------:R-:W-:Y:S01]  /*209f0*/  VIADD R0, R2, 0x21 ;  /* 0x0000002102007836 */ /* 0x000fe20000000000 */
[----:B------:R-:W-:Y:S01]  /*20a00*/  I2FP.F32.S32 R7, R7 ;  /* 0x0000000700077245 */ /* 0x000fe20000201400 */
[C---:B------:R-:W-:Y:S01]  /*20a10*/  IMAD.IADD R5, R204.reuse, 0x1, -R5 ;  /* 0x00000001cc057824 */ /* 0x040fe200078e0a05 */
[----:B------:R-:W-:Y:S01]  /*20a20*/  I2FP.F32.S32 R6, R8 ;  /* 0x0000000800067245 */ /* 0x000fe20000201400 */
[----:B------:R-:W-:Y:S01]  /*20a30*/  IMAD.IADD R10, R204, 0x1, -R0 ;  /* 0x00000001cc0a7824 */ /* 0x000fe200078e0a00 */
[----:B------:R-:W-:Y:S01]  /*20a40*/  FSEL R29, R29, -INF , !P5 ;  /* 0xff8000001d1d7808 */ /* 0x000fe20006800000 */
[----:B------:R-:W-:Y:S01]  /*20a50*/  FFMA.FTZ R28, R7, -R193, R28 ;  /* 0x800000c1071c7223 */ /* 0x000fe2000001001c */
[----:B------:R-:W-:Y:S01]  /*20a60*/  IABS R11, R5 ;  /* 0x00000005000b7213 */ /* 0x000fe20000000000 */
[----:B------:R-:W-:Y:S01]  /*20a70*/  FFMA.FTZ R32, R6, -R193, R32 ;  /* 0x800000c106207223 */ /* 0x000fe20000010020 */
[----:B------:R-:W-:Y:S01]  /*20a80*/  IABS R5, R9 ;  /* 0x0000000900057213 */ /* 0x000fe20000000000 */
[C---:B------:R-:W-:Y:S01]  /*20a90*/  IMAD.IADD R7, R201.reuse, 0x1, -R0 ;  /* 0x00000001c9077824 */ /* 0x040fe200078e0a00 */
[----:B------:R-:W-:Y:S01]  /*20aa0*/  FSEL R28, R28, -INF , !P1 ;  /* 0xff8000001c1c7808 */ /* 0x000fe20004800000 */
[----:B------:R-:W-:Y:S01]  /*20ab0*/  IMAD.IADD R6, R201, 0x1, -R4 ;  /* 0x00000001c9067824 */ /* 0x000fe200078e0a04 */
[----:B------:R-:W-:Y:S01]  /*20ac0*/  ISETP.GE.AND P1, PT, R4, R200, PT ;  /* 0x000000c80400720c */ /* 0x000fe20003f26270 */
[----:B------:R-:W-:Y:S01]  /*20ad0*/  IMAD.MOV.U32 R9, RZ, RZ, R11 ;  /* 0x000000ffff097224 */ /* 0x000fe200078e000b */
[----:B------:R-:W-:Y:S02]  /*20ae0*/  IABS R7, R7 ;  /* 0x0000000700077213 */ /* 0x000fe40000000000 */
[----:B------:R-:W-:Y:S02]  /*20af0*/  IABS R8, R6 ;  /* 0x0000000600087213 */ /* 0x000fe40000000000 */
[----:B------:R-:W-:Y:S02]  /*20b00*/  I2FP.F32.S32 R9, R9 ;  /* 0x0000000900097245 */ /* 0x000fe40000201400 */
[----:B------:R-:W-:Y:S02]  /*20b10*/  I2FP.F32.S32 R8, R8 ;  /* 0x0000000800087245 */ /* 0x000fe40000201400 */
[----:B------:R-:W-:Y:S01]  /*20b20*/  I2FP.F32.S32 R7, R7 ;  /* 0x0000000700077245 */ /* 0x000fe20000201400 */
[-C--:B------:R-:W-:Y:S01]  /*20b30*/  FFMA.FTZ R35, R9, -R193.reuse, R35 ;  /* 0x800000c109237223 */ /* 0x080fe20000010023 */
[----:B------:R-:W-:Y:S01]  /*20b40*/  ISETP.GE.AND P5, PT, R0, R200, PT ;  /* 0x000000c80000720c */ /* 0x000fe20003fa6270 */
[-C--:B------:R-:W-:Y:S01]  /*20b50*/  FFMA.FTZ R36, R8, -R193.reuse, R36 ;  /* 0x800000c108247223 */ /* 0x080fe20000010024 */
[----:B------:R-:W-:Y:S01]  /*20b60*/  IABS R6, R10 ;  /* 0x0000000a00067213 */ /* 0x000fe20000000000 */
[----:B------:R-:W-:Y:S01]  /*20b70*/  FFMA.FTZ R37, R7, -R193, R37 ;  /* 0x800000c107257223 */ /* 0x000fe20000010025 */
[-C--:B------:R-:W-:Y:S01]  /*20b80*/  ISETP.GE.OR P1, PT, R4, R209.reuse, !P1 ;  /* 0x000000d10400720c */ /* 0x080fe20004f26670 */
[----:B------:R-:W-:Y:S01]  /*20b90*/  VIADD R7, R2, 0x28 ;  /* 0x0000002802077836 */ /* 0x000fe20000000000 */
[----:B------:R-:W-:Y:S01]  /*20ba0*/  ISETP.GE.OR P5, PT, R0, R209, !P5 ;  /* 0x000000d10000720c */ /* 0x000fe20006fa6670 */
[----:B------:R-:W-:Y:S01]  /*20bb0*/  IMAD.IADD R8, R205, 0x1, -R4 ;  /* 0x00000001cd087824 */ /* 0x000fe200078e0a04 */
[----:B------:R-:W-:Y:S02]  /*20bc0*/  I2FP.F32.S32 R6, R6 ;  /* 0x0000000600067245 */ /* 0x000fe40000201400 */
[----:B------:R-:W-:Y:S02]  /*20bd0*/  I2FP.F32.S32 R5, R5 ;  /* 0x0000000500057245 */ /* 0x000fe40000201400 */
[----:B------:R-:W-:Y:S01]  /*20be0*/  FSEL R32, R32, -INF , !P3 ;  /* 0xff80000020207808 */ /* 0x000fe20005800000 */
[-C--:B------:R-:W-:Y:S01]  /*20bf0*/  FFMA.FTZ R39, R6, -R193.reuse, R39 ;  /* 0x800000c106277223 */ /* 0x080fe20000010027 */
[----:B------:R-:W-:Y:S01]  /*20c00*/  FSEL R33, R33, -INF , !P2 ;  /* 0xff80000021217808 */ /* 0x000fe20005000000 */
[----:B------:R-:W-:Y:S01]  /*20c10*/  FFMA.FTZ R38, R5, -R193, R38 ;  /* 0x800000c105267223 */ /* 0x000fe20000010026 */
[----:B------:R-:W-:Y:S01]  /*20c20*/  FSEL R19, R34, -INF , !P6 ;  /* 0xff80000022137808 */ /* 0x000fe20007000000 */
[----:B------:R-:W-:Y:S01]  /*20c30*/  IMAD.IADD R5, R202, 0x1, -R0 ;  /* 0x00000001ca057824 */ /* 0x000fe200078e0a00 */
[----:B------:R-:W-:Y:S01]  /*20c40*/  ISETP.GE.AND P3, PT, R4, R199, PT ;  /* 0x000000c70400720c */ /* 0x000fe20003f66270 */
[----:B------:R-:W-:Y:S01]  /*20c50*/  IMAD.IADD R6, R202, 0x1, -R4 ;  /* 0x00000001ca067824 */ /* 0x000fe200078e0a04 */
        /* <DEDUP_REMOVED lines=20> */
[----:B------:R-:W-:Y:S02]  /*20da0*/  I2FP.F32.S32 R0, R0 ;  /* 0x0000000000007245 */ /* 0x000fe40000201400 */
[----:B------:R-:W-:Y:S01]  /*20db0*/  I2FP.F32.S32 R4, R6 ;  /* 0x0000000600047245 */ /* 0x000fe20000201400 */
[----:B------:R-:W-:Y:S01]  /*20dc0*/  IMAD.MOV.U32 R6, RZ, RZ, R9 ;  /* 0x000000ffff067224 */ /* 0x000fe200078e0009 */
[----:B------:R-:W-:Y:S01]  /*20dd0*/  IABS R5, R5 ;  /* 0x0000000500057213 */ /* 0x000fe20000000000 */
[----:B------:R-:W-:Y:S01]  /*20de0*/  FFMA.FTZ R46, R0, -R193, R46 ;  /* 0x800000c1002e7223 */ /* 0x000fe2000001002e */
[----:B------:R-:W-:Y:S01]  /*20df0*/  I2FP.F32.S32 R8, R8 ;  /* 0x0000000800087245 */ /* 0x000fe20000201400 */
[----:B------:R-:W4:Y:S01]  /*20e00*/  LD.E R0, desc[UR4][R172.64+0xdc] ;  /* 0x0000dc04ac007980 */ /* 0x000f22000c101900 */
        /* <DEDUP_REMOVED lines=8> */
[CC--:B------:R-:W-:Y:S01]  /*20e90*/  ISETP.GE.AND P3, PT, R7.reuse, R197.reuse, PT ;  /* 0x000000c50700720c */ /* 0x0c0fe20003f66270 */
[--C-:B------:R-:W-:Y:S01]  /*20ea0*/  IMAD.IADD R4, R202, 0x1, -R6.reuse ;  /* 0x00000001ca047824 */ /* 0x100fe200078e0a06 */
[----:B------:R-:W-:Y:S01]  /*20eb0*/  ISETP.GE.AND P0, PT, R6, R197, PT ;  /* 0x000000c50600720c */ /* 0x000fe20003f06270 */
[----:B------:R-:W-:Y:S01]  /*20ec0*/  FFMA.FTZ R41, R8, -R193, R41 ;  /* 0x800000c108297223 */ /* 0x000fe20000010029 */
[----:B------:R-:W-:Y:S01]  /*20ed0*/  ISETP.GE.OR P3, PT, R7, R206, !P3 ;  /* 0x000000ce0700720c */ /* 0x000fe20005f66670 */
[--C-:B------:R-:W-:Y:S01]  /*20ee0*/  IMAD.IADD R5, R205, 0x1, -R6.reuse ;  /* 0x00000001cd057824 */ /* 0x100fe200078e0a06 */
[----:B------:R-:W-:Y:S01]  /*20ef0*/  IABS R10, R4 ;  /* 0x00000004000a7213 */ /* 0x000fe20000000000 */
[C-C-:B------:R-:W-:Y:S01]  /*20f00*/  IMAD.IADD R9, R201.reuse, 0x1, -R7.reuse ;  /* 0x00000001c9097824 */ /* 0x140fe200078e0a07 */
[----:B------:R-:W-:Y:S01]  /*20f10*/  ISETP.GE.OR P0, PT, R6, R206, !P0 ;  /* 0x000000ce0600720c */ /* 0x000fe20004706670 */
[----:B------:R-:W-:Y:S01]  /*20f20*/  IMAD.IADD R11, R201, 0x1, -R6 ;  /* 0x00000001c90b7824 */ /* 0x000fe200078e0a06 */
[----:B------:R-:W-:Y:S01]  /*20f30*/  I2FP.F32.S32 R10, R10 ;  /* 0x0000000a000a7245 */ /* 0x000fe20000201400 */
[----:B------:R-:W-:Y:S01]  /*20f40*/  IMAD.IADD R8, R205, 0x1, -R7 ;  /* 0x00000001cd087824 */ /* 0x000fe200078e0a07 */
[----:B------:R-:W-:Y:S02]  /*20f50*/  IABS R4, R5 ;  /* 0x0000000500047213 */ /* 0x000fe40000000000 */
[----:B------:R-:W-:Y:S01]  /*20f60*/  IABS R9, R9 ;  /* 0x0000000900097213 */ /* 0x000fe20000000000 */
[-C--:B------:R-:W-:Y:S01]  /*20f70*/  FFMA.FTZ R47, R10, -R193.reuse, R47 ;  /* 0x800000c10a2f7223 */ /* 0x080fe2000001002f */
[----:B------:R-:W-:Y:S02]  /*20f80*/  I2FP.F32.S32 R4, R4 ;  /* 0x0000000400047245 */ /* 0x000fe40000201400 */
[----:B------:R-:W-:Y:S02]  /*20f90*/  FSEL R42, R42, -INF , !P2 ;  /* 0xff8000002a2a7808 */ /* 0x000fe40005000000 */
[----:B------:R-:W-:Y:S01]  /*20fa0*/  FSEL R43, R43, -INF , !P1 ;  /* 0xff8000002b2b7808 */ /* 0x000fe20004800000 */
[----:B------:R-:W-:Y:S01]  /*20fb0*/  FFMA.FTZ R45, R4, -R193, R45 ;  /* 0x800000c1042d7223 */ /* 0x000fe2000001002d */
[----:B------:R-:W-:Y:S01]  /*20fc0*/  FSEL R40, R40, -INF , !P6 ;  /* 0xff80000028287808 */ /* 0x000fe20007000000 */
[----:B------:R-:W-:Y:S01]  /*20fd0*/  VIADD R4, R2, 0x31 ;  /* 0x0000003102047836 */ /* 0x000fe20000000000 */
[----:B------:R-:W-:Y:S02]  /*20fe0*/  IABS R5, R11 ;  /* 0x0000000b00057213 */ /* 0x000fe40000000000 */
[C---:B------:R-:W-:Y:S02]  /*20ff0*/  ISETP.GE.AND P2, PT, R7.reuse, R198, PT ;  /* 0x000000c60700720c */ /* 0x040fe40003f46270 */
[C---:B------:R-:W-:Y:S02]  /*21000*/  ISETP.GE.AND P1, PT, R7.reuse, R200, PT ;  /* 0x000000c80700720c */ /* 0x040fe40003f26270 */
[----:B------:R-:W-:Y:S02]  /*21010*/  ISETP.GE.AND P6, PT, R7, R199, PT ;  /* 0x000000c70700720c */ /* 0x000fe40003fc6270 */
        /* <DEDUP_REMOVED lines=9> */
[----:B------:R-:W-:Y:S02]  /*210b0*/  I2FP.F32.S32 R5, R5 ;  /* 0x0000000500057245 */ /* 0x000fe40000201400 */
[C---:B------:R-:W-:Y:S02]  /*210c0*/  ISETP.GE.OR P2, PT, R7.reuse, R207, !P2 ;  /* 0x000000cf0700720c */ /* 0x040fe40005746670 */
[----:B------:R-:W-:Y:S01]  /*210d0*/  ISETP.GE.OR P1, PT, R7, R209, !P1 ;  /* 0x000000d10700720c */ /* 0x000fe20004f26670 */
[----:B------:R-:W-:Y:S01]  /*210e0*/  FFMA.FTZ R49, R5, -R193, R49 ;  /* 0x800000c105317223 */ /* 0x000fe20000010031 */
[----:B------:R-:W-:Y:S01]  /*210f0*/  ISETP.GE.OR P6, PT, R7, R208, !P6 ;  /* 0x000000d00700720c */ /* 0x000fe200077c6670 */
[----:B------:R-:W-:Y:S01]  /*21100*/  IMAD.IADD R7, R204, 0x1, -R7 ;  /* 0x00000001cc077824 */ /* 0x000fe200078e0a07 */
[----:B------:R-:W-:Y:S01]  /*21110*/  IABS R8, R8 ;  /* 0x0000000800087213 */ /* 0x000fe20000000000 */
[----:B------:R-:W-:Y:S01]  /*21120*/  VIADD R5, R2, 0x30 ;  /* 0x0000003002057836 */ /* 0x000fe20000000000 */
[C---:B------:R-:W-:Y:S02]  /*21130*/  ISETP.GE.OR P5, PT, R6.reuse, R207, !P5 ;  /* 0x000000cf0600720c */ /* 0x040fe40006fa6670 */
[----:B------:R-:W-:Y:S01]  /*21140*/  ISETP.GE.OR P3, PT, R6, R209, !P3 ;  /* 0x000000d10600720c */ /* 0x000fe20005f66670 */
[--C-:B------:R-:W-:Y:S01]  /*21150*/  IMAD.IADD R10, R204, 0x1, -R5.reuse ;  /* 0x00000001cc0a7824 */ /* 0x100fe200078e0a05 */
[----:B------:R-:W-:Y:S01]  /*21160*/  ISETP.GE.OR P0, PT, R6, R208, !P0 ;  /* 0x000000d00600720c */ /* 0x000fe20004706670 */
[----:B------:R-:W-:Y:S01]  /*21170*/  IMAD.IADD R6, R204, 0x1, -R6 ;  /* 0x00000001cc067824 */ /* 0x000fe200078e0a06 */
[----:B------:R-:W-:Y:S02]  /*21180*/  I2FP.F32.S32 R8, R8 ;  /* 0x0000000800087245 */ /* 0x000fe40000201400 */
[----:B------:R-:W-:Y:S02]  /*21190*/  IABS R12, R7 ;  /* 0x00000007000c7213 */ /* 0x000fe40000000000 */
[----:B------:R-:W-:Y:S01]  /*211a0*/  IABS R11, R6 ;  /* 0x00000006000b7213 */ /* 0x000fe20000000000 */
[----:B------:R-:W-:Y:S01]  /*211b0*/  FFMA.FTZ R44, R8, -R193, R44 ;  /* 0x800000c1082c7223 */ /* 0x000fe2000001002c */
[----:B------:R-:W-:Y:S01]  /*211c0*/  IABS R6, R9 ;  /* 0x0000000900067213 */ /* 0x000fe20000000000 */
[----:B------:R-:W-:Y:S01]  /*211d0*/  IMAD.MOV.U32 R9, RZ, RZ, R12 ;  /* 0x000000ffff097224 */ /* 0x000fe200078e000c */
[----:B------:R-:W-:Y:S01]  /*211e0*/  IABS R7, R10 ;  /* 0x0000000a00077213 */ /* 0x000fe20000000000 */
[----:B------:R-:W-:Y:S01]  /*211f0*/  IMAD.IADD R8, R201, 0x1, -R5 ;  /* 0x00000001c9087824 */ /* 0x000fe200078e0a05 */
[----:B------:R-:W-:Y:S01]  /*21200*/  I2FP.F32.S32 R6, R6 ;  /* 0x0000000600067245 */ /* 0x000fe20000201400 */
[----:B------:R-:W-:Y:S01]  /*21210*/  IMAD.MOV.U32 R10, RZ, RZ, R11 ;  /* 0x000000ffff0a7224 */ /* 0x000fe200078e000b */
[----:B------:R-:W-:Y:S02]  /*21220*/  I2FP.F32.S32 R9, R9 ;  /* 0x0000000900097245 */ /* 0x000fe40000201400 */
[----:B------:R-:W-:Y:S01]  /*21230*/  IABS R8, R8 ;  /* 0x0000000800087213 */ /* 0x000fe20000000000 */
[-C--:B------:R-:W-:Y:S01]  /*21240*/  FFMA.FTZ R53, R6, -R193.reuse, R53 ;  /* 0x800000c106357223 */ /* 0x080fe20000010035 */
[----:B------:R-:W-:Y:S01]  /*21250*/  I2FP.F32.S32 R10, R10 ;  /* 0x0000000a000a7245 */ /* 0x000fe20000201400 */
[----:B------:R-:W-:Y:S01]  /*21260*/  FFMA.FTZ R50, R9, -R193, R50 ;  /* 0x800000c109327223 */ /* 0x000fe20000010032 */
[----:B------:R-:W-:Y:S01]  /*21270*/  I2FP.F32.S32 R8, R8 ;  /* 0x0000000800087245 */ /* 0x000fe20000201400 */
[----:B------:R-:W-:Y:S01]  /*21280*/  IMAD.IADD R6, R205, 0x1, -R5 ;  /* 0x00000001cd067824 */ /* 0x000fe200078e0a05 */
[----:B------:R-:W-:Y:S01]  /*21290*/  I2FP.F32.S32 R7, R7 ;  /* 0x0000000700077245 */ /* 0x000fe20000201400 */
[-C--:B------:R-:W-:Y:S01]  /*212a0*/  FFMA.FTZ R51, R10, -R193.reuse, R51 ;  /* 0x800000c10a337223 */ /* 0x080fe20000010033 */
[----:B------:R-:W-:Y:S01]  /*212b0*/  FSEL R44, R44, -INF , !P2 ;  /* 0xff8000002c2c7808 */ /* 0x000fe20005000000 */
[-C--:B------:R-:W-:Y:S01]  /*212c0*/  FFMA.FTZ R52, R8, -R193.reuse, R52 ;  /* 0x800000c108347223 */ /* 0x080fe20000010034 */
[----:B------:R-:W-:Y:S01]  /*212d0*/  FSEL R45, R45, -INF , !P5 ;  /* 0xff8000002d2d7808 */ /* 0x000fe20006800000 */
[----:B------:R-:W-:Y:S01]  /*212e0*/  FFMA.FTZ R54, R7, -R193, R54 ;  /* 0x800000c107367223 */ /* 0x000fe20000010036 */
[-C--:B------:R-:W-:Y:S01]  /*212f0*/  ISETP.GE.AND P2, PT, R5, R200.reuse, PT ;  /* 0x000000c80500720c */ /* 0x080fe20003f46270 */
[--C-:B------:R-:W-:Y:S01]  /*21300*/  IMAD.IADD R7, R204, 0x1, -R4.reuse ;  /* 0x00000001cc077824 */ /* 0x100fe200078e0a04 */
[----:B------:R-:W-:Y:S01]  /*21310*/  ISETP.GE.AND P5, PT, R4, R200, PT ;  /* 0x000000c80400720c */ /* 0x000fe20003fa6270 */
[----:B------:R-:W-:Y:S01]  /*21320*/  IMAD.IADD R8, R202, 0x1, -R5 ;  /* 0x00000001ca087824 */ /* 0x000fe200078e0a05 */
[----:B------:R-:W-:Y:S02]  /*21330*/  FSEL R48, R48, -INF , !P1 ;  /* 0xff80000030307808 */ /* 0x000fe40004800000 */
[----:B------:R-:W-:Y:S02]  /*21340*/  FSEL R49, R49, -INF , !P3 ;  /* 0xff80000031317808 */ /* 0x000fe40005800000 */
[----:B------:R-:W-:Y:S02]  /*21350*/  FSEL R17, R50, -INF , !P6 ;  /* 0xff80000032117808 */ /* 0x000fe40007000000 */
[C---:B------:R-:W-:Y:S02]  /*21360*/  ISETP.GE.AND P1, PT, R5.reuse, R197, PT ;  /* 0x000000c50500720c */ /* 0x040fe40003f26270 */
[C---:B------:R-:W-:Y:S02]  /*21370*/  ISETP.GE.AND P3, PT, R5.reuse, R198, PT ;  /* 0x000000c60500720c */ /* 0x040fe40003f66270 */
[C---:B------:R-:W-:Y:S02]  /*21380*/  ISETP.GE.AND P6, PT, R5.reuse, R199, PT ;  /* 0x000000c70500720c */ /* 0x040fe40003fc6270 */
[-C--:B------:R-:W-:Y:S02]  /*21390*/  ISETP.GE.OR P2, PT, R5, R209.reuse, !P2 ;  /* 0x000000d10500720c */ /* 0x080fe40005746670 */
[----:B------:R-:W-:Y:S02]  /*213a0*/  ISETP.GE.OR P5, PT, R4, R209, !P5 ;  /* 0x000000d10400720c */ /* 0x000fe40006fa6670 */
[----:B------:R-:W-:Y:S02]  /*213b0*/  FSEL R51, R51, -INF , !P0 ;  /* 0xff80000033337808 */ /* 0x000fe40004000000 */
[----:B------:R-:W-:Y:S02]  /*213c0*/  FSEL R52, R52, -INF , !P2 ;  /* 0xff80000034347808 */ /* 0x000fe40005000000 */
[----:B------:R-:W-:Y:S02]  /*213d0*/  FSEL R53, R53, -INF , !P5 ;  /* 0xff80000035357808 */ /* 0x000fe40006800000 */
[C---:B------:R-:W-:Y:S02]  /*213e0*/  ISETP.GE.OR P1, PT, R5.reuse, R206, !P1 ;  /* 0x000000ce0500720c */ /* 0x040fe40004f26670 */
[C---:B------:R-:W-:Y:S02]  /*213f0*/  ISETP.GE.OR P3, PT, R5.reuse, R207, !P3 ;  /* 0x000000cf0500720c */ /* 0x040fe40005f66670 */
[----:B------:R-:W-:Y:S01]  /*21400*/  ISETP.GE.OR P6, PT, R5, R208, !P6 ;  /* 0x000000d00500720c */ /* 0x000fe200077c6670 */
[--C-:B------:R-:W-:Y:S01]  /*21410*/  IMAD.IADD R5, R202, 0x1, -R4.reuse ;  /* 0x00000001ca057824 */ /* 0x100fe200078e0a04 */
[C---:B------:R-:W-:Y:S02]  /*21420*/  ISETP.GE.AND P0, PT, R4.reuse, R197, PT ;  /* 0x000000c50400720c */ /* 0x040fe40003f06270 */
[C---:B------:R-:W-:Y:S02]  /*21430*/  ISETP.GE.AND P2, PT, R4.reuse, R198, PT ;  /* 0x000000c60400720c */ /* 0x040fe40003f46270 */
[C---:B------:R-:W-:Y:S02]  /*21440*/  ISETP.GE.AND P5, PT, R4.reuse, R199, PT ;  /* 0x000000c70400720c */ /* 0x040fe40003fa6270 */
[----:B------:R-:W-:Y:S02]  /*21450*/  IABS R10, R7 ;  /* 0x00000007000a7213 */ /* 0x000fe40000000000 */
        /* <DEDUP_REMOVED lines=11> */
[----:B------:R-:W-:Y:S01]  /*21510*/  I2FP.F32.S32 R4, R7 ;  /* 0x0000000700047245 */ /* 0x000fe20000201400 */
[----:B------:R-:W-:Y:S01]  /*21520*/  IMAD.MOV.U32 R7, RZ, RZ, R11 ;  /* 0x000000ffff077224 */ /* 0x000fe200078e000b */
[----:B------:R-:W-:Y:S01]  /*21530*/  I2FP.F32.S32 R6, R6 ;  /* 0x0000000600067245 */ /* 0x000fe20000201400 */
[----:B------:R-:W-:Y:S01]  /*21540*/  FFMA.FTZ R55, R5, -R193, R55 ;  /* 0x800000c105377223 */ /* 0x000fe20000010037 */
[----:B------:R-:W-:Y:S01]  /*21550*/  FMNMX.FTZ R103, R107, R3, !PT ;  /* 0x000000036b677209 */ /* 0x000fe20007810000 */
[----:B------:R-:W-:Y:S01]  /*21560*/  FFMA.FTZ R58, R4, -R193, R58 ;  /* 0x800000c1043a7223 */ /* 0x000fe2000001003a */
[----:B------:R-:W-:Y:S01]  /*21570*/  I2FP.F32.S32 R5, R7 ;  /* 0x0000000700057245 */ /* 0x000fe20000201400 */
[C---:B------:R-:W-:Y:S01]  /*21580*/  VIADD R4, R2.reuse, 0x38 ;  /* 0x0000003802047836 */ /* 0x040fe20000000000 */
[----:B------:R-:W-:Y:S01]  /*21590*/  I2FP.F32.S32 R7, R8 ;  /* 0x0000000800077245 */ /* 0x000fe20000201400 */
[----:B------:R-:W-:Y:S01]  /*215a0*/  VIADD R2, R2, 0x39 ;  /* 0x0000003902027836 */ /* 0x000fe20000000000 */
[----:B------:R-:W-:Y:S01]  /*215b0*/  FSEL R58, R58, -INF , !P1 ;  /* 0xff8000003a3a7808 */ /* 0x000fe20004800000 */
[----:B------:R-:W-:Y:S01]  /*215c0*/  FFMA.FTZ R59, R6, -R193, R59 ;  /* 0x800000c1063b7223 */ /* 0x000fe2000001003b */
[----:B------:R-:W-:Y:S01]  /*215d0*/  ISETP.GE.AND P1, PT, R4, R197, PT ;  /* 0x000000c50400720c */ /* 0x000fe20003f26270 */
[----:B------:R-:W-:Y:S01]  /*215e0*/  FFMA.FTZ R56, R5, -R193, R56 ;  /* 0x800000c105387223 */ /* 0x000fe20000010038 */
[----:B------:R-:W-:Y:S01]  /*215f0*/  FMNMX.FTZ R103, R181, R103, !PT ;  /* 0x00000067b5677209 */ /* 0x000fe20007810000 */
[C---:B------:R-:W-:Y:S01]  /*21600*/  IMAD.IADD R5, R202.reuse, 0x1, -R2 ;  /* 0x00000001ca057824 */ /* 0x040fe200078e0a02 */
[----:B------:R-:W-:Y:S01]  /*21610*/  FSEL R59, R59, -INF , !P0 ;  /* 0xff8000003b3b7808 */ /* 0x000fe20004000000 */
[--C-:B------:R-:W-:Y:S01]  /*21620*/  IMAD.IADD R6, R202, 0x1, -R4.reuse ;  /* 0x00000001ca067824 */ /* 0x100fe200078e0a04 */
[----:B------:R-:W-:Y:S01]  /*21630*/  ISETP.GE.AND P0, PT, R2, R197, PT ;  /* 0x000000c50200720c */ /* 0x000fe20003f06270 */
[----:B------:R-:W-:Y:S01]  /*21640*/  IMAD.IADD R10, R201, 0x1, -R4 ;  /* 0x00000001c90a7824 */ /* 0x000fe200078e0a04 */
[----:B------:R-:W-:Y:S01]  /*21650*/  IABS R5, R5 ;  /* 0x0000000500057213 */ /* 0x000fe20000000000 */
[----:B------:R-:W-:Y:S01]  /*21660*/  FFMA.FTZ R57, R7, -R193, R57 ;  /* 0x800000c107397223 */ /* 0x000fe20000010039 */
[----:B------:R-:W-:Y:S01]  /*21670*/  IABS R8, R6 ;  /* 0x0000000600087213 */ /* 0x000fe20000000000 */
[C---:B------:R-:W-:Y:S01]  /*21680*/  IMAD.IADD R9, R205.reuse, 0x1, -R2 ;  /* 0x00000001cd097824 */ /* 0x040fe200078e0a02 */
[----:B------:R-:W-:Y:S01]  /*21690*/  I2FP.F32.S32 R5, R5 ;  /* 0x0000000500057245 */ /* 0x000fe20000201400 */
[----:B------:R-:W-:Y:S01]  /*216a0*/  IMAD.IADD R7, R205, 0x1, -R4 ;  /* 0x00000001cd077824 */ /* 0x000fe200078e0a04 */
[----:B------:R-:W-:Y:S02]  /*216b0*/  I2FP.F32.S32 R8, R8 ;  /* 0x0000000800087245 */ /* 0x000fe40000201400 */
[----:B------:R-:W-:Y:S01]  /*216c0*/  IABS R6, R9 ;  /* 0x0000000900067213 */ /* 0x000fe20000000000 */
[----:B------:R-:W-:Y:S01]  /*216d0*/  FFMA.FTZ R63, R5, -R193, R63 ;  /* 0x800000c1053f7223 */ /* 0x000fe2000001003f */
[----:B------:R-:W-:Y:S01]  /*216e0*/  IABS R7, R7 ;  /* 0x0000000700077213 */ /* 0x000fe20000000000 */
[----:B------:R-:W-:Y:S01]  /*216f0*/  FFMA.FTZ R62, R8, -R193, R62 ;  /* 0x800000c1083e7223 */ /* 0x000fe2000001003e */
[-C--:B------:R-:W-:Y:S01]  /*21700*/  ISETP.GE.OR P1, PT, R4, R206.reuse, !P1 ;  /* 0x000000ce0400720c */ /* 0x080fe20004f26670 */
[----:B------:R-:W-:Y:S01]  /*21710*/  IMAD.IADD R5, R201, 0x1, -R2 ;  /* 0x00000001c9057824 */ /* 0x000fe200078e0a02 */
[----:B------:R-:W-:Y:S02]  /*21720*/  ISETP.GE.OR P0, PT, R2, R206, !P0 ;  /* 0x000000ce0200720c */ /* 0x000fe40004706670 */
[----:B------:R-:W-:Y:S02]  /*21730*/  I2FP.F32.S32 R7, R7 ;  /* 0x0000000700077245 */ /* 0x000fe40000201400 */
[----:B------:R-:W-:Y:S02]  /*21740*/  I2FP.F32.S32 R6, R6 ;  /* 0x0000000600067245 */ /* 0x000fe40000201400 */
[----:B------:R-:W-:Y:S01]  /*21750*/  FSEL R56, R56, -INF , !P3 ;  /* 0xff80000038387808 */ /* 0x000fe20005800000 */
[-C--:B------:R-:W-:Y:S01]  /*21760*/  FFMA.FTZ R60, R7, -R193.reuse, R60 ;  /* 0x800000c1073c7223 */ /* 0x080fe2000001003c */
[----:B------:R-:W-:Y:S01]  /*21770*/  FSEL R62, R62, -INF , !P1 ;  /* 0xff8000003e3e7808 */ /* 0x000fe20004800000 */
[----:B------:R-:W-:Y:S01]  /*21780*/  FFMA.FTZ R61, R6, -R193, R61 ;  /* 0x800000c1063d7223 */ /* 0x000fe2000001003d */
[----:B------:R-:W-:Y:S02]  /*21790*/  FSEL R63, R63, -INF , !P0 ;  /* 0xff8000003f3f7808 */ /* 0x000fe40004000000 */
[C---:B------:R-:W-:Y:S02]  /*217a0*/  ISETP.GE.AND P3, PT, R4.reuse, R198, PT ;  /* 0x000000c60400720c */ /* 0x040fe40003f66270 */
[----:B------:R-:W-:Y:S02]  /*217b0*/  FSEL R57, R57, -INF , !P2 ;  /* 0xff80000039397808 */ /* 0x000fe40005000000 */
[C---:B------:R-:W-:Y:S02]  /*217c0*/  ISETP.GE.AND P1, PT, R4.reuse, R200, PT ;  /* 0x000000c80400720c */ /* 0x040fe40003f26270 */
[----:B------:R-:W-:Y:S02]  /*217d0*/  ISETP.GE.AND P0, PT, R4, R199, PT ;  /* 0x000000c70400720c */ /* 0x000fe40003f06270 */
[----:B------:R-:W-:Y:S02]  /*217e0*/  IABS R5, R5 ;  /* 0x0000000500057213 */ /* 0x000fe40000000000 */
[----:B------:R-:W-:Y:S02]  /*217f0*/  ISETP.GE.AND P2, PT, R2, R198, PT ;  /* 0x000000c60200720c */ /* 0x000fe40003f46270 */
[C---:B------:R-:W-:Y:S02]  /*21800*/  ISETP.GE.OR P3, PT, R4.reuse, R207, !P3 ;  /* 0x000000cf0400720c */ /* 0x040fe40005f66670 */
[C---:B------:R-:W-:Y:S02]  /*21810*/  ISETP.GE.OR P1, PT, R4.reuse, R209, !P1 ;  /* 0x000000d10400720c */ /* 0x040fe40004f26670 */
[----:B------:R-:W-:Y:S01]  /*21820*/  ISETP.GE.OR P0, PT, R4, R208, !P0 ;  /* 0x000000d00400720c */ /* 0x000fe20004706670 */
[----:B------:R-:W-:Y:S01]  /*21830*/  IMAD.IADD R4, R204, 0x1, -R4 ;  /* 0x00000001cc047824 */ /* 0x000fe200078e0a04 */
[----:B------:R-:W-:Y:S02]  /*21840*/  I2FP.F32.S32 R5, R5 ;  /* 0x0000000500057245 */ /* 0x000fe40000201400 */
[----:B------:R-:W-:Y:S02]  /*21850*/  ISETP.GE.OR P2, PT, R2, R207, !P2 ;  /* 0x000000cf0200720c */ /* 0x000fe40005746670 */
[----:B------:R-:W-:Y:S01]  /*21860*/  IABS R9, R10 ;  /* 0x0000000a00097213 */ /* 0x000fe20000000000 */
[----:B------:R-:W-:Y:S01]  /*21870*/  FFMA.FTZ R65, R5, -R193, R65 ;  /* 0x800000c105417223 */ /* 0x000fe20000010041 */
[----:B------:R-:W-:Y:S02]  /*21880*/  FMNMX.FTZ R103, R186, R103, !PT ;  /* 0x00000067ba677209 */ /* 0x000fe40007810000 */
[----:B------:R-:W-:Y:S02]  /*21890*/  FSEL R60, R60, -INF , !P3 ;  /* 0xff8000003c3c7808 */ /* 0x000fe40005800000 */
[----:B------:R-:W-:Y:S02]  /*218a0*/  FSEL R61, R61, -INF , !P2 ;  /* 0xff8000003d3d7808 */ /* 0x000fe40005000000 */
[C---:B------:R-:W-:Y:S02]  /*218b0*/  ISETP.GE.AND P3, PT, R2.reuse, R200, PT ;  /* 0x000000c80200720c */ /* 0x040fe40003f66270 */
[C---:B------:R-:W-:Y:S02]  /*218c0*/  ISETP.GE.AND P2, PT, R2.reuse, R199, PT ;  /* 0x000000c70200720c */ /* 0x040fe40003f46270 */
[----:B------:R-:W-:Y:S02]  /*218d0*/  IABS R5, R4 ;  /* 0x0000000400057213 */ /* 0x000fe40000000000 */
[----:B------:R-:W-:Y:S02]  /*218e0*/  FMNMX.FTZ R4, R177, R105, !PT ;  /* 0x00000069b1047209 */ /* 0x000fe40007810000 */
[----:B------:R-:W-:Y:S02]  /*218f0*/  I2FP.F32.S32 R9, R9 ;  /* 0x0000000900097245 */ /* 0x000fe40000201400 */
[----:B------:R-:W-:Y:S02]  /*21900*/  FMNMX.FTZ R103, R185, R103, !PT ;  /* 0x00000067b9677209 */ /* 0x000fe40007810000 */
[C---:B------:R-:W-:Y:S01]  /*21910*/  ISETP.GE.OR P3, PT, R2.reuse, R209, !P3 ;  /* 0x000000d10200720c */ /* 0x040fe20005f66670 */
[----:B------:R-:W-:Y:S01]  /*21920*/  FFMA.FTZ R64, R9, -R193, R64 ;  /* 0x800000c109407223 */ /* 0x000fe20000010040 */
[----:B------:R-:W-:Y:S01]  /*21930*/  ISETP.GE.OR P2, PT, R2, R208, !P2 ;  /* 0x000000d00200720c */ /* 0x000fe20005746670 */
[----:B------:R-:W-:Y:S01]  /*21940*/  IMAD.IADD R2, R204, 0x1, -R2 ;  /* 0x00000001cc027824 */ /* 0x000fe200078e0a02 */
[----:B------:R-:W-:Y:S02]  /*21950*/  FMNMX.FTZ R4, R184, R4, !PT ;  /* 0x00000004b8047209 */ /* 0x000fe40007810000 */
[----:B------:R-:W-:Y:S02]  /*21960*/  FMNMX.FTZ R103, R26, R103, !PT ;  /* 0x000000671a677209 */ /* 0x000fe40007810000 */
[----:B------:R-:W-:Y:S02]  /*21970*/  I2FP.F32.S32 R9, R5 ;  /* 0x0000000500097245 */ /* 0x000fe40000201400 */
[----:B------:R-:W-:Y:S02]  /*21980*/  FMNMX.FTZ R5, R210, R4, !PT ;  /* 0x00000004d2057209 */ /* 0x000fe40007810000 */
[----:B------:R-:W-:Y:S01]  /*21990*/  IABS R6, R2 ;  /* 0x0000000200067213 */ /* 0x000fe20000000000 */
[----:B------:R-:W-:Y:S01]  /*219a0*/  FFMA.FTZ R66, R9, -R193, R66 ;  /* 0x800000c109427223 */ /* 0x000fe20000010042 */
        /* <DEDUP_REMOVED lines=49> */
[----:B------:R-:W-:Y:S02]  /*21cc0*/  FSEL R65, R65, -INF , !P3 ;  /* 0xff80000041417808 */ /* 0x000fe40005800000 */
[----:B------:R-:W-:Y:S02]  /*21cd0*/  FMNMX.FTZ R2, R57, R2, !PT ;  /* 0x0000000239027209 */ /* 0x000fe40007810000 */
[----:B------:R-:W-:Y:S02]  /*21ce0*/  FMNMX.FTZ R4, R64, R4, !PT ;  /* 0x0000000440047209 */ /* 0x000fe40007810000 */
[----:B------:R-:W-:Y:S02]  /*21cf0*/  FMNMX.FTZ R100, R60, R2, !PT ;  /* 0x000000023c647209 */ /* 0x000fe40007810000 */
[----:B------:R-:W-:Y:S02]  /*21d00*/  FMNMX.FTZ R102, R65, R4, !PT ;  /* 0x0000000441667209 */ /* 0x000fe40007810000 */
[----:B------:R-:W-:Y:S02]  /*21d10*/  FMNMX.FTZ R100, R61, R100, !PT ;  /* 0x000000643d647209 */ /* 0x000fe40007810000 */
[----:B------:R-:W-:Y:S02]  /*21d20*/  FSEL R54, R54, -INF , !P6 ;  /* 0xff80000036367808 */ /* 0x000fe40007000000 */
[----:B------:R-:W-:Y:S01]  /*21d30*/  FMNMX.FTZ R2, R51, R6, !PT ;  /* 0x0000000633027209 */ /* 0x000fe20007810000 */
[----:B------:R-:W2:Y:S01]  /*21d40*/  SHFL.BFLY PT, R7, R100, 0x2, 0x1f ;  /* 0x0c401f0064077f89 */ /* 0x000ea200000e0000 */
[----:B------:R-:W-:Y:S02]  /*21d50*/  I2FP.F32.S32 R8, R8 ;  /* 0x0000000800087245 */ /* 0x000fe40000201400 */
[----:B------:R-:W-:Y:S05]  /*21d60*/  FSEL R14, R55, -INF , !P5 ;  /* 0xff800000370e7808 */ /* 0x000fea0006800000 */
[----:B------:R-:W3:Y:S01]  /*21d70*/  SHFL.BFLY PT, R6, R102, 0x2, 0x1f ;  /* 0x0c401f0066067f89 */ /* 0x000ee200000e0000 */
[----:B-1----:R-:W-:Y:S01]  /*21d80*/  FMNMX.FTZ R103, R103, R5, !PT ;  /* 0x0000000567677209 */ /* 0x002fe20007810000 */
[----:B------:R-:W-:Y:S01]  /*21d90*/  FFMA.FTZ R67, R8, -R193, R67 ;  /* 0x800000c108437223 */ /* 0x000fe20000010043 */
[----:B------:R-:W-:Y:S02]  /*21da0*/  FMNMX.FTZ R2, R54, R2, !PT ;  /* 0x0000000236027209 */ /* 0x000fe40007810000 */
[----:B------:R-:W-:Y:S03]  /*21db0*/  FSEL R13, R66, -INF , !P0 ;  /* 0xff800000420d7808 */ /* 0x000fe60004000000 */
[----:B------:R-:W1:Y:S01]  /*21dc0*/  SHFL.BFLY PT, R5, R103, 0x1, 0x1f ;  /* 0x0c201f0067057f89 */ /* 0x000e6200000e0000 */
[----:B------:R-:W-:Y:S02]  /*21dd0*/  FMNMX.FTZ R2, R14, R2, !PT ;  /* 0x000000020e027209 */ /* 0x000fe40007810000 */
[----:B------:R-:W-:Y:S02]  /*21de0*/  FSEL R12, R67, -INF , !P2 ;  /* 0xff800000430c7808 */ /* 0x000fe40005000000 */
[----:B------:R-:W-:Y:S04]  /*21df0*/  FMNMX.FTZ R2, R13, R2, !PT ;  /* 0x000000020d027209 */ /* 0x000fe80007810000 */
[----:B------:R-:W-:Y:S02]  /*21e00*/  FMNMX.FTZ R2, R12, R2, !PT ;  /* 0x000000020c027209 */ /* 0x000fe40007810000 */
[----:B--2---:R-:W-:Y:S03]  /*21e10*/  FMNMX.FTZ R100, R100, R7, !PT ;  /* 0x0000000764647209 */ /* 0x004fe60007810000 */
[----:B------:R-:W2:Y:S01]  /*21e20*/  SHFL.BFLY PT, R4, R2, 0x2, 0x1f ;  /* 0x0c401f0002047f89 */ /* 0x000ea200000e0000 */
[----:B---3--:R-:W-:Y:S07]  /*21e30*/  FMNMX.FTZ R102, R102, R6, !PT ;  /* 0x0000000666667209 */ /* 0x008fee0007810000 */
[----:B------:R-:W3:Y:S01]  /*21e40*/  SHFL.BFLY PT, R6, R100, 0x1, 0x1f ;  /* 0x0c201f0064067f89 */ /* 0x000ee200000e0000 */
[----:B-1----:R-:W-:Y:S07]  /*21e50*/  FMNMX.FTZ R103, R103, R5, !PT ;  /* 0x0000000567677209 */ /* 0x002fee0007810000 */
[----:B------:R-:W1:Y:S01]  /*21e60*/  SHFL.BFLY PT, R8, R102, 0x1, 0x1f ;  /* 0x0c201f0066087f89 */ /* 0x000e6200000e0000 */
[----:B------:R-:W-:Y:S01]  /*21e70*/  FSETP.NEU.FTZ.AND P0, PT, R103, -INF , PT ;  /* 0xff8000006700780b */ /* 0x000fe20003f1d000 */
[----:B----4-:R-:W-:Y:S05]  /*21e80*/  FMUL.FTZ R7, R0, R103 ;  /* 0x0000006700077220 */ /* 0x010fea0000410000 */
[----:B------:R-:W-:Y:S02]  /*21e90*/  FSEL R7, R7, RZ, P0 ;  /* 0x000000ff07077208 */ /* 0x000fe40000000000 */
[----:B--2---:R-:W-:Y:S03]  /*21ea0*/  FMNMX.FTZ R2, R2, R4, !PT ;  /* 0x0000000402027209 */ /* 0x004fe60007810000 */
[-CC-:B------:R-:W-:Y:S01]  /*21eb0*/  FFMA.FTZ R4, R107, R0.reuse, -R7.reuse ;  /* 0x000000006b047223 */ /* 0x180fe20000010807 */
[-CC-:B------:R-:W-:Y:S01]  /*21ec0*/  FFMA.FTZ R212, R31, R0.reuse, -R7.reuse ;  /* 0x000000001fd47223 */ /* 0x180fe20000010807 */
[-CC-:B------:R-:W-:Y:S01]  /*21ed0*/  FFMA.FTZ R224, R42, R0.reuse, -R7.reuse ;  /* 0x000000002ae07223 */ /* 0x180fe20000010807 */
[--C-:B------:R-:W-:Y:S01]  /*21ee0*/  FFMA.FTZ R225, R43, R0, -R7.reuse ;  /* 0x000000002be17223 */ /* 0x100fe20000010807 */
[----:B---3--:R-:W-:Y:S01]  /*21ef0*/  FMNMX.FTZ R100, R100, R6, !PT ;  /* 0x0000000664647209 */ /* 0x008fe20007810000 */
[----:B------:R-:W2:Y:S01]  /*21f00*/  SHFL.BFLY PT, R101, R2, 0x1, 0x1f ;  /* 0x0c201f0002657f89 */ /* 0x000ea200000e0000 */
[----:B------:R3:W-:Y:S01]  /*21f10*/  MUFU.EX2 R22, R4 ;  /* 0x0000000400167308 */ /* 0x0007e20000000800 */
[--C-:B------:R-:W-:Y:S01]  /*21f20*/  FFMA.FTZ R229, R47, R0, -R7.reuse ;  /* 0x000000002fe57223 */ /* 0x100fe20000010807 */
[----:B------:R-:W-:Y:S01]  /*21f30*/  FSETP.NEU.FTZ.AND P1, PT, R100, -INF , PT ;  /* 0xff8000006400780b */ /* 0x000fe20003f3d000 */
[----:B------:R-:W-:Y:S01]  /*21f40*/  FMUL.FTZ R10, R0, R100 ;  /* 0x00000064000a7220 */ /* 0x000fe20000410000 */
[----:B-1----:R-:W-:Y:S01]  /*21f50*/  FMNMX.FTZ R102, R102, R8, !PT ;  /* 0x0000000866667209 */ /* 0x002fe20007810000 */
[-CC-:B------:R-:W-:Y:S01]  /*21f60*/  FFMA.FTZ R241, R59, R0.reuse, -R7.reuse ;  /* 0x000000003bf17223 */ /* 0x180fe20000010807 */
[-CC-:B------:R-:W-:Y:S01]  /*21f70*/  FFMA.FTZ R11, R186, R0.reuse, -R7.reuse ;  /* 0x00000000ba0b7223 */ /* 0x180fe20000010807 */
[--C-:B------:R-:W-:Y:S01]  /*21f80*/  FFMA.FTZ R227, R46, R0, -R7.reuse ;  /* 0x000000002ee37223 */ /* 0x100fe20000010807 */
[----:B------:R-:W-:Y:S01]  /*21f90*/  FSEL R10, R10, RZ, P1 ;  /* 0x000000ff0a0a7208 */ /* 0x000fe20000800000 */
[----:B------:R-:W-:Y:S01]  /*21fa0*/  FMUL.FTZ R9, R0, R102 ;  /* 0x0000006600097220 */ /* 0x000fe20000410000 */
[----:B------:R-:W-:Y:S01]  /*21fb0*/  FSETP.NEU.FTZ.AND P3, PT, R102, -INF , PT ;  /* 0xff8000006600780b */ /* 0x000fe20003f7d000 */
[-CC-:B------:R-:W-:Y:S01]  /*21fc0*/  FFMA.FTZ R242, R58, R0.reuse, -R7.reuse ;  /* 0x000000003af27223 */ /* 0x180fe20000010807 */
[-CC-:B------:R-:W-:Y:S01]  /*21fd0*/  FFMA.FTZ R243, R62, R0.reuse, -R7.reuse ;  /* 0x000000003ef37223 */ /* 0x180fe20000010807 */
[-CC-:B------:R-:W-:Y:S01]  /*21fe0*/  FFMA.FTZ R248, R60, R0.reuse, -R10.reuse ;  /* 0x000000003cf87223 */ /* 0x180fe2000001080a */
[----:B------:R-:W-:Y:S01]  /*21ff0*/  FSEL R9, R9, RZ, P3 ;  /* 0x000000ff09097208 */ /* 0x000fe20001800000 */
[-CC-:B------:R-:W-:Y:S01]  /*22000*/  FFMA.FTZ R247, R61, R0.reuse, -R10.reuse ;  /* 0x000000003df77223 */ /* 0x180fe2000001080a */
[-CC-:B------:R-:W-:Y:S01]  /*22010*/  FFMA.FTZ R186, R29, R0.reuse, -R10.reuse ;  /* 0x000000001dba7223 */ /* 0x180fe2000001080a */
[-CC-:B---3--:R-:W-:Y:S01]  /*22020*/  FFMA.FTZ R4, R176, R0.reuse, -R10.reuse ;  /* 0x00000000b0047223 */ /* 0x188fe2000001080a */
[-C--:B------:R-:W-:Y:S01]  /*22030*/  FFMA.FTZ R244, R63, R0.reuse, -R7 ;  /* 0x000000003ff47223 */ /* 0x080fe20000010807 */
[-CC-:B------:R-:W-:Y:S01]  /*22040*/  FFMA.FTZ R252, R64, R0.reuse, -R9.reuse ;  /* 0x0000000040fc7223 */ /* 0x180fe20000010809 */
[----:B------:R-:W-:Y:S01]  /*22050*/  MUFU.EX2 R39, R11 ;  /* 0x0000000b00277308 */ /* 0x000fe20000000800 */
[-CC-:B------:R-:W-:Y:S01]  /*22060*/  FFMA.FTZ R213, R33, R0.reuse, -R9.reuse ;  /* 0x0000000021d57223 */ /* 0x180fe20000010809 */
[-CC-:B------:R-:W-:Y:S01]  /*22070*/  FFMA.FTZ R221, R36, R0.reuse, -R9.reuse ;  /* 0x0000000024dd7223 */ /* 0x180fe20000010809 */
[----:B--2---:R-:W-:Y:S01]  /*22080*/  FMNMX.FTZ R101, R2, R101, !PT ;  /* 0x0000006502657209 */ /* 0x004fe20007810000 */
[-C--:B------:R-:W-:Y:S01]  /*22090*/  FFMA.FTZ R2, R177, R0.reuse, -R9 ;  /* 0x00000000b1027223 */ /* 0x080fe20000010809 */
[-C--:B------:R-:W-:Y:S01]  /*220a0*/  FFMA.FTZ R177, R27, R0.reuse, -R7 ;  /* 0x000000001bb17223 */ /* 0x080fe20000010807 */
[-CC-:B------:R-:W-:Y:S01]  /*220b0*/  FFMA.FTZ R220, R37, R0.reuse, -R9.reuse ;  /* 0x0000000025dc7223 */ /* 0x180fe20000010809 */
[----:B------:R-:W-:Y:S03]  /*220c0*/  FSETP.NEU.FTZ.AND P2, PT, R101, -INF , PT ;  /* 0xff8000006500780b */ /* 0x000fe60003f5d000 */
[----:B------:R1:W-:Y:S01]  /*220d0*/  MUFU.EX2 R176, R4 ;  /* 0x0000000400b07308 */ /* 0x0003e20000000800 */
[----:B------:R-:W-:Y:S01]  /*220e0*/  FMUL.FTZ R8, R0, R101 ;  /* 0x0000006500087220 */ /* 0x000fe20000410000 */
[-CC-:B------:R-:W-:Y:S01]  /*220f0*/  FFMA.FTZ R226, R48, R0.reuse, -R9.reuse ;  /* 0x0000000030e27223 */ /* 0x180fe20000010809 */
[-CC-:B------:R-:W-:Y:S01]  /*22100*/  FFMA.FTZ R228, R49, R0.reuse, -R9.reuse ;  /* 0x0000000031e47223 */ /* 0x180fe20000010809 */
[-CC-:B------:R-:W-:Y:S01]  /*22110*/  FFMA.FTZ R240, R52, R0.reuse, -R9.reuse ;  /* 0x0000000034f07223 */ /* 0x180fe20000010809 */
[-CC-:B------:R-:W-:Y:S01]  /*22120*/  FFMA.FTZ R239, R53, R0.reuse, -R9.reuse ;  /* 0x0000000035ef7223 */ /* 0x180fe20000010809 */
[----:B------:R-:W-:Y:S01]  /*22130*/  FSEL R8, R8, RZ, P2 ;  /* 0x000000ff08087208 */ /* 0x000fe20001000000 */
[-CC-:B------:R-:W-:Y:S03]  /*22140*/  FFMA.FTZ R251, R65, R0.reuse, -R9.reuse ;  /* 0x0000000041fb7223 */ /* 0x180fe60000010809 */
[----:B------:R2:W-:Y:S01]  /*22150*/  MUFU.EX2 R55, R2 ;  /* 0x0000000200377308 */ /* 0x0005e20000000800 */
[-CC-:B------:R-:W-:Y:S01]  /*22160*/  FFMA.FTZ R231, R44, R0.reuse, -R10.reuse ;  /* 0x000000002ce77223 */ /* 0x180fe2000001080a */
[-C--:B------:R-:W-:Y:S01]  /*22170*/  FFMA.FTZ R235, R56, R0.reuse, -R10 ;  /* 0x0000000038eb7223 */ /* 0x080fe2000001080a */
[-CC-:B------:R-:W-:Y:S01]  /*22180*/  FFMA.FTZ R232, R51, R0.reuse, -R8.reuse ;  /* 0x0000000033e87223 */ /* 0x180fe20000010808 */
[-CC-:B------:R-:W-:Y:S01]  /*22190*/  FFMA.FTZ R216, R16, R0.reuse, -R8.reuse ;  /* 0x0000000010d87223 */ /* 0x180fe20000010808 */
[-CC-:B------:R-:W-:Y:S01]  /*221a0*/  FFMA.FTZ R249, R13, R0.reuse, -R8.reuse ;  /* 0x000000000df97223 */ /* 0x180fe20000010808 */
[----:B------:R-:W3:Y:S01]  /*221b0*/  LDL R16, [R1+0x178] ;  /* 0x0001780001107983 */ /* 0x000ee20000100800 */
[-CC-:B------:R-:W-:Y:S01]  /*221c0*/  FFMA.FTZ R238, R14, R0.reuse, -R8.reuse ;  /* 0x000000000eee7223 */ /* 0x180fe20000010808 */
[-CC-:B------:R-:W-:Y:S01]  /*221d0*/  FFMA.FTZ R237, R54, R0.reuse, -R8.reuse ;  /* 0x0000000036ed7223 */ /* 0x180fe20000010808 */
[-CC-:B-1----:R-:W-:Y:S01]  /*221e0*/  FFMA.FTZ R4, R178, R0.reuse, -R8.reuse ;  /* 0x00000000b2047223 */ /* 0x182fe20000010808 */
[-CC-:B------:R-:W-:Y:S01]  /*221f0*/  FFMA.FTZ R217, R15, R0.reuse, -R8.reuse ;  /* 0x000000000fd97223 */ /* 0x180fe20000010808 */
[-C--:B------:R-:W-:Y:S01]  /*22200*/  FFMA.FTZ R178, R20, R0.reuse, -R9 ;  /* 0x0000000014b27223 */ /* 0x080fe20000010809 */
[-CC-:B------:R-:W-:Y:S01]  /*22210*/  FFMA.FTZ R180, R180, R0.reuse, -R8.reuse ;  /* 0x00000000b4b47223 */ /* 0x180fe20000010808 */
[----:B------:R1:W-:Y:S01]  /*22220*/  MUFU.EX2 R34, R4 ;  /* 0x0000000400227308 */ /* 0x0003e20000000800 */
[-CC-:B------:R-:W-:Y:S01]  /*22230*/  FFMA.FTZ R183, R183, R0.reuse, -R8.reuse ;  /* 0x00000000b7b77223 */ /* 0x180fe20000010808 */
[-CC-:B------:R-:W-:Y:S01]  /*22240*/  FFMA.FTZ R234, R17, R0.reuse, -R8.reuse ;  /* 0x0000000011ea7223 */ /* 0x180fe20000010808 */
[-C--:B------:R-:W-:Y:S01]  /*22250*/  FFMA.FTZ R250, R12, R0.reuse, -R8 ;  /* 0x000000000cfa7223 */ /* 0x080fe20000010808 */
[-C--:B--2---:R-:W-:Y:S01]  /*22260*/  FFMA.FTZ R2, R181, R0.reuse, -R7 ;  /* 0x00000000b5027223 */ /* 0x084fe20000010807 */
[-CC-:B------:R-:W-:Y:S01]  /*22270*/  FFMA.FTZ R181, R25, R0.reuse, -R10.reuse ;  /* 0x0000000019b57223 */ /* 0x180fe2000001080a */
[-CC-:B------:R-:W-:Y:S04]  /*22280*/  FFMA.FTZ R236, R57, R0.reuse, -R10.reuse ;  /* 0x0000000039ec7223 */ /* 0x180fe8000001080a */
[----:B------:R2:W-:Y:S01]  /*22290*/  MUFU.EX2 R18, R2 ;  /* 0x0000000200127308 */ /* 0x0005e20000000800 */
[-C--:B-1----:R-:W-:Y:S01]  /*222a0*/  FFMA.FTZ R4, R184, R0.reuse, -R9 ;  /* 0x00000000b8047223 */ /* 0x082fe20000010809 */
[-C--:B------:R-:W-:Y:S08]  /*222b0*/  FFMA.FTZ R184, R28, R0.reuse, -R10 ;  /* 0x000000001cb87223 */ /* 0x080ff0000001080a */
[----:B------:R1:W-:Y:S01]  /*222c0*/  MUFU.EX2 R23, R4 ;  /* 0x0000000400177308 */ /* 0x0003e20000000800 */
[----:B--2---:R-:W-:Y:S05]  /*222d0*/  FSEL R2, R103, RZ, P0 ;  /* 0x000000ff67027208 */ /* 0x004fea0000000000 */
[----:B------:R-:W-:Y:S01]  /*222e0*/  FADD.FTZ R3, -R2, R3 ;  /* 0x0000000302037221 */ /* 0x000fe20000010100 */
[----:B------:R-:W-:Y:S05]  /*222f0*/  FSEL R2, R100, RZ, P1 ;  /* 0x000000ff64027208 */ /* 0x000fea0000800000 */
[----:B------:R-:W-:Y:S01]  /*22300*/  FADD.FTZ R5, -R2, R104 ;  /* 0x0000006802057221 */ /* 0x000fe20000010100 */
[----:B------:R-:W-:Y:S01]  /*22310*/  FSEL R2, R102, RZ, P3 ;  /* 0x000000ff66027208 */ /* 0x000fe20001800000 */
[-C--:B-1----:R-:W-:Y:S01]  /*22320*/  FFMA.FTZ R4, R182, R0.reuse, -R8 ;  /* 0x00000000b6047223 */ /* 0x082fe20000010808 */
[----:B------:R-:W-:Y:S03]  /*22330*/  FFMA.FTZ R182, R21, R0, -R9 ;  /* 0x0000000015b67223 */ /* 0x000fe60000010809 */
[----:B------:R1:W-:Y:S01]  /*22340*/  MUFU.EX2 R38, R4 ;  /* 0x0000000400267308 */ /* 0x0003e20000000800 */
[----:B------:R-:W-:Y:S01]  /*22350*/  FADD.FTZ R6, -R2, R105 ;  /* 0x0000006902067221 */ /* 0x000fe20000010100 */
[----:B------:R-:W-:Y:S03]  /*22360*/  FSEL R2, R101, RZ, P2 ;  /* 0x000000ff65027208 */ /* 0x000fe60001000000 */
[----:B------:R-:W-:Y:S01]  /*22370*/  FMUL.FTZ R6, R0, R6 ;  /* 0x0000000600067220 */ /* 0x000fe20000410000 */
[-C--:B-1----:R-:W-:Y:S01]  /*22380*/  FFMA.FTZ R4, R211, R0.reuse, -R10 ;  /* 0x00000000d3047223 */ /* 0x082fe2000001080a */
[-CC-:B------:R-:W-:Y:S03]  /*22390*/  FFMA.FTZ R211, R30, R0.reuse, -R7.reuse ;  /* 0x000000001ed37223 */ /* 0x180fe60000010807 */
[----:B------:R1:W-:Y:S02]  /*223a0*/  MUFU.EX2 R67, R4 ;  /* 0x0000000400437308 */ /* 0x0003e40000000800 */
[----:B-1----:R-:W-:Y:S01]  /*223b0*/  FADD.FTZ R4, -R2, R106 ;  /* 0x0000006a02047221 */ /* 0x002fe20000010100 */
[-CC-:B------:R-:W-:Y:S01]  /*223c0*/  FFMA.FTZ R2, R185, R0.reuse, -R7.reuse ;  /* 0x00000000b9027223 */ /* 0x180fe20000010807 */
[-C--:B------:R-:W-:Y:S01]  /*223d0*/  FFMA.FTZ R106, R26, R0.reuse, -R7 ;  /* 0x000000001a6a7223 */ /* 0x080fe20000010807 */
[--C-:B------:R-:W-:Y:S01]  /*223e0*/  FFMA.FTZ R7, R210, R0, -R9.reuse ;  /* 0x00000000d2077223 */ /* 0x100fe20000010809 */
[----:B------:R-:W-:Y:S04]  /*223f0*/  FMUL.FTZ R4, R0, R4 ;  /* 0x0000000400047220 */ /* 0x000fe80000410000 */
[----:B------:R1:W-:Y:S01]  /*22400*/  MUFU.EX2 R66, R2 ;  /* 0x0000000200427308 */ /* 0x0003e20000000800 */
[-CC-:B------:R-:W-:Y:S01]  /*22410*/  FFMA.FTZ R210, R32, R0.reuse, -R9.reuse ;  /* 0x0000000020d27223 */ /* 0x180fe20000010809 */
[-CC-:B------:R-:W-:Y:S08]  /*22420*/  FFMA.FTZ R185, R19, R0.reuse, -R8.reuse ;  /* 0x0000000013b97223 */ /* 0x180ff00000010808 */
[----:B------:R2:W-:Y:S01]  /*22430*/  MUFU.EX2 R105, R7 ;  /* 0x0000000700697308 */ /* 0x0005e20000000800 */
[-C--:B-1----:R-:W-:Y:S01]  /*22440*/  FFMA.FTZ R2, R187, R0.reuse, -R9 ;  /* 0x00000000bb027223 */ /* 0x082fe20000010809 */
[-C--:B------:R-:W-:Y:S01]  /*22450*/  FFMA.FTZ R187, R35, R0.reuse, -R8 ;  /* 0x0000000023bb7223 */ /* 0x080fe20000010808 */
[-CC-:B------:R-:W-:Y:S01]  /*22460*/  FFMA.FTZ R35, R230, R0.reuse, -R10.reuse ;  /* 0x00000000e6237223 */ /* 0x180fe2000001080a */
[-C--:B------:R-:W-:Y:S06]  /*22470*/  FFMA.FTZ R230, R45, R0.reuse, -R10 ;  /* 0x000000002de67223 */ /* 0x080fec000001080a */
[----:B------:R1:W-:Y:S01]  /*22480*/  MUFU.EX2 R50, R2 ;  /* 0x0000000200327308 */ /* 0x0003e20000000800 */
[-C--:B--2---:R-:W-:Y:S01]  /*22490*/  FFMA.FTZ R7, R215, R0.reuse, -R8 ;  /* 0x00000000d7077223 */ /* 0x084fe20000010808 */
[-C--:B------:R-:W-:Y:S08]  /*224a0*/  FFMA.FTZ R215, R41, R0.reuse, -R10 ;  /* 0x0000000029d77223 */ /* 0x080ff0000001080a */
[----:B------:R-:W-:Y:S10]  /*224b0*/  MUFU.EX2 R104, R7 ;  /* 0x0000000700687308 */ /* 0x000ff40000000800 */
[----:B------:R-:W-:Y:S01]  /*224c0*/  MUFU.EX2 R35, R35 ;  /* 0x0000002300237308 */ /* 0x000fe20000000800 */
[-C--:B-1----:R-:W-:Y:S01]  /*224d0*/  FFMA.FTZ R2, R214, R0.reuse, -R8 ;  /* 0x00000000d6027223 */ /* 0x082fe20000010808 */
[-CC-:B------:R-:W-:Y:S08]  /*224e0*/  FFMA.FTZ R214, R40, R0.reuse, -R10.reuse ;  /* 0x0000000028d67223 */ /* 0x180ff0000001080a */
[----:B------:R1:W-:Y:S02]  /*224f0*/  MUFU.EX2 R51, R2 ;  /* 0x0000000200337308 */ /* 0x0003e40000000800 */
[----:B-1----:R-:W-:Y:S01]  /*22500*/  FMUL.FTZ R2, R0, R3 ;  /* 0x0000000300027220 */ /* 0x002fe20000410000 */
[-CC-:B------:R-:W-:Y:S01]  /*22510*/  FFMA.FTZ R3, R179, R0.reuse, -R10.reuse ;  /* 0x00000000b3037223 */ /* 0x180fe2000001080a */
[----:B------:R-:W-:Y:S06]  /*22520*/  FFMA.FTZ R179, R24, R0, -R10 ;  /* 0x0000000018b37223 */ /* 0x000fec000001080a */
[----:B------:R1:W-:Y:S10]  /*22530*/  MUFU.EX2 R107, R3 ;  /* 0x00000003006b7308 */ /* 0x0003f40000000800 */
[----:B------:R-:W2:Y:S01]  /*22540*/  MUFU.EX2 R2, R2 ;  /* 0x0000000200027308 */ /* 0x000ea20000000800 */
[----:B-1----:R-:W-:Y:S02]  /*22550*/  FMUL.FTZ R3, R0, R5 ;  /* 0x0000000500037220 */ /* 0x002fe40000410000 */
[----:B------:R-:W4:Y:S07]  /*22560*/  LDL.LU R5, [R1+0x140] ;  /* 0x0001400001057983 */ /* 0x000f2e0000300800 */
[----:B------:R1:W-:Y:S01]  /*22570*/  MUFU.EX2 R0, R6 ;  /* 0x0000000600007308 */ /* 0x0003e20000000800 */
[C---:B--2---:R-:W-:Y:S01]  /*22580*/  FMUL.FTZ R43, R2.reuse, R123 ;  /* 0x0000007b022b7220 */ /* 0x044fe20000410000 */
[C---:B------:R-:W-:Y:S01]  /*22590*/  FMUL.FTZ R42, R2.reuse, R122 ;  /* 0x0000007a022a7220 */ /* 0x040fe20000410000 */
[C---:B------:R-:W-:Y:S07]  /*225a0*/  FMUL.FTZ R14, R2.reuse, R134 ;  /* 0x00000086020e7220 */ /* 0x040fee0000410000 */
[----:B------:R-:W2:Y:S01]  /*225b0*/  MUFU.EX2 R3, R3 ;  /* 0x0000000300037308 */ /* 0x000ea20000000800 */
[C---:B------:R-:W-:Y:S01]  /*225c0*/  FFMA.FTZ R7, R2.reuse, R196, R22 ;  /* 0x000000c402077223 */ /* 0x040fe20000010016 */
[C---:B------:R-:W-:Y:S01]  /*225d0*/  FMUL.FTZ R47, R2.reuse, R119 ;  /* 0x00000077022f7220 */ /* 0x040fe20000410000 */
[C---:B------:R-:W-:Y:S01]  /*225e0*/  FMUL.FTZ R59, R2.reuse, R115 ;  /* 0x00000073023b7220 */ /* 0x040fe20000410000 */
[C---:B------:R-:W-:Y:S01]  /*225f0*/  FMUL.FTZ R30, R2.reuse, R126 ;  /* 0x0000007e021e7220 */ /* 0x040fe20000410000 */
[C---:B------:R-:W-:Y:S01]  /*22600*/  FMUL.FTZ R10, R2.reuse, R138 ;  /* 0x0000008a020a7220 */ /* 0x040fe20000410000 */
[----:B------:R-:W-:Y:S01]  /*22610*/  FMUL.FTZ R11, R2, R139 ;  /* 0x0000008b020b7220 */ /* 0x000fe20000410000 */
[----:B------:R-:W-:Y:S01]  /*22620*/  F2FP.BF16.F32.PACK_AB R139, R50, R105 ;  /* 0x00000069328b723e */ /* 0x000fe200000010ff */
[C---:B------:R-:W-:Y:S01]  /*22630*/  FMUL.FTZ R15, R2.reuse, R135 ;  /* 0x00000087020f7220 */ /* 0x040fe20000410000 */
        /* <DEDUP_REMOVED lines=8> */
[C---:B--2---:R-:W-:Y:S01]  /*226c0*/  FMUL.FTZ R60, R3.reuse, R108 ;  /* 0x0000006c033c7220 */ /* 0x044fe20000410000 */
[C---:B------:R-:W-:Y:S01]  /*226d0*/  FMUL.FTZ R61, R3.reuse, R109 ;  /* 0x0000006d033d7220 */ /* 0x040fe20000410000 */
[----:B------:R-:W2:Y:S01]  /*226e0*/  LDL R108, [R1+0x1b8] ;  /* 0x0001b800016c7983 */ /* 0x000ea20000100800 */
[C---:B------:R-:W-:Y:S01]  /*226f0*/  FMUL.FTZ R28, R3.reuse, R124 ;  /* 0x0000007c031c7220 */ /* 0x040fe20000410000 */
[C---:B------:R-:W-:Y:S01]  /*22700*/  FMUL.FTZ R29, R3.reuse, R125 ;  /* 0x0000007d031d7220 */ /* 0x040fe20000410000 */
[C---:B------:R-:W-:Y:S01]  /*22710*/  FMUL.FTZ R13, R3.reuse, R133 ;  /* 0x00000085030d7220 */ /* 0x040fe20000410000 */
[----:B------:R-:W2:Y:S01]  /*22720*/  LDL.LU R109, [R1+0x144] ;  /* 0x00014400016d7983 */ /* 0x000ea20000300800 */
[----:B------:R-:W-:Y:S01]  /*22730*/  FFMA.FTZ R54, R3, R203, R176 ;  /* 0x000000cb03367223 */ /* 0x000fe200000100b0 */
[----:B------:R-:W-:Y:S01]  /*22740*/  FMUL.FTZ R62, R2, R110 ;  /* 0x0000006e023e7220 */ /* 0x000fe20000410000 */
[----:B------:R-:W-:Y:S01]  /*22750*/  F2FP.BF16.F32.PACK_AB R110, R66, R39 ;  /* 0x00000027426e723e */ /* 0x000fe200000010ff */
[----:B------:R-:W2:Y:S01]  /*22760*/  LDL R123, [R1+0x174] ;  /* 0x00017400017b7983 */ /* 0x000ea20000100800 */
[C---:B------:R-:W-:Y:S01]  /*22770*/  FMUL.FTZ R63, R2.reuse, R111 ;  /* 0x0000006f023f7220 */ /* 0x040fe20000410000 */
[----:B------:R-:W-:Y:S01]  /*22780*/  F2FP.BF16.F32.PACK_AB R111, R51, R104 ;  /* 0x00000068336f723e */ /* 0x000fe200000010ff */
[C---:B------:R-:W-:Y:S01]  /*22790*/  FMUL.FTZ R74, R2.reuse, R74 ;  /* 0x0000004a024a7220 */ /* 0x040fe20000410000 */
[----:B------:R-:W2:Y:S01]  /*227a0*/  LDL.64 R124, [R1+0x150] ;  /* 0x00015000017c7983 */ /* 0x000ea20000100a00 */
[C---:B------:R-:W-:Y:S01]  /*227b0*/  FMUL.FTZ R75, R2.reuse, R75 ;  /* 0x0000004b024b7220 */ /* 0x040fe20000410000 */
[C---:B------:R-:W-:Y:S01]  /*227c0*/  FMUL.FTZ R78, R2.reuse, R78 ;  /* 0x0000004e024e7220 */ /* 0x040fe20000410000 */
[C---:B------:R-:W-:Y:S01]  /*227d0*/  FMUL.FTZ R79, R2.reuse, R79 ;  /* 0x0000004f024f7220 */ /* 0x040fe20000410000 */
[C---:B------:R-:W-:Y:S01]  /*227e0*/  FMUL.FTZ R90, R2.reuse, R90 ;  /* 0x0000005a025a7220 */ /* 0x040fe20000410000 */
[----:B------:R-:W-:Y:S01]  /*227f0*/  FMUL.FTZ R91, R2, R91 ;  /* 0x0000005b025b7220 */ /* 0x000fe20000410000 */
[----:B------:R-:W2:Y:S01]  /*22800*/  LDL R122, [R1+0x17c] ;  /* 0x00017c00017a7983 */ /* 0x000ea20000100800 */
[----:B------:R1:W1:Y:S01]  /*22810*/  MUFU.EX2 R2, R4 ;  /* 0x0000000400027308 */ /* 0x0002620000000800 */
[C---:B------:R-:W-:Y:S01]  /*22820*/  FMUL.FTZ R24, R3.reuse, R128 ;  /* 0x0000008003187220 */ /* 0x040fe20000410000 */
[C---:B------:R-:W-:Y:S01]  /*22830*/  FMUL.FTZ R25, R3.reuse, R129 ;  /* 0x0000008103197220 */ /* 0x040fe20000410000 */
[----:B------:R-:W2:Y:S01]  /*22840*/  LDL R133, [R1+0xac] ;  /* 0x0000ac0001857983 */ /* 0x000ea20000100800 */
[----:B------:R-:W-:Y:S01]  /*22850*/  FMUL.FTZ R57, R3, R113 ;  /* 0x0000007103397220 */ /* 0x000fe20000410000 */
[----:B------:R-:W-:Y:S02]  /*22860*/  IMAD.SHL.U32 R113, R233, 0x2, RZ ;  /* 0x00000002e9717824 */ /* 0x000fe400078e00ff */
[C---:B------:R-:W-:Y:S01]  /*22870*/  FMUL.FTZ R8, R3.reuse, R136 ;  /* 0x0000008803087220 */ /* 0x040fe20000410000 */
[----:B------:R-:W2:Y:S01]  /*22880*/  LDL R134, [R1+0x130] ;  /* 0x0001300001867983 */ /* 0x000ea20000100800 */
[C---:B------:R-:W-:Y:S01]  /*22890*/  FMUL.FTZ R40, R3.reuse, R120 ;  /* 0x0000007803287220 */ /* 0x040fe20000410000 */
[C---:B------:R-:W-:Y:S01]  /*228a0*/  FMUL.FTZ R41, R3.reuse, R121 ;  /* 0x0000007903297220 */ /* 0x040fe20000410000 */
        /* <DEDUP_REMOVED lines=16> */
[----:B------:R-:W-:Y:S01]  /*229b0*/  FMUL.FTZ R89, R3, R89 ;  /* 0x0000005903597220 */ /* 0x000fe20000410000 */
[----:B------:R-:W2:Y:S01]  /*229c0*/  LDL R190, [R1+0x94] ;  /* 0x0000940001be7983 */ /* 0x000ea20000100800 */
[C---:B------:R-:W-:Y:S01]  /*229d0*/  FMUL.FTZ R64, R0.reuse, R140 ;  /* 0x0000008c00407220 */ /* 0x040fe20000410000 */
[C---:B-1----:R-:W-:Y:S01]  /*229e0*/  FMUL.FTZ R4, R0.reuse, R168 ;  /* 0x000000a800047220 */ /* 0x042fe20000410000 */
        /* <DEDUP_REMOVED lines=9> */
[----:B------:R1:W2:Y:S01]  /*22a80*/  LDL.S16 R115, [R1+0xb8] ;  /* 0x0000b80001737983 */ /* 0x0002a20000100600 */
        /* <DEDUP_REMOVED lines=13> */
[----:B------:R1:W2:Y:S01]  /*22b60*/  LDL.S16 R140, [R1+0xa8] ;  /* 0x0000a800018c7983 */ /* 0x0002a20000100600 */
[----:B------:R-:W-:Y:S01]  /*22b70*/  MUFU.EX2 R112, R211 ;  /* 0x000000d300707308 */ /* 0x000fe20000000800 */
[C---:B------:R-:W-:Y:S01]  /*22b80*/  FMUL.FTZ R70, R2.reuse, R70 ;  /* 0x0000004602467220 */ /* 0x040fe20000410000 */
[C---:B------:R-:W-:Y:S01]  /*22b90*/  FMUL.FTZ R71, R2.reuse, R71 ;  /* 0x0000004702477220 */ /* 0x040fe20000410000 */
[----:B------:R1:W2:Y:S01]  /*22ba0*/  LDL.S16 R136, [R1+0xa4] ;  /* 0x0000a40001887983 */ /* 0x0002a20000100600 */
[C---:B------:R-:W-:Y:S01]  /*22bb0*/  FMUL.FTZ R82, R2.reuse, R82 ;  /* 0x0000005202527220 */ /* 0x040fe20000410000 */
[C---:B------:R-:W-:Y:S01]  /*22bc0*/  FMUL.FTZ R83, R2.reuse, R83 ;  /* 0x0000005302537220 */ /* 0x040fe20000410000 */
[C---:B------:R-:W-:Y:S01]  /*22bd0*/  FMUL.FTZ R86, R2.reuse, R86 ;  /* 0x0000005602567220 */ /* 0x040fe20000410000 */
[----:B------:R1:W2:Y:S01]  /*22be0*/  LDL.S16 R121, [R1+0x9c] ;  /* 0x00009c0001797983 */ /* 0x0002a20000100600 */
[C---:B------:R-:W-:Y:S01]  /*22bf0*/  FMUL.FTZ R87, R2.reuse, R87 ;  /* 0x0000005702577220 */ /* 0x040fe20000410000 */
[C---:B------:R-:W-:Y:S01]  /*22c00*/  FMUL.FTZ R98, R2.reuse, R98 ;  /* 0x0000006202627220 */ /* 0x040fe20000410000 */
[----:B------:R-:W-:Y:S01]  /*22c10*/  FMUL.FTZ R99, R2, R99 ;  /* 0x0000006302637220 */ /* 0x000fe20000410000 */
[----:B------:R-:W2:Y:S01]  /*22c20*/  LDL R120, [R1+0x16c] ;  /* 0x00016c0001787983 */ /* 0x000ea20000100800 */
[----:B---3--:R-:W-:Y:S04]  /*22c30*/  IMAD.WIDE.U32 R128, R16, -0x326172a9, RZ ;  /* 0xcd9e8d5710807825 */ /* 0x008fe800078e00ff */
[C---:B------:R-:W-:Y:S01]  /*22c40*/  FMUL.FTZ R16, R0.reuse, R164 ;  /* 0x000000a400107220 */ /* 0x040fe20000410000 */
[C---:B----4-:R-:W-:Y:S01]  /*22c50*/  FFMA.FTZ R19, R0.reuse, R5, R55 ;  /* 0x0000000500137223 */ /* 0x050fe20000010037 */
[----:B------:R-:W-:Y:S01]  /*22c60*/  FMUL.FTZ R5, R0, R169 ;  /* 0x000000a900057220 */ /* 0x000fe20000410000 */
[C---:B------:R-:W-:Y:S01]  /*22c70*/  F2FP.BF16.F32.PACK_AB R0, R18.reuse, R22 ;  /* 0x000000161200723e */ /* 0x040fe200000010ff */
[----:B------:R-:W-:Y:S01]  /*22c80*/  MUFU.EX2 R55, R178 ;  /* 0x000000b200377308 */ /* 0x000fe20000000800 */
[----:B------:R-:W-:Y:S01]  /*22c90*/  FADD.FTZ R18, R18, R7 ;  /* 0x0000000712127221 */ /* 0x000fe20000010000 */
[----:B------:R-:W-:Y:S01]  /*22ca0*/  F2FP.BF16.F32.PACK_AB R7, R38, R34 ;  /* 0x000000222607723e */ /* 0x000fe200000010ff */
[----:B------:R-:W-:Y:S02]  /*22cb0*/  FADD.FTZ R19, R23, R19 ;  /* 0x0000001317137221 */ /* 0x000fe40000010000 */
[----:B------:R-:W-:Y:S02]  /*22cc0*/  FADD.FTZ R18, R39, R18 ;  /* 0x0000001227127221 */ /* 0x000fe40000010000 */
[----:B------:R-:W-:Y:S02]  /*22cd0*/  FADD.FTZ R19, R105, R19 ;  /* 0x0000001369137221 */ /* 0x000fe40000010000 */
[----:B------:R-:W-:Y:S02]  /*22ce0*/  FADD.FTZ R66, R66, R18 ;  /* 0x0000001242427221 */ /* 0x000fe40000010000 */
[----:B------:R-:W-:Y:S01]  /*22cf0*/  FADD.FTZ R114, R50, R19 ;  /* 0x0000001332727221 */ /* 0x000fe20000010000 */
[----:B--2---:R-:W-:Y:S02]  /*22d00*/  IMAD.WIDE.U32 R148, R108, -0x2daee0ad, RZ ;  /* 0xd2511f536c947825 */ /* 0x004fe400078e00ff */
[----:B------:R-:W2:Y:S01]  /*22d10*/  MUFU.EX2 R108, R106 ;  /* 0x0000006a006c7308 */ /* 0x000ea20000000800 */
[----:B------:R-:W-:Y:S09]  /*22d20*/  LOP3.LUT R3, R123, R129, RZ, 0x3c, !PT ;  /* 0x000000817b037212 */ /* 0x000ff200078e3cff */
[----:B------:R-:W-:Y:S01]  /*22d30*/  MUFU.EX2 R106, R179 ;  /* 0x000000b3006a7308 */ /* 0x000fe20000000800 */
[----:B------:R-:W-:Y:S01]  /*22d40*/  LOP3.LUT R22, R125, R113, RZ, 0x3c, !PT ;  /* 0x000000717d167212 */ /* 0x000fe200078e3cff */
[----:B------:R-:W-:Y:S04]  /*22d50*/  IMAD.WIDE.U32 R156, R3, -0x2daee0ad, RZ ;  /* 0xd2511f53039c7825 */ /* 0x000fe800078e00ff */
[----:B------:R-:W-:Y:S01]  /*22d60*/  FFMA.FTZ R3, R2, R109, R34 ;  /* 0x0000006d02037223 */ /* 0x000fe20000010022 */
[----:B------:R-:W-:Y:S01]  /*22d70*/  LOP3.LUT R22, R22, R149, RZ, 0x3c, !PT ;  /* 0x0000009516167212 */ /* 0x000fe200078e3cff */
[----:B------:R-:W-:Y:S01]  /*22d80*/  VIADD R113, R113, 0x1 ;  /* 0x0000000171717836 */ /* 0x000fe20000000000 */
[----:B------:R-:W-:Y:S01]  /*22d90*/  LOP3.LUT R144, R157, R122, R148, 0x96, !PT ;  /* 0x0000007a9d907212 */ /* 0x000fe200078e9694 */
[----:B------:R-:W-:Y:S01]  /*22da0*/  FADD.FTZ R38, R38, R3 ;  /* 0x0000000326267221 */ /* 0x000fe20000010000 */
[----:B------:R-:W-:Y:S01]  /*22db0*/  F2FP.BF16.F32.PACK_AB R3, R67, R176 ;  /* 0x000000b04303723e */ /* 0x000fe200000010ff */
[----:B------:R-:W-:Y:S01]  /*22dc0*/  IMAD.WIDE.U32 R22, R22, -0x326172a9, RZ ;  /* 0xcd9e8d5716167825 */ /* 0x000fe200078e00ff */
[----:B------:R-:W3:Y:S03]  /*22dd0*/  MUFU.EX2 R34, R177 ;  /* 0x000000b100227308 */ /* 0x000ee60000000800 */
[----:B------:R-:W-:Y:S01]  /*22de0*/  FADD.FTZ R38, R104, R38 ;  /* 0x0000002668267221 */ /* 0x000fe20000010000 */
[----:B------:R-:W-:Y:S01]  /*22df0*/  IMAD.WIDE.U32 R144, R144, -0x326172a9, RZ ;  /* 0xcd9e8d5790907825 */ /* 0x000fe200078e00ff */
[----:B------:R-:W-:Y:S03]  /*22e00*/  LOP3.LUT R18, R23, R133, R128, 0x96, !PT ;  /* 0x0000008517127212 */ /* 0x000fe600078e9680 */
[----:B------:R-:W-:Y:S01]  /*22e10*/  FADD.FTZ R105, R51, R38 ;  /* 0x0000002633697221 */ /* 0x000fe20000010000 */
[----:B------:R-:W-:Y:S01]  /*22e20*/  FADD.FTZ R67, R67, R54 ;  /* 0x0000003643437221 */ /* 0x000fe20000010000 */
[----:B------:R-:W-:Y:S01]  /*22e30*/  LOP3.LUT R50, R145, R134, R22, 0x96, !PT ;  /* 0x0000008691327212 */ /* 0x000fe200078e9616 */
[----:B------:R-:W-:Y:S01]  /*22e40*/  IMAD.WIDE.U32 R18, R18, -0x2daee0ad, RZ ;  /* 0xd2511f5312127825 */ /* 0x000fe200078e00ff */
[----:B------:R-:W4:Y:S03]  /*22e50*/  MUFU.EX2 R54, R182 ;  /* 0x000000b600367308 */ /* 0x000f260000000800 */
[----:B------:R-:W-:Y:S01]  /*22e60*/  IMAD.WIDE.U32 R50, R50, -0x2daee0ad, RZ ;  /* 0xd2511f5332327825 */ /* 0x000fe200078e00ff */
[----:B------:R-:W-:Y:S04]  /*22e70*/  LOP3.LUT R38, R19, R203, R156, 0x96, !PT ;  /* 0x000000cb13267212 */ /* 0x000fe800078e969c */
[----:B------:R-:W-:Y:S01]  /*22e80*/  LOP3.LUT R19, R51, R196, R18, 0x96, !PT ;  /* 0x000000c433137212 */ /* 0x000fe200078e9612 */
[----:B------:R-:W-:Y:S04]  /*22e90*/  IMAD.WIDE.U32 R38, R38, -0x326172a9, RZ ;  /* 0xcd9e8d5726267825 */ /* 0x000fe800078e00ff */
[----:B------:R-:W-:Y:S01]  /*22ea0*/  FADD.FTZ R18, R107, R67 ;  /* 0x000000436b127221 */ /* 0x000fe20000010000 */
[----:B------:R1:W-:Y:S01]  /*22eb0*/  MUFU.EX2 R51, R180 ;  /* 0x000000b400337308 */ /* 0x0003e20000000800 */
[C---:B------:R-:W-:Y:S02]  /*22ec0*/  F2FP.BF16.F32.PACK_AB R107, R35.reuse, R107 ;  /* 0x0000006b236b723e */ /* 0x040fe400000010ff */
[----:B------:R-:W-:Y:S01]  /*22ed0*/  FADD.FTZ R67, R35, R18 ;  /* 0x0000001223437221 */ /* 0x000fe20000010000 */
[----:B------:R-:W-:Y:S01]  /*22ee0*/  LOP3.LUT R35, R39, R191, R144, 0x96, !PT ;  /* 0x000000bf27237212 */ /* 0x000fe200078e9690 */
[----:B--2---:R-:W-:Y:S01]  /*22ef0*/  FADD.FTZ R18, R108, R66 ;  /* 0x000000426c127221 */ /* 0x004fe20000010000 */
[----:B---3--:R-:W-:Y:S02]  /*22f00*/  F2FP.BF16.F32.PACK_AB R108, R34, R108 ;  /* 0x0000006c226c723e */ /* 0x008fe400000010ff */
[----:B----4-:R-:W-:Y:S02]  /*22f10*/  F2FP.BF16.F32.PACK_AB R157, R54, R55 ;  /* 0x00000037369d723e */ /* 0x010fe400000010ff */
[----:B------:R-:W2:Y:S01]  /*22f20*/  MUFU.EX2 R39, R183 ;  /* 0x000000b700277308 */ /* 0x000ea20000000800 */
[----:B------:R-:W-:Y:S01]  /*22f30*/  FADD.FTZ R118, R34, R18 ;  /* 0x0000001222767221 */ /* 0x000fe20000010000 */
[----:B------:R-:W-:Y:S04]  /*22f40*/  IMAD.WIDE.U32 R18, R19, -0x326172a9, RZ ;  /* 0xcd9e8d5713127825 */ /* 0x000fe800078e00ff */
[----:B------:R-:W-:Y:S01]  /*22f50*/  IMAD.WIDE.U32 R34, R35, -0x2daee0ad, RZ ;  /* 0xd2511f5323227825 */ /* 0x000fe200078e00ff */
[----:B------:R-:W-:Y:S03]  /*22f60*/  LOP3.LUT R38, R19, R119, R38, 0x96, !PT ;  /* 0x0000007713267212 */ /* 0x000fe600078e9626 */
[----:B------:R-:W3:Y:S01]  /*22f70*/  MUFU.EX2 R109, R212 ;  /* 0x000000d4006d7308 */ /* 0x000ee20000000800 */
[----:B------:R-:W-:Y:S01]  /*22f80*/  FADD.FTZ R19, R55, R114 ;  /* 0x0000007237137221 */ /* 0x000fe20000010000 */
[----:B-1----:R-:W-:Y:S01]  /*22f90*/  IMAD.MOV.U32 R180, RZ, RZ, R134 ;  /* 0x000000ffffb47224 */ /* 0x002fe200078e0086 */
[----:B------:R-:W-:Y:S02]  /*22fa0*/  LOP3.LUT R50, R35, R190, R50, 0x96, !PT ;  /* 0x000000be23327212 */ /* 0x000fe400078e9632 */
[----:B------:R-:W-:Y:S03]  /*22fb0*/  FADD.FTZ R117, R54, R19 ;  /* 0x0000001336757221 */ /* 0x000fe60000010000 */
[----:B------:R-:W-:Y:S01]  /*22fc0*/  IMAD.WIDE.U32 R168, R50, -0x326172a9, RZ ;  /* 0xcd9e8d5732a87825 */ /* 0x000fe200078e00ff */
[----:B--2---:R-:W-:Y:S01]  /*22fd0*/  F2FP.BF16.F32.PACK_AB R164, R39, R51 ;  /* 0x0000003327a4723e */ /* 0x004fe200000010ff */
[----:B------:R-:W1:Y:S02]  /*22fe0*/  MUFU.EX2 R35, R181 ;  /* 0x000000b500237308 */ /* 0x000e640000000800 */
[----:B------:R-:W-:Y:S01]  /*22ff0*/  IMAD.WIDE.U32 R182, R38, -0x2daee0ad, RZ ;  /* 0xd2511f5326b67825 */ /* 0x000fe200078e00ff */
[----:B------:R-:W-:Y:S03]  /*23000*/  LOP3.LUT R138, R169, R175, R18, 0x96, !PT ;  /* 0x000000afa98a7212 */ /* 0x000fe600078e9612 */
[----:B------:R-:W-:Y:S01]  /*23010*/  FADD.FTZ R18, R51, R105 ;  /* 0x0000006933127221 */ /* 0x000fe20000010000 */
[----:B------:R-:W-:Y:S03]  /*23020*/  LOP3.LUT R130, R183, R189, R34, 0x96, !PT ;  /* 0x000000bdb7827212 */ /* 0x000fe600078e9622 */
[----:B------:R2:W-:Y:S01]  /*23030*/  MUFU.EX2 R54, R185 ;  /* 0x000000b900367308 */ /* 0x0005e20000000800 */
[----:B---3--:R-:W-:Y:S01]  /*23040*/  F2FP.BF16.F32.PACK_AB R212, R109, R112 ;  /* 0x000000706dd4723e */ /* 0x008fe200000010ff */
[----:B------:R-:W-:Y:S01]  /*23050*/  FADD.FTZ R114, R39, R18 ;  /* 0x0000001227727221 */ /* 0x000fe20000010000 */
[----:B------:R-:W-:Y:S01]  /*23060*/  FADD.FTZ R34, R106, R67 ;  /* 0x000000436a227221 */ /* 0x000fe20000010000 */
[----:B------:R-:W-:Y:S06]  /*23070*/  IMAD.WIDE.U32 R130, R130, -0x326172a9, RZ ;  /* 0xcd9e8d5782827825 */ /* 0x000fec00078e00ff */
[----:B------:R-:W-:Y:S01]  /*23080*/  MUFU.EX2 R67, R216 ;  /* 0x000000d800437308 */ /* 0x000fe20000000800 */
[----:B------:R-:W-:Y:S02]  /*23090*/  LOP3.LUT R19, R131, R245, R168, 0x96, !PT ;  /* 0x000000f583137212 */ /* 0x000fe400078e96a8 */
[----:B-1----:R-:W-:Y:S02]  /*230a0*/  F2FP.BF16.F32.PACK_AB R106, R35, R106 ;  /* 0x0000006a236a723e */ /* 0x002fe400000010ff */
[----:B------:R-:W-:Y:S05]  /*230b0*/  LOP3.LUT R18, R19, 0xff, RZ, 0xc0, !PT ;  /* 0x000000ff13127812 */ /* 0x000fea00078ec0ff */
[----:B------:R-:W-:Y:S01]  /*230c0*/  MUFU.EX2 R105, R184 ;  /* 0x000000b800697308 */ /* 0x000fe20000000800 */
[----:B------:R-:W-:Y:S01]  /*230d0*/  ISETP.GE.U32.AND P0, PT, R192, R18, PT ;  /* 0x00000012c000720c */ /* 0x000fe20003f06070 */
[----:B--2---:R-:W-:Y:S01]  /*230e0*/  IMAD.MOV.U32 R185, RZ, RZ, R119 ;  /* 0x000000ffffb97224 */ /* 0x004fe200078e0077 */
[C---:B------:R-:W-:Y:S04]  /*230f0*/  PRMT R18, R6.reuse, 0x7632, R18 ;  /* 0x0000763206127816 */ /* 0x040fe80000000012 */
[----:B------:R-:W-:Y:S03]  /*23100*/  PRMT R116, R6, 0x5410, R18 ;  /* 0x0000541006747816 */ /* 0x000fe60000000012 */
[----:B------:R-:W1:Y:S04]  /*23110*/  MUFU.EX2 R38, R187 ;  /* 0x000000bb00267308 */ /* 0x000e680000000800 */
[----:B------:R-:W-:Y:S06]  /*23120*/  @!P0 HFMA2.BF16_V2 R115, -RZ.H0_H0, RZ.H0_H0, -R6.H0_H0 ;  /* 0x200000ffff738231 */ /* 0x000fec0000340906 */
[----:B------:R-:W-:Y:S01]  /*23130*/  MUFU.EX2 R104, R210 ;  /* 0x000000d200687308 */ /* 0x000fe20000000800 */
[----:B------:R-:W-:Y:S01]  /*23140*/  PRMT R50, R115, 0x7610, R50 ;  /* 0x0000761073327816 */ /* 0x000fe20000000032 */
[----:B------:R2:W-:Y:S03]  /*23150*/  @!P0 STL.S16 [R1+0xb8], R115 ;  /* 0x0000b87301008387 */ /* 0x0005e60000100600 */
[----:B------:R-:W-:Y:S01]  /*23160*/  @!P0 PRMT R6, R50, 0x5410, RZ ;  /* 0x0000541032068816 */ /* 0x000fe200000000ff */
[----:B------:R-:W3:Y:S01]  /*23170*/  LDL R51, [R1+0x170] ;  /* 0x0001700001337983 */ /* 0x000ee20000100800 */
[----:B------:R-:W-:Y:S03]  /*23180*/  IADD3 R120, P0, R194, R120, RZ ;  /* 0x00000078c2787210 */ /* 0x000fe60007f1e0ff */
[----:B------:R4:W-:Y:S01]  /*23190*/  MUFU.EX2 R50, R224 ;  /* 0x000000e000327308 */ /* 0x0009e20000000800 */
[----:B-1----:R-:W-:Y:S01]  /*231a0*/  F2FP.BF16.F32.PACK_AB R165, R38, R54 ;  /* 0x0000003626a5723e */ /* 0x002fe200000010ff */
[----:B------:R-:W3:Y:S01]  /*231b0*/  LDL R126, [R1+0x198] ;  /* 0x00019800017e7983 */ /* 0x000ee20000100800 */
[----:B------:R-:W-:Y:S03]  /*231c0*/  IMAD.MOV.U32 R187, RZ, RZ, R133 ;  /* 0x000000ffffbb7224 */ /* 0x000fe600078e0085 */
[----:B------:R1:W-:Y:S04]  /*231d0*/  ST.E.U16 desc[UR4][R194.64], R6 ;  /* 0x00000006c2007985 */ /* 0x0003e8000c101504 */
[----:B------:R-:W-:Y:S10]  /*231e0*/  MUFU.EX2 R66, R221 ;  /* 0x000000dd00427308 */ /* 0x000ff40000000800 */
[----:B------:R-:W1:Y:S01]  /*231f0*/  MUFU.EX2 R55, R220 ;  /* 0x000000dc00377308 */ /* 0x000e620000000800 */
[----:B----4-:R-:W-:Y:S02]  /*23200*/  IMAD.MOV.U32 R224, RZ, RZ, R128 ;  /* 0x000000ffffe07224 */ /* 0x010fe400078e0080 */
[----:B--2---:R-:W-:Y:S07]  /*23210*/  FADD.FTZ R115, R35, R34 ;  /* 0x0000002223737221 */ /* 0x004fee0000010000 */
[----:B------:R-:W-:Y:S10]  /*23220*/  MUFU.EX2 R34, R186 ;  /* 0x000000ba00227308 */ /* 0x000ff40000000800 */
[----:B------:R-:W2:Y:S01]  /*23230*/  MUFU.EX2 R39, R213 ;  /* 0x000000d500277308 */ /* 0x000ea20000000800 */
[----:B-1----:R-:W-:Y:S02]  /*23240*/  LOP3.LUT R6, R19, 0xffff, RZ, 0xc0, !PT ;  /* 0x0000ffff13067812 */ /* 0x002fe400078ec0ff */
[----:B------:R-:W-:Y:S02]  /*23250*/  F2FP.BF16.F32.PACK_AB R183, R55, R66 ;  /* 0x0000004237b7723e */ /* 0x000fe400000010ff */
[----:B------:R-:W-:Y:S05]  /*23260*/  SHF.R.U32.HI R6, RZ, 0x8, R6 ;  /* 0x00000008ff067819 */ /* 0x000fea0000011606 */
[----:B------:R1:W4:Y:S01]  /*23270*/  MUFU.EX2 R35, R225 ;  /* 0x000000e100237308 */ /* 0x0003220000000800 */
[----:B------:R-:W-:Y:S04]  /*23280*/  LOP3.LUT R6, R6, 0xffff, RZ, 0xc0, !PT ;  /* 0x0000ffff06067812 */ /* 0x000fe800078ec0ff */
[----:B------:R-:W-:Y:S02]  /*23290*/  ISETP.GE.U32.AND P3, PT, R192, R6, PT ;  /* 0x00000006c000720c */ /* 0x000fe40003f66070 */
[--C-:B------:R-:W-:Y:S02]  /*232a0*/  SHF.R.U32.HI R6, RZ, 0x10, R19.reuse ;  /* 0x00000010ff067819 */ /* 0x100fe40000011613 */
[----:B------:R-:W-:Y:S02]  /*232b0*/  SHF.R.U32.HI R19, RZ, 0x18, R19 ;  /* 0x00000018ff137819 */ /* 0x000fe40000011613 */
[----:B------:R-:W-:Y:S02]  /*232c0*/  LOP3.LUT R6, R6, 0xff, RZ, 0xc0, !PT ;  /* 0x000000ff06067812 */ /* 0x000fe400078ec0ff */
[----:B------:R-:W-:Y:S01]  /*232d0*/  ISETP.GE.U32.AND P1, PT, R192, R19, PT ;  /* 0x00000013c000720c */ /* 0x000fe20003f26070 */
[----:B------:R-:W-:Y:S01]  /*232e0*/  FADD.FTZ R19, R112, R118 ;  /* 0x0000007670137221 */ /* 0x000fe20000010000 */
[----:B------:R-:W-:Y:S02]  /*232f0*/  ISETP.GE.U32.AND P2, PT, R192, R6, PT ;  /* 0x00000006c000720c */ /* 0x000fe40003f46070 */
[----:B------:R-:W-:Y:S01]  /*23300*/  PRMT R6, R7, 0x7632, R6 ;  /* 0x0000763207067816 */ /* 0x000fe20000000006 */
[----:B------:R-:W-:Y:S01]  /*23310*/  @!P3 HFMA2.BF16_V2 R140, -RZ.H0_H0, RZ.H0_H0, -R18.H0_H0 ;  /* 0x200000ffff8cb231 */ /* 0x000fe20000340912 */
[----:B--2---:R-:W-:Y:S01]  /*23320*/  F2FP.BF16.F32.PACK_AB R137, R39, R104 ;  /* 0x000000682789723e */ /* 0x004fe200000010ff */
[----:B------:R-:W-:Y:S01]  /*23330*/  FADD.FTZ R109, R109, R19 ;  /* 0x000000136d6d7221 */ /* 0x000fe20000010000 */
[----:B------:R-:W-:Y:S01]  /*23340*/  FADD.FTZ R19, R104, R117 ;  /* 0x0000007568137221 */ /* 0x000fe20000010000 */
[----:B-1----:R-:W-:Y:S01]  /*23350*/  IMAD.MOV.U32 R225, RZ, RZ, R129 ;  /* 0x000000ffffe17224 */ /* 0x002fe200078e0081 */
[----:B------:R-:W-:Y:S01]  /*23360*/  PRMT R135, R140, 0x7610, R135 ;  /* 0x000076108c877816 */ /* 0x000fe20000000087 */
[----:B------:R-:W-:Y:S01]  /*23370*/  @!P3 STL.S16 [R1+0xa8], R140 ;  /* 0x0000a88c0100b387 */ /* 0x000fe20000100600 */
[----:B------:R-:W-:Y:S01]  /*23380*/  FADD.FTZ R104, R39, R19 ;  /* 0x0000001327687221 */ /* 0x000fe20000010000 */
[----:B------:R-:W-:Y:S01]  /*23390*/  @!P1 HFMA2.BF16_V2 R121, -RZ.H0_H0, RZ.H0_H0, -R6.H0_H0 ;  /* 0x200000ffff799231 */ /* 0x000fe20000340906 */
[----:B------:R-:W-:Y:S01]  /*233a0*/  @!P3 PRMT R18, R135, 0x5410, RZ ;  /* 0x000054108712b816 */ /* 0x000fe200000000ff */
[----:B------:R-:W-:Y:S01]  /*233b0*/  @!P2 HFMA2.BF16_V2 R136, -RZ.H0_H0, RZ.H0_H0, -R7.H0_H0 ;  /* 0x200000ffff88a231 */ /* 0x000fe20000340907 */
[----:B------:R4:W-:Y:S02]  /*233c0*/  MUFU.EX2 R19, R214 ;  /* 0x000000d600137308 */ /* 0x0009e40000000800 */
[----:B------:R-:W-:Y:S01]  /*233d0*/  PRMT R127, R121, 0x7610, R127 ;  /* 0x00007610797f7816 */ /* 0x000fe2000000007f */
[----:B------:R1:W-:Y:S01]  /*233e0*/  ST.E.U16 desc[UR4][R194.64+0x2], R18 ;  /* 0x00000212c2007985 */ /* 0x0003e2000c101504 */
[----:B------:R-:W-:Y:S03]  /*233f0*/  PRMT R132, R136, 0x7610, R132 ;  /* 0x0000761088847816 */ /* 0x000fe60000000084 */
[----:B------:R-:W-:Y:S03]  /*23400*/  @!P2 STL.S16 [R1+0xa4], R136 ;  /* 0x0000a4880100a387 */ /* 0x000fe60000100600 */
[----:B------:R-:W-:Y:S01]  /*23410*/  MUFU.EX2 R39, R227 ;  /* 0x000000e300277308 */ /* 0x000fe20000000800 */
[----:B------:R3:W-:Y:S04]  /*23420*/  @!P1 STL.S16 [R1+0x9c], R121 ;  /* 0x00009c7901009387 */ /* 0x0007e80000100600 */
[----:B------:R2:W2:Y:S01]  /*23430*/  LDL.S16 R117, [R1+0x110] ;  /* 0x0001100001757983 */ /* 0x0004a20000100600 */
[----:B----4-:R-:W-:Y:S03]  /*23440*/  F2FP.BF16.F32.PACK_AB R214, R35, R50 ;  /* 0x0000003223d6723e */ /* 0x010fe600000010ff */
[----:B------:R-:W4:Y:S01]  /*23450*/  LDL R119, [R1+0x160] ;  /* 0x0001600001777983 */ /* 0x000f220000100800 */
[----:B-1----:R-:W-:Y:S01]  /*23460*/  FADD.FTZ R18, R54, R114 ;  /* 0x0000007236127221 */ /* 0x002fe20000010000 */
[----:B------:R-:W-:Y:S02]  /*23470*/  PRMT R114, R7, 0x5410, R6 ;  /* 0x0000541007727816 */ /* 0x000fe40000000006 */
[----:B------:R-:W-:Y:S01]  /*23480*/  @!P1 PRMT R6, R127, 0x5410, RZ ;  /* 0x000054107f069816 */ /* 0x000fe200000000ff */
[----:B------:R-:W-:Y:S01]  /*23490*/  FADD.FTZ R112, R38, R18 ;  /* 0x0000001226707221 */ /* 0x000fe20000010000 */
[----:B------:R-:W-:Y:S01]  /*234a0*/  @!P2 PRMT R7, R132, 0x5410, RZ ;  /* 0x000054108407a816 */ /* 0x000fe200000000ff */
[----:B------:R-:W1:Y:S01]  /*234b0*/  MUFU.EX2 R18, R215 ;  /* 0x000000d700127308 */ /* 0x000e620000000800 */
[----:B------:R-:W-:Y:S09]  /*234c0*/  LOP3.LUT R127, R130, 0xff, RZ, 0xc0, !PT ;  /* 0x000000ff827f7812 */ /* 0x000ff200078ec0ff */
[----:B------:R-:W1:Y:S02]  /*234d0*/  MUFU.EX2 R38, R229 ;  /* 0x000000e500267308 */ /* 0x000e640000000800 */
[----:B-1----:R-:W-:Y:S02]  /*234e0*/  F2FP.BF16.F32.PACK_AB R211, R18, R19 ;  /* 0x0000001312d3723e */ /* 0x002fe400000010ff */
[----:B------:R-:W-:Y:S01]  /*234f0*/  F2FP.BF16.F32.PACK_AB R213, R38, R39 ;  /* 0x0000002726d5723e */ /* 0x000fe200000010ff */
[----:B---3--:R-:W-:Y:S05]  /*23500*/  IMAD.X R121, R195, 0x1, R51, P0 ;  /* 0x00000001c3797824 */ /* 0x008fea00000e0633 */
[----:B------:R-:W1:Y:S01]  /*23510*/  MUFU.EX2 R51, R217 ;  /* 0x000000d900337308 */ /* 0x000e620000000800 */
[----:B------:R-:W-:Y:S01]  /*23520*/  IMAD.WIDE.U32 R178, R126, -0x326172a9, RZ ;  /* 0xcd9e8d577eb27825 */ /* 0x000fe200078e00ff */
[----:B------:R3:W-:Y:S04]  /*23530*/  ST.E.U16 desc[UR4][R120.64+0x2], R6 ;  /* 0x0000020678007985 */ /* 0x0007e8000c101504 */
[----:B------:R3:W-:Y:S01]  /*23540*/  ST.E.U16 desc[UR4][R120.64], R7 ;  /* 0x0000000778007985 */ /* 0x0007e2000c101504 */
[----:B-1----:R-:W-:Y:S01]  /*23550*/  F2FP.BF16.F32.PACK_AB R169, R51, R67 ;  /* 0x0000004333a9723e */ /* 0x002fe200000010ff */
[----:B---3--:R-:W-:Y:S01]  /*23560*/  FADD.FTZ R6, R105, R115 ;  /* 0x0000007369067221 */ /* 0x008fe20000010000 */
[C---:B------:R-:W-:Y:S01]  /*23570*/  F2FP.BF16.F32.PACK_AB R105, R34.reuse, R105 ;  /* 0x000000692269723e */ /* 0x040fe200000010ff */
[----:B------:R-:W3:Y:S02]  /*23580*/  LDL R115, [R1+0x15c] ;  /* 0x00015c0001737983 */ /* 0x000ee40000100800 */
[----:B------:R-:W-:Y:S01]  /*23590*/  FADD.FTZ R54, R34, R6 ;  /* 0x0000000622367221 */ /* 0x000fe20000010000 */
[----:B------:R-:W-:Y:S01]  /*235a0*/  LOP3.LUT R6, R123, R179, RZ, 0x3c, !PT ;  /* 0x000000b37b067212 */ /* 0x000fe200078e3cff */
[----:B------:R-:W-:Y:S02]  /*235b0*/  FADD.FTZ R7, R50, R109 ;  /* 0x0000006d32077221 */ /* 0x000fe40000010000 */
[----:B------:R-:W1:Y:S02]  /*235c0*/  MUFU.EX2 R50, R226 ;  /* 0x000000e200327308 */ /* 0x000e640000000800 */
[----:B------:R-:W-:Y:S01]  /*235d0*/  IMAD.WIDE.U32 R152, R6, -0x2daee0ad, RZ ;  /* 0xd2511f5306987825 */ /* 0x000fe200078e00ff */
[----:B------:R-:W-:Y:S02]  /*235e0*/  LOP3.LUT R6, R125, R113, RZ, 0x3c, !PT ;  /* 0x000000717d067212 */ /* 0x000fe400078e3cff */
[----:B------:R-:W4:Y:S01]  /*235f0*/  LDL.64 R124, [R1+0x148] ;  /* 0x00014800017c7983 */ /* 0x000f220000100a00 */
[----:B------:R-:W-:Y:S01]  /*23600*/  FADD.FTZ R109, R35, R7 ;  /* 0x00000007236d7221 */ /* 0x000fe20000010000 */
[----:B------:R-:W-:Y:S01]  /*23610*/  LOP3.LUT R148, R153, R122, R148, 0x96, !PT ;  /* 0x0000007a99947212 */ /* 0x000fe200078e9694 */
[----:B------:R-:W-:Y:S01]  /*23620*/  FADD.FTZ R7, R67, R112 ;  /* 0x0000007043077221 */ /* 0x000fe20000010000 */
[----:B------:R-:W-:Y:S01]  /*23630*/  LOP3.LUT R140, R6, R149, RZ, 0x3c, !PT ;  /* 0x00000095068c7212 */ /* 0x000fe200078e3cff */
[----:B------:R-:W-:Y:S01]  /*23640*/  FADD.FTZ R6, R66, R104 ;  /* 0x0000006842067221 */ /* 0x000fe20000010000 */
[----:B------:R-:W3:Y:S01]  /*23650*/  LDL R122, [R1+0x158] ;  /* 0x00015800017a7983 */ /* 0x000ee20000100800 */
[----:B------:R-:W-:Y:S04]  /*23660*/  IMAD.WIDE.U32 R148, R148, -0x326172a9, RZ ;  /* 0xcd9e8d5794947825 */ /* 0x000fe800078e00ff */
[C---:B------:R-:W-:Y:S01]  /*23670*/  FMUL.FTZ R66, R2.reuse, R142 ;  /* 0x0000008e02427220 */ /* 0x040fe20000410000 */
[----:B------:R-:W-:Y:S01]  /*23680*/  FADD.FTZ R55, R55, R6 ;  /* 0x0000000637377221 */ /* 0x000fe20000010000 */
[----:B------:R-:W-:Y:S01]  /*23690*/  LOP3.LUT R6, R23, R187, R178, 0x96, !PT ;  /* 0x000000bb17067212 */ /* 0x000fe200078e96b2 */
[----:B------:R-:W-:Y:S01]  /*236a0*/  FMUL.FTZ R67, R2, R143 ;  /* 0x0000008f02437220 */ /* 0x000fe20000410000 */
[----:B------:R-:W-:Y:S01]  /*236b0*/  LOP3.LUT R34, R149, R180, R22, 0x96, !PT ;  /* 0x000000b495227212 */ /* 0x000fe200078e9616 */
[----:B------:R-:W-:Y:S01]  /*236c0*/  FADD.FTZ R22, R19, R54 ;  /* 0x0000003613167221 */ /* 0x000fe20000010000 */
[----:B------:R-:W-:Y:S01]  /*236d0*/  FADD.FTZ R104, R51, R7 ;  /* 0x0000000733687221 */ /* 0x000fe20000010000 */
[----:B------:R-:W-:Y:S04]  /*236e0*/  IMAD.WIDE.U32 R6, R6, -0x2daee0ad, RZ ;  /* 0xd2511f5306067825 */ /* 0x000fe800078e00ff */
[----:B------:R-:W-:Y:S01]  /*236f0*/  FMUL.FTZ R51, R2, R151 ;  /* 0x0000009702337220 */ /* 0x000fe20000410000 */
[----:B------:R-:W-:Y:S01]  /*23700*/  FADD.FTZ R112, R18, R22 ;  /* 0x0000001612707221 */ /* 0x000fe20000010000 */
[----:B------:R-:W-:Y:S01]  /*23710*/  IMAD.WIDE.U32 R34, R34, -0x2daee0ad, RZ ;  /* 0xd2511f5322227825 */ /* 0x000fe200078e00ff */
[----:B------:R-:W-:Y:S01]  /*23720*/  LOP3.LUT R22, R7, R203, R152, 0x96, !PT ;  /* 0x000000cb07167212 */ /* 0x000fe200078e9698 */
[----:B------:R-:W1:Y:S02]  /*23730*/  MUFU.EX2 R18, R228 ;  /* 0x000000e400127308 */ /* 0x000e640000000800 */
[----:B------:R-:W-:Y:S01]  /*23740*/  FMUL.FTZ R54, R2, R146 ;  /* 0x0000009202367220 */ /* 0x000fe20000410000 */
[----:B------:R-:W-:Y:S01]  /*23750*/  LOP3.LUT R7, R35, R196, R6, 0x96, !PT ;  /* 0x000000c423077212 */ /* 0x000fe200078e9606 */
[--C-:B------:R-:W-:Y:S01]  /*23760*/  FADD.FTZ R6, R39, R109.reuse ;  /* 0x0000006d27067221 */ /* 0x100fe20000010000 */
[C---:B------:R-:W-:Y:S01]  /*23770*/  PRMT R109, R3.reuse, 0x7632, R109 ;  /* 0x00007632036d7816 */ /* 0x040fe2000000006d */
[----:B------:R-:W-:Y:S04]  /*23780*/  IMAD.WIDE.U32 R22, R22, -0x326172a9, RZ ;  /* 0xcd9e8d5716167825 */ /* 0x000fe800078e00ff */
[----:B------:R-:W-:Y:S01]  /*23790*/  FMUL.FTZ R35, R2, R159 ;  /* 0x0000009f02237220 */ /* 0x000fe20000410000 */
[----:B------:R-:W-:Y:S01]  /*237a0*/  PRMT R126, R3, 0x5410, R109 ;  /* 0x00005410037e7816 */ /* 0x000fe2000000006d */
[----:B------:R-:W-:Y:S01]  /*237b0*/  FADD.FTZ R113, R38, R6 ;  /* 0x0000000626717221 */ /* 0x000fe20000010000 */
[----:B------:R-:W-:Y:S01]  /*237c0*/  LOP3.LUT R19, R23, R191, R148, 0x96, !PT ;  /* 0x000000bf17137212 */ /* 0x000fe200078e9694 */
[----:B-1----:R-:W-:Y:S01]  /*237d0*/  FADD.FTZ R6, R50, R55 ;  /* 0x0000003732067221 */ /* 0x002fe20000010000 */
[C---:B------:R-:W-:Y:S01]  /*237e0*/  FMUL.FTZ R38, R2.reuse, R154 ;  /* 0x0000009a02267220 */ /* 0x040fe20000410000 */
[C---:B------:R-:W-:Y:S01]  /*237f0*/  FMUL.FTZ R23, R2.reuse, R163 ;  /* 0x000000a302177220 */ /* 0x040fe20000410000 */
[C---:B------:R-:W-:Y:S01]  /*23800*/  FMUL.FTZ R39, R2.reuse, R155 ;  /* 0x0000009b02277220 */ /* 0x040fe20000410000 */
[----:B------:R-:W-:Y:S01]  /*23810*/  FMUL.FTZ R55, R2, R147 ;  /* 0x0000009302377220 */ /* 0x000fe20000410000 */
[C---:B------:R-:W-:Y:S01]  /*23820*/  F2FP.BF16.F32.PACK_AB R210, R18.reuse, R50 ;  /* 0x0000003212d2723e */ /* 0x040fe200000010ff */
[----:B------:R-:W-:Y:S01]  /*23830*/  FADD.FTZ R133, R18, R6 ;  /* 0x0000000612857221 */ /* 0x000fe20000010000 */
[----:B------:R-:W-:Y:S04]  /*23840*/  IMAD.WIDE.U32 R6, R7, -0x326172a9, RZ ;  /* 0xcd9e8d5707067825 */ /* 0x000fe800078e00ff */
[----:B------:R-:W-:Y:S01]  /*23850*/  FMUL.FTZ R50, R2, R150 ;  /* 0x0000009602327220 */ /* 0x000fe20000410000 */
[----:B------:R-:W-:Y:S01]  /*23860*/  IMAD.WIDE.U32 R18, R19, -0x2daee0ad, RZ ;  /* 0xd2511f5313127825 */ /* 0x000fe200078e00ff */
[----:B------:R-:W-:Y:S04]  /*23870*/  LOP3.LUT R22, R7, R185, R22, 0x96, !PT ;  /* 0x000000b907167212 */ /* 0x000fe800078e9616 */
[----:B------:R-:W-:Y:S01]  /*23880*/  LOP3.LUT R34, R19, R190, R34, 0x96, !PT ;  /* 0x000000be13227212 */ /* 0x000fe200078e9622 */
[----:B------:R-:W-:Y:S04]  /*23890*/  IMAD.WIDE.U32 R176, R22, -0x2daee0ad, RZ ;  /* 0xd2511f5316b07825 */ /* 0x000fe800078e00ff */
[----:B------:R-:W-:Y:S01]  /*238a0*/  FMUL.FTZ R22, R2, R162 ;  /* 0x000000a202167220 */ /* 0x000fe20000410000 */
[----:B------:R-:W-:Y:S01]  /*238b0*/  IMAD.WIDE.U32 R160, R34, -0x326172a9, RZ ;  /* 0xcd9e8d5722a07825 */ /* 0x000fe200078e00ff */
[----:B------:R-:W-:Y:S03]  /*238c0*/  LOP3.LUT R134, R177, R189, R18, 0x96, !PT ;  /* 0x000000bdb1867212 */ /* 0x000fe600078e9612 */
[----:B------:R-:W-:Y:S01]  /*238d0*/  FMUL.FTZ R34, R2, R158 ;  /* 0x0000009e02227220 */ /* 0x000fe20000410000 */
[----:B------:R-:W-:Y:S01]  /*238e0*/  LOP3.LUT R136, R161, R175, R6, 0x96, !PT ;  /* 0x000000afa1887212 */ /* 0x000fe200078e9606 */
[----:B------:R-:W-:Y:S05]  /*238f0*/  IMAD.WIDE.U32 R134, R134, -0x326172a9, RZ ;  /* 0xcd9e8d5786867825 */ /* 0x000fea00078e00ff */
[----:B------:R-:W-:Y:S04]  /*23900*/  LOP3.LUT R6, R135, R245, R160, 0x96, !PT ;  /* 0x000000f587067212 */ /* 0x000fe800078e96a0 */
[----:B------:R-:W-:Y:S04]  /*23910*/  LOP3.LUT R7, R6, 0xff, RZ, 0xc0, !PT ;  /* 0x000000ff06077812 */ /* 0x000fe800078ec0ff */
[----:B------:R-:W-:Y:S11]  /*23920*/  ISETP.GE.U32.AND P1, PT, R192, R7, PT ;  /* 0x00000007c000720c */ /* 0x000ff60003f26070 */
[----:B------:R-:W-:Y:S02]  /*23930*/  @!UPT UIADD3 URZ, URZ, URZ, URZ ;  /* 0x0000003f3f3ff290 */ /* 0x000fe4000fffe03f */
[----:B--2---:R-:W-:Y:S05]  /*23940*/  @!P1 HFMA2.BF16_V2 R117, -RZ.H0_H0, RZ.H0_H0, -R3.H0_H0 ;  /* 0x200000ffff759231 */ /* 0x004fea0000340903 */
[----:B------:R-:W-:Y:S01]  /*23950*/  PRMT R7, R117, 0x7610, R7 ;  /* 0x0000761075077816 */ /* 0x000fe20000000007 */
[----:B------:R1:W-:Y:S03]  /*23960*/  @!P1 STL.S16 [R1+0x110], R117 ;  /* 0x0001107501009387 */ /* 0x0003e60000100600 */
[----:B------:R-:W-:Y:S01]  /*23970*/  @!P1 PRMT R3, R7, 0x5410, RZ ;  /* 0x0000541007039816 */ /* 0x000fe200000000ff */
[----:B------:R-:W2:Y:S01]  /*23980*/  LDL R118, [R1+0x164] ;  /* 0x0001640001767983 */ /* 0x000ea20000100800 */
[----:B------:R-:W-:Y:S03]  /*23990*/  FMUL.FTZ R7, R2, R171 ;  /* 0x000000ab02077220 */ /* 0x000fe60000410000 */
[----:B-1----:R-:W2:Y:S01]  /*239a0*/  LDL R117, [R1+0x168] ;  /* 0x0001680001757983 */ /* 0x002ea20000100800 */
[----:B----4-:R-:W-:Y:S03]  /*239b0*/  IADD3 R18, P0, R124, R120, RZ ;  /* 0x000000787c127210 */ /* 0x010fe60007f1e0ff */
[----:B------:R1:W4:Y:S02]  /*239c0*/  LDL.S16 R125, [R1+0x128] ;  /* 0x00012800017d7983 */ /* 0x0003240000100600 */
[----:B---3--:R-:W-:Y:S01]  /*239d0*/  IMAD.X R19, R115, 0x1, R121, P0 ;  /* 0x0000000173137824 */ /* 0x008fe200000e0679 */
[----:B------:R-:W-:Y:S01]  /*239e0*/  IADD3 R122, P0, R194, R122, RZ ;  /* 0x0000007ac27a7210 */ /* 0x000fe20007f1e0ff */
[----:B------:R1:W3:Y:S04]  /*239f0*/  LDL.S16 R115, [R1+0x12c] ;  /* 0x00012c0001737983 */ /* 0x0002e80000100600 */
[----:B------:R1:W-:Y:S01]  /*23a00*/  ST.E.U16 desc[UR4][R18.64], R3 ;  /* 0x0000000312007985 */ /* 0x0003e2000c101504 */
[----:B------:R-:W-:Y:S01]  /*23a10*/  IMAD.X R123, R195, 0x1, R119, P0 ;  /* 0x00000001c37b7824 */ /* 0x000fe200000e0677 */
[----:B-1----:R-:W-:Y:S01]  /*23a20*/  LOP3.LUT R3, R130, 0xffff, RZ, 0xc0, !PT ;  /* 0x0000ffff82037812 */ /* 0x002fe200078ec0ff */
[C---:B------:R-:W-:Y:S01]  /*23a30*/  FMUL.FTZ R18, R2.reuse, R166 ;  /* 0x000000a602127220 */ /* 0x040fe20000410000 */
[----:B------:R-:W-:Y:S02]  /*23a40*/  FMUL.FTZ R19, R2, R167 ;  /* 0x000000a702137220 */ /* 0x000fe40000410000 */
[----:B------:R-:W-:Y:S04]  /*23a50*/  SHF.R.U32.HI R3, RZ, 0x8, R3 ;  /* 0x00000008ff037819 */ /* 0x000fe80000011603 */
[----:B------:R-:W-:Y:S02]  /*23a60*/  LOP3.LUT R132, R3, 0xffff, RZ, 0xc0, !PT ;  /* 0x0000ffff03847812 */ /* 0x000fe400078ec0ff */
[--C-:B------:R-:W-:Y:S04]  /*23a70*/  SHF.R.U32.HI R3, RZ, 0x10, R130.reuse ;  /* 0x00000010ff037819 */ /* 0x100fe80000011682 */
[----:B------:R-:W-:Y:S04]  /*23a80*/  LOP3.LUT R3, R3, 0xff, RZ, 0xc0, !PT ;  /* 0x000000ff03037812 */ /* 0x000fe800078ec0ff */
[C---:B------:R-:W-:Y:S02]  /*23a90*/  ISETP.GE.U32.AND P6, PT, R192.reuse, R3, PT ;  /* 0x00000003c000720c */ /* 0x040fe40003fc6070 */
[----:B------:R-:W-:Y:S04]  /*23aa0*/  SHF.R.U32.HI R3, RZ, 0x18, R130 ;  /* 0x00000018ff037819 */ /* 0x000fe80000011682 */
[----:B------:R-:W-:Y:S02]  /*23ab0*/  ISETP.GE.U32.AND P5, PT, R192, R3, PT ;  /* 0x00000003c000720c */ /* 0x000fe40003fa6070 */
[----:B------:R-:W-:Y:S04]  /*23ac0*/  LOP3.LUT R3, R6, 0xffff, RZ, 0xc0, !PT ;  /* 0x0000ffff06037812 */ /* 0x000fe800078ec0ff */
[----:B------:R-:W-:Y:S04]  /*23ad0*/  SHF.R.U32.HI R3, RZ, 0x8, R3 ;  /* 0x00000008ff037819 */ /* 0x000fe80000011603 */
[----:B------:R-:W-:Y:S04]  /*23ae0*/  LOP3.LUT R3, R3, 0xffff, RZ, 0xc0, !PT ;  /* 0x0000ffff03037812 */ /* 0x000fe800078ec0ff */
[C---:B------:R-:W-:Y:S02]  /*23af0*/  ISETP.GE.U32.AND P3, PT, R192.reuse, R3, PT ;  /* 0x00000003c000720c */ /* 0x040fe40003f66070 */
[--C-:B------:R-:W-:Y:S02]  /*23b00*/  SHF.R.U32.HI R3, RZ, 0x10, R6.reuse ;  /* 0x00000010ff037819 */ /* 0x100fe40000011606 */
[----:B------:R-:W-:Y:S02]  /*23b10*/  SHF.R.U32.HI R6, RZ, 0x18, R6 ;  /* 0x00000018ff067819 */ /* 0x000fe40000011606 */
[----:B------:R-:W-:Y:S02]  /*23b20*/  LOP3.LUT R3, R3, 0xff, RZ, 0xc0, !PT ;  /* 0x000000ff03037812 */ /* 0x000fe400078ec0ff */
[----:B------:R-:W-:Y:S01]  /*23b30*/  ISETP.GE.U32.AND P1, PT, R192, R6, PT ;  /* 0x00000006c000720c */ /* 0x000fe20003f26070 */
[----:B------:R-:W-:Y:S01]  /*23b40*/  FMUL.FTZ R6, R2, R170 ;  /* 0x000000aa02067220 */ /* 0x000fe20000410000 */
[----:B------:R-:W-:Y:S02]  /*23b50*/  ISETP.GE.U32.AND P2, PT, R192, R3, PT ;  /* 0x00000003c000720c */ /* 0x000fe40003f46070 */
[----:B------:R-:W1:Y:S01]  /*23b60*/  MUFU.EX2 R3, R234 ;  /* 0x000000ea00037308 */ /* 0x000e620000000800 */
[----:B--2---:R-:W-:Y:S01]  /*23b70*/  IADD3 R118, P0, R194, R118, RZ ;  /* 0x00000076c2767210 */ /* 0x004fe20007f1e0ff */
[----:B-1----:R-:W-:Y:S04]  /*23b80*/  FADD.FTZ R104, R3, R104 ;  /* 0x0000006803687221 */ /* 0x002fe80000010000 */
[----:B------:R-:W-:Y:S04]  /*23b90*/  IMAD.X R119, R195, 0x1, R117, P0 ;  /* 0x00000001c3777824 */ /* 0x000fe800000e0675 */
[----:B------:R-:W-:Y:S01]  /*23ba0*/  MUFU.EX2 R117, R240 ;  /* 0x000000f000757308 */ /* 0x000fe20000000800 */
[----:B----4-:R-:W-:Y:S05]  /*23bb0*/  @!P2 HFMA2.BF16_V2 R125, -RZ.H0_H0, RZ.H0_H0, -R0.H0_H0 ;  /* 0x200000ffff7da231 */ /* 0x010fea0000340900 */
[----:B------:R-:W-:Y:S01]  /*23bc0*/  PRMT R141, R125, 0x7610, R141 ;  /* 0x000076107d8d7816 */ /* 0x000fe2000000008d */
[----:B---3--:R-:W-:Y:S05]  /*23bd0*/  @!P3 HFMA2.BF16_V2 R115, -RZ.H0_H0, RZ.H0_H0, -R109.H0_H0 ;  /* 0x200000ffff73b231 */ /* 0x008fea000034096d */
[----:B------:R-:W-:Y:S01]  /*23be0*/  PRMT R2, R115, 0x7610, R2 ;  /* 0x0000761073027816 */ /* 0x000fe20000000002 */
[----:B------:R1:W-:Y:S03]  /*23bf0*/  @!P3 STL.S16 [R1+0x12c], R115 ;  /* 0x00012c730100b387 */ /* 0x0003e60000100600 */
[----:B------:R-:W-:Y:S01]  /*23c00*/  @!P3 PRMT R109, R2, 0x5410, RZ ;  /* 0x00005410026db816 */ /* 0x000fe200000000ff */
[----:B------:R3:W2:Y:S01]  /*23c10*/  LDL.S16 R154, [R1+0x120] ;  /* 0x00012000019a7983 */ /* 0x0006a20000100600 */
[----:B------:R-:W-:Y:S01]  /*23c20*/  ISETP.GE.U32.AND P3, PT, R192, R127, PT ;  /* 0x0000007fc000720c */ /* 0x000fe20003f66070 */
[----:B------:R-:W4:Y:S02]  /*23c30*/  MUFU.EX2 R2, R232 ;  /* 0x000000e800027308 */ /* 0x000f240000000800 */
[----:B------:R3:W-:Y:S08]  /*23c40*/  ST.E.U16 desc[UR4][R122.64], R109 ;  /* 0x0000006d7a007985 */ /* 0x0007f0000c101504 */
[----:B------:R-:W-:Y:S01]  /*23c50*/  MUFU.EX2 R127, R243 ;  /* 0x000000f3007f7308 */ /* 0x000fe20000000800 */
[C---:B----4-:R-:W-:Y:S01]  /*23c60*/  F2FP.BF16.F32.PACK_AB R161, R2.reuse, R3 ;  /* 0x0000000302a1723e */ /* 0x050fe200000010ff */
[----:B------:R-:W-:Y:S01]  /*23c70*/  FADD.FTZ R124, R2, R104 ;  /* 0x00000068027c7221 */ /* 0x000fe20000010000 */
[----:B-1----:R1:W4:Y:S07]  /*23c80*/  LDL.S16 R115, [R1+0x124] ;  /* 0x0001240001737983 */ /* 0x00232e0000100600 */
[----:B------:R-:W1:Y:S01]  /*23c90*/  MUFU.EX2 R104, R231 ;  /* 0x000000e700687308 */ /* 0x000e620000000800 */
[----:B------:R1:W-:Y:S04]  /*23ca0*/  @!P2 STL.S16 [R1+0x128], R125 ;  /* 0x0001287d0100a387 */ /* 0x0003e80000100600 */
[----:B------:R2:W2:Y:S05]  /*23cb0*/  LDL.S16 R153, [R1+0x11c] ;  /* 0x00011c0001997983 */ /* 0x0004aa0000100600 */
[----:B------:R-:W1:Y:S10]  /*23cc0*/  MUFU.EX2 R2, R230 ;  /* 0x000000e600027308 */ /* 0x000e740000000800 */
[----:B---3--:R-:W3:Y:S01]  /*23cd0*/  MUFU.EX2 R109, R239 ;  /* 0x000000ef006d7308 */ /* 0x008ee20000000800 */
[----:B-1----:R-:W-:Y:S09]  /*23ce0*/  FADD.FTZ R3, R104, R112 ;  /* 0x0000007068037221 */ /* 0x002ff20000010000 */
[----:B------:R-:W1:Y:S01]  /*23cf0*/  MUFU.EX2 R112, R242 ;  /* 0x000000f200707308 */ /* 0x000e620000000800 */
[C---:B------:R-:W-:Y:S01]  /*23d00*/  F2FP.BF16.F32.PACK_AB R104, R2.reuse, R104 ;  /* 0x000000680268723e */ /* 0x040fe200000010ff */
[----:B------:R-:W-:Y:S01]  /*23d10*/  FADD.FTZ R128, R2, R3 ;  /* 0x0000000302807221 */ /* 0x000fe20000010000 */
[C---:B------:R-:W-:Y:S04]  /*23d20*/  PRMT R2, R0.reuse, 0x7632, R2 ;  /* 0x0000763200027816 */ /* 0x040fe80000000002 */
[----:B------:R-:W-:Y:S03]  /*23d30*/  PRMT R125, R0, 0x5410, R2 ;  /* 0x00005410007d7816 */ /* 0x000fe60000000002 */
[----:B------:R-:W1:Y:S01]  /*23d40*/  MUFU.EX2 R3, R241 ;  /* 0x000000f100037308 */ /* 0x000e620000000800 */
[----:B------:R-:W-:Y:S01]  /*23d50*/  @!P2 PRMT R0, R141, 0x5410, RZ ;  /* 0x000054108d00a816 */ /* 0x000fe200000000ff */
[----:B------:R-:W-:Y:S01]  /*23d60*/  IMAD.WIDE.U32 R140, R140, -0x326172a9, RZ ;  /* 0xcd9e8d578c8c7825 */ /* 0x000fe200078e00ff */
[----:B---3--:R-:W-:Y:S03]  /*23d70*/  F2FP.BF16.F32.PACK_AB R162, R109, R117 ;  /* 0x000000756da2723e */ /* 0x008fe600000010ff */
[----:B------:R3:W-:Y:S01]  /*23d80*/  ST.E.U16 desc[UR4][R118.64], R0 ;  /* 0x0000000076007985 */ /* 0x0007e2000c101504 */
[CC--:B------:R-:W-:Y:S02]  /*23d90*/  LOP3.LUT R158, R141.reuse, R187.reuse, R178, 0x96, !PT ;  /* 0x000000bb8d9e7212 */ /* 0x0c0fe400078e96b2 */
[----:B------:R-:W-:Y:S01]  /*23da0*/  LOP3.LUT R150, R141, R187, R224, 0x96, !PT ;  /* 0x000000bb8d967212 */ /* 0x000fe200078e96e0 */
[----:B-1----:R-:W-:Y:S01]  /*23db0*/  FADD.FTZ R113, R112, R113 ;  /* 0x0000007170717221 */ /* 0x002fe20000010000 */
[C---:B------:R-:W-:Y:S03]  /*23dc0*/  F2FP.BF16.F32.PACK_AB R170, R3.reuse, R112 ;  /* 0x0000007003aa723e */ /* 0x040fe600000010ff */
[----:B------:R-:W-:Y:S02]  /*23dd0*/  FADD.FTZ R129, R3, R113 ;  /* 0x0000007103817221 */ /* 0x000fe40000010000 */
[----:B------:R-:W-:Y:S10]  /*23de0*/  MUFU.EX2 R113, R237 ;  /* 0x000000ed00717308 */ /* 0x000ff40000000800 */
[----:B------:R-:W1:Y:S01]  /*23df0*/  MUFU.EX2 R3, R238 ;  /* 0x000000ee00037308 */ /* 0x000e620000000800 */
[----:B---3--:R-:W-:Y:S04]  /*23e00*/  LOP3.LUT R0, R134, 0xff, RZ, 0xc0, !PT ;  /* 0x000000ff86007812 */ /* 0x008fe800078ec0ff */
[----:B------:R-:W-:Y:S02]  /*23e10*/  ISETP.GE.U32.AND P0, PT, R192, R0, PT ;  /* 0x00000000c000720c */ /* 0x000fe40003f06070 */
[----:B------:R-:W-:Y:S04]  /*23e20*/  LOP3.LUT R0, R134, 0xffff, RZ, 0xc0, !PT ;  /* 0x0000ffff86007812 */ /* 0x000fe800078ec0ff */
[----:B------:R-:W-:Y:S02]  /*23e30*/  SHF.R.U32.HI R0, RZ, 0x8, R0 ;  /* 0x00000008ff007819 */ /* 0x000fe40000011600 */
[----:B-1----:R-:W-:Y:S02]  /*23e40*/  F2FP.BF16.F32.PACK_AB R163, R3, R113 ;  /* 0x0000007103a3723e */ /* 0x002fe400000010ff */
[----:B------:R-:W-:Y:S01]  /*23e50*/  LOP3.LUT R0, R0, 0xffff, RZ, 0xc0, !PT ;  /* 0x0000ffff00007812 */ /* 0x000fe200078ec0ff */
[----:B----4-:R-:W-:Y:S05]  /*23e60*/  @!P1 HFMA2.BF16_V2 R115, -RZ.H0_H0, RZ.H0_H0, -R2.H0_H0 ;  /* 0x200000ffff739231 */ /* 0x010fea0000340902 */
[----:B------:R-:W-:Y:S01]  /*23e70*/  PRMT R112, R115, 0x7610, R112 ;  /* 0x0000761073707816 */ /* 0x000fe20000000070 */
[----:B------:R1:W-:Y:S03]  /*23e80*/  @!P1 STL.S16 [R1+0x124], R115 ;  /* 0x0001247301009387 */ /* 0x0003e60000100600 */
[----:B------:R-:W-:Y:S01]  /*23e90*/  @!P1 PRMT R2, R112, 0x5410, RZ ;  /* 0x0000541070029816 */ /* 0x000fe200000000ff */
[----:B------:R3:W4:Y:S01]  /*23ea0*/  LDL.S16 R181, [R1+0x118] ;  /* 0x0001180001b57983 */ /* 0x0007220000100600 */
[C---:B------:R-:W-:Y:S01]  /*23eb0*/  ISETP.GE.U32.AND P1, PT, R192.reuse, R0, PT ;  /* 0x00000000c000720c */ /* 0x040fe20003f26070 */
[----:B------:R-:W-:Y:S01]  /*23ec0*/  FADD.FTZ R0, R117, R133 ;  /* 0x0000008575007221 */ /* 0x000fe20000010000 */
[----:B------:R-:W-:Y:S01]  /*23ed0*/  FADD.FTZ R117, R113, R124 ;  /* 0x0000007c71757221 */ /* 0x000fe20000010000 */
[----:B------:R-:W-:Y:S01]  /*23ee0*/  SHF.R.U32.HI R124, RZ, 0x18, R134 ;  /* 0x00000018ff7c7819 */ /* 0x000fe20000011686 */
[----:B------:R3:W-:Y:S01]  /*23ef0*/  ST.E.U16 desc[UR4][R118.64+0x2], R2 ;  /* 0x0000020276007985 */ /* 0x0007e2000c101504 */
[--C-:B------:R-:W-:Y:S01]  /*23f00*/  FADD.FTZ R155, R109, R0.reuse ;  /* 0x000000006d9b7221 */ /* 0x100fe20000010000 */
[C---:B------:R-:W-:Y:S01]  /*23f10*/  PRMT R0, R139.reuse, 0x7610, R0 ;  /* 0x000076108b007816 */ /* 0x040fe20000000000 */
[----:B------:R-:W-:Y:S01]  /*23f20*/  MUFU.EX2 R112, R236 ;  /* 0x000000ec00707308 */ /* 0x000fe20000000800 */
[----:B------:R-:W-:Y:S02]  /*23f30*/  PRMT R109, R139, 0x7632, R109 ;  /* 0x000076328b6d7816 */ /* 0x000fe4000000006d */
[----:B------:R-:W-:Y:S01]  /*23f40*/  ISETP.GE.U32.AND P2, PT, R192, R124, PT ;  /* 0x0000007cc000720c */ /* 0x000fe20003f46070 */
[----:B--2---:R-:W-:Y:S01]  /*23f50*/  @!P3 HFMA2.BF16_V2 R154, -RZ.H0_H0, RZ.H0_H0, -R0.H0_H0 ;  /* 0x200000ffff9ab231 */ /* 0x004fe20000340900 */
[----:B------:R-:W-:Y:S05]  /*23f60*/  PRMT R113, R0, 0x5410, R109 ;  /* 0x0000541000717816 */ /* 0x000fea000000006d */
[----:B------:R-:W3:Y:S01]  /*23f70*/  MUFU.EX2 R124, R244 ;  /* 0x000000f4007c7308 */ /* 0x000ee20000000800 */
[----:B------:R-:W-:Y:S01]  /*23f80*/  PRMT R139, R154, 0x7610, R139 ;  /* 0x000076109a8b7816 */ /* 0x000fe2000000008b */
[----:B------:R2:W-:Y:S03]  /*23f90*/  @!P3 STL.S16 [R1+0x120], R154 ;  /* 0x0001209a0100b387 */ /* 0x0005e60000100600 */
[----:B------:R-:W-:Y:S01]  /*23fa0*/  @!P3 PRMT R0, R139, 0x5410, RZ ;  /* 0x000054108b00b816 */ /* 0x000fe200000000ff */
[----:B------:R4:W4:Y:S01]  /*23fb0*/  LDL.S16 R178, [R1+0x114] ;  /* 0x0001140001b27983 */ /* 0x0009220000100600 */
[----:B------:R-:W-:Y:S03]  /*23fc0*/  ISETP.GE.U32.AND P3, PT, R192, R132, PT ;  /* 0x00000084c000720c */ /* 0x000fe60003f66070 */
[----:B-1----:R-:W1:Y:S01]  /*23fd0*/  MUFU.EX2 R115, R235 ;  /* 0x000000eb00737308 */ /* 0x002e620000000800 */
[----:B------:R-:W-:Y:S01]  /*23fe0*/  IMAD.WIDE.U32 R138, R138, -0x2daee0ad, RZ ;  /* 0xd2511f538a8a7825 */ /* 0x000fe200078e00ff */
[----:B------:R4:W4:Y:S04]  /*23ff0*/  LDL.S16 R166, [R1+0x10c] ;  /* 0x00010c0001a67983 */ /* 0x0009280000100600 */
[----:B------:R1:W-:Y:S01]  /*24000*/  ST.E.U16 desc[UR4][R194.64+0x10], R0 ;  /* 0x00001000c2007985 */ /* 0x0003e2000c101504 */
[----:B---3--:R-:W-:Y:S03]  /*24010*/  F2FP.BF16.F32.PACK_AB R2, R124, R127 ;  /* 0x0000007f7c02723e */ /* 0x008fe600000010ff */
[----:B------:R-:W-:Y:S05]  /*24020*/  @!P3 HFMA2.BF16_V2 R153, -RZ.H0_H0, RZ.H0_H0, -R109.H0_H0 ;  /* 0x200000ffff99b231 */ /* 0x000fea000034096d */
[----:B------:R-:W-:Y:S01]  /*24030*/  PRMT R142, R153, 0x7610, R142 ;  /* 0x00007610998e7816 */ /* 0x000fe2000000008e */
[----:B------:R3:W-:Y:S01]  /*24040*/  @!P3 STL.S16 [R1+0x11c], R153 ;  /* 0x00011c990100b387 */ /* 0x0007e20000100600 */
[----:B--2---:R-:W-:Y:S01]  /*24050*/  FADD.FTZ R154, R3, R117 ;  /* 0x00000075039a7221 */ /* 0x004fe20000010000 */
[----:B-1----:R-:W-:Y:S01]  /*24060*/  F2FP.BF16.F32.PACK_AB R3, R112, R115 ;  /* 0x000000737003723e */ /* 0x002fe200000010ff */
[----:B------:R-:W-:Y:S01]  /*24070*/  FADD.FTZ R128, R115, R128 ;  /* 0x0000008073807221 */ /* 0x000fe20000010000 */
[----:B------:R-:W-:Y:S01]  /*24080*/  @!P3 PRMT R109, R142, 0x5410, RZ ;  /* 0x000054108e6db816 */ /* 0x000fe200000000ff */
[----:B------:R-:W-:Y:S01]  /*24090*/  FADD.FTZ R115, R127, R129 ;  /* 0x000000817f737221 */ /* 0x000fe20000010000 */
[----:B------:R-:W-:Y:S01]  /*240a0*/  SHF.R.U32.HI R117, RZ, 0x10, R134 ;  /* 0x00000010ff757819 */ /* 0x000fe20000011686 */
[----:B------:R1:W2:Y:S02]  /*240b0*/  LDL.S16 R142, [R1+0x108] ;  /* 0x00010800018e7983 */ /* 0x0002a40000100600 */
[----:B------:R-:W-:Y:S01]  /*240c0*/  FADD.FTZ R124, R124, R115 ;  /* 0x000000737c7c7221 */ /* 0x000fe20000010000 */
[----:B------:R-:W-:Y:S01]  /*240d0*/  LOP3.LUT R117, R117, 0xff, RZ, 0xc0, !PT ;  /* 0x000000ff75757812 */ /* 0x000fe200078ec0ff */
[----:B------:R1:W-:Y:S03]  /*240e0*/  ST.E.U16 desc[UR4][R194.64+0x12], R109 ;  /* 0x0000126dc2007985 */ /* 0x0003e6000c101504 */
[----:B------:R-:W-:Y:S02]  /*240f0*/  ISETP.GE.U32.AND P3, PT, R192, R117, PT ;  /* 0x00000075c000720c */ /* 0x000fe40003f66070 */
[----:B------:R-:W-:Y:S02]  /*24100*/  PRMT R0, R107, 0x7632, R0 ;  /* 0x000076326b007816 */ /* 0x000fe40000000000 */
[----:B------:R-:W-:Y:S01]  /*24110*/  LOP3.LUT R117, R139, R246, R182, 0x96, !PT ;  /* 0x000000f68b757212 */ /* 0x000fe200078e96b6 */
[----:B---3--:R-:W-:Y:S01]  /*24120*/  FADD.FTZ R153, R112, R128 ;  /* 0x0000008070997221 */ /* 0x008fe20000010000 */
[----:B------:R-:W-:Y:S02]  /*24130*/  PRMT R112, R111, 0x7632, R112 ;  /* 0x000076326f707816 */ /* 0x000fe40000000070 */
[----:B------:R-:W-:Y:S02]  /*24140*/  LOP3.LUT R128, R117, 0xff, RZ, 0xc0, !PT ;  /* 0x000000ff75807812 */ /* 0x000fe400078ec0ff */
[----:B------:R-:W-:Y:S02]  /*24150*/  PRMT R115, R111, 0x5410, R112 ;  /* 0x000054106f737816 */ /* 0x000fe40000000070 */
[----:B-1----:R-:W-:Y:S01]  /*24160*/  SHF.R.U32.HI R109, RZ, 0x18, R117 ;  /* 0x00000018ff6d7819 */ /* 0x002fe20000011675 */
[----:B----4-:R-:W-:Y:S05]  /*24170*/  @!P6 HFMA2.BF16_V2 R181, -RZ.H0_H0, RZ.H0_H0, -R111.H0_H0 ;  /* 0x200000ffffb5e231 */ /* 0x010fea000034096f */
[----:B------:R-:W-:Y:S01]  /*24180*/  PRMT R179, R181, 0x7610, R179 ;  /* 0x00007610b5b37816 */ /* 0x000fe200000000b3 */
[----:B------:R1:W-:Y:S03]  /*24190*/  @!P6 STL.S16 [R1+0x118], R181 ;  /* 0x000118b50100e387 */ /* 0x0003e60000100600 */
[----:B------:R-:W-:Y:S02]  /*241a0*/  @!P6 PRMT R111, R179, 0x5410, RZ ;  /* 0x00005410b36fe816 */ /* 0x000fe400000000ff */
[----:B------:R-:W-:Y:S03]  /*241b0*/  ISETP.GE.U32.AND P6, PT, R192, R128, PT ;  /* 0x00000080c000720c */ /* 0x000fe60003fc6070 */
[----:B------:R-:W-:Y:S01]  /*241c0*/  ST.E.U16 desc[UR4][R120.64+0x10], R111 ;  /* 0x0000106f78007985 */ /* 0x000fe2000c101504 */
[----:B------:R-:W-:Y:S02]  /*241d0*/  @!P5 HFMA2.BF16_V2 R178, -RZ.H0_H0, RZ.H0_H0, -R112.H0_H0 ;  /* 0x200000ffffb2d231 */ /* 0x000fe40000340970 */
[----:B------:R-:W-:Y:S03]  /*241e0*/  @!P0 HFMA2.BF16_V2 R166, -RZ.H0_H0, RZ.H0_H0, -R107.H0_H0 ;  /* 0x200000ffffa68231 */ /* 0x000fe6000034096b */
[----:B------:R-:W-:Y:S02]  /*241f0*/  PRMT R151, R178, 0x7610, R151 ;  /* 0x00007610b2977816 */ /* 0x000fe40000000097 */
[----:B------:R-:W-:Y:S01]  /*24200*/  PRMT R143, R166, 0x7610, R143 ;  /* 0x00007610a68f7816 */ /* 0x000fe2000000008f */
[----:B-1----:R1:W3:Y:S01]  /*24210*/  LDL.S16 R181, [R1+0x100] ;  /* 0x0001000001b57983 */ /* 0x0022e20000100600 */
[----:B------:R-:W-:Y:S03]  /*24220*/  @!P5 PRMT R112, R151, 0x5410, RZ ;  /* 0x000054109770d816 */ /* 0x000fe600000000ff */
[----:B------:R4:W-:Y:S04]  /*24230*/  STL [R1+0x4], R124 ;  /* 0x0000047c01007387 */ /* 0x0009e80000100800 */
[----:B------:R-:W-:Y:S04]  /*24240*/  @!P5 STL.S16 [R1+0x114], R178 ;  /* 0x000114b20100d387 */ /* 0x000fe80000100600 */
[----:B------:R1:W-:Y:S04]  /*24250*/  @!P0 STL.S16 [R1+0x10c], R166 ;  /* 0x00010ca601008387 */ /* 0x0003e80000100600 */
[----:B------:R3:W3:Y:S01]  /*24260*/  LDL.S16 R179, [R1+0xfc] ;  /* 0x0000fc0001b37983 */ /* 0x0006e20000100600 */
[----:B--2---:R-:W-:Y:S03]  /*24270*/  @!P1 HFMA2.BF16_V2 R142, -RZ.H0_H0, RZ.H0_H0, -R0.H0_H0 ;  /* 0x200000ffff8e9231 */ /* 0x004fe60000340900 */
[----:B------:R-:W-:Y:S02]  /*24280*/  ST.E.U16 desc[UR4][R120.64+0x12], R112 ;  /* 0x0000127078007985 */ /* 0x000fe4000c101504 */
[----:B------:R-:W-:Y:S02]  /*24290*/  PRMT R128, R142, 0x7610, R128 ;  /* 0x000076108e807816 */ /* 0x000fe40000000080 */
[----:B----4-:R-:W-:Y:S02]  /*242a0*/  LOP3.LUT R124, R117, 0xffff, RZ, 0xc0, !PT ;  /* 0x0000ffff757c7812 */ /* 0x010fe400078ec0ff */
[----:B------:R-:W-:Y:S02]  /*242b0*/  SHF.R.U32.HI R117, RZ, 0x10, R117 ;  /* 0x00000010ff757819 */ /* 0x000fe40000011675 */
[----:B------:R-:W-:Y:S02]  /*242c0*/  SHF.R.U32.HI R124, RZ, 0x8, R124 ;  /* 0x00000008ff7c7819 */ /* 0x000fe4000001167c */
[----:B------:R-:W-:Y:S02]  /*242d0*/  LOP3.LUT R117, R117, 0xff, RZ, 0xc0, !PT ;  /* 0x000000ff75757812 */ /* 0x000fe400078ec0ff */
[----:B------:R-:W-:Y:S01]  /*242e0*/  LOP3.LUT R124, R124, 0xffff, RZ, 0xc0, !PT ;  /* 0x0000ffff7c7c7812 */ /* 0x000fe200078ec0ff */
[----:B-1----:R1:W2:Y:S03]  /*242f0*/  LDL.S16 R166, [R1+0x104] ;  /* 0x0001040001a67983 */ /* 0x0022a60000100600 */
[C---:B------:R-:W-:Y:S01]  /*24300*/  ISETP.GE.U32.AND P5, PT, R192.reuse, R124, PT ;  /* 0x0000007cc000720c */ /* 0x040fe20003fa6070 */
[----:B------:R4:W-:Y:S01]  /*24310*/  @!P1 STL.S16 [R1+0x108], R142 ;  /* 0x0001088e01009387 */ /* 0x0009e20000100600 */
[----:B------:R-:W-:Y:S02]  /*24320*/  PRMT R124, R107, 0x5410, R0 ;  /* 0x000054106b7c7816 */ /* 0x000fe40000000000 */
[----:B------:R-:W-:Y:S01]  /*24330*/  @!P0 PRMT R107, R143, 0x5410, RZ ;  /* 0x000054108f6b8816 */ /* 0x000fe200000000ff */
[----:B------:R1:W2:Y:S01]  /*24340*/  LDL.S16 R151, [R1+0xf8] ;  /* 0x0000f80001977983 */ /* 0x0002a20000100600 */
[----:B------:R-:W-:Y:S02]  /*24350*/  ISETP.GE.U32.AND P0, PT, R192, R109, PT ;  /* 0x0000006dc000720c */ /* 0x000fe40003f06070 */
[----:B------:R-:W-:Y:S01]  /*24360*/  PRMT R109, R110, 0x7632, R109 ;  /* 0x000076326e6d7816 */ /* 0x000fe2000000006d */
[----:B------:R1:W2:Y:S01]  /*24370*/  LDL.S16 R178, [R1+0xf4] ;  /* 0x0000f40001b27983 */ /* 0x0002a20000100600 */
[----:B------:R-:W-:Y:S02]  /*24380*/  @!P1 PRMT R0, R128, 0x5410, RZ ;  /* 0x0000541080009816 */ /* 0x000fe400000000ff */
[----:B------:R-:W-:Y:S01]  /*24390*/  PRMT R128, R110, 0x5410, R109 ;  /* 0x000054106e807816 */ /* 0x000fe2000000006d */
[----:B------:R1:W-:Y:S01]  /*243a0*/  ST.E.U16 desc[UR4][R122.64+0xe], R107 ;  /* 0x00000e6b7a007985 */ /* 0x0003e2000c101504 */
[----:B------:R-:W-:Y:S03]  /*243b0*/  ISETP.GE.U32.AND P1, PT, R192, R117, PT ;  /* 0x00000075c000720c */ /* 0x000fe60003f26070 */
[----:B------:R1:W-:Y:S01]  /*243c0*/  ST.E.U16 desc[UR4][R122.64+0x10], R0 ;  /* 0x000010007a007985 */ /* 0x0003e2000c101504 */
[----:B----4-:R-:W-:Y:S05]  /*243d0*/  IMAD.WIDE.U32 R142, R136, -0x2daee0ad, RZ ;  /* 0xd2511f53888e7825 */ /* 0x010fea00078e00ff */
[----:B------:R-:W-:Y:S04]  /*243e0*/  LOP3.LUT R111, R143, R246, R176, 0x96, !PT ;  /* 0x000000f68f6f7212 */ /* 0x000fe800078e96b0 */
[C---:B------:R-:W-:Y:S02]  /*243f0*/  LOP3.LUT R112, R111.reuse, 0xff, RZ, 0xc0, !PT ;  /* 0x000000ff6f707812 */ /* 0x040fe400078ec0ff */
[----:B-1----:R-:W-:Y:S04]  /*24400*/  LOP3.LUT R107, R111, 0xffff, RZ, 0xc0, !PT ;  /* 0x0000ffff6f6b7812 */ /* 0x002fe800078ec0ff */
[--C-:B------:R-:W-:Y:S02]  /*24410*/  SHF.R.U32.HI R0, RZ, 0x8, R107.reuse ;  /* 0x00000008ff007819 */ /* 0x100fe4000001166b */
[----:B------:R-:W-:Y:S01]  /*24420*/  PRMT R107, R157, 0x7610, R107 ;  /* 0x000076109d6b7816 */ /* 0x000fe2000000006b */
[----:B---3--:R-:W-:Y:S05]  /*24430*/  @!P3 HFMA2.BF16_V2 R181, -RZ.H0_H0, RZ.H0_H0, -R110.H0_H0 ;  /* 0x200000ffffb5b231 */ /* 0x008fea000034096e */
[----:B------:R-:W-:Y:S01]  /*24440*/  PRMT R133, R181, 0x7610, R133 ;  /* 0x00007610b5857816 */ /* 0x000fe20000000085 */
[----:B------:R-:W-:Y:S03]  /*24450*/  @!P3 STL.S16 [R1+0x100], R181 ;  /* 0x000100b50100b387 */ /* 0x000fe60000100600 */
[----:B------:R-:W-:Y:S02]  /*24460*/  @!P3 PRMT R110, R133, 0x5410, RZ ;  /* 0x00005410856eb816 */ /* 0x000fe400000000ff */
[----:B------:R-:W-:Y:S01]  /*24470*/  ISETP.GE.U32.AND P3, PT, R192, R112, PT ;  /* 0x00000070c000720c */ /* 0x000fe20003f66070 */
[----:B------:R1:W3:Y:S01]  /*24480*/  LDL.S16 R133, [R1+0xf0] ;  /* 0x0000f00001857983 */ /* 0x0002e20000100600 */
[----:B------:R-:W-:Y:S02]  /*24490*/  LOP3.LUT R112, R0, 0xffff, RZ, 0xc0, !PT ;  /* 0x0000ffff00707812 */ /* 0x000fe400078ec0ff */
[----:B------:R-:W-:Y:S01]  /*244a0*/  PRMT R0, R157, 0x7632, R0 ;  /* 0x000076329d007816 */ /* 0x000fe20000000000 */
[----:B------:R-:W-:Y:S01]  /*244b0*/  @!P2 HFMA2.BF16_V2 R179, -RZ.H0_H0, RZ.H0_H0, -R109.H0_H0 ;  /* 0x200000ffffb3a231 */ /* 0x000fe2000034096d */
[----:B------:R4:W-:Y:S04]  /*244c0*/  ST.E.U16 desc[UR4][R118.64+0x10], R110 ;  /* 0x0000106e76007985 */ /* 0x0009e8000c101504 */
[----:B------:R-:W-:Y:S01]  /*244d0*/  PRMT R132, R179, 0x7610, R132 ;  /* 0x00007610b3847816 */ /* 0x000fe20000000084 */
[----:B------:R-:W-:Y:S03]  /*244e0*/  @!P2 STL.S16 [R1+0xfc], R179 ;  /* 0x0000fcb30100a387 */ /* 0x000fe60000100600 */
[----:B------:R-:W-:Y:S02]  /*244f0*/  @!P2 PRMT R109, R132, 0x5410, RZ ;  /* 0x00005410846da816 */ /* 0x000fe400000000ff */
[----:B------:R-:W-:Y:S02]  /*24500*/  PRMT R132, R107, 0x5410, R0 ;  /* 0x000054106b847816 */ /* 0x000fe40000000000 */
[----:B------:R-:W-:Y:S01]  /*24510*/  ISETP.GE.U32.AND P2, PT, R192, R112, PT ;  /* 0x00000070c000720c */ /* 0x000fe20003f46070 */
[----:B------:R1:W-:Y:S01]  /*24520*/  ST.E.U16 desc[UR4][R118.64+0x12], R109 ;  /* 0x0000126d76007985 */ /* 0x0003e2000c101504 */
[----:B------:R-:W-:Y:S01]  /*24530*/  SHF.R.U32.HI R112, RZ, 0x18, R111 ;  /* 0x00000018ff707819 */ /* 0x000fe2000001166f */
[----:B--2---:R-:W-:Y:S05]  /*24540*/  @!P6 HFMA2.BF16_V2 R166, -RZ.H0_H0, RZ.H0_H0, -R107.H0_H0 ;  /* 0x200000ffffa6e231 */ /* 0x004fea000034096b */
[----:B------:R-:W-:Y:S01]  /*24550*/  PRMT R141, R166, 0x7610, R141 ;  /* 0x00007610a68d7816 */ /* 0x000fe2000000008d */
[----:B------:R2:W-:Y:S01]  /*24560*/  @!P6 STL.S16 [R1+0x104], R166 ;  /* 0x000104a60100e387 */ /* 0x0005e20000100600 */
[----:B----4-:R-:W-:Y:S01]  /*24570*/  PRMT R110, R164, 0x7632, R110 ;  /* 0x00007632a46e7816 */ /* 0x010fe2000000006e */
[----:B------:R-:W-:Y:S01]  /*24580*/  @!P5 HFMA2.BF16_V2 R151, -RZ.H0_H0, RZ.H0_H0, -R0.H0_H0 ;  /* 0x200000ffff97d231 */ /* 0x000fe20000340900 */
[----:B------:R-:W-:Y:S02]  /*24590*/  @!P6 PRMT R107, R141, 0x5410, RZ ;  /* 0x000054108d6be816 */ /* 0x000fe400000000ff */
[----:B------:R-:W-:Y:S01]  /*245a0*/  ISETP.GE.U32.AND P6, PT, R192, R112, PT ;  /* 0x00000070c000720c */ /* 0x000fe20003fc6070 */
[----:B------:R4:W4:Y:S01]  /*245b0*/  LDL.S16 R141, [R1+0xe8] ;  /* 0x0000e800018d7983 */ /* 0x0009220000100600 */
[----:B------:R-:W-:Y:S02]  /*245c0*/  PRMT R136, R151, 0x7610, R136 ;  /* 0x0000761097887816 */ /* 0x000fe40000000088 */
[----:B------:R-:W-:Y:S01]  /*245d0*/  LOP3.LUT R112, R138, 0xff, RZ, 0xc0, !PT ;  /* 0x000000ff8a707812 */ /* 0x000fe200078ec0ff */
[----:B------:R2:W-:Y:S01]  /*245e0*/  ST.E.U16 desc[UR4][R194.64+0x20], R107 ;  /* 0x0000206bc2007985 */ /* 0x0005e2000c101504 */
[----:B------:R-:W-:Y:S02]  /*245f0*/  @!P5 PRMT R0, R136, 0x5410, RZ ;  /* 0x000054108800d816 */ /* 0x000fe400000000ff */
[----:B-1----:R-:W-:Y:S03]  /*24600*/  PRMT R109, R164, 0x7610, R109 ;  /* 0x00007610a46d7816 */ /* 0x002fe6000000006d */
[----:B------:R1:W-:Y:S02]  /*24610*/  ST.E.U16 desc[UR4][R194.64+0x22], R0 ;  /* 0x00002200c2007985 */ /* 0x0003e4000c101504 */
[----:B------:R-:W-:Y:S05]  /*24620*/  @!P1 HFMA2.BF16_V2 R178, -RZ.H0_H0, RZ.H0_H0, -R109.H0_H0 ;  /* 0x200000ffffb29231 */ /* 0x000fea000034096d */
[----:B------:R-:W-:Y:S01]  /*24630*/  PRMT R127, R178, 0x7610, R127 ;  /* 0x00007610b27f7816 */ /* 0x000fe2000000007f */
[----:B--2---:R2:W2:Y:S04]  /*24640*/  LDL.S16 R166, [R1+0xec] ;  /* 0x0000ec0001a67983 */ /* 0x0044a80000100600 */
[----:B------:R1:W-:Y:S01]  /*24650*/  @!P5 STL.S16 [R1+0xf8], R151 ;  /* 0x0000f8970100d387 */ /* 0x0003e20000100600 */
[----:B------:R-:W-:Y:S02]  /*24660*/  ISETP.GE.U32.AND P5, PT, R192, R112, PT ;  /* 0x00000070c000720c */ /* 0x000fe40003fa6070 */
[----:B------:R-:W-:Y:S01]  /*24670*/  SHF.R.U32.HI R112, RZ, 0x10, R111 ;  /* 0x00000010ff707819 */ /* 0x000fe2000001166f */
[----:B------:R2:W2:Y:S01]  /*24680*/  LDL.S16 R136, [R1+0xe0] ;  /* 0x0000e00001887983 */ /* 0x0004a20000100600 */
[----:B------:R-:W-:Y:S02]  /*24690*/  LOP3.LUT R111, R138, 0xffff, RZ, 0xc0, !PT ;  /* 0x0000ffff8a6f7812 */ /* 0x000fe400078ec0ff */
[----:B------:R-:W-:Y:S02]  /*246a0*/  LOP3.LUT R112, R112, 0xff, RZ, 0xc0, !PT ;  /* 0x000000ff70707812 */ /* 0x000fe400078ec0ff */
[----:B------:R-:W-:Y:S02]  /*246b0*/  SHF.R.U32.HI R107, RZ, 0x10, R138 ;  /* 0x00000010ff6b7819 */ /* 0x000fe4000001168a */
[----:B------:R-:W-:Y:S02]  /*246c0*/  SHF.R.U32.HI R111, RZ, 0x8, R111 ;  /* 0x00000008ff6f7819 */ /* 0x000fe4000001166f */
[----:B------:R-:W-:Y:S02]  /*246d0*/  LOP3.LUT R107, R107, 0xff, RZ, 0xc0, !PT ;  /* 0x000000ff6b6b7812 */ /* 0x000fe400078ec0ff */
[----:B-1----:R-:W-:Y:S02]  /*246e0*/  PRMT R0, R106, 0x7632, R0 ;  /* 0x000076326a007816 */ /* 0x002fe40000000000 */
[----:B------:R-:W-:Y:S01]  /*246f0*/  LOP3.LUT R111, R111, 0xffff, RZ, 0xc0, !PT ;  /* 0x0000ffff6f6f7812 */ /* 0x000fe200078ec0ff */
[----:B------:R1:W2:Y:S04]  /*24700*/  LDL.S16 R151, [R1+0xe4] ;  /* 0x0000e40001977983 */ /* 0x0002a80000100600 */
[----:B------:R-:W-:Y:S01]  /*24710*/  @!P1 STL.S16 [R1+0xf4], R178 ;  /* 0x0000f4b201009387 */ /* 0x000fe20000100600 */
[----:B---3--:R-:W-:Y:S05]  /*24720*/  @!P0 HFMA2.BF16_V2 R133, -RZ.H0_H0, RZ.H0_H0, -R110.H0_H0 ;  /* 0x200000ffff858231 */ /* 0x008fea000034096e */
[----:B------:R-:W-:Y:S01]  /*24730*/  PRMT R117, R133, 0x7610, R117 ;  /* 0x0000761085757816 */ /* 0x000fe20000000075 */
[----:B------:R3:W-:Y:S02]  /*24740*/  @!P0 STL.S16 [R1+0xf0], R133 ;  /* 0x0000f08501008387 */ /* 0x0007e40000100600 */
[----:B---3--:R-:W-:Y:S02]  /*24750*/  PRMT R133, R109, 0x5410, R110 ;  /* 0x000054106d857816 */ /* 0x008fe4000000006e */
[----:B------:R-:W-:Y:S02]  /*24760*/  @!P1 PRMT R109, R127, 0x5410, RZ ;  /* 0x000054107f6d9816 */ /* 0x000fe400000000ff */
[----:B------:R-:W-:Y:S01]  /*24770*/  @!P0 PRMT R110, R117, 0x5410, RZ ;  /* 0x00005410756e8816 */ /* 0x000fe200000000ff */
[----:B------:R1:W3:Y:S01]  /*24780*/  LDL.S16 R127, [R1+0xdc] ;  /* 0x0000dc00017f7983 */ /* 0x0002e20000100600 */
[C---:B------:R-:W-:Y:S01]  /*24790*/  ISETP.GE.U32.AND P1, PT, R192.reuse, R112, PT ;  /* 0x00000070c000720c */ /* 0x040fe20003f26070 */
[----:B----4-:R-:W-:Y:S01]  /*247a0*/  @!P2 HFMA2.BF16_V2 R141, -RZ.H0_H0, RZ.H0_H0, -R0.H0_H0 ;  /* 0x200000ffff8da231 */ /* 0x010fe20000340900 */
[----:B------:R-:W-:Y:S01]  /*247b0*/  ISETP.GE.U32.AND P0, PT, R192, R111, PT ;  /* 0x0000006fc000720c */ /* 0x000fe20003f06070 */
[----:B------:R1:W4:Y:S03]  /*247c0*/  LDL.S16 R117, [R1+0xd8] ;  /* 0x0000d80001757983 */ /* 0x0003260000100600 */
[----:B------:R-:W-:Y:S01]  /*247d0*/  PRMT R146, R141, 0x7610, R146 ;  /* 0x000076108d927816 */ /* 0x000fe20000000092 */
[----:B------:R1:W-:Y:S04]  /*247e0*/  ST.E.U16 desc[UR4][R120.64+0x20], R109 ;  /* 0x0000206d78007985 */ /* 0x0003e8000c101504 */
[----:B------:R-:W-:Y:S01]  /*247f0*/  ST.E.U16 desc[UR4][R120.64+0x22], R110 ;  /* 0x0000226e78007985 */ /* 0x000fe2000c101504 */
[----:B--2---:R-:W-:Y:S05]  /*24800*/  @!P3 HFMA2.BF16_V2 R166, -RZ.H0_H0, RZ.H0_H0, -R106.H0_H0 ;  /* 0x200000ffffa6b231 */ /* 0x004fea000034096a */
[----:B------:R-:W-:Y:S01]  /*24810*/  PRMT R159, R166, 0x7610, R159 ;  /* 0x00007610a69f7816 */ /* 0x000fe2000000009f */
[----:B------:R-:W-:Y:S04]  /*24820*/  @!P3 STL.S16 [R1+0xec], R166 ;  /* 0x0000eca60100b387 */ /* 0x000fe80000100600 */
[----:B------:R2:W-:Y:S01]  /*24830*/  @!P2 STL.S16 [R1+0xe8], R141 ;  /* 0x0000e88d0100a387 */ /* 0x0005e20000100600 */
[----:B-1----:R-:W-:Y:S01]  /*24840*/  SHF.R.U32.HI R109, RZ, 0x18, R138 ;  /* 0x00000018ff6d7819 */ /* 0x002fe2000001168a */
[----:B------:R-:W-:Y:S05]  /*24850*/  @!P1 HFMA2.BF16_V2 R151, -RZ.H0_H0, RZ.H0_H0, -R108.H0_H0 ;  /* 0x200000ffff979231 */ /* 0x000fea000034096c */
[----:B------:R-:W-:Y:S01]  /*24860*/  PRMT R147, R151, 0x7610, R147 ;  /* 0x0000761097937816 */ /* 0x000fe20000000093 */
[----:B------:R1:W-:Y:S01]  /*24870*/  @!P1 STL.S16 [R1+0xe4], R151 ;  /* 0x0000e49701009387 */ /* 0x0003e20000100600 */
[----:B--2---:R-:W-:Y:S02]  /*24880*/  PRMT R141, R106, 0x5410, R0 ;  /* 0x000054106a8d7816 */ /* 0x004fe40000000000 */
[----:B------:R-:W-:Y:S02]  /*24890*/  @!P3 PRMT R106, R159, 0x5410, RZ ;  /* 0x000054109f6ab816 */ /* 0x000fe400000000ff */
[----:B------:R-:W-:Y:S02]  /*248a0*/  ISETP.GE.U32.AND P3, PT, R192, R107, PT ;  /* 0x0000006bc000720c */ /* 0x000fe40003f66070 */
[----:B------:R-:W-:Y:S01]  /*248b0*/  PRMT R107, R108, 0x7632, R107 ;  /* 0x000076326c6b7816 */ /* 0x000fe2000000006b */
[----:B------:R2:W-:Y:S01]  /*248c0*/  ST.E.U16 desc[UR4][R122.64+0x1e], R106 ;  /* 0x00001e6a7a007985 */ /* 0x0005e2000c101504 */
[----:B------:R-:W-:Y:S02]  /*248d0*/  @!P2 PRMT R0, R146, 0x5410, RZ ;  /* 0x000054109200a816 */ /* 0x000fe400000000ff */
[----:B------:R-:W-:Y:S01]  /*248e0*/  ISETP.GE.U32.AND P2, PT, R192, R109, PT ;  /* 0x0000006dc000720c */ /* 0x000fe20003f46070 */
[----:B------:R-:W-:Y:S01]  /*248f0*/  @!P6 HFMA2.BF16_V2 R136, -RZ.H0_H0, RZ.H0_H0, -R107.H0_H0 ;  /* 0x200000ffff88e231 */ /* 0x000fe2000034096b */
[----:B------:R-:W-:Y:S01]  /*24900*/  LOP3.LUT R109, R142, 0xff, RZ, 0xc0, !PT ;  /* 0x000000ff8e6d7812 */ /* 0x000fe200078ec0ff */
[----:B------:R-:W-:Y:S01]  /*24910*/  ST.E.U16 desc[UR4][R122.64+0x20], R0 ;  /* 0x000020007a007985 */ /* 0x000fe2000c101504 */
[----:B------:R-:W-:Y:S02]  /*24920*/  PRMT R146, R108, 0x5410, R107 ;  /* 0x000054106c927816 */ /* 0x000fe4000000006b */
[----:B------:R-:W-:Y:S01]  /*24930*/  @!P1 PRMT R108, R147, 0x5410, RZ ;  /* 0x00005410936c9816 */ /* 0x000fe200000000ff */
[----:B------:R2:W-:Y:S01]  /*24940*/  @!P6 STL.S16 [R1+0xe0], R136 ;  /* 0x0000e0880100e387 */ /* 0x0005e20000100600 */
[----:B------:R-:W-:Y:S02]  /*24950*/  ISETP.GE.U32.AND P1, PT, R192, R109, PT ;  /* 0x0000006dc000720c */ /* 0x000fe40003f26070 */
[----:B------:R-:W-:Y:S01]  /*24960*/  LOP3.LUT R109, R142, 0xffff, RZ, 0xc0, !PT ;  /* 0x0000ffff8e6d7812 */ /* 0x000fe200078ec0ff */
[----:B------:R-:W-:Y:S01]  /*24970*/  ST.E.U16 desc[UR4][R118.64+0x20], R108 ;  /* 0x0000206c76007985 */ /* 0x000fe2000c101504 */
[----:B------:R-:W-:Y:S02]  /*24980*/  PRMT R129, R136, 0x7610, R129 ;  /* 0x0000761088817816 */ /* 0x000fe40000000081 */
[----:B------:R-:W-:Y:S01]  /*24990*/  SHF.R.U32.HI R109, RZ, 0x8, R109 ;  /* 0x00000008ff6d7819 */ /* 0x000fe2000001166d */
[----:B-1----:R-:W-:Y:S01]  /*249a0*/  IMAD.WIDE.U32 R150, R150, -0x2daee0ad, RZ ;  /* 0xd2511f5396967825 */ /* 0x002fe200078e00ff */
[----:B------:R-:W-:Y:S02]  /*249b0*/  @!P6 PRMT R107, R129, 0x5410, RZ ;  /* 0x00005410816be816 */ /* 0x000fe400000000ff */
[----:B------:R-:W-:Y:S01]  /*249c0*/  LOP3.LUT R110, R109, 0xffff, RZ, 0xc0, !PT ;  /* 0x0000ffff6d6e7812 */ /* 0x000fe200078ec0ff */
[----:B------:R-:W1:Y:S01]  /*249d0*/  MUFU.EX2 R129, R252 ;  /* 0x000000fc00817308 */ /* 0x000e620000000800 */
[C---:B------:R-:W-:Y:S01]  /*249e0*/  PRMT R109, R137.reuse, 0x7610, R109 ;  /* 0x00007610896d7816 */ /* 0x040fe2000000006d */
[----:B------:R-:W-:Y:S01]  /*249f0*/  ST.E.U16 desc[UR4][R118.64+0x22], R107 ;  /* 0x0000226b76007985 */ /* 0x000fe2000c101504 */
[----:B------:R-:W-:Y:S02]  /*24a00*/  ISETP.GE.U32.AND P6, PT, R192, R110, PT ;  /* 0x0000006ec000720c */ /* 0x000fe40003fc6070 */
[----:B--2---:R-:W-:Y:S02]  /*24a10*/  PRMT R106, R137, 0x7632, R106 ;  /* 0x00007632896a7816 */ /* 0x004fe4000000006a */
[----:B------:R-:W-:Y:S03]  /*24a20*/  SHF.R.U32.HI R110, RZ, 0x10, R142 ;  /* 0x00000010ff6e7819 */ /* 0x000fe6000001168e */
[----:B------:R-:W-:Y:S01]  /*24a30*/  MUFU.EX2 R137, R249 ;  /* 0x000000f900897308 */ /* 0x000fe20000000800 */
[----:B------:R-:W-:Y:S02]  /*24a40*/  LOP3.LUT R151, R151, R203, R156, 0x96, !PT ;  /* 0x000000cb97977212 */ /* 0x000fe400078e969c */
[----:B------:R-:W-:Y:S02]  /*24a50*/  LOP3.LUT R110, R110, 0xff, RZ, 0xc0, !PT ;  /* 0x000000ff6e6e7812 */ /* 0x000fe400078ec0ff */
[----:B------:R-:W-:Y:S02]  /*24a60*/  PRMT R136, R109, 0x5410, R106 ;  /* 0x000054106d887816 */ /* 0x000fe4000000006a */
[----:B------:R-:W-:Y:S02]  /*24a70*/  SHF.R.U32.HI R0, RZ, 0x18, R142 ;  /* 0x00000018ff007819 */ /* 0x000fe4000001168e */
[----:B------:R-:W-:Y:S01]  /*24a80*/  LOP3.LUT R147, R149, R180, R140, 0x96, !PT ;  /* 0x000000b495937212 */ /* 0x000fe200078e968c */
[----:B---3--:R-:W-:Y:S02]  /*24a90*/  @!P5 HFMA2.BF16_V2 R127, -RZ.H0_H0, RZ.H0_H0, -R109.H0_H0 ;  /* 0x200000ffff7fd231 */ /* 0x008fe4000034096d */
[----:B----4-:R-:W-:Y:S03]  /*24aa0*/  @!P0 HFMA2.BF16_V2 R117, -RZ.H0_H0, RZ.H0_H0, -R106.H0_H0 ;  /* 0x200000ffff758231 */ /* 0x010fe6000034096a */
[----:B------:R-:W-:Y:S01]  /*24ab0*/  PRMT R112, R127, 0x7610, R112 ;  /* 0x000076107f707816 */ /* 0x000fe20000000070 */
[----:B------:R2:W-:Y:S03]  /*24ac0*/  @!P5 STL.S16 [R1+0xdc], R127 ;  /* 0x0000dc7f0100d387 */ /* 0x0005e60000100600 */
[----:B------:R-:W-:Y:S01]  /*24ad0*/  @!P5 PRMT R109, R112, 0x5410, RZ ;  /* 0x00005410706dd816 */ /* 0x000fe200000000ff */
[----:B------:R3:W-:Y:S01]  /*24ae0*/  @!P0 STL.S16 [R1+0xd8], R117 ;  /* 0x0000d87501008387 */ /* 0x0007e20000100600 */
[C---:B------:R-:W-:Y:S01]  /*24af0*/  ISETP.GE.U32.AND P5, PT, R192.reuse, R110, PT ;  /* 0x0000006ec000720c */ /* 0x040fe20003fa6070 */
[----:B------:R-:W-:Y:S01]  /*24b00*/  MUFU.EX2 R112, R250 ;  /* 0x000000fa00707308 */ /* 0x000fe20000000800 */
[----:B------:R-:W-:Y:S01]  /*24b10*/  PRMT R111, R117, 0x7610, R111 ;  /* 0x00007610756f7816 */ /* 0x000fe2000000006f */
[----:B------:R4:W4:Y:S01]  /*24b20*/  LDL.S16 R159, [R1+0xd4] ;  /* 0x0000d400019f7983 */ /* 0x0009220000100600 */
[----:B------:R-:W-:Y:S02]  /*24b30*/  LOP3.LUT R110, R145, R180, R140, 0x96, !PT ;  /* 0x000000b4916e7212 */ /* 0x000fe400078e968c */
[----:B------:R-:W-:Y:S01]  /*24b40*/  @!P0 PRMT R106, R111, 0x5410, RZ ;  /* 0x000054106f6a8816 */ /* 0x000fe200000000ff */
[----:B------:R1:W4:Y:S01]  /*24b50*/  LDL.S16 R178, [R1+0xd0] ;  /* 0x0000d00001b27983 */ /* 0x0003220000100600 */
[----:B------:R-:W-:Y:S01]  /*24b60*/  ISETP.GE.U32.AND P0, PT, R192, R0, PT ;  /* 0x00000000c000720c */ /* 0x000fe20003f06070 */
[----:B------:R-:W-:Y:S02]  /*24b70*/  IMAD.WIDE.U32 R110, R110, -0x2daee0ad, RZ ;  /* 0xd2511f536e6e7825 */ /* 0x000fe400078e00ff */
[----:B------:R-:W1:Y:S01]  /*24b80*/  MUFU.EX2 R0, R251 ;  /* 0x000000fb00007308 */ /* 0x000e620000000800 */
[----:B------:R1:W4:Y:S02]  /*24b90*/  LDL.S16 R164, [R1+0xcc] ;  /* 0x0000cc0001a47983 */ /* 0x0003240000100600 */
[----:B------:R-:W-:Y:S01]  /*24ba0*/  LOP3.LUT R111, R111, R196, R150, 0x96, !PT ;  /* 0x000000c46f6f7212 */ /* 0x000fe200078e9696 */
[----:B------:R-:W-:Y:S01]  /*24bb0*/  IMAD.WIDE.U32 R150, R151, -0x326172a9, RZ ;  /* 0xcd9e8d5797967825 */ /* 0x000fe200078e00ff */
[----:B------:R-:W-:Y:S04]  /*24bc0*/  ST.E.U16 desc[UR4][R194.64+0x30], R109 ;  /* 0x0000306dc2007985 */ /* 0x000fe8000c101504 */
[----:B------:R-:W-:Y:S01]  /*24bd0*/  LOP3.LUT R144, R151, R191, R144, 0x96, !PT ;  /* 0x000000bf97907212 */ /* 0x000fe200078e9690 */
[----:B--2---:R-:W-:Y:S01]  /*24be0*/  MUFU.EX2 R127, R248 ;  /* 0x000000f8007f7308 */ /* 0x004fe20000000800 */
[----:B------:R2:W-:Y:S03]  /*24bf0*/  ST.E.U16 desc[UR4][R194.64+0x32], R106 ;  /* 0x0000326ac2007985 */ /* 0x0005e6000c101504 */
[----:B------:R-:W-:Y:S06]  /*24c00*/  IMAD.WIDE.U32 R144, R144, -0x2daee0ad, RZ ;  /* 0xd2511f5390907825 */ /* 0x000fec00078e00ff */
[----:B---3--:R-:W3:Y:S01]  /*24c10*/  MUFU.EX2 R117, R247 ;  /* 0x000000f700757308 */ /* 0x008ee20000000800 */
[----:B------:R-:W-:Y:S01]  /*24c20*/  LOP3.LUT R140, R145, R190, R110, 0x96, !PT ;  /* 0x000000be918c7212 */ /* 0x000fe200078e966e */
[----:B------:R-:W-:Y:S04]  /*24c30*/  IMAD.WIDE.U32 R110, R111, -0x326172a9, RZ ;  /* 0xcd9e8d576f6e7825 */ /* 0x000fe800078e00ff */
[----:B------:R-:W-:Y:S01]  /*24c40*/  IMAD.WIDE.U32 R180, R140, -0x326172a9, RZ ;  /* 0xcd9e8d578cb47825 */ /* 0x000fe200078e00ff */
[----:B------:R-:W-:Y:S03]  /*24c50*/  LOP3.LUT R150, R111, R185, R150, 0x96, !PT ;  /* 0x000000b96f967212 */ /* 0x000fe600078e9696 */
[----:B-1----:R-:W-:Y:S01]  /*24c60*/  FADD.FTZ R111, R129, R155 ;  /* 0x0000009b816f7221 */ /* 0x002fe20000010000 */
[C---:B------:R-:W-:Y:S02]  /*24c70*/  F2FP.BF16.F32.PACK_AB R129, R0.reuse, R129 ;  /* 0x000000810081723e */ /* 0x040fe400000010ff */
[--C-:B------:R-:W-:Y:S01]  /*24c80*/  LOP3.LUT R166, R181, R175, R110.reuse, 0x96, !PT ;  /* 0x000000afb5a67212 */ /* 0x100fe200078e966e */
[--C-:B------:R-:W-:Y:S01]  /*24c90*/  FADD.FTZ R0, R0, R111.reuse ;  /* 0x0000006f00007221 */ /* 0x100fe20000010000 */
[C---:B------:R-:W-:Y:S01]  /*24ca0*/  PRMT R111, R165.reuse, 0x7610, R111 ;  /* 0x00007610a56f7816 */ /* 0x040fe2000000006f */
[----:B------:R-:W-:Y:S01]  /*24cb0*/  IMAD.WIDE.U32 R186, R150, -0x2daee0ad, RZ ;  /* 0xd2511f5396ba7825 */ /* 0x000fe200078e00ff */
[----:B------:R-:W-:Y:S02]  /*24cc0*/  PRMT R110, R165, 0x7632, R110 ;  /* 0x00007632a56e7816 */ /* 0x000fe4000000006e */
[----:B---3--:R-:W-:Y:S01]  /*24cd0*/  F2FP.BF16.F32.PACK_AB R155, R117, R127 ;  /* 0x0000007f759b723e */ /* 0x008fe200000010ff */
[----:B------:R1:W-:Y:S01]  /*24ce0*/  STL [R1+0x140], R0 ;  /* 0x0001400001007387 */ /* 0x0003e20000100800 */
[----:B------:R-:W-:Y:S01]  /*24cf0*/  LOP3.LUT R156, R187, R189, R144, 0x96, !PT ;  /* 0x000000bdbb9c7212 */ /* 0x000fe200078e9690 */
[----:B------:R-:W-:Y:S01]  /*24d00*/  IMAD.WIDE.U32 R150, R158, -0x2daee0ad, RZ ;  /* 0xd2511f539e967825 */ /* 0x000fe200078e00ff */
[----:B--2---:R-:W-:Y:S03]  /*24d10*/  PRMT R106, R212, 0x7610, R106 ;  /* 0x00007610d46a7816 */ /* 0x004fe6000000006a */
[----:B------:R-:W-:Y:S01]  /*24d20*/  IMAD.WIDE.U32 R156, R156, -0x326172a9, RZ ;  /* 0xcd9e8d579c9c7825 */ /* 0x000fe200078e00ff */
[----:B------:R-:W-:Y:S03]  /*24d30*/  LOP3.LUT R151, R151, R203, R152, 0x96, !PT ;  /* 0x000000cb97977212 */ /* 0x000fe600078e9698 */
[----:B-1----:R-:W-:Y:S01]  /*24d40*/  FADD.FTZ R0, R137, R154 ;  /* 0x0000009a89007221 */ /* 0x002fe20000010000 */
[C---:B------:R-:W-:Y:S03]  /*24d50*/  F2FP.BF16.F32.PACK_AB R137, R112.reuse, R137 ;  /* 0x000000897089723e */ /* 0x040fe600000010ff */
[----:B------:R-:W-:Y:S01]  /*24d60*/  FADD.FTZ R140, R112, R0 ;  /* 0x00000000708c7221 */ /* 0x000fe20000010000 */
[----:B------:R-:W-:Y:S01]  /*24d70*/  LOP3.LUT R112, R157, R245, R180, 0x96, !PT ;  /* 0x000000f59d707212 */ /* 0x000fe200078e96b4 */
[----:B------:R-:W-:Y:S01]  /*24d80*/  FADD.FTZ R0, R127, R153 ;  /* 0x000000997f007221 */ /* 0x000fe20000010000 */
[----:B----4-:R-:W-:Y:S02]  /*24d90*/  @!P3 HFMA2.BF16_V2 R159, -RZ.H0_H0, RZ.H0_H0, -R111.H0_H0 ;  /* 0x200000ffff9fb231 */ /* 0x010fe4000034096f */
[----:B------:R-:W-:Y:S03]  /*24da0*/  @!P2 HFMA2.BF16_V2 R178, -RZ.H0_H0, RZ.H0_H0, -R110.H0_H0 ;  /* 0x200000ffffb2a231 */ /* 0x000fe6000034096e */
[----:B------:R-:W-:Y:S01]  /*24db0*/  PRMT R145, R159, 0x7610, R145 ;  /* 0x000076109f917816 */ /* 0x000fe20000000091 */
[----:B------:R-:W-:Y:S01]  /*24dc0*/  @!P3 STL.S16 [R1+0xd4], R159 ;  /* 0x0000d49f0100b387 */ /* 0x000fe20000100600 */
[----:B------:R-:W-:Y:S01]  /*24dd0*/  @!P1 HFMA2.BF16_V2 R164, -RZ.H0_H0, RZ.H0_H0, -R105.H0_H0 ;  /* 0x200000ffffa49231 */ /* 0x000fe20000340969 */
[----:B------:R-:W-:Y:S02]  /*24de0*/  PRMT R144, R178, 0x7610, R144 ;  /* 0x00007610b2907816 */ /* 0x000fe40000000090 */
[----:B------:R1:W-:Y:S02]  /*24df0*/  STL [R1+0x144], R140 ;  /* 0x0001448c01007387 */ /* 0x0003e40000100800 */
[----:B------:R-:W-:Y:S01]  /*24e00*/  PRMT R108, R164, 0x7610, R108 ;  /* 0x00007610a46c7816 */ /* 0x000fe2000000006c */
[----:B-1----:R-:W-:Y:S01]  /*24e10*/  FADD.FTZ R140, R117, R0 ;  /* 0x00000000758c7221 */ /* 0x002fe20000010000 */
[----:B------:R-:W-:Y:S04]  /*24e20*/  LOP3.LUT R0, R112, 0xff, RZ, 0xc0, !PT ;  /* 0x000000ff70007812 */ /* 0x000fe800078ec0ff */
[----:B------:R1:W-:Y:S04]  /*24e30*/  STL [R1], R140 ;  /* 0x0000008c01007387 */ /* 0x0003e80000100800 */
[----:B------:R3:W2:Y:S04]  /*24e40*/  LDL.S16 R159, [R1+0xc8] ;  /* 0x0000c800019f7983 */ /* 0x0006a80000100600 */
[----:B------:R4:W-:Y:S04]  /*24e50*/  @!P2 STL.S16 [R1+0xd0], R178 ;  /* 0x0000d0b20100a387 */ /* 0x0009e80000100600 */
[----:B------:R3:W-:Y:S01]  /*24e60*/  @!P1 STL.S16 [R1+0xcc], R164 ;  /* 0x0000cca401009387 */ /* 0x0007e20000100600 */
[----:B-1----:R-:W-:Y:S02]  /*24e70*/  PRMT R140, R111, 0x5410, R110 ;  /* 0x000054106f8c7816 */ /* 0x002fe4000000006e */
[----:B------:R-:W-:Y:S02]  /*24e80*/  @!P3 PRMT R111, R145, 0x5410, RZ ;  /* 0x00005410916fb816 */ /* 0x000fe400000000ff */
[----:B------:R-:W-:Y:S01]  /*24e90*/  ISETP.GE.U32.AND P3, PT, R192, R0, PT ;  /* 0x00000000c000720c */ /* 0x000fe20003f66070 */
[----:B------:R1:W2:Y:S01]  /*24ea0*/  LDL.S16 R145, [R1+0xc0] ;  /* 0x0000c00001917983 */ /* 0x0002a20000100600 */
[----:B------:R-:W-:Y:S02]  /*24eb0*/  LOP3.LUT R0, R112, 0xffff, RZ, 0xc0, !PT ;  /* 0x0000ffff70007812 */ /* 0x000fe400078ec0ff */
[----:B------:R-:W-:Y:S01]  /*24ec0*/  @!P2 PRMT R110, R144, 0x5410, RZ ;  /* 0x00005410906ea816 */ /* 0x000fe200000000ff */
[----:B------:R1:W5:Y:S01]  /*24ed0*/  LDL.LU R203, [R1+0x1e4] ;  /* 0x0001e40001cb7983 */ /* 0x0003620000300800 */
[----:B------:R-:W-:Y:S03]  /*24ee0*/  SHF.R.U32.HI R0, RZ, 0x8, R0 ;  /* 0x00000008ff007819 */ /* 0x000fe60000011600 */
[----:B------:R-:W-:Y:S01]  /*24ef0*/  ST.E.U16 desc[UR4][R120.64+0x30], R111 ;  /* 0x0000306f78007985 */ /* 0x000fe2000c101504 */
[----:B------:R-:W-:Y:S02]  /*24f00*/  LOP3.LUT R107, R0, 0xffff, RZ, 0xc0, !PT ;  /* 0x0000ffff006b7812 */ /* 0x000fe400078ec0ff */
[C---:B------:R-:W-:Y:S01]  /*24f10*/  PRMT R0, R105.reuse, 0x7632, R0 ;  /* 0x0000763269007816 */ /* 0x040fe20000000000 */
[----:B------:R-:W-:Y:S01]  /*24f20*/  ST.E.U16 desc[UR4][R120.64+0x32], R110 ;  /* 0x0000326e78007985 */ /* 0x000fe2000c101504 */
[----:B------:R-:W-:Y:S02]  /*24f30*/  ISETP.GE.U32.AND P2, PT, R192, R107, PT ;  /* 0x0000006bc000720c */ /* 0x000fe40003f46070 */
[----:B------:R-:W-:Y:S02]  /*24f40*/  PRMT R144, R105, 0x5410, R0 ;  /* 0x0000541069907816 */ /* 0x000fe40000000000 */
[----:B------:R-:W-:Y:S01]  /*24f50*/  @!P1 PRMT R105, R108, 0x5410, RZ ;  /* 0x000054106c699816 */ /* 0x000fe200000000ff */
[----:B------:R-:W-:Y:S01]  /*24f60*/  IMAD.WIDE.U32 R108, R147, -0x2daee0ad, RZ ;  /* 0xd2511f53936c7825 */ /* 0x000fe200078e00ff */
[----:B------:R-:W-:Y:S03]  /*24f70*/  SHF.R.U32.HI R107, RZ, 0x18, R112 ;  /* 0x00000018ff6b7819 */ /* 0x000fe60000011670 */
[----:B------:R-:W-:Y:S01]  /*24f80*/  ST.E.U16 desc[UR4][R122.64+0x2e], R105 ;  /* 0x00002e697a007985 */ /* 0x000fe2000c101504 */
[----:B------:R-:W-:Y:S01]  /*24f90*/  LOP3.LUT R109, R109, R196, R150, 0x96, !PT ;  /* 0x000000c46d6d7212 */ /* 0x000fe200078e9696 */
[----:B------:R-:W-:Y:S01]  /*24fa0*/  IMAD.WIDE.U32 R150, R151, -0x326172a9, RZ ;  /* 0xcd9e8d5797967825 */ /* 0x000fe200078e00ff */
[----:B------:R-:W-:Y:S01]  /*24fb0*/  ISETP.GE.U32.AND P1, PT, R192, R107, PT ;  /* 0x0000006bc000720c */ /* 0x000fe20003f26070 */
[----:B------:R1:W5:Y:S03]  /*24fc0*/  LDL.LU R196, [R1+0x1e0] ;  /* 0x0001e00001c47983 */ /* 0x0003660000300800 */
[----:B------:R-:W-:Y:S02]  /*24fd0*/  LOP3.LUT R148, R151, R191, R148, 0x96, !PT ;  /* 0x000000bf97947212 */ /* 0x000fe400078e9694 */
[----:B------:R1:W5:Y:S03]  /*24fe0*/  LDL.LU R191, [R1+0x1dc] ;  /* 0x0001dc0001bf7983 */ /* 0x0003660000300800 */
[----:B------:R-:W-:Y:S05]  /*24ff0*/  IMAD.WIDE.U32 R148, R148, -0x2daee0ad, RZ ;  /* 0xd2511f5394947825 */ /* 0x000fea00078e00ff */
[----:B------:R-:W-:Y:S01]  /*25000*/  LOP3.LUT R107, R149, R190, R108, 0x96, !PT ;  /* 0x000000be956b7212 */ /* 0x000fe200078e966c */
[----:B------:R-:W-:Y:S01]  /*25010*/  IMAD.WIDE.U32 R108, R109, -0x326172a9, RZ ;  /* 0xcd9e8d576d6c7825 */ /* 0x000fe200078e00ff */
[----:B------:R1:W5:Y:S03]  /*25020*/  LDL.LU R190, [R1+0x1d8] ;  /* 0x0001d80001be7983 */ /* 0x0003660000300800 */
[----:B----4-:R-:W-:Y:S01]  /*25030*/  IMAD.WIDE.U32 R178, R107, -0x326172a9, RZ ;  /* 0xcd9e8d576bb27825 */ /* 0x010fe200078e00ff */
[----:B------:R-:W-:Y:S01]  /*25040*/  LOP3.LUT R150, R109, R185, R150, 0x96, !PT ;  /* 0x000000b96d967212 */ /* 0x000fe200078e9696 */
[----:B------:R1:W4:Y:S01]  /*25050*/  LDL.S16 R217, [R1+0xbc] ;  /* 0x0000bc0001d97983 */ /* 0x0003220000100600 */
[----:B------:R-:W-:Y:S02]  /*25060*/  SHF.R.U32.HI R107, RZ, 0x10, R112 ;  /* 0x00000010ff6b7819 */ /* 0x000fe40000011670 */
[--C-:B---3--:R-:W-:Y:S01]  /*25070*/  LOP3.LUT R164, R179, R175, R108.reuse, 0x96, !PT ;  /* 0x000000afb3a47212 */ /* 0x108fe200078e966c */
[----:B------:R-:W-:Y:S01]  /*25080*/  IMAD.WIDE.U32 R184, R150, -0x2daee0ad, RZ ;  /* 0xd2511f5396b87825 */ /* 0x000fe200078e00ff */
[----:B------:R-:W-:Y:S02]  /*25090*/  LOP3.LUT R107, R107, 0xff, RZ, 0xc0, !PT ;  /* 0x000000ff6b6b7812 */ /* 0x000fe400078ec0ff */
[----:B------:R-:W-:Y:S02]  /*250a0*/  PRMT R108, R212, 0x7632, R108 ;  /* 0x00007632d46c7816 */ /* 0x000fe4000000006c */
[----:B------:R-:W-:Y:S02]  /*250b0*/  LOP3.LUT R158, R185, R189, R148, 0x96, !PT ;  /* 0x000000bdb99e7212 */ /* 0x000fe400078e9694 */
[----:B------:R-:W-:Y:S01]  /*250c0*/  PRMT R109, R183, 0x7632, R109 ;  /* 0x00007632b76d7816 */ /* 0x000fe2000000006d */
[----:B------:R1:W5:Y:S04]  /*250d0*/  LDL.LU R189, [R1+0x1d4] ;  /* 0x0001d40001bd7983 */ /* 0x0003680000300800 */
[----:B------:R1:W3:Y:S04]  /*250e0*/  LDL.S16 R216, [R1+0xc4] ;  /* 0x0000c40001d87983 */ /* 0x0002e80000100600 */
[----:B------:R1:W5:Y:S01]  /*250f0*/  LDL.LU R175, [R1+0x1d0] ;  /* 0x0001d00001af7983 */ /* 0x0003620000300800 */
[----:B--2---:R-:W-:Y:S05]  /*25100*/  @!P6 HFMA2.BF16_V2 R159, -RZ.H0_H0, RZ.H0_H0, -R0.H0_H0 ;  /* 0x200000ffff9fe231 */ /* 0x004fea0000340900 */
[----:B------:R-:W-:Y:S01]  /*25110*/  PRMT R112, R159, 0x7610, R112 ;  /* 0x000076109f707816 */ /* 0x000fe20000000070 */
[----:B------:R2:W-:Y:S03]  /*25120*/  @!P6 STL.S16 [R1+0xc8], R159 ;  /* 0x0000c89f0100e387 */ /* 0x0005e60000100600 */
[----:B------:R-:W-:Y:S01]  /*25130*/  @!P6 PRMT R0, R112, 0x5410, RZ ;  /* 0x000054107000e816 */ /* 0x000fe200000000ff */
[----:B------:R1:W3:Y:S01]  /*25140*/  LDL.S16 R215, [R1+0xb0] ;  /* 0x0000b00001d77983 */ /* 0x0002e20000100600 */
[----:B------:R-:W-:Y:S03]  /*25150*/  ISETP.GE.U32.AND P6, PT, R192, R107, PT ;  /* 0x0000006bc000720c */ /* 0x000fe60003fc6070 */
[----:B------:R1:W3:Y:S04]  /*25160*/  LDL.S16 R165, [R1+0x98] ;  /* 0x0000980001a57983 */ /* 0x0002e80000100600 */
[----:B------:R1:W3:Y:S04]  /*25170*/  LDL.S16 R148, [R1+0x90] ;  /* 0x0000900001947983 */ /* 0x0002e80000100600 */
[----:B------:R1:W-:Y:S01]  /*25180*/  ST.E.U16 desc[UR4][R122.64+0x30], R0 ;  /* 0x000030007a007985 */ /* 0x0003e2000c101504 */
[----:B------:R-:W-:Y:S05]  /*25190*/  @!P5 HFMA2.BF16_V2 R145, -RZ.H0_H0, RZ.H0_H0, -R106.H0_H0 ;  /* 0x200000ffff91d231 */ /* 0x000fea000034096a */
[----:B------:R-:W-:Y:S01]  /*251a0*/  PRMT R220, R145, 0x7610, R220 ;  /* 0x0000761091dc7816 */ /* 0x000fe200000000dc */
[----:B------:R1:W-:Y:S01]  /*251b0*/  @!P5 STL.S16 [R1+0xc0], R145 ;  /* 0x0000c0910100d387 */ /* 0x0003e20000100600 */
[----:B--2---:R-:W-:Y:S05]  /*251c0*/  IMAD.WIDE.U32 R158, R158, -0x326172a9, RZ ;  /* 0xcd9e8d579e9e7825 */ /* 0x004fea00078e00ff */
[----:B------:R-:W-:Y:S04]  /*251d0*/  LOP3.LUT R112, R159, R245, R178, 0x96, !PT ;  /* 0x000000f59f707212 */ /* 0x000fe800078e96b2 */
[----:B------:R-:W-:Y:S02]  /*251e0*/  LOP3.LUT R107, R112, 0xff, RZ, 0xc0, !PT ;  /* 0x000000ff706b7812 */ /* 0x000fe400078ec0ff */
[----:B-1----:R-:W-:Y:S02]  /*251f0*/  PRMT R0, R169, 0x7632, R0 ;  /* 0x00007632a9007816 */ /* 0x002fe40000000000 */
[----:B------:R-:W-:Y:S02]  /*25200*/  PRMT R145, R106, 0x5410, R108 ;  /* 0x000054106a917816 */ /* 0x000fe4000000006c */
[----:B------:R-:W-:Y:S02]  /*25210*/  @!P5 PRMT R106, R220, 0x5410, RZ ;  /* 0x00005410dc6ad816 */ /* 0x000fe400000000ff */
[----:B------:R-:W-:Y:S02]  /*25220*/  ISETP.GE.U32.AND P5, PT, R192, R107, PT ;  /* 0x0000006bc000720c */ /* 0x000fe40003fa6070 */
[----:B------:R-:W-:Y:S01]  /*25230*/  LOP3.LUT R107, R112, 0xffff, RZ, 0xc0, !PT ;  /* 0x0000ffff706b7812 */ /* 0x000fe200078ec0ff */
[----:B------:R1:W-:Y:S03]  /*25240*/  ST.E.U16 desc[UR4][R118.64+0x30], R106 ;  /* 0x0000306a76007985 */ /* 0x0003e6000c101504 */
[--C-:B------:R-:W-:Y:S02]  /*25250*/  SHF.R.U32.HI R105, RZ, 0x8, R107.reuse ;  /* 0x00000008ff697819 */ /* 0x100fe4000001166b */
[----:B------:R-:W-:Y:S02]  /*25260*/  PRMT R107, R183, 0x7610, R107 ;  /* 0x00007610b76b7816 */ /* 0x000fe4000000006b */
[----:B------:R-:W-:Y:S01]  /*25270*/  LOP3.LUT R105, R105, 0xffff, RZ, 0xc0, !PT ;  /* 0x0000ffff69697812 */ /* 0x000fe200078ec0ff */
[----:B----4-:R-:W-:Y:S05]  /*25280*/  @!P0 HFMA2.BF16_V2 R217, -RZ.H0_H0, RZ.H0_H0, -R108.H0_H0 ;  /* 0x200000ffffd98231 */ /* 0x010fea000034096c */
[----:B------:R-:W-:Y:S01]  /*25290*/  PRMT R150, R217, 0x7610, R150 ;  /* 0x00007610d9967816 */ /* 0x000fe20000000096 */
[----:B------:R-:W-:Y:S03]  /*252a0*/  @!P0 STL.S16 [R1+0xbc], R217 ;  /* 0x0000bcd901008387 */ /* 0x000fe60000100600 */
[----:B------:R-:W-:Y:S02]  /*252b0*/  @!P0 PRMT R108, R150, 0x5410, RZ ;  /* 0x00005410966c8816 */ /* 0x000fe400000000ff */
[----:B------:R-:W-:Y:S02]  /*252c0*/  ISETP.GE.U32.AND P0, PT, R192, R105, PT ;  /* 0x00000069c000720c */ /* 0x000fe40003f06070 */
[--C-:B------:R-:W-:Y:S01]  /*252d0*/  SHF.R.U32.HI R105, RZ, 0x18, R112.reuse ;  /* 0x00000018ff697819 */ /* 0x100fe20000011670 */
[----:B------:R-:W-:Y:S01]  /*252e0*/  ST.E.U16 desc[UR4][R118.64+0x32], R108 ;  /* 0x0000326c76007985 */ /* 0x000fe2000c101504 */
[----:B------:R-:W-:Y:S01]  /*252f0*/  PRMT R150, R107, 0x5410, R109 ;  /* 0x000054106b967816 */ /* 0x000fe2000000006d */
[----:B---3--:R-:W-:Y:S01]  /*25300*/  @!P3 HFMA2.BF16_V2 R216, -RZ.H0_H0, RZ.H0_H0, -R107.H0_H0 ;  /* 0x200000ffffd8b231 */ /* 0x008fe2000034096b */
[----:B------:R-:W-:Y:S02]  /*25310*/  SHF.R.U32.HI R112, RZ, 0x10, R112 ;  /* 0x00000010ff707819 */ /* 0x000fe40000011670 */
[----:B-1----:R-:W-:Y:S02]  /*25320*/  LOP3.LUT R106, R156, 0xff, RZ, 0xc0, !PT ;  /* 0x000000ff9c6a7812 */ /* 0x002fe400078ec0ff */
[----:B------:R-:W-:Y:S01]  /*25330*/  PRMT R154, R216, 0x7610, R154 ;  /* 0x00007610d89a7816 */ /* 0x000fe2000000009a */
[----:B------:R-:W-:Y:S01]  /*25340*/  @!P3 STL.S16 [R1+0xc4], R216 ;  /* 0x0000c4d80100b387 */ /* 0x000fe20000100600 */
[----:B------:R-:W-:Y:S02]  /*25350*/  LOP3.LUT R112, R112, 0xff, RZ, 0xc0, !PT ;  /* 0x000000ff70707812 */ /* 0x000fe400078ec0ff */
[----:B------:R-:W-:Y:S01]  /*25360*/  @!P3 PRMT R107, R154, 0x5410, RZ ;  /* 0x000054109a6bb816 */ /* 0x000fe200000000ff */
[----:B------:R1:W2:Y:S01]  /*25370*/  LDL.S16 R212, [R1+0x8c] ;  /* 0x00008c0001d47983 */ /* 0x0002a20000100600 */
[----:B------:R-:W-:Y:S02]  /*25380*/  ISETP.GE.U32.AND P3, PT, R192, R105, PT ;  /* 0x00000069c000720c */ /* 0x000fe40003f66070 */
[----:B------:R-:W-:Y:S01]  /*25390*/  PRMT R105, R169, 0x7610, R105 ;  /* 0x00007610a9697816 */ /* 0x000fe20000000069 */
[----:B------:R1:W3:Y:S04]  /*253a0*/  LDL.S16 R154, [R1+0x88] ;  /* 0x00008800019a7983 */ /* 0x0002e80000100600 */
[----:B------:R4:W-:Y:S02]  /*253b0*/  ST.E.U16 desc[UR4][R194.64+0x40], R107 ;  /* 0x0000406bc2007985 */ /* 0x0009e4000c101504 */
[----:B----4-:R-:W-:Y:S01]  /*253c0*/  PRMT R107, R211, 0x7610, R107 ;  /* 0x00007610d36b7816 */ /* 0x010fe2000000006b */
[----:B------:R-:W-:Y:S02]  /*253d0*/  @!P2 HFMA2.BF16_V2 R215, -RZ.H0_H0, RZ.H0_H0, -R109.H0_H0 ;  /* 0x200000ffffd7a231 */ /* 0x000fe4000034096d */
[----:B------:R-:W-:Y:S03]  /*253e0*/  @!P6 HFMA2.BF16_V2 R165, -RZ.H0_H0, RZ.H0_H0, -R105.H0_H0 ;  /* 0x200000ffffa5e231 */ /* 0x000fe60000340969 */
[----:B------:R-:W-:Y:S01]  /*253f0*/  PRMT R153, R215, 0x7610, R153 ;  /* 0x00007610d7997816 */ /* 0x000fe20000000099 */
[----:B------:R-:W-:Y:S01]  /*25400*/  @!P2 STL.S16 [R1+0xb0], R215 ;  /* 0x0000b0d70100a387 */ /* 0x000fe20000100600 */
[----:B------:R-:W-:Y:S02]  /*25410*/  @!P1 HFMA2.BF16_V2 R148, -RZ.H0_H0, RZ.H0_H0, -R0.H0_H0 ;  /* 0x200000ffff949231 */ /* 0x000fe40000340900 */
[----:B------:R-:W-:Y:S02]  /*25420*/  @!P2 PRMT R109, R153, 0x5410, RZ ;  /* 0x00005410996da816 */ /* 0x000fe400000000ff */
[----:B------:R-:W-:Y:S01]  /*25430*/  PRMT R152, R165, 0x7610, R152 ;  /* 0x00007610a5987816 */ /* 0x000fe20000000098 */
[----:B------:R1:W4:Y:S01]  /*25440*/  LDL.S16 R153, [R1+0x84] ;  /* 0x0000840001997983 */ /* 0x0003220000100600 */
        /* <DEDUP_REMOVED lines=9> */
[----:B-1----:R1:W4:Y:S01]  /*254e0*/  LDL.S16 R165, [R1+0x7c] ;  /* 0x00007c0001a57983 */ /* 0x0023220000100600 */
[----:B------:R-:W-:Y:S02]  /*254f0*/  PRMT R148, R105, 0x5410, R0 ;  /* 0x0000541069947816 */ /* 0x000fe40000000000 */
[----:B------:R-:W-:Y:S02]  /*25500*/  @!P6 PRMT R105, R152, 0x5410, RZ ;  /* 0x000054109869e816 */ /* 0x000fe400000000ff */
[----:B------:R-:W-:Y:S01]  /*25510*/  @!P1 PRMT R0, R147, 0x5410, RZ ;  /* 0x0000541093009816 */ /* 0x000fe200000000ff */
[----:B------:R1:W4:Y:S01]  /*25520*/  LDL.S16 R152, [R1+0x80] ;  /* 0x0000800001987983 */ /* 0x0003220000100600 */
[C---:B------:R-:W-:Y:S02]  /*25530*/  ISETP.GE.U32.AND P6, PT, R192.reuse, R112, PT ;  /* 0x00000070c000720c */ /* 0x040fe40003fc6070 */
[----:B------:R-:W-:Y:S01]  /*25540*/  ISETP.GE.U32.AND P1, PT, R192, R108, PT ;  /* 0x0000006cc000720c */ /* 0x000fe20003f26070 */
[----:B------:R1:W4:Y:S01]  /*25550*/  LDL.S16 R147, [R1+0x78] ;  /* 0x0000780001937983 */ /* 0x0003220000100600 */
[----:B------:R-:W-:Y:S03]  /*25560*/  SHF.R.U32.HI R108, RZ, 0x10, R156 ;  /* 0x00000010ff6c7819 */ /* 0x000fe6000001169c */
[----:B------:R1:W-:Y:S01]  /*25570*/  ST.E.U16 desc[UR4][R120.64+0x40], R105 ;  /* 0x0000406978007985 */ /* 0x0003e2000c101504 */
[----:B------:R-:W-:Y:S02]  /*25580*/  LOP3.LUT R109, R108, 0xff, RZ, 0xc0, !PT ;  /* 0x000000ff6c6d7812 */ /* 0x000fe400078ec0ff */
[----:B------:R-:W-:Y:S01]  /*25590*/  PRMT R108, R214, 0x7610, R108 ;  /* 0x00007610d66c7816 */ /* 0x000fe2000000006c */
[----:B------:R2:W-:Y:S01]  /*255a0*/  ST.E.U16 desc[UR4][R120.64+0x42], R0 ;  /* 0x0000420078007985 */ /* 0x0005e2000c101504 */
[----:B-1----:R-:W-:Y:S01]  /*255b0*/  LOP3.LUT R105, R158, 0xffff, RZ, 0xc0, !PT ;  /* 0x0000ffff9e697812 */ /* 0x002fe200078ec0ff */
[----:B--2---:R-:W-:Y:S03]  /*255c0*/  @!P5 HFMA2.BF16_V2 R212, -RZ.H0_H0, RZ.H0_H0, -R107.H0_H0 ;  /* 0x200000ffffd4d231 */ /* 0x004fe6000034096b */
[----:B------:R-:W-:Y:S02]  /*255d0*/  SHF.R.U32.HI R105, RZ, 0x8, R105 ;  /* 0x00000008ff697819 */ /* 0x000fe40000011669 */
[----:B------:R-:W-:Y:S01]  /*255e0*/  PRMT R0, R210, 0x7632, R0 ;  /* 0x00007632d2007816 */ /* 0x000fe20000000000 */
[----:B---3--:R-:W-:Y:S01]  /*255f0*/  @!P0 HFMA2.BF16_V2 R154, -RZ.H0_H0, RZ.H0_H0, -R106.H0_H0 ;  /* 0x200000ffff9a8231 */ /* 0x008fe2000034096a */
[----:B------:R-:W-:Y:S01]  /*25600*/  PRMT R110, R212, 0x7610, R110 ;  /* 0x00007610d46e7816 */ /* 0x000fe2000000006e */
[----:B------:R-:W-:Y:S03]  /*25610*/  @!P5 STL.S16 [R1+0x8c], R212 ;  /* 0x00008cd40100d387 */ /* 0x000fe60000100600 */
[----:B------:R-:W-:Y:S01]  /*25620*/  PRMT R151, R154, 0x7610, R151 ;  /* 0x000076109a977816 */ /* 0x000fe20000000097 */
[----:B------:R1:W-:Y:S02]  /*25630*/  @!P0 STL.S16 [R1+0x88], R154 ;  /* 0x0000889a01008387 */ /* 0x0003e40000100600 */
[----:B-1----:R-:W-:Y:S02]  /*25640*/  PRMT R154, R107, 0x5410, R106 ;  /* 0x000054106b9a7816 */ /* 0x002fe4000000006a */
[----:B------:R-:W-:Y:S02]  /*25650*/  @!P5 PRMT R107, R110, 0x5410, RZ ;  /* 0x000054106e6bd816 */ /* 0x000fe400000000ff */
[----:B------:R-:W-:Y:S02]  /*25660*/  ISETP.GE.U32.AND P5, PT, R192, R109, PT ;  /* 0x0000006dc000720c */ /* 0x000fe40003fa6070 */
[----:B------:R-:W-:Y:S01]  /*25670*/  PRMT R109, R214, 0x7632, R109 ;  /* 0x00007632d66d7816 */ /* 0x000fe2000000006d */
[----:B------:R1:W-:Y:S01]  /*25680*/  ST.E.U16 desc[UR4][R122.64+0x3e], R107 ;  /* 0x00003e6b7a007985 */ /* 0x0003e2000c101504 */
[----:B------:R-:W-:Y:S02]  /*25690*/  @!P0 PRMT R106, R151, 0x5410, RZ ;  /* 0x00005410976a8816 */ /* 0x000fe400000000ff */
[----:B------:R-:W-:Y:S03]  /*256a0*/  SHF.R.U32.HI R110, RZ, 0x18, R156 ;  /* 0x00000018ff6e7819 */ /* 0x000fe6000001169c */
[----:B------:R2:W-:Y:S01]  /*256b0*/  ST.E.U16 desc[UR4][R122.64+0x40], R106 ;  /* 0x0000406a7a007985 */ /* 0x0005e2000c101504 */
[----:B------:R-:W-:Y:S02]  /*256c0*/  ISETP.GE.U32.AND P0, PT, R192, R110, PT ;  /* 0x0000006ec000720c */ /* 0x000fe40003f06070 */
[----:B------:R-:W-:Y:S02]  /*256d0*/  LOP3.LUT R110, R158, 0xff, RZ, 0xc0, !PT ;  /* 0x000000ff9e6e7812 */ /* 0x000fe400078ec0ff */
[C---:B-1----:R-:W-:Y:S02]  /*256e0*/  PRMT R107, R161.reuse, 0x7610, R107 ;  /* 0x00007610a16b7816 */ /* 0x042fe4000000006b */
[----:B--2---:R-:W-:Y:S01]  /*256f0*/  PRMT R106, R161, 0x7632, R106 ;  /* 0x00007632a16a7816 */ /* 0x004fe2000000006a */
[----:B----4-:R-:W-:Y:S05]  /*25700*/  @!P6 HFMA2.BF16_V2 R153, -RZ.H0_H0, RZ.H0_H0, -R108.H0_H0 ;  /* 0x200000ffff99e231 */ /* 0x010fea000034096c */
[----:B------:R-:W-:Y:S01]  /*25710*/  PRMT R167, R153, 0x7610, R167 ;  /* 0x0000761099a77816 */ /* 0x000fe200000000a7 */
[----:B------:R1:W-:Y:S04]  /*25720*/  @!P6 STL.S16 [R1+0x84], R153 ;  /* 0x000084990100e387 */ /* 0x0003e80000100600 */
[----:B------:R3:W2:Y:S01]  /*25730*/  LDL.S16 R151, [R1+0x74] ;  /* 0x0000740001977983 */ /* 0x0006a20000100600 */
[----:B-1----:R-:W-:Y:S02]  /*25740*/  PRMT R153, R108, 0x5410, R109 ;  /* 0x000054106c997816 */ /* 0x002fe4000000006d */
[----:B------:R-:W-:Y:S01]  /*25750*/  @!P6 PRMT R108, R167, 0x5410, RZ ;  /* 0x00005410a76ce816 */ /* 0x000fe200000000ff */
[----:B------:R-:W-:Y:S01]  /*25760*/  IMAD.WIDE.U32 R166, R166, -0x2daee0ad, RZ ;  /* 0xd2511f53a6a67825 */ /* 0x000fe200078e00ff */
[----:B------:R-:W-:Y:S02]  /*25770*/  ISETP.GE.U32.AND P6, PT, R192, R110, PT ;  /* 0x0000006ec000720c */ /* 0x000fe40003fc6070 */
[----:B------:R-:W-:Y:S01]  /*25780*/  LOP3.LUT R110, R105, 0xffff, RZ, 0xc0, !PT ;  /* 0x0000ffff696e7812 */ /* 0x000fe200078ec0ff */
[----:B------:R-:W-:Y:S01]  /*25790*/  @!P3 HFMA2.BF16_V2 R152, -RZ.H0_H0, RZ.H0_H0, -R109.H0_H0 ;  /* 0x200000ffff98b231 */ /* 0x000fe2000034096d */
[----:B------:R-:W-:Y:S01]  /*257a0*/  PRMT R105, R210, 0x7610, R105 ;  /* 0x00007610d2697816 */ /* 0x000fe20000000069 */
[----:B------:R1:W-:Y:S01]  /*257b0*/  ST.E.U16 desc[UR4][R118.64+0x40], R108 ;  /* 0x0000406c76007985 */ /* 0x0003e2000c101504 */
[----:B------:R-:W-:Y:S02]  /*257c0*/  @!P1 HFMA2.BF16_V2 R147, -RZ.H0_H0, RZ.H0_H0, -R0.H0_H0 ;  /* 0x200000ffff939231 */ /* 0x000fe40000340900 */
[----:B------:R-:W-:Y:S01]  /*257d0*/  PRMT R149, R152, 0x7610, R149 ;  /* 0x0000761098957816 */ /* 0x000fe20000000095 */
[----:B------:R4:W-:Y:S01]  /*257e0*/  @!P3 STL.S16 [R1+0x80], R152 ;  /* 0x000080980100b387 */ /* 0x0009e20000100600 */
[----:B------:R-:W-:Y:S02]  /*257f0*/  @!P2 HFMA2.BF16_V2 R165, -RZ.H0_H0, RZ.H0_H0, -R105.H0_H0 ;  /* 0x200000ffffa5a231 */ /* 0x000fe40000340969 */
[----:B------:R-:W-:Y:S02]  /*25800*/  @!P3 PRMT R109, R149, 0x5410, RZ ;  /* 0x00005410956db816 */ /* 0x000fe400000000ff */
[----:B------:R-:W-:Y:S01]  /*25810*/  PRMT R111, R147, 0x7610, R111 ;  /* 0x00007610936f7816 */ /* 0x000fe2000000006f */
[----:B------:R3:W3:Y:S01]  /*25820*/  LDL.S16 R149, [R1+0x6c] ;  /* 0x00006c0001957983 */ /* 0x0006e20000100600 */
[----:B------:R-:W-:Y:S02]  /*25830*/  PRMT R112, R165, 0x7610, R112 ;  /* 0x00007610a5707816 */ /* 0x000fe40000000070 */
[----:B------:R-:W-:Y:S01]  /*25840*/  ISETP.GE.U32.AND P3, PT, R192, R110, PT ;  /* 0x0000006ec000720c */ /* 0x000fe20003f66070 */
[----:B------:R4:W-:Y:S01]  /*25850*/  ST.E.U16 desc[UR4][R118.64+0x42], R109 ;  /* 0x0000426d76007985 */ /* 0x0009e2000c101504 */
[----:B------:R-:W-:Y:S04]  /*25860*/  SHF.R.U32.HI R110, RZ, 0x10, R158 ;  /* 0x00000010ff6e7819 */ /* 0x000fe8000001169e */
[----:B------:R-:W-:Y:S02]  /*25870*/  LOP3.LUT R110, R110, 0xff, RZ, 0xc0, !PT ;  /* 0x000000ff6e6e7812 */ /* 0x000fe400078ec0ff */
[----:B-1----:R-:W-:Y:S01]  /*25880*/  LOP3.LUT R108, R167, R246, R186, 0x96, !PT ;  /* 0x000000f6a76c7212 */ /* 0x002fe200078e96ba */
[----:B----4-:R1:W4:Y:S04]  /*25890*/  LDL.S16 R152, [R1+0x70] ;  /* 0x0000700001987983 */ /* 0x0103280000100600 */
[----:B------:R1:W-:Y:S04]  /*258a0*/  @!P2 STL.S16 [R1+0x7c], R165 ;  /* 0x00007ca50100a387 */ /* 0x0003e80000100600 */
[----:B------:R1:W-:Y:S01]  /*258b0*/  @!P1 STL.S16 [R1+0x78], R147 ;  /* 0x0000789301009387 */ /* 0x0003e20000100600 */
[----:B------:R-:W-:Y:S01]  /*258c0*/  LOP3.LUT R109, R108, 0xff, RZ, 0xc0, !PT ;  /* 0x000000ff6c6d7812 */ /* 0x000fe200078ec0ff */
[----:B-1----:R-:W-:Y:S01]  /*258d0*/  IMAD.WIDE.U32 R164, R164, -0x2daee0ad, RZ ;  /* 0xd2511f53a4a47825 */ /* 0x002fe200078e00ff */
[----:B------:R-:W-:Y:S02]  /*258e0*/  PRMT R147, R105, 0x5410, R0 ;  /* 0x0000541069937816 */ /* 0x000fe40000000000 */
[----:B------:R-:W-:Y:S02]  /*258f0*/  @!P2 PRMT R105, R112, 0x5410, RZ ;  /* 0x000054107069a816 */ /* 0x000fe400000000ff */
[----:B------:R-:W-:Y:S01]  /*25900*/  @!P1 PRMT R0, R111, 0x5410, RZ ;  /* 0x000054106f009816 */ /* 0x000fe200000000ff */
[----:B------:R1:W4:Y:S01]  /*25910*/  LDL.S16 R112, [R1+0x68] ;  /* 0x0000680001707983 */ /* 0x0003220000100600 */
[C---:B------:R-:W-:Y:S02]  /*25920*/  ISETP.GE.U32.AND P2, PT, R192.reuse, R110, PT ;  /* 0x0000006ec000720c */ /* 0x040fe40003f46070 */
[----:B------:R-:W-:Y:S01]  /*25930*/  SHF.R.U32.HI R110, RZ, 0x18, R158 ;  /* 0x00000018ff6e7819 */ /* 0x000fe2000001169e */
[----:B------:R1:W4:Y:S03]  /*25940*/  LDL.S16 R111, [R1+0x60] ;  /* 0x00006000016f7983 */ /* 0x0003260000100600 */
[----:B------:R-:W-:Y:S01]  /*25950*/  ISETP.GE.U32.AND P1, PT, R192, R110, PT ;  /* 0x0000006ec000720c */ /* 0x000fe20003f26070 */
[----:B------:R1:W-:Y:S04]  /*25960*/  ST.E.U16 desc[UR4][R194.64+0x52], R0 ;  /* 0x00005200c2007985 */ /* 0x0003e8000c101504 */
[----:B------:R1:W-:Y:S02]  /*25970*/  ST.E.U16 desc[UR4][R194.64+0x50], R105 ;  /* 0x00005069c2007985 */ /* 0x0003e4000c101504 */
[----:B-1----:R-:W-:Y:S02]  /*25980*/  PRMT R0, R104, 0x7632, R0 ;  /* 0x0000763268007816 */ /* 0x002fe40000000000 */
[----:B------:R-:W-:Y:S04]  /*25990*/  LOP3.LUT R105, R108, 0xffff, RZ, 0xc0, !PT ;  /* 0x0000ffff6c697812 */ /* 0x000fe800078ec0ff */
[----:B------:R-:W-:Y:S04]  /*259a0*/  SHF.R.U32.HI R105, RZ, 0x8, R105 ;  /* 0x00000008ff697819 */ /* 0x000fe80000011669 */
[----:B------:R-:W-:Y:S01]  /*259b0*/  LOP3.LUT R105, R105, 0xffff, RZ, 0xc0, !PT ;  /* 0x0000ffff69697812 */ /* 0x000fe200078ec0ff */
[----:B--2---:R-:W-:Y:S05]  /*259c0*/  @!P5 HFMA2.BF16_V2 R151, -RZ.H0_H0, RZ.H0_H0, -R107.H0_H0 ;  /* 0x200000ffff97d231 */ /* 0x004fea000034096b */
[----:B------:R-:W-:Y:S01]  /*259d0*/  PRMT R110, R151, 0x7610, R110 ;  /* 0x00007610976e7816 */ /* 0x000fe2000000006e */
[----:B------:R1:W-:Y:S02]  /*259e0*/  @!P5 STL.S16 [R1+0x74], R151 ;  /* 0x000074970100d387 */ /* 0x0003e40000100600 */
[----:B-1----:R-:W-:Y:S02]  /*259f0*/  PRMT R151, R107, 0x5410, R106 ;  /* 0x000054106b977816 */ /* 0x002fe4000000006a */
[----:B------:R-:W-:Y:S02]  /*25a00*/  @!P5 PRMT R107, R110, 0x5410, RZ ;  /* 0x000054106e6bd816 */ /* 0x000fe400000000ff */
[----:B------:R-:W-:Y:S01]  /*25a10*/  ISETP.GE.U32.AND P5, PT, R192, R109, PT ;  /* 0x0000006dc000720c */ /* 0x000fe20003fa6070 */
[----:B------:R1:W2:Y:S01]  /*25a20*/  LDL.S16 R110, [R1+0x58] ;  /* 0x00005800016e7983 */ /* 0x0002a20000100600 */
[----:B---3--:R-:W-:Y:S03]  /*25a30*/  @!P6 HFMA2.BF16_V2 R149, -RZ.H0_H0, RZ.H0_H0, -R104.H0_H0 ;  /* 0x200000ffff95e231 */ /* 0x008fe60000340968 */
[----:B------:R-:W-:Y:S02]  /*25a40*/  ST.E.U16 desc[UR4][R120.64+0x50], R107 ;  /* 0x0000506b78007985 */ /* 0x000fe4000c101504 */
[----:B------:R-:W-:Y:S01]  /*25a50*/  PRMT R109, R149, 0x7610, R109 ;  /* 0x00007610956d7816 */ /* 0x000fe2000000006d */
[----:B----4-:R-:W-:Y:S05]  /*25a60*/  @!P0 HFMA2.BF16_V2 R152, -RZ.H0_H0, RZ.H0_H0, -R106.H0_H0 ;  /* 0x200000ffff988231 */ /* 0x010fea000034096a */
[----:B------:R-:W-:Y:S01]  /*25a70*/  PRMT R117, R152, 0x7610, R117 ;  /* 0x0000761098757816 */ /* 0x000fe20000000075 */
[----:B------:R3:W-:Y:S03]  /*25a80*/  @!P0 STL.S16 [R1+0x70], R152 ;  /* 0x0000709801008387 */ /* 0x0007e60000100600 */
[----:B------:R-:W-:Y:S01]  /*25a90*/  @!P0 PRMT R106, R117, 0x5410, RZ ;  /* 0x00005410756a8816 */ /* 0x000fe200000000ff */
[----:B------:R-:W-:Y:S01]  /*25aa0*/  @!P6 STL.S16 [R1+0x6c], R149 ;  /* 0x00006c950100e387 */ /* 0x000fe20000100600 */
[----:B------:R-:W-:Y:S02]  /*25ab0*/  ISETP.GE.U32.AND P0, PT, R192, R105, PT ;  /* 0x00000069c000720c */ /* 0x000fe40003f06070 */
[--C-:B------:R-:W-:Y:S01]  /*25ac0*/  SHF.R.U32.HI R105, RZ, 0x18, R108.reuse ;  /* 0x00000018ff697819 */ /* 0x100fe2000001166c */
[----:B------:R1:W4:Y:S01]  /*25ad0*/  LDL.S16 R211, [R1+0x64] ;  /* 0x0000640001d37983 */ /* 0x0003220000100600 */
[----:B------:R-:W-:Y:S03]  /*25ae0*/  SHF.R.U32.HI R108, RZ, 0x10, R108 ;  /* 0x00000010ff6c7819 */ /* 0x000fe6000001166c */
[----:B------:R1:W-:Y:S01]  /*25af0*/  ST.E.U16 desc[UR4][R120.64+0x52], R106 ;  /* 0x0000526a78007985 */ /* 0x0003e2000c101504 */
[----:B------:R-:W-:Y:S02]  /*25b00*/  LOP3.LUT R108, R108, 0xff, RZ, 0xc0, !PT ;  /* 0x000000ff6c6c7812 */ /* 0x000fe400078ec0ff */
[----:B---3--:R-:W-:Y:S02]  /*25b10*/  PRMT R152, R104, 0x5410, R0 ;  /* 0x0000541068987816 */ /* 0x008fe40000000000 */
[----:B------:R-:W-:Y:S02]  /*25b20*/  @!P6 PRMT R104, R109, 0x5410, RZ ;  /* 0x000054106d68e816 */ /* 0x000fe400000000ff */
[----:B------:R-:W-:Y:S02]  /*25b30*/  ISETP.GE.U32.AND P6, PT, R192, R105, PT ;  /* 0x00000069c000720c */ /* 0x000fe40003fc6070 */
[----:B------:R-:W-:Y:S01]  /*25b40*/  PRMT R105, R213, 0x7610, R105 ;  /* 0x00007610d5697816 */ /* 0x000fe20000000069 */
[----:B------:R-:W-:Y:S01]  /*25b50*/  @!P3 HFMA2.BF16_V2 R112, -RZ.H0_H0, RZ.H0_H0, -R0.H0_H0 ;  /* 0x200000ffff70b231 */ /* 0x000fe20000340900 */
[-C--:B------:R-:W-:Y:S01]  /*25b60*/  LOP3.LUT R109, R131, R245.reuse, R168, 0x96, !PT ;  /* 0x000000f5836d7212 */ /* 0x080fe200078e96a8 */
[----:B------:R3:W-:Y:S02]  /*25b70*/  ST.E.U16 desc[UR4][R122.64+0x4e], R104 ;  /* 0x00004e687a007985 */ /* 0x0007e4000c101504 */
[----:B------:R-:W-:Y:S01]  /*25b80*/  @!P2 HFMA2.BF16_V2 R111, -RZ.H0_H0, RZ.H0_H0, -R105.H0_H0 ;  /* 0x200000ffff6fa231 */ /* 0x000fe20000340969 */
[----:B------:R-:W-:Y:S01]  /*25b90*/  PRMT R107, R112, 0x7610, R107 ;  /* 0x00007610706b7816 */ /* 0x000fe2000000006b */
[----:B------:R3:W-:Y:S01]  /*25ba0*/  @!P3 STL.S16 [R1+0x68], R112 ;  /* 0x000068700100b387 */ /* 0x0007e20000100600 */
[----:B-1----:R-:W-:Y:S02]  /*25bb0*/  PRMT R106, R213, 0x7632, R106 ;  /* 0x00007632d56a7816 */ /* 0x002fe4000000006a */
[----:B------:R-:W-:Y:S01]  /*25bc0*/  @!P3 PRMT R0, R107, 0x5410, RZ ;  /* 0x000054106b00b816 */ /* 0x000fe200000000ff */
[----:B------:R1:W4:Y:S01]  /*25bd0*/  LDL.S16 R117, [R1+0x5c] ;  /* 0x00005c0001757983 */ /* 0x0003220000100600 */
[----:B------:R-:W-:Y:S02]  /*25be0*/  ISETP.GE.U32.AND P3, PT, R192, R108, PT ;  /* 0x0000006cc000720c */ /* 0x000fe40003f66070 */
[----:B------:R-:W-:Y:S01]  /*25bf0*/  PRMT R108, R111, 0x7610, R108 ;  /* 0x000076106f6c7816 */ /* 0x000fe2000000006c */
[----:B------:R1:W-:Y:S01]  /*25c00*/  @!P2 STL.S16 [R1+0x60], R111 ;  /* 0x0000606f0100a387 */ /* 0x0003e20000100600 */
[----:B------:R-:W-:Y:S02]  /*25c10*/  PRMT R149, R105, 0x5410, R106 ;  /* 0x0000541069957816 */ /* 0x000fe4000000006a */
[----:B------:R-:W-:Y:S01]  /*25c20*/  @!P2 PRMT R105, R108, 0x5410, RZ ;  /* 0x000054106c69a816 */ /* 0x000fe200000000ff */
[----:B------:R1:W-:Y:S01]  /*25c30*/  ST.E.U16 desc[UR4][R122.64+0x50], R0 ;  /* 0x000050007a007985 */ /* 0x0003e2000c101504 */
[----:B------:R-:W-:Y:S02]  /*25c40*/  LOP3.LUT R107, R165, R246, R184, 0x96, !PT ;  /* 0x000000f6a56b7212 */ /* 0x000fe400078e96b8 */
[----:B------:R-:W-:Y:S01]  /*25c50*/  LOP3.LUT R108, R135, R245, R160, 0x96, !PT ;  /* 0x000000f5876c7212 */ /* 0x000fe200078e96a0 */
[----:B------:R2:W4:Y:S04]  /*25c60*/  LDL.S16 R212, [R1+0x50] ;  /* 0x0000500001d47983 */ /* 0x0005280000100600 */
[----:B------:R1:W-:Y:S01]  /*25c70*/  ST.E.U16 desc[UR4][R118.64+0x50], R105 ;  /* 0x0000506976007985 */ /* 0x0003e2000c101504 */
[C---:B---3--:R-:W-:Y:S03]  /*25c80*/  LOP3.LUT R104, R107.reuse, 0xff, RZ, 0xc0, !PT ;  /* 0x000000ff6b687812 */ /* 0x048fe600078ec0ff */
[----:B------:R3:W3:Y:S01]  /*25c90*/  LDL.S16 R210, [R1+0x54] ;  /* 0x0000540001d27983 */ /* 0x0006e20000100600 */
[----:B------:R-:W-:Y:S02]  /*25ca0*/  SHF.R.U32.HI R112, RZ, 0x10, R130 ;  /* 0x00000010ff707819 */ /* 0x000fe40000011682 */
[----:B------:R-:W-:Y:S02]  /*25cb0*/  ISETP.GE.U32.AND P2, PT, R192, R104, PT ;  /* 0x00000068c000720c */ /* 0x000fe40003f46070 */
[----:B------:R-:W-:Y:S02]  /*25cc0*/  PRMT R104, R162, 0x7632, R104 ;  /* 0x00007632a2687816 */ /* 0x000fe40000000068 */
[----:B-1----:R-:W-:Y:S02]  /*25cd0*/  LOP3.LUT R111, R130, 0xff, RZ, 0xc0, !PT ;  /* 0x000000ff826f7812 */ /* 0x002fe400078ec0ff */
[----:B------:R-:W-:Y:S04]  /*25ce0*/  LOP3.LUT R0, R107, 0xffff, RZ, 0xc0, !PT ;  /* 0x0000ffff6b007812 */ /* 0x000fe800078ec0ff */
[--C-:B------:R-:W-:Y:S02]  /*25cf0*/  SHF.R.U32.HI R105, RZ, 0x8, R0.reuse ;  /* 0x00000008ff697819 */ /* 0x100fe40000011600 */
[----:B------:R-:W-:Y:S02]  /*25d00*/  PRMT R0, R162, 0x7610, R0 ;  /* 0x00007610a2007816 */ /* 0x000fe40000000000 */
[----:B------:R-:W-:Y:S02]  /*25d10*/  LOP3.LUT R105, R105, 0xffff, RZ, 0xc0, !PT ;  /* 0x0000ffff69697812 */ /* 0x000fe400078ec0ff */
[----:B------:R-:W-:Y:S01]  /*25d20*/  PRMT R162, R0, 0x5410, R104 ;  /* 0x0000541000a27816 */ /* 0x000fe20000000068 */
[----:B--2---:R-:W-:Y:S05]  /*25d30*/  @!P1 HFMA2.BF16_V2 R110, -RZ.H0_H0, RZ.H0_H0, -R106.H0_H0 ;  /* 0x200000ffff6e9231 */ /* 0x004fea000034096a */
[----:B------:R1:W-:Y:S01]  /*25d40*/  @!P1 STL.S16 [R1+0x58], R110 ;  /* 0x0000586e01009387 */ /* 0x0003e20000100600 */
[----:B------:R-:W-:Y:S04]  /*25d50*/  PRMT R169, R110, 0x7610, R169 ;  /* 0x000076106ea97816 */ /* 0x000fe800000000a9 */
[----:B------:R-:W-:Y:S02]  /*25d60*/  @!P1 PRMT R106, R169, 0x5410, RZ ;  /* 0x00005410a96a9816 */ /* 0x000fe400000000ff */
[----:B------:R-:W-:Y:S02]  /*25d70*/  ISETP.GE.U32.AND P1, PT, R192, R105, PT ;  /* 0x00000069c000720c */ /* 0x000fe40003f26070 */
[--C-:B------:R-:W-:Y:S01]  /*25d80*/  SHF.R.U32.HI R105, RZ, 0x18, R107.reuse ;  /* 0x00000018ff697819 */ /* 0x100fe2000001166b */
[----:B------:R2:W-:Y:S01]  /*25d90*/  ST.E.U16 desc[UR4][R118.64+0x52], R106 ;  /* 0x0000526a76007985 */ /* 0x0005e2000c101504 */
[----:B------:R-:W-:Y:S04]  /*25da0*/  SHF.R.U32.HI R107, RZ, 0x10, R107 ;  /* 0x00000010ff6b7819 */ /* 0x000fe8000001166b */
[----:B------:R-:W-:Y:S02]  /*25db0*/  LOP3.LUT R107, R107, 0xff, RZ, 0xc0, !PT ;  /* 0x000000ff6b6b7812 */ /* 0x000fe400078ec0ff */
[----:B-1----:R-:W-:Y:S02]  /*25dc0*/  LOP3.LUT R110, R130, 0xffff, RZ, 0xc0, !PT ;  /* 0x0000ffff826e7812 */ /* 0x002fe400078ec0ff */
[----:B------:R-:W-:Y:S01]  /*25dd0*/  SHF.R.U32.HI R130, RZ, 0x18, R130 ;  /* 0x00000018ff827819 */ /* 0x000fe20000011682 */
[----:B----4-:R-:W-:Y:S05]  /*25de0*/  @!P5 HFMA2.BF16_V2 R211, -RZ.H0_H0, RZ.H0_H0, -R0.H0_H0 ;  /* 0x200000ffffd3d231 */ /* 0x010fea0000340900 */
[----:B------:R1:W-:Y:S01]  /*25df0*/  @!P5 STL.S16 [R1+0x64], R211 ;  /* 0x000064d30100d387 */ /* 0x0003e20000100600 */
[----:B------:R-:W-:Y:S02]  /*25e00*/  PRMT R160, R211, 0x7610, R160 ;  /* 0x00007610d3a07816 */ /* 0x000fe400000000a0 */
[----:B--2---:R-:W-:Y:S01]  /*25e10*/  LOP3.LUT R106, R166, 0xff, RZ, 0xc0, !PT ;  /* 0x000000ffa66a7812 */ /* 0x004fe200078ec0ff */
[----:B------:R4:W2:Y:S01]  /*25e20*/  LDL.S16 R169, [R1+0x4c] ;  /* 0x00004c0001a97983 */ /* 0x0008a20000100600 */
[----:B------:R-:W-:Y:S02]  /*25e30*/  @!P5 PRMT R0, R160, 0x5410, RZ ;  /* 0x00005410a000d816 */ /* 0x000fe400000000ff */
[C---:B------:R-:W-:Y:S01]  /*25e40*/  ISETP.GE.U32.AND P5, PT, R192.reuse, R105, PT ;  /* 0x00000069c000720c */ /* 0x040fe20003fa6070 */
[----:B------:R4:W4:Y:S01]  /*25e50*/  LDL.S16 R160, [R1+0x48] ;  /* 0x0000480001a07983 */ /* 0x0009220000100600 */
[----:B------:R-:W-:Y:S03]  /*25e60*/  SHF.R.U32.HI R105, RZ, 0x8, R110 ;  /* 0x00000008ff697819 */ /* 0x000fe6000001166e */
[----:B------:R1:W-:Y:S01]  /*25e70*/  ST.E.U16 desc[UR4][R194.64+0x60], R0 ;  /* 0x00006000c2007985 */ /* 0x0003e2000c101504 */
[----:B------:R-:W-:Y:S05]  /*25e80*/  @!P0 HFMA2.BF16_V2 R117, -RZ.H0_H0, RZ.H0_H0, -R104.H0_H0 ;  /* 0x200000ffff758231 */ /* 0x000fea0000340968 */
[----:B------:R3:W-:Y:S01]  /*25e90*/  @!P0 STL.S16 [R1+0x5c], R117 ;  /* 0x00005c7501008387 */ /* 0x0007e20000100600 */
[----:B------:R-:W-:Y:S03]  /*25ea0*/  PRMT R161, R117, 0x7610, R161 ;  /* 0x0000761075a17816 */ /* 0x000fe600000000a1 */
[----:B-1----:R1:W4:Y:S01]  /*25eb0*/  LDL.S16 R211, [R1+0x44] ;  /* 0x0000440001d37983 */ /* 0x0023220000100600 */
[----:B------:R-:W-:Y:S02]  /*25ec0*/  PRMT R0, R163, 0x7610, R0 ;  /* 0x00007610a3007816 */ /* 0x000fe40000000000 */
[----:B------:R-:W-:Y:S02]  /*25ed0*/  @!P0 PRMT R104, R161, 0x5410, RZ ;  /* 0x00005410a1688816 */ /* 0x000fe400000000ff */
[----:B------:R-:W-:Y:S01]  /*25ee0*/  ISETP.GE.U32.AND P0, PT, R192, R106, PT ;  /* 0x0000006ac000720c */ /* 0x000fe20003f06070 */
[----:B------:R-:W-:Y:S01]  /*25ef0*/  @!P3 HFMA2.BF16_V2 R212, -RZ.H0_H0, RZ.H0_H0, -R0.H0_H0 ;  /* 0x200000ffffd4b231 */ /* 0x000fe20000340900 */
[----:B------:R-:W-:Y:S01]  /*25f00*/  LOP3.LUT R106, R166, 0xffff, RZ, 0xc0, !PT ;  /* 0x0000ffffa66a7812 */ /* 0x000fe200078ec0ff */
[----:B------:R1:W-:Y:S03]  /*25f10*/  ST.E.U16 desc[UR4][R194.64+0x62], R104 ;  /* 0x00006268c2007985 */ /* 0x0003e6000c101504 */
[----:B------:R-:W-:Y:S01]  /*25f20*/  SHF.R.U32.HI R106, RZ, 0x8, R106 ;  /* 0x00000008ff6a7819 */ /* 0x000fe2000001166a */
[----:B------:R-:W-:Y:S03]  /*25f30*/  @!P3 STL.S16 [R1+0x50], R212 ;  /* 0x000050d40100b387 */ /* 0x000fe60000100600 */
[----:B------:R-:W-:Y:S02]  /*25f40*/  LOP3.LUT R106, R106, 0xffff, RZ, 0xc0, !PT ;  /* 0x0000ffff6a6a7812 */ /* 0x000fe400078ec0ff */
[--C-:B---3--:R-:W-:Y:S02]  /*25f50*/  PRMT R117, R111, 0x5410, R105.reuse ;  /* 0x000054106f757816 */ /* 0x108fe40000000069 */
[----:B------:R-:W-:Y:S02]  /*25f60*/  PRMT R105, R163, 0x7632, R105 ;  /* 0x00007632a3697816 */ /* 0x000fe40000000069 */
[----:B------:R-:W-:Y:S02]  /*25f70*/  PRMT R111, R212, 0x7610, R111 ;  /* 0x00007610d46f7816 */ /* 0x000fe4000000006f */
[----:B------:R-:W-:Y:S01]  /*25f80*/  PRMT R161, R0, 0x5410, R105 ;  /* 0x0000541000a17816 */ /* 0x000fe20000000069 */
[----:B------:R-:W-:Y:S01]  /*25f90*/  @!P6 HFMA2.BF16_V2 R210, -RZ.H0_H0, RZ.H0_H0, -R105.H0_H0 ;  /* 0x200000ffffd2e231 */ /* 0x000fe20000340969 */
[----:B------:R-:W-:Y:S02]  /*25fa0*/  @!P3 PRMT R0, R111, 0x5410, RZ ;  /* 0x000054106f00b816 */ /* 0x000fe400000000ff */
[----:B------:R-:W-:Y:S02]  /*25fb0*/  ISETP.GE.U32.AND P3, PT, R192, R107, PT ;  /* 0x0000006bc000720c */ /* 0x000fe40003f66070 */
[----:B------:R3:W-:Y:S01]  /*25fc0*/  @!P6 STL.S16 [R1+0x54], R210 ;  /* 0x000054d20100e387 */ /* 0x0007e20000100600 */
[----:B------:R-:W-:Y:S02]  /*25fd0*/  PRMT R110, R210, 0x7610, R110 ;  /* 0x00007610d26e7816 */ /* 0x000fe4000000006e */
[----:B-1----:R-:W-:Y:S01]  /*25fe0*/  SHF.R.U32.HI R104, RZ, 0x10, R166 ;  /* 0x00000010ff687819 */ /* 0x002fe200000116a6 */
[----:B------:R1:W-:Y:S01]  /*25ff0*/  ST.E.U16 desc[UR4][R120.64+0x60], R0 ;  /* 0x0000600078007985 */ /* 0x0003e2000c101504 */
[----:B------:R-:W-:Y:S02]  /*26000*/  @!P6 PRMT R105, R110, 0x5410, RZ ;  /* 0x000054106e69e816 */ /* 0x000fe400000000ff */
[----:B------:R-:W-:Y:S01]  /*26010*/  ISETP.GE.U32.AND P6, PT, R192, R106, PT ;  /* 0x0000006ac000720c */ /* 0x000fe20003fc6070 */
[----:B------:R1:W4:Y:S01]  /*26020*/  LDL.S16 R163, [R1+0x3c] ;  /* 0x00003c0001a37983 */ /* 0x0003220000100600 */
[----:B------:R-:W-:Y:S03]  /*26030*/  PRMT R107, R137, 0x7632, R107 ;  /* 0x00007632896b7816 */ /* 0x000fe6000000006b */
[----:B------:R1:W-:Y:S04]  /*26040*/  ST.E.U16 desc[UR4][R120.64+0x62], R105 ;  /* 0x0000626978007985 */ /* 0x0003e8000c101504 */
[----:B---3--:R3:W3:Y:S01]  /*26050*/  LDL.S16 R210, [R1+0x40] ;  /* 0x0000400001d27983 */ /* 0x0086e20000100600 */
[----:B-1----:R-:W-:Y:S02]  /*26060*/  PRMT R0, R3, 0x7632, R0 ;  /* 0x0000763203007816 */ /* 0x002fe40000000000 */
[----:B------:R-:W-:Y:S02]  /*26070*/  LOP3.LUT R105, R104, 0xff, RZ, 0xc0, !PT ;  /* 0x000000ff68697812 */ /* 0x000fe400078ec0ff */
[----:B------:R-:W-:Y:S01]  /*26080*/  PRMT R104, R170, 0x7610, R104 ;  /* 0x00007610aa687816 */ /* 0x000fe20000000068 */
[----:B--2---:R-:W-:Y:S02]  /*26090*/  @!P2 HFMA2.BF16_V2 R169, -RZ.H0_H0, RZ.H0_H0, -R3.H0_H0 ;  /* 0x200000ffffa9a231 */ /* 0x004fe40000340903 */
[----:B----4-:R-:W-:Y:S03]  /*260a0*/  @!P1 HFMA2.BF16_V2 R160, -RZ.H0_H0, RZ.H0_H0, -R0.H0_H0 ;  /* 0x200000ffffa09231 */ /* 0x010fe60000340900 */
[----:B------:R1:W-:Y:S01]  /*260b0*/  @!P2 STL.S16 [R1+0x4c], R169 ;  /* 0x00004ca90100a387 */ /* 0x0003e20000100600 */
[----:B------:R-:W-:Y:S03]  /*260c0*/  PRMT R106, R169, 0x7610, R106 ;  /* 0x00007610a96a7816 */ /* 0x000fe6000000006a */
[----:B------:R2:W-:Y:S01]  /*260d0*/  @!P1 STL.S16 [R1+0x48], R160 ;  /* 0x000048a001009387 */ /* 0x0005e20000100600 */
[----:B------:R-:W-:Y:S03]  /*260e0*/  PRMT R168, R160, 0x7610, R168 ;  /* 0x00007610a0a87816 */ /* 0x000fe600000000a8 */
[----:B------:R4:W4:Y:S04]  /*260f0*/  LDL.S16 R111, [R1+0x34] ;  /* 0x00003400016f7983 */ /* 0x0009280000100600 */
[----:B------:R3:W4:Y:S01]  /*26100*/  LDL.S16 R110, [R1+0x30] ;  /* 0x00003000016e7983 */ /* 0x0007220000100600 */
[----:B-1----:R-:W-:Y:S02]  /*26110*/  PRMT R169, R3, 0x5410, R0 ;  /* 0x0000541003a97816 */ /* 0x002fe40000000000 */
[----:B------:R-:W-:Y:S01]  /*26120*/  @!P2 PRMT R3, R106, 0x5410, RZ ;  /* 0x000054106a03a816 */ /* 0x000fe200000000ff */
[----:B--2---:R1:W2:Y:S01]  /*26130*/  LDL.S16 R160, [R1+0x38] ;  /* 0x0000380001a07983 */ /* 0x0042a20000100600 */
[----:B------:R-:W-:Y:S01]  /*26140*/  @!P1 PRMT R0, R168, 0x5410, RZ ;  /* 0x00005410a8009816 */ /* 0x000fe200000000ff */
[----:B------:R-:W-:Y:S01]  /*26150*/  @!P3 HFMA2.BF16_V2 R211, -RZ.H0_H0, RZ.H0_H0, -R104.H0_H0 ;  /* 0x200000ffffd3b231 */ /* 0x000fe20000340968 */
[----:B------:R-:W-:Y:S01]  /*26160*/  ISETP.GE.U32.AND P2, PT, R192, R105, PT ;  /* 0x00000069c000720c */ /* 0x000fe20003f46070 */
[----:B------:R1:W-:Y:S01]  /*26170*/  ST.E.U16 desc[UR4][R122.64+0x5e], R3 ;  /* 0x00005e037a007985 */ /* 0x0003e2000c101504 */
[----:B------:R-:W-:Y:S02]  /*26180*/  PRMT R105, R170, 0x7632, R105 ;  /* 0x00007632aa697816 */ /* 0x000fe40000000069 */
[----:B------:R-:W-:Y:S01]  /*26190*/  PRMT R170, R211, 0x7610, R170 ;  /* 0x00007610d3aa7816 */ /* 0x000fe200000000aa */
[----:B------:R1:W-:Y:S01]  /*261a0*/  ST.E.U16 desc[UR4][R122.64+0x60], R0 ;  /* 0x000060007a007985 */ /* 0x0003e2000c101504 */
[----:B------:R-:W-:Y:S02]  /*261b0*/  PRMT R168, R104, 0x5410, R105 ;  /* 0x0000541068a87816 */ /* 0x000fe40000000069 */
[----:B------:R-:W-:Y:S01]  /*261c0*/  @!P3 PRMT R104, R170, 0x5410, RZ ;  /* 0x00005410aa68b816 */ /* 0x000fe200000000ff */
[----:B------:R-:W-:Y:S01]  /*261d0*/  @!P3 STL.S16 [R1+0x44], R211 ;  /* 0x000044d30100b387 */ /* 0x000fe20000100600 */
[----:B------:R-:W-:Y:S03]  /*261e0*/  SHF.R.U32.HI R106, RZ, 0x18, R166 ;  /* 0x00000018ff6a7819 */ /* 0x000fe600000116a6 */
[----:B------:R3:W-:Y:S01]  /*261f0*/  ST.E.U16 desc[UR4][R118.64+0x60], R104 ;  /* 0x0000606876007985 */ /* 0x0007e2000c101504 */
[----:B------:R-:W-:Y:S02]  /*26200*/  ISETP.GE.U32.AND P1, PT, R192, R106, PT ;  /* 0x0000006ac000720c */ /* 0x000fe40003f26070 */
[----:B------:R-:W-:Y:S04]  /*26210*/  LOP3.LUT R106, R112, 0xff, RZ, 0xc0, !PT ;  /* 0x000000ff706a7812 */ /* 0x000fe800078ec0ff */
[----:B------:R-:W-:Y:S02]  /*26220*/  PRMT R130, R106, 0x5410, R130 ;  /* 0x000054106a827816 */ /* 0x000fe40000000082 */
[C---:B------:R-:W-:Y:S02]  /*26230*/  PRMT R106, R129.reuse, 0x7632, R106 ;  /* 0x00007632816a7816 */ /* 0x040fe4000000006a */
[----:B-1----:R-:W-:Y:S02]  /*26240*/  LOP3.LUT R3, R164, 0xff, RZ, 0xc0, !PT ;  /* 0x000000ffa4037812 */ /* 0x002fe400078ec0ff */
[----:B------:R-:W-:Y:S02]  /*26250*/  PRMT R0, R129, 0x7610, R0 ;  /* 0x0000761081007816 */ /* 0x000fe40000000000 */
[----:B------:R-:W-:Y:S02]  /*26260*/  ISETP.GE.U32.AND P3, PT, R192, R3, PT ;  /* 0x00000003c000720c */ /* 0x000fe40003f66070 */
[----:B------:R-:W-:Y:S01]  /*26270*/  LOP3.LUT R3, R164, 0xffff, RZ, 0xc0, !PT ;  /* 0x0000ffffa4037812 */ /* 0x000fe200078ec0ff */
[----:B------:R-:W-:Y:S03]  /*26280*/  @!P0 HFMA2.BF16_V2 R163, -RZ.H0_H0, RZ.H0_H0, -R0.H0_H0 ;  /* 0x200000ffffa38231 */ /* 0x000fe60000340900 */
[----:B------:R-:W-:Y:S02]  /*26290*/  SHF.R.U32.HI R3, RZ, 0x8, R3 ;  /* 0x00000008ff037819 */ /* 0x000fe40000011603 */
[----:B------:R-:W-:Y:S02]  /*262a0*/  PRMT R127, R163, 0x7610, R127 ;  /* 0x00007610a37f7816 */ /* 0x000fe4000000007f */
[----:B---3--:R-:W-:Y:S02]  /*262b0*/  LOP3.LUT R104, R3, 0xffff, RZ, 0xc0, !PT ;  /* 0x0000ffff03687812 */ /* 0x008fe400078ec0ff */
[----:B------:R-:W-:Y:S01]  /*262c0*/  PRMT R3, R137, 0x7610, R3 ;  /* 0x0000761089037816 */ /* 0x000fe20000000003 */
[----:B------:R-:W-:Y:S05]  /*262d0*/  @!P5 HFMA2.BF16_V2 R210, -RZ.H0_H0, RZ.H0_H0, -R105.H0_H0 ;  /* 0x200000ffffd2d231 */ /* 0x000fea0000340969 */
[----:B------:R-:W-:Y:S01]  /*262e0*/  @!P5 STL.S16 [R1+0x40], R210 ;  /* 0x000040d20100d387 */ /* 0x000fe20000100600 */
[----:B------:R-:W-:Y:S03]  /*262f0*/  PRMT R112, R210, 0x7610, R112 ;  /* 0x00007610d2707816 */ /* 0x000fe60000000070 */
[----:B------:R-:W-:Y:S01]  /*26300*/  @!P0 STL.S16 [R1+0x3c], R163 ;  /* 0x00003ca301008387 */ /* 0x000fe20000100600 */
[----:B------:R-:W-:Y:S02]  /*26310*/  @!P5 PRMT R105, R112, 0x5410, RZ ;  /* 0x000054107069d816 */ /* 0x000fe400000000ff */
[----:B------:R-:W-:Y:S02]  /*26320*/  ISETP.GE.U32.AND P5, PT, R192, R104, PT ;  /* 0x00000068c000720c */ /* 0x000fe40003fa6070 */
[----:B------:R-:W-:Y:S01]  /*26330*/  SHF.R.U32.HI R104, RZ, 0x10, R164 ;  /* 0x00000010ff687819 */ /* 0x000fe200000116a4 */
[----:B------:R1:W-:Y:S01]  /*26340*/  ST.E.U16 desc[UR4][R118.64+0x62], R105 ;  /* 0x0000626976007985 */ /* 0x0003e2000c101504 */
[----:B------:R-:W-:Y:S02]  /*26350*/  SHF.R.U32.HI R112, RZ, 0x10, R134 ;  /* 0x00000010ff707819 */ /* 0x000fe40000011686 */
[----:B-1----:R-:W-:Y:S01]  /*26360*/  LOP3.LUT R105, R104, 0xff, RZ, 0xc0, !PT ;  /* 0x000000ff68697812 */ /* 0x002fe200078ec0ff */
[----:B----4-:R-:W-:Y:S02]  /*26370*/  @!P2 HFMA2.BF16_V2 R111, -RZ.H0_H0, RZ.H0_H0, -R3.H0_H0 ;  /* 0x200000ffff6fa231 */ /* 0x010fe40000340903 */
[----:B------:R-:W-:Y:S03]  /*26380*/  @!P1 HFMA2.BF16_V2 R110, -RZ.H0_H0, RZ.H0_H0, -R107.H0_H0 ;  /* 0x200000ffff6e9231 */ /* 0x000fe6000034096b */
[----:B------:R-:W-:Y:S02]  /*26390*/  PRMT R171, R111, 0x7610, R171 ;  /* 0x000076106fab7816 */ /* 0x000fe400000000ab */
[----:B------:R-:W-:Y:S01]  /*263a0*/  PRMT R131, R110, 0x7610, R131 ;  /* 0x000076106e837816 */ /* 0x000fe20000000083 */
[----:B--2---:R-:W-:Y:S05]  /*263b0*/  @!P6 HFMA2.BF16_V2 R160, -RZ.H0_H0, RZ.H0_H0, -R106.H0_H0 ;  /* 0x200000ffffa0e231 */ /* 0x004fea000034096a */
[----:B------:R1:W-:Y:S01]  /*263c0*/  @!P6 STL.S16 [R1+0x38], R160 ;  /* 0x000038a00100e387 */ /* 0x0003e20000100600 */
[----:B------:R-:W-:Y:S03]  /*263d0*/  PRMT R177, R160, 0x7610, R177 ;  /* 0x00007610a0b17816 */ /* 0x000fe600000000b1 */
[----:B------:R2:W-:Y:S04]  /*263e0*/  @!P2 STL.S16 [R1+0x34], R111 ;  /* 0x0000346f0100a387 */ /* 0x0005e80000100600 */
[----:B------:R3:W-:Y:S04]  /*263f0*/  @!P1 STL.S16 [R1+0x30], R110 ;  /* 0x0000306e01009387 */ /* 0x0007e80000100600 */
[----:B------:R4:W4:Y:S04]  /*26400*/  LDL.S16 R170, [R1+0x2c] ;  /* 0x00002c0001aa7983 */ /* 0x0009280000100600 */
[----:B------:R4:W4:Y:S04]  /*26410*/  LDL.S16 R163, [R1+0x28] ;  /* 0x0000280001a37983 */ /* 0x0009280000100600 */
[----:B------:R4:W4:Y:S01]  /*26420*/  LDL.S16 R137, [R1+0x24] ;  /* 0x0000240001897983 */ /* 0x0009220000100600 */
[----:B-1----:R-:W-:Y:S02]  /*26430*/  PRMT R160, R0, 0x5410, R106 ;  /* 0x0000541000a07816 */ /* 0x002fe4000000006a */
[----:B------:R-:W-:Y:S02]  /*26440*/  @!P0 PRMT R0, R127, 0x5410, RZ ;  /* 0x000054107f008816 */ /* 0x000fe400000000ff */
[----:B--2---:R-:W-:Y:S02]  /*26450*/  LOP3.LUT R111, R134, 0xff, RZ, 0xc0, !PT ;  /* 0x000000ff866f7812 */ /* 0x004fe400078ec0ff */
[----:B------:R-:W-:Y:S01]  /*26460*/  ISETP.GE.U32.AND P0, PT, R192, R105, PT ;  /* 0x00000069c000720c */ /* 0x000fe20003f06070 */
[----:B------:R1:W-:Y:S01]  /*26470*/  ST.E.U16 desc[UR4][R194.64+0x70], R0 ;  /* 0x00007000c2007985 */ /* 0x0003e2000c101504 */
[----:B---3--:R-:W-:Y:S02]  /*26480*/  LOP3.LUT R110, R134, 0xffff, RZ, 0xc0, !PT ;  /* 0x0000ffff866e7812 */ /* 0x008fe400078ec0ff */
[----:B------:R-:W-:Y:S01]  /*26490*/  SHF.R.U32.HI R105, RZ, 0x18, R164 ;  /* 0x00000018ff697819 */ /* 0x000fe200000116a4 */
[----:B------:R3:W2:Y:S01]  /*264a0*/  LDL.S16 R135, [R1+0x20] ;  /* 0x0000200001877983 */ /* 0x0006a20000100600 */
[----:B------:R-:W-:Y:S02]  /*264b0*/  SHF.R.U32.HI R104, RZ, 0x8, R110 ;  /* 0x00000008ff687819 */ /* 0x000fe4000001166e */
[----:B------:R-:W-:Y:S02]  /*264c0*/  @!P6 PRMT R106, R177, 0x5410, RZ ;  /* 0x00005410b16ae816 */ /* 0x000fe400000000ff */
[----:B------:R-:W-:Y:S02]  /*264d0*/  PRMT R127, R111, 0x5410, R104 ;  /* 0x000054106f7f7816 */ /* 0x000fe40000000068 */
[C---:B------:R-:W-:Y:S01]  /*264e0*/  LOP3.LUT R104, R109.reuse, 0xffff, RZ, 0xc0, !PT ;  /* 0x0000ffff6d687812 */ /* 0x040fe200078ec0ff */
[----:B------:R3:W-:Y:S01]  /*264f0*/  ST.E.U16 desc[UR4][R194.64+0x72], R106 ;  /* 0x0000726ac2007985 */ /* 0x0007e2000c101504 */
[----:B------:R-:W-:Y:S02]  /*26500*/  ISETP.GE.U32.AND P6, PT, R192, R105, PT ;  /* 0x00000069c000720c */ /* 0x000fe40003fc6070 */
[----:B------:R-:W-:Y:S02]  /*26510*/  SHF.R.U32.HI R134, RZ, 0x18, R134 ;  /* 0x00000018ff867819 */ /* 0x000fe40000011686 */
[----:B------:R-:W-:Y:S02]  /*26520*/  LOP3.LUT R105, R112, 0xff, RZ, 0xc0, !PT ;  /* 0x000000ff70697812 */ /* 0x000fe400078ec0ff */
[----:B------:R-:W-:Y:S02]  /*26530*/  LOP3.LUT R110, R109, 0xff, RZ, 0xc0, !PT ;  /* 0x000000ff6d6e7812 */ /* 0x000fe400078ec0ff */
[----:B------:R-:W-:Y:S02]  /*26540*/  SHF.R.U32.HI R104, RZ, 0x8, R104 ;  /* 0x00000008ff687819 */ /* 0x000fe40000011668 */
[----:B------:R-:W-:Y:S02]  /*26550*/  PRMT R134, R105, 0x5410, R134 ;  /* 0x0000541069867816 */ /* 0x000fe40000000086 */
[--C-:B------:R-:W-:Y:S02]  /*26560*/  PRMT R110, R110, 0x5410, R104.reuse ;  /* 0x000054106e6e7816 */ /* 0x100fe40000000068 */
[C---:B------:R-:W-:Y:S02]  /*26570*/  PRMT R105, R155.reuse, 0x7610, R105 ;  /* 0x000076109b697816 */ /* 0x040fe40000000069 */
[----:B------:R-:W-:Y:S02]  /*26580*/  PRMT R104, R155, 0x7632, R104 ;  /* 0x000076329b687816 */ /* 0x000fe40000000068 */
[----:B------:R-:W-:Y:S02]  /*26590*/  PRMT R155, R3, 0x5410, R107 ;  /* 0x00005410039b7816 */ /* 0x000fe4000000006b */
[----:B------:R-:W-:Y:S02]  /*265a0*/  @!P2 PRMT R3, R171, 0x5410, RZ ;  /* 0x00005410ab03a816 */ /* 0x000fe400000000ff */
[--C-:B-1----:R-:W-:Y:S02]  /*265b0*/  SHF.R.U32.HI R0, RZ, 0x10, R109.reuse ;  /* 0x00000010ff007819 */ /* 0x102fe4000001166d */
[----:B------:R-:W-:Y:S01]  /*265c0*/  SHF.R.U32.HI R109, RZ, 0x18, R109 ;  /* 0x00000018ff6d7819 */ /* 0x000fe2000001166d */
[----:B------:R1:W-:Y:S01]  /*265d0*/  ST.E.U16 desc[UR4][R120.64+0x70], R3 ;  /* 0x0000700378007985 */ /* 0x0003e2000c101504 */
[----:B---3--:R-:W-:Y:S02]  /*265e0*/  LOP3.LUT R106, R0, 0xff, RZ, 0xc0, !PT ;  /* 0x000000ff006a7812 */ /* 0x008fe400078ec0ff */
[----:B------:R-:W-:Y:S02]  /*265f0*/  PRMT R0, R2, 0x7632, R0 ;  /* 0x0000763202007816 */ /* 0x000fe40000000000 */
[----:B------:R-:W-:Y:S02]  /*26600*/  @!P1 PRMT R107, R131, 0x5410, RZ ;  /* 0x00005410836b9816 */ /* 0x000fe400000000ff */
[----:B------:R-:W-:Y:S02]  /*26610*/  PRMT R106, R106, 0x5410, R109 ;  /* 0x000054106a6a7816 */ /* 0x000fe4000000006d */
[----:B------:R-:W-:Y:S01]  /*26620*/  PRMT R177, R192, 0x7054, R192 ;  /* 0x00007054c0b17816 */ /* 0x000fe200000000c0 */
[----:B------:R3:W-:Y:S01]  /*26630*/  ST.E.U16 desc[UR4][R120.64+0x72], R107 ;  /* 0x0000726b78007985 */ /* 0x0007e2000c101504 */
[----:B-1----:R-:W-:Y:S02]  /*26640*/  PRMT R3, R105, 0x5410, R104 ;  /* 0x0000541069037816 */ /* 0x002fe40000000068 */
[----:B---3--:R-:W-:Y:S01]  /*26650*/  SHF.R.U32.HI R107, RZ, 0x18, R108 ;  /* 0x00000018ff6b7819 */ /* 0x008fe2000001166c */
[----:B----4-:R-:W-:Y:S02]  /*26660*/  @!P3 HFMA2.BF16_V2 R170, -RZ.H0_H0, RZ.H0_H0, -R105.H0_H0 ;  /* 0x200000ffffaab231 */ /* 0x010fe40000340969 */
[----:B------:R-:W-:Y:S03]  /*26670*/  @!P5 HFMA2.BF16_V2 R163, -RZ.H0_H0, RZ.H0_H0, -R104.H0_H0 ;  /* 0x200000ffffa3d231 */ /* 0x000fe60000340968 */
[----:B------:R-:W-:Y:S01]  /*26680*/  @!P3 STL.S16 [R1+0x2c], R170 ;  /* 0x00002caa0100b387 */ /* 0x000fe20000100600 */
        /* <DEDUP_REMOVED lines=8> */
[----:B------:R3:W-:Y:S01]  /*26710*/  ST.E.U16 desc[UR4][R122.64+0x6e], R105 ;  /* 0x00006e697a007985 */ /* 0x0007e2000c101504 */
[----:B------:R-:W-:Y:S03]  /*26720*/  LOP3.LUT R112, R108, 0xff, RZ, 0xc0, !PT ;  /* 0x000000ff6c707812 */ /* 0x000fe600078ec0ff */
[----:B------:R4:W-:Y:S01]  /*26730*/  ST.E.U16 desc[UR4][R122.64+0x70], R104 ;  /* 0x000070687a007985 */ /* 0x0009e2000c101504 */
[----:B--2---:R-:W-:Y:S05]  /*26740*/  @!P6 HFMA2.BF16_V2 R135, -RZ.H0_H0, RZ.H0_H0, -R0.H0_H0 ;  /* 0x200000ffff87e231 */ /* 0x004fea0000340900 */
[----:B------:R-:W-:Y:S01]  /*26750*/  PRMT R109, R135, 0x7610, R109 ;  /* 0x00007610876d7816 */ /* 0x000fe2000000006d */
[----:B------:R-:W-:Y:S01]  /*26760*/  @!P6 STL.S16 [R1+0x20], R135 ;  /* 0x000020870100e387 */ /* 0x000fe20000100600 */
[----:B-1----:R-:W-:Y:S03]  /*26770*/  PRMT R163, R2, 0x5410, R0 ;  /* 0x0000541002a37816 */ /* 0x002fe60000000000 */
[----:B------:R-:W2:Y:S01]  /*26780*/  LDL R224, [R1+0x180] ;  /* 0x0001800001e07983 */ /* 0x000ea20000100800 */
[----:B------:R-:W-:Y:S02]  /*26790*/  @!P0 PRMT R2, R111, 0x5410, RZ ;  /* 0x000054106f028816 */ /* 0x000fe400000000ff */
[----:B------:R-:W-:Y:S02]  /*267a0*/  @!P6 PRMT R0, R109, 0x5410, RZ ;  /* 0x000054106d00e816 */ /* 0x000fe400000000ff */
[----:B------:R-:W-:Y:S01]  /*267b0*/  IADD3 R194, P0, R194, -0x80, RZ ;  /* 0xffffff80c2c27810 */ /* 0x000fe20007f1e0ff */
[----:B------:R1:W-:Y:S01]  /*267c0*/  ST.E.U16 desc[UR4][R118.64+0x70], R2 ;  /* 0x0000700276007985 */ /* 0x0003e2000c101504 */
[--C-:B---3--:R-:W-:Y:S03]  /*267d0*/  HSET2.LE.AND R105, R106, R177.reuse, PT ;  /* 0x000000b16a697233 */ /* 0x108fe60003803000 */
[----:B------:R3:W-:Y:S01]  /*267e0*/  ST.E.U16 desc[UR4][R118.64+0x72], R0 ;  /* 0x0000720076007985 */ /* 0x0007e2000c101504 */
[--C-:B------:R-:W-:Y:S02]  /*267f0*/  HSET2.LE.AND R106, R117, R177.reuse, PT ;  /* 0x000000b1756a7233 */ /* 0x100fe40003803000 */
[--C-:B----4-:R-:W-:Y:S01]  /*26800*/  HSET2.LE.AND R104, R110, R177.reuse, PT ;  /* 0x000000b16e687233 */ /* 0x110fe20003803000 */
[----:B------:R-:W-:Y:S01]  /*26810*/  LDSM.16.MT88.4 R120, [R174+0xa000] ;  /* 0x00a00000ae78783b */ /* 0x000fe20000004200 */
[----:B------:R-:W-:Y:S02]  /*26820*/  LOP3.LUT R105, R114, R105, RZ, 0xc0, !PT ;  /* 0x0000006972697212 */ /* 0x000fe400078ec0ff */
[----:B------:R-:W-:Y:S02]  /*26830*/  LOP3.LUT R106, R113, R106, RZ, 0xc0, !PT ;  /* 0x0000006a716a7212 */ /* 0x000fe400078ec0ff */
[----:B------:R-:W-:Y:S02]  /*26840*/  LOP3.LUT R104, R116, R104, RZ, 0xc0, !PT ;  /* 0x0000006874687212 */ /* 0x000fe400078ec0ff */
[--C-:B------:R-:W-:Y:S01]  /*26850*/  HSET2.LE.AND R114, R127, R177.reuse, PT ;  /* 0x000000b17f727233 */ /* 0x100fe20003803000 */
[----:B------:R-:W-:Y:S01]  /*26860*/  LDSM.16.MT88.4 R116, [R188+0x9000] ;  /* 0x00900000bc74783b */ /* 0x000fe20000004200 */
[----:B------:R-:W-:Y:S03]  /*26870*/  IADD3.X R195, R195, -0x1, RZ, P0, !PT ;  /* 0xffffffffc3c37810 */ /* 0x000fe600007fe4ff */
[----:B------:R-:W-:Y:S02]  /*26880*/  LOP3.LUT R114, R124, R114, RZ, 0xc0, !PT ;  /* 0x000000727c727212 */ /* 0x000fe400078ec0ff */
[----:B-1----:R-:W-:Y:S02]  /*26890*/  SHF.R.U32.HI R2, RZ, 0x10, R108 ;  /* 0x00000010ff027819 */ /* 0x002fe4000001166c */
[----:B---3--:R-:W-:Y:S02]  /*268a0*/  LOP3.LUT R0, R108, 0xffff, RZ, 0xc0, !PT ;  /* 0x0000ffff6c007812 */ /* 0x008fe400078ec0ff */
[----:B------:R-:W1:Y:S01]  /*268b0*/  LDSM.16.MT88.4 R108, [R174+0x9000] ;  /* 0x00900000ae6c783b */ /* 0x000e620000004200 */
[----:B------:R-:W-:Y:S02]  /*268c0*/  LOP3.LUT R2, R2, 0xff, RZ, 0xc0, !PT ;  /* 0x000000ff02027812 */ /* 0x000fe400078ec0ff */
[----:B------:R-:W-:Y:S02]  /*268d0*/  SHF.R.U32.HI R0, RZ, 0x8, R0 ;  /* 0x00000008ff007819 */ /* 0x000fe40000011600 */
[----:B------:R-:W-:Y:S02]  /*268e0*/  PRMT R2, R2, 0x5410, R107 ;  /* 0x0000541002027816 */ /* 0x000fe4000000006b */
[--C-:B------:R-:W-:Y:S02]  /*268f0*/  HSET2.LE.AND R107, R130, R177.reuse, PT ;  /* 0x000000b1826b7233 */ /* 0x100fe40003803000 */
[----:B------:R-:W-:Y:S02]  /*26900*/  PRMT R0, R112, 0x5410, R0 ;  /* 0x0000541070007816 */ /* 0x000fe40000000000 */
[--C-:B------:R-:W-:Y:S02]  /*26910*/  HSET2.LE.AND R113, R2, R177.reuse, PT ;  /* 0x000000b102717233 */ /* 0x100fe40003803000 */
[----:B------:R-:W-:Y:S02]  /*26920*/  LOP3.LUT R107, R115, R107, RZ, 0xc0, !PT ;  /* 0x0000006b736b7212 */ /* 0x000fe400078ec0ff */
[--C-:B------:R-:W-:Y:S02]  /*26930*/  HSET2.LE.AND R112, R0, R177.reuse, PT ;  /* 0x000000b100707233 */ /* 0x100fe40003803000 */
        /* <DEDUP_REMOVED lines=13> */
[-C--:B------:R-:W-:Y:S06]  /*26a10*/  HMMA.16816.F32.BF16 R20, R104, R116.reuse, R20 ;  /* 0x000000746814723c */ /* 0x080fec0000041814 */
        /* <DEDUP_REMOVED lines=9> */
[----:B------:R-:W4:Y:S04]  /*26ab0*/  LDSM.16.MT88.4 R116, [R188+0xb000] ;  /* 0x00b00000bc74783b */ /* 0x000f280000004200 */
        /* <DEDUP_REMOVED lines=17> */
[-C--:B----4-:R-:W-:Y:S05]  /*26bd0*/  HMMA.16816.F32.BF16 R84, R104, R116.reuse, R84 ;  /* 0x000000746854723c */ /* 0x090fea0000041854 */
        /* <DEDUP_REMOVED lines=33> */
[----:B------:R-:W3:Y:S01]  /*26df0*/  LDSM.16.MT88.4 R132, [R174+0xa400] ;  /* 0x00a40000ae84783b */ /* 0x000ee20000004200 */
        /* <DEDUP_REMOVED lines=8> */
[----:B------:R-:W4:Y:S02]  /*26e80*/  LDSM.16.MT88.4 R140, [R174+0xb400] ;  /* 0x00b40000ae8c783b */ /* 0x000f240000004200 */
        /* <DEDUP_REMOVED lines=8> */
[-C--:B------:R-:W-:Y:S03]  /*26f10*/  HMMA.16816.F32.BF16 R12, R124, R122.reuse, R12 ;  /* 0x0000007a7c0c723c */ /* 0x080fe6000004180c */
[----:B--2---:R-:W-:Y:S02]  /*26f20*/  ISETP.GT.AND P1, PT, R233, R224, PT ;  /* 0x000000e0e900720c */ /* 0x004fe40003f24270 */
        /* <DEDUP_REMOVED lines=13> */
[-C--:B---3--:R-:W-:Y:S03]  /*27000*/  HMMA.16816.F32.BF16 R36, R108, R132.reuse, R36 ;  /* 0x000000846c24723c */ /* 0x088fe60000041824 */
[----:B------:R-:W2:Y:S02]  /*27010*/  LDSM.16.MT88.4 R116, [R174+0x9800] ;  /* 0x00980000ae74783b */ /* 0x000ea40000004200 */
[--C-:B------:R-:W-:Y:S01]  /*27020*/  SHF.R.U32.HI R112, RZ, 0x10, R158.reuse ;  /* 0x00000010ff707819 */ /* 0x100fe2000001169e */
[C---:B------:R-:W-:Y:S05]  /*27030*/  HMMA.16816.F32.BF16 R40, R124.reuse, R132, R40 ;  /* 0x000000847c28723c */ /* 0x040fea0000041828 */
[----:B------:R-:W-:Y:S01]  /*27040*/  SHF.R.U32.HI R158, RZ, 0x18, R158 ;  /* 0x00000018ff9e7819 */ /* 0x000fe2000001169e */
[-C--:B------:R-:W-:Y:S05]  /*27050*/  HMMA.16816.F32.BF16 R44, R124, R134.reuse, R44 ;  /* 0x000000867c2c723c */ /* 0x080fea000004182c */
[----:B------:R-:W-:Y:S01]  /*27060*/  LOP3.LUT R115, R0, 0xff, RZ, 0xc0, !PT ;  /* 0x000000ff00737812 */ /* 0x000fe200078ec0ff */
[C---:B------:R-:W-:Y:S01]  /*27070*/  HMMA.16816.F32.BF16 R48, R108.reuse, R134, R48 ;  /* 0x000000866c30723c */ /* 0x040fe20000041830 */
[----:B------:R-:W3:Y:S04]  /*27080*/  LDSM.16.MT88.4 R132, [R174+0xa800] ;  /* 0x00a80000ae84783b */ /* 0x000ee80000004200 */
        /* <DEDUP_REMOVED lines=10> */
[-C--:B----4-:R-:W-:Y:S05]  /*27130*/  HMMA.16816.F32.BF16 R68, R108, R140.reuse, R68 ;  /* 0x0000008c6c44723c */ /* 0x090fea0000041844 */
        /* <DEDUP_REMOVED lines=33> */
[----:B------:R-:W4:Y:S01]  /*27350*/  LDSM.16.MT88.4 R104, [R174+0xb800] ;  /* 0x00b80000ae68783b */ /* 0x000f220000004200 */
        /* <DEDUP_REMOVED lines=29> */
[-C--:B---3--:R-:W-:Y:S05]  /*27530*/  HMMA.16816.F32.BF16 R36, R112, R132.reuse, R36 ;  /* 0x000000847024723c */ /* 0x088fea0000041824 */
        /* <DEDUP_REMOVED lines=80> */
[----:B------:R-:W-:Y:S01]  /*27a40*/  IMAD.MOV.U32 R184, RZ, RZ, R233 ;  /* 0x000000ffffb87224 */ /* 0x000fe200078e00e9 */
[----:B------:R-:W-:Y:S07]  /*27a50*/  HMMA.16816.F32.BF16 R96, R104, R186, R96 ;  /* 0x000000ba6860723c */ /* 0x000fee0000041860 */
[----:B------:R-:W-:Y:S04]  /*27a60*/  IMAD.MOV.U32 R106, RZ, RZ, R101 ;  /* 0x000000ffff6a7224 */ /* 0x000fe800078e0065 */
[----:B------:R-:W-:Y:S02]  /*27a70*/  IMAD.MOV.U32 R105, RZ, RZ, R102 ;  /* 0x000000ffff697224 */ /* 0x000fe400078e0066 */
[----:B------:R-:W-:Y:S01]  /*27a80*/  IMAD.MOV.U32 R104, RZ, RZ, R100 ;  /* 0x000000ffff687224 */ /* 0x000fe200078e0064 */
[----:B------:R-:W-:Y:S10]  /*27a90*/  @P1 BRA `(.L_x_1117) ;  /* 0xffffff6c00e41947 */ /* 0x000ff4000383ffff */
.L_x_1114:
[----:B------:R1:W5:Y:S04]  /*27aa0*/  LDL R14, [R1+0x140] ;  /* 0x00014000010e7983 */ /* 0x0003680000100800 */
[----:B------:R1:W5:Y:S04]  /*27ab0*/  LDL R13, [R1+0x144] ;  /* 0x00014400010d7983 */ /* 0x0003680000100800 */
[----:B------:R1:W5:Y:S04]  /*27ac0*/  LDL R11, [R1+0x4] ;  /* 0x00000400010b7983 */ /* 0x0003680000100800 */
[----:B------:R1:W5:Y:S04]  /*27ad0*/  LDL R12, [R1] ;  /* 0x00000000010c7983 */ /* 0x0003680000100800 */
        /* <DEDUP_REMOVED lines=19> */
.L_x_1141:
        /* <DEDUP_REMOVED lines=294> */
.L_x_1122:
[----:B------:R-:W-:Y:S05]  /*28e70*/  BSYNC B0 ;  /* 0x0000000000007941 */ /* 0x000fea0003800000 */
.L_x_1121:
[----:B------:R-:W-:Y:S01]  /*28e80*/  PRMT R0, RZ, 0x7610, R0 ;  /* 0x00007610ff007816 */ /* 0x000fe20000000000 */
[--C-:B------:R-:W-:Y:S01]  /*28e90*/  IMAD.MOV.U32 R4, RZ, RZ, R61.reuse ;  /* 0x000000ffff047224 */ /* 0x100fe200078e003d */
[----:B------:R-:W-:Y:S02]  /*28ea0*/  SHF.R.S32.HI R5, RZ, 0x1f, R61 ;  /* 0x0000001fff057819 */ /* 0x000fe4000001143d */
.L_x_1120:
[----:B------:R-:W-:Y:S05]  /*28eb0*/  BSYNC B1 ;  /* 0x0000000000017941 */ /* 0x000fea0003800000 */
.L_x_1119:
        /* <DEDUP_REMOVED lines=11> */
.L_x_1124:
[----:B------:R-:W-:Y:S05]  /*28f70*/  BSYNC B0 ;  /* 0x0000000000007941 */ /* 0x000fea0003800000 */
.L_x_1123:
        /* <DEDUP_REMOVED lines=77> */
.L_x_1126:
[----:B------:R-:W-:Y:S05]  /*29450*/  BSYNC B0 ;  /* 0x0000000000007941 */ /* 0x000fea0003800000 */
.L_x_1125:
        /* <DEDUP_REMOVED lines=37> */
.L_x_1128:
[----:B------:R-:W-:Y:S05]  /*296b0*/  BSYNC B0 ;  /* 0x0000000000007941 */ /* 0x000fea0003800000 */
.L_x_1127:
        /* <DEDUP_REMOVED lines=18> */
.L_x_1130:
[----:B------:R-:W-:Y:S05]  /*297e0*/  BSYNC B0 ;  /* 0x0000000000007941 */ /* 0x000fea0003800000 */
.L_x_1129:
        /* <DEDUP_REMOVED lines=18> */
.L_x_1132:
[----:B------:R-:W-:Y:S05]  /*29910*/  BSYNC B0 ;  /* 0x0000000000007941 */ /* 0x000fea0003800000 */
.L_x_1131:
[----:B------:R-:W-:Y:S02]  /*29920*/  MOV R12, 0x50 ;  /* 0x00000050000c7802 */ /* 0x000fe40000000f00 */
[----:B-1-34-:R-:W-:-:S03]  /*29930*/  MOV R3, 0x0 ;  /* 0x0000000000037802 */ /* 0x01afc60000000f00 */
[----:B------:R-:W-:-:S04]  /*29940*/  IMAD.MOV.U32 R2, RZ, RZ, R12 ;  /* 0x000000ffff027224 */ /* 0x000fc800078e000c */
[----:B--2--5:R-:W-:Y:S05]  /*29950*/  @P1 RET.REL.NODEC R2 `(_ZN5flash16flash_fwd_kernelI23Flash_fwd_kernel_traitsILi96ELi128ELi64ELi4ELb0ELb0EN7cutlass10bfloat16_tE19Flash_kernel_traitsILi96ELi128ELi64ELi4ES3_EELb1ELb0ELb1ELb1ELb0ELb0ELb0ELb1EEEvNS_16Flash_fwd_paramsE) ;  /* 0xfffffd6402a81950 */ /* 0x024fea0003c3ffff */
        /* <DEDUP_REMOVED lines=17> */
[----:B-1----:R-:W-:Y:S05]  /*29a70*/  @P0 RET.REL.NODEC R4 `(_ZN5flash16flash_fwd_kernelI23Flash_fwd_kernel_traitsILi96ELi128ELi64ELi4ELb0ELb0EN7cutlass10bfloat16_tE19Flash_kernel_traitsILi96ELi128ELi64ELi4ES3_EELb1ELb0ELb1ELb1ELb0ELb0ELb0ELb1EEEvNS_16Flash_fwd_paramsE) ;  /* 0xfffffd6404600950 */ /* 0x002fea0003c3ffff */
[----:B------:R1:W-:Y:S02]  /*29a80*/  ST.E.128 desc[UR4][R2.64+0x80], R68 ;  /* 0x0000804402007985 */ /* 0x0003e4000c101d04 */
[----:B-1----:R-:W-:Y:S02]  /*29a90*/  MOV R2, R12 ;  /* 0x0000000c00027202 */ /* 0x002fe40000000f00 */
[----:B------:R-:W-:-:S04]  /*29aa0*/  MOV R3, 0x0 ;  /* 0x0000000000037802 */ /* 0x000fc80000000f00 */
[----:B------:R-:W-:Y:S05]  /*29ab0*/  RET.REL.NODEC R2 `(_ZN5flash16flash_fwd_kernelI23Flash_fwd_kernel_traitsILi96ELi128ELi64ELi4ELb0ELb0EN7cutlass10bfloat16_tE19Flash_kernel_traitsILi96ELi128ELi64ELi4ES3_EELb1ELb0ELb1ELb1ELb0ELb0ELb0ELb1EEEvNS_16Flash_fwd_paramsE) ;  /* 0xfffffd6402507950 */ /* 0x000fea0003c3ffff */
.L_x_1118:
[----:B------:R-:W-:Y:S01]  /*29ac0*/  IMAD.MOV.U32 R0, RZ, RZ, 0x2 ;  /* 0x00000002ff007424 */ /* 0x000fe200078e00ff */
[----:B------:R-:W-:Y:S01]  /*29ad0*/  MOV R2, R14 ;  /* 0x0000000e00027202 */ /* 0x000fe20000000f00 */
[----:B------:R-:W-:Y:S01]  /*29ae0*/  IMAD.MOV.U32 R4, RZ, RZ, -0x1 ;  /* 0xffffffffff047424 */ /* 0x000fe200078e00ff */
[----:B------:R-:W-:-:S07]  /*29af0*/  MOV R3, 0x1f ;  /* 0x0000001f00037802 */ /* 0x000fce0000000f00 */
[----:B-1---5:R-:W-:Y:S05]  /*29b00*/  WARPSYNC.COLLECTIVE R4, `(.L_x_1133) ;  /* 0x0000000004087348 */ /* 0x022fea0003c00000 */
[----:B------:R2:W3:Y:S02]  /*29b10*/  SHFL.BFLY P0, R0, R2, R0, R3 ;  /* 0x0c00000002007389 */ /* 0x0004e40000000003 */
[----:B-123-5:R-:W-:Y:S01]  /*29b20*/  ENDCOLLECTIVE ;  /* 0x000000000000791b */ /* 0x02efe20003800000 */
.L_x_1133:
[----:B------:R-:W-:Y:S02]  /*29b30*/  MOV R8, R0 ;  /* 0x0000000000087202 */ /* 0x000fe40000000f00 */
[----:B------:R-:W-:-:S03]  /*29b40*/  MOV R0, 0x1 ;  /* 0x0000000100007802 */ /* 0x000fc60000000f00 */
[----:B------:R-:W-:-:S04]  /*29b50*/  FADD.FTZ R8, R8, R14 ;  /* 0x0000000e08087221 */ /* 0x000fc80000010000 */
[----:B------:R-:W-:-:S07]  /*29b60*/  IMAD.MOV.U32 R2, RZ, RZ, R8 ;  /* 0x000000ffff027224 */ /* 0x000fce00078e0008 */
[----:B------:R-:W-:Y:S05]  /*29b70*/  WARPSYNC.COLLECTIVE R4, `(.L_x_1134) ;  /* 0x0000000004087348 */ /* 0x000fea0003c00000 */
[----:B------:R1:W2:Y:S02]  /*29b80*/  SHFL.BFLY P0, R0, R2, R0, R3 ;  /* 0x0c00000002007389 */ /* 0x0002a40000000003 */
[----:B-12---:R-:W-:Y:S01]  /*29b90*/  ENDCOLLECTIVE ;  /* 0x000000000000791b */ /* 0x006fe20003800000 */
.L_x_1134:
[----:B------:R-:W-:Y:S01]  /*29ba0*/  IMAD.MOV.U32 R57, RZ, RZ, R0 ;  /* 0x000000ffff397224 */ /* 0x000fe200078e0000 */
[----:B------:R-:W-:Y:S02]  /*29bb0*/  MOV R0, 0x2 ;  /* 0x0000000200007802 */ /* 0x000fe40000000f00 */
[----:B------:R-:W-:Y:S01]  /*29bc0*/  MOV R2, R13 ;  /* 0x0000000d00027202 */ /* 0x000fe20000000f00 */
[----:B------:R-:W-:-:S07]  /*29bd0*/  FADD.FTZ R57, R8, R57 ;  /* 0x0000003908397221 */ /* 0x000fce0000010000 */
[----:B------:R-:W-:Y:S05]  /*29be0*/  WARPSYNC.COLLECTIVE R4, `(.L_x_1135) ;  /* 0x0000000004087348 */ /* 0x000fea0003c00000 */
[----:B------:R1:W2:Y:S02]  /*29bf0*/  SHFL.BFLY P0, R0, R2, R0, R3 ;  /* 0x0c00000002007389 */ /* 0x0002a40000000003 */
[----:B-12---:R-:W-:Y:S01]  /*29c00*/  ENDCOLLECTIVE ;  /* 0x000000000000791b */ /* 0x006fe20003800000 */
.L_x_1135:
[----:B------:R-:W-:Y:S01]  /*29c10*/  IMAD.MOV.U32 R7, RZ, RZ, R0 ;  /* 0x000000ffff077224 */ /* 0x000fe200078e0000 */
[----:B------:R-:W-:-:S03]  /*29c20*/  MOV R0, 0x1 ;  /* 0x0000000100007802 */ /* 0x000fc60000000f00 */
[----:B------:R-:W-:-:S05]  /*29c30*/  FADD.FTZ R7, R7, R13 ;  /* 0x0000000d07077221 */ /* 0x000fca0000010000 */
[----:B------:R-:W-:-:S07]  /*29c40*/  MOV R2, R7 ;  /* 0x0000000700027202 */ /* 0x000fce0000000f00 */
[----:B------:R-:W-:Y:S05]  /*29c50*/  WARPSYNC.COLLECTIVE R4, `(.L_x_1136) ;  /* 0x0000000004087348 */ /* 0x000fea0003c00000 */
[----:B------:R1:W2:Y:S02]  /*29c60*/  SHFL.BFLY P0, R0, R2, R0, R3 ;  /* 0x0c00000002007389 */ /* 0x0002a40000000003 */
[----:B-12---:R-:W-:Y:S01]  /*29c70*/  ENDCOLLECTIVE ;  /* 0x000000000000791b */ /* 0x006fe20003800000 */
.L_x_1136:
[----:B------:R-:W-:Y:S01]  /*29c80*/  IMAD.MOV.U32 R10, RZ, RZ, R0 ;  /* 0x000000ffff0a7224 */ /* 0x000fe200078e0000 */
[----:B------:R-:W-:Y:S02]  /*29c90*/  MOV R0, 0x2 ;  /* 0x0000000200007802 */ /* 0x000fe40000000f00 */
[----:B------:R-:W-:Y:S01]  /*29ca0*/  MOV R2, R12 ;  /* 0x0000000c00027202 */ /* 0x000fe20000000f00 */
[----:B------:R-:W-:-:S07]  /*29cb0*/  FADD.FTZ R56, R7, R10 ;  /* 0x0000000a07387221 */ /* 0x000fce0000010000 */
[----:B------:R-:W-:Y:S05]  /*29cc0*/  WARPSYNC.COLLECTIVE R4, `(.L_x_1137) ;  /* 0x0000000004087348 */ /* 0x000fea0003c00000 */
[----:B------:R1:W2:Y:S02]  /*29cd0*/  SHFL.BFLY P0, R0, R2, R0, R3 ;  /* 0x0c00000002007389 */ /* 0x0002a40000000003 */
[----:B-12---:R-:W-:Y:S01]  /*29ce0*/  ENDCOLLECTIVE ;  /* 0x000000000000791b */ /* 0x006fe20003800000 */
.L_x_1137:
[----:B------:R-:W-:Y:S01]  /*29cf0*/  IMAD.MOV.U32 R6, RZ, RZ, R0 ;  /* 0x000000ffff067224 */ /* 0x000fe200078e0000 */
[----:B------:R-:W-:-:S03]  /*29d00*/  MOV R0, 0x1 ;  /* 0x0000000100007802 */ /* 0x000fc60000000f00 */
[----:B------:R-:W-:-:S05]  /*29d10*/  FADD.FTZ R6, R6, R12 ;  /* 0x0000000c06067221 */ /* 0x000fca0000010000 */
[----:B------:R-:W-:-:S07]  /*29d20*/  MOV R2, R6 ;  /* 0x0000000600027202 */ /* 0x000fce0000000f00 */
[----:B------:R-:W-:Y:S05]  /*29d30*/  WARPSYNC.COLLECTIVE R4, `(.L_x_1138) ;  /* 0x0000000004087348 */ /* 0x000fea0003c00000 */
[----:B------:R1:W2:Y:S02]  /*29d40*/  SHFL.BFLY P0, R0, R2, R0, R3 ;  /* 0x0c00000002007389 */ /* 0x0002a40000000003 */
[----:B-12---:R-:W-:Y:S01]  /*29d50*/  ENDCOLLECTIVE ;  /* 0x000000000000791b */ /* 0x006fe20003800000 */
.L_x_1138:
[----:B------:R-:W-:Y:S01]  /*29d60*/  IMAD.MOV.U32 R9, RZ, RZ, R0 ;  /* 0x000000ffff097224 */ /* 0x000fe200078e0000 */
[----:B------:R-:W-:Y:S02]  /*29d70*/  MOV R0, 0x2 ;  /* 0x0000000200007802 */ /* 0x000fe40000000f00 */
[----:B------:R-:W-:Y:S01]  /*29d80*/  MOV R2, R11 ;  /* 0x0000000b00027202 */ /* 0x000fe20000000f00 */
[----:B------:R-:W-:-:S07]  /*29d90*/  FADD.FTZ R54, R6, R9 ;  /* 0x0000000906367221 */ /* 0x000fce0000010000 */
[----:B------:R-:W-:Y:S05]  /*29da0*/  WARPSYNC.COLLECTIVE R4, `(.L_x_1139) ;  /* 0x0000000004087348 */ /* 0x000fea0003c00000 */
[----:B------:R1:W2:Y:S02]  /*29db0*/  SHFL.BFLY P0, R0, R2, R0, R3 ;  /* 0x0c00000002007389 */ /* 0x0002a40000000003 */
[----:B-12---:R-:W-:Y:S01]  /*29dc0*/  ENDCOLLECTIVE ;  /* 0x000000000000791b */ /* 0x006fe20003800000 */
.L_x_1139:
[----:B------:R-:W-:Y:S01]  /*29dd0*/  IMAD.MOV.U32 R2, RZ, RZ, R0 ;  /* 0x000000ffff027224 */ /* 0x000fe200078e0000 */
[----:B------:R-:W-:-:S03]  /*29de0*/  MOV R0, 0x1 ;  /* 0x0000000100007802 */ /* 0x000fc60000000f00 */
[----:B------:R-:W-:-:S07]  /*29df0*/  FADD.FTZ R2, R2, R11 ;  /* 0x0000000b02027221 */ /* 0x000fce0000010000 */
[----:B------:R-:W-:Y:S05]  /*29e00*/  WARPSYNC.COLLECTIVE R4, `(.L_x_1140) ;  /* 0x0000000004087348 */ /* 0x000fea0003c00000 */
[----:B------:R1:W2:Y:S02]  /*29e10*/  SHFL.BFLY P0, R0, R2, R0, R3 ;  /* 0x0c00000002007389 */ /* 0x0002a40000000003 */
[----:B-12---:R-:W-:Y:S01]  /*29e20*/  ENDCOLLECTIVE ;  /* 0x000000000000791b */ /* 0x006fe20003800000 */
.L_x_1140:
[----:B------:R-:W-:Y:S01]  /*29e30*/  MOV R4, R0 ;  /* 0x0000000000047202 */ /* 0x000fe20000000f00 */
[----:B------:R-:W-:Y:S06]  /*29e40*/  BRA `(.L_x_1141) ;  /* 0xffffffdc00707947 */ /* 0x000fec000383ffff */
.L_x_1142:
        /* <DEDUP_REMOVED lines=11> */
.L_x_1204:


//--------------------- .text._ZN5flash16flash_fwd_kernelI23Flash_fwd_kernel_traitsILi96ELi128ELi64ELi4ELb0ELb0EN7cutlass10bfloat16_tE19Flash_kernel_traitsILi96ELi128ELi64ELi4ES3_EELb0ELb0ELb1ELb1ELb0ELb0ELb1ELb0EEEvNS_16Flash_fwd_paramsE --------------------------
	.section	.text._ZN5flash16flash_fwd_kernelI23Flash_fwd_kernel_traitsILi96ELi128ELi64ELi4ELb0ELb0EN7cutlass10bfloat16_tE19Flash_kernel_traitsILi96ELi128ELi64ELi4ES3_EELb0ELb0ELb1ELb1ELb0ELb0ELb1ELb0EEEvNS_16Flash_fwd_paramsE,"ax",@progbits
	.align	128
        .global         _ZN5flash16flash_fwd_kernelI23Flash_fwd_kernel_traitsILi96ELi128ELi64ELi4ELb0ELb0EN7cutlass10bfloat16_tE19Flash_kernel_traitsILi96ELi128ELi64ELi4ES3_EELb0ELb0ELb1ELb1ELb0ELb0ELb1ELb0EEEvNS_16Flash_fwd_paramsE
        .type           _ZN5flash16flash_fwd_kernelI23Flash_fwd_kernel_traitsILi96ELi128ELi64ELi4ELb0ELb0EN7cutlass10bfloat16_tE19Flash_kernel_traitsILi96ELi128ELi64ELi4ES3_EELb0ELb0ELb1ELb1ELb0ELb0ELb1ELb0EEEvNS_16Flash_fwd_paramsE,@function
        .size           _ZN5flash16flash_fwd_kernelI23Flash_fwd_kernel_traitsILi96ELi128ELi64ELi4ELb0ELb0EN7cutlass10bfloat16_tE19Flash_kernel_traitsILi96ELi128ELi64ELi4ES3_EELb0ELb0ELb1ELb1ELb0ELb0ELb1ELb0EEEvNS_16Flash_fwd_paramsE,(.L_x_1229 - _ZN5flash16flash_fwd_kernelI23Flash_fwd_kernel_traitsILi96ELi128ELi64ELi4ELb0ELb0EN7cutlass10bfloat16_tE19Flash_kernel_traitsILi96ELi128ELi64ELi4ES3_EELb0ELb0ELb1ELb1ELb0ELb0ELb1ELb0EEEvNS_16Flash_fwd_paramsE)
        .other          _ZN5flash16flash_fwd_kernelI23Flash_fwd_kernel_traitsILi96ELi128ELi64ELi4ELb0ELb0EN7cutlass10bfloat16_tE19Flash_kernel_traitsILi96ELi128ELi64ELi4ES3_EELb0ELb0ELb1ELb1ELb0ELb0ELb1ELb0EEEvNS_16Flash_fwd_paramsE,@"STO_CUDA_ENTRY STV_DEFAULT"
_ZN5flash16flash_fwd_kernelI23Flash_fwd_kernel_traitsILi96ELi128ELi64ELi4ELb0ELb0EN7cutlass10bfloat16_tE19Flash_kernel_traitsILi96ELi128ELi64ELi4ES3_EELb0ELb0ELb1ELb1ELb0ELb0ELb1ELb0EEEvNS_16Flash_fwd_paramsE:
.text._ZN5flash16flash_fwd_kernelI23Flash_fwd_kernel_traitsILi96ELi128ELi64ELi4ELb0ELb0EN7cutlass10bfloat16_tE19Flash_kernel_traitsILi96ELi128ELi64ELi4ES3_EELb0ELb0ELb1ELb1ELb0ELb0ELb1ELb0EEEvNS_16Flash_fwd_paramsE:
        /* <DEDUP_REMOVED lines=56> */
.L_x_1143:
[----:B------:R-:W-:-:S05]  /*0380*/  ULDC UR6, c[0x0][0x2c8] ;  /* 0x0000b20000067ab9 */ /* 0x000fca0000000800 */
.L_x_1144:
        /* <DEDUP_REMOVED lines=133> */
.L_x_1147:
[----:B------:R-:W-:Y:S05]  /*0be0*/  BSYNC B0 ;  /* 0x0000000000007941 */ /* 0x000fea0003800000 */
.L_x_1146:
        /* <DEDUP_REMOVED lines=22> */
.L_x_1149:
[----:B------:R-:W-:Y:S05]  /*0d50*/  BSYNC B0 ;  /* 0x0000000000007941 */ /* 0x000fea0003800000 */
.L_x_1148:
        /* <DEDUP_REMOVED lines=22> */
.L_x_1151:
[----:B------:R-:W-:Y:S05]  /*0ec0*/  BSYNC B0 ;  /* 0x0000000000007941 */ /* 0x000fea0003800000 */
.L_x_1150:
        /* <DEDUP_REMOVED lines=24> */
.L_x_1153:
[----:B------:R-:W-:Y:S05]  /*1050*/  BSYNC B0 ;  /* 0x0000000000007941 */ /* 0x000fea0003800000 */
.L_x_1152:
        /* <DEDUP_REMOVED lines=10> */
.L_x_1155:
[----:B------:R-:W-:Y:S05]  /*1100*/  BSYNC B0 ;  /* 0x0000000000007941 */ /* 0x000fea0003800000 */
.L_x_1154:
        /* <DEDUP_REMOVED lines=10> */
.L_x_1157:
[----:B------:R-:W-:Y:S05]  /*11b0*/  BSYNC B0 ;  /* 0x0000000000007941 */ /* 0x000fea0003800000 */
.L_x_1156:
        /* <DEDUP_REMOVED lines=10> */
.L_x_1159:
[----:B------:R-:W-:Y:S05]  /*1260*/  BSYNC B0 ;  /* 0x0000000000007941 */ /* 0x000fea0003800000 */
.L_x_1158:
        /* <DEDUP_REMOVED lines=10> */
.L_x_1145:
        /* <DEDUP_REMOVED lines=78> */
.L_x_1160:
        /* <DEDUP_REMOVED lines=26> */
.L_x_1161:
        /* <DEDUP_REMOVED lines=88> */
.L_x_1163:
[----:B------:R-:W-:Y:S05]  /*1f10*/  BSYNC B0 ;  /* 0x0000000000007941 */ /* 0x000fea0003800000 */
.L_x_1162:
        /* <DEDUP_REMOVED lines=40> */
.L_x_1165:
[----:B------:R-:W-:Y:S05]  /*21a0*/  BSYNC B0 ;  /* 0x0000000000007941 */ /* 0x000fea0003800000 */
.L_x_1164:
        /* <DEDUP_REMOVED lines=40> */
.L_x_1167:
[----:B------:R-:W-:Y:S05]  /*2430*/  BSYNC B0 ;  /* 0x0000000000007941 */ /* 0x000fea0003800000 */
.L_x_1166:
        /* <DEDUP_REMOVED lines=42> */
.L_x_1169:
[----:B------:R-:W-:Y:S05]  /*26e0*/  BSYNC B0 ;  /* 0x0000000000007941 */ /* 0x000fea0003800000 */
.L_x_1168:
        /* <DEDUP_REMOVED lines=44> */
.L_x_1171:
[----:B------:R-:W-:Y:S05]  /*29b0*/  BSYNC B0 ;  /* 0x0000000000007941 */ /* 0x000fea0003800000 */
.L_x_1170:
        /* <DEDUP_REMOVED lines=35> */
.L_x_1173:
[----:B------:R-:W-:Y:S05]  /*2bf0*/  BSYNC B0 ;  /* 0x0000000000007941 */ /* 0x000fea0003800000 */
.L_x_1172:
        /* <DEDUP_REMOVED lines=24> */
[C---:B------:R-:W-:Y:S01]  /*2d80*/  IMAD.IADD R7, R149.reuse, 0x1, -R0 ;  /* 0x0000000195077824 */ /* 0x040fe200078e0a00 */
        /* <DEDUP_REMOVED lines=94> */
.L_x_1175:
[----:B------:R-:W-:Y:S05]  /*3370*/  BSYNC B0 ;  /* 0x0000000000007941 */ /* 0x000fea0003800000 */
.L_x_1174:
        /* <DEDUP_REMOVED lines=39> */
.L_x_1177:
[----:B------:R-:W-:Y:S05]  /*35f0*/  BSYNC B0 ;  /* 0x0000000000007941 */ /* 0x000fea0003800000 */
.L_x_1176:
        /* <DEDUP_REMOVED lines=9> */
[----:B------:R-:W-:Y:S01]  /*3690*/  UIADD3 UR6, UR6, UR22, URZ ;  /* 0x0000001606067290 */ /* 0x000fe2000fffe03f */
[----:B------:R-:W-:Y:S01]  /*36a0*/  SEL R2, R2, 0xfffffff0, !P1 ;  /* 0xfffffff002027807 */ /* 0x000fe20004800000 */
[----:B------:R-:W5:Y:S01]  /*36b0*/  LDSM.16.M88.4 R8, [R220] ;  /* 0x00000000dc08783b */ /* 0x000f620000000200 */
[----:B------:R-:W-:Y:S01]  /*36c0*/  UIADD3 UR7, UR27, -UR17, URZ ;  /* 0x800000111b077290 */ /* 0x000fe2000fffe03f */
        /* <DEDUP_REMOVED lines=14> */
[----:B------:R-:W-:-:S02]  /*37b0*/  IMAD R3, R144, 0x20, R146 ;  /* 0x0000002090037824 */ /* 0x000fc400078e0292 */
[----:B------:R-:W-:Y:S01]  /*37c0*/  SHF.R.S32.HI R0, RZ, 0x2, R0 ;  /* 0x00000002ff007819 */ /* 0x000fe20000011400 */
[----:B------:R-:W1:Y:S04]  /*37d0*/  LDSM.16.M88.4 R40, [R219+0x6400] ;  /* 0x00640000db28783b */ /* 0x000e680000000200 */
[----:B------:R-:W1:Y:S04]  /*37e0*/  LDSM.16.M88.4 R48, [R219+0x6c00] ;  /* 0x006c0000db30783b */ /* 0x000e680000000200 */
[----:B------:R-:W1:Y:S01]  /*37f0*/  LDSM.16.M88.4 R20, [R221] ;  /* 0x00000000dd14783b */ /* 0x000e620000000200 */
[C---:B--2---:R-:W-:Y:S03]  /*3800*/  HMMA.16816.F32.BF16 R64, R4.reuse, R16, RZ ;  /* 0x000000100440723c */ /* 0x044fe600000418ff */
[----:B------:R-:W-:Y:S03]  /*3810*/  LDSM.16.M88.4 R36, [R217+0x7000] ;  /* 0x00700000d924783b */ /* 0x000fe60000000200 */
[C---:B------:R-:W-:Y:S01]  /*3820*/  HMMA.16816.F32.BF16 R92, R4.reuse, R18, RZ ;  /* 0x00000012045c723c */ /* 0x040fe200000418ff */
[----:B------:R-:W0:Y:S05]  /*3830*/  LDGDEPBAR ;  /* 0x00000000000079af */ /* 0x000e2a0000000000 */
[----:B---3--:R-:W-:Y:S06]  /*3840*/  HMMA.16816.F32.BF16 R80, R4, R30, RZ ;  /* 0x0000001e0450723c */ /* 0x008fec00000418ff */
[C---:B-----5:R-:W-:Y:S06]  /*3850*/  HMMA.16816.F32.BF16 R96, R8.reuse, R16, RZ ;  /* 0x000000100860723c */ /* 0x060fec00000418ff */
        /* <DEDUP_REMOVED lines=8> */
[C---:B------:R-:W-:Y:S01]  /*38e0*/  HMMA.16816.F32.BF16 R136, R8.reuse, R34, RZ ;  /* 0x000000220888723c */ /* 0x040fe200000418ff */
[----:B------:R-:W2:Y:S05]  /*38f0*/  LDSM.16.M88.4 R32, [R217+0x7400] ;  /* 0x00740000d920783b */ /* 0x000eaa0000000200 */
[C---:B------:R-:W-:Y:S06]  /*3900*/  HMMA.16816.F32.BF16 R132, R8.reuse, R30, RZ ;  /* 0x0000001e0884723c */ /* 0x040fec00000418ff */
[C---:B------:R-:W-:Y:S06]  /*3910*/  HMMA.16816.F32.BF16 R16, R8.reuse, R24, RZ ;  /* 0x000000180810723c */ /* 0x040fec00000418ff */
[C---:B------:R-:W-:Y:S01]  /*3920*/  HMMA.16816.F32.BF16 R56, R8.reuse, R28, RZ ;  /* 0x0000001c0838723c */ /* 0x040fe200000418ff */
[----:B------:R-:W-:Y:S05]  /*3930*/  LDSM.16.M88.4 R28, [R217+0x7800] ;  /* 0x00780000d91c783b */ /* 0x000fea0000000200 */
[----:B------:R-:W-:Y:S01]  /*3940*/  HMMA.16816.F32.BF16 R112, R8, R26, RZ ;  /* 0x0000001a0870723c */ /* 0x000fe200000418ff */
[----:B------:R-:W3:Y:S04]  /*3950*/  LDSM.16.M88.4 R24, [R217+0x7c00] ;  /* 0x007c0000d918783b */ /* 0x000ee80000000200 */
[----:B------:R-:W4:Y:S01]  /*3960*/  LDSM.16.M88.4 R8, [R220+0x2000] ;  /* 0x00200000dc08783b */ /* 0x000f220000000200 */
[C---:B------:R-:W-:Y:S06]  /*3970*/  HMMA.16816.F32.BF16 R108, R12.reuse, R44, R64 ;  /* 0x0000002c0c6c723c */ /* 0x040fec0000041840 */
[C---:B------:R-:W-:Y:S06]  /*3980*/  HMMA.16816.F32.BF16 R128, R12.reuse, R46, R92 ;  /* 0x0000002e0c80723c */ /* 0x040fec000004185c */
[C---:B------:R-:W-:Y:S06]  /*3990*/  HMMA.16816.F32.BF16 R92, R12.reuse, R54, R80 ;  /* 0x000000360c5c723c */ /* 0x040fec0000041850 */
[C---:B------:R-:W-:Y:S06]  /*39a0*/  HMMA.16816.F32.BF16 R104, R12.reuse, R40, R72 ;  /* 0x000000280c68723c */ /* 0x040fec0000041848 */
[C---:B------:R-:W-:Y:S06]  /*39b0*/  HMMA.16816.F32.BF16 R120, R12.reuse, R48, R76 ;  /* 0x000000300c78723c */ /* 0x040fec000004184c */
[----:B------:R-:W-:Y:S06]  /*39c0*/  HMMA.16816.F32.BF16 R124, R12, R42, R88 ;  /* 0x0000002a0c7c723c */ /* 0x000fec0000041858 */
[C---:B------:R-:W-:Y:S06]  /*39d0*/  HMMA.16816.F32.BF16 R80, R20.reuse, R44, R96 ;  /* 0x0000002c1450723c */ /* 0x040fec0000041860 */
[----:B------:R-:W-:Y:S06]  /*39e0*/  HMMA.16816.F32.BF16 R64, R20, R46, R116 ;  /* 0x0000002e1440723c */ /* 0x000fec0000041874 */
        /* <DEDUP_REMOVED lines=8> */
[C---:B------:R-:W-:Y:S01]  /*3a70*/  HMMA.16816.F32.BF16 R84, R20.reuse, R52, R56 ;  /* 0x000000341454723c */ /* 0x040fe20000041838 */
[----:B------:R-:W5:Y:S04]  /*3a80*/  LDSM.16.M88.4 R56, [R219+0x7000] ;  /* 0x00700000db38783b */ /* 0x000f680000000200 */
[----:B------:R-:W-:Y:S01]  /*3a90*/  LDSM.16.M88.4 R52, [R219+0x7800] ;  /* 0x00780000db34783b */ /* 0x000fe20000000200 */
[----:B------:R-:W-:Y:S03]  /*3aa0*/  HMMA.16816.F32.BF16 R12, R20, R50, R112 ;  /* 0x00000032140c723c */ /* 0x000fe60000041870 */
[----:B------:R-:W5:Y:S03]  /*3ab0*/  LDSM.16.M88.4 R48, [R219+0x7400] ;  /* 0x00740000db30783b */ /* 0x000f660000000200 */
[C---:B-1----:R-:W-:Y:S01]  /*3ac0*/  HMMA.16816.F32.BF16 R72, R4.reuse, R36, R108 ;  /* 0x000000240448723c */ /* 0x042fe2000004186c */
[----:B------:R-:W1:Y:S05]  /*3ad0*/  LDSM.16.M88.4 R20, [R221+0x2000] ;  /* 0x00200000dd14783b */ /* 0x000e6a0000000200 */
[C---:B------:R-:W-:Y:S06]  /*3ae0*/  HMMA.16816.F32.BF16 R108, R4.reuse, R38, R128 ;  /* 0x00000026046c723c */ /* 0x040fec0000041880 */
[C---:B--2---:R-:W-:Y:S06]  /*3af0*/  HMMA.16816.F32.BF16 R132, R4.reuse, R32, R104 ;  /* 0x000000200484723c */ /* 0x044fec0000041868 */
[C---:B---3--:R-:W-:Y:S06]  /*3b00*/  HMMA.16816.F32.BF16 R140, R4.reuse, R24, R120 ;  /* 0x00000018048c723c */ /* 0x048fec0000041878 */
[C---:B------:R-:W-:Y:S06]  /*3b10*/  HMMA.16816.F32.BF16 R136, R4.reuse, R28, R100 ;  /* 0x0000001c0488723c */ /* 0x040fec0000041864 */
[C---:B------:R-:W-:Y:S06]  /*3b20*/  HMMA.16816.F32.BF16 R112, R4.reuse, R34, R124 ;  /* 0x000000220470723c */ /* 0x040fec000004187c */
[C---:B------:R-:W-:Y:S06]  /*3b30*/  HMMA.16816.F32.BF16 R120, R4.reuse, R30, R92 ;  /* 0x0000001e0478723c */ /* 0x040fec000004185c */
[----:B------:R-:W-:Y:S06]  /*3b40*/  HMMA.16816.F32.BF16 R116, R4, R26, R88 ;  /* 0x0000001a0474723c */ /* 0x000fec0000041858 */
[C---:B----4-:R-:W-:Y:S06]  /*3b50*/  HMMA.16816.F32.BF16 R104, R8.reuse, R36, R80 ;  /* 0x000000240868723c */ /* 0x050fec0000041850 */
[C---:B------:R-:W-:Y:S06]  /*3b60*/  HMMA.16816.F32.BF16 R80, R8.reuse, R32, R76 ;  /* 0x000000200850723c */ /* 0x040fec000004184c */
[C---:B------:R-:W-:Y:S01]  /*3b70*/  HMMA.16816.F32.BF16 R88, R8.reuse, R30, R40 ;  /* 0x0000001e0858723c */ /* 0x040fe20000041828 */
[----:B------:R-:W-:Y:S05]  /*3b80*/  LDSM.16.M88.4 R40, [R217+0x8400] ;  /* 0x00840000d928783b */ /* 0x000fea0000000200 */
[C---:B------:R-:W-:Y:S01]  /*3b90*/  HMMA.16816.F32.BF16 R100, R8.reuse, R24, R68 ;  /* 0x000000180864723c */ /* 0x040fe20000041844 */
[----:B------:R-:W-:Y:S05]  /*3ba0*/  LDSM.16.M88.4 R68, [R219+0x8800] ;  /* 0x00880000db44783b */ /* 0x000fea0000000200 */
[C---:B------:R-:W-:Y:S01]  /*3bb0*/  HMMA.16816.F32.BF16 R96, R8.reuse, R38, R64 ;  /* 0x000000260860723c */ /* 0x040fe20000041840 */
[----:B------:R-:W-:Y:S05]  /*3bc0*/  LDSM.16.M88.4 R36, [R217+0x8800] ;  /* 0x00880000d924783b */ /* 0x000fea0000000200 */
[C---:B------:R-:W-:Y:S01]  /*3bd0*/  HMMA.16816.F32.BF16 R4, R8.reuse, R34, R44 ;  /* 0x000000220804723c */ /* 0x040fe2000004182c */
[----:B------:R-:W-:Y:S04]  /*3be0*/  LDSM.16.M88.4 R44, [R217+0x8000] ;  /* 0x00800000d92c783b */ /* 0x000fe80000000200 */
[----:B------:R-:W-:Y:S01]  /*3bf0*/  LDSM.16.M88.4 R32, [R217+0x8c00] ;  /* 0x008c0000d920783b */ /* 0x000fe20000000200 */
[C---:B------:R-:W-:Y:S03]  /*3c00*/  HMMA.16816.F32.BF16 R76, R8.reuse, R28, R84 ;  /* 0x0000001c084c723c */ /* 0x040fe60000041854 */
[----:B------:R-:W-:Y:S03]  /*3c10*/  LDSM.16.M88.4 R28, [R219+0x8000] ;  /* 0x00800000db1c783b */ /* 0x000fe60000000200 */
[----:B------:R-:W-:Y:S01]  /*3c20*/  HMMA.16816.F32.BF16 R64, R8, R26, R12 ;  /* 0x0000001a0840723c */ /* 0x000fe2000004180c */
[----:B------:R-:W2:Y:S04]  /*3c30*/  LDSM.16.M88.4 R8, [R220+0x5000] ;  /* 0x00500000dc08783b */ /* 0x000ea80000000200 */
[----:B------:R-:W3:Y:S01]  /*3c40*/  LDSM.16.M88.4 R12, [R220+0x4000] ;  /* 0x00400000dc0c783b */ /* 0x000ee20000000200 */
[C---:B-----5:R-:W-:Y:S03]  /*3c50*/  HMMA.16816.F32.BF16 R72, R16.reuse, R56, R72 ;  /* 0x000000381048723c */ /* 0x060fe60000041848 */
[----:B------:R-:W-:Y:S03]  /*3c60*/  LDSM.16.M88.4 R24, [R219+0x8400] ;  /* 0x00840000db18783b */ /* 0x000fe60000000200 */
        /* <DEDUP_REMOVED lines=13> */
[----:B------:R-:W-:Y:S01]  /*3d40*/  HMMA.16816.F32.BF16 R104, R20, R50, R4 ;  /* 0x000000321468723c */ /* 0x000fe20000041804 */
[----:B------:R-:W1:Y:S01]  /*3d50*/  LDSM.16.M88.4 R4, [R221+0x5000] ;  /* 0x00500000dd04783b */ /* 0x000e620000000200 */
[----:B------:R-:W-:-:S04]  /*3d60*/  DEPBAR.LE SB0, 0x0 ;  /* 0x000080000000791a */ /* 0x000fc80000000000 */
[C---:B------:R-:W-:Y:S06]  /*3d70*/  HMMA.16816.F32.BF16 R64, R20.reuse, R62, R64 ;  /* 0x0000003e1440723c */ /* 0x040fec0000041840 */
[----:B------:R-:W-:Y:S06]  /*3d80*/  HMMA.16816.F32.BF16 R120, R20, R58, R96 ;  /* 0x0000003a1478723c */ /* 0x000fec0000041860 */
[----:B--2---:R-:W-:Y:S06]  /*3d90*/  HMMA.16816.F32.BF16 R60, R8, R44, R72 ;  /* 0x0000002c083c723c */ /* 0x004fec0000041848 */
        /* <DEDUP_REMOVED lines=11> */
[----:B------:R-:W-:Y:S06]  /*3e50*/  HMMA.16816.F32.BF16 R80, R12, R34, R64 ;  /* 0x000000220c50723c */ /* 0x000fec0000041840 */
[----:B-1----:R-:W-:Y:S06]  /*3e60*/  HMMA.16816.F32.BF16 R64, R4, R28, R60 ;  /* 0x0000001c0440723c */ /* 0x002fec000004183c */
[----:B------:R-:W-:Y:S06]  /*3e70*/  HMMA.16816.F32.BF16 R112, R12, R46, R120 ;  /* 0x0000002e0c70723c */ /* 0x000fec0000041878 */
[----:B------:R-:W-:Y:S06]  /*3e80*/  HMMA.16816.F32.BF16 R60, R4, R30, R56 ;  /* 0x0000001e043c723c */ /* 0x000fec0000041838 */
[C---:B------:R-:W-:Y:S06]  /*3e90*/  HMMA.16816.F32.BF16 R108, R12.reuse, R40, R116 ;  /* 0x000000280c6c723c */ /* 0x040fec0000041874 */
[----:B------:R-:W-:Y:S06]  /*3ea0*/  HMMA.16816.F32.BF16 R96, R12, R36, R96 ;  /* 0x000000240c60723c */ /* 0x000fec0000041860 */
[----:B------:R-:W-:Y:S06]  /*3eb0*/  HMMA.16816.F32.BF16 R56, R4, R24, R52 ;  /* 0x000000180438723c */ /* 0x000fec0000041834 */
[----:B------:R-:W-:Y:S06]  /*3ec0*/  HMMA.16816.F32.BF16 R104, R12, R42, R104 ;  /* 0x0000002a0c68723c */ /* 0x000fec0000041868 */
[C---:B------:R-:W-:Y:S06]  /*3ed0*/  HMMA.16816.F32.BF16 R52, R4.reuse, R26, R48 ;  /* 0x0000001a0434723c */ /* 0x040fec0000041830 */
[C---:B------:R-:W-:Y:S06]  /*3ee0*/  HMMA.16816.F32.BF16 R40, R4.reuse, R70, R72 ;  /* 0x000000460428723c */ /* 0x040fec0000041848 */
[----:B------:R-:W-:Y:S06]  /*3ef0*/  HMMA.16816.F32.BF16 R48, R4, R86, R8 ;  /* 0x000000560430723c */ /* 0x000fec0000041808 */
[C---:B------:R-:W-:Y:S06]  /*3f00*/  HMMA.16816.F32.BF16 R8, R16.reuse, R70, R92 ;  /* 0x000000461008723c */ /* 0x040fec000004185c */
[C---:B------:R-:W-:Y:S06]  /*3f10*/  HMMA.16816.F32.BF16 R12, R16.reuse, R84, R88 ;  /* 0x00000054100c723c */ /* 0x040fec0000041858 */
[----:B------:R-:W-:Y:S06]  /*3f20*/  HMMA.16816.F32.BF16 R36, R16, R28, R100 ;  /* 0x0000001c1024723c */ /* 0x000fec0000041864 */
[C---:B------:R-:W-:Y:S06]  /*3f30*/  HMMA.16816.F32.BF16 R44, R4.reuse, R68, R20 ;  /* 0x00000044042c723c */ /* 0x040fec0000041814 */
[----:B------:R-:W-:Y:S06]  /*3f40*/  HMMA.16816.F32.BF16 R76, R4, R84, R76 ;  /* 0x00000054044c723c */ /* 0x000fec000004184c */
[----:B------:R-:W-:Y:S01]  /*3f50*/  HMMA.16816.F32.BF16 R32, R16, R30, R112 ;  /* 0x0000001e1020723c */ /* 0x000fe20000041870 */
[----:B------:R-:W-:Y:S01]  /*3f60*/  LEA R4, R150, UR25, 0x4 ;  /* 0x0000001996047c11 */ /* 0x000fe2000f8e20ff */
[----:B------:R-:W-:Y:S01]  /*3f70*/  IMAD.U32 R5, RZ, RZ, UR27 ;  /* 0x0000001bff057e24 */ /* 0x000fe2000f8e00ff */
[----:B------:R-:W-:Y:S01]  /*3f80*/  ULDC UR25, c[0x0][0x39c] ;  /* 0x0000e70000197ab9 */ /* 0x000fe20000000800 */
[----:B------:R-:W-:-:S02]  /*3f90*/  IMAD.U32 R6, RZ, RZ, UR7 ;  /* 0x00000007ff067e24 */ /* 0x000fc4000f8e00ff */
[----:B------:R-:W-:Y:S01]  /*3fa0*/  FMUL.FTZ R92, R43, UR25 ;  /* 0x000000192b5c7c20 */ /* 0x000fe20008410000 */
[----:B------:R-:W-:Y:S01]  /*3fb0*/  IMAD.IADD R4, R0, 0x1, R4 ;  /* 0x0000000100047824 */ /* 0x000fe200078e0204 */
[C---:B------:R-:W-:Y:S01]  /*3fc0*/  HMMA.16816.F32.BF16 R28, R16.reuse, R24, R108 ;  /* 0x00000018101c723c */ /* 0x040fe2000004186c */
[----:B------:R-:W-:Y:S02]  /*3fd0*/  IMAD.IADD R0, R145, 0x1, R3 ;  /* 0x0000000191007824 */ /* 0x000fe400078e0203 */
[----:B------:R-:W-:Y:S01]  /*3fe0*/  FMUL.FTZ R43, R10, UR25 ;  /* 0x000000190a2b7c20 */ /* 0x000fe20008410000 */
[----:B------:R-:W-:Y:S01]  /*3ff0*/  IMAD.U32 R3, RZ, RZ, UR20 ;  /* 0x00000014ff037e24 */ /* 0x000fe2000f8e00ff */
[----:B------:R-:W-:Y:S01]  /*4000*/  VIADDMNMX R234, R4, UR6, R5, PT ;  /* 0x0000000604ea7c46 */ /* 0x000fe2000b800105 */
[----:B------:R-:W-:Y:S01]  /*4010*/  IMAD.U32 R5, RZ, RZ, UR6 ;  /* 0x00000006ff057e24 */ /* 0x000fe2000f8e00ff */
[----:B------:R-:W-:Y:S01]  /*4020*/  HMMA.16816.F32.BF16 R20, R16, R68, R96 ;  /* 0x000000441014723c */ /* 0x000fe20000041860 */
[----:B------:R-:W-:-:S02]  /*4030*/  IMAD R3, R3, 0x40, R155 ;  /* 0x0000004003037824 */ /* 0x000fc400078e029b */
[----:B------:R-:W-:Y:S01]  /*4040*/  FMUL.FTZ R91, R12, UR25 ;  /* 0x000000190c5b7c20 */ /* 0x000fe20008410000 */
[----:B------:R-:W-:Y:S02]  /*4050*/  VIADD R227, R4, UR7 ;  /* 0x0000000704e37c36 */ /* 0x000fe40008000000 */
[----:B------:R-:W-:Y:S01]  /*4060*/  FMUL.FTZ R94, R13, UR25 ;  /* 0x000000190d5e7c20 */ /* 0x000fe20008410000 */
[----:B------:R-:W-:Y:S01]  /*4070*/  FMUL.FTZ R36, R36, UR25 ;  /* 0x0000001924247c20 */ /* 0x000fe20008410000 */
[C---:B------:R-:W-:Y:S01]  /*4080*/  HMMA.16816.F32.BF16 R24, R16.reuse, R26, R104 ;  /* 0x0000001a1018723c */ /* 0x040fe20000041868 */
[--C-:B------:R-:W-:Y:S01]  /*4090*/  IADD3 R228, R6, 0x8, R4.reuse ;  /* 0x0000000806e47810 */ /* 0x100fe20007ffe004 */
[----:B------:R-:W-:Y:S01]  /*40a0*/  FMUL.FTZ R38, R38, UR25 ;  /* 0x0000001926267c20 */ /* 0x000fe20008410000 */
[--C-:B------:R-:W-:Y:S01]  /*40b0*/  IADD3 R229, R6, 0x40, R4.reuse ;  /* 0x0000004006e57810 */ /* 0x100fe20007ffe004 */
[----:B------:R-:W-:Y:S01]  /*40c0*/  FMUL.FTZ R93, R14, UR25 ;  /* 0x000000190e5d7c20 */ /* 0x000fe20008410000 */
[--C-:B------:R-:W-:Y:S01]  /*40d0*/  IADD3 R230, R6, 0x48, R4.reuse ;  /* 0x0000004806e67810 */ /* 0x100fe20007ffe004 */
[----:B------:R-:W-:Y:S01]  /*40e0*/  HMMA.16816.F32.BF16 R16, R16, R86, R80 ;  /* 0x000000561010723c */ /* 0x000fe20000041850 */
[C-C-:B------:R-:W-:Y:S01]  /*40f0*/  IADD3 R10, R5.reuse, 0x8, R4.reuse ;  /* 0x00000008050a7810 */ /* 0x140fe20007ffe004 */
[----:B------:R-:W1:Y:S01]  /*4100*/  MUFU.TANH R14, R36 ;  /* 0x00000024000e7308 */ /* 0x000e620000002400 */
[--C-:B------:R-:W-:Y:S01]  /*4110*/  IADD3 R13, R5, 0x40, R4.reuse ;  /* 0x00000040050d7810 */ /* 0x100fe20007ffe004 */
[----:B------:R-:W-:Y:S01]  /*4120*/  FMUL.FTZ R89, R11, UR25 ;  /* 0x000000190b597c20 */ /* 0x000fe20008410000 */
[----:B------:R-:W-:Y:S01]  /*4130*/  IADD3 R12, R5, 0x48, R4 ;  /* 0x00000048050c7810 */ /* 0x000fe20007ffe004 */
[----:B------:R-:W-:-:S02]  /*4140*/  IMAD.IADD R4, R227, 0x1, -R3 ;  /* 0x00000001e3047824 */ /* 0x000fc400078e0a03 */
[----:B------:R-:W-:Y:S01]  /*4150*/  FMUL.FTZ R64, R64, UR25 ;  /* 0x0000001940407c20 */ /* 0x000fe20008410000 */
[--C-:B------:R-:W-:Y:S02]  /*4160*/  IMAD.IADD R7, R229, 0x1, -R3.reuse ;  /* 0x00000001e5077824 */ /* 0x100fe400078e0a03 */
[----:B------:R-:W-:Y:S01]  /*4170*/  FMUL.FTZ R90, R41, UR25 ;  /* 0x00000019295a7c20 */ /* 0x000fe20008410000 */
[----:B------:R-:W2:Y:S01]  /*4180*/  MUFU.TANH R11, R38 ;  /* 0x00000026000b7308 */ /* 0x000ea20000002400 */
[----:B------:R-:W-:Y:S01]  /*4190*/  IABS R5, R4 ;  /* 0x0000000400057213 */ /* 0x000fe20000000000 */
[----:B------:R-:W-:Y:S01]  /*41a0*/  FMUL.FTZ R95, R15, UR25 ;  /* 0x000000190f5f7c20 */ /* 0x000fe20008410000 */
[--C-:B------:R-:W-:Y:S02]  /*41b0*/  IMAD.IADD R4, R228, 0x1, -R3.reuse ;  /* 0x00000001e4047824 */ /* 0x100fe400078e0a03 */
[----:B------:R-:W-:Y:S01]  /*41c0*/  FMUL.FTZ R66, R66, UR25 ;  /* 0x0000001942427c20 */ /* 0x000fe20008410000 */
[----:B------:R-:W-:Y:S01]  /*41d0*/  FMUL.FTZ R41, R8, UR25 ;  /* 0x0000001908297c20 */ /* 0x000fe20008410000 */
[----:B------:R-:W-:-:S02]  /*41e0*/  IMAD.IADD R8, R230, 0x1, -R3 ;  /* 0x00000001e6087824 */ /* 0x000fc400078e0a03 */
[----:B------:R-:W-:Y:S01]  /*41f0*/  FMUL.FTZ R88, R42, UR25 ;  /* 0x000000192a587c20 */ /* 0x000fe20008410000 */
[----:B------:R3:W4:Y:S01]  /*4200*/  MUFU.TANH R15, R64 ;  /* 0x00000040000f7308 */ /* 0x0007220000002400 */
[----:B------:R-:W-:Y:S01]  /*4210*/  IMAD.MOV.U32 R6, RZ, RZ, R5 ;  /* 0x000000ffff067224 */ /* 0x000fe200078e0005 */
[----:B------:R-:W-:Y:S01]  /*4220*/  IABS R5, R7 ;  /* 0x0000000700057213 */ /* 0x000fe20000000000 */
[----:B------:R-:W-:Y:S01]  /*4230*/  FMUL.FTZ R42, R9, UR25 ;  /* 0x00000019092a7c20 */ /* 0x000fe20008410000 */
[----:B------:R-:W-:Y:S01]  /*4240*/  IABS R4, R4 ;  /* 0x0000000400047213 */ /* 0x000fe20000000000 */
[----:B------:R-:W-:Y:S01]  /*4250*/  FMUL.FTZ R80, R20, UR25 ;  /* 0x0000001914507c20 */ /* 0x000fe20008410000 */
[----:B------:R-:W-:Y:S01]  /*4260*/  IABS R8, R8 ;  /* 0x0000000800087213 */ /* 0x000fe20000000000 */
[----:B------:R-:W-:Y:S01]  /*4270*/  FMUL.FTZ R97, R50, UR25 ;  /* 0x0000001932617c20 */ /* 0x000fe20008410000 */
[----:B------:R-:W5:Y:S01]  /*4280*/  MUFU.TANH R9, R66 ;  /* 0x0000004200097308 */ /* 0x000f620000002400 */
[----:B------:R-:W-:Y:S01]  /*4290*/  I2FP.F32.S32 R7, R6 ;  /* 0x0000000600077245 */ /* 0x000fe20000201400 */
[----:B------:R-:W-:Y:S01]  /*42a0*/  IMAD.MOV.U32 R6, RZ, RZ, R5 ;  /* 0x000000ffff067224 */ /* 0x000fe200078e0005 */
[----:B------:R-:W-:Y:S01]  /*42b0*/  I2FP.F32.S32 R4, R4 ;  /* 0x0000000400047245 */ /* 0x000fe20000201400 */
[----:B------:R-:W-:-:S02]  /*42c0*/  IMAD.MOV.U32 R5, RZ, RZ, R8 ;  /* 0x000000ffff057224 */ /* 0x000fc400078e0008 */
[----:B------:R-:W-:Y:S01]  /*42d0*/  FMUL.FTZ R50, R18, UR25 ;  /* 0x0000001912327c20 */ /* 0x000fe20008410000 */
[----:B-1----:R-:W-:Y:S01]  /*42e0*/  FFMA.FTZ R20, R7, -UR19, R14 ;  /* 0x8000001307147c23 */ /* 0x002fe2000801000e */
[----:B------:R-:W-:Y:S01]  /*42f0*/  I2FP.F32.S32 R7, R6 ;  /* 0x0000000600077245 */ /* 0x000fe20000201400 */
[----:B------:R-:W-:Y:S01]  /*4300*/  FMUL.FTZ R67, R67, UR25 ;  /* 0x0000001943437c20 */ /* 0x000fe20008410000 */
[----:B---3--:R-:W-:Y:S01]  /*4310*/  FMUL.FTZ R64, R19, UR25 ;  /* 0x0000001913407c20 */ /* 0x008fe20008410000 */
[----:B--2---:R-:W-:Y:S01]  /*4320*/  FFMA.FTZ R19, R4, -UR19, R11 ;  /* 0x8000001304137c23 */ /* 0x004fe2000801000b */
[----:B------:R-:W-:Y:S01]  /*4330*/  VIADD R4, R3, 0x1 ;  /* 0x0000000103047836 */ /* 0x000fe20000000000 */
[----:B------:R-:W-:Y:S01]  /*4340*/  I2FP.F32.S32 R6, R5 ;  /* 0x0000000500067245 */ /* 0x000fe20000201400 */
[----:B----4-:R-:W-:Y:S01]  /*4350*/  FFMA.FTZ R18, R7, -UR19, R15 ;  /* 0x8000001307127c23 */ /* 0x010fe2000801000f */
[----:B------:R-:W-:Y:S01]  /*4360*/  VIMNMX R233, R10, UR27, PT ;  /* 0x0000001b0ae97c48 */ /* 0x000fe2000bfe0100 */
[--C-:B------:R-:W-:Y:S01]  /*4370*/  IMAD.IADD R7, R227, 0x1, -R4.reuse ;  /* 0x00000001e3077824 */ /* 0x100fe200078e0a04 */
[----:B------:R-:W-:Y:S01]  /*4380*/  VIMNMX R232, R13, UR27, PT ;  /* 0x0000001b0de87c48 */ /* 0x000fe2000bfe0100 */
[----:B-----5:R-:W-:Y:S01]  /*4390*/  FFMA.FTZ R15, R6, -UR19, R9 ;  /* 0x80000013060f7c23 */ /* 0x020fe20008010009 */
[----:B------:R-:W-:Y:S01]  /*43a0*/  VIMNMX R231, R12, UR27, PT ;  /* 0x0000001b0ce77c48 */ /* 0x000fe2000bfe0100 */
[----:B------:R-:W-:Y:S01]  /*43b0*/  VIADD R5, R3, 0x8 ;  /* 0x0000000803057836 */ /* 0x000fe20000000000 */
[----:B------:R-:W-:Y:S01]  /*43c0*/  VIADDMNMX R226, R227, -UR23, RZ, !PT ;  /* 0x80000017e3e27c46 */ /* 0x000fe2000f8001ff */
[--C-:B------:R-:W-:Y:S01]  /*43d0*/  IMAD.IADD R6, R228, 0x1, -R4.reuse ;  /* 0x00000001e4067824 */ /* 0x100fe200078e0a04 */
[----:B------:R-:W-:Y:S01]  /*43e0*/  IABS R7, R7 ;  /* 0x0000000700077213 */ /* 0x000fe20000000000 */
[--C-:B------:R-:W-:Y:S01]  /*43f0*/  IMAD.IADD R11, R229, 0x1, -R4.reuse ;  /* 0x00000001e50b7824 */ /* 0x100fe200078e0a04 */
[----:B------:R-:W-:Y:S01]  /*4400*/  ISETP.GE.AND P6, PT, R4, R234, PT ;  /* 0x000000ea0400720c */ /* 0x000fe20003fc6270 */
[----:B------:R-:W-:Y:S01]  /*4410*/  IMAD.IADD R10, R230, 0x1, -R4 ;  /* 0x00000001e60a7824 */ /* 0x000fe200078e0a04 */
[----:B------:R-:W-:Y:S01]  /*4420*/  VIADDMNMX R225, R228, -UR23, RZ, !PT ;  /* 0x80000017e4e17c46 */ /* 0x000fe2000f8001ff */
[----:B------:R-:W-:Y:S01]  /*4430*/  FMUL.FTZ R37, R37, UR25 ;  /* 0x0000001925257c20 */ /* 0x000fe20008410000 */
[----:B------:R-:W-:Y:S01]  /*4440*/  VIADDMNMX R224, R229, -UR23, RZ, !PT ;  /* 0x80000017e5e07c46 */ /* 0x000fe2000f8001ff */
[----:B------:R-:W-:Y:S01]  /*4450*/  FMUL.FTZ R32, R32, UR25 ;  /* 0x0000001920207c20 */ /* 0x000fe20008410000 */
[----:B------:R-:W-:Y:S01]  /*4460*/  VIADDMNMX R223, R230, -UR23, RZ, !PT ;  /* 0x80000017e6df7c46 */ /* 0x000fe2000f8001ff */
[----:B------:R-:W-:Y:S01]  /*4470*/  FMUL.FTZ R65, R65, UR25 ;  /* 0x0000001941417c20 */ /* 0x000fe20008410000 */
[C---:B------:R-:W-:Y:S01]  /*4480*/  ISETP.GE.AND P5, PT, R4.reuse, R233, PT ;  /* 0x000000e90400720c */ /* 0x040fe20003fa6270 */
[----:B------:R-:W-:Y:S01]  /*4490*/  IMAD.IADD R8, R227, 0x1, -R5 ;  /* 0x00000001e3087824 */ /* 0x000fe200078e0a05 */
[C---:B------:R-:W-:Y:S01]  /*44a0*/  ISETP.GE.AND P3, PT, R4.reuse, R232, PT ;  /* 0x000000e80400720c */ /* 0x040fe20003f66270 */
[----:B------:R-:W-:Y:S01]  /*44b0*/  FMUL.FTZ R39, R39, UR25 ;  /* 0x0000001927277c20 */ /* 0x000fe20008410000 */
[C---:B------:R-:W-:Y:S01]  /*44c0*/  ISETP.GE.AND P1, PT, R4.reuse, R231, PT ;  /* 0x000000e70400720c */ /* 0x040fe20003f26270 */
[----:B------:R-:W-:Y:S01]  /*44d0*/  MUFU.TANH R14, R67 ;  /* 0x00000043000e7308 */ /* 0x000fe20000002400 */
[C---:B------:R-:W-:Y:S01]  /*44e0*/  ISETP.LT.OR P6, PT, R4.reuse, R226, P6 ;  /* 0x000000e20400720c */ /* 0x040fe200037c1670 */
[----:B------:R-:W-:Y:S01]  /*44f0*/  FMUL.FTZ R83, R21, UR25 ;  /* 0x0000001915537c20 */ /* 0x000fe20008410000 */
[C---:B------:R-:W-:Y:S01]  /*4500*/  ISETP.LT.OR P5, PT, R4.reuse, R225, P5 ;  /* 0x000000e10400720c */ /* 0x040fe20002fa1670 */
[----:B------:R-:W-:Y:S01]  /*4510*/  FMUL.FTZ R98, R49, UR25 ;  /* 0x0000001931627c20 */ /* 0x000fe20008410000 */
[C---:B------:R-:W-:Y:S01]  /*4520*/  ISETP.LT.OR P3, PT, R4.reuse, R224, P3 ;  /* 0x000000e00400720c */ /* 0x040fe20001f61670 */
[----:B------:R-:W-:Y:S01]  /*4530*/  IMAD.MOV.U32 R9, RZ, RZ, R7 ;  /* 0x000000ffff097224 */ /* 0x000fe200078e0007 */
[----:B------:R-:W-:Y:S01]  /*4540*/  ISETP.LT.OR P1, PT, R4, R223, P1 ;  /* 0x000000df0400720c */ /* 0x000fe20000f21670 */
[----:B------:R-:W-:Y:S01]  /*4550*/  FMUL.FTZ R99, R51, UR25 ;  /* 0x0000001933637c20 */ /* 0x000fe20008410000 */
[----:B------:R-:W-:Y:S01]  /*4560*/  IABS R6, R6 ;  /* 0x0000000600067213 */ /* 0x000fe20000000000 */
[----:B------:R-:W-:Y:S01]  /*4570*/  FMUL.FTZ R49, R16, UR25 ;  /* 0x0000001910317c20 */ /* 0x000fe20008410000 */
[----:B------:R-:W-:Y:S01]  /*4580*/  IABS R4, R11 ;  /* 0x0000000b00047213 */ /* 0x000fe20000000000 */
[----:B------:R-:W1:Y:S01]  /*4590*/  MUFU.TANH R21, R37 ;  /* 0x0000002500157308 */ /* 0x000e620000002400 */
[----:B------:R-:W-:Y:S01]  /*45a0*/  IABS R7, R10 ;  /* 0x0000000a00077213 */ /* 0x000fe20000000000 */
[----:B------:R-:W-:Y:S01]  /*45b0*/  FMUL.FTZ R51, R17, UR25 ;  /* 0x0000001911337c20 */ /* 0x000fe20008410000 */
[----:B------:R-:W-:Y:S01]  /*45c0*/  IABS R12, R8 ;  /* 0x00000008000c7213 */ /* 0x000fe20000000000 */
[----:B------:R-:W-:Y:S01]  /*45d0*/  IMAD.MOV.U32 R8, RZ, RZ, R6 ;  /* 0x000000ffff087224 */ /* 0x000fe200078e0006 */
[C---:B------:R-:W-:Y:S01]  /*45e0*/  ISETP.GE.AND P2, PT, R3.reuse, R233, PT ;  /* 0x000000e90300720c */ /* 0x040fe20003f46270 */
[----:B------:R-:W-:Y:S01]  /*45f0*/  IMAD.MOV.U32 R6, RZ, RZ, R4 ;  /* 0x000000ffff067224 */ /* 0x000fe200078e0004 */
[----:B------:R-:W-:Y:S01]  /*4600*/  I2FP.F32.S32 R10, R9 ;  /* 0x00000009000a7245 */ /* 0x000fe20000201400 */
[----:B------:R-:W2:Y:S01]  /*4610*/  MUFU.TANH R13, R32 ;  /* 0x00000020000d7308 */ /* 0x000ea20000002400 */
[----:B------:R-:W-:Y:S01]  /*4620*/  IMAD.MOV.U32 R4, RZ, RZ, R7 ;  /* 0x000000ffff047224 */ /* 0x000fe200078e0007 */
[----:B------:R-:W-:Y:S01]  /*4630*/  I2FP.F32.S32 R9, R8 ;  /* 0x0000000800097245 */ /* 0x000fe20000201400 */
[----:B------:R-:W-:Y:S01]  /*4640*/  IMAD.MOV.U32 R7, RZ, RZ, R12 ;  /* 0x000000ffff077224 */ /* 0x000fe200078e000c */
[----:B------:R-:W-:Y:S01]  /*4650*/  ISETP.LT.OR P2, PT, R3, R225, P2 ;  /* 0x000000e10300720c */ /* 0x000fe20001741670 */
[----:B------:R-:W-:Y:S01]  /*4660*/  FMUL.FTZ R69, R59, UR25 ;  /* 0x000000193b457c20 */ /* 0x000fe20008410000 */
[----:B------:R-:W-:Y:S01]  /*4670*/  I2FP.F32.S32 R4, R4 ;  /* 0x0000000400047245 */ /* 0x000fe20000201400 */
[----:B------:R-:W-:Y:S01]  /*4680*/  FMUL.FTZ R33, R33, UR25 ;  /* 0x0000001921217c20 */ /* 0x000fe20008410000 */
[----:B------:R-:W3:Y:S01]  /*4690*/  MUFU.TANH R16, R65 ;  /* 0x0000004100107308 */ /* 0x000ee20000002400 */
[----:B------:R-:W-:Y:S01]  /*46a0*/  I2FP.F32.S32 R8, R6 ;  /* 0x0000000600087245 */ /* 0x000fe20000201400 */
[----:B-1----:R-:W-:Y:S01]  /*46b0*/  FFMA.FTZ R10, R10, -UR19, R21 ;  /* 0x800000130a0a7c23 */ /* 0x002fe20008010015 */
[----:B------:R-:W-:Y:S01]  /*46c0*/  I2FP.F32.S32 R6, R7 ;  /* 0x0000000700067245 */ /* 0x000fe20000201400 */
[----:B------:R-:W-:Y:S01]  /*46d0*/  FFMA.FTZ R14, R4, -UR19, R14 ;  /* 0x80000013040e7c23 */ /* 0x000fe2000801000e */
[----:B------:R-:W-:Y:S01]  /*46e0*/  FSEL R59, R19, -INF , !P2 ;  /* 0xff800000133b7808 */ /* 0x000fe20005000000 */
[C---:B------:R-:W-:Y:S01]  /*46f0*/  VIADD R4, R3.reuse, 0x9 ;  /* 0x0000000903047836 */ /* 0x040fe20000000000 */
[C---:B------:R-:W-:Y:S01]  /*4700*/  ISETP.GE.AND P0, PT, R3.reuse, R234, PT ;  /* 0x000000ea0300720c */ /* 0x040fe20003f06270 */
[----:B------:R-:W1:Y:S01]  /*4710*/  MUFU.TANH R17, R39 ;  /* 0x0000002700117308 */ /* 0x000e620000002400 */
[C---:B------:R-:W-:Y:S01]  /*4720*/  ISETP.GE.AND P4, PT, R3.reuse, R232, PT ;  /* 0x000000e80300720c */ /* 0x040fe20003f86270 */
[----:B--2---:R-:W-:Y:S01]  /*4730*/  FFMA.FTZ R13, R6, -UR19, R13 ;  /* 0x80000013060d7c23 */ /* 0x004fe2000801000d */
[C---:B------:R-:W-:Y:S01]  /*4740*/  ISETP.GE.AND P2, PT, R3.reuse, R231, PT ;  /* 0x000000e70300720c */ /* 0x040fe20003f46270 */
[--C-:B------:R-:W-:Y:S01]  /*4750*/  IMAD.IADD R6, R228, 0x1, -R5.reuse ;  /* 0x00000001e4067824 */ /* 0x100fe200078e0a05 */
[C---:B------:R-:W-:Y:S01]  /*4760*/  ISETP.LT.OR P0, PT, R3.reuse, R226, P0 ;  /* 0x000000e20300720c */ /* 0x040fe20000701670 */
[----:B------:R-:W-:Y:S01]  /*4770*/  FMUL.FTZ R60, R60, UR25 ;  /* 0x000000193c3c7c20 */ /* 0x000fe20008410000 */
[C---:B------:R-:W-:Y:S01]  /*4780*/  ISETP.LT.OR P4, PT, R3.reuse, R224, P4 ;  /* 0x000000e00300720c */ /* 0x040fe20002781670 */
[----:B------:R-:W-:Y:S01]  /*4790*/  FMUL.FTZ R34, R34, UR25 ;  /* 0x0000001922227c20 */ /* 0x000fe20008410000 */
[----:B---3--:R-:W-:Y:S01]  /*47a0*/  FFMA.FTZ R16, R8, -UR19, R16 ;  /* 0x8000001308107c23 */ /* 0x008fe20008010010 */
[----:B------:R-:W-:Y:S01]  /*47b0*/  ISETP.LT.OR P2, PT, R3, R223, P2 ;  /* 0x000000df0300720c */ /* 0x000fe20001741670 */
[----:B------:R-:W-:-:S02]  /*47c0*/  IMAD.IADD R8, R229, 0x1, -R5 ;  /* 0x00000001e5087824 */ /* 0x000fc400078e0a05 */
[----:B------:R-:W-:Y:S01]  /*47d0*/  FMUL.FTZ R87, R40, UR25 ;  /* 0x0000001928577c20 */ /* 0x000fe20008410000 */
[----:B------:R-:W-:Y:S01]  /*47e0*/  FSEL R40, R10, -INF , !P6 ;  /* 0xff8000000a287808 */ /* 0x000fe20007000000 */
[----:B------:R-:W-:Y:S01]  /*47f0*/  FMUL.FTZ R62, R62, UR25 ;  /* 0x000000193e3e7c20 */ /* 0x000fe20008410000 */
[----:B------:R-:W-:Y:S01]  /*4800*/  FSEL R36, R20, -INF , !P0 ;  /* 0xff80000014247808 */ /* 0x000fe20004000000 */
[----:B------:R-:W-:Y:S01]  /*4810*/  MUFU.TANH R10, R33 ;  /* 0x00000021000a7308 */ /* 0x000fe20000002400 */
[----:B-1----:R-:W-:Y:S01]  /*4820*/  FFMA.FTZ R17, R9, -UR19, R17 ;  /* 0x8000001309117c23 */ /* 0x002fe20008010011 */
[----:B------:R-:W-:Y:S01]  /*4830*/  IMAD.IADD R9, R227, 0x1, -R4 ;  /* 0x00000001e3097824 */ /* 0x000fe200078e0a04 */
[----:B------:R-:W-:Y:S01]  /*4840*/  FSEL R37, R18, -INF , !P4 ;  /* 0xff80000012257808 */ /* 0x000fe20006000000 */
[----:B------:R-:W-:Y:S01]  /*4850*/  FMUL.FTZ R28, R28, UR25 ;  /* 0x000000191c1c7c20 */ /* 0x000fe20008410000 */
[----:B------:R-:W-:Y:S01]  /*4860*/  FSEL R38, R15, -INF , !P2 ;  /* 0xff8000000f267808 */ /* 0x000fe20005000000 */
[----:B------:R-:W-:Y:S01]  /*4870*/  FMUL.FTZ R61, R61, UR25 ;  /* 0x000000193d3d7c20 */ /* 0x000fe20008410000 */
[----:B------:R-:W-:Y:S01]  /*4880*/  IABS R7, R6 ;  /* 0x0000000600077213 */ /* 0x000fe20000000000 */
[----:B------:R-:W1:Y:S01]  /*4890*/  MUFU.TANH R19, R60 ;  /* 0x0000003c00137308 */ /* 0x000e620000002400 */
[----:B------:R-:W-:Y:S01]  /*48a0*/  ISETP.GE.AND P0, PT, R5, R234, PT ;  /* 0x000000ea0500720c */ /* 0x000fe20003f06270 */
[----:B------:R-:W-:Y:S01]  /*48b0*/  FMUL.FTZ R68, R57, UR25 ;  /* 0x0000001939447c20 */ /* 0x000fe20008410000 */
[----:B------:R-:W-:Y:S01]  /*48c0*/  ISETP.GE.AND P4, PT, R5, R233, PT ;  /* 0x000000e90500720c */ /* 0x000fe20003f86270 */
[----:B------:R-:W-:Y:S01]  /*48d0*/  FMUL.FTZ R71, R25, UR25 ;  /* 0x0000001919477c20 */ /* 0x000fe20008410000 */
[----:B------:R-:W-:Y:S01]  /*48e0*/  ISETP.GE.AND P2, PT, R5, R232, PT ;  /* 0x000000e80500720c */ /* 0x000fe20003f46270 */
[----:B------:R-:W-:Y:S01]  /*48f0*/  FMUL.FTZ R72, R27, UR25 ;  /* 0x000000191b487c20 */ /* 0x000fe20008410000 */
[C---:B------:R-:W-:Y:S01]  /*4900*/  ISETP.GE.AND P6, PT, R5.reuse, R231, PT ;  /* 0x000000e70500720c */ /* 0x040fe20003fc6270 */
[----:B------:R-:W2:Y:S01]  /*4910*/  MUFU.TANH R12, R34 ;  /* 0x00000022000c7308 */ /* 0x000ea20000002400 */
[----:B------:R-:W-:Y:S01]  /*4920*/  IABS R6, R8 ;  /* 0x0000000800067213 */ /* 0x000fe20000000000 */
[----:B------:R-:W-:Y:S01]  /*4930*/  FMUL.FTZ R96, R48, UR25 ;  /* 0x0000001930607c20 */ /* 0x000fe20008410000 */
[----:B------:R-:W-:Y:S01]  /*4940*/  IABS R8, R9 ;  /* 0x0000000900087213 */ /* 0x000fe20000000000 */
[----:B------:R-:W-:Y:S01]  /*4950*/  IMAD.MOV.U32 R9, RZ, RZ, R7 ;  /* 0x000000ffff097224 */ /* 0x000fe200078e0007 */
[C---:B------:R-:W-:Y:S01]  /*4960*/  ISETP.LT.OR P0, PT, R5.reuse, R226, P0 ;  /* 0x000000e20500720c */ /* 0x040fe20000701670 */
[----:B------:R-:W-:Y:S01]  /*4970*/  IMAD.MOV.U32 R7, RZ, RZ, R6 ;  /* 0x000000ffff077224 */ /* 0x000fe200078e0006 */
[C---:B------:R-:W-:Y:S01]  /*4980*/  ISETP.LT.OR P4, PT, R5.reuse, R225, P4 ;  /* 0x000000e10500720c */ /* 0x040fe20002781670 */
[----:B------:R-:W3:Y:S01]  /*4990*/  MUFU.TANH R11, R62 ;  /* 0x0000003e000b7308 */ /* 0x000ee20000002400 */
[C---:B------:R-:W-:Y:S01]  /*49a0*/  ISETP.LT.OR P2, PT, R5.reuse, R224, P2 ;  /* 0x000000e00500720c */ /* 0x040fe20001741670 */
[----:B------:R-:W-:Y:S01]  /*49b0*/  IMAD.MOV.U32 R6, RZ, RZ, R8 ;  /* 0x000000ffff067224 */ /* 0x000fe200078e0008 */
[----:B------:R-:W-:Y:S01]  /*49c0*/  ISETP.LT.OR P6, PT, R5, R223, P6 ;  /* 0x000000df0500720c */ /* 0x000fe200037c1670 */
[----:B------:R-:W-:Y:S01]  /*49d0*/  IMAD.IADD R5, R230, 0x1, -R5 ;  /* 0x00000001e6057824 */ /* 0x000fe200078e0a05 */
[----:B------:R-:W-:Y:S01]  /*49e0*/  I2FP.F32.S32 R8, R7 ;  /* 0x0000000700087245 */ /* 0x000fe20000201400 */
[----:B------:R-:W-:Y:S01]  /*49f0*/  FMUL.FTZ R63, R63, UR25 ;  /* 0x000000193f3f7c20 */ /* 0x000fe20008410000 */
[----:B------:R-:W-:Y:S01]  /*4a00*/  I2FP.F32.S32 R6, R6 ;  /* 0x0000000600067245 */ /* 0x000fe20000201400 */
[----:B------:R-:W-:Y:S01]  /*4a10*/  FMUL.FTZ R35, R35, UR25 ;  /* 0x0000001923237c20 */ /* 0x000fe20008410000 */
[----:B------:R-:W-:Y:S01]  /*4a20*/  IABS R5, R5 ;  /* 0x0000000500057213 */ /* 0x000fe20000000000 */
[----:B-1----:R-:W-:Y:S01]  /*4a30*/  FFMA.FTZ R15, R8, -UR19, R19 ;  /* 0x80000013080f7c23 */ /* 0x002fe20008010013 */
[----:B------:R-:W-:Y:S01]  /*4a40*/  I2FP.F32.S32 R9, R9 ;  /* 0x0000000900097245 */ /* 0x000fe20000201400 */
[----:B------:R-:W-:Y:S01]  /*4a50*/  FFMA.FTZ R10, R6, -UR19, R10 ;  /* 0x80000013060a7c23 */ /* 0x000fe2000801000a */
[----:B------:R-:W-:Y:S01]  /*4a60*/  I2FP.F32.S32 R7, R5 ;  /* 0x0000000500077245 */ /* 0x000fe20000201400 */
[----:B------:R-:W-:Y:S01]  /*4a70*/  VIADD R5, R3, 0x10 ;  /* 0x0000001003057836 */ /* 0x000fe20000000000 */
[----:B------:R-:W-:Y:S01]  /*4a80*/  FSEL R57, R17, -INF , !P5 ;  /* 0xff80000011397808 */ /* 0x000fe20006800000 */
[----:B------:R-:W-:-:S02]  /*4a90*/  IMAD.IADD R6, R228, 0x1, -R4 ;  /* 0x00000001e4067824 */ /* 0x000fc400078e0a04 */
[----:B--2---:R-:W-:Y:S01]  /*4aa0*/  FFMA.FTZ R12, R9, -UR19, R12 ;  /* 0x80000013090c7c23 */ /* 0x004fe2000801000c */
[----:B------:R-:W-:Y:S01]  /*4ab0*/  IMAD.IADD R8, R229, 0x1, -R4 ;  /* 0x00000001e5087824 */ /* 0x000fe200078e0a04 */
[----:B------:R-:W-:Y:S01]  /*4ac0*/  FSEL R25, R16, -INF , !P3 ;  /* 0xff80000010197808 */ /* 0x000fe20005800000 */
[----:B------:R-:W-:Y:S01]  /*4ad0*/  IMAD.IADD R9, R227, 0x1, -R5 ;  /* 0x00000001e3097824 */ /* 0x000fe200078e0a05 */
[----:B------:R-:W-:Y:S01]  /*4ae0*/  FSEL R27, R14, -INF , !P1 ;  /* 0xff8000000e1b7808 */ /* 0x000fe20004800000 */
[----:B---3--:R-:W-:Y:S01]  /*4af0*/  FFMA.FTZ R11, R7, -UR19, R11 ;  /* 0x80000013070b7c23 */ /* 0x008fe2000801000b */
[----:B------:R-:W-:Y:S01]  /*4b00*/  FSEL R48, R13, -INF , !P0 ;  /* 0xff8000000d307808 */ /* 0x000fe20004000000 */
[----:B------:R-:W1:Y:S01]  /*4b10*/  MUFU.TANH R18, R61 ;  /* 0x0000003d00127308 */ /* 0x000e620000002400 */
[C---:B------:R-:W-:Y:S01]  /*4b20*/  ISETP.GE.AND P5, PT, R4.reuse, R234, PT ;  /* 0x000000ea0400720c */ /* 0x040fe20003fa6270 */
[----:B------:R-:W-:Y:S01]  /*4b30*/  FMUL.FTZ R74, R53, UR25 ;  /* 0x00000019354a7c20 */ /* 0x000fe20008410000 */
[----:B------:R-:W-:Y:S01]  /*4b40*/  ISETP.GE.AND P3, PT, R4, R233, PT ;  /* 0x000000e90400720c */ /* 0x000fe20003f66270 */
[----:B------:R-:W-:Y:S01]  /*4b50*/  FMUL.FTZ R73, R54, UR25 ;  /* 0x0000001936497c20 */ /* 0x000fe20008410000 */
[C---:B------:R-:W-:Y:S01]  /*4b60*/  ISETP.GE.AND P1, PT, R4.reuse, R232, PT ;  /* 0x000000e80400720c */ /* 0x040fe20003f26270 */
[----:B------:R-:W-:Y:S01]  /*4b70*/  FMUL.FTZ R75, R55, UR25 ;  /* 0x00000019374b7c20 */ /* 0x000fe20008410000 */
[----:B------:R-:W-:Y:S01]  /*4b80*/  ISETP.GE.AND P0, PT, R4, R231, PT ;  /* 0x000000e70400720c */ /* 0x000fe20003f06270 */
[----:B------:R-:W2:Y:S01]  /*4b90*/  MUFU.TANH R13, R28 ;  /* 0x0000001c000d7308 */ /* 0x000ea20000002400 */
[----:B------:R-:W-:Y:S01]  /*4ba0*/  IABS R7, R6 ;  /* 0x0000000600077213 */ /* 0x000fe20000000000 */
[----:B------:R-:W-:Y:S01]  /*4bb0*/  FMUL.FTZ R53, R24, UR25 ;  /* 0x0000001918357c20 */ /* 0x000fe20008410000 */
[----:B------:R-:W-:Y:S01]  /*4bc0*/  IABS R6, R8 ;  /* 0x0000000800067213 */ /* 0x000fe20000000000 */
[----:B------:R-:W-:Y:S01]  /*4bd0*/  FMUL.FTZ R54, R26, UR25 ;  /* 0x000000191a367c20 */ /* 0x000fe20008410000 */
[----:B------:R-:W-:Y:S01]  /*4be0*/  IABS R8, R9 ;  /* 0x0000000900087213 */ /* 0x000fe20000000000 */
[----:B------:R-:W-:Y:S01]  /*4bf0*/  IMAD.MOV.U32 R9, RZ, RZ, R7 ;  /* 0x000000ffff097224 */ /* 0x000fe200078e0007 */
[C---:B------:R-:W-:Y:S01]  /*4c00*/  ISETP.LT.OR P5, PT, R4.reuse, R226, P5 ;  /* 0x000000e20400720c */ /* 0x040fe20002fa1670 */
[----:B------:R-:W3:Y:S01]  /*4c10*/  MUFU.TANH R20, R35 ;  /* 0x0000002300147308 */ /* 0x000ee20000002400 */
[C---:B------:R-:W-:Y:S01]  /*4c20*/  ISETP.LT.OR P3, PT, R4.reuse, R225, P3 ;  /* 0x000000e10400720c */ /* 0x040fe20001f61670 */
[----:B------:R-:W-:Y:S01]  /*4c30*/  IMAD.MOV.U32 R7, RZ, RZ, R6 ;  /* 0x000000ffff077224 */ /* 0x000fe200078e0006 */
[C---:B------:R-:W-:Y:S01]  /*4c40*/  ISETP.LT.OR P1, PT, R4.reuse, R224, P1 ;  /* 0x000000e00400720c */ /* 0x040fe20000f21670 */
[----:B------:R-:W-:Y:S01]  /*4c50*/  IMAD.MOV.U32 R6, RZ, RZ, R8 ;  /* 0x000000ffff067224 */ /* 0x000fe200078e0008 */
[----:B------:R-:W-:Y:S01]  /*4c60*/  ISETP.LT.OR P0, PT, R4, R223, P0 ;  /* 0x000000df0400720c */ /* 0x000fe20000701670 */
[----:B------:R-:W-:Y:S01]  /*4c70*/  IMAD.IADD R4, R230, 0x1, -R4 ;  /* 0x00000001e6047824 */ /* 0x000fe200078e0a04 */
[----:B------:R-:W-:Y:S01]  /*4c80*/  I2FP.F32.S32 R8, R7 ;  /* 0x0000000700087245 */ /* 0x000fe20000201400 */
[----:B------:R-:W4:Y:S01]  /*4c90*/  MUFU.TANH R17, R63 ;  /* 0x0000003f00117308 */ /* 0x000f220000002400 */
[----:B------:R-:W-:Y:S01]  /*4ca0*/  I2FP.F32.S32 R6, R6 ;  /* 0x0000000600067245 */ /* 0x000fe20000201400 */
[----:B------:R-:W-:Y:S01]  /*4cb0*/  FMUL.FTZ R56, R56, UR25 ;  /* 0x0000001938387c20 */ /* 0x000fe20008410000 */
[----:B------:R-:W-:Y:S01]  /*4cc0*/  IABS R4, R4 ;  /* 0x0000000400047213 */ /* 0x000fe20000000000 */
[----:B-1----:R-:W-:Y:S01]  /*4cd0*/  FFMA.FTZ R18, R8, -UR19, R18 ;  /* 0x8000001308127c23 */ /* 0x002fe20008010012 */
[----:B------:R-:W-:Y:S01]  /*4ce0*/  I2FP.F32.S32 R9, R9 ;  /* 0x0000000900097245 */ /* 0x000fe20000201400 */
[----:B--2---:R-:W-:Y:S01]  /*4cf0*/  FFMA.FTZ R13, R6, -UR19, R13 ;  /* 0x80000013060d7c23 */ /* 0x004fe2000801000d */
[----:B------:R-:W-:Y:S01]  /*4d00*/  I2FP.F32.S32 R7, R4 ;  /* 0x0000000400077245 */ /* 0x000fe20000201400 */
[----:B------:R-:W-:Y:S01]  /*4d10*/  VIADD R4, R3, 0x11 ;  /* 0x0000001103047836 */ /* 0x000fe20000000000 */
[----:B------:R-:W-:Y:S01]  /*4d20*/  FSEL R55, R12, -INF , !P4 ;  /* 0xff8000000c377808 */ /* 0x000fe20006000000 */
[--C-:B------:R-:W-:Y:S01]  /*4d30*/  IMAD.IADD R8, R228, 0x1, -R5.reuse ;  /* 0x00000001e4087824 */ /* 0x100fe200078e0a05 */
[----:B------:R-:W-:Y:S01]  /*4d40*/  FSEL R24, R15, -INF , !P2 ;  /* 0xff8000000f187808 */ /* 0x000fe20005000000 */
[----:B------:R-:W-:Y:S01]  /*4d50*/  IMAD.IADD R6, R227, 0x1, -R4 ;  /* 0x00000001e3067824 */ /* 0x000fe200078e0a04 */
[----:B------:R-:W-:Y:S01]  /*4d60*/  FSEL R26, R11, -INF , !P6 ;  /* 0xff8000000b1a7808 */ /* 0x000fe20007000000 */
[----:B---3--:R-:W-:Y:S01]  /*4d70*/  FFMA.FTZ R19, R9, -UR19, R20 ;  /* 0x8000001309137c23 */ /* 0x008fe20008010014 */
[----:B------:R-:W-:Y:S01]  /*4d80*/  FSEL R35, R10, -INF , !P5 ;  /* 0xff8000000a237808 */ /* 0x000fe20006800000 */
[----:B------:R-:W-:Y:S01]  /*4d90*/  IMAD.IADD R9, R229, 0x1, -R5 ;  /* 0x00000001e5097824 */ /* 0x000fe200078e0a05 */
[----:B------:R-:W-:Y:S01]  /*4da0*/  ISETP.GE.AND P4, PT, R5, R234, PT ;  /* 0x000000ea0500720c */ /* 0x000fe20003f86270 */
[----:B----4-:R-:W-:Y:S01]  /*4db0*/  FFMA.FTZ R17, R7, -UR19, R17 ;  /* 0x8000001307117c23 */ /* 0x010fe20008010011 */
[C---:B------:R-:W-:Y:S01]  /*4dc0*/  ISETP.GE.AND P2, PT, R5.reuse, R233, PT ;  /* 0x000000e90500720c */ /* 0x040fe20003f46270 */
[----:B------:R-:W1:Y:S01]  /*4dd0*/  MUFU.TANH R20, R56 ;  /* 0x0000003800147308 */ /* 0x000e620000002400 */
[C---:B------:R-:W-:Y:S01]  /*4de0*/  ISETP.GE.AND P6, PT, R5.reuse, R232, PT ;  /* 0x000000e80500720c */ /* 0x040fe20003fc6270 */
[----:B------:R-:W-:Y:S01]  /*4df0*/  IMAD.IADD R7, R230, 0x1, -R5 ;  /* 0x00000001e6077824 */ /* 0x000fe200078e0a05 */
[----:B------:R-:W-:Y:S01]  /*4e00*/  ISETP.GE.AND P5, PT, R5, R231, PT ;  /* 0x000000e70500720c */ /* 0x000fe20003fa6270 */
[----:B------:R-:W-:Y:S01]  /*4e10*/  FMUL.FTZ R31, R31, UR25 ;  /* 0x000000191f1f7c20 */ /* 0x000fe20008410000 */
[C---:B------:R-:W-:Y:S01]  /*4e20*/  ISETP.LT.OR P4, PT, R5.reuse, R226, P4 ;  /* 0x000000e20500720c */ /* 0x040fe20002781670 */
[----:B------:R-:W-:Y:S01]  /*4e30*/  FMUL.FTZ R58, R58, UR25 ;  /* 0x000000193a3a7c20 */ /* 0x000fe20008410000 */
[----:B------:R-:W-:Y:S01]  /*4e40*/  ISETP.LT.OR P2, PT, R5, R225, P2 ;  /* 0x000000e10500720c */ /* 0x000fe20001741670 */
[----:B------:R-:W-:Y:S01]  /*4e50*/  FMUL.FTZ R29, R29, UR25 ;  /* 0x000000191d1d7c20 */ /* 0x000fe20008410000 */
[C---:B------:R-:W-:Y:S01]  /*4e60*/  ISETP.LT.OR P6, PT, R5.reuse, R224, P6 ;  /* 0x000000e00500720c */ /* 0x040fe200037c1670 */
[----:B------:R-:W-:Y:S01]  /*4e70*/  MUFU.TANH R16, R31 ;  /* 0x0000001f00107308 */ /* 0x000fe20000002400 */
[----:B------:R-:W-:Y:S01]  /*4e80*/  ISETP.LT.OR P5, PT, R5, R223, P5 ;  /* 0x000000df0500720c */ /* 0x000fe20002fa1670 */
[----:B------:R-:W-:Y:S01]  /*4e90*/  IMAD.IADD R10, R228, 0x1, -R4 ;  /* 0x00000001e40a7824 */ /* 0x000fe200078e0a04 */
[----:B------:R-:W-:Y:S01]  /*4ea0*/  IABS R6, R6 ;  /* 0x0000000600067213 */ /* 0x000fe20000000000 */
[----:B------:R-:W-:Y:S01]  /*4eb0*/  FMUL.FTZ R30, R30, UR25 ;  /* 0x000000191e1e7c20 */ /* 0x000fe20008410000 */
[----:B------:R-:W-:Y:S01]  /*4ec0*/  IABS R5, R8 ;  /* 0x0000000800057213 */ /* 0x000fe20000000000 */
[----:B------:R-:W-:Y:S01]  /*4ed0*/  FMUL.FTZ R70, R52, UR25 ;  /* 0x0000001934467c20 */ /* 0x000fe20008410000 */
[----:B------:R-:W-:Y:S01]  /*4ee0*/  IABS R8, R9 ;  /* 0x0000000900087213 */ /* 0x000fe20000000000 */
[----:B------:R-:W-:Y:S01]  /*4ef0*/  IMAD.MOV.U32 R11, RZ, RZ, R6 ;  /* 0x000000ffff0b7224 */ /* 0x000fe200078e0006 */
[----:B------:R-:W2:Y:S01]  /*4f00*/  MUFU.TANH R15, R58 ;  /* 0x0000003a000f7308 */ /* 0x000ea20000002400 */
[----:B------:R-:W-:Y:S01]  /*4f10*/  IMAD.MOV.U32 R6, RZ, RZ, R5 ;  /* 0x000000ffff067224 */ /* 0x000fe200078e0005 */
[----:B------:R-:W-:Y:S01]  /*4f20*/  IABS R5, R10 ;  /* 0x0000000a00057213 */ /* 0x000fe20000000000 */
[----:B------:R-:W-:Y:S01]  /*4f30*/  FMUL.FTZ R84, R23, UR25 ;  /* 0x0000001917547c20 */ /* 0x000fe20008410000 */
[----:B------:R-:W-:Y:S01]  /*4f40*/  IABS R7, R7 ;  /* 0x0000000700077213 */ /* 0x000fe20000000000 */
[----:B------:R-:W-:Y:S01]  /*4f50*/  FMUL.FTZ R81, R22, UR25 ;  /* 0x0000001916517c20 */ /* 0x000fe20008410000 */
[----:B------:R-:W-:Y:S01]  /*4f60*/  I2FP.F32.S32 R9, R6 ;  /* 0x0000000600097245 */ /* 0x000fe20000201400 */
[----:B------:R-:W-:Y:S01]  /*4f70*/  FMUL.FTZ R82, R46, UR25 ;  /* 0x000000192e527c20 */ /* 0x000fe20008410000 */
[----:B------:R-:W3:Y:S01]  /*4f80*/  MUFU.TANH R14, R29 ;  /* 0x0000001d000e7308 */ /* 0x000ee20000002400 */
[----:B------:R-:W-:Y:S01]  /*4f90*/  I2FP.F32.S32 R6, R8 ;  /* 0x0000000800067245 */ /* 0x000fe20000201400 */
[----:B------:R-:W-:Y:S01]  /*4fa0*/  FMUL.FTZ R85, R45, UR25 ;  /* 0x000000192d557c20 */ /* 0x000fe20008410000 */
[----:B------:R-:W-:Y:S01]  /*4fb0*/  I2FP.F32.S32 R7, R7 ;  /* 0x0000000700077245 */ /* 0x000fe20000201400 */
[----:B------:R-:W-:Y:S01]  /*4fc0*/  FMUL.FTZ R86, R47, UR25 ;  /* 0x000000192f567c20 */ /* 0x000fe20008410000 */
[----:B------:R-:W-:Y:S01]  /*4fd0*/  I2FP.F32.S32 R8, R11 ;  /* 0x0000000b00087245 */ /* 0x000fe20000201400 */
[----:B-1----:R-:W-:Y:S01]  /*4fe0*/  FFMA.FTZ R20, R6, -UR19, R20 ;  /* 0x8000001306147c23 */ /* 0x002fe20008010014 */
[----:B------:R-:W-:Y:S01]  /*4ff0*/  I2FP.F32.S32 R6, R5 ;  /* 0x0000000500067245 */ /* 0x000fe20000201400 */
[----:B------:R-:W1:Y:S01]  /*5000*/  MUFU.TANH R21, R30 ;  /* 0x0000001e00157308 */ /* 0x000e620000002400 */
[----:B------:R-:W-:Y:S01]  /*5010*/  VIADD R5, R3, 0x18 ;  /* 0x0000001803057836 */ /* 0x000fe20000000000 */
[----:B------:R-:W-:Y:S01]  /*5020*/  FSEL R52, R19, -INF , !P3 ;  /* 0xff80000013347808 */ /* 0x000fe20005800000 */
[----:B--2---:R-:W-:Y:S01]  /*5030*/  FFMA.FTZ R15, R7, -UR19, R15 ;  /* 0x80000013070f7c23 */ /* 0x004fe2000801000f */
[----:B------:R-:W-:Y:S01]  /*5040*/  FFMA.FTZ R16, R6, -UR19, R16 ;  /* 0x8000001306107c23 */ /* 0x000fe20008010010 */
[----:B------:R-:W-:Y:S01]  /*5050*/  FSEL R23, R18, -INF , !P1 ;  /* 0xff80000012177808 */ /* 0x000fe20004800000 */
[----:B------:R-:W-:Y:S01]  /*5060*/  IMAD.IADD R6, R229, 0x1, -R4 ;  /* 0x00000001e5067824 */ /* 0x000fe200078e0a04 */
[----:B------:R-:W-:Y:S01]  /*5070*/  FSEL R28, R17, -INF , !P0 ;  /* 0xff800000111c7808 */ /* 0x000fe20004000000 */
[----:B------:R-:W-:Y:S01]  /*5080*/  IMAD.IADD R7, R227, 0x1, -R5 ;  /* 0x00000001e3077824 */ /* 0x000fe200078e0a05 */
[----:B------:R-:W-:Y:S01]  /*5090*/  FSEL R32, R13, -INF , !P4 ;  /* 0xff8000000d207808 */ /* 0x000fe20006000000 */
[----:B---3--:R-:W-:Y:S01]  /*50a0*/  FFMA.FTZ R14, R8, -UR19, R14 ;  /* 0x80000013080e7c23 */ /* 0x008fe2000801000e */
[----:B------:R-:W-:Y:S01]  /*50b0*/  ISETP.GE.AND P3, PT, R4, R234, PT ;  /* 0x000000ea0400720c */ /* 0x000fe20003f66270 */
[----:B------:R-:W-:Y:S01]  /*50c0*/  IMAD.IADD R8, R230, 0x1, -R4 ;  /* 0x00000001e6087824 */ /* 0x000fe200078e0a04 */
[C---:B------:R-:W-:Y:S01]  /*50d0*/  ISETP.GE.AND P1, PT, R4.reuse, R233, PT ;  /* 0x000000e90400720c */ /* 0x040fe20003f26270 */
[----:B------:R-:W-:Y:S01]  /*50e0*/  MUFU.TANH R12, R69 ;  /* 0x00000045000c7308 */ /* 0x000fe20000002400 */
[----:B------:R-:W-:Y:S01]  /*50f0*/  ISETP.GE.AND P0, PT, R4, R232, PT ;  /* 0x000000e80400720c */ /* 0x000fe20003f06270 */
[----:B------:R-:W-:Y:S01]  /*5100*/  FMUL.FTZ R44, R44, UR25 ;  /* 0x000000192c2c7c20 */ /* 0x000fe20008410000 */
[C---:B------:R-:W-:Y:S01]  /*5110*/  ISETP.GE.AND P4, PT, R4.reuse, R231, PT ;  /* 0x000000e70400720c */ /* 0x040fe20003f86270 */
[----:B-1----:R-:W-:Y:S01]  /*5120*/  FFMA.FTZ R21, R9, -UR19, R21 ;  /* 0x8000001309157c23 */ /* 0x002fe20008010015 */
[C---:B------:R-:W-:Y:S01]  /*5130*/  ISETP.LT.OR P3, PT, R4.reuse, R226, P3 ;  /* 0x000000e20400720c */ /* 0x040fe20001f61670 */
[--C-:B------:R-:W-:Y:S01]  /*5140*/  IMAD.IADD R9, R229, 0x1, -R5.reuse ;  /* 0x00000001e5097824 */ /* 0x100fe200078e0a05 */
[C---:B------:R-:W-:Y:S01]  /*5150*/  ISETP.LT.OR P1, PT, R4.reuse, R225, P1 ;  /* 0x000000e10400720c */ /* 0x040fe20000f21670 */
[----:B------:R-:W1:Y:S01]  /*5160*/  MUFU.TANH R22, R68 ;  /* 0x0000004400167308 */ /* 0x000e620000002400 */
[----:B------:R-:W-:Y:S01]  /*5170*/  ISETP.LT.OR P0, PT, R4, R224, P0 ;  /* 0x000000e00400720c */ /* 0x000fe20000701670 */
[----:B------:R-:W-:Y:S01]  /*5180*/  FMUL.FTZ R76, R76, UR25 ;  /* 0x000000194c4c7c20 */ /* 0x000fe20008410000 */
[----:B------:R-:W-:Y:S01]  /*5190*/  ISETP.LT.OR P4, PT, R4, R223, P4 ;  /* 0x000000df0400720c */ /* 0x000fe20002781670 */
[----:B------:R-:W-:Y:S01]  /*51a0*/  FMUL.FTZ R78, R78, UR25 ;  /* 0x000000194e4e7c20 */ /* 0x000fe20008410000 */
[----:B------:R-:W-:Y:S01]  /*51b0*/  IABS R4, R6 ;  /* 0x0000000600047213 */ /* 0x000fe20000000000 */
[----:B------:R-:W-:Y:S01]  /*51c0*/  IMAD.IADD R6, R228, 0x1, -R5 ;  /* 0x00000001e4067824 */ /* 0x000fe200078e0a05 */
[----:B------:R-:W-:Y:S01]  /*51d0*/  IABS R11, R7 ;  /* 0x00000007000b7213 */ /* 0x000fe20000000000 */
[----:B------:R-:W2:Y:S01]  /*51e0*/  MUFU.TANH R19, R53 ;  /* 0x0000003500137308 */ /* 0x000ea20000002400 */
[----:B------:R-:W-:Y:S01]  /*51f0*/  IABS R7, R8 ;  /* 0x0000000800077213 */ /* 0x000fe20000000000 */
[----:B------:R-:W-:Y:S01]  /*5200*/  IMAD.MOV.U32 R8, RZ, RZ, R4 ;  /* 0x000000ffff087224 */ /* 0x000fe200078e0004 */
[----:B------:R-:W-:Y:S01]  /*5210*/  IABS R6, R6 ;  /* 0x0000000600067213 */ /* 0x000fe20000000000 */
[----:B------:R-:W-:Y:S01]  /*5220*/  FMUL.FTZ R77, R77, UR25 ;  /* 0x000000194d4d7c20 */ /* 0x000fe20008410000 */
[----:B------:R-:W-:Y:S01]  /*5230*/  IABS R4, R9 ;  /* 0x0000000900047213 */ /* 0x000fe20000000000 */
[----:B------:R-:W-:Y:S01]  /*5240*/  IMAD.MOV.U32 R9, RZ, RZ, R11 ;  /* 0x000000ffff097224 */ /* 0x000fe200078e000b */
[----:B------:R-:W-:Y:S01]  /*5250*/  FSEL R143, R21, -INF , !P2 ;  /* 0xff800000158f7808 */ /* 0x000fe20005000000 */
[----:B------:R3:W4:Y:S01]  /*5260*/  MUFU.TANH R17, R54 ;  /* 0x0000003600117308 */ /* 0x0007220000002400 */
[----:B------:R-:W-:Y:S01]  /*5270*/  FSEL R46, R20, -INF , !P6 ;  /* 0xff800000142e7808 */ /* 0x000fe20007000000 */
[----:B------:R-:W-:Y:S01]  /*5280*/  FMUL.FTZ R79, R79, UR25 ;  /* 0x000000194f4f7c20 */ /* 0x000fe20008410000 */
[----:B------:R-:W-:-:S02]  /*5290*/  FSEL R30, R14, -INF , !P3 ;  /* 0xff8000000e1e7808 */ /* 0x000fc40005800000 */
[----:B------:R-:W-:Y:S01]  /*52a0*/  I2FP.F32.S32 R10, R8 ;  /* 0x00000008000a7245 */ /* 0x000fe20000201400 */
[----:B------:R-:W-:Y:S01]  /*52b0*/  IMAD.MOV.U32 R8, RZ, RZ, R6 ;  /* 0x000000ffff087224 */ /* 0x000fe200078e0006 */
[C---:B------:R-:W-:Y:S01]  /*52c0*/  ISETP.GE.AND P2, PT, R5.reuse, R234, PT ;  /* 0x000000ea0500720c */ /* 0x040fe20003f46270 */
[----:B------:R-:W5:Y:S01]  /*52d0*/  MUFU.TANH R18, R70 ;  /* 0x0000004600127308 */ /* 0x000f620000002400 */
[C---:B------:R-:W-:Y:S01]  /*52e0*/  ISETP.GE.AND P6, PT, R5.reuse, R233, PT ;  /* 0x000000e90500720c */ /* 0x040fe20003fc6270 */
[----:B-1----:R-:W-:Y:S01]  /*52f0*/  FFMA.FTZ R13, R10, -UR19, R22 ;  /* 0x800000130a0d7c23 */ /* 0x002fe20008010016 */
[C---:B------:R-:W-:Y:S02]  /*5300*/  ISETP.GE.AND P3, PT, R5.reuse, R231, PT ;  /* 0x000000e70500720c */ /* 0x040fe40003f66270 */
[----:B------:R-:W-:Y:S02]  /*5310*/  I2FP.F32.S32 R6, R7 ;  /* 0x0000000700067245 */ /* 0x000fe40000201400 */
[----:B------:R-:W-:Y:S01]  /*5320*/  ISETP.LT.OR P2, PT, R5, R226, P2 ;  /* 0x000000e20500720c */ /* 0x000fe20001741670 */
[----:B------:R-:W1:Y:S01]  /*5330*/  MUFU.TANH R14, R73 ;  /* 0x00000049000e7308 */ /* 0x000e620000002400 */
[----:B---3--:R-:W-:Y:S01]  /*5340*/  FSEL R54, R15, -INF , !P5 ;  /* 0xff8000000f367808 */ /* 0x008fe20006800000 */
[----:B------:R-:W-:Y:S01]  /*5350*/  FFMA.FTZ R12, R6, -UR19, R12 ;  /* 0x80000013060c7c23 */ /* 0x000fe2000801000c */
[----:B------:R-:W-:-:S02]  /*5360*/  ISETP.GE.AND P5, PT, R5, R232, PT ;  /* 0x000000e80500720c */ /* 0x000fc40003fa6270 */
[C---:B------:R-:W-:Y:S02]  /*5370*/  ISETP.LT.OR P6, PT, R5.reuse, R225, P6 ;  /* 0x000000e10500720c */ /* 0x040fe400037c1670 */
[C---:B------:R-:W-:Y:S01]  /*5380*/  ISETP.LT.OR P5, PT, R5.reuse, R224, P5 ;  /* 0x000000e00500720c */ /* 0x040fe20002fa1670 */
[----:B------:R-:W3:Y:S01]  /*5390*/  MUFU.TANH R15, R71 ;  /* 0x00000047000f7308 */ /* 0x000ee20000002400 */
[----:B------:R-:W-:Y:S01]  /*53a0*/  ISETP.LT.OR P3, PT, R5, R223, P3 ;  /* 0x000000df0500720c */ /* 0x000fe20001f61670 */
[----:B------:R-:W-:Y:S01]  /*53b0*/  IMAD.IADD R5, R230, 0x1, -R5 ;  /* 0x00000001e6057824 */ /* 0x000fe200078e0a05 */
[----:B------:R-:W-:Y:S02]  /*53c0*/  I2FP.F32.S32 R9, R9 ;  /* 0x0000000900097245 */ /* 0x000fe40000201400 */
[----:B------:R-:W-:Y:S02]  /*53d0*/  I2FP.F32.S32 R8, R8 ;  /* 0x0000000800087245 */ /* 0x000fe40000201400 */
[----:B------:R-:W-:Y:S01]  /*53e0*/  I2FP.F32.S32 R7, R4 ;  /* 0x0000000400077245 */ /* 0x000fe20000201400 */
[----:B------:R-:W-:-:S02]  /*53f0*/  VIADD R4, R3, 0x19 ;  /* 0x0000001903047836 */ /* 0x000fc40000000000 */
[----:B--2---:R-:W-:Y:S01]  /*5400*/  FFMA.FTZ R11, R9, -UR19, R19 ;  /* 0x80000013090b7c23 */ /* 0x004fe20008010013 */
[----:B------:R-:W-:Y:S01]  /*5410*/  IABS R5, R5 ;  /* 0x0000000500057213 */ /* 0x000fe20000000000 */
[----:B----4-:R-:W-:Y:S01]  /*5420*/  FFMA.FTZ R17, R8, -UR19, R17 ;  /* 0x8000001308117c23 */ /* 0x010fe20008010011 */
[----:B------:R-:W-:Y:S02]  /*5430*/  IMAD.IADD R9, R228, 0x1, -R4 ;  /* 0x00000001e4097824 */ /* 0x000fe400078e0a04 */
[----:B-----5:R-:W-:Y:S01]  /*5440*/  FFMA.FTZ R18, R7, -UR19, R18 ;  /* 0x8000001307127c23 */ /* 0x020fe20008010012 */
[--C-:B------:R-:W-:Y:S01]  /*5450*/  IMAD.IADD R8, R230, 0x1, -R4.reuse ;  /* 0x00000001e6087824 */ /* 0x100fe200078e0a04 */
[----:B------:R-:W-:Y:S01]  /*5460*/  FSEL R53, R12, -INF , !P4 ;  /* 0xff8000000c357808 */ /* 0x000fe20006000000 */
[--C-:B------:R-:W-:Y:S01]  /*5470*/  IMAD.IADD R6, R227, 0x1, -R4.reuse ;  /* 0x00000001e3067824 */ /* 0x100fe200078e0a04 */
[----:B------:R-:W-:Y:S01]  /*5480*/  FSEL R142, R16, -INF , !P1 ;  /* 0xff800000108e7808 */ /* 0x000fe20004800000 */
[----:B------:R-:W-:Y:S01]  /*5490*/  IMAD.MOV.U32 R7, RZ, RZ, R5 ;  /* 0x000000ffff077224 */ /* 0x000fe200078e0005 */
[----:B------:R-:W-:Y:S01]  /*54a0*/  FSEL R45, R13, -INF , !P0 ;  /* 0xff8000000d2d7808 */ /* 0x000fe20004000000 */
[----:B------:R-:W2:Y:S01]  /*54b0*/  MUFU.TANH R12, R75 ;  /* 0x0000004b000c7308 */ /* 0x000ea20000002400 */
[----:B------:R-:W-:Y:S01]  /*54c0*/  FSEL R33, R11, -INF , !P2 ;  /* 0xff8000000b217808 */ /* 0x000fe20005000000 */
[----:B------:R-:W-:Y:S01]  /*54d0*/  IMAD.IADD R10, R229, 0x1, -R4 ;  /* 0x00000001e50a7824 */ /* 0x000fe200078e0a04 */
[----:B------:R-:W-:-:S02]  /*54e0*/  ISETP.GE.AND P1, PT, R4, R234, PT ;  /* 0x000000ea0400720c */ /* 0x000fc40003f26270 */
[C---:B------:R-:W-:Y:S02]  /*54f0*/  ISETP.GE.AND P0, PT, R4.reuse, R233, PT ;  /* 0x000000e90400720c */ /* 0x040fe40003f06270 */
[C---:B------:R-:W-:Y:S01]  /*5500*/  ISETP.GE.AND P4, PT, R4.reuse, R232, PT ;  /* 0x000000e80400720c */ /* 0x040fe20003f86270 */
[----:B------:R-:W4:Y:S01]  /*5510*/  MUFU.TANH R13, R74 ;  /* 0x0000004a000d7308 */ /* 0x000f220000002400 */
[C---:B------:R-:W-:Y:S02]  /*5520*/  ISETP.GE.AND P2, PT, R4.reuse, R231, PT ;  /* 0x000000e70400720c */ /* 0x040fe40003f46270 */
[----:B------:R-:W-:Y:S02]  /*5530*/  IABS R5, R9 ;  /* 0x0000000900057213 */ /* 0x000fe40000000000 */
[----:B------:R-:W-:Y:S02]  /*5540*/  IABS R8, R8 ;  /* 0x0000000800087213 */ /* 0x000fe40000000000 */
[----:B------:R-:W-:Y:S01]  /*5550*/  IABS R6, R6 ;  /* 0x0000000600067213 */ /* 0x000fe20000000000 */
[----:B------:R-:W5:Y:S01]  /*5560*/  MUFU.TANH R19, R72 ;  /* 0x0000004800137308 */ /* 0x000f620000002400 */
[----:B------:R-:W-:-:S02]  /*5570*/  ISETP.LT.OR P1, PT, R4, R226, P1 ;  /* 0x000000e20400720c */ /* 0x000fc40000f21670 */
[C---:B------:R-:W-:Y:S02]  /*5580*/  ISETP.LT.OR P0, PT, R4.reuse, R225, P0 ;  /* 0x000000e10400720c */ /* 0x040fe40000701670 */
[C---:B------:R-:W-:Y:S02]  /*5590*/  ISETP.LT.OR P4, PT, R4.reuse, R224, P4 ;  /* 0x000000e00400720c */ /* 0x040fe40002781670 */
[----:B------:R-:W-:Y:S01]  /*55a0*/  ISETP.LT.OR P2, PT, R4, R223, P2 ;  /* 0x000000df0400720c */ /* 0x000fe20001741670 */
[----:B------:R-:W-:Y:S01]  /*55b0*/  MUFU.TANH R16, R81 ;  /* 0x0000005100107308 */ /* 0x000fe20000002400 */
[----:B------:R-:W-:Y:S01]  /*55c0*/  I2FP.F32.S32 R9, R7 ;  /* 0x0000000700097245 */ /* 0x000fe20000201400 */
[----:B------:R-:W-:Y:S01]  /*55d0*/  IMAD.MOV.U32 R7, RZ, RZ, R5 ;  /* 0x000000ffff077224 */ /* 0x000fe200078e0005 */
[----:B------:R-:W-:Y:S01]  /*55e0*/  IABS R4, R10 ;  /* 0x0000000a00047213 */ /* 0x000fe20000000000 */
[----:B------:R-:W-:Y:S01]  /*55f0*/  IMAD.MOV.U32 R5, RZ, RZ, R8 ;  /* 0x000000ffff057224 */ /* 0x000fe200078e0008 */
[----:B------:R-:W-:Y:S01]  /*5600*/  I2FP.F32.S32 R10, R6 ;  /* 0x00000006000a7245 */ /* 0x000fe20000201400 */
[----:B-1----:R-:W-:Y:S01]  /*5610*/  FFMA.FTZ R9, R9, -UR19, R14 ;  /* 0x8000001309097c23 */ /* 0x002fe2000801000e */
[----:B------:R-:W-:Y:S01]  /*5620*/  I2FP.F32.S32 R8, R7 ;  /* 0x0000000700087245 */ /* 0x000fe20000201400 */
[----:B------:R-:W-:Y:S01]  /*5630*/  IMAD.MOV.U32 R6, RZ, RZ, R4 ;  /* 0x000000ffff067224 */ /* 0x000fe200078e0004 */
[----:B------:R-:W-:Y:S01]  /*5640*/  I2FP.F32.S32 R5, R5 ;  /* 0x0000000500057245 */ /* 0x000fe20000201400 */
[----:B---3--:R-:W-:Y:S01]  /*5650*/  FFMA.FTZ R10, R10, -UR19, R15 ;  /* 0x800000130a0a7c23 */ /* 0x008fe2000801000f */
[----:B------:R-:W-:Y:S01]  /*5660*/  VIADD R4, R3, 0x20 ;  /* 0x0000002003047836 */ /* 0x000fe20000000000 */
[----:B------:R-:W-:Y:S01]  /*5670*/  FSEL R141, R17, -INF , !P6 ;  /* 0xff800000118d7808 */ /* 0x000fe20007000000 */
[----:B------:R-:W1:Y:S01]  /*5680*/  MUFU.TANH R14, R80 ;  /* 0x00000050000e7308 */ /* 0x000e620000002400 */
[----:B------:R-:W-:Y:S01]  /*5690*/  I2FP.F32.S32 R7, R6 ;  /* 0x0000000600077245 */ /* 0x000fe20000201400 */
[----:B------:R-:W-:-:S02]  /*56a0*/  IMAD.IADD R6, R227, 0x1, -R4 ;  /* 0x00000001e3067824 */ /* 0x000fc400078e0a04 */
[----:B--2---:R-:W-:Y:S01]  /*56b0*/  FFMA.FTZ R12, R5, -UR19, R12 ;  /* 0x80000013050c7c23 */ /* 0x004fe2000801000c */
[----:B------:R-:W-:Y:S01]  /*56c0*/  FSEL R34, R18, -INF , !P5 ;  /* 0xff80000012227808 */ /* 0x000fe20006800000 */
[--C-:B------:R-:W-:Y:S01]  /*56d0*/  IMAD.IADD R5, R228, 0x1, -R4.reuse ;  /* 0x00000001e4057824 */ /* 0x100fe200078e0a04 */
[----:B------:R-:W-:Y:S01]  /*56e0*/  FSEL R47, R9, -INF , !P3 ;  /* 0xff800000092f7808 */ /* 0x000fe20005800000 */
[----:B----4-:R-:W-:Y:S01]  /*56f0*/  FFMA.FTZ R13, R7, -UR19, R13 ;  /* 0x80000013070d7c23 */ /* 0x010fe2000801000d */
[----:B------:R-:W-:Y:S01]  /*5700*/  FSEL R29, R10, -INF , !P1 ;  /* 0xff8000000a1d7808 */ /* 0x000fe20004800000 */
[--C-:B------:R-:W-:Y:S01]  /*5710*/  IMAD.IADD R7, R229, 0x1, -R4.reuse ;  /* 0x00000001e5077824 */ /* 0x100fe200078e0a04 */
[----:B------:R-:W-:Y:S01]  /*5720*/  ISETP.GE.AND P6, PT, R4, R234, PT ;  /* 0x000000ea0400720c */ /* 0x000fe20003fc6270 */
[----:B------:R-:W-:Y:S01]  /*5730*/  IMAD.IADD R9, R230, 0x1, -R4 ;  /* 0x00000001e6097824 */ /* 0x000fe200078e0a04 */
[C---:B------:R-:W-:Y:S01]  /*5740*/  ISETP.GE.AND P5, PT, R4.reuse, R233, PT ;  /* 0x000000e90400720c */ /* 0x040fe20003fa6270 */
[----:B------:R-:W2:Y:S01]  /*5750*/  MUFU.TANH R18, R44 ;  /* 0x0000002c00127308 */ /* 0x000ea20000002400 */
[----:B------:R-:W-:Y:S01]  /*5760*/  ISETP.GE.AND P3, PT, R4, R232, PT ;  /* 0x000000e80400720c */ /* 0x000fe20003f66270 */
[----:B-----5:R-:W-:Y:S01]  /*5770*/  FFMA.FTZ R11, R8, -UR19, R19 ;  /* 0x80000013080b7c23 */ /* 0x020fe20008010013 */
[----:B------:R-:W-:-:S02]  /*5780*/  ISETP.GE.AND P1, PT, R4, R231, PT ;  /* 0x000000e70400720c */ /* 0x000fc40003f26270 */
[----:B------:R-:W-:Y:S02]  /*5790*/  IABS R6, R6 ;  /* 0x0000000600067213 */ /* 0x000fe40000000000 */
[C---:B------:R-:W-:Y:S01]  /*57a0*/  ISETP.LT.OR P6, PT, R4.reuse, R226, P6 ;  /* 0x000000e20400720c */ /* 0x040fe200037c1670 */
[----:B------:R-:W3:Y:S01]  /*57b0*/  MUFU.TANH R17, R82 ;  /* 0x0000005200117308 */ /* 0x000ee20000002400 */
[C---:B------:R-:W-:Y:S01]  /*57c0*/  ISETP.LT.OR P5, PT, R4.reuse, R225, P5 ;  /* 0x000000e10400720c */ /* 0x040fe20002fa1670 */
[----:B------:R-:W-:Y:S01]  /*57d0*/  IMAD.MOV.U32 R8, RZ, RZ, R6 ;  /* 0x000000ffff087224 */ /* 0x000fe200078e0006 */
[C---:B------:R-:W-:Y:S02]  /*57e0*/  ISETP.LT.OR P3, PT, R4.reuse, R224, P3 ;  /* 0x000000e00400720c */ /* 0x040fe40001f61670 */
[----:B------:R-:W-:Y:S02]  /*57f0*/  ISETP.LT.OR P1, PT, R4, R223, P1 ;  /* 0x000000df0400720c */ /* 0x000fe40000f21670 */
[----:B------:R-:W-:Y:S01]  /*5800*/  IABS R4, R5 ;  /* 0x0000000500047213 */ /* 0x000fe20000000000 */
[----:B------:R-:W4:Y:S01]  /*5810*/  MUFU.TANH R15, R84 ;  /* 0x00000054000f7308 */ /* 0x000f220000002400 */
[----:B------:R-:W-:-:S02]  /*5820*/  IABS R5, R7 ;  /* 0x0000000700057213 */ /* 0x000fc40000000000 */
[----:B------:R-:W-:Y:S01]  /*5830*/  I2FP.F32.S32 R8, R8 ;  /* 0x0000000800087245 */ /* 0x000fe20000201400 */
[----:B------:R-:W-:Y:S01]  /*5840*/  IMAD.MOV.U32 R6, RZ, RZ, R4 ;  /* 0x000000ffff067224 */ /* 0x000fe200078e0004 */
[----:B------:R-:W-:Y:S02]  /*5850*/  IABS R4, R9 ;  /* 0x0000000900047213 */ /* 0x000fe40000000000 */
[----:B------:R-:W-:Y:S01]  /*5860*/  I2FP.F32.S32 R5, R5 ;  /* 0x0000000500057245 */ /* 0x000fe20000201400 */
[----:B-1----:R-:W-:Y:S01]  /*5870*/  FFMA.FTZ R9, R8, -UR19, R14 ;  /* 0x8000001308097c23 */ /* 0x002fe2000801000e */
[----:B------:R-:W-:Y:S01]  /*5880*/  I2FP.F32.S32 R7, R6 ;  /* 0x0000000600077245 */ /* 0x000fe20000201400 */
[----:B------:R-:W-:Y:S01]  /*5890*/  IMAD.MOV.U32 R6, RZ, RZ, R4 ;  /* 0x000000ffff067224 */ /* 0x000fe200078e0004 */
[----:B------:R-:W-:Y:S01]  /*58a0*/  FSEL R140, R11, -INF , !P0 ;  /* 0xff8000000b8c7808 */ /* 0x000fe20004000000 */
[----:B------:R-:W-:Y:S02]  /*58b0*/  VIADD R4, R3, 0x21 ;  /* 0x0000002103047836 */ /* 0x000fe40000000000 */
[----:B--2---:R-:W-:Y:S01]  /*58c0*/  FFMA.FTZ R18, R5, -UR19, R18 ;  /* 0x8000001305127c23 */ /* 0x004fe20008010012 */
[----:B------:R-:W-:Y:S01]  /*58d0*/  FFMA.FTZ R16, R7, -UR19, R16 ;  /* 0x8000001307107c23 */ /* 0x000fe20008010010 */
[----:B------:R-:W-:Y:S01]  /*58e0*/  I2FP.F32.S32 R7, R6 ;  /* 0x0000000600077245 */ /* 0x000fe20000201400 */
[----:B------:R-:W-:Y:S01]  /*58f0*/  VIADD R5, R3, 0x28 ;  /* 0x0000002803057836 */ /* 0x000fe20000000000 */
[----:B------:R-:W-:Y:S01]  /*5900*/  FSEL R31, R13, -INF , !P4 ;  /* 0xff8000000d1f7808 */ /* 0x000fe20006000000 */
[--C-:B------:R-:W-:Y:S01]  /*5910*/  IMAD.IADD R6, R227, 0x1, -R4.reuse ;  /* 0x00000001e3067824 */ /* 0x100fe200078e0a04 */
[----:B------:R-:W-:Y:S01]  /*5920*/  FSEL R44, R12, -INF , !P2 ;  /* 0xff8000000c2c7808 */ /* 0x000fe20005000000 */
[----:B---3--:R-:W-:Y:S01]  /*5930*/  FFMA.FTZ R17, R7, -UR19, R17 ;  /* 0x8000001307117c23 */ /* 0x008fe20008010011 */
[----:B------:R-:W-:Y:S01]  /*5940*/  IMAD.IADD R7, R227, 0x1, -R5 ;  /* 0x00000001e3077824 */ /* 0x000fe200078e0a05 */
[----:B------:R-:W-:Y:S01]  /*5950*/  FSEL R164, R9, -INF , !P6 ;  /* 0xff80000009a47808 */ /* 0x000fe20007000000 */
[--C-:B------:R-:W-:Y:S01]  /*5960*/  IMAD.IADD R8, R228, 0x1, -R4.reuse ;  /* 0x00000001e4087824 */ /* 0x100fe200078e0a04 */
[----:B------:R-:W-:Y:S01]  /*5970*/  IABS R6, R6 ;  /* 0x0000000600067213 */ /* 0x000fe20000000000 */
[--C-:B------:R-:W-:Y:S01]  /*5980*/  IMAD.IADD R11, R229, 0x1, -R4.reuse ;  /* 0x00000001e50b7824 */ /* 0x100fe200078e0a04 */
[----:B------:R-:W-:Y:S01]  /*5990*/  ISETP.GE.AND P0, PT, R4, R234, PT ;  /* 0x000000ea0400720c */ /* 0x000fe20003f06270 */
[----:B------:R-:W-:Y:S01]  /*59a0*/  IMAD.IADD R10, R230, 0x1, -R4 ;  /* 0x00000001e60a7824 */ /* 0x000fe200078e0a04 */
[C---:B------:R-:W-:Y:S01]  /*59b0*/  ISETP.GE.AND P4, PT, R4.reuse, R233, PT ;  /* 0x000000e90400720c */ /* 0x040fe20003f86270 */
[----:B------:R-:W1:Y:S01]  /*59c0*/  MUFU.TANH R14, R85 ;  /* 0x00000055000e7308 */ /* 0x000e620000002400 */
[----:B------:R-:W-:-:S02]  /*59d0*/  ISETP.GE.AND P2, PT, R4, R232, PT ;  /* 0x000000e80400720c */ /* 0x000fc40003f46270 */
[C---:B------:R-:W-:Y:S02]  /*59e0*/  ISETP.GE.AND P6, PT, R4.reuse, R231, PT ;  /* 0x000000e70400720c */ /* 0x040fe40003fc6270 */
[----:B------:R-:W-:Y:S01]  /*59f0*/  IABS R9, R7 ;  /* 0x0000000700097213 */ /* 0x000fe20000000000 */
[----:B------:R-:W-:Y:S01]  /*5a00*/  IMAD.MOV.U32 R7, RZ, RZ, R6 ;  /* 0x000000ffff077224 */ /* 0x000fe200078e0006 */
[C---:B------:R-:W-:Y:S01]  /*5a10*/  ISETP.LT.OR P0, PT, R4.reuse, R226, P0 ;  /* 0x000000e20400720c */ /* 0x040fe20000701670 */
[----:B------:R-:W2:Y:S01]  /*5a20*/  MUFU.TANH R19, R83 ;  /* 0x0000005300137308 */ /* 0x000ea20000002400 */
[C---:B------:R-:W-:Y:S02]  /*5a30*/  ISETP.LT.OR P4, PT, R4.reuse, R225, P4 ;  /* 0x000000e10400720c */ /* 0x040fe40002781670 */
[C---:B------:R-:W-:Y:S02]  /*5a40*/  ISETP.LT.OR P2, PT, R4.reuse, R224, P2 ;  /* 0x000000e00400720c */ /* 0x040fe40001741670 */
[----:B------:R-:W-:-:S02]  /*5a50*/  ISETP.LT.OR P6, PT, R4, R223, P6 ;  /* 0x000000df0400720c */ /* 0x000fc400037c1670 */
[----:B------:R-:W-:Y:S01]  /*5a60*/  IABS R6, R8 ;  /* 0x0000000800067213 */ /* 0x000fe20000000000 */
[----:B------:R-:W3:Y:S01]  /*5a70*/  MUFU.TANH R13, R86 ;  /* 0x00000056000d7308 */ /* 0x000ee20000002400 */
[----:B------:R-:W-:Y:S02]  /*5a80*/  IABS R4, R11 ;  /* 0x0000000b00047213 */ /* 0x000fe40000000000 */
[----:B------:R-:W-:Y:S02]  /*5a90*/  IABS R8, R10 ;  /* 0x0000000a00087213 */ /* 0x000fe40000000000 */
[----:B------:R-:W-:Y:S01]  /*5aa0*/  I2FP.F32.S32 R10, R7 ;  /* 0x00000007000a7245 */ /* 0x000fe20000201400 */
[----:B------:R-:W-:Y:S01]  /*5ab0*/  IMAD.MOV.U32 R7, RZ, RZ, R6 ;  /* 0x000000ffff077224 */ /* 0x000fe200078e0006 */
[----:B------:R-:W-:Y:S01]  /*5ac0*/  FSEL R181, R16, -INF , !P5 ;  /* 0xff80000010b57808 */ /* 0x000fe20006800000 */
[----:B------:R-:W-:Y:S01]  /*5ad0*/  IMAD.MOV.U32 R6, RZ, RZ, R4 ;  /* 0x000000ffff067224 */ /* 0x000fe200078e0004 */
[----:B------:R-:W5:Y:S01]  /*5ae0*/  MUFU.TANH R12, R41 ;  /* 0x00000029000c7308 */ /* 0x000f620000002400 */
[----:B------:R-:W-:Y:S01]  /*5af0*/  IMAD.MOV.U32 R4, RZ, RZ, R8 ;  /* 0x000000ffff047224 */ /* 0x000fe200078e0008 */
[----:B------:R-:W-:-:S02]  /*5b00*/  I2FP.F32.S32 R7, R7 ;  /* 0x0000000700077245 */ /* 0x000fc40000201400 */
[----:B------:R-:W-:Y:S02]  /*5b10*/  I2FP.F32.S32 R6, R6 ;  /* 0x0000000600067245 */ /* 0x000fe40000201400 */
[----:B------:R-:W-:Y:S01]  /*5b20*/  I2FP.F32.S32 R4, R4 ;  /* 0x0000000400047245 */ /* 0x000fe20000201400 */
[----:B----4-:R-:W-:Y:S01]  /*5b30*/  FFMA.FTZ R15, R7, -UR19, R15 ;  /* 0x80000013070f7c23 */ /* 0x010fe2000801000f */
[----:B------:R-:W4:Y:S01]  /*5b40*/  MUFU.TANH R11, R43 ;  /* 0x0000002b000b7308 */ /* 0x000f220000002400 */
[----:B-1----:R-:W-:Y:S01]  /*5b50*/  FFMA.FTZ R14, R6, -UR19, R14 ;  /* 0x80000013060e7c23 */ /* 0x002fe2000801000e */
[--C-:B------:R-:W-:Y:S01]  /*5b60*/  IMAD.IADD R6, R228, 0x1, -R5.reuse ;  /* 0x00000001e4067824 */ /* 0x100fe200078e0a05 */
[----:B------:R-:W-:Y:S01]  /*5b70*/  I2FP.F32.S32 R8, R9 ;  /* 0x0000000900087245 */ /* 0x000fe20000201400 */
[----:B------:R-:W-:Y:S02]  /*5b80*/  IMAD.IADD R7, R229, 0x1, -R5 ;  /* 0x00000001e5077824 */ /* 0x000fe400078e0a05 */
[----:B--2---:R-:W-:Y:S01]  /*5b90*/  FFMA.FTZ R9, R10, -UR19, R19 ;  /* 0x800000130a097c23 */ /* 0x004fe20008010013 */
[----:B---3--:R-:W-:Y:S01]  /*5ba0*/  FFMA.FTZ R13, R4, -UR19, R13 ;  /* 0x80000013040d7c23 */ /* 0x008fe2000801000d */
[----:B------:R-:W-:Y:S01]  /*5bb0*/  IABS R6, R6 ;  /* 0x0000000600067213 */ /* 0x000fe20000000000 */
[----:B------:R-:W-:-:S02]  /*5bc0*/  VIADD R4, R3, 0x29 ;  /* 0x0000002903047836 */ /* 0x000fc40000000000 */
[----:B-----5:R-:W-:Y:S01]  /*5bd0*/  FFMA.FTZ R12, R8, -UR19, R12 ;  /* 0x80000013080c7c23 */ /* 0x020fe2000801000c */
[----:B------:R-:W-:Y:S01]  /*5be0*/  IABS R7, R7 ;  /* 0x0000000700077213 */ /* 0x000fe20000000000 */
[----:B------:R-:W1:Y:S01]  /*5bf0*/  MUFU.TANH R20, R88 ;  /* 0x0000005800147308 */ /* 0x000e620000002400 */
[----:B------:R-:W-:Y:S01]  /*5c00*/  IMAD.MOV.U32 R8, RZ, RZ, R6 ;  /* 0x000000ffff087224 */ /* 0x000fe200078e0006 */
[----:B------:R-:W-:Y:S01]  /*5c10*/  FSEL R163, R18, -INF , !P3 ;  /* 0xff80000012a37808 */ /* 0x000fe20005800000 */
[--C-:B------:R-:W-:Y:S01]  /*5c20*/  IMAD.IADD R10, R227, 0x1, -R4.reuse ;  /* 0x00000001e30a7824 */ /* 0x100fe200078e0a04 */
[----:B------:R-:W-:Y:S01]  /*5c30*/  FSEL R172, R17, -INF , !P1 ;  /* 0xff80000011ac7808 */ /* 0x000fe20004800000 */
[----:B------:R-:W-:Y:S01]  /*5c40*/  IMAD.MOV.U32 R6, RZ, RZ, R7 ;  /* 0x000000ffff067224 */ /* 0x000fe200078e0007 */
[----:B------:R-:W-:Y:S01]  /*5c50*/  FSEL R180, R9, -INF , !P0 ;  /* 0xff80000009b47808 */ /* 0x000fe20004000000 */
[----:B------:R-:W-:Y:S01]  /*5c60*/  IMAD.IADD R9, R228, 0x1, -R4 ;  /* 0x00000001e4097824 */ /* 0x000fe200078e0a04 */
[C---:B------:R-:W-:Y:S01]  /*5c70*/  ISETP.GE.AND P5, PT, R5.reuse, R234, PT ;  /* 0x000000ea0500720c */ /* 0x040fe20003fa6270 */
[----:B------:R-:W2:Y:S01]  /*5c80*/  MUFU.TANH R21, R42 ;  /* 0x0000002a00157308 */ /* 0x000ea20000002400 */
[----:B------:R-:W-:-:S02]  /*5c90*/  ISETP.GE.AND P3, PT, R5, R233, PT ;  /* 0x000000e90500720c */ /* 0x000fc40003f66270 */
[C---:B------:R-:W-:Y:S02]  /*5ca0*/  ISETP.GE.AND P1, PT, R5.reuse, R232, PT ;  /* 0x000000e80500720c */ /* 0x040fe40003f26270 */
[C---:B------:R-:W-:Y:S02]  /*5cb0*/  ISETP.GE.AND P0, PT, R5.reuse, R231, PT ;  /* 0x000000e70500720c */ /* 0x040fe40003f06270 */
[C---:B------:R-:W-:Y:S01]  /*5cc0*/  ISETP.LT.OR P5, PT, R5.reuse, R226, P5 ;  /* 0x000000e20500720c */ /* 0x040fe20002fa1670 */
[----:B------:R-:W3:Y:S01]  /*5cd0*/  MUFU.TANH R19, R89 ;  /* 0x0000005900137308 */ /* 0x000ee20000002400 */
[C---:B------:R-:W-:Y:S02]  /*5ce0*/  ISETP.LT.OR P3, PT, R5.reuse, R225, P3 ;  /* 0x000000e10500720c */ /* 0x040fe40001f61670 */
[C---:B------:R-:W-:Y:S02]  /*5cf0*/  ISETP.LT.OR P1, PT, R5.reuse, R224, P1 ;  /* 0x000000e00500720c */ /* 0x040fe40000f21670 */
[----:B------:R-:W-:Y:S01]  /*5d00*/  ISETP.LT.OR P0, PT, R5, R223, P0 ;  /* 0x000000df0500720c */ /* 0x000fe20000701670 */
[----:B------:R-:W-:Y:S01]  /*5d10*/  IMAD.IADD R5, R230, 0x1, -R5 ;  /* 0x00000001e6057824 */ /* 0x000fe200078e0a05 */
[----:B------:R-:W-:Y:S01]  /*5d20*/  I2FP.F32.S32 R7, R8 ;  /* 0x0000000800077245 */ /* 0x000fe20000201400 */
[----:B------:R-:W5:Y:S01]  /*5d30*/  MUFU.TANH R16, R87 ;  /* 0x0000005700107308 */ /* 0x000f620000002400 */
[----:B------:R-:W-:-:S02]  /*5d40*/  IABS R10, R10 ;  /* 0x0000000a000a7213 */ /* 0x000fc40000000000 */
[----:B------:R-:W-:Y:S01]  /*5d50*/  IABS R8, R9 ;  /* 0x0000000900087213 */ /* 0x000fe20000000000 */
[----:B----4-:R-:W-:Y:S01]  /*5d60*/  FFMA.FTZ R18, R7, -UR19, R11 ;  /* 0x8000001307127c23 */ /* 0x010fe2000801000b */
[----:B------:R-:W-:Y:S01]  /*5d70*/  I2FP.F32.S32 R9, R6 ;  /* 0x0000000600097245 */ /* 0x000fe20000201400 */
[----:B------:R-:W-:Y:S01]  /*5d80*/  IMAD.MOV.U32 R7, RZ, RZ, R10 ;  /* 0x000000ffff077224 */ /* 0x000fe200078e000a */
[----:B------:R-:W-:Y:S01]  /*5d90*/  IABS R5, R5 ;  /* 0x0000000500057213 */ /* 0x000fe20000000000 */
[----:B------:R-:W-:Y:S01]  /*5da0*/  IMAD.MOV.U32 R6, RZ, RZ, R8 ;  /* 0x000000ffff067224 */ /* 0x000fe200078e0008 */
[----:B------:R-:W-:Y:S01]  /*5db0*/  FSEL R184, R15, -INF , !P4 ;  /* 0xff8000000fb87808 */ /* 0x000fe20006000000 */
[----:B------:R-:W-:Y:S01]  /*5dc0*/  MUFU.TANH R22, R94 ;  /* 0x0000005e00167308 */ /* 0x000fe20000002400 */
[----:B------:R-:W-:Y:S02]  /*5dd0*/  I2FP.F32.S32 R8, R5 ;  /* 0x0000000500087245 */ /* 0x000fe40000201400 */
[----:B------:R-:W-:-:S02]  /*5de0*/  I2FP.F32.S32 R7, R7 ;  /* 0x0000000700077245 */ /* 0x000fc40000201400 */
[----:B------:R-:W-:Y:S01]  /*5df0*/  I2FP.F32.S32 R5, R6 ;  /* 0x0000000600057245 */ /* 0x000fe20000201400 */
[----:B------:R-:W-:Y:S01]  /*5e00*/  VIADD R6, R3, 0x30 ;  /* 0x0000003003067836 */ /* 0x000fe20000000000 */
[----:B------:R-:W-:Y:S01]  /*5e10*/  FSEL R160, R14, -INF , !P2 ;  /* 0xff8000000ea07808 */ /* 0x000fe20005000000 */
[----:B-1----:R-:W-:Y:S01]  /*5e20*/  FFMA.FTZ R11, R8, -UR19, R20 ;  /* 0x80000013080b7c23 */ /* 0x002fe20008010014 */
[----:B------:R-:W-:Y:S01]  /*5e30*/  FSEL R162, R13, -INF , !P6 ;  /* 0xff8000000da27808 */ /* 0x000fe20007000000 */
[----:B--2---:R-:W-:Y:S01]  /*5e40*/  FFMA.FTZ R10, R7, -UR19, R21 ;  /* 0x80000013070a7c23 */ /* 0x004fe20008010015 */
[----:B------:R-:W-:Y:S01]  /*5e50*/  FSEL R174, R12, -INF , !P5 ;  /* 0xff8000000cae7808 */ /* 0x000fe20006800000 */
[----:B---3--:R-:W-:Y:S01]  /*5e60*/  FFMA.FTZ R20, R5, -UR19, R19 ;  /* 0x8000001305147c23 */ /* 0x008fe20008010013 */
[C---:B------:R-:W-:Y:S01]  /*5e70*/  ISETP.GE.AND P4, PT, R4.reuse, R234, PT ;  /* 0x000000ea0400720c */ /* 0x040fe20003f86270 */
[----:B-----5:R-:W-:Y:S01]  /*5e80*/  FFMA.FTZ R17, R9, -UR19, R16 ;  /* 0x8000001309117c23 */ /* 0x020fe20008010010 */
[C---:B------:R-:W-:Y:S01]  /*5e90*/  ISETP.GE.AND P2, PT, R4.reuse, R233, PT ;  /* 0x000000e90400720c */ /* 0x040fe20003f46270 */
[----:B------:R-:W-:Y:S01]  /*5ea0*/  IMAD.IADD R7, R227, 0x1, -R6 ;  /* 0x00000001e3077824 */ /* 0x000fe200078e0a06 */
[C---:B------:R-:W-:Y:S01]  /*5eb0*/  ISETP.GE.AND P6, PT, R4.reuse, R232, PT ;  /* 0x000000e80400720c */ /* 0x040fe20003fc6270 */
[----:B------:R-:W-:Y:S01]  /*5ec0*/  IMAD.IADD R5, R229, 0x1, -R4 ;  /* 0x00000001e5057824 */ /* 0x000fe200078e0a04 */
[C---:B------:R-:W-:Y:S01]  /*5ed0*/  ISETP.GE.AND P5, PT, R4.reuse, R231, PT ;  /* 0x000000e70400720c */ /* 0x040fe20003fa6270 */
[----:B------:R-:W1:Y:S01]  /*5ee0*/  MUFU.TANH R16, R90 ;  /* 0x0000005a00107308 */ /* 0x000e620000002400 */
[----:B------:R-:W-:Y:S01]  /*5ef0*/  ISETP.LT.OR P4, PT, R4, R226, P4 ;  /* 0x000000e20400720c */ /* 0x000fe20002781670 */
[----:B------:R-:W-:Y:S01]  /*5f00*/  IMAD.IADD R9, R228, 0x1, -R6 ;  /* 0x00000001e4097824 */ /* 0x000fe200078e0a06 */
[----:B------:R-:W-:-:S02]  /*5f10*/  ISETP.LT.OR P2, PT, R4, R225, P2 ;  /* 0x000000e10400720c */ /* 0x000fc40001741670 */
[C---:B------:R-:W-:Y:S02]  /*5f20*/  ISETP.LT.OR P6, PT, R4.reuse, R224, P6 ;  /* 0x000000e00400720c */ /* 0x040fe400037c1670 */
[----:B------:R-:W-:Y:S01]  /*5f30*/  ISETP.LT.OR P5, PT, R4, R223, P5 ;  /* 0x000000df0400720c */ /* 0x000fe20002fa1670 */
[----:B------:R-:W-:Y:S01]  /*5f40*/  IMAD.IADD R4, R230, 0x1, -R4 ;  /* 0x00000001e6047824 */ /* 0x000fe200078e0a04 */
[----:B------:R-:W2:Y:S01]  /*5f50*/  MUFU.TANH R15, R93 ;  /* 0x0000005d000f7308 */ /* 0x000ea20000002400 */
[----:B------:R-:W-:Y:S02]  /*5f60*/  IABS R7, R7 ;  /* 0x0000000700077213 */ /* 0x000fe40000000000 */
[----:B------:R-:W-:Y:S02]  /*5f70*/  IABS R8, R5 ;  /* 0x0000000500087213 */ /* 0x000fe40000000000 */
[----:B------:R-:W-:Y:S02]  /*5f80*/  IABS R4, R4 ;  /* 0x0000000400047213 */ /* 0x000fe40000000000 */
[----:B------:R-:W-:Y:S01]  /*5f90*/  IABS R5, R9 ;  /* 0x0000000900057213 */ /* 0x000fe20000000000 */
[----:B------:R-:W3:Y:S01]  /*5fa0*/  MUFU.TANH R13, R91 ;  /* 0x0000005b000d7308 */ /* 0x000ee20000002400 */
[----:B------:R-:W-:Y:S01]  /*5fb0*/  IMAD.MOV.U32 R9, RZ, RZ, R7 ;  /* 0x000000ffff097224 */ /* 0x000fe200078e0007 */
[----:B------:R-:W-:Y:S01]  /*5fc0*/  FSEL R201, R18, -INF , !P3 ;  /* 0xff80000012c97808 */ /* 0x000fe20005800000 */
[----:B------:R-:W-:Y:S01]  /*5fd0*/  IMAD.MOV.U32 R7, RZ, RZ, R4 ;  /* 0x000000ffff077224 */ /* 0x000fe200078e0004 */
[----:B------:R-:W-:Y:S01]  /*5fe0*/  FSEL R101, R17, -INF , !P1 ;  /* 0xff80000011657808 */ /* 0x000fe20004800000 */
[----:B------:R-:W-:Y:S01]  /*5ff0*/  IMAD.MOV.U32 R4, RZ, RZ, R5 ;  /* 0x000000ffff047224 */ /* 0x000fe200078e0005 */
[----:B------:R-:W-:Y:S01]  /*6000*/  I2FP.F32.S32 R5, R8 ;  /* 0x0000000800057245 */ /* 0x000fe20000201400 */
[----:B------:R-:W-:Y:S01]  /*6010*/  IMAD.IADD R8, R230, 0x1, -R6 ;  /* 0x00000001e6087824 */ /* 0x000fe200078e0a06 */
[----:B------:R-:W4:Y:S01]  /*6020*/  MUFU.TANH R19, R92 ;  /* 0x0000005c00137308 */ /* 0x000f220000002400 */
[----:B------:R-:W-:-:S02]  /*6030*/  I2FP.F32.S32 R9, R9 ;  /* 0x0000000900097245 */ /* 0x000fc40000201400 */
[----:B------:R-:W-:Y:S01]  /*6040*/  I2FP.F32.S32 R4, R4 ;  /* 0x0000000400047245 */ /* 0x000fe20000201400 */
[----:B-1----:R-:W-:Y:S01]  /*6050*/  FFMA.FTZ R16, R5, -UR19, R16 ;  /* 0x8000001305107c23 */ /* 0x002fe20008010010 */
[----:B------:R-:W-:Y:S01]  /*6060*/  VIADD R5, R3, 0x31 ;  /* 0x0000003103057836 */ /* 0x000fe20000000000 */
[----:B------:R-:W-:Y:S02]  /*6070*/  I2FP.F32.S32 R7, R7 ;  /* 0x0000000700077245 */ /* 0x000fe40000201400 */
[----:B--2---:R-:W-:Y:S01]  /*6080*/  FFMA.FTZ R15, R4, -UR19, R15 ;  /* 0x80000013040f7c23 */ /* 0x004fe2000801000f */
[----:B---3--:R-:W-:Y:S01]  /*6090*/  FFMA.FTZ R13, R9, -UR19, R13 ;  /* 0x80000013090d7c23 */ /* 0x008fe2000801000d */
[--C-:B------:R-:W-:Y:S01]  /*60a0*/  IMAD.IADD R4, R227, 0x1, -R5.reuse ;  /* 0x00000001e3047824 */ /* 0x100fe200078e0a05 */
[----:B------:R-:W-:Y:S01]  /*60b0*/  FSEL R161, R11, -INF , !P0 ;  /* 0xff8000000ba17808 */ /* 0x000fe20004000000 */
[----:B------:R-:W-:Y:S01]  /*60c0*/  IMAD.IADD R9, R229, 0x1, -R6 ;  /* 0x00000001e5097824 */ /* 0x000fe200078e0a06 */
[----:B------:R-:W-:Y:S01]  /*60d0*/  FSEL R173, R10, -INF , !P4 ;  /* 0xff8000000aad7808 */ /* 0x000fe20006000000 */
[----:B------:R-:W-:Y:S01]  /*60e0*/  MUFU.TANH R17, R78 ;  /* 0x0000004e00117308 */ /* 0x000fe20000002400 */
[----:B------:R-:W-:Y:S01]  /*60f0*/  ISETP.GE.AND P3, PT, R6, R234, PT ;  /* 0x000000ea0600720c */ /* 0x000fe20003f66270 */
[----:B------:R-:W-:Y:S01]  /*6100*/  IMAD.IADD R10, R228, 0x1, -R5 ;  /* 0x00000001e40a7824 */ /* 0x000fe200078e0a05 */
[C---:B------:R-:W-:Y:S01]  /*6110*/  ISETP.GE.AND P1, PT, R6.reuse, R233, PT ;  /* 0x000000e90600720c */ /* 0x040fe20003f26270 */
[----:B----4-:R-:W-:Y:S01]  /*6120*/  FFMA.FTZ R14, R7, -UR19, R19 ;  /* 0x80000013070e7c23 */ /* 0x010fe20008010013 */
[C---:B------:R-:W-:Y:S01]  /*6130*/  ISETP.GE.AND P0, PT, R6.reuse, R232, PT ;  /* 0x000000e80600720c */ /* 0x040fe20003f06270 */
[----:B------:R-:W-:Y:S01]  /*6140*/  IMAD.IADD R11, R229, 0x1, -R5 ;  /* 0x00000001e50b7824 */ /* 0x000fe200078e0a05 */
[C---:B------:R-:W-:Y:S01]  /*6150*/  ISETP.GE.AND P4, PT, R6.reuse, R231, PT ;  /* 0x000000e70600720c */ /* 0x040fe20003f86270 */
[----:B------:R-:W1:Y:S01]  /*6160*/  MUFU.TANH R19, R76 ;  /* 0x0000004c00137308 */ /* 0x000e620000002400 */
[----:B------:R-:W-:-:S02]  /*6170*/  ISETP.LT.OR P3, PT, R6, R226, P3 ;  /* 0x000000e20600720c */ /* 0x000fc40001f61670 */
[C---:B------:R-:W-:Y:S02]  /*6180*/  ISETP.LT.OR P1, PT, R6.reuse, R225, P1 ;  /* 0x000000e10600720c */ /* 0x040fe40000f21670 */
[C---:B------:R-:W-:Y:S02]  /*6190*/  ISETP.LT.OR P0, PT, R6.reuse, R224, P0 ;  /* 0x000000e00600720c */ /* 0x040fe40000701670 */
[----:B------:R-:W-:Y:S01]  /*61a0*/  ISETP.LT.OR P4, PT, R6, R223, P4 ;  /* 0x000000df0600720c */ /* 0x000fe20002781670 */
[----:B------:R-:W2:Y:S01]  /*61b0*/  MUFU.TANH R18, R77 ;  /* 0x0000004d00127308 */ /* 0x000ea20000002400 */
[----:B------:R-:W-:Y:S02]  /*61c0*/  IABS R7, R4 ;  /* 0x0000000400077213 */ /* 0x000fe40000000000 */
[----:B------:R-:W-:Y:S02]  /*61d0*/  IABS R6, R9 ;  /* 0x0000000900067213 */ /* 0x000fe40000000000 */
[----:B------:R-:W-:Y:S01]  /*61e0*/  IABS R4, R8 ;  /* 0x0000000800047213 */ /* 0x000fe20000000000 */
[----:B------:R-:W-:Y:S01]  /*61f0*/  IMAD.MOV.U32 R12, RZ, RZ, R7 ;  /* 0x000000ffff0c7224 */ /* 0x000fe200078e0007 */
[----:B------:R-:W-:Y:S01]  /*6200*/  IABS R8, R10 ;  /* 0x0000000a00087213 */ /* 0x000fe20000000000 */
[----:B------:R-:W-:Y:S01]  /*6210*/  IMAD.MOV.U32 R7, RZ, RZ, R6 ;  /* 0x000000ffff077224 */ /* 0x000fe200078e0006 */
[----:B------:R-:W3:Y:S01]  /*6220*/  MUFU.TANH R21, R95 ;  /* 0x0000005f00157308 */ /* 0x000ee20000002400 */
[----:B------:R-:W-:Y:S01]  /*6230*/  IMAD.MOV.U32 R6, RZ, RZ, R4 ;  /* 0x000000ffff067224 */ /* 0x000fe200078e0004 */
[----:B------:R-:W-:Y:S01]  /*6240*/  IABS R4, R11 ;  /* 0x0000000b00047213 */ /* 0x000fe20000000000 */
[----:B------:R-:W-:Y:S01]  /*6250*/  IMAD.MOV.U32 R9, RZ, RZ, R8 ;  /* 0x000000ffff097224 */ /* 0x000fe200078e0008 */
[----:B------:R-:W-:-:S02]  /*6260*/  I2FP.F32.S32 R10, R7 ;  /* 0x00000007000a7245 */ /* 0x000fc40000201400 */
[----:B------:R-:W-:Y:S02]  /*6270*/  I2FP.F32.S32 R6, R6 ;  /* 0x0000000600067245 */ /* 0x000fe40000201400 */
[----:B------:R-:W-:Y:S01]  /*6280*/  I2FP.F32.S32 R8, R12 ;  /* 0x0000000c00087245 */ /* 0x000fe20000201400 */
[----:B-1----:R-:W-:Y:S01]  /*6290*/  FFMA.FTZ R11, R10, -UR19, R19 ;  /* 0x800000130a0b7c23 */ /* 0x002fe20008010013 */
[----:B------:R-:W-:Y:S01]  /*62a0*/  FSEL R175, R20, -INF , !P2 ;  /* 0xff80000014af7808 */ /* 0x000fe20005000000 */
[----:B------:R-:W-:Y:S01]  /*62b0*/  FFMA.FTZ R10, R6, -UR19, R17 ;  /* 0x80000013060a7c23 */ /* 0x000fe20008010011 */
[----:B------:R-:W-:Y:S01]  /*62c0*/  I2FP.F32.S32 R6, R4 ;  /* 0x0000000400067245 */ /* 0x000fe20000201400 */
[----:B------:R-:W-:Y:S01]  /*62d0*/  VIADD R4, R3, 0x38 ;  /* 0x0000003803047836 */ /* 0x000fe20000000000 */
[----:B------:R-:W-:Y:S01]  /*62e0*/  I2FP.F32.S32 R7, R9 ;  /* 0x0000000900077245 */ /* 0x000fe20000201400 */
[----:B------:R-:W-:Y:S01]  /*62f0*/  FFMA.FTZ R8, R8, -UR19, R22 ;  /* 0x8000001308087c23 */ /* 0x000fe20008010016 */
[----:B------:R-:W-:Y:S01]  /*6300*/  ISETP.GE.AND P2, PT, R5, R234, PT ;  /* 0x000000ea0500720c */ /* 0x000fe20003f46270 */
[----:B--2---:R-:W-:Y:S01]  /*6310*/  FFMA.FTZ R17, R6, -UR19, R18 ;  /* 0x8000001306117c23 */ /* 0x004fe20008010012 */
[----:B------:R-:W-:Y:S01]  /*6320*/  FSEL R100, R16, -INF , !P6 ;  /* 0xff80000010647808 */ /* 0x000fe20007000000 */
[--C-:B------:R-:W-:Y:S01]  /*6330*/  IMAD.IADD R6, R227, 0x1, -R4.reuse ;  /* 0x00000001e3067824 */ /* 0x100fe200078e0a04 */
[----:B------:R-:W-:Y:S01]  /*6340*/  FSEL R106, R14, -INF , !P5 ;  /* 0xff8000000e6a7808 */ /* 0x000fe20006800000 */
[----:B---3--:R-:W-:Y:S01]  /*6350*/  FFMA.FTZ R12, R7, -UR19, R21 ;  /* 0x80000013070c7c23 */ /* 0x008fe20008010015 */
[----:B------:R-:W-:Y:S01]  /*6360*/  FSEL R170, R13, -INF , !P3 ;  /* 0xff8000000daa7808 */ /* 0x000fe20005800000 */
[----:B------:R-:W-:Y:S01]  /*6370*/  IMAD.IADD R7, R230, 0x1, -R5 ;  /* 0x00000001e6077824 */ /* 0x000fe200078e0a05 */
[C---:B------:R-:W-:Y:S01]  /*6380*/  ISETP.GE.AND P6, PT, R5.reuse, R233, PT ;  /* 0x000000e90500720c */ /* 0x040fe20003fc6270 */
[----:B------:R-:W1:Y:S01]  /*6390*/  MUFU.TANH R18, R79 ;  /* 0x0000004f00127308 */ /* 0x000e620000002400 */
[----:B------:R-:W-:Y:S01]  /*63a0*/  ISETP.GE.AND P5, PT, R5, R232, PT ;  /* 0x000000e80500720c */ /* 0x000fe20003fa6270 */
[----:B------:R-:W-:Y:S01]  /*63b0*/  IMAD.IADD R9, R229, 0x1, -R4 ;  /* 0x00000001e5097824 */ /* 0x000fe200078e0a04 */
[----:B------:R-:W-:Y:S01]  /*63c0*/  ISETP.GE.AND P3, PT, R5, R231, PT ;  /* 0x000000e70500720c */ /* 0x000fe20003f66270 */
[----:B------:R-:W-:Y:S01]  /*63d0*/  VIADD R3, R3, 0x39 ;  /* 0x0000003903037836 */ /* 0x000fe20000000000 */
[----:B------:R-:W-:-:S02]  /*63e0*/  ISETP.LT.OR P2, PT, R5, R226, P2 ;  /* 0x000000e20500720c */ /* 0x000fc40001741670 */
[C---:B------:R-:W-:Y:S01]  /*63f0*/  ISETP.LT.OR P6, PT, R5.reuse, R225, P6 ;  /* 0x000000e10500720c */ /* 0x040fe200037c1670 */
[----:B------:R-:W2:Y:S01]  /*6400*/  MUFU.TANH R16, R49 ;  /* 0x0000003100107308 */ /* 0x000ea20000002400 */
[C---:B------:R-:W-:Y:S02]  /*6410*/  ISETP.LT.OR P5, PT, R5.reuse, R224, P5 ;  /* 0x000000e00500720c */ /* 0x040fe40002fa1670 */
[----:B------:R-:W-:Y:S02]  /*6420*/  ISETP.LT.OR P3, PT, R5, R223, P3 ;  /* 0x000000df0500720c */ /* 0x000fe40001f61670 */
[----:B------:R-:W-:Y:S01]  /*6430*/  IABS R5, R6 ;  /* 0x0000000600057213 */ /* 0x000fe20000000000 */
[----:B------:R-:W-:Y:S01]  /*6440*/  IMAD.IADD R6, R228, 0x1, -R4 ;  /* 0x00000001e4067824 */ /* 0x000fe200078e0a04 */
[----:B------:R-:W-:Y:S01]  /*6450*/  FSEL R198, R15, -INF , !P1 ;  /* 0xff8000000fc67808 */ /* 0x000fe20004800000 */
[----:B------:R-:W-:Y:S01]  /*6460*/  MUFU.TANH R13, R97 ;  /* 0x00000061000d7308 */ /* 0x000fe20000002400 */
[----:B------:R-:W-:-:S02]  /*6470*/  FSEL R200, R11, -INF , !P0 ;  /* 0xff8000000bc87808 */ /* 0x000fc40004000000 */
[----:B------:R-:W-:Y:S01]  /*6480*/  FSEL R202, R10, -INF , !P4 ;  /* 0xff8000000aca7808 */ /* 0x000fe20006000000 */
[----:B------:R-:W-:Y:S01]  /*6490*/  IMAD.MOV.U32 R10, RZ, RZ, R5 ;  /* 0x000000ffff0a7224 */ /* 0x000fe200078e0005 */
[----:B------:R-:W-:Y:S01]  /*64a0*/  FSEL R169, R8, -INF , !P2 ;  /* 0xff80000008a97808 */ /* 0x000fe20005000000 */
[----:B------:R-:W-:Y:S01]  /*64b0*/  IMAD.IADD R8, R230, 0x1, -R4 ;  /* 0x00000001e6087824 */ /* 0x000fe200078e0a04 */
[C---:B------:R-:W-:Y:S01]  /*64c0*/  ISETP.GE.AND P1, PT, R4.reuse, R234, PT ;  /* 0x000000ea0400720c */ /* 0x040fe20003f26270 */
[----:B------:R-:W3:Y:S01]  /*64d0*/  MUFU.TANH R15, R50 ;  /* 0x00000032000f7308 */ /* 0x000ee20000002400 */
[C---:B------:R-:W-:Y:S02]  /*64e0*/  ISETP.GE.AND P0, PT, R4.reuse, R233, PT ;  /* 0x000000e90400720c */ /* 0x040fe40003f06270 */
[C---:B------:R-:W-:Y:S02]  /*64f0*/  ISETP.GE.AND P4, PT, R4.reuse, R232, PT ;  /* 0x000000e80400720c */ /* 0x040fe40003f86270 */
[----:B------:R-:W-:-:S02]  /*6500*/  ISETP.GE.AND P2, PT, R4, R231, PT ;  /* 0x000000e70400720c */ /* 0x000fc40003f46270 */
[----:B------:R-:W-:Y:S01]  /*6510*/  IABS R7, R7 ;  /* 0x0000000700077213 */ /* 0x000fe20000000000 */
[----:B------:R-:W4:Y:S01]  /*6520*/  MUFU.TANH R14, R96 ;  /* 0x00000060000e7308 */ /* 0x000f220000002400 */
[----:B------:R-:W-:Y:S01]  /*6530*/  BAR.SYNC.DEFER_BLOCKING 0x0 ;  /* 0x0000000000007b1d */ /* 0x000fe20000010000 */
[C---:B------:R-:W-:Y:S02]  /*6540*/  ISETP.LT.OR P1, PT, R4.reuse, R226, P1 ;  /* 0x000000e20400720c */ /* 0x040fe40000f21670 */
[C---:B------:R-:W-:Y:S02]  /*6550*/  ISETP.LT.OR P0, PT, R4.reuse, R225, P0 ;  /* 0x000000e10400720c */ /* 0x040fe40000701670 */
[C---:B------:R-:W-:Y:S02]  /*6560*/  ISETP.LT.OR P4, PT, R4.reuse, R224, P4 ;  /* 0x000000e00400720c */ /* 0x040fe40002781670 */
[----:B------:R-:W-:Y:S02]  /*6570*/  ISETP.LT.OR P2, PT, R4, R223, P2 ;  /* 0x000000df0400720c */ /* 0x000fe40001741670 */
        /* <DEDUP_REMOVED lines=10> */
[----:B------:R-:W-:Y:S01]  /*6620*/  I2FP.F32.S32 R6, R10 ;  /* 0x0000000a00067245 */ /* 0x000fe20000201400 */
[----:B------:R-:W-:Y:S01]  /*6630*/  MUFU.TANH R12, R99 ;  /* 0x00000063000c7308 */ /* 0x000fe20000002400 */
[----:B------:R-:W-:Y:S01]  /*6640*/  I2FP.F32.S32 R7, R7 ;  /* 0x0000000700077245 */ /* 0x000fe20000201400 */
[----:B-1----:R-:W-:Y:S01]  /*6650*/  FFMA.FTZ R8, R8, -UR19, R18 ;  /* 0x8000001308087c23 */ /* 0x002fe20008010012 */
[----:B------:R-:W-:Y:S01]  /*6660*/  I2FP.F32.S32 R4, R4 ;  /* 0x0000000400047245 */ /* 0x000fe20000201400 */
[----:B--2---:R-:W-:Y:S01]  /*6670*/  FFMA.FTZ R6, R6, -UR19, R16 ;  /* 0x8000001306067c23 */ /* 0x004fe20008010010 */
[----:B------:R-:W-:Y:S01]  /*6680*/  I2FP.F32.S32 R5, R5 ;  /* 0x0000000500057245 */ /* 0x000fe20000201400 */
[----:B---3--:R-:W-:Y:S01]  /*6690*/  FFMA.FTZ R11, R7, -UR19, R15 ;  /* 0x80000013070b7c23 */ /* 0x008fe2000801000f */
[----:B------:R-:W-:Y:S01]  /*66a0*/  FSEL R199, R8, -INF , !P3 ;  /* 0xff80000008c77808 */ /* 0x000fe20005800000 */
[----:B------:R-:W-:Y:S01]  /*66b0*/  FFMA.FTZ R9, R4, -UR19, R13 ;  /* 0x8000001304097c23 */ /* 0x000fe2000801000d */
[----:B------:R-:W-:-:S02]  /*66c0*/  IMAD.IADD R4, R228, 0x1, -R3 ;  /* 0x00000001e4047824 */ /* 0x000fc400078e0a03 */
[----:B----4-:R-:W-:Y:S01]  /*66d0*/  FFMA.FTZ R10, R5, -UR19, R14 ;  /* 0x80000013050a7c23 */ /* 0x010fe2000801000e */
[----:B------:R-:W-:Y:S01]  /*66e0*/  FSEL R107, R6, -INF , !P1 ;  /* 0xff800000066b7808 */ /* 0x000fe20004800000 */
[--C-:B------:R-:W-:Y:S01]  /*66f0*/  IMAD.IADD R5, R227, 0x1, -R3.reuse ;  /* 0x00000001e3057824 */ /* 0x100fe200078e0a03 */
[----:B------:R-:W-:Y:S01]  /*6700*/  ISETP.GE.AND P6, PT, R3, R234, PT ;  /* 0x000000ea0300720c */ /* 0x000fe20003fc6270 */
[--C-:B------:R-:W-:Y:S01]  /*6710*/  IMAD.IADD R7, R229, 0x1, -R3.reuse ;  /* 0x00000001e5077824 */ /* 0x100fe200078e0a03 */
[C---:B------:R-:W-:Y:S01]  /*6720*/  ISETP.GE.AND P5, PT, R3.reuse, R233, PT ;  /* 0x000000e90300720c */ /* 0x040fe20003fa6270 */
[----:B------:R-:W-:Y:S01]  /*6730*/  IMAD.IADD R6, R230, 0x1, -R3 ;  /* 0x00000001e6067824 */ /* 0x000fe200078e0a03 */
[C---:B------:R-:W-:Y:S01]  /*6740*/  ISETP.GE.AND P3, PT, R3.reuse, R232, PT ;  /* 0x000000e80300720c */ /* 0x040fe20003f66270 */
[----:B------:R-:W-:Y:S01]  /*6750*/  MUFU.TANH R15, R51 ;  /* 0x00000033000f7308 */ /* 0x000fe20000002400 */
[C---:B------:R-:W-:Y:S02]  /*6760*/  ISETP.GE.AND P1, PT, R3.reuse, R231, PT ;  /* 0x000000e70300720c */ /* 0x040fe40003f26270 */
[----:B------:R-:W-:-:S02]  /*6770*/  ISETP.LT.OR P6, PT, R3, R226, P6 ;  /* 0x000000e20300720c */ /* 0x000fc400037c1670 */
[C---:B------:R-:W-:Y:S02]  /*6780*/  ISETP.LT.OR P5, PT, R3.reuse, R225, P5 ;  /* 0x000000e10300720c */ /* 0x040fe40002fa1670 */
[C---:B------:R-:W-:Y:S01]  /*6790*/  ISETP.LT.OR P3, PT, R3.reuse, R224, P3 ;  /* 0x000000e00300720c */ /* 0x040fe20001f61670 */
[----:B------:R-:W1:Y:S01]  /*67a0*/  MUFU.TANH R14, R64 ;  /* 0x00000040000e7308 */ /* 0x000e620000002400 */
[----:B------:R-:W-:Y:S02]  /*67b0*/  ISETP.LT.OR P1, PT, R3, R223, P1 ;  /* 0x000000df0300720c */ /* 0x000fe40000f21670 */
[----:B------:R-:W-:Y:S02]  /*67c0*/  IABS R4, R4 ;  /* 0x0000000400047213 */ /* 0x000fe40000000000 */
[----:B------:R-:W-:Y:S02]  /*67d0*/  IABS R8, R5 ;  /* 0x0000000500087213 */ /* 0x000fe40000000000 */
[----:B------:R-:W-:Y:S01]  /*67e0*/  IABS R3, R7 ;  /* 0x0000000700037213 */ /* 0x000fe20000000000 */
[----:B------:R-:W2:Y:S01]  /*67f0*/  MUFU.TANH R13, R98 ;  /* 0x00000062000d7308 */ /* 0x000ea20000002400 */
        /* <DEDUP_REMOVED lines=11> */
[----:B-1----:R-:W-:Y:S01]  /*68b0*/  FFMA.FTZ R5, R5, -UR19, R14 ;  /* 0x8000001305057c23 */ /* 0x002fe2000801000e */
[----:B------:R-:W-:Y:S01]  /*68c0*/  I2FP.F32.S32 R3, R3 ;  /* 0x0000000300037245 */ /* 0x000fe20000201400 */
[----:B------:R-:W-:Y:S01]  /*68d0*/  FFMA.FTZ R6, R7, -UR19, R15 ;  /* 0x8000001307067c23 */ /* 0x000fe2000801000f */
[----:B------:R-:W-:Y:S01]  /*68e0*/  FSEL R196, R9, -INF , !P2 ;  /* 0xff80000009c47808 */ /* 0x000fe20005000000 */
[----:B--2---:R-:W-:Y:S01]  /*68f0*/  FFMA.FTZ R4, R4, -UR19, R13 ;  /* 0x8000001304047c23 */ /* 0x004fe2000801000d */
        /* <DEDUP_REMOVED lines=70> */
.L_x_1180:
[----:B------:R-:W-:Y:S05]  /*6d60*/  BSYNC B0 ;  /* 0x0000000000007941 */ /* 0x000fea0003800000 */
.L_x_1179:
[----:B------:R-:W0:Y:S02]  /*6d70*/  LDGDEPBAR ;  /* 0x00000000000079af */ /* 0x000e240000000000 */
.L_x_1178:
        /* <DEDUP_REMOVED lines=36> */
[----:B------:R-:W3:Y:S01]  /*6fc0*/  SHFL.BFLY PT, R4, R103, 0x2, 0x1f ;  /* 0x0c401f0067047f89 */ /* 0x000ee200000e0000 */
        /* <DEDUP_REMOVED lines=10> */
[----:B------:R-:W-:Y:S01]  /*7070*/  LEA R218, R2, R216, 0x1 ;  /* 0x000000d802da7211 */ /* 0x000fe200078e08ff */
[----:B------:R-:W4:Y:S01]  /*7080*/  SHFL.BFLY PT, R5, R105, 0x2, 0x1f ;  /* 0x0c401f0069057f89 */ /* 0x000f2200000e0000 */
[----:B------:R-:W-:Y:S02]  /*7090*/  FMNMX.FTZ R3, R196, R3, !PT ;  /* 0x00000003c4037209 */ /* 0x000fe40007810000 */
[----:B---3--:R-:W-:Y:S02]  /*70a0*/  FMNMX.FTZ R103, R103, R4, !PT ;  /* 0x0000000467677209 */ /* 0x008fe40007810000 */
[----:B------:R-:W-:-:S02]  /*70b0*/  FMNMX.FTZ R4, R59, R57, !PT ;  /* 0x000000393b047209 */ /* 0x000fc40007810000 */
        /* <DEDUP_REMOVED lines=52> */
[----:B--2---:R-:W-:-:S03]  /*7400*/  FFMA.FTZ R2, R48, UR22, -R3 ;  /* 0x0000001630027c23 */ /* 0x004fc60008010803 */
[----:B------:R-:W-:Y:S01]  /*7410*/  LDSM.16.MT88.4 R48, [R218+0xb000] ;  /* 0x00b00000da30783b */ /* 0x000fe20000004200 */
[----:B------:R2:W-:Y:S01]  /*7420*/  MUFU.EX2 R211, R2 ;  /* 0x0000000200d37308 */ /* 0x0005e20000000800 */
[----:B----4-:R-:W-:Y:S01]  /*7430*/  FFMA.FTZ R5, R24, UR22, -R13 ;  /* 0x0000001618057c23 */ /* 0x010fe2000801080d */
[----:B-----5:R-:W-:Y:S01]  /*7440*/  F2FP.BF16.F32.PACK_AB R4, R185, R183 ;  /* 0x000000b7b904723e */ /* 0x020fe200000010ff */
[----:B------:R-:W-:Y:S05]  /*7450*/  LDSM.16.MT88.4 R24, [R216+0xa000] ;  /* 0x00a00000d818783b */ /* 0x000fea0000004200 */
[----:B------:R3:W-:Y:S01]  /*7460*/  MUFU.EX2 R212, R5 ;  /* 0x0000000500d47308 */ /* 0x0007e20000000800 */
[----:B--2---:R-:W-:Y:S01]  /*7470*/  FFMA.FTZ R2, R35, UR22, -R3 ;  /* 0x0000001623027c23 */ /* 0x004fe20008010803 */
[----:B-1----:R-:W-:-:S02]  /*7480*/  FMNMX.FTZ R104, R0, R8, !PT ;  /* 0x0000000800687209 */ /* 0x002fc40007810000 */
        /* <DEDUP_REMOVED lines=57> */
[C---:B------:R-:W-:Y:S06]  /*7820*/  HMMA.16816.F32.BF16 R148, R8.reuse, R42, RZ ;  /* 0x0000002a0894723c */ /* 0x040fec00000418ff */
[----:B------:R-:W-:Y:S01]  /*7830*/  HMMA.16816.F32.BF16 R36, R8, R48, RZ ;  /* 0x000000300824723c */ /* 0x000fe200000418ff */
[----:B-1----:R-:W-:-:S04]  /*7840*/  FFMA.FTZ R2, R45, UR22, -R13 ;  /* 0x000000162d027c23 */ /* 0x002fc8000801080d */
[----:B------:R1:W2:Y:S01]  /*7850*/  MUFU.EX2 R186, R2 ;  /* 0x0000000200ba7308 */ /* 0x0002a20000000800 */
[----:B------:R-:W-:Y:S01]  /*7860*/  HMMA.16816.F32.BF16 R152, R8, R50, RZ ;  /* 0x000000320898723c */ /* 0x000fe200000418ff */
[----:B------:R-:W-:Y:S01]  /*7870*/  LDSM.16.MT88.4 R48, [R216+0x9800] ;  /* 0x00980000d830783b */ /* 0x000fe20000004200 */
[--C-:B-1----:R-:W-:Y:S01]  /*7880*/  FFMA.FTZ R2, R34, UR22, -R13.reuse ;  /* 0x0000001622027c23 */ /* 0x102fe2000801080d */
[----:B--2---:R-:W-:Y:S02]  /*7890*/  F2FP.BF16.F32.PACK_AB R4, R186, R210 ;  /* 0x000000d2ba04723e */ /* 0x004fe400000010ff */
        /* <DEDUP_REMOVED lines=8> */
[----:B---3--:R-:W-:Y:S02]  /*7920*/  FFMA.FTZ R2, R53, UR22, -R12 ;  /* 0x0000001635027c23 */ /* 0x008fe4000801080c */
[----:B------:R-:W-:Y:S01]  /*7930*/  HMMA.16816.F32.BF16 R52, R8, R40, RZ ;  /* 0x000000280834723c */ /* 0x000fe200000418ff */
[----:B------:R-:W-:Y:S03]  /*7940*/  LDSM.16.MT88.4 R40, [R218+0x9800] ;  /* 0x00980000da28783b */ /* 0x000fe60000004200 */
[----:B------:R3:W4:Y:S03]  /*7950*/  MUFU.EX2 R249, R2 ;  /* 0x0000000200f97308 */ /* 0x0007260000000800 */
[----:B------:R-:W-:-:S02]  /*7960*/  F2FP.BF16.F32.PACK_AB R8, R167, R209 ;  /* 0x000000d1a708723e */ /* 0x000fc400000010ff */
[----:B------:R-:W-:Y:S01]  /*7970*/  F2FP.BF16.F32.PACK_AB R10, R166, R187 ;  /* 0x000000bba60a723e */ /* 0x000fe200000010ff */
[----:B---3--:R-:W-:Y:S01]  /*7980*/  FFMA.FTZ R2, R47, UR22, -R12 ;  /* 0x000000162f027c23 */ /* 0x008fe2000801080c */
[----:B----4-:R-:W-:-:S03]  /*7990*/  F2FP.BF16.F32.PACK_AB R5, R249, R246 ;  /* 0x000000f6f905723e */ /* 0x010fc600000010ff */
[----:B------:R3:W-:Y:S02]  /*79a0*/  MUFU.EX2 R248, R2 ;  /* 0x0000000200f87308 */ /* 0x0007e40000000800 */
[----:B---3--:R-:W-:Y:S02]  /*79b0*/  FFMA.FTZ R2, R44, UR22, -R12 ;  /* 0x000000162c027c23 */ /* 0x008fe4000801080c */
[----:B------:R-:W3:Y:S04]  /*79c0*/  LDSM.16.MT88.4 R44, [R218+0xb400] ;  /* 0x00b40000da2c783b */ /* 0x000ee80000004200 */
[----:B------:R4:W5:Y:S02]  /*79d0*/  MUFU.EX2 R247, R2 ;  /* 0x0000000200f77308 */ /* 0x0009640000000800 */
[----:B----4-:R-:W-:Y:S01]  /*79e0*/  FFMA.FTZ R2, R143, UR22, -R0 ;  /* 0x000000168f027c23 */ /* 0x010fe20008010800 */
[----:B-----5:R-:W-:-:S05]  /*79f0*/  F2FP.BF16.F32.PACK_AB R7, R247, R248 ;  /* 0x000000f8f707723e */ /* 0x020fca00000010ff */
[----:B------:R4:W-:Y:S02]  /*7a00*/  MUFU.EX2 R244, R2 ;  /* 0x0000000200f47308 */ /* 0x0009e40000000800 */
[C---:B-1----:R-:W-:Y:S06]  /*7a10*/  HMMA.16816.F32.BF16 R108, R4.reuse, R32, R108 ;  /* 0x00000020046c723c */ /* 0x042fec000004186c */
[C---:B--2---:R-:W-:Y:S06]  /*7a20*/  HMMA.16816.F32.BF16 R124, R4.reuse, R28, R124 ;  /* 0x0000001c047c723c */ /* 0x044fec000004187c */
[----:B------:R-:W-:Y:S01]  /*7a30*/  HMMA.16816.F32.BF16 R116, R4, R16, R116 ;  /* 0x000000100474723c */ /* 0x000fe20000041874 */
[----:B----4-:R-:W-:-:S04]  /*7a40*/  FFMA.FTZ R2, R142, UR22, -R0 ;  /* 0x000000168e027c23 */ /* 0x010fc80008010800 */
[----:B------:R1:W2:Y:S01]  /*7a50*/  MUFU.EX2 R245, R2 ;  /* 0x0000000200f57308 */ /* 0x0002a20000000800 */
[C---:B---3--:R-:W-:Y:S06]  /*7a60*/  HMMA.16816.F32.BF16 R96, R4.reuse, R44, R96 ;  /* 0x0000002c0460723c */ /* 0x048fec0000041860 */
[C---:B------:R-:W-:Y:S06]  /*7a70*/  HMMA.16816.F32.BF16 R120, R4.reuse, R20, R120 ;  /* 0x000000140478723c */ /* 0x040fec0000041878 */
[----:B------:R-:W-:Y:S01]  /*7a80*/  HMMA.16816.F32.BF16 R156, R4, R24, R112 ;  /* 0x00000018049c723c */ /* 0x000fe20000041870 */
[----:B-1----:R-:W-:Y:S01]  /*7a90*/  FFMA.FTZ R2, R141, UR22, -R0 ;  /* 0x000000168d027c23 */ /* 0x002fe20008010800 */
[----:B--2---:R-:W-:-:S04]  /*7aa0*/  F2FP.BF16.F32.PACK_AB R9, R245, R244 ;  /* 0x000000f4f509723e */ /* 0x004fc800000010ff */
        /* <DEDUP_REMOVED lines=14> */
[----:B-1----:R-:W-:Y:S01]  /*7b90*/  FFMA.FTZ R2, R163, UR22, -R13 ;  /* 0x00000016a3027c23 */ /* 0x002fe2000801080d */
[----:B------:R-:W-:-:S04]  /*7ba0*/  IMAD.MOV.U32 R163, RZ, RZ, R167 ;  /* 0x000000ffffa37224 */ /* 0x000fc800078e00a7 */
[C---:B------:R-:W-:Y:S01]  /*7bb0*/  HMMA.16816.F32.BF16 R64, R8.reuse, R16, R60 ;  /* 0x000000100840723c */ /* 0x040fe2000004183c */
[----:B------:R1:W-:Y:S05]  /*7bc0*/  MUFU.EX2 R240, R2 ;  /* 0x0000000200f07308 */ /* 0x0003ea0000000800 */
[C---:B------:R-:W-:Y:S01]  /*7bd0*/  HMMA.16816.F32.BF16 R60, R8.reuse, R30, R128 ;  /* 0x0000001e083c723c */ /* 0x040fe20000041880 */
[----:B------:R-:W-:Y:S05]  /*7be0*/  LDSM.16.MT88.4 R28, [R218+0xa800] ;  /* 0x00a80000da1c783b */ /* 0x000fea0000004200 */
[----:B------:R-:W-:Y:S01]  /*7bf0*/  HMMA.16816.F32.BF16 R188, R8, R32, R52 ;  /* 0x0000002008bc723c */ /* 0x000fe20000041834 */
[----:B------:R-:W-:-:S05]  /*7c00*/  MOV R131, R213 ;  /* 0x000000d500837202 */ /* 0x000fca0000000f00 */
[C---:B------:R-:W-:Y:S01]  /*7c10*/  HMMA.16816.F32.BF16 R52, R8.reuse, R18, R136 ;  /* 0x000000120834723c */ /* 0x040fe20000041888 */
[----:B-1----:R-:W-:Y:S01]  /*7c20*/  FFMA.FTZ R2, R160, UR22, -R13 ;  /* 0x00000016a0027c23 */ /* 0x002fe2000801080d */
[----:B------:R-:W-:Y:S01]  /*7c30*/  MOV R160, R166 ;  /* 0x000000a600a07202 */ /* 0x000fe20000000f00 */
[----:B------:R-:W-:Y:S02]  /*7c40*/  LDSM.16.MT88.4 R16, [R216+0xb800] ;  /* 0x00b80000d810783b */ /* 0x000fe40000004200 */
[----:B------:R1:W2:Y:S01]  /*7c50*/  MUFU.EX2 R239, R2 ;  /* 0x0000000200ef7308 */ /* 0x0002a20000000800 */
[----:B------:R-:W-:Y:S01]  /*7c60*/  HMMA.16816.F32.BF16 R32, R8, R34, R148 ;  /* 0x000000220820723c */ /* 0x000fe20000041894 */
[----:B------:R-:W-:Y:S01]  /*7c70*/  IMAD.MOV.U32 R138, RZ, RZ, R212 ;  /* 0x000000ffff8a7224 */ /* 0x000fe200078e00d4 */
[----:B------:R-:W-:-:S05]  /*7c80*/  MOV R139, R211 ;  /* 0x000000d3008b7202 */ /* 0x000fca0000000f00 */
[----:B------:R-:W-:Y:S01]  /*7c90*/  MOV R151, R210 ;  /* 0x000000d200977202 */ /* 0x000fe20000000f00 */
[----:B------:R-:W-:Y:S01]  /*7ca0*/  IMAD.MOV.U32 R150, RZ, RZ, R209 ;  /* 0x000000ffff967224 */ /* 0x000fe200078e00d1 */
        /* <DEDUP_REMOVED lines=19> */
[----:B------:R-:W-:Y:S03]  /*7de0*/  HMMA.16816.F32.BF16 R192, R8, R44, R36 ;  /* 0x0000002c08c0723c */ /* 0x000fe60000041824 */
[----:B------:R1:W-:Y:S01]  /*7df0*/  MUFU.EX2 R236, R2 ;  /* 0x0000000200ec7308 */ /* 0x0003e20000000800 */
[----:B------:R-:W3:Y:S01]  /*7e00*/  LDSM.16.MT88.4 R36, [R216+0xa800] ;  /* 0x00a80000d824783b */ /* 0x000ee20000004200 */
[----:B--2---:R-:W-:-:S02]  /*7e10*/  F2FP.BF16.F32.PACK_AB R6, R237, R238 ;  /* 0x000000eeed06723e */ /* 0x004fc400000010ff */
[----:B------:R-:W-:Y:S01]  /*7e20*/  MOV R137, R172 ;  /* 0x000000ac00897202 */ /* 0x000fe20000000f00 */
[----:B------:R-:W-:Y:S07]  /*7e30*/  HMMA.16816.F32.BF16 R44, R8, R46, R152 ;  /* 0x0000002e082c723c */ /* 0x000fee0000041898 */
[----:B------:R-:W-:Y:S01]  /*7e40*/  IMAD.MOV.U32 R152, RZ, RZ, R206 ;  /* 0x000000ffff987224 */ /* 0x000fe200078e00ce */
[----:B------:R-:W-:Y:S01]  /*7e50*/  MOV R154, R101 ;  /* 0x00000065009a7202 */ /* 0x000fe20000000f00 */
[----:B------:R-:W-:Y:S01]  /*7e60*/  IMAD.MOV.U32 R153, RZ, RZ, R160 ;  /* 0x000000ffff997224 */ /* 0x000fe200078e00a0 */
[----:B------:R-:W-:Y:S01]  /*7e70*/  MOV R101, R163 ;  /* 0x000000a300657202 */ /* 0x000fe20000000f00 */
[----:B-1----:R-:W-:Y:S01]  /*7e80*/  FFMA.FTZ R2, R162, UR22, -R12 ;  /* 0x00000016a2027c23 */ /* 0x002fe2000801080c */
[----:B------:R-:W-:Y:S01]  /*7e90*/  IMAD.MOV.U32 R162, RZ, RZ, R215 ;  /* 0x000000ffffa27224 */ /* 0x000fe200078e00d7 */
[----:B------:R-:W-:-:S02]  /*7ea0*/  MOV R155, R187 ;  /* 0x000000bb009b7202 */ /* 0x000fc40000000f00 */
[----:B------:R1:W2:Y:S01]  /*7eb0*/  MUFU.EX2 R235, R2 ;  /* 0x0000000200eb7308 */ /* 0x0002a20000000800 */
[----:B------:R-:W-:Y:S02]  /*7ec0*/  IMAD.MOV.U32 R136, RZ, RZ, R162 ;  /* 0x000000ffff887224 */ /* 0x000fe400078e00a2 */
[----:B-1----:R-:W-:Y:S01]  /*7ed0*/  FFMA.FTZ R2, R161, UR22, -R12 ;  /* 0x00000016a1027c23 */ /* 0x002fe2000801080c */
[----:B--2---:R-:W-:-:S04]  /*7ee0*/  F2FP.BF16.F32.PACK_AB R5, R235, R236 ;  /* 0x000000eceb05723e */ /* 0x004fc800000010ff */
        /* <DEDUP_REMOVED lines=8> */
[----:B------:R-:W-:Y:S01]  /*7f70*/  MOV R124, R101 ;  /* 0x00000065007c7202 */ /* 0x000fe20000000f00 */
[----:B------:R-:W-:Y:S01]  /*7f80*/  IMAD.MOV.U32 R126, RZ, RZ, R150 ;  /* 0x000000ffff7e7224 */ /* 0x000fe200078e0096 */
[----:B------:R-:W-:-:S02]  /*7f90*/  MOV R127, R149 ;  /* 0x00000095007f7202 */ /* 0x000fc40000000f00 */
[----:B------:R-:W-:Y:S01]  /*7fa0*/  MOV R125, R151 ;  /* 0x00000097007d7202 */ /* 0x000fe20000000f00 */
[----:B------:R-:W-:Y:S01]  /*7fb0*/  HMMA.16816.F32.BF16 R160, R4, R28, R156 ;  /* 0x0000001c04a0723c */ /* 0x000fe2000004189c */
[----:B-1----:R-:W-:Y:S01]  /*7fc0*/  FFMA.FTZ R2, R174, UR22, -R3 ;  /* 0x00000016ae027c23 */ /* 0x002fe20008010803 */
[----:B--2---:R-:W-:-:S03]  /*7fd0*/  F2FP.BF16.F32.PACK_AB R8, R213, R241 ;  /* 0x000000f1d508723e */ /* 0x004fc600000010ff */
[----:B------:R1:W-:Y:S01]  /*7fe0*/  MUFU.EX2 R212, R2 ;  /* 0x0000000200d47308 */ /* 0x0003e20000000800 */
[----:B------:R-:W-:Y:S01]  /*7ff0*/  HMMA.16816.F32.BF16 R140, R4, R42, R140 ;  /* 0x0000002a048c723c */ /* 0x000fe2000004188c */
[----:B------:R-:W-:-:S05]  /*8000*/  MOV R159, R127 ;  /* 0x0000007f009f7202 */ /* 0x000fca0000000f00 */
[----:B------:R-:W-:Y:S01]  /*8010*/  HMMA.16816.F32.BF16 R88, R4, R38, R88 ;  /* 0x000000260458723c */ /* 0x000fe20000041858 */
[----:B-1----:R-:W-:-:S04]  /*8020*/  FFMA.FTZ R2, R173, UR22, -R3 ;  /* 0x00000016ad027c23 */ /* 0x002fc80008010803 */
[----:B------:R1:W2:Y:S02]  /*8030*/  MUFU.EX2 R211, R2 ;  /* 0x0000000200d37308 */ /* 0x0002a40000000800 */
[----:B-1----:R-:W-:Y:S01]  /*8040*/  FFMA.FTZ R2, R170, UR22, -R3 ;  /* 0x00000016aa027c23 */ /* 0x002fe20008010803 */
[----:B--2---:R-:W-:Y:S02]  /*8050*/  F2FP.BF16.F32.PACK_AB R10, R211, R212 ;  /* 0x000000d4d30a723e */ /* 0x004fe400000010ff */
[----:B------:R-:W-:-:S03]  /*8060*/  MOV R170, R131 ;  /* 0x0000008300aa7202 */ /* 0x000fc60000000f00 */
[----:B------:R1:W-:Y:S01]  /*8070*/  MUFU.EX2 R210, R2 ;  /* 0x0000000200d27308 */ /* 0x0003e20000000800 */
[C---:B------:R-:W-:Y:S06]  /*8080*/  HMMA.16816.F32.BF16 R128, R4.reuse, R40, R120 ;  /* 0x000000280480723c */ /* 0x040fec0000041878 */
[----:B------:R-:W-:Y:S01]  /*8090*/  HMMA.16816.F32.BF16 R120, R4, R50, R92 ;  /* 0x000000320478723c */ /* 0x000fe2000004185c */
[----:B-1----:R-:W-:Y:S01]  /*80a0*/  FFMA.FTZ R2, R169, UR22, -R3 ;  /* 0x00000016a9027c23 */ /* 0x002fe20008010803 */
[----:B------:R-:W-:-:S03]  /*80b0*/  MOV R169, R134 ;  /* 0x0000008600a97202 */ /* 0x000fc60000000f00 */
[----:B------:R1:W2:Y:S02]  /*80c0*/  MUFU.EX2 R209, R2 ;  /* 0x0000000200d17308 */ /* 0x0002a40000000800 */
[--C-:B-1----:R-:W-:Y:S01]  /*80d0*/  FFMA.FTZ R2, R107, UR22, -R3.reuse ;  /* 0x000000166b027c23 */ /* 0x102fe20008010803 */
[----:B------:R-:W-:-:S05]  /*80e0*/  FFMA.FTZ R3, R168, UR22, -R3 ;  /* 0x00000016a8037c23 */ /* 0x000fca0008010803 */
[----:B------:R1:W-:Y:S02]  /*80f0*/  MUFU.EX2 R208, R2 ;  /* 0x0000000200d07308 */ /* 0x0003e40000000800 */
[--C-:B-1----:R-:W-:Y:S02]  /*8100*/  FFMA.FTZ R2, R181, UR22, -R0.reuse ;  /* 0x00000016b5027c23 */ /* 0x102fe40008010800 */
[C---:B------:R-:W-:Y:S04]  /*8110*/  HMMA.16816.F32.BF16 R180, R4.reuse, R16, R108 ;  /* 0x0000001004b4723c */ /* 0x040fe8000004186c */
[----:B------:R1:W-:Y:S02]  /*8120*/  MUFU.EX2 R207, R2 ;  /* 0x0000000200cf7308 */ /* 0x0003e40000000800 */
[----:B------:R-:W-:Y:S01]  /*8130*/  HMMA.16816.F32.BF16 R108, R4, R22, R76 ;  /* 0x00000016046c723c */ /* 0x000fe2000004184c */
[----:B-1----:R-:W-:-:S05]  /*8140*/  FFMA.FTZ R2, R184, UR22, -R0 ;  /* 0x00000016b8027c23 */ /* 0x002fca0008010800 */
[----:B------:R-:W-:Y:S01]  /*8150*/  HMMA.16816.F32.BF16 R184, R4, R20, R96 ;  /* 0x0000001404b8723c */ /* 0x000fe20000041860 */
[----:B------:R1:W3:Y:S06]  /*8160*/  MUFU.EX2 R206, R2 ;  /* 0x0000000200ce7308 */ /* 0x0002ec0000000800 */
[----:B--2---:R-:W-:Y:S01]  /*8170*/  F2FP.BF16.F32.PACK_AB R96, R209, R210 ;  /* 0x000000d2d160723e */ /* 0x004fe200000010ff */
[----:B-1----:R-:W-:Y:S01]  /*8180*/  FFMA.FTZ R2, R201, UR22, -R0 ;  /* 0x00000016c9027c23 */ /* 0x002fe20008010800 */
[----:B---3--:R-:W-:Y:S01]  /*8190*/  F2FP.BF16.F32.PACK_AB R9, R206, R207 ;  /* 0x000000cfce09723e */ /* 0x008fe200000010ff */
[----:B------:R1:W2:Y:S08]  /*81a0*/  MUFU.EX2 R201, R3 ;  /* 0x0000000300c97308 */ /* 0x0002b00000000800 */
[----:B------:R3:W-:Y:S01]  /*81b0*/  MUFU.EX2 R107, R2 ;  /* 0x00000002006b7308 */ /* 0x0007e20000000800 */
[----:B-1----:R-:W-:-:S02]  /*81c0*/  MOV R3, R14 ;  /* 0x0000000e00037202 */ /* 0x002fc40000000f00 */
[----:B--2---:R-:W-:Y:S01]  /*81d0*/  F2FP.BF16.F32.PACK_AB R98, R201, R208 ;  /* 0x000000d0c962723e */ /* 0x004fe200000010ff */
[--C-:B---3--:R-:W-:Y:S02]  /*81e0*/  FFMA.FTZ R2, R175, UR22, -R0.reuse ;  /* 0x00000016af027c23 */ /* 0x108fe40008010800 */
[----:B------:R-:W-:Y:S02]  /*81f0*/  HMMA.16816.F32.BF16 R172, R4, R30, R84 ;  /* 0x0000001e04ac723c */ /* 0x000fe40000041854 */
[----:B------:R1:W2:Y:S02]  /*8200*/  MUFU.EX2 R106, R2 ;  /* 0x00000002006a7308 */ /* 0x0002a40000000800 */
[----:B-1----:R-:W-:Y:S01]  /*8210*/  FFMA.FTZ R2, R198, UR22, -R0 ;  /* 0x00000016c6027c23 */ /* 0x002fe20008010800 */
[----:B--2---:R-:W-:Y:S01]  /*8220*/  F2FP.BF16.F32.PACK_AB R11, R106, R107 ;  /* 0x0000006b6a0b723e */ /* 0x004fe200000010ff */
[----:B------:R-:W-:Y:S01]  /*8230*/  IMAD.MOV.U32 R198, RZ, RZ, R152 ;  /* 0x000000ffffc67224 */ /* 0x000fe200078e0098 */
[----:B------:R-:W-:-:S03]  /*8240*/  MOV R152, R148 ;  /* 0x0000009400987202 */ /* 0x000fc60000000f00 */
[----:B------:R1:W-:Y:S01]  /*8250*/  MUFU.EX2 R101, R2 ;  /* 0x0000000200657308 */ /* 0x0003e20000000800 */
[----:B------:R-:W-:Y:S01]  /*8260*/  HMMA.16816.F32.BF16 R148, R4, R18, R80 ;  /* 0x000000120494723c */ /* 0x000fe20000041850 */
[----:B------:R-:W-:Y:S04]  /*8270*/  LDSM.16.MT88.4 R4, [R218+0xbc00] ;  /* 0x00bc0000da04783b */ /* 0x000fe80000004200 */
[----:B------:R-:W2:Y:S01]  /*8280*/  LDSM.16.MT88.4 R80, [R216+0xbc00] ;  /* 0x00bc0000d850783b */ /* 0x000ea20000004200 */
[C---:B------:R-:W-:Y:S06]  /*8290*/  HMMA.16816.F32.BF16 R116, R8.reuse, R48, R72 ;  /* 0x000000300874723c */ /* 0x040fec0000041848 */
[----:B------:R-:W-:Y:S01]  /*82a0*/  HMMA.16816.F32.BF16 R60, R8, R50, R60 ;  /* 0x00000032083c723c */ /* 0x000fe2000004183c */
[----:B-1----:R-:W-:Y:S01]  /*82b0*/  FFMA.FTZ R2, R200, UR22, -R13 ;  /* 0x00000016c8027c23 */ /* 0x002fe2000801080d */
[----:B------:R-:W-:Y:S01]  /*82c0*/  IMAD.MOV.U32 R200, RZ, RZ, R153 ;  /* 0x000000ffffc87224 */ /* 0x000fe200078e0099 */
[----:B------:R-:W-:-:S04]  /*82d0*/  MOV R153, R154 ;  /* 0x0000009a00997202 */ /* 0x000fc80000000f00 */
[----:B------:R-:W-:Y:S01]  /*82e0*/  IMAD.MOV.U32 R50, RZ, RZ, R132 ;  /* 0x000000ffff327224 */ /* 0x000fe200078e0084 */
[----:B------:R-:W-:Y:S01]  /*82f0*/  MOV R154, R136 ;  /* 0x00000088009a7202 */ /* 0x000fe20000000f00 */
[----:B------:R-:W-:Y:S01]  /*8300*/  IMAD.MOV.U32 R136, RZ, RZ, R100 ;  /* 0x000000ffff887224 */ /* 0x000fe200078e0064 */
[----:B------:R-:W-:Y:S01]  /*8310*/  MOV R51, R155 ;  /* 0x0000009b00337202 */ /* 0x000fe20000000f00 */
[----:B------:R1:W-:Y:S01]  /*8320*/  MUFU.EX2 R100, R2 ;  /* 0x0000000200647308 */ /* 0x0003e20000000800 */
[----:B------:R-:W-:Y:S01]  /*8330*/  IMAD.MOV.U32 R155, RZ, RZ, R135 ;  /* 0x000000ffff9b7224 */ /* 0x000fe200078e0087 */
[C---:B------:R-:W-:Y:S06]  /*8340*/  HMMA.16816.F32.BF16 R64, R8.reuse, R36, R64 ;  /* 0x000000240840723c */ /* 0x040fec0000041840 */
[----:B------:R-:W-:Y:S01]  /*8350*/  HMMA.16816.F32.BF16 R164, R8, R28, R164 ;  /* 0x0000001c08a4723c */ /* 0x000fe200000418a4 */
[----:B------:R-:W-:-:S05]  /*8360*/  IMAD.MOV.U32 R37, RZ, RZ, R153 ;  /* 0x000000ffff257224 */ /* 0x000fca00078e0099 */
[C---:B------:R-:W-:Y:S01]  /*8370*/  HMMA.16816.F32.BF16 R84, R8.reuse, R20, R192 ;  /* 0x000000140854723c */ /* 0x040fe200000418c0 */
[----:B------:R-:W-:Y:S01]  /*8380*/  IMAD.MOV.U32 R28, RZ, RZ, R15 ;  /* 0x000000ffff1c7224 */ /* 0x000fe200078e000f */
[----:B------:R-:W-:Y:S01]  /*8390*/  MOV R29, R139 ;  /* 0x0000008b001d7202 */ /* 0x000fe20000000f00 */
[--C-:B-1----:R-:W-:Y:S01]  /*83a0*/  FFMA.FTZ R2, R179, UR22, -R13.reuse ;  /* 0x00000016b3027c23 */ /* 0x102fe2000801080d */
[----:B------:R-:W-:Y:S02]  /*83b0*/  MOV R179, R170 ;  /* 0x000000aa00b37202 */ /* 0x000fe40000000f00 */
[----:B------:R-:W-:Y:S01]  /*83c0*/  MOV R170, R133 ;  /* 0x0000008500aa7202 */ /* 0x000fe20000000f00 */
[----:B------:R1:W3:Y:S01]  /*83d0*/  MUFU.EX2 R49, R2 ;  /* 0x0000000200317308 */ /* 0x0002e20000000800 */
[C---:B------:R-:W-:Y:S06]  /*83e0*/  HMMA.16816.F32.BF16 R132, R8.reuse, R40, R68 ;  /* 0x000000280884723c */ /* 0x040fec0000041844 */
[C---:B------:R-:W-:Y:S06]  /*83f0*/  HMMA.16816.F32.BF16 R56, R8.reuse, R42, R56 ;  /* 0x0000002a0838723c */ /* 0x040fec0000041838 */
[----:B------:R-:W-:Y:S01]  /*8400*/  HMMA.16816.F32.BF16 R52, R8, R38, R52 ;  /* 0x000000260834723c */ /* 0x000fe20000041834 */
[----:B------:R-:W-:Y:S01]  /*8410*/  IMAD.MOV.U32 R42, RZ, RZ, R126 ;  /* 0x000000ffff2a7224 */ /* 0x000fe200078e007e */
[----:B------:R-:W-:Y:S01]  /*8420*/  MOV R43, R125 ;  /* 0x0000007d002b7202 */ /* 0x000fe20000000f00 */
[----:B-1----:R-:W-:Y:S01]  /*8430*/  FFMA.FTZ R2, R171, UR22, -R13 ;  /* 0x00000016ab027c23 */ /* 0x002fe2000801080d */
[----:B---3--:R-:W-:-:S02]  /*8440*/  F2FP.BF16.F32.PACK_AB R92, R49, R100 ;  /* 0x00000064315c723e */ /* 0x008fc400000010ff */
[----:B------:R-:W-:Y:S01]  /*8450*/  HMMA.16816.F32.BF16 R24, R8, R30, R24 ;  /* 0x0000001e0818723c */ /* 0x000fe20000041818 */
[----:B------:R-:W-:Y:S01]  /*8460*/  MOV R39, R136 ;  /* 0x0000008800277202 */ /* 0x000fe20000000f00 */
[----:B------:R1:W-:Y:S01]  /*8470*/  MUFU.EX2 R48, R2 ;  /* 0x0000000200307308 */ /* 0x0003e20000000800 */
[----:B------:R-:W-:-:S03]  /*8480*/  IMAD.MOV.U32 R38, RZ, RZ, R137 ;  /* 0x000000ffff267224 */ /* 0x000fc600078e0089 */
[C---:B------:R-:W-:Y:S01]  /*8490*/  HMMA.16816.F32.BF16 R68, R8.reuse, R16, R188 ;  /* 0x000000100844723c */ /* 0x040fe200000418bc */
[----:B------:R-:W-:Y:S01]  /*84a0*/  MOV R31, R169 ;  /* 0x000000a9001f7202 */ /* 0x000fe20000000f00 */
[----:B------:R-:W-:Y:S02]  /*84b0*/  IMAD.MOV.U32 R30, RZ, RZ, R170 ;  /* 0x000000ffff1e7224 */ /* 0x000fe400078e00aa */
[----:B------:R-:W-:Y:S02]  /*84c0*/  LDSM.16.MT88.4 R168, [R218+0xac00] ;  /* 0x00ac0000daa8783b */ /* 0x000fe40000004200 */
[----:B------:R-:W-:Y:S01]  /*84d0*/  HMMA.16816.F32.BF16 R32, R8, R18, R32 ;  /* 0x000000120820723c */ /* 0x000fe20000041820 */
[----:B------:R-:W-:-:S05]  /*84e0*/  MOV R191, R159 ;  /* 0x0000009f00bf7202 */ /* 0x000fca0000000f00 */
[----:B------:R-:W-:Y:S01]  /*84f0*/  HMMA.16816.F32.BF16 R20, R8, R22, R44 ;  /* 0x000000160814723c */ /* 0x000fe2000004182c */
[----:B-1----:R-:W-:Y:S01]  /*8500*/  FFMA.FTZ R2, R178, UR22, -R13 ;  /* 0x00000016b2027c23 */ /* 0x002fe2000801080d */
[----:B------:R-:W-:Y:S01]  /*8510*/  FADD.FTZ R3, R3, R191 ;  /* 0x000000bf03037221 */ /* 0x000fe20000010000 */
[----:B------:R-:W-:Y:S02]  /*8520*/  MOV R178, R124 ;  /* 0x0000007c00b27202 */ /* 0x000fe40000000f00 */
[----:B------:R1:W3:Y:S01]  /*8530*/  MUFU.EX2 R41, R2 ;  /* 0x0000000200297308 */ /* 0x0002e20000000800 */
[----:B------:R-:W-:Y:S01]  /*8540*/  FADD.FTZ R3, R29, R3 ;  /* 0x000000031d037221 */ /* 0x000fe20000010000 */
[----:B------:R-:W4:Y:S03]  /*8550*/  LDSM.16.MT88.4 R124, [R216+0x9c00] ;  /* 0x009c0000d87c783b */ /* 0x000f260000004200 */
[----:B------:R-:W-:-:S04]  /*8560*/  FADD.FTZ R3, R39, R3 ;  /* 0x0000000327037221 */ /* 0x000fc80000010000 */
        /* <DEDUP_REMOVED lines=14> */
[----:B-1----:R-:W-:Y:S01]  /*8650*/  FFMA.FTZ R2, R197, UR22, -R12 ;  /* 0x00000016c5027c23 */ /* 0x002fe2000801080c */
[----:B------:R-:W-:Y:S02]  /*8660*/  MOV R197, R155 ;  /* 0x0000009b00c57202 */ /* 0x000fe40000000f00 */
[----:B------:R-:W1:Y:S03]  /*8670*/  LDSM.16.MT88.4 R152, [R216+0xac00] ;  /* 0x00ac0000d898783b */ /* 0x000e660000004200 */
[----:B------:R3:W5:Y:S01]  /*8680*/  MUFU.EX2 R14, R2 ;  /* 0x00000002000e7308 */ /* 0x0007620000000800 */
[----:B------:R-:W-:-:S04]  /*8690*/  FADD.FTZ R8, R28, R197 ;  /* 0x000000c51c087221 */ /* 0x000fc80000010000 */
[----:B------:R-:W-:Y:S01]  /*86a0*/  FADD.FTZ R8, R38, R8 ;  /* 0x0000000826087221 */ /* 0x000fe20000010000 */
[----:B---3--:R-:W-:Y:S01]  /*86b0*/  FFMA.FTZ R2, R205, UR22, -R0 ;  /* 0x00000016cd027c23 */ /* 0x008fe20008010800 */
[----:B-----5:R-:W-:-:S03]  /*86c0*/  F2FP.BF16.F32.PACK_AB R95, R14, R15 ;  /* 0x0000000f0e5f723e */ /* 0x020fc600000010ff */
[----:B------:R3:W5:Y:S04]  /*86d0*/  MUFU.EX2 R13, R2 ;  /* 0x00000002000d7308 */ /* 0x0007680000000800 */
        /* <DEDUP_REMOVED lines=162> */
[----:B------:R-:W-:Y:S04]  /*9100*/  LDSM.16.M88.4 R32, [R217+0x6000] ;  /* 0x00600000d920783b */ /* 0x000fe80000000200 */
[----:B------:R-:W4:Y:S04]  /*9110*/  LDSM.16.M88.4 R12, [R220] ;  /* 0x00000000dc0c783b */ /* 0x000f280000000200 */
[----:B-1----:R-:W1:Y:S04]  /*9120*/  LDSM.16.M88.4 R8, [R220+0x1000] ;  /* 0x00100000dc08783b */ /* 0x002e680000000200 */
[----:B------:R-:W5:Y:S04]  /*9130*/  LDSM.16.M88.4 R28, [R217+0x6400] ;  /* 0x00640000d91c783b */ /* 0x000f680000000200 */
[----:B------:R-:W3:Y:S04]  /*9140*/  LDSM.16.M88.4 R24, [R217+0x6800] ;  /* 0x00680000d918783b */ /* 0x000ee80000000200 */
[----:B------:R-:W3:Y:S04]  /*9150*/  LDSM.16.M88.4 R20, [R217+0x6c00] ;  /* 0x006c0000d914783b */ /* 0x000ee80000000200 */
[----:B--2---:R-:W-:Y:S04]  /*9160*/  LDSM.16.M88.4 R4, [R221+0x1000] ;  /* 0x00100000dd04783b */ /* 0x004fe80000000200 */
[----:B------:R-:W2:Y:S04]  /*9170*/  LDSM.16.M88.4 R52, [R219+0x6800] ;  /* 0x00680000db34783b */ /* 0x000ea80000000200 */
[----:B------:R-:W2:Y:S04]  /*9180*/  LDSM.16.M88.4 R44, [R219+0x6000] ;  /* 0x00600000db2c783b */ /* 0x000ea80000000200 */
[----:B------:R-:W2:Y:S04]  /*9190*/  LDSM.16.M88.4 R40, [R219+0x6400] ;  /* 0x00640000db28783b */ /* 0x000ea80000000200 */
[----:B------:R-:W2:Y:S01]  /*91a0*/  LDSM.16.M88.4 R48, [R219+0x6c00] ;  /* 0x006c0000db30783b */ /* 0x000ea20000000200 */
[----:B----4-:R-:W-:Y:S03]  /*91b0*/  HMMA.16816.F32.BF16 R184, R12, R34, RZ ;  /* 0x000000220cb8723c */ /* 0x010fe600000418ff */
[----:B------:R-:W4:Y:S04]  /*91c0*/  LDSM.16.M88.4 R16, [R221] ;  /* 0x00000000dd10783b */ /* 0x000f280000000200 */
[----:B------:R-:W0:Y:S01]  /*91d0*/  LDGDEPBAR ;  /* 0x00000000000079af */ /* 0x000e220000000000 */
[C---:B-1----:R-:W-:Y:S06]  /*91e0*/  HMMA.16816.F32.BF16 R108, R8.reuse, R32, RZ ;  /* 0x00000020086c723c */ /* 0x042fec00000418ff */
[C---:B-----5:R-:W-:Y:S06]  /*91f0*/  HMMA.16816.F32.BF16 R60, R8.reuse, R28, RZ ;  /* 0x0000001c083c723c */ /* 0x060fec00000418ff */
[C---:B---3--:R-:W-:Y:S06]  /*9200*/  HMMA.16816.F32.BF16 R56, R8.reuse, R24, RZ ;  /* 0x000000180838723c */ /* 0x048fec00000418ff */
[----:B------:R-:W-:Y:S01]  /*9210*/  HMMA.16816.F32.BF16 R36, R8, R20, RZ ;  /* 0x000000140824723c */ /* 0x000fe200000418ff */
[----:B------:R-:W-:-:S02]  /*9220*/  IMAD.MOV.U32 R3, RZ, RZ, R185 ;  /* 0x000000ffff037224 */ /* 0x000fc400078e00b9 */
[----:B------:R-:W-:Y:S02]  /*9230*/  IMAD.MOV.U32 R2, RZ, RZ, R186 ;  /* 0x000000ffff027224 */ /* 0x000fe400078e00ba */
[----:B------:R-:W-:Y:S01]  /*9240*/  IMAD.MOV.U32 R0, RZ, RZ, R187 ;  /* 0x000000ffff007224 */ /* 0x000fe200078e00bb */
[C---:B------:R-:W-:Y:S06]  /*9250*/  HMMA.16816.F32.BF16 R64, R8.reuse, R34, RZ ;  /* 0x000000220840723c */ /* 0x040fec00000418ff */
[C---:B------:R-:W-:Y:S06]  /*9260*/  HMMA.16816.F32.BF16 R176, R8.reuse, R30, RZ ;  /* 0x0000001e08b0723c */ /* 0x040fec00000418ff */
[C---:B------:R-:W-:Y:S06]  /*9270*/  HMMA.16816.F32.BF16 R180, R8.reuse, R26, RZ ;  /* 0x0000001a08b4723c */ /* 0x040fec00000418ff */
[----:B------:R-:W-:Y:S06]  /*9280*/  HMMA.16816.F32.BF16 R8, R8, R22, RZ ;  /* 0x000000160808723c */ /* 0x000fec00000418ff */
[C---:B------:R-:W-:Y:S06]  /*9290*/  HMMA.16816.F32.BF16 R236, R12.reuse, R32, RZ ;  /* 0x000000200cec723c */ /* 0x040fec00000418ff */
[----:B------:R-:W-:Y:S01]  /*92a0*/  HMMA.16816.F32.BF16 R196, R12, R28, RZ ;  /* 0x0000001c0cc4723c */ /* 0x000fe200000418ff */
[----:B------:R-:W-:-:S05]  /*92b0*/  IMAD.MOV.U32 R32, RZ, RZ, R184 ;  /* 0x000000ffff207224 */ /* 0x000fca00078e00b8 */
[C---:B------:R-:W-:Y:S01]  /*92c0*/  HMMA.16816.F32.BF16 R248, R12.reuse, R30, RZ ;  /* 0x0000001e0cf8723c */ /* 0x040fe200000418ff */
[----:B------:R-:W-:Y:S05]  /*92d0*/  LDSM.16.M88.4 R28, [R217+0x7c00] ;  /* 0x007c0000d91c783b */ /* 0x000fea0000000200 */
[C---:B------:R-:W-:Y:S06]  /*92e0*/  HMMA.16816.F32.BF16 R188, R12.reuse, R24, RZ ;  /* 0x000000180cbc723c */ /* 0x040fec00000418ff */
[C---:B------:R-:W-:Y:S06]  /*92f0*/  HMMA.16816.F32.BF16 R244, R12.reuse, R26, RZ ;  /* 0x0000001a0cf4723c */ /* 0x040fec00000418ff */
[C---:B------:R-:W-:Y:S06]  /*9300*/  HMMA.16816.F32.BF16 R184, R12.reuse, R20, RZ ;  /* 0x000000140cb8723c */ /* 0x040fec00000418ff */
[----:B------:R-:W-:Y:S01]  /*9310*/  HMMA.16816.F32.BF16 R212, R12, R22, RZ ;  /* 0x000000160cd4723c */ /* 0x000fe200000418ff */
[----:B------:R-:W-:Y:S05]  /*9320*/  LDSM.16.M88.4 R20, [R217+0x7000] ;  /* 0x00700000d914783b */ /* 0x000fea0000000200 */
[C---:B--2---:R-:W-:Y:S06]  /*9330*/  HMMA.16816.F32.BF16 R200, R4.reuse, R52, R56 ;  /* 0x0000003404c8723c */ /* 0x044fec0000041838 */
[C---:B------:R-:W-:Y:S06]  /*9340*/  HMMA.16816.F32.BF16 R208, R4.reuse, R44, R108 ;  /* 0x0000002c04d0723c */ /* 0x040fec000004186c */
[----:B------:R-:W-:Y:S01]  /*9350*/  HMMA.16816.F32.BF16 R204, R4, R40, R60 ;  /* 0x0000002804cc723c */ /* 0x000fe2000004183c */
[----:B------:R-:W-:-:S02]  /*9360*/  IMAD.MOV.U32 R108, RZ, RZ, R32 ;  /* 0x000000ffff6c7224 */ /* 0x000fc400078e0020 */
[----:B------:R-:W-:Y:S01]  /*9370*/  LDSM.16.M88.4 R32, [R217+0x7800] ;  /* 0x00780000d920783b */ /* 0x000fe20000000200 */
[----:B------:R-:W-:Y:S02]  /*9380*/  IMAD.MOV.U32 R109, RZ, RZ, R3 ;  /* 0x000000ffff6d7224 */ /* 0x000fe400078e0003 */
[C---:B------:R-:W-:Y:S01]  /*9390*/  HMMA.16816.F32.BF16 R192, R4.reuse, R48, R36 ;  /* 0x0000003004c0723c */ /* 0x040fe20000041824 */
[----:B------:R-:W-:Y:S01]  /*93a0*/  LDSM.16.M88.4 R36, [R217+0x7400] ;  /* 0x00740000d924783b */ /* 0x000fe20000000200 */
[----:B------:R-:W-:Y:S02]  /*93b0*/  IMAD.MOV.U32 R110, RZ, RZ, R2 ;  /* 0x000000ffff6e7224 */ /* 0x000fe400078e0002 */
[----:B------:R-:W-:Y:S02]  /*93c0*/  IMAD.MOV.U32 R111, RZ, RZ, R0 ;  /* 0x000000ffff6f7224 */ /* 0x000fe400078e0000 */
        /* <DEDUP_REMOVED lines=17> */
[----:B-1----:R-:W-:Y:S01]  /*94e0*/  HMMA.16816.F32.BF16 R44, R4, R22, R12 ;  /* 0x00000016042c723c */ /* 0x002fe2000004180c */
[----:B------:R-:W1:Y:S05]  /*94f0*/  LDSM.16.M88.4 R12, [R221+0x3000] ;  /* 0x00300000dd0c783b */ /* 0x000e6a0000000200 */
[C---:B------:R-:W-:Y:S06]  /*9500*/  HMMA.16816.F32.BF16 R176, R16.reuse, R42, R248 ;  /* 0x0000002a10b0723c */ /* 0x040fec00000418f8 */
[----:B------:R-:W-:Y:S01]  /*9510*/  HMMA.16816.F32.BF16 R64, R16, R50, R212 ;  /* 0x000000321040723c */ /* 0x000fe200000418d4 */
[----:B------:R-:W-:Y:S05]  /*9520*/  LDSM.16.M88.4 R48, [R219+0x7800] ;  /* 0x00780000db30783b */ /* 0x000fea0000000200 */
[----:B------:R-:W-:Y:S01]  /*9530*/  HMMA.16816.F32.BF16 R16, R4, R28, R192 ;  /* 0x0000001c0410723c */ /* 0x000fe200000418c0 */
[----:B------:R-:W-:-:S02]  /*9540*/  IMAD.MOV.U32 R212, RZ, RZ, R40 ;  /* 0x000000ffffd47224 */ /* 0x000fc400078e0028 */
[----:B------:R-:W-:Y:S02]  /*9550*/  IMAD.MOV.U32 R213, RZ, RZ, R3 ;  /* 0x000000ffffd57224 */ /* 0x000fe400078e0003 */
[----:B------:R-:W-:Y:S01]  /*9560*/  IMAD.MOV.U32 R214, RZ, RZ, R2 ;  /* 0x000000ffffd67224 */ /* 0x000fe200078e0002 */
[----:B------:R-:W-:Y:S01]  /*9570*/  HMMA.16816.F32.BF16 R192, R4, R34, R56 ;  /* 0x0000002204c0723c */ /* 0x000fe20000041838 */
[----:B------:R-:W3:Y:S01]  /*9580*/  LDSM.16.M88.4 R56, [R219+0x7400] ;  /* 0x00740000db38783b */ /* 0x000ee20000000200 */
[----:B------:R-:W-:-:S04]  /*9590*/  IMAD.MOV.U32 R215, RZ, RZ, R0 ;  /* 0x000000ffffd77224 */ /* 0x000fc800078e0000 */
[C---:B------:R-:W-:Y:S01]  /*95a0*/  HMMA.16816.F32.BF16 R40, R4.reuse, R38, R24 ;  /* 0x000000260428723c */ /* 0x040fe20000041818 */
[----:B------:R-:W4:Y:S05]  /*95b0*/  LDSM.16.M88.4 R24, [R219+0x7c00] ;  /* 0x007c0000db18783b */ /* 0x000f2a0000000200 */
[C---:B------:R-:W-:Y:S06]  /*95c0*/  HMMA.16816.F32.BF16 R60, R4.reuse, R20, R208 ;  /* 0x00000014043c723c */ /* 0x040fec00000418d0 */
[----:B------:R-:W-:Y:S01]  /*95d0*/  HMMA.16816.F32.BF16 R188, R4, R36, R204 ;  /* 0x0000002404bc723c */ /* 0x000fe200000418cc */
[----:B------:R-:W-:-:S02]  /*95e0*/  IMAD.MOV.U32 R3, RZ, RZ, R17 ;  /* 0x000000ffff037224 */ /* 0x000fc400078e0011 */
[----:B------:R-:W-:Y:S02]  /*95f0*/  IMAD.MOV.U32 R2, RZ, RZ, R18 ;  /* 0x000000ffff027224 */ /* 0x000fe400078e0012 */
[----:B------:R-:W-:Y:S01]  /*9600*/  IMAD.MOV.U32 R0, RZ, RZ, R19 ;  /* 0x000000ffff007224 */ /* 0x000fe200078e0013 */
[C---:B------:R-:W-:Y:S01]  /*9610*/  HMMA.16816.F32.BF16 R208, R4.reuse, R32, R200 ;  /* 0x0000002004d0723c */ /* 0x040fe200000418c8 */
[----:B------:R-:W-:Y:S02]  /*9620*/  IMAD.MOV.U32 R204, RZ, RZ, R16 ;  /* 0x000000ffffcc7224 */ /* 0x000fe400078e0010 */
[----:B------:R-:W5:Y:S03]  /*9630*/  LDSM.16.M88.4 R16, [R221+0x2000] ;  /* 0x00200000dd10783b */ /* 0x000f660000000200 */
[----:B------:R-:W-:Y:S01]  /*9640*/  HMMA.16816.F32.BF16 R200, R4, R30, R240 ;  /* 0x0000001e04c8723c */ /* 0x000fe200000418f0 */
[----:B------:R-:W-:Y:S05]  /*9650*/  LDSM.16.M88.4 R4, [R220+0x5000] ;  /* 0x00500000dc04783b */ /* 0x000fea0000000200 */
[C---:B--2---:R-:W-:Y:S06]  /*9660*/  HMMA.16816.F32.BF16 R240, R8.reuse, R20, R236 ;  /* 0x0000001408f0723c */ /* 0x044fec00000418ec */
[----:B------:R-:W-:Y:S01]  /*9670*/  HMMA.16816.F32.BF16 R244, R8, R36, R196 ;  /* 0x0000002408f4723c */ /* 0x000fe200000418c4 */
[----:B------:R-:W-:-:S02]  /*9680*/  IMAD.MOV.U32 R20, RZ, RZ, R204 ;  /* 0x000000ffff147224 */ /* 0x000fc400078e00cc */
[----:B------:R-:W-:-:S03]  /*9690*/  IMAD.MOV.U32 R21, RZ, RZ, R3 ;  /* 0x000000ffff157224 */ /* 0x000fc600078e0003 */
[C---:B------:R-:W-:Y:S06]  /*96a0*/  HMMA.16816.F32.BF16 R196, R8.reuse, R28, R184 ;  /* 0x0000001c08c4723c */ /* 0x040fec00000418b8 */
[C---:B------:R-:W-:Y:S06]  /*96b0*/  HMMA.16816.F32.BF16 R248, R8.reuse, R22, R180 ;  /* 0x0000001608f8723c */ /* 0x040fec00000418b4 */
[----:B------:R-:W-:Y:S01]  /*96c0*/  HMMA.16816.F32.BF16 R236, R8, R38, R176 ;  /* 0x0000002608ec723c */ /* 0x000fe200000418b0 */
[----:B------:R-:W-:Y:S01]  /*96d0*/  IMAD.MOV.U32 R22, RZ, RZ, R2 ;  /* 0x000000ffff167224 */ /* 0x000fe200078e0002 */
[----:B------:R-:W-:Y:S01]  /*96e0*/  LDSM.16.M88.4 R36, [R217+0x8800] ;  /* 0x00880000d924783b */ /* 0x000fe20000000200 */
[----:B------:R-:W-:-:S03]  /*96f0*/  IMAD.MOV.U32 R23, RZ, RZ, R0 ;  /* 0x000000ffff177224 */ /* 0x000fc600078e0000 */
[C---:B------:R-:W-:Y:S06]  /*9700*/  HMMA.16816.F32.BF16 R212, R8.reuse, R32, R212 ;  /* 0x0000002008d4723c */ /* 0x040fec00000418d4 */
[C---:B------:R-:W-:Y:S01]  /*9710*/  HMMA.16816.F32.BF16 R204, R8.reuse, R34, R108 ;  /* 0x0000002208cc723c */ /* 0x040fe2000004186c */
[----:B------:R-:W-:Y:S05]  /*9720*/  LDSM.16.M88.4 R32, [R217+0x8c00] ;  /* 0x008c0000d920783b */ /* 0x000fea0000000200 */
[----:B------:R-:W-:Y:S06]  /*9730*/  HMMA.16816.F32.BF16 R184, R8, R30, R64 ;  /* 0x0000001e08b8723c */ /* 0x000fec0000041840 */
[C---:B-1----:R-:W-:Y:S01]  /*9740*/  HMMA.16816.F32.BF16 R8, R12.reuse, R54, R44 ;  /* 0x000000360c08723c */ /* 0x042fe2000004182c */
[----:B------:R-:W1:Y:S05]  /*9750*/  LDSM.16.M88.4 R44, [R217+0x8000] ;  /* 0x00800000d92c783b */ /* 0x000e6a0000000200 */
[C---:B---3--:R-:W-:Y:S01]  /*9760*/  HMMA.16816.F32.BF16 R176, R12.reuse, R58, R40 ;  /* 0x0000003a0cb0723c */ /* 0x048fe20000041828 */
[----:B------:R-:W2:Y:S05]  /*9770*/  LDSM.16.M88.4 R40, [R217+0x8400] ;  /* 0x00840000d928783b */ /* 0x000eaa0000000200 */
[C---:B------:R-:W-:Y:S06]  /*9780*/  HMMA.16816.F32.BF16 R28, R12.reuse, R52, R60 ;  /* 0x000000340c1c723c */ /* 0x040fec000004183c */
[C---:B----4-:R-:W-:Y:S06]  /*9790*/  HMMA.16816.F32.BF16 R60, R12.reuse, R24, R20 ;  /* 0x000000180c3c723c */ /* 0x050fec0000041814 */
[C---:B------:R-:W-:Y:S06]  /*97a0*/  HMMA.16816.F32.BF16 R180, R12.reuse, R56, R188 ;  /* 0x000000380cb4723c */ /* 0x040fec00000418bc */
[C---:B------:R-:W-:Y:S06]  /*97b0*/  HMMA.16816.F32.BF16 R108, R12.reuse, R48, R208 ;  /* 0x000000300c6c723c */ /* 0x040fec00000418d0 */
[C---:B------:R-:W-:Y:S06]  /*97c0*/  HMMA.16816.F32.BF16 R64, R12.reuse, R50, R192 ;  /* 0x000000320c40723c */ /* 0x040fec00000418c0 */
[----:B------:R-:W-:Y:S01]  /*97d0*/  HMMA.16816.F32.BF16 R20, R12, R26, R200 ;  /* 0x0000001a0c14723c */ /* 0x000fe200000418c8 */
[----:B------:R-:W3:Y:S05]  /*97e0*/  LDSM.16.M88.4 R12, [R220+0x4000] ;  /* 0x00400000dc0c783b */ /* 0x000eea0000000200 */
[C---:B-----5:R-:W-:Y:S06]  /*97f0*/  HMMA.16816.F32.BF16 R188, R16.reuse, R52, R240 ;  /* 0x0000003410bc723c */ /* 0x060fec00000418f0 */
[C---:B------:R-:W-:Y:S06]  /*9800*/  HMMA.16816.F32.BF16 R248, R16.reuse, R54, R248 ;  /* 0x0000003610f8723c */ /* 0x040fec00000418f8 */
[C---:B------:R-:W-:Y:S06]  /*9810*/  HMMA.16816.F32.BF16 R52, R16.reuse, R48, R212 ;  /* 0x000000301034723c */ /* 0x040fec00000418d4 */
[----:B------:R-:W-:Y:S06]  /*9820*/  HMMA.16816.F32.BF16 R212, R16, R50, R204 ;  /* 0x0000003210d4723c */ /* 0x000fec00000418cc */
[C---:B-1----:R-:W-:Y:S01]  /*9830*/  HMMA.16816.F32.BF16 R204, R4.reuse, R44, R28 ;  /* 0x0000002c04cc723c */ /* 0x042fe2000004181c */
[----:B------:R-:W-:Y:S05]  /*9840*/  LDSM.16.M88.4 R28, [R219+0x8000] ;  /* 0x00800000db1c783b */ /* 0x000fea0000000200 */
[----:B------:R-:W-:Y:S01]  /*9850*/  HMMA.16816.F32.BF16 R200, R4, R46, R8 ;  /* 0x0000002e04c8723c */ /* 0x000fe20000041808 */
[----:B------:R-:W1:Y:S05]  /*9860*/  LDSM.16.M88.4 R8, [R221+0x4000] ;  /* 0x00400000dd08783b */ /* 0x000e6a0000000200 */
[C---:B------:R-:W-:Y:S06]  /*9870*/  HMMA.16816.F32.BF16 R244, R16.reuse, R56, R244 ;  /* 0x0000003810f4723c */ /* 0x040fec00000418f4 */
[C---:B------:R-:W-:Y:S06]  /*9880*/  HMMA.16816.F32.BF16 R56, R16.reuse, R58, R236 ;  /* 0x0000003a1038723c */ /* 0x040fec00000418ec */
[C---:B------:R-:W-:Y:S06]  /*9890*/  HMMA.16816.F32.BF16 R236, R16.reuse, R24, R196 ;  /* 0x0000001810ec723c */ /* 0x040fec00000418c4 */
[----:B------:R-:W-:Y:S01]  /*98a0*/  HMMA.16816.F32.BF16 R208, R16, R26, R184 ;  /* 0x0000001a10d0723c */ /* 0x000fe200000418b8 */
[----:B------:R-:W-:Y:S04]  /*98b0*/  LDSM.16.M88.4 R16, [R219+0x8c00] ;  /* 0x008c0000db10783b */ /* 0x000fe80000000200 */
[----:B------:R-:W-:Y:S01]  /*98c0*/  LDSM.16.M88.4 R24, [R219+0x8400] ;  /* 0x00840000db18783b */ /* 0x000fe20000000200 */
[C---:B--2---:R-:W-:Y:S06]  /*98d0*/  HMMA.16816.F32.BF16 R196, R4.reuse, R40, R180 ;  /* 0x0000002804c4723c */ /* 0x044fec00000418b4 */
[C---:B------:R-:W-:Y:S06]  /*98e0*/  HMMA.16816.F32.BF16 R192, R4.reuse, R42, R176 ;  /* 0x0000002a04c0723c */ /* 0x040fec00000418b0 */
[C---:B------:R-:W-:Y:S06]  /*98f0*/  HMMA.16816.F32.BF16 R184, R4.reuse, R36, R108 ;  /* 0x0000002404b8723c */ /* 0x040fec000004186c */
[C---:B------:R-:W-:Y:S06]  /*9900*/  HMMA.16816.F32.BF16 R180, R4.reuse, R38, R64 ;  /* 0x0000002604b4723c */ /* 0x040fec0000041840 */
[C---:B------:R-:W-:Y:S06]  /*9910*/  HMMA.16816.F32.BF16 R176, R4.reuse, R32, R60 ;  /* 0x0000002004b0723c */ /* 0x040fec000004183c */
[----:B------:R-:W-:Y:S01]  /*9920*/  HMMA.16816.F32.BF16 R108, R4, R34, R20 ;  /* 0x00000022046c723c */ /* 0x000fe20000041814 */
[----:B------:R-:W2:Y:S04]  /*9930*/  LDSM.16.M88.4 R4, [R221+0x5000] ;  /* 0x00500000dd04783b */ /* 0x000ea80000000200 */
[----:B------:R-:W4:Y:S01]  /*9940*/  LDSM.16.M88.4 R20, [R219+0x8800] ;  /* 0x00880000db14783b */ /* 0x000f220000000200 */
[----:B---3--:R-:W-:Y:S01]  /*9950*/  HMMA.16816.F32.BF16 R48, R12, R44, R188 ;  /* 0x0000002c0c30723c */ /* 0x008fe200000418bc */
[----:B------:R-:W-:-:S05]  /*9960*/  DEPBAR.LE SB0, 0x0 ;  /* 0x000080000000791a */ /* 0x000fca0000000000 */
[C---:B------:R-:W-:Y:S06]  /*9970*/  HMMA.16816.F32.BF16 R64, R12.reuse, R40, R244 ;  /* 0x000000280c40723c */ /* 0x040fec00000418f4 */
[C---:B------:R-:W-:Y:S06]  /*9980*/  HMMA.16816.F32.BF16 R56, R12.reuse, R42, R56 ;  /* 0x0000002a0c38723c */ /* 0x040fec0000041838 */
[----:B------:R-:W-:Y:S06]  /*9990*/  HMMA.16816.F32.BF16 R40, R12, R32, R236 ;  /* 0x000000200c28723c */ /* 0x000fec00000418ec */
[----:B-1----:R-:W-:Y:S06]  /*99a0*/  HMMA.16816.F32.BF16 R48, R8, R28, R48 ;  /* 0x0000001c0830723c */ /* 0x002fec0000041830 */
[C---:B------:R-:W-:Y:S06]  /*99b0*/  HMMA.16816.F32.BF16 R60, R12.reuse, R46, R248 ;  /* 0x0000002e0c3c723c */ /* 0x040fec00000418f8 */
[C---:B------:R-:W-:Y:S06]  /*99c0*/  HMMA.16816.F32.BF16 R52, R12.reuse, R36, R52 ;  /* 0x000000240c34723c */ /* 0x040fec0000041834 */
[C---:B------:R-:W-:Y:S06]  /*99d0*/  HMMA.16816.F32.BF16 R44, R12.reuse, R38, R212 ;  /* 0x000000260c2c723c */ /* 0x040fec00000418d4 */
[----:B------:R-:W-:Y:S01]  /*99e0*/  HMMA.16816.F32.BF16 R36, R12, R34, R208 ;  /* 0x000000220c24723c */ /* 0x000fe200000418d0 */
[----:B------:R-:W-:Y:S01]  /*99f0*/  FMUL.FTZ R0, R48, UR25 ;  /* 0x0000001930007c20 */ /* 0x000fe20008410000 */
[----:B------:R-:W-:-:S04]  /*9a00*/  FMUL.FTZ R2, R50, UR25 ;  /* 0x0000001932027c20 */ /* 0x000fc80008410000 */
[C---:B--2---:R-:W-:Y:S06]  /*9a10*/  HMMA.16816.F32.BF16 R12, R4.reuse, R28, R204 ;  /* 0x0000001c040c723c */ /* 0x044fec00000418cc */
[C---:B------:R-:W-:Y:S06]  /*9a20*/  HMMA.16816.F32.BF16 R240, R4.reuse, R18, R108 ;  /* 0x0000001204f0723c */ /* 0x040fec000004186c */
[-C--:B------:R-:W-:Y:S06]  /*9a30*/  HMMA.16816.F32.BF16 R176, R4, R16.reuse, R176 ;  /* 0x0000001004b0723c */ /* 0x080fec00000418b0 */
[----:B------:R-:W-:Y:S01]  /*9a40*/  HMMA.16816.F32.BF16 R108, R8, R16, R40 ;  /* 0x00000010086c723c */ /* 0x000fe20000041828 */
[----:B------:R1:W2:Y:S05]  /*9a50*/  MUFU.TANH R16, R0 ;  /* 0x0000000000107308 */ /* 0x0002aa0000002400 */
[----:B------:R-:W-:Y:S01]  /*9a60*/  HMMA.16816.F32.BF16 R32, R4, R30, R200 ;  /* 0x0000001e0420723c */ /* 0x000fe200000418c8 */
[----:B------:R-:W-:-:S05]  /*9a70*/  FMUL.FTZ R15, R15, UR25 ;  /* 0x000000190f0f7c20 */ /* 0x000fca0008410000 */
[C---:B------:R-:W-:Y:S01]  /*9a80*/  HMMA.16816.F32.BF16 R28, R8.reuse, R30, R60 ;  /* 0x0000001e081c723c */ /* 0x040fe2000004183c */
[----:B------:R-:W-:Y:S02]  /*9a90*/  IMAD.MOV.U32 R201, RZ, RZ, R242 ;  /* 0x000000ffffc97224 */ /* 0x000fe400078e00f2 */
[----:B------:R-:W-:Y:S02]  /*9aa0*/  IMAD.MOV.U32 R207, RZ, RZ, R240 ;  /* 0x000000ffffcf7224 */ /* 0x000fe400078e00f0 */
[----:B------:R-:W-:Y:S01]  /*9ab0*/  IMAD.MOV.U32 R200, RZ, RZ, R243 ;  /* 0x000000ffffc87224 */ /* 0x000fe200078e00f3 */
[C---:B------:R-:W-:Y:S01]  /*9ac0*/  HMMA.16816.F32.BF16 R64, R8.reuse, R24, R64 ;  /* 0x000000180840723c */ /* 0x040fe20000041840 */
[----:B-1----:R-:W-:Y:S02]  /*9ad0*/  IMAD.U32 R0, RZ, RZ, UR20 ;  /* 0x00000014ff007e24 */ /* 0x002fe4000f8e00ff */
[----:B------:R-:W-:Y:S02]  /*9ae0*/  IMAD.MOV.U32 R204, RZ, RZ, R241 ;  /* 0x000000ffffcc7224 */ /* 0x000fe400078e00f1 */
[----:B------:R-:W-:Y:S01]  /*9af0*/  IMAD R0, R0, 0x40, R252 ;  /* 0x0000004000007824 */ /* 0x000fe200078e02fc */
[----:B------:R-:W-:Y:S03]  /*9b00*/  HMMA.16816.F32.BF16 R56, R8, R26, R56 ;  /* 0x0000001a0838723c */ /* 0x000fe60000041838 */
[----:B------:R-:W-:Y:S01]  /*9b10*/  IMAD.IADD R3, R227, 0x1, -R0 ;  /* 0x00000001e3037824 */ /* 0x000fe200078e0a00 */
[----:B------:R-:W-:-:S02]  /*9b20*/  ISETP.GE.AND P0, PT, R0, R234, PT ;  /* 0x000000ea0000720c */ /* 0x000fc40003f06270 */
[C---:B----4-:R-:W-:Y:S01]  /*9b30*/  HMMA.16816.F32.BF16 R52, R8.reuse, R20, R52 ;  /* 0x000000140834723c */ /* 0x050fe20000041834 */
[C---:B------:R-:W-:Y:S02]  /*9b40*/  ISETP.GE.AND P6, PT, R0.reuse, R233, PT ;  /* 0x000000e90000720c */ /* 0x040fe40003fc6270 */
[C---:B------:R-:W-:Y:S02]  /*9b50*/  ISETP.GE.AND P5, PT, R0.reuse, R232, PT ;  /* 0x000000e80000720c */ /* 0x040fe40003fa6270 */
[C---:B------:R-:W-:Y:S01]  /*9b60*/  ISETP.GE.AND P1, PT, R0.reuse, R231, PT ;  /* 0x000000e70000720c */ /* 0x040fe20003f26270 */
[C---:B------:R-:W-:Y:S01]  /*9b70*/  HMMA.16816.F32.BF16 R60, R8.reuse, R22, R44 ;  /* 0x00000016083c723c */ /* 0x040fe2000004182c */
[C---:B------:R-:W-:Y:S01]  /*9b80*/  ISETP.LT.OR P0, PT, R0.reuse, R226, P0 ;  /* 0x000000e20000720c */ /* 0x040fe20000701670 */
[----:B------:R-:W-:Y:S01]  /*9b90*/  FMUL.FTZ R17, R29, UR25 ;  /* 0x000000191d117c20 */ /* 0x000fe20008410000 */
[C---:B------:R-:W-:Y:S01]  /*9ba0*/  ISETP.LT.OR P6, PT, R0.reuse, R225, P6 ;  /* 0x000000e10000720c */ /* 0x040fe200037c1670 */
[----:B------:R-:W-:Y:S01]  /*9bb0*/  BAR.SYNC.DEFER_BLOCKING 0x0 ;  /* 0x0000000000007b1d */ /* 0x000fe20000010000 */
[C---:B------:R-:W-:Y:S01]  /*9bc0*/  ISETP.LT.OR P5, PT, R0.reuse, R224, P5 ;  /* 0x000000e00000720c */ /* 0x040fe20002fa1670 */
[----:B------:R-:W-:Y:S01]  /*9bd0*/  HMMA.16816.F32.BF16 R188, R8, R18, R36 ;  /* 0x0000001208bc723c */ /* 0x000fe20000041824 */
[----:B------:R-:W-:-:S03]  /*9be0*/  ISETP.LT.OR P1, PT, R0, R223, P1 ;  /* 0x000000df0000720c */ /* 0x000fc60000f21670 */
[----:B------:R1:W3:Y:S02]  /*9bf0*/  MUFU.TANH R11, R2 ;  /* 0x00000002000b7308 */ /* 0x0002e40000002400 */
[----:B------:R-:W-:Y:S01]  /*9c00*/  HMMA.16816.F32.BF16 R196, R4, R24, R196 ;  /* 0x0000001804c4723c */ /* 0x000fe200000418c4 */
[----:B------:R-:W-:Y:S01]  /*9c10*/  FMUL.FTZ R8, R49, UR25 ;  /* 0x0000001931087c20 */ /* 0x000fe20008410000 */
[----:B------:R-:W-:Y:S01]  /*9c20*/  FMUL.FTZ R18, R34, UR25 ;  /* 0x0000001922127c20 */ /* 0x000fe20008410000 */
[----:B------:R-:W-:-:S03]  /*9c30*/  FMUL.FTZ R19, R67, UR25 ;  /* 0x0000001943137c20 */ /* 0x000fc60008410000 */
[C---:B------:R-:W-:Y:S06]  /*9c40*/  HMMA.16816.F32.BF16 R192, R4.reuse, R26, R192 ;  /* 0x0000001a04c0723c */ /* 0x040fec00000418c0 */
[----:B------:R-:W-:Y:S01]  /*9c50*/  HMMA.16816.F32.BF16 R184, R4, R20, R184 ;  /* 0x0000001404b8723c */ /* 0x000fe200000418b8 */
[----:B-1----:R-:W-:Y:S01]  /*9c60*/  FMUL.FTZ R2, R12, UR25 ;  /* 0x000000190c027c20 */ /* 0x002fe20008410000 */
[----:B------:R-:W-:-:S04]  /*9c70*/  FMUL.FTZ R12, R13, UR25 ;  /* 0x000000190d0c7c20 */ /* 0x000fc80008410000 */
[----:B------:R-:W-:Y:S01]  /*9c80*/  HMMA.16816.F32.BF16 R180, R4, R22, R180 ;  /* 0x0000001604b4723c */ /* 0x000fe200000418b4 */
[----:B------:R1:W4:Y:S01]  /*9c90*/  MUFU.TANH R10, R2 ;  /* 0x00000002000a7308 */ /* 0x0003220000002400 */
[----:B------:R-:W-:Y:S01]  /*9ca0*/  FMUL.FTZ R21, R33, UR25 ;  /* 0x0000001921157c20 */ /* 0x000fe20008410000 */
[----:B------:R-:W-:-:S04]  /*9cb0*/  FMUL.FTZ R20, R65, UR25 ;  /* 0x0000001941147c20 */ /* 0x000fc80008410000 */
[----:B------:R-:W-:Y:S01]  /*9cc0*/  FMUL.FTZ R7, R14, UR25 ;  /* 0x000000190e077c20 */ /* 0x000fe20008410000 */
[--C-:B------:R-:W-:Y:S01]  /*9cd0*/  IMAD.IADD R4, R229, 0x1, -R0.reuse ;  /* 0x00000001e5047824 */ /* 0x100fe200078e0a00 */
[----:B------:R-:W-:Y:S01]  /*9ce0*/  IABS R5, R3 ;  /* 0x0000000300057213 */ /* 0x000fe20000000000 */
[--C-:B------:R-:W-:Y:S01]  /*9cf0*/  IMAD.IADD R6, R230, 0x1, -R0.reuse ;  /* 0x00000001e6067824 */ /* 0x100fe200078e0a00 */
[----:B------:R5:W4:Y:S01]  /*9d00*/  MUFU.TANH R9, R7 ;  /* 0x0000000700097308 */ /* 0x000b220000002400 */
[----:B------:R-:W-:Y:S01]  /*9d10*/  FMUL.FTZ R14, R32, UR25 ;  /* 0x00000019200e7c20 */ /* 0x000fe20008410000 */
[----:B------:R-:W-:Y:S01]  /*9d20*/  FMUL.FTZ R22, R35, UR25 ;  /* 0x0000001923167c20 */ /* 0x000fe20008410000 */
[----:B-1----:R-:W-:-:S05]  /*9d30*/  IMAD.IADD R2, R228, 0x1, -R0 ;  /* 0x00000001e4027824 */ /* 0x002fca00078e0a00 */
[----:B------:R-:W-:Y:S01]  /*9d40*/  MUFU.TANH R13, R8 ;  /* 0x00000008000d7308 */ /* 0x000fe20000002400 */
[----:B------:R-:W-:-:S04]  /*9d50*/  IABS R3, R2 ;  /* 0x0000000200037213 */ /* 0x000fc80000000000 */
[----:B------:R-:W-:Y:S01]  /*9d60*/  FMUL.FTZ R23, R183, UR25 ;  /* 0x00000019b7177c20 */ /* 0x000fe20008410000 */
[----:B------:R-:W-:Y:S02]  /*9d70*/  IABS R2, R4 ;  /* 0x0000000400027213 */ /* 0x000fe40000000000 */
[----:B------:R-:W-:Y:S01]  /*9d80*/  IABS R4, R6 ;  /* 0x0000000600047213 */ /* 0x000fe20000000000 */
[----:B------:R-:W-:Y:S02]  /*9d90*/  IMAD.MOV.U32 R6, RZ, RZ, R5 ;  /* 0x000000ffff067224 */ /* 0x000fe400078e0005 */
[----:B-----5:R-:W-:Y:S01]  /*9da0*/  FMUL.FTZ R7, R51, UR25 ;  /* 0x0000001933077c20 */ /* 0x020fe20008410000 */
[----:B------:R-:W-:Y:S01]  /*9db0*/  IMAD.MOV.U32 R5, RZ, RZ, R3 ;  /* 0x000000ffff057224 */ /* 0x000fe200078e0003 */
[----:B------:R1:W5:Y:S01]  /*9dc0*/  MUFU.TANH R8, R12 ;  /* 0x0000000c00087308 */ /* 0x0003620000002400 */
[----:B------:R-:W-:Y:S01]  /*9dd0*/  IMAD.MOV.U32 R3, RZ, RZ, R2 ;  /* 0x000000ffff037224 */ /* 0x000fe200078e0002 */
[----:B------:R-:W-:Y:S01]  /*9de0*/  I2FP.F32.S32 R6, R6 ;  /* 0x0000000600067245 */ /* 0x000fe20000201400 */
[----:B------:R-:W-:Y:S01]  /*9df0*/  IMAD.MOV.U32 R2, RZ, RZ, R4 ;  /* 0x000000ffff027224 */ /* 0x000fe200078e0004 */
[----:B------:R-:W-:-:S02]  /*9e00*/  I2FP.F32.S32 R5, R5 ;  /* 0x0000000500057245 */ /* 0x000fc40000201400 */
[----:B------:R-:W-:Y:S01]  /*9e10*/  I2FP.F32.S32 R3, R3 ;  /* 0x0000000300037245 */ /* 0x000fe20000201400 */
[----:B--2---:R-:W-:Y:S01]  /*9e20*/  FFMA.FTZ R6, R6, -UR19, R16 ;  /* 0x8000001306067c23 */ /* 0x004fe20008010010 */
[----:B------:R-:W-:Y:S01]  /*9e30*/  I2FP.F32.S32 R2, R2 ;  /* 0x0000000200027245 */ /* 0x000fe20000201400 */
[----:B---3--:R-:W-:Y:S01]  /*9e40*/  FFMA.FTZ R5, R5, -UR19, R11 ;  /* 0x8000001305057c23 */ /* 0x008fe2000801000b */
[----:B------:R-:W-:Y:S01]  /*9e50*/  FMUL.FTZ R16, R31, UR25 ;  /* 0x000000191f107c20 */ /* 0x000fe20008410000 */
[----:B----4-:R-:W-:Y:S01]  /*9e60*/  FFMA.FTZ R4, R3, -UR19, R10 ;  /* 0x8000001303047c23 */ /* 0x010fe2000801000a */
[----:B------:R-:W-:Y:S01]  /*9e70*/  FSEL R36, R6, -INF , !P0 ;  /* 0xff80000006247808 */ /* 0x000fe20004000000 */
[----:B------:R-:W-:Y:S01]  /*9e80*/  FFMA.FTZ R3, R2, -UR19, R9 ;  /* 0x8000001302037c23 */ /* 0x000fe20008010009 */
[----:B------:R-:W-:Y:S01]  /*9e90*/  VIADD R2, R0, 0x1 ;  /* 0x0000000100027836 */ /* 0x000fe20000000000 */
[----:B------:R-:W-:Y:S01]  /*9ea0*/  FSEL R37, R5, -INF , !P6 ;  /* 0xff80000005257808 */ /* 0x000fe20007000000 */
[----:B------:R-:W2:Y:S01]  /*9eb0*/  MUFU.TANH R9, R7 ;  /* 0x0000000700097308 */ /* 0x000ea20000002400 */
[----:B------:R-:W-:Y:S01]  /*9ec0*/  FSEL R38, R4, -INF , !P5 ;  /* 0xff80000004267808 */ /* 0x000fe20006800000 */
[--C-:B------:R-:W-:Y:S01]  /*9ed0*/  IMAD.IADD R5, R227, 0x1, -R2.reuse ;  /* 0x00000001e3057824 */ /* 0x100fe200078e0a02 */
[----:B------:R-:W-:Y:S01]  /*9ee0*/  FSEL R39, R3, -INF , !P1 ;  /* 0xff80000003277808 */ /* 0x000fe20004800000 */
[--C-:B------:R-:W-:Y:S01]  /*9ef0*/  IMAD.IADD R4, R228, 0x1, -R2.reuse ;  /* 0x00000001e4047824 */ /* 0x100fe200078e0a02 */
[C---:B------:R-:W-:Y:S01]  /*9f00*/  ISETP.GE.AND P0, PT, R2.reuse, R234, PT ;  /* 0x000000ea0200720c */ /* 0x040fe20003f06270 */
[----:B------:R-:W-:Y:S01]  /*9f10*/  IMAD.IADD R3, R229, 0x1, -R2 ;  /* 0x00000001e5037824 */ /* 0x000fe200078e0a02 */
[C---:B------:R-:W-:Y:S01]  /*9f20*/  ISETP.GE.AND P6, PT, R2.reuse, R233, PT ;  /* 0x000000e90200720c */ /* 0x040fe20003fc6270 */
[----:B------:R3:W4:Y:S01]  /*9f30*/  MUFU.TANH R7, R15 ;  /* 0x0000000f00077308 */ /* 0x0007220000002400 */
[----:B------:R-:W-:Y:S01]  /*9f40*/  ISETP.GE.AND P5, PT, R2, R232, PT ;  /* 0x000000e80200720c */ /* 0x000fe20003fa6270 */
[----:B-1----:R-:W-:Y:S01]  /*9f50*/  FMUL.FTZ R12, R28, UR25 ;  /* 0x000000191c0c7c20 */ /* 0x002fe20008410000 */
[----:B------:R-:W-:-:S02]  /*9f60*/  ISETP.GE.AND P1, PT, R2, R231, PT ;  /* 0x000000e70200720c */ /* 0x000fc40003f26270 */
        /* <DEDUP_REMOVED lines=8> */
[----:B---3--:R-:W-:Y:S01]  /*9ff0*/  FMUL.FTZ R15, R64, UR25 ;  /* 0x00000019400f7c20 */ /* 0x008fe20008410000 */
[----:B------:R-:W-:Y:S01]  /*a000*/  IABS R4, R3 ;  /* 0x0000000300047213 */ /* 0x000fe20000000000 */
[----:B------:R-:W-:Y:S02]  /*a010*/  IMAD.MOV.U32 R3, RZ, RZ, R10 ;  /* 0x000000ffff037224 */ /* 0x000fe400078e000a */
[----:B------:R-:W-:Y:S01]  /*a020*/  FMUL.FTZ R10, R30, UR25 ;  /* 0x000000191e0a7c20 */ /* 0x000fe20008410000 */
[----:B------:R-:W-:Y:S01]  /*a030*/  IMAD.MOV.U32 R2, RZ, RZ, R5 ;  /* 0x000000ffff027224 */ /* 0x000fe200078e0005 */
[----:B------:R-:W-:Y:S01]  /*a040*/  I2FP.F32.S32 R4, R4 ;  /* 0x0000000400047245 */ /* 0x000fe20000201400 */
[----:B------:R-:W-:Y:S01]  /*a050*/  IMAD.MOV.U32 R11, RZ, RZ, R6 ;  /* 0x000000ffff0b7224 */ /* 0x000fe200078e0006 */
[----:B------:R-:W-:Y:S02]  /*a060*/  I2FP.F32.S32 R5, R3 ;  /* 0x0000000300057245 */ /* 0x000fe40000201400 */
[----:B------:R-:W-:Y:S01]  /*a070*/  I2FP.F32.S32 R2, R2 ;  /* 0x0000000200027245 */ /* 0x000fe20000201400 */
[----:B-----5:R-:W-:Y:S01]  /*a080*/  FFMA.FTZ R4, R4, -UR19, R8 ;  /* 0x8000001304047c23 */ /* 0x020fe20008010008 */
[----:B------:R-:W-:Y:S01]  /*a090*/  I2FP.F32.S32 R3, R11 ;  /* 0x0000000b00037245 */ /* 0x000fe20000201400 */
[----:B--2---:R-:W-:Y:S01]  /*a0a0*/  FFMA.FTZ R5, R5, -UR19, R9 ;  /* 0x8000001305057c23 */ /* 0x004fe20008010009 */
[----:B------:R-:W-:Y:S01]  /*a0b0*/  MUFU.TANH R10, R10 ;  /* 0x0000000a000a7308 */ /* 0x000fe20000002400 */
[----:B------:R-:W-:Y:S01]  /*a0c0*/  FFMA.FTZ R6, R2, -UR19, R13 ;  /* 0x8000001302067c23 */ /* 0x000fe2000801000d */
[----:B------:R-:W-:-:S02]  /*a0d0*/  VIADD R2, R0, 0x8 ;  /* 0x0000000800027836 */ /* 0x000fc40000000000 */
[----:B----4-:R-:W-:Y:S01]  /*a0e0*/  FFMA.FTZ R3, R3, -UR19, R7 ;  /* 0x8000001303037c23 */ /* 0x010fe20008010007 */
[----:B------:R-:W-:Y:S01]  /*a0f0*/  FSEL R33, R5, -INF , !P6 ;  /* 0xff80000005217808 */ /* 0x000fe20007000000 */
[----:B------:R-:W-:Y:S01]  /*a100*/  FMUL.FTZ R13, R198, UR25 ;  /* 0x00000019c60d7c20 */ /* 0x000fe20008410000 */
[----:B------:R-:W-:Y:S01]  /*a110*/  FSEL R32, R6, -INF , !P0 ;  /* 0xff80000006207808 */ /* 0x000fe20004000000 */
[--C-:B------:R-:W-:Y:S01]  /*a120*/  IMAD.IADD R5, R227, 0x1, -R2.reuse ;  /* 0x00000001e3057824 */ /* 0x100fe200078e0a02 */
[----:B------:R-:W-:Y:S01]  /*a130*/  FSEL R34, R4, -INF , !P5 ;  /* 0xff80000004227808 */ /* 0x000fe20006800000 */
[--C-:B------:R-:W-:Y:S01]  /*a140*/  IMAD.IADD R4, R228, 0x1, -R2.reuse ;  /* 0x00000001e4047824 */ /* 0x100fe200078e0a02 */
[----:B------:R-:W-:Y:S01]  /*a150*/  FSEL R35, R3, -INF , !P1 ;  /* 0xff80000003237808 */ /* 0x000fe20004800000 */
[----:B------:R1:W-:Y:S01]  /*a160*/  MUFU.TANH R11, R12 ;  /* 0x0000000c000b7308 */ /* 0x0003e20000002400 */
[C---:B------:R-:W-:Y:S01]  /*a170*/  ISETP.GE.AND P0, PT, R2.reuse, R234, PT ;  /* 0x000000ea0200720c */ /* 0x040fe20003f06270 */
[----:B------:R-:W-:Y:S01]  /*a180*/  IMAD.IADD R3, R229, 0x1, -R2 ;  /* 0x00000001e5037824 */ /* 0x000fe200078e0a02 */
[----:B------:R-:W-:-:S02]  /*a190*/  ISETP.GE.AND P6, PT, R2, R233, PT ;  /* 0x000000e90200720c */ /* 0x000fc40003fc6270 */
[C---:B------:R-:W-:Y:S02]  /*a1a0*/  ISETP.GE.AND P5, PT, R2.reuse, R232, PT ;  /* 0x000000e80200720c */ /* 0x040fe40003fa6270 */
[C---:B------:R-:W-:Y:S01]  /*a1b0*/  ISETP.GE.AND P1, PT, R2.reuse, R231, PT ;  /* 0x000000e70200720c */ /* 0x040fe20003f26270 */
[----:B------:R2:W3:Y:S01]  /*a1c0*/  MUFU.TANH R9, R14 ;  /* 0x0000000e00097308 */ /* 0x0004e20000002400 */
[C---:B------:R-:W-:Y:S02]  /*a1d0*/  ISETP.LT.OR P0, PT, R2.reuse, R226, P0 ;  /* 0x000000e20200720c */ /* 0x040fe40000701670 */
[C---:B------:R-:W-:Y:S02]  /*a1e0*/  ISETP.LT.OR P6, PT, R2.reuse, R225, P6 ;  /* 0x000000e10200720c */ /* 0x040fe400037c1670 */
[C---:B------:R-:W-:Y:S02]  /*a1f0*/  ISETP.LT.OR P5, PT, R2.reuse, R224, P5 ;  /* 0x000000e00200720c */ /* 0x040fe40002fa1670 */
[----:B------:R-:W-:Y:S01]  /*a200*/  ISETP.LT.OR P1, PT, R2, R223, P1 ;  /* 0x000000df0200720c */ /* 0x000fe20000f21670 */
[----:B------:R-:W4:Y:S01]  /*a210*/  MUFU.TANH R8, R18 ;  /* 0x0000001200087308 */ /* 0x000f220000002400 */
[----:B------:R-:W-:Y:S01]  /*a220*/  IMAD.IADD R2, R230, 0x1, -R2 ;  /* 0x00000001e6027824 */ /* 0x000fe200078e0a02 */
[----:B------:R-:W-:Y:S01]  /*a230*/  IABS R6, R4 ;  /* 0x0000000400067213 */ /* 0x000fe20000000000 */
[----:B-1----:R-:W-:Y:S01]  /*a240*/  FMUL.FTZ R12, R196, UR25 ;  /* 0x00000019c40c7c20 */ /* 0x002fe20008410000 */
[----:B------:R-:W-:-:S02]  /*a250*/  IABS R5, R5 ;  /* 0x0000000500057213 */ /* 0x000fc40000000000 */
[----:B------:R-:W-:Y:S01]  /*a260*/  IABS R4, R3 ;  /* 0x0000000300047213 */ /* 0x000fe20000000000 */
[----:B------:R-:W-:Y:S01]  /*a270*/  IMAD.MOV.U32 R3, RZ, RZ, R6 ;  /* 0x000000ffff037224 */ /* 0x000fe200078e0006 */
[----:B------:R-:W-:Y:S01]  /*a280*/  IABS R7, R2 ;  /* 0x0000000200077213 */ /* 0x000fe20000000000 */
[----:B------:R-:W-:Y:S01]  /*a290*/  IMAD.MOV.U32 R2, RZ, RZ, R5 ;  /* 0x000000ffff027224 */ /* 0x000fe200078e0005 */
[----:B------:R-:W-:Y:S01]  /*a2a0*/  I2FP.F32.S32 R4, R4 ;  /* 0x0000000400047245 */ /* 0x000fe20000201400 */
[----:B--2---:R-:W-:Y:S01]  /*a2b0*/  FMUL.FTZ R14, R66, UR25 ;  /* 0x00000019420e7c20 */ /* 0x004fe20008410000 */
[----:B------:R-:W-:Y:S02]  /*a2c0*/  I2FP.F32.S32 R3, R3 ;  /* 0x0000000300037245 */ /* 0x000fe40000201400 */
[----:B------:R-:W-:Y:S01]  /*a2d0*/  I2FP.F32.S32 R2, R2 ;  /* 0x0000000200027245 */ /* 0x000fe20000201400 */
[----:B---3--:R-:W-:Y:S01]  /*a2e0*/  FFMA.FTZ R4, R4, -UR19, R9 ;  /* 0x8000001304047c23 */ /* 0x008fe20008010009 */
[----:B------:R-:W-:Y:S01]  /*a2f0*/  I2FP.F32.S32 R7, R7 ;  /* 0x0000000700077245 */ /* 0x000fe20000201400 */
[----:B------:R-:W-:Y:S01]  /*a300*/  FFMA.FTZ R5, R3, -UR19, R10 ;  /* 0x8000001303057c23 */ /* 0x000fe2000801000a */
[----:B------:R1:W2:Y:S01]  /*a310*/  MUFU.TANH R9, R21 ;  /* 0x0000001500097308 */ /* 0x0002a20000002400 */
        /* <DEDUP_REMOVED lines=10> */
[----:B------:R3:W4:Y:S01]  /*a3c0*/  MUFU.TANH R10, R16 ;  /* 0x00000010000a7308 */ /* 0x0007220000002400 */
[C---:B------:R-:W-:Y:S01]  /*a3d0*/  ISETP.GE.AND P0, PT, R2.reuse, R234, PT ;  /* 0x000000ea0200720c */ /* 0x040fe20003f06270 */
[----:B------:R-:W-:Y:S01]  /*a3e0*/  IMAD.IADD R3, R229, 0x1, -R2 ;  /* 0x00000001e5037824 */ /* 0x000fe200078e0a02 */
[----:B------:R-:W-:-:S02]  /*a3f0*/  ISETP.GE.AND P6, PT, R2, R233, PT ;  /* 0x000000e90200720c */ /* 0x000fc40003fc6270 */
[C---:B------:R-:W-:Y:S01]  /*a400*/  ISETP.GE.AND P5, PT, R2.reuse, R232, PT ;  /* 0x000000e80200720c */ /* 0x040fe20003fa6270 */
[----:B-1----:R-:W-:Y:S01]  /*a410*/  FMUL.FTZ R21, R193, UR25 ;  /* 0x00000019c1157c20 */ /* 0x002fe20008410000 */
[C---:B------:R-:W-:Y:S01]  /*a420*/  ISETP.GE.AND P1, PT, R2.reuse, R231, PT ;  /* 0x000000e70200720c */ /* 0x040fe20003f26270 */
[----:B------:R1:W5:Y:S01]  /*a430*/  MUFU.TANH R11, R17 ;  /* 0x00000011000b7308 */ /* 0x0003620000002400 */
[C---:B------:R-:W-:Y:S02]  /*a440*/  ISETP.LT.OR P0, PT, R2.reuse, R226, P0 ;  /* 0x000000e20200720c */ /* 0x040fe40000701670 */
[C---:B------:R-:W-:Y:S02]  /*a450*/  ISETP.LT.OR P6, PT, R2.reuse, R225, P6 ;  /* 0x000000e10200720c */ /* 0x040fe400037c1670 */
[C---:B------:R-:W-:Y:S02]  /*a460*/  ISETP.LT.OR P5, PT, R2.reuse, R224, P5 ;  /* 0x000000e00200720c */ /* 0x040fe40002fa1670 */
[----:B------:R-:W-:Y:S01]  /*a470*/  ISETP.LT.OR P1, PT, R2, R223, P1 ;  /* 0x000000df0200720c */ /* 0x000fe20000f21670 */
[----:B------:R-:W5:Y:S01]  /*a480*/  MUFU.TANH R8, R22 ;  /* 0x0000001600087308 */ /* 0x000f620000002400 */
[----:B------:R-:W-:Y:S01]  /*a490*/  IMAD.IADD R2, R230, 0x1, -R2 ;  /* 0x00000001e6027824 */ /* 0x000fe200078e0a02 */
[----:B------:R-:W-:Y:S01]  /*a4a0*/  IABS R6, R4 ;  /* 0x0000000400067213 */ /* 0x000fe20000000000 */
[----:B---3--:R-:W-:Y:S01]  /*a4b0*/  FMUL.FTZ R16, R197, UR25 ;  /* 0x00000019c5107c20 */ /* 0x008fe20008410000 */
[----:B------:R-:W-:-:S02]  /*a4c0*/  IABS R5, R5 ;  /* 0x0000000500057213 */ /* 0x000fc40000000000 */
[----:B------:R-:W-:Y:S01]  /*a4d0*/  IABS R4, R3 ;  /* 0x0000000300047213 */ /* 0x000fe20000000000 */
[----:B------:R-:W-:Y:S01]  /*a4e0*/  IMAD.MOV.U32 R3, RZ, RZ, R6 ;  /* 0x000000ffff037224 */ /* 0x000fe200078e0006 */
[----:B------:R-:W-:Y:S01]  /*a4f0*/  IABS R7, R2 ;  /* 0x0000000200077213 */ /* 0x000fe20000000000 */
[----:B------:R-:W-:Y:S01]  /*a500*/  IMAD.MOV.U32 R2, RZ, RZ, R5 ;  /* 0x000000ffff027224 */ /* 0x000fe200078e0005 */
[----:B------:R-:W-:Y:S01]  /*a510*/  I2FP.F32.S32 R4, R4 ;  /* 0x0000000400047245 */ /* 0x000fe20000201400 */
[----:B-1----:R-:W-:Y:S01]  /*a520*/  FMUL.FTZ R17, R199, UR25 ;  /* 0x00000019c7117c20 */ /* 0x002fe20008410000 */
[----:B------:R-:W-:Y:S02]  /*a530*/  I2FP.F32.S32 R3, R3 ;  /* 0x0000000300037245 */ /* 0x000fe40000201400 */
[----:B------:R-:W-:Y:S01]  /*a540*/  I2FP.F32.S32 R2, R2 ;  /* 0x0000000200027245 */ /* 0x000fe20000201400 */
[----:B--2---:R-:W-:Y:S01]  /*a550*/  FFMA.FTZ R4, R4, -UR19, R9 ;  /* 0x8000001304047c23 */ /* 0x004fe20008010009 */
[----:B------:R-:W-:Y:S01]  /*a560*/  I2FP.F32.S32 R7, R7 ;  /* 0x0000000700077245 */ /* 0x000fe20000201400 */
[----:B----4-:R-:W-:Y:S01]  /*a570*/  FFMA.FTZ R5, R3, -UR19, R10 ;  /* 0x8000001303057c23 */ /* 0x010fe2000801000a */
[----:B------:R1:W2:Y:S01]  /*a580*/  MUFU.TANH R9, R12 ;  /* 0x0000000c00097308 */ /* 0x0002a20000002400 */
[----:B-----5:R-:W-:Y:S01]  /*a590*/  FFMA.FTZ R6, R2, -UR19, R11 ;  /* 0x8000001302067c23 */ /* 0x020fe2000801000b */
[----:B------:R-:W-:-:S02]  /*a5a0*/  VIADD R2, R0, 0x10 ;  /* 0x0000001000027836 */ /* 0x000fc40000000000 */
[----:B------:R-:W-:Y:S01]  /*a5b0*/  FFMA.FTZ R3, R7, -UR19, R8 ;  /* 0x8000001307037c23 */ /* 0x000fe20008010008 */
        /* <DEDUP_REMOVED lines=11> */
[----:B------:R-:W-:Y:S01]  /*a670*/  ISETP.GE.AND P5, PT, R2, R232, PT ;  /* 0x000000e80200720c */ /* 0x000fe20003fa6270 */
        /* <DEDUP_REMOVED lines=17> */
[----:B------:R3:W-:Y:S01]  /*a790*/  MUFU.TANH R13, R20 ;  /* 0x00000014000d7308 */ /* 0x0007e20000002400 */
[----:B------:R-:W-:Y:S01]  /*a7a0*/  I2FP.F32.S32 R3, R3 ;  /* 0x0000000300037245 */ /* 0x000fe20000201400 */
[----:B-1----:R-:W-:Y:S01]  /*a7b0*/  FMUL.FTZ R15, R57, UR25 ;  /* 0x00000019390f7c20 */ /* 0x002fe20008410000 */
[----:B------:R-:W-:Y:S01]  /*a7c0*/  I2FP.F32.S32 R2, R2 ;  /* 0x0000000200027245 */ /* 0x000fe20000201400 */
[----:B--2---:R-:W-:Y:S01]  /*a7d0*/  FFMA.FTZ R4, R4, -UR19, R9 ;  /* 0x8000001304047c23 */ /* 0x004fe20008010009 */
[----:B------:R-:W-:Y:S01]  /*a7e0*/  I2FP.F32.S32 R7, R7 ;  /* 0x0000000700077245 */ /* 0x000fe20000201400 */
[----:B----4-:R-:W-:-:S02]  /*a7f0*/  FFMA.FTZ R5, R3, -UR19, R10 ;  /* 0x8000001303057c23 */ /* 0x010fc4000801000a */
[----:B-----5:R-:W-:Y:S01]  /*a800*/  FFMA.FTZ R6, R2, -UR19, R11 ;  /* 0x8000001302067c23 */ /* 0x020fe2000801000b */
[----:B------:R-:W-:Y:S02]  /*a810*/  VIADD R2, R0, 0x11 ;  /* 0x0000001100027836 */ /* 0x000fe40000000000 */
[----:B------:R-:W-:Y:S01]  /*a820*/  FFMA.FTZ R3, R7, -UR19, R8 ;  /* 0x8000001307037c23 */ /* 0x000fe20008010008 */
[----:B------:R-:W-:Y:S01]  /*a830*/  FSEL R247, R5, -INF , !P6 ;  /* 0xff80000005f77808 */ /* 0x000fe20007000000 */
[----:B------:R1:W-:Y:S01]  /*a840*/  MUFU.TANH R10, R19 ;  /* 0x00000013000a7308 */ /* 0x0003e20000002400 */
[----:B------:R-:W-:Y:S01]  /*a850*/  FSEL R64, R6, -INF , !P0 ;  /* 0xff80000006407808 */ /* 0x000fe20004000000 */
[--C-:B------:R-:W-:Y:S01]  /*a860*/  IMAD.IADD R5, R227, 0x1, -R2.reuse ;  /* 0x00000001e3057824 */ /* 0x100fe200078e0a02 */
[----:B------:R-:W-:Y:S01]  /*a870*/  FSEL R65, R4, -INF , !P5 ;  /* 0xff80000004417808 */ /* 0x000fe20006800000 */
[--C-:B------:R-:W-:Y:S01]  /*a880*/  IMAD.IADD R4, R228, 0x1, -R2.reuse ;  /* 0x00000001e4047824 */ /* 0x100fe200078e0a02 */
[----:B------:R-:W-:Y:S01]  /*a890*/  FSEL R209, R3, -INF , !P1 ;  /* 0xff80000003d17808 */ /* 0x000fe20004800000 */
[----:B------:R-:W-:Y:S01]  /*a8a0*/  IMAD.IADD R3, R229, 0x1, -R2 ;  /* 0x00000001e5037824 */ /* 0x000fe200078e0a02 */
[C---:B------:R-:W-:Y:S01]  /*a8b0*/  ISETP.GE.AND P0, PT, R2.reuse, R234, PT ;  /* 0x000000ea0200720c */ /* 0x040fe20003f06270 */
[----:B------:R2:W4:Y:S01]  /*a8c0*/  MUFU.TANH R9, R16 ;  /* 0x0000001000097308 */ /* 0x0005220000002400 */
[----:B------:R-:W-:Y:S01]  /*a8d0*/  ISETP.GE.AND P6, PT, R2, R233, PT ;  /* 0x000000e90200720c */ /* 0x000fe20003fc6270 */
[----:B------:R-:W-:Y:S01]  /*a8e0*/  FMUL.FTZ R11, R56, UR25 ;  /* 0x00000019380b7c20 */ /* 0x000fe20008410000 */
[C---:B------:R-:W-:Y:S01]  /*a8f0*/  ISETP.GE.AND P5, PT, R2.reuse, R232, PT ;  /* 0x000000e80200720c */ /* 0x040fe20003fa6270 */
[----:B---3--:R-:W-:Y:S01]  /*a900*/  FMUL.FTZ R20, R109, UR25 ;  /* 0x000000196d147c20 */ /* 0x008fe20008410000 */
[----:B------:R-:W-:-:S02]  /*a910*/  ISETP.GE.AND P1, PT, R2, R231, PT ;  /* 0x000000e70200720c */ /* 0x000fc40003f26270 */
[C---:B------:R-:W-:Y:S01]  /*a920*/  ISETP.LT.OR P0, PT, R2.reuse, R226, P0 ;  /* 0x000000e20200720c */ /* 0x040fe20000701670 */
[----:B------:R3:W5:Y:S01]  /*a930*/  MUFU.TANH R8, R17 ;  /* 0x0000001100087308 */ /* 0x0007620000002400 */
[C---:B------:R-:W-:Y:S01]  /*a940*/  ISETP.LT.OR P6, PT, R2.reuse, R225, P6 ;  /* 0x000000e10200720c */ /* 0x040fe200037c1670 */
[----:B-1----:R-:W-:Y:S01]  /*a950*/  FMUL.FTZ R19, R55, UR25 ;  /* 0x0000001937137c20 */ /* 0x002fe20008410000 */
[C---:B------:R-:W-:Y:S02]  /*a960*/  ISETP.LT.OR P5, PT, R2.reuse, R224, P5 ;  /* 0x000000e00200720c */ /* 0x040fe40002fa1670 */
[----:B------:R-:W-:Y:S01]  /*a970*/  ISETP.LT.OR P1, PT, R2, R223, P1 ;  /* 0x000000df0200720c */ /* 0x000fe20000f21670 */
[----:B------:R-:W-:Y:S01]  /*a980*/  IMAD.IADD R2, R230, 0x1, -R2 ;  /* 0x00000001e6027824 */ /* 0x000fe200078e0a02 */
[----:B------:R-:W-:Y:S01]  /*a990*/  IABS R6, R4 ;  /* 0x0000000400067213 */ /* 0x000fe20000000000 */
[----:B------:R-:W-:Y:S01]  /*a9a0*/  MUFU.TANH R11, R11 ;  /* 0x0000000b000b7308 */ /* 0x000fe20000002400 */
[----:B------:R-:W-:Y:S01]  /*a9b0*/  IABS R5, R5 ;  /* 0x0000000500057213 */ /* 0x000fe20000000000 */
[----:B--2---:R-:W-:Y:S01]  /*a9c0*/  FMUL.FTZ R16, R54, UR25 ;  /* 0x0000001936107c20 */ /* 0x004fe20008410000 */
[----:B------:R-:W-:Y:S01]  /*a9d0*/  IABS R4, R3 ;  /* 0x0000000300047213 */ /* 0x000fe20000000000 */
[----:B------:R-:W-:Y:S01]  /*a9e0*/  IMAD.MOV.U32 R3, RZ, RZ, R6 ;  /* 0x000000ffff037224 */ /* 0x000fe200078e0006 */
[----:B------:R-:W-:Y:S01]  /*a9f0*/  IABS R7, R2 ;  /* 0x0000000200077213 */ /* 0x000fe20000000000 */
[----:B------:R-:W-:Y:S01]  /*aa00*/  IMAD.MOV.U32 R2, RZ, RZ, R5 ;  /* 0x000000ffff027224 */ /* 0x000fe200078e0005 */
[----:B------:R-:W-:-:S02]  /*aa10*/  I2FP.F32.S32 R4, R4 ;  /* 0x0000000400047245 */ /* 0x000fc40000201400 */
[----:B------:R-:W-:Y:S01]  /*aa20*/  I2FP.F32.S32 R3, R3 ;  /* 0x0000000300037245 */ /* 0x000fe20000201400 */
[----:B---3--:R-:W-:Y:S01]  /*aa30*/  FMUL.FTZ R17, R59, UR25 ;  /* 0x000000193b117c20 */ /* 0x008fe20008410000 */
[----:B------:R-:W-:Y:S01]  /*aa40*/  I2FP.F32.S32 R2, R2 ;  /* 0x0000000200027245 */ /* 0x000fe20000201400 */
[----:B----4-:R-:W-:Y:S01]  /*aa50*/  FFMA.FTZ R4, R4, -UR19, R9 ;  /* 0x8000001304047c23 */ /* 0x010fe20008010009 */
[----:B------:R-:W-:Y:S01]  /*aa60*/  I2FP.F32.S32 R7, R7 ;  /* 0x0000000700077245 */ /* 0x000fe20000201400 */
[----:B------:R-:W-:Y:S01]  /*aa70*/  FFMA.FTZ R5, R3, -UR19, R10 ;  /* 0x8000001303057c23 */ /* 0x000fe2000801000a */
[----:B------:R1:W2:Y:S01]  /*aa80*/  MUFU.TANH R9, R14 ;  /* 0x0000000e00097308 */ /* 0x0002a20000002400 */
[----:B------:R-:W-:Y:S01]  /*aa90*/  FFMA.FTZ R6, R2, -UR19, R13 ;  /* 0x8000001302067c23 */ /* 0x000fe2000801000d */
[----:B------:R-:W-:Y:S02]  /*aaa0*/  VIADD R2, R0, 0x18 ;  /* 0x0000001800027836 */ /* 0x000fe40000000000 */
[----:B-----5:R-:W-:Y:S01]  /*aab0*/  FFMA.FTZ R3, R7, -UR19, R8 ;  /* 0x8000001307037c23 */ /* 0x020fe20008010008 */
        /* <DEDUP_REMOVED lines=35> */
[----:B------:R-:W-:Y:S01]  /*acf0*/  FFMA.FTZ R6, R2, -UR19, R11 ;  /* 0x8000001302067c23 */ /* 0x000fe2000801000b */
[----:B------:R-:W-:-:S02]  /*ad00*/  VIADD R2, R0, 0x19 ;  /* 0x0000001900027836 */ /* 0x000fc40000000000 */
[----:B-----5:R-:W-:Y:S01]  /*ad10*/  FFMA.FTZ R3, R7, -UR19, R8 ;  /* 0x8000001307037c23 */ /* 0x020fe20008010008 */
[----:B------:R-:W-:Y:S02]  /*ad20*/  FSEL R213, R5, -INF , !P6 ;  /* 0xff80000005d57808 */ /* 0x000fe40007000000 */
        /* <DEDUP_REMOVED lines=189> */
[----:B------:R-:W1:Y:S01]  /*b900*/  MUFU.TANH R9, R12 ;  /* 0x0000000c00097308 */ /* 0x000e620000002400 */
        /* <DEDUP_REMOVED lines=10> */
[----:B------:R2:W3:Y:S01]  /*b9b0*/  MUFU.TANH R10, R16 ;  /* 0x00000010000a7308 */ /* 0x0004e20000002400 */
[C---:B------:R-:W-:Y:S01]  /*b9c0*/  ISETP.GE.AND P0, PT, R2.reuse, R234, PT ;  /* 0x000000ea0200720c */ /* 0x040fe20003f06270 */
[----:B------:R-:W-:Y:S01]  /*b9d0*/  IMAD.IADD R3, R229, 0x1, -R2 ;  /* 0x00000001e5037824 */ /* 0x000fe200078e0a02 */
[----:B------:R-:W-:-:S02]  /*b9e0*/  ISETP.GE.AND P6, PT, R2, R233, PT ;  /* 0x000000e90200720c */ /* 0x000fc40003fc6270 */
[C---:B------:R-:W-:Y:S02]  /*b9f0*/  ISETP.GE.AND P5, PT, R2.reuse, R232, PT ;  /* 0x000000e80200720c */ /* 0x040fe40003fa6270 */
[C---:B------:R-:W-:Y:S01]  /*ba00*/  ISETP.GE.AND P1, PT, R2.reuse, R231, PT ;  /* 0x000000e70200720c */ /* 0x040fe20003f26270 */
[----:B------:R-:W4:Y:S01]  /*ba10*/  MUFU.TANH R11, R14 ;  /* 0x0000000e000b7308 */ /* 0x000f220000002400 */
[C---:B------:R-:W-:Y:S02]  /*ba20*/  ISETP.LT.OR P0, PT, R2.reuse, R226, P0 ;  /* 0x000000e20200720c */ /* 0x040fe40000701670 */
[C---:B------:R-:W-:Y:S02]  /*ba30*/  ISETP.LT.OR P6, PT, R2.reuse, R225, P6 ;  /* 0x000000e10200720c */ /* 0x040fe400037c1670 */
[C---:B------:R-:W-:Y:S02]  /*ba40*/  ISETP.LT.OR P5, PT, R2.reuse, R224, P5 ;  /* 0x000000e00200720c */ /* 0x040fe40002fa1670 */
[----:B------:R-:W-:Y:S01]  /*ba50*/  ISETP.LT.OR P1, PT, R2, R223, P1 ;  /* 0x000000df0200720c */ /* 0x000fe20000f21670 */
[----:B------:R5:W4:Y:S01]  /*ba60*/  MUFU.TANH R8, R13 ;  /* 0x0000000d00087308 */ /* 0x000b220000002400 */
[----:B------:R-:W-:Y:S01]  /*ba70*/  IMAD.IADD R2, R230, 0x1, -R2 ;  /* 0x00000001e6027824 */ /* 0x000fe200078e0a02 */
[----:B------:R-:W-:Y:S01]  /*ba80*/  IABS R6, R4 ;  /* 0x0000000400067213 */ /* 0x000fe20000000000 */
[----:B--2---:R-:W-:Y:S01]  /*ba90*/  FMUL.FTZ R16, R191, UR25 ;  /* 0x00000019bf107c20 */ /* 0x004fe20008410000 */
[----:B------:R-:W-:-:S02]  /*baa0*/  IABS R5, R5 ;  /* 0x0000000500057213 */ /* 0x000fc40000000000 */
[----:B------:R-:W-:Y:S01]  /*bab0*/  IABS R4, R3 ;  /* 0x0000000300047213 */ /* 0x000fe20000000000 */
[----:B------:R-:W-:Y:S01]  /*bac0*/  IMAD.MOV.U32 R3, RZ, RZ, R6 ;  /* 0x000000ffff037224 */ /* 0x000fe200078e0006 */
[----:B------:R-:W-:Y:S01]  /*bad0*/  IABS R7, R2 ;  /* 0x0000000200077213 */ /* 0x000fe20000000000 */
[----:B------:R-:W-:Y:S01]  /*bae0*/  IMAD.MOV.U32 R2, RZ, RZ, R5 ;  /* 0x000000ffff027224 */ /* 0x000fe200078e0005 */
[----:B------:R-:W-:Y:S01]  /*baf0*/  I2FP.F32.S32 R4, R4 ;  /* 0x0000000400047245 */ /* 0x000fe20000201400 */
[----:B------:R-:W-:Y:S01]  /*bb00*/  MUFU.TANH R12, R20 ;  /* 0x00000014000c7308 */ /* 0x000fe20000002400 */
[----:B------:R-:W-:Y:S02]  /*bb10*/  I2FP.F32.S32 R3, R3 ;  /* 0x0000000300037245 */ /* 0x000fe40000201400 */
[----:B------:R-:W-:Y:S01]  /*bb20*/  I2FP.F32.S32 R2, R2 ;  /* 0x0000000200027245 */ /* 0x000fe20000201400 */
[----:B-1----:R-:W-:Y:S01]  /*bb30*/  FFMA.FTZ R4, R4, -UR19, R9 ;  /* 0x8000001304047c23 */ /* 0x002fe20008010009 */
[----:B------:R-:W-:Y:S01]  /*bb40*/  I2FP.F32.S32 R7, R7 ;  /* 0x0000000700077245 */ /* 0x000fe20000201400 */
[----:B---3--:R-:W-:Y:S01]  /*bb50*/  FFMA.FTZ R5, R3, -UR19, R10 ;  /* 0x8000001303057c23 */ /* 0x008fe2000801000a */
[----:B-----5:R-:W-:Y:S01]  /*bb60*/  FMUL.FTZ R13, R189, UR25 ;  /* 0x00000019bd0d7c20 */ /* 0x020fe20008410000 */
[----:B----4-:R-:W-:Y:S01]  /*bb70*/  FFMA.FTZ R6, R2, -UR19, R11 ;  /* 0x8000001302067c23 */ /* 0x010fe2000801000b */
[----:B------:R-:W-:-:S02]  /*bb80*/  VIADD R2, R0, 0x31 ;  /* 0x0000003100027836 */ /* 0x000fc40000000000 */
[----:B------:R-:W-:Y:S01]  /*bb90*/  FFMA.FTZ R3, R7, -UR19, R8 ;  /* 0x8000001307037c23 */ /* 0x000fe20008010008 */
[----:B------:R-:W-:Y:S01]  /*bba0*/  FSEL R236, R5, -INF , !P6 ;  /* 0xff80000005ec7808 */ /* 0x000fe20007000000 */
[----:B------:R-:W-:Y:S01]  /*bbb0*/  MUFU.TANH R10, R21 ;  /* 0x00000015000a7308 */ /* 0x000fe20000002400 */
[----:B------:R-:W-:Y:S01]  /*bbc0*/  FSEL R201, R6, -INF , !P0 ;  /* 0xff80000006c97808 */ /* 0x000fe20004000000 */
[--C-:B------:R-:W-:Y:S01]  /*bbd0*/  IMAD.IADD R5, R227, 0x1, -R2.reuse ;  /* 0x00000001e3057824 */ /* 0x100fe200078e0a02 */
[----:B------:R-:W-:Y:S01]  /*bbe0*/  FSEL R237, R4, -INF , !P5 ;  /* 0xff80000004ed7808 */ /* 0x000fe20006800000 */
[--C-:B------:R-:W-:Y:S01]  /*bbf0*/  IMAD.IADD R4, R228, 0x1, -R2.reuse ;  /* 0x00000001e4047824 */ /* 0x100fe200078e0a02 */
[----:B------:R-:W-:Y:S01]  /*bc00*/  FSEL R243, R3, -INF , !P1 ;  /* 0xff80000003f37808 */ /* 0x000fe20004800000 */
[----:B------:R-:W-:Y:S01]  /*bc10*/  IMAD.IADD R3, R229, 0x1, -R2 ;  /* 0x00000001e5037824 */ /* 0x000fe200078e0a02 */
[C---:B------:R-:W-:Y:S01]  /*bc20*/  ISETP.GE.AND P0, PT, R2.reuse, R234, PT ;  /* 0x000000ea0200720c */ /* 0x040fe20003f06270 */
[----:B------:R-:W1:Y:S01]  /*bc30*/  MUFU.TANH R9, R17 ;  /* 0x0000001100097308 */ /* 0x000e620000002400 */
[----:B------:R-:W-:Y:S01]  /*bc40*/  ISETP.GE.AND P6, PT, R2, R233, PT ;  /* 0x000000e90200720c */ /* 0x000fe20003fc6270 */
[----:B------:R-:W-:Y:S01]  /*bc50*/  FMUL.FTZ R11, R190, UR25 ;  /* 0x00000019be0b7c20 */ /* 0x000fe20008410000 */
[----:B------:R-:W-:-:S02]  /*bc60*/  ISETP.GE.AND P5, PT, R2, R232, PT ;  /* 0x000000e80200720c */ /* 0x000fc40003fa6270 */
[C---:B------:R-:W-:Y:S02]  /*bc70*/  ISETP.GE.AND P1, PT, R2.reuse, R231, PT ;  /* 0x000000e70200720c */ /* 0x040fe40003f26270 */
[C---:B------:R-:W-:Y:S01]  /*bc80*/  ISETP.LT.OR P0, PT, R2.reuse, R226, P0 ;  /* 0x000000e20200720c */ /* 0x040fe20000701670 */
[----:B------:R-:W2:Y:S01]  /*bc90*/  MUFU.TANH R8, R19 ;  /* 0x0000001300087308 */ /* 0x000ea20000002400 */
        /* <DEDUP_REMOVED lines=9> */
[----:B------:R-:W-:Y:S01]  /*bd30*/  FMUL.FTZ R5, R188, UR25 ;  /* 0x00000019bc057c20 */ /* 0x000fe20008410000 */
[----:B------:R-:W-:Y:S01]  /*bd40*/  IMAD.MOV.U32 R2, RZ, RZ, R6 ;  /* 0x000000ffff027224 */ /* 0x000fe200078e0006 */
[----:B------:R-:W-:Y:S02]  /*bd50*/  I2FP.F32.S32 R4, R4 ;  /* 0x0000000400047245 */ /* 0x000fe40000201400 */
[----:B------:R-:W-:Y:S01]  /*bd60*/  I2FP.F32.S32 R3, R3 ;  /* 0x0000000300037245 */ /* 0x000fe20000201400 */
[----:B------:R3:W-:Y:S01]  /*bd70*/  MUFU.TANH R14, R5 ;  /* 0x00000005000e7308 */ /* 0x0007e20000002400 */
[----:B------:R-:W-:Y:S01]  /*bd80*/  I2FP.F32.S32 R2, R2 ;  /* 0x0000000200027245 */ /* 0x000fe20000201400 */
[----:B-1----:R-:W-:Y:S01]  /*bd90*/  FFMA.FTZ R4, R4, -UR19, R9 ;  /* 0x8000001304047c23 */ /* 0x002fe20008010009 */
[----:B------:R-:W-:-:S03]  /*bda0*/  I2FP.F32.S32 R7, R7 ;  /* 0x0000000700077245 */ /* 0x000fc60000201400 */
[----:B------:R-:W-:Y:S01]  /*bdb0*/  FFMA.FTZ R6, R2, -UR19, R12 ;  /* 0x8000001302067c23 */ /* 0x000fe2000801000c */
[----:B------:R-:W-:Y:S01]  /*bdc0*/  VIADD R2, R0, 0x38 ;  /* 0x0000003800027836 */ /* 0x000fe20000000000 */
[----:B------:R-:W-:Y:S01]  /*bdd0*/  FSEL R210, R4, -INF , !P5 ;  /* 0xff80000004d27808 */ /* 0x000fe20006800000 */
[----:B------:R-:W-:Y:S01]  /*bde0*/  VIADD R0, R0, 0x39 ;  /* 0x0000003900007836 */ /* 0x000fe20000000000 */
[----:B------:R1:W-:Y:S01]  /*bdf0*/  MUFU.TANH R12, R11 ;  /* 0x0000000b000c7308 */ /* 0x0003e20000002400 */
[----:B------:R-:W-:Y:S01]  /*be00*/  FSEL R196, R6, -INF , !P0 ;  /* 0xff80000006c47808 */ /* 0x000fe20004000000 */
[--C-:B------:R-:W-:Y:S01]  /*be10*/  IMAD.IADD R4, R229, 0x1, -R2.reuse ;  /* 0x00000001e5047824 */ /* 0x100fe200078e0a02 */
[C---:B------:R-:W-:Y:S01]  /*be20*/  ISETP.GE.AND P0, PT, R2.reuse, R234, PT ;  /* 0x000000ea0200720c */ /* 0x040fe20003f06270 */
[----:B------:R-:W-:Y:S01]  /*be30*/  IMAD.IADD R6, R227, 0x1, -R2 ;  /* 0x00000001e3067824 */ /* 0x000fe200078e0a02 */
[C---:B------:R-:W-:Y:S01]  /*be40*/  ISETP.GE.AND P5, PT, R2.reuse, R232, PT ;  /* 0x000000e80200720c */ /* 0x040fe20003fa6270 */
[----:B---3--:R-:W-:Y:S01]  /*be50*/  FFMA.FTZ R5, R3, -UR19, R10 ;  /* 0x8000001303057c23 */ /* 0x008fe2000801000a */
[----:B--2---:R-:W-:Y:S01]  /*be60*/  FFMA.FTZ R3, R7, -UR19, R8 ;  /* 0x8000001307037c23 */ /* 0x004fe20008010008 */
[C---:B------:R-:W-:Y:S01]  /*be70*/  ISETP.LT.OR P0, PT, R2.reuse, R226, P0 ;  /* 0x000000e20200720c */ /* 0x040fe20000701670 */
[----:B------:R-:W2:Y:S01]  /*be80*/  MUFU.TANH R10, R15 ;  /* 0x0000000f000a7308 */ /* 0x000ea20000002400 */
[----:B------:R-:W-:-:S02]  /*be90*/  ISETP.LT.OR P5, PT, R2, R224, P5 ;  /* 0x000000e00200720c */ /* 0x000fc40002fa1670 */
[----:B------:R-:W-:Y:S01]  /*bea0*/  FSEL R246, R5, -INF , !P6 ;  /* 0xff80000005f67808 */ /* 0x000fe20007000000 */
[----:B------:R-:W-:Y:S01]  /*beb0*/  IMAD.IADD R5, R228, 0x1, -R2 ;  /* 0x00000001e4057824 */ /* 0x000fe200078e0a02 */
[----:B------:R-:W-:Y:S01]  /*bec0*/  FSEL R214, R3, -INF , !P1 ;  /* 0xff80000003d67808 */ /* 0x000fe20004800000 */
[----:B------:R-:W-:Y:S01]  /*bed0*/  IMAD.IADD R3, R227, 0x1, -R0 ;  /* 0x00000001e3037824 */ /* 0x000fe200078e0a00 */
[C---:B------:R-:W-:Y:S01]  /*bee0*/  ISETP.GE.AND P6, PT, R2.reuse, R233, PT ;  /* 0x000000e90200720c */ /* 0x040fe20003fc6270 */
[----:B------:R-:W3:Y:S01]  /*bef0*/  MUFU.TANH R9, R18 ;  /* 0x0000001200097308 */ /* 0x000ee20000002400 */
[C---:B------:R-:W-:Y:S02]  /*bf00*/  ISETP.GE.AND P1, PT, R2.reuse, R231, PT ;  /* 0x000000e70200720c */ /* 0x040fe40003f26270 */
[C---:B------:R-:W-:Y:S02]  /*bf10*/  ISETP.LT.OR P6, PT, R2.reuse, R225, P6 ;  /* 0x000000e10200720c */ /* 0x040fe400037c1670 */
[----:B------:R-:W-:Y:S01]  /*bf20*/  ISETP.LT.OR P1, PT, R2, R223, P1 ;  /* 0x000000df0200720c */ /* 0x000fe20000f21670 */
[----:B------:R-:W-:Y:S01]  /*bf30*/  IMAD.IADD R2, R230, 0x1, -R2 ;  /* 0x00000001e6027824 */ /* 0x000fe200078e0a02 */
[----:B-1----:R-:W-:Y:S01]  /*bf40*/  IABS R11, R5 ;  /* 0x00000005000b7213 */ /* 0x002fe20000000000 */
[----:B------:R-:W1:Y:S01]  /*bf50*/  MUFU.TANH R8, R13 ;  /* 0x0000000d00087308 */ /* 0x000e620000002400 */
[----:B------:R-:W-:-:S02]  /*bf60*/  IABS R5, R4 ;  /* 0x0000000400057213 */ /* 0x000fc40000000000 */
[----:B------:R-:W-:Y:S01]  /*bf70*/  IABS R7, R2 ;  /* 0x0000000200077213 */ /* 0x000fe20000000000 */
[----:B------:R-:W-:Y:S01]  /*bf80*/  IMAD.MOV.U32 R4, RZ, RZ, R11 ;  /* 0x000000ffff047224 */ /* 0x000fe200078e000b */
[----:B------:R-:W-:Y:S01]  /*bf90*/  IABS R2, R3 ;  /* 0x0000000300027213 */ /* 0x000fe20000000000 */
[----:B------:R-:W-:Y:S01]  /*bfa0*/  IMAD.MOV.U32 R3, RZ, RZ, R5 ;  /* 0x000000ffff037224 */ /* 0x000fe200078e0005 */
[----:B------:R-:W-:Y:S02]  /*bfb0*/  I2FP.F32.S32 R7, R7 ;  /* 0x0000000700077245 */ /* 0x000fe40000201400 */
[----:B------:R-:W-:Y:S02]  /*bfc0*/  IABS R6, R6 ;  /* 0x0000000600067213 */ /* 0x000fe40000000000 */
[----:B------:R-:W-:Y:S02]  /*bfd0*/  I2FP.F32.S32 R3, R3 ;  /* 0x0000000300037245 */ /* 0x000fe40000201400 */
[----:B------:R-:W-:-:S02]  /*bfe0*/  I2FP.F32.S32 R4, R4 ;  /* 0x0000000400047245 */ /* 0x000fc40000201400 */
[----:B------:R-:W-:Y:S01]  /*bff0*/  I2FP.F32.S32 R5, R2 ;  /* 0x0000000200057245 */ /* 0x000fe20000201400 */
[----:B--2---:R-:W-:Y:S01]  /*c000*/  FFMA.FTZ R3, R3, -UR19, R10 ;  /* 0x8000001303037c23 */ /* 0x004fe2000801000a */
[----:B------:R-:W-:Y:S01]  /*c010*/  I2FP.F32.S32 R6, R6 ;  /* 0x0000000600067245 */ /* 0x000fe20000201400 */
[----:B---3--:R-:W-:Y:S01]  /*c020*/  FFMA.FTZ R2, R7, -UR19, R9 ;  /* 0x8000001307027c23 */ /* 0x008fe20008010009 */
[----:B------:R-:W-:Y:S01]  /*c030*/  FFMA.FTZ R4, R4, -UR19, R12 ;  /* 0x8000001304047c23 */ /* 0x000fe2000801000c */
[----:B-1----:R-:W-:Y:S01]  /*c040*/  FFMA.FTZ R7, R5, -UR19, R8 ;  /* 0x8000001305077c23 */ /* 0x002fe20008010008 */
[----:B------:R-:W-:Y:S01]  /*c050*/  FSEL R200, R3, -INF , !P5 ;  /* 0xff80000003c87808 */ /* 0x000fe20006800000 */
[----:B------:R-:W-:Y:S01]  /*c060*/  FFMA.FTZ R6, R6, -UR19, R14 ;  /* 0x8000001306067c23 */ /* 0x000fe2000801000e */
[----:B------:R-:W-:Y:S01]  /*c070*/  FSEL R207, R2, -INF , !P1 ;  /* 0xff80000002cf7808 */ /* 0x000fe20004800000 */
[--C-:B------:R-:W-:Y:S01]  /*c080*/  IMAD.IADD R3, R228, 0x1, -R0.reuse ;  /* 0x00000001e4037824 */ /* 0x100fe200078e0a00 */
[----:B------:R-:W-:Y:S01]  /*c090*/  FSEL R241, R4, -INF , !P6 ;  /* 0xff80000004f17808 */ /* 0x000fe20007000000 */
[--C-:B------:R-:W-:Y:S01]  /*c0a0*/  IMAD.IADD R2, R229, 0x1, -R0.reuse ;  /* 0x00000001e5027824 */ /* 0x100fe200078e0a00 */
[----:B------:R-:W-:Y:S01]  /*c0b0*/  FSEL R194, R6, -INF , !P0 ;  /* 0xff80000006c27808 */ /* 0x000fe20004000000 */
[----:B------:R-:W-:Y:S01]  /*c0c0*/  IMAD.IADD R5, R230, 0x1, -R0 ;  /* 0x00000001e6057824 */ /* 0x000fe200078e0a00 */
[----:B------:R-:W-:Y:S01]  /*c0d0*/  IABS R4, R3 ;  /* 0x0000000300047213 */ /* 0x000fe20000000000 */
[----:B------:R-:W1:Y:S01]  /*c0e0*/  MUFU.TANH R8, R16 ;  /* 0x0000001000087308 */ /* 0x000e620000002400 */
[----:B------:R-:W-:-:S02]  /*c0f0*/  ISETP.GE.AND P0, PT, R0, R234, PT ;  /* 0x000000ea0000720c */ /* 0x000fc40003f06270 */
[----:B------:R-:W-:Y:S02]  /*c100*/  IABS R3, R2 ;  /* 0x0000000200037213 */ /* 0x000fe40000000000 */
[----:B------:R-:W-:Y:S02]  /*c110*/  IABS R2, R5 ;  /* 0x0000000500027213 */ /* 0x000fe40000000000 */
[C---:B------:R-:W-:Y:S01]  /*c120*/  ISETP.LT.OR P0, PT, R0.reuse, R226, P0 ;  /* 0x000000e20000720c */ /* 0x040fe20000701670 */
[----:B------:R-:W2:Y:S01]  /*c130*/  MUFU.TANH R6, R22 ;  /* 0x0000001600067308 */ /* 0x000ea20000002400 */
[C---:B------:R-:W-:Y:S02]  /*c140*/  ISETP.GE.AND P6, PT, R0.reuse, R233, PT ;  /* 0x000000e90000720c */ /* 0x040fe40003fc6270 */
[----:B------:R-:W-:Y:S02]  /*c150*/  FSEL R47, R7, -INF , !P0 ;  /* 0xff800000072f7808 */ /* 0x000fe40004000000 */
[----:B------:R-:W-:-:S02]  /*c160*/  ISETP.GE.AND P5, PT, R0, R232, PT ;  /* 0x000000e80000720c */ /* 0x000fc40003fa6270 */
[C---:B------:R-:W-:Y:S01]  /*c170*/  ISETP.GE.AND P1, PT, R0.reuse, R231, PT ;  /* 0x000000e70000720c */ /* 0x040fe20003f26270 */
[----:B------:R-:W3:Y:S01]  /*c180*/  MUFU.TANH R5, R23 ;  /* 0x0000001700057308 */ /* 0x000ee20000002400 */
[----:B------:R-:W-:Y:S02]  /*c190*/  PLOP3.LUT P0, PT, PT, PT, UP0, 0x40, 0x0 ;  /* 0x000000000000781c */ /* 0x000fe40003f0e808 */
[C---:B------:R-:W-:Y:S02]  /*c1a0*/  ISETP.LT.OR P6, PT, R0.reuse, R225, P6 ;  /* 0x000000e10000720c */ /* 0x040fe400037c1670 */
[C---:B------:R-:W-:Y:S02]  /*c1b0*/  ISETP.LT.OR P5, PT, R0.reuse, R224, P5 ;  /* 0x000000e00000720c */ /* 0x040fe40002fa1670 */
[----:B------:R-:W-:Y:S02]  /*c1c0*/  ISETP.LT.OR P1, PT, R0, R223, P1 ;  /* 0x000000df0000720c */ /* 0x000fe40000f21670 */
[----:B------:R-:W-:-:S02]  /*c1d0*/  I2FP.F32.S32 R4, R4 ;  /* 0x0000000400047245 */ /* 0x000fc40000201400 */
[----:B------:R-:W-:Y:S02]  /*c1e0*/  I2FP.F32.S32 R3, R3 ;  /* 0x0000000300037245 */ /* 0x000fe40000201400 */
[----:B------:R-:W-:Y:S01]  /*c1f0*/  I2FP.F32.S32 R0, R2 ;  /* 0x0000000200007245 */ /* 0x000fe20000201400 */
[----:B-1----:R-:W-:Y:S02]  /*c200*/  FFMA.FTZ R4, R4, -UR19, R8 ;  /* 0x8000001304047c23 */ /* 0x002fe40008010008 */
[----:B--2---:R-:W-:Y:S02]  /*c210*/  FFMA.FTZ R2, R3, -UR19, R6 ;  /* 0x8000001303027c23 */ /* 0x004fe40008010006 */
[----:B---3--:R-:W-:Y:S01]  /*c220*/  FFMA.FTZ R0, R0, -UR19, R5 ;  /* 0x8000001300007c23 */ /* 0x008fe20008010005 */
[----:B------:R-:W-:Y:S02]  /*c230*/  FSEL R239, R4, -INF , !P6 ;  /* 0xff80000004ef7808 */ /* 0x000fe40007000000 */
[----:B------:R-:W-:-:S02]  /*c240*/  FSEL R198, R2, -INF , !P5 ;  /* 0xff80000002c67808 */ /* 0x000fc40006800000 */
        /* <DEDUP_REMOVED lines=69> */
.L_x_1184:
[----:B------:R-:W-:Y:S05]  /*c6a0*/  BSYNC B0 ;  /* 0x0000000000007941 */ /* 0x000fea0003800000 */
.L_x_1183:
[----:B------:R-:W0:Y:S02]  /*c6b0*/  LDGDEPBAR ;  /* 0x00000000000079af */ /* 0x000e240000000000 */
.L_x_1182:
[----:B------:R-:W-:Y:S01]  /*c6c0*/  FMNMX.FTZ R0, R105, R36, !PT ;  /* 0x0000002469007209 */ /* 0x000fe20007810000 */
[----:B------:R-:W-:Y:S01]  /*c6d0*/  LDSM.16.MT88.4 R48, [R218+0xb000] ;  /* 0x00b00000da30783b */ /* 0x000fe20000004200 */
[----:B------:R-:W-:Y:S02]  /*c6e0*/  MOV R59, R106 ;  /* 0x0000006a003b7202 */ /* 0x000fe40000000f00 */
[----:B------:R-:W-:Y:S01]  /*c6f0*/  FMNMX.FTZ R0, R32, R0, !PT ;  /* 0x0000000020007209 */ /* 0x000fe20007810000 */
[----:B------:R-:W-:Y:S01]  /*c700*/  LDSM.16.MT88.4 R20, [R218+0x9000] ;  /* 0x00900000da14783b */ /* 0x000fe20000004200 */
[----:B------:R-:W-:Y:S02]  /*c710*/  MOV R67, R107 ;  /* 0x0000006b00437202 */ /* 0x000fe40000000f00 */
        /* <DEDUP_REMOVED lines=31> */
[----:B-12---:R-:W1:Y:S01]  /*c910*/  SHFL.BFLY PT, R6, R0, 0x2, 0x1f ;  /* 0x0c401f0000067f89 */ /* 0x006e6200000e0000 */
        /* <DEDUP_REMOVED lines=48> */
[----:B------:R-:W-:-:S03]  /*cc20*/  FFMA.FTZ R3, R27, UR22, -R0 ;  /* 0x000000161b037c23 */ /* 0x000fc60008010800 */
        /* <DEDUP_REMOVED lines=14> */
[----:B------:R3:W-:Y:S01]  /*cd10*/  MUFU.EX2 R10, R4 ;  /* 0x00000004000a7308 */ /* 0x0007e20000000800 */
[----:B-1----:R-:W-:-:S07]  /*cd20*/  FFMA.FTZ R3, R37, UR22, -R12 ;  /* 0x0000001625037c23 */ /* 0x002fce000801080c */
[----:B------:R1:W4:Y:S01]  /*cd30*/  MUFU.EX2 R15, R3 ;  /* 0x00000003000f7308 */ /* 0x0003220000000800 */
        /* <DEDUP_REMOVED lines=47> */
[----:B------:R-:W-:Y:S01]  /*d030*/  FMUL.FTZ R93, R93, R44 ;  /* 0x0000002c5d5d7220 */ /* 0x000fe20000410000 */
[----:B------:R-:W-:Y:S01]  /*d040*/  PLOP3.LUT P0, PT, PT, PT, UP0, 0x40, 0x0 ;  /* 0x000000000000781c */ /* 0x000fe20003f0e808 */
[----:B------:R1:W2:Y:S02]  /*d050*/  MUFU.EX2 R58, R4 ;  /* 0x00000004003a7308 */ /* 0x0002a40000000800 */
[--C-:B-1----:R-:W-:Y:S01]  /*d060*/  FFMA.FTZ R4, R39, UR22, -R2.reuse ;  /* 0x0000001627047c23 */ /* 0x102fe20008010802 */
[----:B--2---:R-:W-:Y:S01]  /*d070*/  F2FP.BF16.F32.PACK_AB R6, R58, R66 ;  /* 0x000000423a06723e */ /* 0x004fe200000010ff */
[----:B------:R-:W-:Y:S04]  /*d080*/  LDSM.16.MT88.4 R36, [R216+0xb000] ;  /* 0x00b00000d824783b */ /* 0x000fe80000004200 */
[----:B------:R1:W-:Y:S02]  /*d090*/  MUFU.EX2 R57, R4 ;  /* 0x0000000400397308 */ /* 0x0003e40000000800 */
[----:B-1----:R-:W-:Y:S01]  /*d0a0*/  FFMA.FTZ R4, R35, UR22, -R2 ;  /* 0x0000001623047c23 */ /* 0x002fe20008010802 */
[----:B------:R-:W-:-:S02]  /*d0b0*/  MOV R35, R16 ;  /* 0x0000001000237202 */ /* 0x000fc40000000f00 */
[----:B------:R-:W1:Y:S03]  /*d0c0*/  LDSM.16.MT88.4 R16, [R216+0x9000] ;  /* 0x00900000d810783b */ /* 0x000e660000004200 */
[----:B------:R2:W-:Y:S02]  /*d0d0*/  MUFU.EX2 R34, R4 ;  /* 0x0000000400227308 */ /* 0x0005e40000000800 */
[----:B--2---:R-:W-:-:S06]  /*d0e0*/  FFMA.FTZ R4, R31, UR22, -R2 ;  /* 0x000000161f047c23 */ /* 0x004fcc0008010802 */
[----:B------:R2:W-:Y:S02]  /*d0f0*/  MUFU.EX2 R33, R4 ;  /* 0x0000000400217308 */ /* 0x0005e40000000800 */
[----:B--2---:R-:W-:Y:S02]  /*d100*/  FFMA.FTZ R4, R26, UR22, -R2 ;  /* 0x000000161a047c23 */ /* 0x004fe40008010802 */
[----:B------:R-:W2:Y:S04]  /*d110*/  LDSM.16.MT88.4 R24, [R216+0xa000] ;  /* 0x00a00000d818783b */ /* 0x000ea80000004200 */
[----:B------:R3:W4:Y:S02]  /*d120*/  MUFU.EX2 R32, R4 ;  /* 0x0000000400207308 */ /* 0x0007240000000800 */
[----:B---3--:R-:W-:Y:S01]  /*d130*/  FADD.FTZ R4, R102, -R5 ;  /* 0x8000000566047221 */ /* 0x008fe20000010000 */
[----:B------:R-:W-:Y:S01]  /*d140*/  FFMA.FTZ R5, R28, UR22, -R12 ;  /* 0x000000161c057c23 */ /* 0x000fe2000801080c */
[----:B------:R-:W-:Y:S01]  /*d150*/  MOV R102, R14 ;  /* 0x0000000e00667202 */ /* 0x000fe20000000f00 */
[----:B------:R-:W3:Y:S01]  /*d160*/  LDSM.16.MT88.4 R28, [R218+0xa000] ;  /* 0x00a00000da1c783b */ /* 0x000ee20000004200 */
[----:B------:R-:W-:-:S02]  /*d170*/  FMUL.FTZ R4, R4, UR22 ;  /* 0x0000001604047c20 */ /* 0x000fc40008410000 */
[----:B------:R5:W-:Y:S01]  /*d180*/  MUFU.EX2 R52, R5 ;  /* 0x0000000500347308 */ /* 0x000be20000000800 */
[----:B----4-:R-:W-:-:S07]  /*d190*/  F2FP.BF16.F32.PACK_AB R7, R32, R33 ;  /* 0x000000212007723e */ /* 0x010fce00000010ff */
[----:B------:R4:W1:Y:S01]  /*d1a0*/  MUFU.EX2 R15, R4 ;  /* 0x00000004000f7308 */ /* 0x0008620000000800 */
[----:B-----5:R-:W-:Y:S02]  /*d1b0*/  F2FP.BF16.F32.PACK_AB R5, R34, R57 ;  /* 0x000000392205723e */ /* 0x020fe400000010ff */
[----:B----4-:R-:W-:Y:S01]  /*d1c0*/  FSEL R4, R250, RZ, P6 ;  /* 0x000000fffa047208 */ /* 0x010fe20003000000 */
[-C--:B-1----:R-:W-:Y:S01]  /*d1d0*/  FMUL.FTZ R114, R114, R15.reuse ;  /* 0x0000000f72727220 */ /* 0x082fe20000410000 */
        /* <DEDUP_REMOVED lines=27> */
[-C--:B----4-:R-:W-:Y:S01]  /*d390*/  FMUL.FTZ R116, R116, R14.reuse ;  /* 0x0000000e74747220 */ /* 0x090fe20000410000 */
        /* <DEDUP_REMOVED lines=12> */
[----:B------:R-:W-:Y:S01]  /*d460*/  MOV R112, R13 ;  /* 0x0000000d00707202 */ /* 0x000fe20000000f00 */
[-C--:B------:R-:W-:Y:S01]  /*d470*/  FMUL.FTZ R69, R69, R14.reuse ;  /* 0x0000000e45457220 */ /* 0x080fe20000410000 */
[----:B------:R-:W1:Y:S01]  /*d480*/  MUFU.EX2 R13, R8 ;  /* 0x00000008000d7308 */ /* 0x000e620000000800 */
[----:B------:R-:W-:Y:S01]  /*d490*/  MOV R114, R53 ;  /* 0x0000003500727202 */ /* 0x000fe20000000f00 */
[----:B------:R-:W-:Y:S01]  /*d4a0*/  FMUL.FTZ R124, R124, R14 ;  /* 0x0000000e7c7c7220 */ /* 0x000fe20000410000 */
[----:B------:R-:W-:Y:S01]  /*d4b0*/  MOV R115, R54 ;  /* 0x0000003600737202 */ /* 0x000fe20000000f00 */
[C---:B---3--:R-:W-:Y:S01]  /*d4c0*/  HMMA.16816.F32.BF16 R108, R4.reuse, R30, R172 ;  /* 0x0000001e046c723c */ /* 0x048fe200000418ac */
[----:B------:R-:W-:Y:S01]  /*d4d0*/  MOV R113, R52 ;  /* 0x0000003400717202 */ /* 0x000fe20000000f00 */
[-C--:B------:R-:W-:Y:S01]  /*d4e0*/  FMUL.FTZ R125, R125, R14.reuse ;  /* 0x0000000e7d7d7220 */ /* 0x080fe20000410000 */
[-C--:B------:R-:W-:Y:S01]  /*d4f0*/  FMUL.FTZ R136, R136, R14.reuse ;  /* 0x0000000e88887220 */ /* 0x080fe20000410000 */
[-C--:B------:R-:W-:Y:S01]  /*d500*/  FMUL.FTZ R137, R137, R14.reuse ;  /* 0x0000000e89897220 */ /* 0x080fe20000410000 */
[----:B------:R-:W-:Y:S01]  /*d510*/  FMUL.FTZ R164, R164, R14 ;  /* 0x0000000ea4a47220 */ /* 0x000fe20000410000 */
[C---:B------:R-:W-:Y:S01]  /*d520*/  HMMA.16816.F32.BF16 R52, R4.reuse, R18, R120 ;  /* 0x000000120434723c */ /* 0x040fe20000041878 */
[----:B------:R-:W-:Y:S01]  /*d530*/  MOV R172, R112 ;  /* 0x0000007000ac7202 */ /* 0x000fe20000000f00 */
[-C--:B------:R-:W-:Y:S01]  /*d540*/  FMUL.FTZ R165, R165, R14.reuse ;  /* 0x0000000ea5a57220 */ /* 0x080fe20000410000 */
[----:B------:R-:W-:Y:S01]  /*d550*/  MOV R173, R113 ;  /* 0x0000007100ad7202 */ /* 0x000fe20000000f00 */
[----:B------:R-:W-:Y:S01]  /*d560*/  FMUL.FTZ R80, R80, R14 ;  /* 0x0000000e50507220 */ /* 0x000fe20000410000 */
[----:B------:R-:W-:Y:S01]  /*d570*/  MOV R175, R33 ;  /* 0x0000002100af7202 */ /* 0x000fe20000000f00 */
[C---:B------:R-:W-:Y:S01]  /*d580*/  HMMA.16816.F32.BF16 R120, R4.reuse, R36, R72 ;  /* 0x000000240478723c */ /* 0x040fe20000041848 */
[-C--:B-1----:R-:W-:Y:S01]  /*d590*/  FMUL.FTZ R118, R118, R13.reuse ;  /* 0x0000000d76767220 */ /* 0x082fe20000410000 */
[-C--:B------:R-:W-:Y:S01]  /*d5a0*/  FMUL.FTZ R119, R119, R13.reuse ;  /* 0x0000000d77777220 */ /* 0x080fe20000410000 */
[----:B------:R-:W-:Y:S01]  /*d5b0*/  FFMA.FTZ R8, R64, UR22, -R0 ;  /* 0x0000001640087c23 */ /* 0x000fe20008010800 */
[-C--:B------:R-:W-:Y:S01]  /*d5c0*/  FMUL.FTZ R154, R154, R13.reuse ;  /* 0x0000000d9a9a7220 */ /* 0x080fe20000410000 */
[----:B------:R-:W-:Y:S01]  /*d5d0*/  FMUL.FTZ R155, R155, R13 ;  /* 0x0000000d9b9b7220 */ /* 0x000fe20000410000 */
[C---:B------:R-:W-:Y:S01]  /*d5e0*/  HMMA.16816.F32.BF16 R144, R4.reuse, R48, R88 ;  /* 0x000000300490723c */ /* 0x040fe20000041858 */
[----:B------:R-:W-:Y:S01]  /*d5f0*/  IMAD.MOV.U32 R73, RZ, RZ, R114 ;  /* 0x000000ffff497224 */ /* 0x000fe200078e0072 */
[----:B------:R-:W-:Y:S01]  /*d600*/  MOV R75, R115 ;  /* 0x00000073004b7202 */ /* 0x000fe20000000f00 */
[-C--:B------:R-:W-:Y:S01]  /*d610*/  FMUL.FTZ R170, R170, R13.reuse ;  /* 0x0000000daaaa7220 */ /* 0x080fe20000410000 */
[----:B------:R-:W-:Y:S01]  /*d620*/  FMUL.FTZ R171, R171, R13 ;  /* 0x0000000dabab7220 */ /* 0x000fe20000410000 */
[----:B------:R-:W-:Y:S01]  /*d630*/  MOV R174, R57 ;  /* 0x0000003900ae7202 */ /* 0x000fe20000000f00 */
        /* <DEDUP_REMOVED lines=8> */
[----:B------:R-:W-:Y:S01]  /*d6c0*/  IMAD.MOV.U32 R161, RZ, RZ, R32 ;  /* 0x000000ffffa17224 */ /* 0x000fe200078e0020 */
[----:B------:R-:W-:Y:S01]  /*d6d0*/  MOV R162, R101 ;  /* 0x0000006500a27202 */ /* 0x000fe20000000f00 */
[----:B------:R-:W-:Y:S01]  /*d6e0*/  FMUL.FTZ R151, R151, R13 ;  /* 0x0000000d97977220 */ /* 0x000fe20000410000 */
[----:B------:R-:W-:Y:S01]  /*d6f0*/  MOV R163, R9 ;  /* 0x0000000900a37202 */ /* 0x000fe20000000f00 */
[C---:B------:R-:W-:Y:S01]  /*d700*/  HMMA.16816.F32.BF16 R60, R4.reuse, R20, R128 ;  /* 0x00000014043c723c */ /* 0x040fe20000041880 */
[----:B------:R-:W-:Y:S01]  /*d710*/  FFMA.FTZ R9, R42, UR22, -R0 ;  /* 0x000000162a097c23 */ /* 0x000fe20008010800 */
[-C--:B------:R-:W-:Y:S01]  /*d720*/  FMUL.FTZ R70, R70, R13.reuse ;  /* 0x0000000d46467220 */ /* 0x080fe20000410000 */
[-C--:B------:R-:W-:Y:S01]  /*d730*/  FMUL.FTZ R71, R71, R13.reuse ;  /* 0x0000000d47477220 */ /* 0x080fe20000410000 */
[----:B------:R-:W-:Y:S01]  /*d740*/  FMUL.FTZ R126, R126, R13 ;  /* 0x0000000d7e7e7220 */ /* 0x000fe20000410000 */
[----:B------:R1:W2:Y:S01]  /*d750*/  MUFU.EX2 R74, R9 ;  /* 0x00000009004a7308 */ /* 0x0002a20000000800 */
[C---:B------:R-:W-:Y:S01]  /*d760*/  HMMA.16816.F32.BF16 R184, R4.reuse, R22, R140 ;  /* 0x0000001604b8723c */ /* 0x040fe2000004188c */
[----:B------:R-:W-:Y:S01]  /*d770*/  MOV R131, R67 ;  /* 0x0000004300837202 */ /* 0x000fe20000000f00 */
[-C--:B------:R-:W-:Y:S01]  /*d780*/  FMUL.FTZ R127, R127, R13.reuse ;  /* 0x0000000d7f7f7220 */ /* 0x080fe20000410000 */
[----:B------:R-:W-:Y:S01]  /*d790*/  MOV R130, R66 ;  /* 0x0000004200827202 */ /* 0x000fe20000000f00 */
        /* <DEDUP_REMOVED lines=8> */
[----:B------:R-:W-:Y:S01]  /*d820*/  HMMA.16816.F32.BF16 R100, R4, R50, R92 ;  /* 0x000000320464723c */ /* 0x000fe2000004185c */
[----:B------:R-:W-:Y:S01]  /*d830*/  MOV R76, R130 ;  /* 0x00000082004c7202 */ /* 0x000fe20000000f00 */
[----:B------:R-:W-:Y:S01]  /*d840*/  IMAD.MOV.U32 R78, RZ, RZ, R35 ;  /* 0x000000ffff4e7224 */ /* 0x000fe200078e0023 */
[----:B------:R-:W-:Y:S01]  /*d850*/  MOV R77, R131 ;  /* 0x00000083004d7202 */ /* 0x000fe20000000f00 */
[--C-:B-1----:R-:W-:Y:S01]  /*d860*/  FFMA.FTZ R9, R65, UR22, -R3.reuse ;  /* 0x0000001641097c23 */ /* 0x102fe20008010803 */
[----:B------:R-:W-:Y:S01]  /*d870*/  MOV R79, R34 ;  /* 0x00000022004f7202 */ /* 0x000fe20000000f00 */
[----:B------:R-:W-:Y:S01]  /*d880*/  FMUL.FTZ R81, R81, R14 ;  /* 0x0000000e51517220 */ /* 0x000fe20000410000 */
[----:B------:R-:W-:Y:S01]  /*d890*/  F2FP.BF16.F32.PACK_AB R4, R73, R89 ;  /* 0x000000594904723e */ /* 0x000fe200000010ff */
[----:B------:R1:W3:Y:S01]  /*d8a0*/  MUFU.EX2 R72, R9 ;  /* 0x0000000900487308 */ /* 0x0002e20000000800 */
[----:B------:R-:W-:Y:S01]  /*d8b0*/  F2FP.BF16.F32.PACK_AB R5, R10, R90 ;  /* 0x0000005a0a05723e */ /* 0x000fe200000010ff */
[----:B------:R-:W-:Y:S01]  /*d8c0*/  FMUL.FTZ R82, R82, R13 ;  /* 0x0000000d52527220 */ /* 0x000fe20000410000 */
[----:B------:R-:W-:Y:S01]  /*d8d0*/  F2FP.BF16.F32.PACK_AB R6, R172, R75 ;  /* 0x0000004bac06723e */ /* 0x000fe200000010ff */
[----:B------:R-:W-:Y:S01]  /*d8e0*/  FMUL.FTZ R83, R83, R13 ;  /* 0x0000000d53537220 */ /* 0x000fe20000410000 */
[----:B------:R-:W-:Y:S01]  /*d8f0*/  F2FP.BF16.F32.PACK_AB R7, R173, R11 ;  /* 0x0000000bad07723e */ /* 0x000fe200000010ff */
[-C--:B------:R-:W-:Y:S01]  /*d900*/  FMUL.FTZ R84, R84, R14.reuse ;  /* 0x0000000e54547220 */ /* 0x080fe20000410000 */
[-C--:B------:R-:W-:Y:S01]  /*d910*/  FMUL.FTZ R85, R85, R14.reuse ;  /* 0x0000000e55557220 */ /* 0x080fe20000410000 */
[-C--:B------:R-:W-:Y:S01]  /*d920*/  FMUL.FTZ R86, R86, R13.reuse ;  /* 0x0000000d56567220 */ /* 0x080fe20000410000 */
[-C--:B------:R-:W-:Y:S01]  /*d930*/  FMUL.FTZ R87, R87, R13.reuse ;  /* 0x0000000d57577220 */ /* 0x080fe20000410000 */
[-C--:B------:R-:W-:Y:S01]  /*d940*/  FMUL.FTZ R96, R96, R14.reuse ;  /* 0x0000000e60607220 */ /* 0x080fe20000410000 */
[----:B------:R-:W-:Y:S01]  /*d950*/  FMUL.FTZ R97, R97, R14 ;  /* 0x0000000e61617220 */ /* 0x000fe20000410000 */
[----:B------:R-:W-:Y:S01]  /*d960*/  HMMA.16816.F32.BF16 R140, R4, R16, R116 ;  /* 0x00000010048c723c */ /* 0x000fe20000041874 */
[----:B------:R4:W-:Y:S01]  /*d970*/  MUFU.EX2 R118, R8 ;  /* 0x0000000800767308 */ /* 0x0009e20000000800 */
[-C--:B------:R-:W-:Y:S01]  /*d980*/  FMUL.FTZ R98, R98, R13.reuse ;  /* 0x0000000d62627220 */ /* 0x080fe20000410000 */
[----:B------:R-:W-:Y:S01]  /*d990*/  FMUL.FTZ R99, R99, R13 ;  /* 0x0000000d63637220 */ /* 0x000fe20000410000 */
[----:B-1----:R-:W-:-:S02]  /*d9a0*/  FFMA.FTZ R9, R43, UR22, -R3 ;  /* 0x000000162b097c23 */ /* 0x002fc40008010803 */
[C---:B------:R-:W-:Y:S06]  /*d9b0*/  HMMA.16816.F32.BF16 R92, R4.reuse, R20, R132 ;  /* 0x00000014045c723c */ /* 0x040fec0000041884 */
[----:B------:R-:W-:Y:S01]  /*d9c0*/  HMMA.16816.F32.BF16 R64, R4, R24, R148 ;  /* 0x000000180440723c */ /* 0x000fe20000041894 */
[----:B----4-:R-:W-:-:S05]  /*d9d0*/  FFMA.FTZ R8, R40, UR22, -R0 ;  /* 0x0000001628087c23 */ /* 0x010fca0008010800 */
[C---:B------:R-:W-:Y:S01]  /*d9e0*/  HMMA.16816.F32.BF16 R132, R4.reuse, R36, R68 ;  /* 0x000000240484723c */ /* 0x040fe20000041844 */
[----:B------:R1:W-:Y:S05]  /*d9f0*/  MUFU.EX2 R32, R8 ;  /* 0x0000000800207308 */ /* 0x0003ea0000000800 */
[C---:B------:R-:W-:Y:S06]  /*da00*/  HMMA.16816.F32.BF16 R112, R4.reuse, R18, R124 ;  /* 0x000000120470723c */ /* 0x040fec000004187c */
[C---:B------:R-:W-:Y:S01]  /*da10*/  HMMA.16816.F32.BF16 R136, R4.reuse, R22, R136 ;  /* 0x000000160488723c */ /* 0x040fe20000041888 */
[----:B------:R-:W-:Y:S05]  /*da20*/  LDSM.16.MT88.4 R20, [R216+0xb400] ;  /* 0x00b40000d814783b */ /* 0x000fea0000004200 */
[----:B------:R-:W-:Y:S01]  /*da30*/  HMMA.16816.F32.BF16 R164, R4, R28, R164 ;  /* 0x0000001c04a4723c */ /* 0x000fe200000418a4 */
[----:B-1----:R-:W-:-:S04]  /*da40*/  FFMA.FTZ R8, R56, UR22, -R3 ;  /* 0x0000001638087c23 */ /* 0x002fc80008010803 */
[----:B------:R1:W4:Y:S01]  /*da50*/  MUFU.EX2 R33, R8 ;  /* 0x0000000800217308 */ /* 0x0003220000000800 */
[C---:B------:R-:W-:Y:S01]  /*da60*/  HMMA.16816.F32.BF16 R56, R4.reuse, R26, R152 ;  /* 0x0000001a0438723c */ /* 0x040fe20000041898 */
[----:B------:R-:W-:Y:S05]  /*da70*/  LDSM.16.MT88.4 R24, [R216+0xa400] ;  /* 0x00a40000d818783b */ /* 0x000fea0000004200 */
[----:B------:R-:W-:Y:S01]  /*da80*/  HMMA.16816.F32.BF16 R80, R4, R38, R80 ;  /* 0x000000260450723c */ /* 0x000fe20000041850 */
[----:B--2---:R-:W-:Y:S02]  /*da90*/  MOV R154, R74 ;  /* 0x0000004a009a7202 */ /* 0x004fe40000000f00 */
[----:B---3--:R-:W-:-:S02]  /*daa0*/  MOV R152, R72 ;  /* 0x0000004800987202 */ /* 0x008fc40000000f00 */
[----:B------:R-:W-:Y:S01]  /*dab0*/  MOV R74, R174 ;  /* 0x000000ae004a7202 */ /* 0x000fe20000000f00 */
[C---:B------:R-:W-:Y:S01]  /*dac0*/  HMMA.16816.F32.BF16 R84, R4.reuse, R48, R84 ;  /* 0x000000300454723c */ /* 0x040fe20000041854 */
[----:B------:R-:W-:Y:S02]  /*dad0*/  MOV R72, R160 ;  /* 0x000000a000487202 */ /* 0x000fe40000000f00 */
[----:B------:R-:W-:Y:S01]  /*dae0*/  MOV R174, R128 ;  /* 0x0000008000ae7202 */ /* 0x000fe20000000f00 */
[----:B-1----:R-:W-:Y:S01]  /*daf0*/  FFMA.FTZ R8, R41, UR22, -R3 ;  /* 0x0000001629087c23 */ /* 0x002fe20008010803 */
[----:B------:R1:W-:Y:S01]  /*db00*/  MUFU.EX2 R160, R9 ;  /* 0x0000000900a07308 */ /* 0x0003e20000000800 */
[C---:B------:R-:W-:Y:S01]  /*db10*/  HMMA.16816.F32.BF16 R128, R4.reuse, R30, R168 ;  /* 0x0000001e0480723c */ /* 0x040fe200000418a8 */
[----:B------:R-:W-:Y:S01]  /*db20*/  MOV R88, R72 ;  /* 0x0000004800587202 */ /* 0x000fe20000000f00 */
[----:B------:R-:W-:Y:S01]  /*db30*/  LDSM.16.MT88.4 R28, [R218+0xa400] ;  /* 0x00a40000da1c783b */ /* 0x000fe20000004200 */
[----:B------:R-:W-:Y:S01]  /*db40*/  MOV R72, R162 ;  /* 0x000000a200487202 */ /* 0x000fe20000000f00 */
[----:B------:R-:W-:Y:S01]  /*db50*/  IMAD.MOV.U32 R162, RZ, RZ, R251 ;  /* 0x000000ffffa27224 */ /* 0x000fe200078e00fb */
[----:B------:R-:W-:Y:S01]  /*db60*/  MOV R119, R74 ;  /* 0x0000004a00777202 */ /* 0x000fe20000000f00 */
[----:B------:R-:W-:Y:S01]  /*db70*/  LDSM.16.MT88.4 R40, [R218+0xb400] ;  /* 0x00b40000da28783b */ /* 0x000fe20000004200 */
[----:B------:R2:W3:Y:S01]  /*db80*/  MUFU.EX2 R16, R8 ;  /* 0x0000000800107308 */ /* 0x0004e20000000800 */
[----:B----4-:R-:W-:Y:S01]  /*db90*/  MOV R170, R33 ;  /* 0x0000002100aa7202 */ /* 0x010fe20000000f00 */
[----:B------:R-:W-:Y:S01]  /*dba0*/  HMMA.16816.F32.BF16 R96, R4, R50, R96 ;  /* 0x000000320460723c */ /* 0x000fe20000041860 */
[----:B------:R-:W-:-:S02]  /*dbb0*/  MOV R169, R32 ;  /* 0x0000002000a97202 */ /* 0x000fc40000000f00 */
[----:B------:R-:W4:Y:S01]  /*dbc0*/  LDSM.16.MT88.4 R32, [R216+0x9400] ;  /* 0x00940000d820783b */ /* 0x000f220000004200 */
[----:B------:R-:W-:Y:S02]  /*dbd0*/  MOV R74, R175 ;  /* 0x000000af004a7202 */ /* 0x000fe40000000f00 */
[----:B------:R-:W-:Y:S01]  /*dbe0*/  MOV R175, R161 ;  /* 0x000000a100af7202 */ /* 0x000fe20000000f00 */
[--C-:B-1----:R-:W-:Y:S01]  /*dbf0*/  FFMA.FTZ R9, R209, UR22, -R2.reuse ;  /* 0x00000016d1097c23 */ /* 0x102fe20008010802 */
[----:B------:R-:W-:Y:S02]  /*dc00*/  MOV R161, R250 ;  /* 0x000000fa00a17202 */ /* 0x000fe40000000f00 */
[----:B------:R-:W-:Y:S01]  /*dc10*/  F2FP.BF16.F32.PACK_AB R4, R170, R152 ;  /* 0x00000098aa04723e */ /* 0x000fe200000010ff */
[----:B------:R-:W-:Y:S01]  /*dc20*/  MUFU.EX2 R155, R9 ;  /* 0x00000009009b7308 */ /* 0x000fe20000000800 */
[----:B------:R-:W-:Y:S02]  /*dc30*/  MOV R171, R77 ;  /* 0x0000004d00ab7202 */ /* 0x000fe40000000f00 */
[----:B------:R-:W-:Y:S01]  /*dc40*/  MOV R153, R78 ;  /* 0x0000004e00997202 */ /* 0x000fe20000000f00 */
[----:B--2---:R-:W-:Y:S01]  /*dc50*/  FFMA.FTZ R8, R203, UR22, -R2 ;  /* 0x00000016cb087c23 */ /* 0x004fe20008010802 */
[----:B---3--:R-:W-:-:S02]  /*dc60*/  MOV R37, R16 ;  /* 0x0000001000257202 */ /* 0x008fc40000000f00 */
[----:B------:R-:W1:Y:S01]  /*dc70*/  LDSM.16.MT88.4 R16, [R218+0x9400] ;  /* 0x00940000da10783b */ /* 0x000e620000004200 */
[----:B------:R2:W3:Y:S01]  /*dc80*/  MUFU.EX2 R168, R8 ;  /* 0x0000000800a87308 */ /* 0x0004e20000000800 */
[----:B------:R-:W-:Y:S02]  /*dc90*/  F2FP.BF16.F32.PACK_AB R6, R37, R160 ;  /* 0x000000a02506723e */ /* 0x000fe400000010ff */
[----:B------:R-:W-:Y:S02]  /*dca0*/  MOV R36, R72 ;  /* 0x0000004800247202 */ /* 0x000fe40000000f00 */
[----:B------:R-:W-:Y:S01]  /*dcb0*/  MOV R39, R74 ;  /* 0x0000004a00277202 */ /* 0x000fe20000000f00 */
[--C-:B--2---:R-:W-:Y:S01]  /*dcc0*/  FFMA.FTZ R8, R197, UR22, -R2.reuse ;  /* 0x00000016c5087c23 */ /* 0x104fe20008010802 */
[----:B---3--:R-:W-:Y:S02]  /*dcd0*/  F2FP.BF16.F32.PACK_AB R5, R168, R155 ;  /* 0x0000009ba805723e */ /* 0x008fe400000010ff */
[----:B------:R-:W-:Y:S01]  /*dce0*/  MOV R197, R73 ;  /* 0x0000004900c57202 */ /* 0x000fe20000000f00 */
[----:B------:R2:W3:Y:S02]  /*dcf0*/  MUFU.EX2 R9, R8 ;  /* 0x0000000800097308 */ /* 0x0004e40000000800 */
[----:B--2---:R-:W-:Y:S01]  /*dd00*/  FFMA.FTZ R8, R45, UR22, -R2 ;  /* 0x000000162d087c23 */ /* 0x004fe20008010802 */
[----:B---3--:R-:W-:-:S02]  /*dd10*/  MOV R38, R9 ;  /* 0x0000000900267202 */ /* 0x008fc40000000f00 */
[----:B------:R-:W-:-:S03]  /*dd20*/  MOV R45, R79 ;  /* 0x0000004f002d7202 */ /* 0x000fc60000000f00 */
[----:B------:R2:W3:Y:S02]  /*dd30*/  MUFU.EX2 R203, R8 ;  /* 0x0000000800cb7308 */ /* 0x0004e40000000800 */
[----:B--2---:R-:W-:Y:S01]  /*dd40*/  FFMA.FTZ R8, R192, UR22, -R0 ;  /* 0x00000016c0087c23 */ /* 0x004fe20008010800 */
[----:B---3--:R-:W-:Y:S02]  /*dd50*/  F2FP.BF16.F32.PACK_AB R7, R203, R38 ;  /* 0x00000026cb07723e */ /* 0x008fe400000010ff */
[----:B------:R-:W-:-:S03]  /*dd60*/  MOV R192, R75 ;  /* 0x0000004b00c07202 */ /* 0x000fc60000000f00 */
[----:B------:R2:W3:Y:S02]  /*dd70*/  MUFU.EX2 R251, R8 ;  /* 0x0000000800fb7308 */ /* 0x0004e40000000800 */
[C---:B----4-:R-:W-:Y:S06]  /*dd80*/  HMMA.16816.F32.BF16 R48, R4.reuse, R32, R188 ;  /* 0x000000200430723c */ /* 0x050fec00000418bc */
[----:B-1----:R-:W-:Y:S01]  /*dd90*/  HMMA.16816.F32.BF16 R72, R4, R18, R184 ;  /* 0x000000120448723c */ /* 0x002fe200000418b8 */
[----:B------:R-:W-:Y:S02]  /*dda0*/  MOV R191, R118 ;  /* 0x0000007600bf7202 */ /* 0x000fe40000000f00 */
[----:B------:R-:W-:-:S02]  /*ddb0*/  MOV R189, R76 ;  /* 0x0000004c00bd7202 */ /* 0x000fc40000000f00 */
[----:B------:R-:W-:Y:S01]  /*ddc0*/  MOV R188, R11 ;  /* 0x0000000b00bc7202 */ /* 0x000fe20000000f00 */
[C---:B------:R-:W-:Y:S01]  /*ddd0*/  HMMA.16816.F32.BF16 R76, R4.reuse, R24, R180 ;  /* 0x00000018044c723c */ /* 0x040fe200000418b4 */
[----:B--2---:R-:W-:Y:S01]  /*dde0*/  FFMA.FTZ R8, R247, UR22, -R12 ;  /* 0x00000016f7087c23 */ /* 0x004fe2000801080c */
[----:B------:R-:W-:Y:S01]  /*ddf0*/  MOV R187, R119 ;  /* 0x0000007700bb7202 */ /* 0x000fe20000000f00 */
[----:B------:R-:W-:Y:S01]  /*de00*/  IMAD.MOV.U32 R184, RZ, RZ, R91 ;  /* 0x000000ffffb87224 */ /* 0x000fe200078e005b */
[----:B------:R-:W-:Y:S01]  /*de10*/  MOV R186, R88 ;  /* 0x0000005800ba7202 */ /* 0x000fe20000000f00 */
[----:B------:R1:W-:Y:S01]  /*de20*/  MUFU.EX2 R247, R8 ;  /* 0x0000000800f77308 */ /* 0x0003e20000000800 */
[----:B------:R-:W-:Y:S01]  /*de30*/  MOV R185, R89 ;  /* 0x0000005900b97202 */ /* 0x000fe20000000f00 */
[----:B------:R-:W-:Y:S01]  /*de40*/  HMMA.16816.F32.BF16 R52, R4, R34, R52 ;  /* 0x000000220434723c */ /* 0x000fe20000041834 */
[----:B------:R-:W-:Y:S02]  /*de50*/  MOV R183, R10 ;  /* 0x0000000a00b77202 */ /* 0x000fe40000000f00 */
[----:B---3--:R-:W-:-:S02]  /*de60*/  F2FP.BF16.F32.PACK_AB R10, R251, R169 ;  /* 0x000000a9fb0a723e */ /* 0x008fc400000010ff */
[----:B------:R-:W-:Y:S01]  /*de70*/  MOV R190, R90 ;  /* 0x0000005a00be7202 */ /* 0x000fe20000000f00 */
[C---:B------:R-:W-:Y:S01]  /*de80*/  HMMA.16816.F32.BF16 R60, R4.reuse, R16, R60 ;  /* 0x00000010043c723c */ /* 0x040fe2000004183c */
[----:B------:R-:W-:Y:S02]  /*de90*/  MOV R180, R197 ;  /* 0x000000c500b47202 */ /* 0x000fe40000000f00 */
[----:B------:R-:W-:Y:S02]  /*dea0*/  MOV R181, R36 ;  /* 0x0000002400b57202 */ /* 0x000fe40000000f00 */
[----:B------:R-:W-:Y:S01]  /*deb0*/  MOV R182, R37 ;  /* 0x0000002500b67202 */ /* 0x000fe20000000f00 */
[----:B------:R-:W-:Y:S01]  /*dec0*/  HMMA.16816.F32.BF16 R88, R4, R26, R176 ;  /* 0x0000001a0458723c */ /* 0x000fe200000418b0 */
[----:B-1----:R-:W-:-:S05]  /*ded0*/  FFMA.FTZ R8, R242, UR22, -R12 ;  /* 0x00000016f2087c23 */ /* 0x002fca000801080c */
[C---:B------:R-:W-:Y:S01]  /*dee0*/  HMMA.16816.F32.BF16 R104, R4.reuse, R28, R104 ;  /* 0x0000001c0468723c */ /* 0x040fe20000041868 */
[----:B------:R1:W2:Y:S01]  /*def0*/  MUFU.EX2 R250, R8 ;  /* 0x0000000800fa7308 */ /* 0x0002a20000000800 */
[----:B------:R-:W-:Y:S02]  /*df00*/  MOV R179, R184 ;  /* 0x000000b800b37202 */ /* 0x000fe40000000f00 */
[----:B------:R-:W-:Y:S02]  /*df10*/  MOV R178, R185 ;  /* 0x000000b900b27202 */ /* 0x000fe40000000f00 */
[C---:B------:R-:W-:Y:S01]  /*df20*/  HMMA.16816.F32.BF16 R108, R4.reuse, R30, R108 ;  /* 0x0000001e046c723c */ /* 0x040fe2000004186c */
[----:B------:R-:W-:Y:S02]  /*df30*/  MOV R176, R38 ;  /* 0x0000002600b07202 */ /* 0x000fe40000000f00 */
[----:B------:R-:W-:Y:S02]  /*df40*/  MOV R184, R161 ;  /* 0x000000a100b87202 */ /* 0x000fe40000000f00 */
[----:B------:R-:W-:Y:S01]  /*df50*/  MOV R185, R162 ;  /* 0x000000a200b97202 */ /* 0x000fe20000000f00 */
[----:B------:R-:W-:Y:S01]  /*df60*/  HMMA.16816.F32.BF16 R120, R4, R20, R120 ;  /* 0x000000140478723c */ /* 0x000fe20000041878 */
[----:B------:R-:W-:-:S02]  /*df70*/  MOV R177, R39 ;  /* 0x0000002700b17202 */ /* 0x000fc40000000f00 */
[----:B------:R-:W-:Y:S01]  /*df80*/  LDSM.16.MT88.4 R36, [R216+0x9800] ;  /* 0x00980000d824783b */ /* 0x000fe20000004200 */
[----:B-1----:R-:W-:Y:S01]  /*df90*/  FFMA.FTZ R8, R213, UR22, -R12 ;  /* 0x00000016d5087c23 */ /* 0x002fe2000801080c */
[----:B--2---:R-:W-:Y:S01]  /*dfa0*/  F2FP.BF16.F32.PACK_AB R9, R250, R247 ;  /* 0x000000f7fa09723e */ /* 0x004fe200000010ff */
[C---:B------:R-:W-:Y:S02]  /*dfb0*/  HMMA.16816.F32.BF16 R116, R4.reuse, R22, R156 ;  /* 0x000000160474723c */ /* 0x040fe4000004189c */
[----:B------:R1:W-:Y:S04]  /*dfc0*/  MUFU.EX2 R242, R8 ;  /* 0x0000000800f27308 */ /* 0x0003e80000000800 */
[C---:B------:R-:W-:Y:S01]  /*dfd0*/  HMMA.16816.F32.BF16 R124, R4.reuse, R40, R144 ;  /* 0x00000028047c723c */ /* 0x040fe20000041890 */
[----:B------:R-:W-:Y:S01]  /*dfe0*/  MOV R157, R186 ;  /* 0x000000ba009d7202 */ /* 0x000fe20000000f00 */
[----:B------:R-:W-:Y:S01]  /*dff0*/  IMAD.MOV.U32 R158, RZ, RZ, R187 ;  /* 0x000000ffff9e7224 */ /* 0x000fe200078e00bb */
[----:B------:R-:W-:Y:S01]  /*e000*/  MOV R186, R163 ;  /* 0x000000a300ba7202 */ /* 0x000fe20000000f00 */
[----:B------:R-:W-:Y:S01]  /*e010*/  IMAD.MOV.U32 R187, RZ, RZ, R160 ;  /* 0x000000ffffbb7224 */ /* 0x000fe200078e00a0 */
[----:B------:R-:W-:Y:S01]  /*e020*/  MOV R159, R192 ;  /* 0x000000c0009f7202 */ /* 0x000fe20000000f00 */
[----:B------:R-:W-:Y:S01]  /*e030*/  HMMA.16816.F32.BF16 R100, R4, R42, R100 ;  /* 0x0000002a0464723c */ /* 0x000fe20000041864 */
[----:B-1----:R-:W-:-:S06]  /*e040*/  FFMA.FTZ R8, R205, UR22, -R12 ;  /* 0x00000016cd087c23 */ /* 0x002fcc000801080c */
[----:B------:R-:W-:Y:S01]  /*e050*/  FFMA.FTZ R4, R211, UR22, -R3 ;  /* 0x00000016d3047c23 */ /* 0x000fe20008010803 */
[----:B------:R1:W2:Y:S08]  /*e060*/  MUFU.EX2 R213, R8 ;  /* 0x0000000800d57308 */ /* 0x0002b00000000800 */
[----:B------:R3:W-:Y:S01]  /*e070*/  MUFU.EX2 R211, R4 ;  /* 0x0000000400d37308 */ /* 0x0007e20000000800 */
[----:B-1----:R-:W-:-:S02]  /*e080*/  F2FP.BF16.F32.PACK_AB R8, R154, R191 ;  /* 0x000000bf9a08723e */ /* 0x002fc400000010ff */
[----:B--2---:R-:W-:Y:S01]  /*e090*/  F2FP.BF16.F32.PACK_AB R11, R213, R242 ;  /* 0x000000f2d50b723e */ /* 0x004fe200000010ff */
[----:B---3--:R-:W-:-:S06]  /*e0a0*/  FFMA.FTZ R4, R202, UR22, -R3 ;  /* 0x00000016ca047c23 */ /* 0x008fcc0008010803 */
[C---:B------:R-:W-:Y:S01]  /*e0b0*/  HMMA.16816.F32.BF16 R148, R8.reuse, R32, R140 ;  /* 0x000000200894723c */ /* 0x040fe2000004188c */
[----:B------:R1:W-:Y:S05]  /*e0c0*/  MUFU.EX2 R209, R4 ;  /* 0x0000000400d17308 */ /* 0x0003ea0000000800 */
[C---:B------:R-:W-:Y:S01]  /*e0d0*/  HMMA.16816.F32.BF16 R112, R8.reuse, R34, R112 ;  /* 0x000000220870723c */ /* 0x040fe20000041870 */
[----:B------:R-:W2:Y:S05]  /*e0e0*/  LDSM.16.MT88.4 R32, [R218+0x9800] ;  /* 0x00980000da20783b */ /* 0x000eaa0000004200 */
[C---:B------:R-:W-:Y:S06]  /*e0f0*/  HMMA.16816.F32.BF16 R92, R8.reuse, R16, R92 ;  /* 0x00000010085c723c */ /* 0x040fec000004185c */
[----:B------:R-:W-:Y:S01]  /*e100*/  HMMA.16816.F32.BF16 R68, R8, R18, R136 ;  /* 0x000000120844723c */ /* 0x000fe20000041888 */
[----:B------:R-:W-:Y:S01]  /*e110*/  LDSM.16.MT88.4 R16, [R216+0xb800] ;  /* 0x00b80000d810783b */ /* 0x000fe20000004200 */
[----:B-1----:R-:W-:-:S04]  /*e120*/  FFMA.FTZ R4, R193, UR22, -R3 ;  /* 0x00000016c1047c23 */ /* 0x002fc80008010803 */
[C---:B------:R-:W-:Y:S01]  /*e130*/  HMMA.16816.F32.BF16 R64, R8.reuse, R24, R64 ;  /* 0x000000180840723c */ /* 0x040fe20000041840 */
[----:B------:R-:W-:Y:S01]  /*e140*/  MOV R138, R176 ;  /* 0x000000b0008a7202 */ /* 0x000fe20000000f00 */
[----:B------:R1:W-:Y:S01]  /*e150*/  MUFU.EX2 R205, R4 ;  /* 0x0000000400cd7308 */ /* 0x0003e20000000800 */
[----:B------:R-:W-:Y:S02]  /*e160*/  MOV R176, R189 ;  /* 0x000000bd00b07202 */ /* 0x000fe40000000f00 */
[----:B------:R-:W-:Y:S01]  /*e170*/  MOV R139, R187 ;  /* 0x000000bb008b7202 */ /* 0x000fe20000000f00 */
[----:B------:R-:W-:Y:S01]  /*e180*/  HMMA.16816.F32.BF16 R56, R8, R26, R56 ;  /* 0x0000001a0838723c */ /* 0x000fe20000041838 */
[----:B------:R-:W3:Y:S01]  /*e190*/  LDSM.16.MT88.4 R24, [R216+0xa800] ;  /* 0x00a80000d818783b */ /* 0x000ee20000004200 */
[----:B------:R-:W-:Y:S02]  /*e1a0*/  MOV R136, R178 ;  /* 0x000000b200887202 */ /* 0x000fe40000000f00 */
[----:B------:R-:W-:-:S02]  /*e1b0*/  MOV R137, R177 ;  /* 0x000000b100897202 */ /* 0x000fc40000000f00 */
[C---:B------:R-:W-:Y:S06]  /*e1c0*/  HMMA.16816.F32.BF16 R164, R8.reuse, R28, R164 ;  /* 0x0000001c08a4723c */ /* 0x040fec00000418a4 */
[----:B------:R-:W-:Y:S01]  /*e1d0*/  HMMA.16816.F32.BF16 R128, R8, R30, R128 ;  /* 0x0000001e0880723c */ /* 0x000fe20000041880 */
[----:B-1----:R-:W-:Y:S01]  /*e1e0*/  FFMA.FTZ R4, R46, UR22, -R3 ;  /* 0x000000162e047c23 */ /* 0x002fe20008010803 */
[----:B------:R-:W-:Y:S01]  /*e1f0*/  MOV R46, R183 ;  /* 0x000000b7002e7202 */ /* 0x000fe20000000f00 */
[----:B------:R-:W1:Y:S01]  /*e200*/  LDSM.16.MT88.4 R28, [R218+0xa800] ;  /* 0x00a80000da1c783b */ /* 0x000e620000004200 */
[----:B------:R-:W-:-:S02]  /*e210*/  MOV R183, R203 ;  /* 0x000000cb00b77202 */ /* 0x000fc40000000f00 */
[C---:B------:R-:W-:Y:S01]  /*e220*/  HMMA.16816.F32.BF16 R140, R8.reuse, R20, R132 ;  /* 0x00000014088c723c */ /* 0x040fe20000041884 */
[----:B------:R4:W5:Y:S05]  /*e230*/  MUFU.EX2 R203, R4 ;  /* 0x0000000400cb7308 */ /* 0x00096a0000000800 */
[C---:B------:R-:W-:Y:S01]  /*e240*/  HMMA.16816.F32.BF16 R160, R8.reuse, R22, R80 ;  /* 0x0000001608a0723c */ /* 0x040fe20000041850 */
[----:B------:R-:W1:Y:S05]  /*e250*/  LDSM.16.MT88.4 R20, [R218+0xb800] ;  /* 0x00b80000da14783b */ /* 0x000e6a0000004200 */
[----:B------:R-:W-:Y:S01]  /*e260*/  HMMA.16816.F32.BF16 R84, R8, R40, R84 ;  /* 0x000000280854723c */ /* 0x000fe20000041854 */
[----:B------:R-:W-:-:S02]  /*e270*/  MOV R80, R179 ;  /* 0x000000b300507202 */ /* 0x000fc40000000f00 */
[----:B------:R-:W-:Y:S02]  /*e280*/  MOV R81, R159 ;  /* 0x0000009f00517202 */ /* 0x000fe40000000f00 */
[----:B------:R-:W-:Y:S01]  /*e290*/  MOV R82, R157 ;  /* 0x0000009d00527202 */ /* 0x000fe20000000f00 */
[----:B------:R-:W-:Y:S01]  /*e2a0*/  HMMA.16816.F32.BF16 R96, R8, R42, R96 ;  /* 0x0000002a0860723c */ /* 0x000fe20000041860 */
[----:B----4-:R-:W-:Y:S01]  /*e2b0*/  FFMA.FTZ R4, R215, UR22, -R2 ;  /* 0x00000016d7047c23 */ /* 0x010fe20008010802 */
[----:B------:R-:W-:Y:S02]  /*e2c0*/  MOV R215, R184 ;  /* 0x000000b800d77202 */ /* 0x000fe40000000f00 */
[----:B-----5:R-:W-:Y:S01]  /*e2d0*/  F2FP.BF16.F32.PACK_AB R6, R203, R205 ;  /* 0x000000cdcb06723e */ /* 0x020fe200000010ff */
[----:B------:R4:W-:Y:S01]  /*e2e0*/  MUFU.EX2 R202, R4 ;  /* 0x0000000400ca7308 */ /* 0x0009e20000000800 */
[----:B------:R-:W-:Y:S01]  /*e2f0*/  MOV R83, R158 ;  /* 0x0000009e00537202 */ /* 0x000fe20000000f00 */
[----:B------:R-:W-:Y:S01]  /*e300*/  FFMA.FTZ R8, R212, UR22, -R0 ;  /* 0x00000016d4087c23 */ /* 0x000fe20008010800 */
[----:B------:R-:W-:Y:S01]  /*e310*/  MOV R212, R188 ;  /* 0x000000bc00d47202 */ /* 0x000fe20000000f00 */
[----:B------:R-:W-:Y:S01]  /*e320*/  IMAD.MOV.U32 R11, RZ, RZ, R181 ;  /* 0x000000ffff0b7224 */ /* 0x000fe200078e00b5 */
[----:B------:R-:W-:-:S02]  /*e330*/  MOV R9, R186 ;  /* 0x000000ba00097202 */ /* 0x000fc40000000f00 */
[----:B------:R-:W-:Y:S01]  /*e340*/  MOV R10, R180 ;  /* 0x000000b4000a7202 */ /* 0x000fe20000000f00 */
[----:B------:R5:W-:Y:S01]  /*e350*/  MUFU.EX2 R189, R8 ;  /* 0x0000000800bd7308 */ /* 0x000be20000000800 */
[----:B----4-:R-:W-:Y:S01]  /*e360*/  FFMA.FTZ R4, R206, UR22, -R2 ;  /* 0x00000016ce047c23 */ /* 0x010fe20008010802 */
[----:B------:R-:W-:-:S06]  /*e370*/  MOV R206, R185 ;  /* 0x000000b900ce7202 */ /* 0x000fcc0000000f00 */
[----:B------:R4:W2:Y:S01]  /*e380*/  MUFU.EX2 R197, R4 ;  /* 0x0000000400c57308 */ /* 0x0008a20000000800 */
[----:B-----5:R-:W-:Y:S01]  /*e390*/  FFMA.FTZ R8, R208, UR22, -R0 ;  /* 0x00000016d0087c23 */ /* 0x020fe20008010800 */
[----:B------:R-:W-:-:S06]  /*e3a0*/  MOV R208, R168 ;  /* 0x000000a800d07202 */ /* 0x000fcc0000000f00 */
[----:B------:R5:W-:Y:S01]  /*e3b0*/  MUFU.EX2 R188, R8 ;  /* 0x0000000800bc7308 */ /* 0x000be20000000800 */
[----:B----4-:R-:W-:Y:S01]  /*e3c0*/  FFMA.FTZ R4, R199, UR22, -R2 ;  /* 0x00000016c7047c23 */ /* 0x010fe20008010802 */
[----:B------:R-:W-:Y:S02]  /*e3d0*/  MOV R199, R183 ;  /* 0x000000b700c77202 */ /* 0x000fe40000000f00 */
[----:B--2---:R-:W-:-:S04]  /*e3e0*/  F2FP.BF16.F32.PACK_AB R5, R197, R202 ;  /* 0x000000cac505723e */ /* 0x004fc800000010ff */
[----:B------:R2:W-:Y:S01]  /*e3f0*/  MUFU.EX2 R193, R4 ;  /* 0x0000000400c17308 */ /* 0x0005e20000000800 */
[----:B-----5:R-:W-:Y:S01]  /*e400*/  FFMA.FTZ R8, R201, UR22, -R0 ;  /* 0x00000016c9087c23 */ /* 0x020fe20008010800 */
[----:B------:R-:W-:-:S06]  /*e410*/  MOV R201, R170 ;  /* 0x000000aa00c97202 */ /* 0x000fcc0000000f00 */
[----:B------:R4:W-:Y:S01]  /*e420*/  MUFU.EX2 R187, R8 ;  /* 0x0000000800bb7308 */ /* 0x0009e20000000800 */
[----:B--2---:R-:W-:Y:S01]  /*e430*/  FFMA.FTZ R4, R195, UR22, -R2 ;  /* 0x00000016c3047c23 */ /* 0x004fe20008010802 */
[----:B------:R-:W-:-:S06]  /*e440*/  MOV R195, R182 ;  /* 0x000000b600c37202 */ /* 0x000fcc0000000f00 */
[----:B------:R2:W5:Y:S01]  /*e450*/  MUFU.EX2 R192, R4 ;  /* 0x0000000400c07308 */ /* 0x0005620000000800 */
[----:B----4-:R-:W-:Y:S01]  /*e460*/  FFMA.FTZ R8, R196, UR22, -R0 ;  /* 0x00000016c4087c23 */ /* 0x010fe20008010800 */
[----:B------:R-:W-:-:S06]  /*e470*/  MOV R196, R154 ;  /* 0x0000009a00c47202 */ /* 0x000fcc0000000f00 */
[----:B------:R4:W-:Y:S01]  /*e480*/  MUFU.EX2 R186, R8 ;  /* 0x0000000800ba7308 */ /* 0x0009e20000000800 */
[----:B--2---:R-:W-:Y:S01]  /*e490*/  FFMA.FTZ R4, R245, UR22, -R0 ;  /* 0x00000016f5047c23 */ /* 0x004fe20008010800 */
[----:B------:R-:W-:Y:S02]  /*e4a0*/  MOV R245, R191 ;  /* 0x000000bf00f57202 */ /* 0x000fe40000000f00 */
[----:B-----5:R-:W-:-:S04]  /*e4b0*/  F2FP.BF16.F32.PACK_AB R7, R192, R193 ;  /* 0x000000c1c007723e */ /* 0x020fc800000010ff */
[----:B------:R2:W-:Y:S01]  /*e4c0*/  MUFU.EX2 R191, R4 ;  /* 0x0000000400bf7308 */ /* 0x0005e20000000800 */
[----:B----4-:R-:W-:Y:S01]  /*e4d0*/  FFMA.FTZ R8, R249, UR22, -R12 ;  /* 0x00000016f9087c23 */ /* 0x010fe2000801080c */
[----:B------:R-:W-:-:S06]  /*e4e0*/  IMAD.MOV.U32 R249, RZ, RZ, R155 ;  /* 0x000000fffff97224 */ /* 0x000fcc00078e009b */
[----:B------:R4:W-:Y:S01]  /*e4f0*/  MUFU.EX2 R185, R8 ;  /* 0x0000000800b97308 */ /* 0x0009e20000000800 */
[----:B--2---:R-:W-:Y:S01]  /*e500*/  FFMA.FTZ R4, R238, UR22, -R0 ;  /* 0x00000016ee047c23 */ /* 0x004fe20008010800 */
[----:B------:R-:W-:-:S06]  /*e510*/  MOV R238, R190 ;  /* 0x000000be00ee7202 */ /* 0x000fcc0000000f00 */
[----:B------:R2:W5:Y:S01]  /*e520*/  MUFU.EX2 R190, R4 ;  /* 0x0000000400be7308 */ /* 0x0005620000000800 */
[----:B----4-:R-:W-:Y:S01]  /*e530*/  FFMA.FTZ R8, R248, UR22, -R12 ;  /* 0x00000016f8087c23 */ /* 0x010fe2000801080c */
[----:B------:R-:W-:-:S06]  /*e540*/  MOV R248, R152 ;  /* 0x0000009800f87202 */ /* 0x000fcc0000000f00 */
[----:B------:R4:W5:Y:S01]  /*e550*/  MUFU.EX2 R184, R8 ;  /* 0x0000000800b87308 */ /* 0x0009620000000800 */
[----:B--2---:R-:W-:-:S07]  /*e560*/  F2FP.BF16.F32.PACK_AB R4, R209, R211 ;  /* 0x000000d3d104723e */ /* 0x004fce00000010ff */
[C---:B------:R-:W-:Y:S01]  /*e570*/  HMMA.16816.F32.BF16 R40, R4.reuse, R34, R72 ;  /* 0x000000220428723c */ /* 0x040fe20000041848 */
[--C-:B----4-:R-:W-:Y:S01]  /*e580*/  FFMA.FTZ R8, R244, UR22, -R12.reuse ;  /* 0x00000016f4087c23 */ /* 0x110fe2000801080c */
[----:B------:R-:W-:Y:S02]  /*e590*/  MOV R244, R245 ;  /* 0x000000f500f47202 */ /* 0x000fe40000000f00 */
[----:B------:R-:W-:Y:S01]  /*e5a0*/  MOV R245, R138 ;  /* 0x0000008a00f57202 */ /* 0x000fe20000000f00 */
[----:B------:R2:W-:Y:S01]  /*e5b0*/  MUFU.EX2 R183, R8 ;  /* 0x0000000800b77308 */ /* 0x0005e20000000800 */
[C---:B---3--:R-:W-:Y:S06]  /*e5c0*/  HMMA.16816.F32.BF16 R144, R4.reuse, R24, R76 ;  /* 0x000000180490723c */ /* 0x048fec000004184c */
        /* <DEDUP_REMOVED lines=9> */
[--C-:B--2---:R-:W-:Y:S01]  /*e660*/  FFMA.FTZ R8, R194, UR22, -R0.reuse ;  /* 0x00000016c2087c23 */ /* 0x104fe20008010800 */
[----:B------:R-:W-:Y:S01]  /*e670*/  FFMA.FTZ R0, R47, UR22, -R0 ;  /* 0x000000162f007c23 */ /* 0x000fe20008010800 */
[----:B------:R-:W-:-:S02]  /*e680*/  MOV R194, R153 ;  /* 0x0000009900c27202 */ /* 0x000fc40000000f00 */
[----:B------:R-:W-:Y:S01]  /*e690*/  MUFU.EX2 R182, R8 ;  /* 0x0000000800b67308 */ /* 0x000fe20000000800 */
[C---:B------:R-:W-:Y:S01]  /*e6a0*/  HMMA.16816.F32.BF16 R72, R4.reuse, R16, R120 ;  /* 0x000000100448723c */ /* 0x040fe20000041878 */
[----:B------:R-:W-:Y:S05]  /*e6b0*/  LDSM.16.MT88.4 R152, [R216+0xac00] ;  /* 0x00ac0000d898783b */ /* 0x000fea0000004200 */
[C---:B------:R-:W-:Y:S01]  /*e6c0*/  HMMA.16816.F32.BF16 R76, R4.reuse, R18, R116 ;  /* 0x00000012044c723c */ /* 0x040fe20000041874 */
[----:B------:R1:W-:Y:S01]  /*e6d0*/  MUFU.EX2 R180, R0 ;  /* 0x0000000000b47308 */ /* 0x0003e20000000800 */
[----:B------:R-:W-:Y:S02]  /*e6e0*/  MOV R122, R10 ;  /* 0x0000000a007a7202 */ /* 0x000fe40000000f00 */
[----:B------:R-:W-:Y:S01]  /*e6f0*/  MOV R123, R238 ;  /* 0x000000ee007b7202 */ /* 0x000fe20000000f00 */
[----:B------:R-:W-:Y:S01]  /*e700*/  IMAD.MOV.U32 R238, RZ, RZ, R139 ;  /* 0x000000ffffee7224 */ /* 0x000fe200078e008b */
[----:B------:R-:W-:Y:S01]  /*e710*/  HMMA.16816.F32.BF16 R88, R4, R20, R124 ;  /* 0x000000140458723c */ /* 0x000fe2000004187c */
[----:B------:R-:W-:Y:S01]  /*e720*/  MOV R120, R82 ;  /* 0x0000005200787202 */ /* 0x000fe20000000f00 */
[----:B------:R-:W2:Y:S01]  /*e730*/  LDSM.16.MT88.4 R124, [R216+0x9c00] ;  /* 0x009c0000d87c783b */ /* 0x000ea20000004200 */
[----:B------:R-:W-:-:S02]  /*e740*/  MOV R121, R123 ;  /* 0x0000007b00797202 */ /* 0x000fc40000000f00 */
[----:B------:R-:W-:Y:S01]  /*e750*/  MOV R10, R137 ;  /* 0x00000089000a7202 */ /* 0x000fe20000000f00 */
[----:B------:R-:W-:Y:S01]  /*e760*/  HMMA.16816.F32.BF16 R100, R4, R22, R100 ;  /* 0x000000160464723c */ /* 0x000fe20000041864 */
[----:B-1----:R-:W-:-:S06]  /*e770*/  FFMA.FTZ R0, R236, UR22, -R12 ;  /* 0x00000016ec007c23 */ /* 0x002fcc000801080c */
[----:B-----5:R-:W-:Y:S02]  /*e780*/  F2FP.BF16.F32.PACK_AB R4, R190, R191 ;  /* 0x000000bfbe04723e */ /* 0x020fe400000010ff */
[----:B------:R-:W-:Y:S01]  /*e790*/  F2FP.BF16.F32.PACK_AB R5, R184, R185 ;  /* 0x000000b9b805723e */ /* 0x000fe200000010ff */
[----:B------:R1:W-:Y:S01]  /*e7a0*/  MUFU.EX2 R179, R0 ;  /* 0x0000000000b37308 */ /* 0x0003e20000000800 */
[----:B------:R-:W-:Y:S02]  /*e7b0*/  F2FP.BF16.F32.PACK_AB R6, R188, R189 ;  /* 0x000000bdbc06723e */ /* 0x000fe400000010ff */
[----:B---3--:R-:W-:Y:S02]  /*e7c0*/  F2FP.BF16.F32.PACK_AB R7, R181, R183 ;  /* 0x000000b7b507723e */ /* 0x008fe400000010ff */
[----:B------:R-:W-:-:S05]  /*e7d0*/  MOV R236, R171 ;  /* 0x000000ab00ec7202 */ /* 0x000fca0000000f00 */
        /* <DEDUP_REMOVED lines=8> */
[----:B-1----:R-:W-:-:S05]  /*e860*/  FFMA.FTZ R0, R210, UR22, -R3 ;  /* 0x00000016d2007c23 */ /* 0x002fca0008010803 */
[C---:B------:R-:W-:Y:S01]  /*e870*/  HMMA.16816.F32.BF16 R164, R4.reuse, R28, R164 ;  /* 0x0000001c04a4723c */ /* 0x040fe200000418a4 */
[----:B------:R-:W-:Y:S01]  /*e880*/  MOV R151, R83 ;  /* 0x0000005300977202 */ /* 0x000fe20000000f00 */
[----:B------:R1:W3:Y:S04]  /*e890*/  MUFU.EX2 R177, R0 ;  /* 0x0000000000b17308 */ /* 0x0002e80000000800 */
[C---:B------:R-:W-:Y:S06]  /*e8a0*/  HMMA.16816.F32.BF16 R68, R4.reuse, R16, R140 ;  /* 0x000000100444723c */ /* 0x040fec000004188c */
[C---:B------:R-:W-:Y:S06]  /*e8b0*/  HMMA.16816.F32.BF16 R84, R4.reuse, R20, R84 ;  /* 0x000000140454723c */ /* 0x040fec0000041854 */
[C---:B------:R-:W-:Y:S01]  /*e8c0*/  HMMA.16816.F32.BF16 R36, R4.reuse, R38, R112 ;  /* 0x000000260424723c */ /* 0x040fe20000041870 */
[--C-:B-1----:R-:W-:Y:S01]  /*e8d0*/  FFMA.FTZ R0, R200, UR22, -R3.reuse ;  /* 0x00000016c8007c23 */ /* 0x102fe20008010803 */
[----:B------:R-:W-:Y:S01]  /*e8e0*/  MOV R200, R176 ;  /* 0x000000b000c87202 */ /* 0x000fe20000000f00 */
[----:B------:R-:W-:Y:S01]  /*e8f0*/  FFMA.FTZ R3, R198, UR22, -R3 ;  /* 0x00000016c6037c23 */ /* 0x000fe20008010803 */
[----:B------:R-:W-:Y:S01]  /*e900*/  MOV R198, R212 ;  /* 0x000000d400c67202 */ /* 0x000fe20000000f00 */
[----:B------:R1:W-:Y:S01]  /*e910*/  MUFU.EX2 R176, R0 ;  /* 0x0000000000b07308 */ /* 0x0003e20000000800 */
[----:B------:R-:W-:Y:S01]  /*e920*/  HMMA.16816.F32.BF16 R28, R4, R30, R128 ;  /* 0x0000001e041c723c */ /* 0x000fe20000041880 */
[----:B------:R-:W-:-:S02]  /*e930*/  MOV R212, R169 ;  /* 0x000000a900d47202 */ /* 0x000fc40000000f00 */
[----:B------:R-:W-:Y:S01]  /*e940*/  LDSM.16.MT88.4 R168, [R218+0xac00] ;  /* 0x00ac0000daa8783b */ /* 0x000fe20000004200 */
[----:B---3--:R-:W-:Y:S02]  /*e950*/  F2FP.BF16.F32.PACK_AB R92, R177, R178 ;  /* 0x000000b2b15c723e */ /* 0x008fe400000010ff */
[C---:B------:R-:W-:Y:S01]  /*e960*/  HMMA.16816.F32.BF16 R16, R4.reuse, R18, R160 ;  /* 0x000000120410723c */ /* 0x040fe200000418a0 */
[----:B------:R3:W4:Y:S05]  /*e970*/  MUFU.EX2 R47, R3 ;  /* 0x00000003002f7308 */ /* 0x00072a0000000800 */
[----:B------:R-:W-:Y:S01]  /*e980*/  HMMA.16816.F32.BF16 R20, R4, R22, R96 ;  /* 0x000000160414723c */ /* 0x000fe20000041860 */
[----:B-1----:R-:W-:Y:S01]  /*e990*/  FFMA.FTZ R0, R243, UR22, -R2 ;  /* 0x00000016f3007c23 */ /* 0x002fe20008010802 */
[----:B------:R-:W-:Y:S01]  /*e9a0*/  IMAD.MOV.U32 R243, RZ, RZ, R81 ;  /* 0x000000fffff37224 */ /* 0x000fe200078e0051 */
[----:B------:R-:W-:-:S02]  /*e9b0*/  MOV R81, R46 ;  /* 0x0000002e00517202 */ /* 0x000fc40000000f00 */
[----:B------:R1:W-:Y:S02]  /*e9c0*/  MUFU.EX2 R46, R0 ;  /* 0x00000000002e7308 */ /* 0x0003e40000000800 */
[----:B------:R-:W-:Y:S02]  /*e9d0*/  MOV R5, R120 ;  /* 0x0000007800057202 */ /* 0x000fe40000000f00 */
[----:B------:R-:W-:Y:S02]  /*e9e0*/  MOV R6, R194 ;  /* 0x000000c200067202 */ /* 0x000fe40000000f00 */
[----:B---3--:R-:W-:Y:S02]  /*e9f0*/  MOV R3, R236 ;  /* 0x000000ec00037202 */ /* 0x008fe40000000f00 */
[----:B------:R-:W-:Y:S02]  /*ea00*/  MOV R236, R173 ;  /* 0x000000ad00ec7202 */ /* 0x000fe40000000f00 */
[----:B------:R-:W-:Y:S01]  /*ea10*/  MOV R194, R174 ;  /* 0x000000ae00c27202 */ /* 0x000fe20000000f00 */
[----:B------:R-:W-:Y:S01]  /*ea20*/  FFMA.FTZ R3, R3, R44, R6 ;  /* 0x0000002c03037223 */ /* 0x000fe20000010006 */
[----:B----4-:R-:W-:-:S02]  /*ea30*/  F2FP.BF16.F32.PACK_AB R94, R47, R176 ;  /* 0x000000b02f5e723e */ /* 0x010fc400000010ff */
[----:B------:R-:W-:Y:S02]  /*ea40*/  F2FP.BF16.F32.PACK_AB R96, R186, R187 ;  /* 0x000000bbba60723e */ /* 0x000fe400000010ff */
[----:B------:R-:W-:Y:S01]  /*ea50*/  F2FP.BF16.F32.PACK_AB R98, R180, R182 ;  /* 0x000000b6b462723e */ /* 0x000fe200000010ff */
[----:B-1----:R-:W-:Y:S01]  /*ea60*/  FFMA.FTZ R0, R214, UR22, -R2 ;  /* 0x00000016d6007c23 */ /* 0x002fe20008010802 */
[----:B------:R-:W-:-:S03]  /*ea70*/  MOV R214, R45 ;  /* 0x0000002d00d67202 */ /* 0x000fc60000000f00 */
[----:B------:R1:W3:Y:S02]  /*ea80*/  MUFU.EX2 R45, R0 ;  /* 0x00000000002d7308 */ /* 0x0002e40000000800 */
[--C-:B-1----:R-:W-:Y:S01]  /*ea90*/  FFMA.FTZ R0, R207, UR22, -R2.reuse ;  /* 0x00000016cf007c23 */ /* 0x102fe20008010802 */
[----:B------:R-:W-:Y:S01]  /*eaa0*/  MOV R207, R9 ;  /* 0x0000000900cf7202 */ /* 0x000fe20000000f00 */
[----:B------:R-:W-:Y:S01]  /*eab0*/  FFMA.FTZ R2, R204, UR22, -R2 ;  /* 0x00000016cc027c23 */ /* 0x000fe20008010802 */
[----:B------:R-:W-:-:S03]  /*eac0*/  MOV R9, R136 ;  /* 0x0000008800097202 */ /* 0x000fc60000000f00 */
[----:B------:R1:W-:Y:S01]  /*ead0*/  MUFU.EX2 R27, R0 ;  /* 0x00000000001b7308 */ /* 0x0003e20000000800 */
[----:B------:R-:W-:Y:S01]  /*eae0*/  MOV R204, R81 ;  /* 0x0000005100cc7202 */ /* 0x000fe20000000f00 */
[----:B------:R-:W4:Y:S01]  /*eaf0*/  LDSM.16.MT88.4 R136, [R218+0x9c00] ;  /* 0x009c0000da88783b */ /* 0x000f220000004200 */
[----:B------:R-:W-:Y:S02]  /*eb00*/  MOV R123, R9 ;  /* 0x00000009007b7202 */ /* 0x000fe40000000f00 */
[----:B---3--:R-:W-:Y:S01]  /*eb10*/  F2FP.BF16.F32.PACK_AB R93, R45, R46 ;  /* 0x0000002e2d5d723e */ /* 0x008fe200000010ff */
[----:B------:R-:W3:Y:S02]  /*eb20*/  LDSM.16.MT88.4 R80, [R216+0xbc00] ;  /* 0x00bc0000d850783b */ /* 0x000ee40000004200 */
[----:B------:R5:W2:Y:S01]  /*eb30*/  MUFU.EX2 R26, R2 ;  /* 0x00000002001a7308 */ /* 0x000aa20000000800 */
[----:B-1----:R-:W-:Y:S01]  /*eb40*/  FFMA.FTZ R0, R246, UR22, -R12 ;  /* 0x00000016f6007c23 */ /* 0x002fe2000801080c */
[----:B------:R-:W-:-:S02]  /*eb50*/  MOV R246, R122 ;  /* 0x0000007a00f67202 */ /* 0x000fc40000000f00 */
[----:B------:R-:W-:-:S04]  /*eb60*/  MOV R122, R240 ;  /* 0x000000f0007a7202 */ /* 0x000fc80000000f00 */
[----:B------:R1:W4:Y:S01]  /*eb70*/  MUFU.EX2 R25, R0 ;  /* 0x0000000000197308 */ /* 0x0003220000000800 */
[----:B------:R-:W-:Y:S02]  /*eb80*/  MOV R240, R10 ;  /* 0x0000000a00f07202 */ /* 0x000fe40000000f00 */
[----:B------:R-:W-:Y:S02]  /*eb90*/  MOV R4, R122 ;  /* 0x0000007a00047202 */ /* 0x000fe40000000f00 */
[----:B-----5:R-:W-:Y:S02]  /*eba0*/  MOV R2, R11 ;  /* 0x0000000b00027202 */ /* 0x020fe40000000f00 */
[----:B------:R-:W-:Y:S01]  /*ebb0*/  MOV R210, R240 ;  /* 0x000000f000d27202 */ /* 0x000fe20000000f00 */
[----:B------:R-:W5:Y:S01]  /*ebc0*/  LDSM.16.MT88.4 R8, [R218+0xbc00] ;  /* 0x00bc0000da08783b */ /* 0x000f620000004200 */
[----:B------:R-:W-:Y:S02]  /*ebd0*/  MOV R240, R175 ;  /* 0x000000af00f07202 */ /* 0x000fe40000000f00 */
[----:B--2---:R-:W-:Y:S01]  /*ebe0*/  F2FP.BF16.F32.PACK_AB R95, R26, R27 ;  /* 0x0000001b1a5f723e */ /* 0x004fe200000010ff */
[----:B-1----:R-:W-:Y:S01]  /*ebf0*/  FFMA.FTZ R0, R241, UR22, -R12 ;  /* 0x00000016f1007c23 */ /* 0x002fe2000801080c */
[----:B------:R-:W-:-:S05]  /*ec00*/  MOV R241, R151 ;  /* 0x0000009700f17202 */ /* 0x000fca0000000f00 */
[----:B------:R-:W-:Y:S01]  /*ec10*/  HMMA.16816.F32.BF16 R112, R92, R124, R48 ;  /* 0x0000007c5c70723c */ /* 0x000fe20000041830 */
[----:B----4-:R-:W-:Y:S01]  /*ec20*/  F2FP.BF16.F32.PACK_AB R97, R25, R179 ;  /* 0x000000b31961723e */ /* 0x010fe200000010ff */
[----:B------:R1:W-:Y:S01]  /*ec30*/  MUFU.EX2 R24, R0 ;  /* 0x0000000000187308 */ /* 0x0003e20000000800 */
[----:B------:R-:W-:-:S03]  /*ec40*/  FFMA.FTZ R2, R2, R15, R241 ;  /* 0x0000000f02027223 */ /* 0x000fc600000100f1 */
[C---:B------:R-:W-:Y:S06]  /*ec50*/  HMMA.16816.F32.BF16 R128, R92.reuse, R136, R60 ;  /* 0x000000885c80723c */ /* 0x040fec000004183c */
[C---:B------:R-:W-:Y:S06]  /*ec60*/  HMMA.16816.F32.BF16 R140, R92.reuse, R138, R40 ;  /* 0x0000008a5c8c723c */ /* 0x040fec0000041828 */
[----:B------:R-:W-:Y:S01]  /*ec70*/  HMMA.16816.F32.BF16 R144, R92, R152, R144 ;  /* 0x000000985c90723c */ /* 0x000fe20000041890 */
[----:B-1----:R-:W-:Y:S01]  /*ec80*/  FFMA.FTZ R0, R239, UR22, -R12 ;  /* 0x00000016ef007c23 */ /* 0x002fe2000801080c */
[----:B------:R-:W-:Y:S01]  /*ec90*/  MOV R239, R123 ;  /* 0x0000007b00ef7202 */ /* 0x000fe20000000f00 */
[----:B------:R-:W-:-:S02]  /*eca0*/  IMAD.MOV.U32 R12, RZ, RZ, R121 ;  /* 0x000000ffff0c7224 */ /* 0x000fc400078e0079 */
[----:B------:R1:W2:Y:S01]  /*ecb0*/  MUFU.EX2 R7, R0 ;  /* 0x0000000000077308 */ /* 0x0002a20000000800 */
[----:B------:R-:W-:Y:S01]  /*ecc0*/  HMMA.16816.F32.BF16 R120, R92, R126, R52 ;  /* 0x0000007e5c78723c */ /* 0x000fe20000041834 */
[----:B------:R-:W-:-:S04]  /*ecd0*/  FFMA.FTZ R4, R4, R14, R239 ;  /* 0x0000000e04047223 */ /* 0x000fc800000100ef */
[----:B------:R-:W-:Y:S01]  /*ece0*/  FADD.FTZ R6, R246, R4 ;  /* 0x00000004f6067221 */ /* 0x000fe20000010000 */
[----:B------:R-:W-:Y:S01]  /*ecf0*/  FADD.FTZ R4, R214, R2 ;  /* 0x00000002d6047221 */ /* 0x000fe20000010000 */
[----:B------:R-:W-:Y:S03]  /*ed00*/  HMMA.16816.F32.BF16 R156, R92, R154, R156 ;  /* 0x0000009a5c9c723c */ /* 0x000fe6000004189c */
[----:B------:R-:W-:-:S03]  /*ed10*/  FADD.FTZ R4, R210, R4 ;  /* 0x00000004d2047221 */ /* 0x000fc60000010000 */
[C---:B------:R-:W-:Y:S01]  /*ed20*/  HMMA.16816.F32.BF16 R160, R92.reuse, R168, R104 ;  /* 0x000000a85ca0723c */ /* 0x040fe20000041868 */
[----:B------:R-:W-:Y:S01]  /*ed30*/  FADD.FTZ R4, R240, R4 ;  /* 0x00000004f0047221 */ /* 0x000fe20000010000 */
[----:B-1----:R-:W-:Y:S01]  /*ed40*/  FFMA.FTZ R0, R5, R13, R12 ;  /* 0x0000000d05007223 */ /* 0x002fe2000001000c */
[----:B--2---:R-:W-:Y:S02]  /*ed50*/  F2FP.BF16.F32.PACK_AB R99, R7, R24 ;  /* 0x000000180763723e */ /* 0x004fe400000010ff */
        /* <DEDUP_REMOVED lines=9> */
[C---:B---3--:R-:W-:Y:S01]  /*edf0*/  HMMA.16816.F32.BF16 R72, R92.reuse, R80, R72 ;  /* 0x000000505c48723c */ /* 0x048fe20000041848 */
[----:B------:R-:W-:Y:S01]  /*ee00*/  FADD.FTZ R2, R236, R2 ;  /* 0x00000002ec027221 */ /* 0x000fe20000010000 */
[----:B------:R-:W-:Y:S01]  /*ee10*/  FADD.FTZ R0, R194, R0 ;  /* 0x00000000c2007221 */ /* 0x000fe20000010000 */
[----:B------:R-:W-:Y:S01]  /*ee20*/  FADD.FTZ R3, R244, R3 ;  /* 0x00000003f4037221 */ /* 0x000fe20000010000 */
[----:B------:R-:W-:Y:S01]  /*ee30*/  MOV R104, R206 ;  /* 0x000000ce00687202 */ /* 0x000fe20000000f00 */
[----:B------:R-:W-:Y:S01]  /*ee40*/  FADD.FTZ R2, R247, R2 ;  /* 0x00000002f7027221 */ /* 0x000fe20000010000 */
        /* <DEDUP_REMOVED lines=142> */
[----:B-1----:R-:W1:Y:S04]  /*f730*/  LDSM.16.M88.4 R4, [R221+0x1000] ;  /* 0x00100000dd04783b */ /* 0x002e680000000200 */
[----:B------:R-:W5:Y:S04]  /*f740*/  LDSM.16.M88.4 R32, [R219+0x6400] ;  /* 0x00640000db20783b */ /* 0x000f680000000200 */
[----:B------:R-:W5:Y:S04]  /*f750*/  LDSM.16.M88.4 R12, [R220] ;  /* 0x00000000dc0c783b */ /* 0x000f680000000200 */
[----:B------:R-:W5:Y:S04]  /*f760*/  LDSM.16.M88.4 R44, [R219+0x6800] ;  /* 0x00680000db2c783b */ /* 0x000f680000000200 */
[----:B------:R-:W5:Y:S01]  /*f770*/  LDSM.16.M88.4 R40, [R219+0x6c00] ;  /* 0x006c0000db28783b */ /* 0x000f620000000200 */
[----:B------:R-:W4:Y:S01]  /*f780*/  S2R R3, SR_TID.X ;  /* 0x0000000000037919 */ /* 0x000f220000002100 */
[C---:B--2---:R-:W-:Y:S02]  /*f790*/  HMMA.16816.F32.BF16 R108, R8.reuse, R20, RZ ;  /* 0x00000014086c723c */ /* 0x044fe400000418ff */
[----:B------:R-:W0:Y:S04]  /*f7a0*/  LDGDEPBAR ;  /* 0x00000000000079af */ /* 0x000e280000000000 */
[C---:B------:R-:W-:Y:S06]  /*f7b0*/  HMMA.16816.F32.BF16 R100, R8.reuse, R16, RZ ;  /* 0x000000100864723c */ /* 0x040fec00000418ff */
[C---:B------:R-:W-:Y:S06]  /*f7c0*/  HMMA.16816.F32.BF16 R104, R8.reuse, R22, RZ ;  /* 0x000000160868723c */ /* 0x040fec00000418ff */
[C---:B------:R-:W-:Y:S06]  /*f7d0*/  HMMA.16816.F32.BF16 R64, R8.reuse, R18, RZ ;  /* 0x000000120840723c */ /* 0x040fec00000418ff */
[----:B---3--:R-:W-:Y:S01]  /*f7e0*/  HMMA.16816.F32.BF16 R60, R8, R28, RZ ;  /* 0x0000001c083c723c */ /* 0x008fe200000418ff */
[----:B----4-:R-:W-:-:S05]  /*f7f0*/  IMAD.SHL.U32 R3, R3, 0x2, RZ ;  /* 0x0000000203037824 */ /* 0x010fca00078e00ff */
[----:B------:R-:W-:Y:S01]  /*f800*/  HMMA.16816.F32.BF16 R52, R8, R24, RZ ;  /* 0x000000180834723c */ /* 0x000fe200000418ff */
[----:B------:R-:W-:-:S05]  /*f810*/  LOP3.LUT R3, R3, 0x6, RZ, 0xc0, !PT ;  /* 0x0000000603037812 */ /* 0x000fca00078ec0ff */
[C---:B------:R-:W-:Y:S06]  /*f820*/  HMMA.16816.F32.BF16 R56, R8.reuse, R30, RZ ;  /* 0x0000001e0838723c */ /* 0x040fec00000418ff */
[----:B------:R-:W-:Y:S01]  /*f830*/  HMMA.16816.F32.BF16 R48, R8, R26, RZ ;  /* 0x0000001a0830723c */ /* 0x000fe200000418ff */
[----:B------:R-:W2:Y:S05]  /*f840*/  LDSM.16.M88.4 R8, [R221] ;  /* 0x00000000dd08783b */ /* 0x000eaa0000000200 */
[C---:B-1----:R-:W-:Y:S06]  /*f850*/  HMMA.16816.F32.BF16 R236, R4.reuse, R36, R108 ;  /* 0x0000002404ec723c */ /* 0x042fec000004186c */
[C---:B-----5:R-:W-:Y:S06]  /*f860*/  HMMA.16816.F32.BF16 R212, R4.reuse, R32, R100 ;  /* 0x0000002004d4723c */ /* 0x060fec0000041864 */
[C---:B------:R-:W-:Y:S06]  /*f870*/  HMMA.16816.F32.BF16 R196, R4.reuse, R38, R104 ;  /* 0x0000002604c4723c */ /* 0x040fec0000041868 */
[----:B------:R-:W-:Y:S06]  /*f880*/  HMMA.16816.F32.BF16 R192, R4, R34, R64 ;  /* 0x0000002204c0723c */ /* 0x000fec0000041840 */
[C---:B------:R-:W-:Y:S06]  /*f890*/  HMMA.16816.F32.BF16 R108, R12.reuse, R20, RZ ;  /* 0x000000140c6c723c */ /* 0x040fec00000418ff */
[C---:B------:R-:W-:Y:S06]  /*f8a0*/  HMMA.16816.F32.BF16 R100, R12.reuse, R16, RZ ;  /* 0x000000100c64723c */ /* 0x040fec00000418ff */
[C---:B------:R-:W-:Y:S06]  /*f8b0*/  HMMA.16816.F32.BF16 R104, R12.reuse, R22, RZ ;  /* 0x000000160c68723c */ /* 0x040fec00000418ff */
[C---:B------:R-:W-:Y:S06]  /*f8c0*/  HMMA.16816.F32.BF16 R64, R12.reuse, R18, RZ ;  /* 0x000000120c40723c */ /* 0x040fec00000418ff */
        /* <DEDUP_REMOVED lines=9> */
[----:B------:R-:W-:Y:S04]  /*f960*/  LDSM.16.M88.4 R4, [R220+0x3000] ;  /* 0x00300000dc04783b */ /* 0x000fe80000000200 */
[----:B------:R-:W1:Y:S01]  /*f970*/  LDSM.16.M88.4 R48, [R217+0x7000] ;  /* 0x00700000d930783b */ /* 0x000e620000000200 */
[C---:B------:R-:W-:Y:S06]  /*f980*/  HMMA.16816.F32.BF16 R28, R12.reuse, R30, RZ ;  /* 0x0000001e0c1c723c */ /* 0x040fec00000418ff */
[----:B------:R-:W-:Y:S01]  /*f990*/  HMMA.16816.F32.BF16 R24, R12, R26, RZ ;  /* 0x0000001a0c18723c */ /* 0x000fe200000418ff */
[----:B------:R-:W3:Y:S05]  /*f9a0*/  LDSM.16.M88.4 R12, [R220+0x2000] ;  /* 0x00200000dc0c783b */ /* 0x000eea0000000200 */
        /* <DEDUP_REMOVED lines=12> */
[----:B------:R-:W4:Y:S01]  /*fa70*/  LDSM.16.M88.4 R24, [R219+0x7800] ;  /* 0x00780000db18783b */ /* 0x000f220000000200 */
        /* <DEDUP_REMOVED lines=10> */
[C---:B------:R-:W-:Y:S06]  /*fb20*/  HMMA.16816.F32.BF16 R196, R12.reuse, R56, R180 ;  /* 0x000000380cc4723c */ /* 0x040fec00000418b4 */
[----:B------:R-:W-:Y:S01]  /*fb30*/  HMMA.16816.F32.BF16 R240, R12, R50, R176 ;  /* 0x000000320cf0723c */ /* 0x000fe200000418b0 */
[----:B------:R-:W-:Y:S05]  /*fb40*/  LDSM.16.M88.4 R48, [R217+0x8400] ;  /* 0x00840000d930783b */ /* 0x000fea0000000200 */
[C---:B--2---:R-:W-:Y:S06]  /*fb50*/  HMMA.16816.F32.BF16 R180, R8.reuse, R28, R64 ;  /* 0x0000001c08b4723c */ /* 0x044fec0000041840 */
[C---:B------:R-:W-:Y:S01]  /*fb60*/  HMMA.16816.F32.BF16 R176, R8.reuse, R30, R44 ;  /* 0x0000001e08b0723c */ /* 0x040fe2000004182c */
[----:B------:R-:W-:Y:S05]  /*fb70*/  LDSM.16.M88.4 R44, [R217+0x8000] ;  /* 0x00800000d92c783b */ /* 0x000fea0000000200 */
[----:B----4-:R-:W-:Y:S01]  /*fb80*/  HMMA.16816.F32.BF16 R64, R8, R24, R16 ;  /* 0x000000180840723c */ /* 0x010fe20000041810 */
[----:B------:R-:W2:Y:S05]  /*fb90*/  LDSM.16.M88.4 R16, [R220+0x4000] ;  /* 0x00400000dc10783b */ /* 0x000eaa0000000200 */
[C---:B------:R-:W-:Y:S06]  /*fba0*/  HMMA.16816.F32.BF16 R212, R12.reuse, R60, R188 ;  /* 0x0000003c0cd4723c */ /* 0x040fec00000418bc */
[C---:B------:R-:W-:Y:S06]  /*fbb0*/  HMMA.16816.F32.BF16 R204, R12.reuse, R62, R108 ;  /* 0x0000003e0ccc723c */ /* 0x040fec000004186c */
[C---:B------:R-:W-:Y:S06]  /*fbc0*/  HMMA.16816.F32.BF16 R192, R12.reuse, R58, R104 ;  /* 0x0000003a0cc0723c */ /* 0x040fec0000041868 */
[C---:B------:R-:W-:Y:S06]  /*fbd0*/  HMMA.16816.F32.BF16 R188, R12.reuse, R52, R248 ;  /* 0x000000340cbc723c */ /* 0x040fec00000418f8 */
[----:B------:R-:W-:Y:S01]  /*fbe0*/  HMMA.16816.F32.BF16 R184, R12, R54, R100 ;  /* 0x000000360cb8723c */ /* 0x000fe20000041864 */
[----:B------:R-:W3:Y:S05]  /*fbf0*/  LDSM.16.M88.4 R12, [R220+0x5000] ;  /* 0x00500000dc0c783b */ /* 0x000eea0000000200 */
[C---:B------:R-:W-:Y:S01]  /*fc00*/  HMMA.16816.F32.BF16 R108, R8.reuse, R32, R40 ;  /* 0x00000020086c723c */ /* 0x040fe20000041828 */
[----:B------:R-:W4:Y:S05]  /*fc10*/  LDSM.16.M88.4 R40, [R217+0x8800] ;  /* 0x00880000d928783b */ /* 0x000f2a0000000200 */
[----:B------:R-:W-:Y:S01]  /*fc20*/  HMMA.16816.F32.BF16 R104, R8, R34, R36 ;  /* 0x000000220868723c */ /* 0x000fe20000041824 */
[----:B------:R-:W5:Y:S05]  /*fc30*/  LDSM.16.M88.4 R36, [R217+0x8c00] ;  /* 0x008c0000d924783b */ /* 0x000f6a0000000200 */
[----:B-1----:R-:W-:Y:S06]  /*fc40*/  HMMA.16816.F32.BF16 R100, R4, R28, R236 ;  /* 0x0000001c0464723c */ /* 0x002fec00000418ec */
[C---:B------:R-:W-:Y:S06]  /*fc50*/  HMMA.16816.F32.BF16 R56, R8.reuse, R20, R244 ;  /* 0x000000140838723c */ /* 0x040fec00000418f4 */
[C---:B------:R-:W-:Y:S06]  /*fc60*/  HMMA.16816.F32.BF16 R60, R8.reuse, R26, R200 ;  /* 0x0000001a083c723c */ /* 0x040fec00000418c8 */
[----:B------:R-:W-:Y:S01]  /*fc70*/  HMMA.16816.F32.BF16 R52, R8, R22, R208 ;  /* 0x000000160834723c */ /* 0x000fe200000418d0 */
[----:B------:R-:W-:Y:S05]  /*fc80*/  LDSM.16.M88.4 R8, [R221+0x4000] ;  /* 0x00400000dd08783b */ /* 0x000fea0000000200 */
[C---:B------:R-:W-:Y:S01]  /*fc90*/  HMMA.16816.F32.BF16 R244, R4.reuse, R30, R240 ;  /* 0x0000001e04f4723c */ /* 0x040fe200000418f0 */
[----:B------:R-:W1:Y:S05]  /*fca0*/  LDSM.16.M88.4 R28, [R219+0x8000] ;  /* 0x00800000db1c783b */ /* 0x000e6a0000000200 */
[C---:B------:R-:W-:Y:S06]  /*fcb0*/  HMMA.16816.F32.BF16 R240, R4.reuse, R32, R212 ;  /* 0x0000002004f0723c */ /* 0x040fec00000418d4 */
[C---:B------:R-:W-:Y:S06]  /*fcc0*/  HMMA.16816.F32.BF16 R236, R4.reuse, R34, R204 ;  /* 0x0000002204ec723c */ /* 0x040fec00000418cc */
[C---:B------:R-:W-:Y:S06]  /*fcd0*/  HMMA.16816.F32.BF16 R212, R4.reuse, R24, R196 ;  /* 0x0000001804d4723c */ /* 0x040fec00000418c4 */
[C---:B------:R-:W-:Y:S01]  /*fce0*/  HMMA.16816.F32.BF16 R204, R4.reuse, R26, R192 ;  /* 0x0000001a04cc723c */ /* 0x040fe200000418c0 */
[----:B------:R-:W-:Y:S05]  /*fcf0*/  LDSM.16.M88.4 R24, [R219+0x8400] ;  /* 0x00840000db18783b */ /* 0x000fea0000000200 */
[C---:B------:R-:W-:Y:S06]  /*fd00*/  HMMA.16816.F32.BF16 R208, R4.reuse, R20, R188 ;  /* 0x0000001404d0723c */ /* 0x040fec00000418bc */
[----:B------:R-:W-:Y:S01]  /*fd10*/  HMMA.16816.F32.BF16 R200, R4, R22, R184 ;  /* 0x0000001604c8723c */ /* 0x000fe200000418b8 */
[----:B------:R-:W1:Y:S04]  /*fd20*/  LDSM.16.M88.4 R4, [R221+0x5000] ;  /* 0x00500000dd04783b */ /* 0x000e680000000200 */
[----:B------:R-:W-:Y:S01]  /*fd30*/  LDSM.16.M88.4 R20, [R219+0x8800] ;  /* 0x00880000db14783b */ /* 0x000fe20000000200 */
[-C--:B--2---:R-:W-:Y:S06]  /*fd40*/  HMMA.16816.F32.BF16 R32, R16, R44.reuse, R100 ;  /* 0x0000002c1020723c */ /* 0x084fec0000041864 */
[C---:B---3--:R-:W-:Y:S06]  /*fd50*/  HMMA.16816.F32.BF16 R196, R12.reuse, R44, R180 ;  /* 0x0000002c0cc4723c */ /* 0x048fec00000418b4 */
[C---:B------:R-:W-:Y:S06]  /*fd60*/  HMMA.16816.F32.BF16 R192, R12.reuse, R46, R176 ;  /* 0x0000002e0cc0723c */ /* 0x040fec00000418b0 */
[C---:B------:R-:W-:Y:S06]  /*fd70*/  HMMA.16816.F32.BF16 R188, R12.reuse, R48, R108 ;  /* 0x000000300cbc723c */ /* 0x040fec000004186c */
[C---:B------:R-:W-:Y:S06]  /*fd80*/  HMMA.16816.F32.BF16 R184, R12.reuse, R50, R104 ;  /* 0x000000320cb8723c */ /* 0x040fec0000041868 */
[C---:B----4-:R-:W-:Y:S06]  /*fd90*/  HMMA.16816.F32.BF16 R180, R12.reuse, R40, R64 ;  /* 0x000000280cb4723c */ /* 0x050fec0000041840 */
[C---:B------:R-:W-:Y:S06]  /*fda0*/  HMMA.16816.F32.BF16 R176, R12.reuse, R42, R60 ;  /* 0x0000002a0cb0723c */ /* 0x040fec000004183c */
[C---:B-----5:R-:W-:Y:S06]  /*fdb0*/  HMMA.16816.F32.BF16 R108, R12.reuse, R36, R56 ;  /* 0x000000240c6c723c */ /* 0x060fec0000041838 */
[----:B------:R-:W-:Y:S01]  /*fdc0*/  HMMA.16816.F32.BF16 R104, R12, R38, R52 ;  /* 0x000000260c68723c */ /* 0x000fe20000041834 */
[----:B------:R-:W2:Y:S01]  /*fdd0*/  LDSM.16.M88.4 R12, [R219+0x8c00] ;  /* 0x008c0000db0c783b */ /* 0x000ea20000000200 */
[----:B------:R-:W-:-:S04]  /*fde0*/  DEPBAR.LE SB0, 0x0 ;  /* 0x000080000000791a */ /* 0x000fc80000000000 */
[----:B-1----:R-:W-:Y:S06]  /*fdf0*/  HMMA.16816.F32.BF16 R56, R8, R28, R32 ;  /* 0x0000001c0838723c */ /* 0x002fec0000041820 */
[C---:B------:R-:W-:Y:S06]  /*fe00*/  HMMA.16816.F32.BF16 R64, R16.reuse, R46, R244 ;  /* 0x0000002e1040723c */ /* 0x040fec00000418f4 */
[C---:B------:R-:W-:Y:S06]  /*fe10*/  HMMA.16816.F32.BF16 R60, R16.reuse, R48, R240 ;  /* 0x00000030103c723c */ /* 0x040fec00000418f0 */
[C---:B------:R-:W-:Y:S06]  /*fe20*/  HMMA.16816.F32.BF16 R52, R16.reuse, R50, R236 ;  /* 0x000000321034723c */ /* 0x040fec00000418ec */
[----:B------:R-:W-:Y:S01]  /*fe30*/  HMMA.16816.F32.BF16 R48, R16, R40, R212 ;  /* 0x000000281030723c */ /* 0x000fe200000418d4 */
[----:B------:R-:W-:Y:S01]  /*fe40*/  FMUL.FTZ R0, R56, UR25 ;  /* 0x0000001938007c20 */ /* 0x000fe20008410000 */
[----:B------:R-:W-:-:S04]  /*fe50*/  FMUL.FTZ R2, R58, UR25 ;  /* 0x000000193a027c20 */ /* 0x000fc80008410000 */
[C---:B------:R-:W-:Y:S06]  /*fe60*/  HMMA.16816.F32.BF16 R44, R16.reuse, R42, R204 ;  /* 0x0000002a102c723c */ /* 0x040fec00000418cc */
[C---:B------:R-:W-:Y:S06]  /*fe70*/  HMMA.16816.F32.BF16 R40, R16.reuse, R36, R208 ;  /* 0x000000241028723c */ /* 0x040fec00000418d0 */
[----:B------:R-:W-:Y:S06]  /*fe80*/  HMMA.16816.F32.BF16 R36, R16, R38, R200 ;  /* 0x000000261024723c */ /* 0x000fec00000418c8 */
[C---:B------:R-:W-:Y:S06]  /*fe90*/  HMMA.16816.F32.BF16 R16, R4.reuse, R28, R196 ;  /* 0x0000001c0410723c */ /* 0x040fec00000418c4 */
[C---:B--2---:R-:W-:Y:S06]  /*fea0*/  HMMA.16816.F32.BF16 R248, R4.reuse, R14, R104 ;  /* 0x0000000e04f8723c */ /* 0x044fec0000041868 */
[-C--:B------:R-:W-:Y:S06]  /*feb0*/  HMMA.16816.F32.BF16 R108, R4, R12.reuse, R108 ;  /* 0x0000000c046c723c */ /* 0x080fec000004186c */
[----:B------:R-:W-:Y:S01]  /*fec0*/  HMMA.16816.F32.BF16 R104, R8, R12, R40 ;  /* 0x0000000c0868723c */ /* 0x000fe20000041828 */
[----:B------:R1:W2:Y:S05]  /*fed0*/  MUFU.TANH R12, R0 ;  /* 0x00000000000c7308 */ /* 0x0002aa0000002400 */
[-C--:B------:R-:W-:Y:S06]  /*fee0*/  HMMA.16816.F32.BF16 R32, R4, R30.reuse, R192 ;  /* 0x0000001e0420723c */ /* 0x080fec00000418c0 */
[----:B------:R-:W-:Y:S01]  /*fef0*/  HMMA.16816.F32.BF16 R64, R8, R30, R64 ;  /* 0x0000001e0840723c */ /* 0x000fe20000041840 */
[----:B------:R-:W-:-:S02]  /*ff00*/  IMAD.MOV.U32 R196, RZ, RZ, R249 ;  /* 0x000000ffffc47224 */ /* 0x000fc400078e00f9 */
        /* <DEDUP_REMOVED lines=9> */
[C---:B------:R-:W-:Y:S01]  /*ffa0*/  HMMA.16816.F32.BF16 R48, R8.reuse, R20, R48 ;  /* 0x000000140830723c */ /* 0x040fe20000041830 */
[C---:B------:R-:W-:Y:S02]  /*ffb0*/  ISETP.GE.AND P6, PT, R0.reuse, R233, PT ;  /* 0x000000e90000720c */ /* 0x040fe40003fc6270 */
[C---:B------:R-:W-:Y:S02]  /*ffc0*/  ISETP.GE.AND P5, PT, R0.reuse, R232, PT ;  /* 0x000000e80000720c */ /* 0x040fe40003fa6270 */
[C---:B------:R-:W-:Y:S01]  /*ffd0*/  ISETP.GE.AND P1, PT, R0.reuse, R231, PT ;  /* 0x000000e70000720c */ /* 0x040fe20003f26270 */
[C---:B------:R-:W-:Y:S01]  /*ffe0*/  HMMA.16816.F32.BF16 R44, R8.reuse, R22, R44 ;  /* 0x00000016082c723c */ /* 0x040fe2000004182c */
[C---:B------:R-:W-:Y:S02]  /*fff0*/  ISETP.LT.OR P0, PT, R0.reuse, R226, P0 ;  /* 0x000000e20000720c */ /* 0x040fe40000701670 */
[C---:B------:R-:W-:Y:S01]  /*10000*/  ISETP.LT.OR P6, PT, R0.reuse, R225, P6 ;  /* 0x000000e10000720c */ /* 0x040fe200037c1670 */
[----:B------:R-:W-:Y:S01]  /*10010*/  BAR.SYNC.DEFER_BLOCKING 0x0 ;  /* 0x0000000000007b1d */ /* 0x000fe20000010000 */
[C---:B------:R-:W-:Y:S01]  /*10020*/  ISETP.LT.OR P5, PT, R0.reuse, R224, P5 ;  /* 0x000000e00000720c */ /* 0x040fe20002fa1670 */
[----:B------:R-:W-:Y:S01]  /*10030*/  HMMA.16816.F32.BF16 R192, R8, R14, R36 ;  /* 0x0000000e08c0723c */ /* 0x000fe20000041824 */
[----:B------:R-:W-:-:S03]  /*10040*/  ISETP.LT.OR P1, PT, R0, R223, P1 ;  /* 0x000000df0000720c */ /* 0x000fc60000f21670 */
[----:B------:R1:W3:Y:S02]  /*10050*/  MUFU.TANH R11, R2 ;  /* 0x00000002000b7308 */ /* 0x0002e40000002400 */
[C---:B------:R-:W-:Y:S01]  /*10060*/  HMMA.16816.F32.BF16 R188, R4.reuse, R24, R188 ;  /* 0x0000001804bc723c */ /* 0x040fe200000418bc */
[----:B------:R-:W-:Y:S01]  /*10070*/  FMUL.FTZ R8, R57, UR25 ;  /* 0x0000001939087c20 */ /* 0x000fe20008410000 */
[----:B------:R-:W-:Y:S01]  /*10080*/  FMUL.FTZ R14, R17, UR25 ;  /* 0x00000019110e7c20 */ /* 0x000fe20008410000 */
[----:B------:R-:W-:Y:S01]  /*10090*/  FMUL.FTZ R15, R19, UR25 ;  /* 0x00000019130f7c20 */ /* 0x000fe20008410000 */
[----:B------:R-:W-:Y:S01]  /*100a0*/  FMUL.FTZ R19, R34, UR25 ;  /* 0x0000001922137c20 */ /* 0x000fe20008410000 */
[----:B------:R-:W-:Y:S01]  /*100b0*/  FMUL.FTZ R17, R65, UR25 ;  /* 0x0000001941117c20 */ /* 0x000fe20008410000 */
[C---:B------:R-:W-:Y:S01]  /*100c0*/  HMMA.16816.F32.BF16 R184, R4.reuse, R26, R184 ;  /* 0x0000001a04b8723c */ /* 0x040fe200000418b8 */
[----:B------:R-:W-:Y:S05]  /*100d0*/  MUFU.TANH R13, R8 ;  /* 0x00000008000d7308 */ /* 0x000fea0000002400 */
[----:B------:R-:W-:Y:S01]  /*100e0*/  HMMA.16816.F32.BF16 R180, R4, R20, R180 ;  /* 0x0000001404b4723c */ /* 0x000fe200000418b4 */
[----:B-1----:R-:W-:-:S02]  /*100f0*/  FMUL.FTZ R2, R16, UR25 ;  /* 0x0000001910027c20 */ /* 0x002fc40008410000 */
[----:B------:R1:W-:Y:S01]  /*10100*/  MUFU.TANH R8, R15 ;  /* 0x0000000f00087308 */ /* 0x0003e20000002400 */
[----:B------:R-:W-:Y:S02]  /*10110*/  FMUL.FTZ R16, R67, UR25 ;  /* 0x0000001943107c20 */ /* 0x000fe40008410000 */
[----:B------:R-:W-:Y:S01]  /*10120*/  HMMA.16816.F32.BF16 R176, R4, R22, R176 ;  /* 0x0000001604b0723c */ /* 0x000fe200000418b0 */
[----:B------:R-:W-:Y:S01]  /*10130*/  FMUL.FTZ R21, R33, UR25 ;  /* 0x0000001921157c20 */ /* 0x000fe20008410000 */
[----:B------:R-:W-:-:S03]  /*10140*/  FMUL.FTZ R20, R61, UR25 ;  /* 0x000000193d147c20 */ /* 0x000fc60008410000 */
[----:B------:R4:W5:Y:S02]  /*10150*/  MUFU.TANH R10, R2 ;  /* 0x00000002000a7308 */ /* 0x0009640000002400 */
[----:B------:R-:W-:Y:S01]  /*10160*/  FMUL.FTZ R7, R18, UR25 ;  /* 0x0000001912077c20 */ /* 0x000fe20008410000 */
[--C-:B------:R-:W-:Y:S01]  /*10170*/  IMAD.IADD R4, R229, 0x1, -R0.reuse ;  /* 0x00000001e5047824 */ /* 0x100fe200078e0a00 */
[----:B------:R-:W-:Y:S01]  /*10180*/  IABS R5, R3 ;  /* 0x0000000300057213 */ /* 0x000fe20000000000 */
[--C-:B------:R-:W-:Y:S02]  /*10190*/  IMAD.IADD R6, R230, 0x1, -R0.reuse ;  /* 0x00000001e6067824 */ /* 0x100fe400078e0a00 */
[----:B------:R-:W-:Y:S01]  /*101a0*/  FMUL.FTZ R22, R35, UR25 ;  /* 0x0000001923167c20 */ /* 0x000fe20008410000 */
[----:B------:R-:W-:Y:S01]  /*101b0*/  FMUL.FTZ R18, R32, UR25 ;  /* 0x0000001920127c20 */ /* 0x000fe20008410000 */
[----:B------:R2:W5:Y:S01]  /*101c0*/  MUFU.TANH R9, R7 ;  /* 0x0000000700097308 */ /* 0x0005620000002400 */
[----:B-1----:R-:W-:Y:S01]  /*101d0*/  FMUL.FTZ R15, R60, UR25 ;  /* 0x000000193c0f7c20 */ /* 0x002fe20008410000 */
[----:B----4-:R-:W-:-:S08]  /*101e0*/  IMAD.IADD R2, R228, 0x1, -R0 ;  /* 0x00000001e4027824 */ /* 0x010fd000078e0a00 */
[----:B------:R-:W-:Y:S01]  /*101f0*/  FMUL.FTZ R23, R179, UR25 ;  /* 0x00000019b3177c20 */ /* 0x000fe20008410000 */
[----:B------:R-:W-:Y:S02]  /*10200*/  IABS R3, R2 ;  /* 0x0000000200037213 */ /* 0x000fe40000000000 */
[----:B------:R-:W-:Y:S01]  /*10210*/  IABS R2, R4 ;  /* 0x0000000400027213 */ /* 0x000fe20000000000 */
[----:B--2---:R-:W-:Y:S01]  /*10220*/  FMUL.FTZ R7, R59, UR25 ;  /* 0x000000193b077c20 */ /* 0x004fe20008410000 */
[----:B------:R-:W-:Y:S01]  /*10230*/  IABS R4, R6 ;  /* 0x0000000600047213 */ /* 0x000fe20000000000 */
[----:B------:R-:W-:Y:S02]  /*10240*/  IMAD.MOV.U32 R6, RZ, RZ, R5 ;  /* 0x000000ffff067224 */ /* 0x000fe400078e0005 */
[----:B------:R-:W-:Y:S02]  /*10250*/  IMAD.MOV.U32 R5, RZ, RZ, R3 ;  /* 0x000000ffff057224 */ /* 0x000fe400078e0003 */
[----:B------:R-:W-:Y:S01]  /*10260*/  IMAD.MOV.U32 R3, RZ, RZ, R2 ;  /* 0x000000ffff037224 */ /* 0x000fe200078e0002 */
[----:B------:R-:W-:Y:S01]  /*10270*/  I2FP.F32.S32 R6, R6 ;  /* 0x0000000600067245 */ /* 0x000fe20000201400 */
[----:B------:R-:W-:Y:S01]  /*10280*/  IMAD.MOV.U32 R2, RZ, RZ, R4 ;  /* 0x000000ffff027224 */ /* 0x000fe200078e0004 */
[----:B------:R-:W-:-:S02]  /*10290*/  I2FP.F32.S32 R5, R5 ;  /* 0x0000000500057245 */ /* 0x000fc40000201400 */
[----:B------:R-:W-:Y:S01]  /*102a0*/  I2FP.F32.S32 R3, R3 ;  /* 0x0000000300037245 */ /* 0x000fe20000201400 */
[----:B------:R-:W-:Y:S01]  /*102b0*/  FFMA.FTZ R6, R6, -UR19, R12 ;  /* 0x8000001306067c23 */ /* 0x000fe2000801000c */
[----:B------:R-:W-:Y:S01]  /*102c0*/  I2FP.F32.S32 R2, R2 ;  /* 0x0000000200027245 */ /* 0x000fe20000201400 */
[----:B---3--:R-:W-:Y:S01]  /*102d0*/  FFMA.FTZ R5, R5, -UR19, R11 ;  /* 0x8000001305057c23 */ /* 0x008fe2000801000b */
[----:B------:R1:W-:Y:S01]  /*102e0*/  MUFU.TANH R12, R7 ;  /* 0x00000007000c7308 */ /* 0x0003e20000002400 */
[----:B-----5:R-:W-:Y:S01]  /*102f0*/  FFMA.FTZ R4, R3, -UR19, R10 ;  /* 0x8000001303047c23 */ /* 0x020fe2000801000a */
[----:B------:R-:W-:Y:S01]  /*10300*/  FSEL R35, R6, -INF , !P0 ;  /* 0xff80000006237808 */ /* 0x000fe20004000000 */
[----:B------:R-:W-:Y:S01]  /*10310*/  FFMA.FTZ R3, R2, -UR19, R9 ;  /* 0x8000001302037c23 */ /* 0x000fe20008010009 */
[----:B------:R-:W-:Y:S01]  /*10320*/  VIADD R2, R0, 0x1 ;  /* 0x0000000100027836 */ /* 0x000fe20000000000 */
[----:B------:R-:W-:Y:S01]  /*10330*/  FSEL R37, R5, -INF , !P6 ;  /* 0xff80000005257808 */ /* 0x000fe20007000000 */
[----:B------:R-:W-:Y:S01]  /*10340*/  FMUL.FTZ R10, R66, UR25 ;  /* 0x00000019420a7c20 */ /* 0x000fe20008410000 */
[----:B------:R-:W-:Y:S01]  /*10350*/  FSEL R38, R4, -INF , !P5 ;  /* 0xff80000004267808 */ /* 0x000fe20006800000 */
[--C-:B------:R-:W-:Y:S01]  /*10360*/  IMAD.IADD R4, R228, 0x1, -R2.reuse ;  /* 0x00000001e4047824 */ /* 0x100fe200078e0a02 */
[----:B------:R-:W-:Y:S01]  /*10370*/  FSEL R39, R3, -INF , !P1 ;  /* 0xff80000003277808 */ /* 0x000fe20004800000 */
[--C-:B------:R-:W-:Y:S01]  /*10380*/  IMAD.IADD R5, R227, 0x1, -R2.reuse ;  /* 0x00000001e3057824 */ /* 0x100fe200078e0a02 */
[C---:B------:R-:W-:Y:S01]  /*10390*/  ISETP.GE.AND P0, PT, R2.reuse, R234, PT ;  /* 0x000000ea0200720c */ /* 0x040fe20003f06270 */
[----:B------:R-:W-:Y:S01]  /*103a0*/  IMAD.IADD R3, R229, 0x1, -R2 ;  /* 0x00000001e5037824 */ /* 0x000fe200078e0a02 */
[C---:B------:R-:W-:Y:S01]  /*103b0*/  ISETP.GE.AND P6, PT, R2.reuse, R233, PT ;  /* 0x000000e90200720c */ /* 0x040fe20003fc6270 */
[----:B------:R2:W3:Y:S01]  /*103c0*/  MUFU.TANH R11, R14 ;  /* 0x0000000e000b7308 */ /* 0x0004e20000002400 */
[----:B------:R-:W-:Y:S01]  /*103d0*/  ISETP.GE.AND P5, PT, R2, R232, PT ;  /* 0x000000e80200720c */ /* 0x000fe20003fa6270 */
[----:B------:R-:W-:Y:S01]  /*103e0*/  FMUL.FTZ R9, R64, UR25 ;  /* 0x0000001940097c20 */ /* 0x000fe20008410000 */
[----:B------:R-:W-:-:S02]  /*103f0*/  ISETP.GE.AND P1, PT, R2, R231, PT ;  /* 0x000000e70200720c */ /* 0x000fc40003f26270 */
[C---:B------:R-:W-:Y:S02]  /*10400*/  ISETP.LT.OR P0, PT, R2.reuse, R226, P0 ;  /* 0x000000e20200720c */ /* 0x040fe40000701670 */
[C---:B------:R-:W-:Y:S01]  /*10410*/  ISETP.LT.OR P6, PT, R2.reuse, R225, P6 ;  /* 0x000000e10200720c */ /* 0x040fe200037c1670 */
[----:B------:R-:W-:Y:S01]  /*10420*/  MUFU.TANH R10, R10 ;  /* 0x0000000a000a7308 */ /* 0x000fe20000002400 */
[C---:B------:R-:W-:Y:S02]  /*10430*/  ISETP.LT.OR P5, PT, R2.reuse, R224, P5 ;  /* 0x000000e00200720c */ /* 0x040fe40002fa1670 */
[----:B------:R-:W-:Y:S01]  /*10440*/  ISETP.LT.OR P1, PT, R2, R223, P1 ;  /* 0x000000df0200720c */ /* 0x000fe20000f21670 */
[----:B------:R-:W-:Y:S01]  /*10450*/  IMAD.IADD R2, R230, 0x1, -R2 ;  /* 0x00000001e6027824 */ /* 0x000fe200078e0a02 */
[----:B------:R-:W-:Y:S02]  /*10460*/  IABS R6, R4 ;  /* 0x0000000400067213 */ /* 0x000fe40000000000 */
[----:B------:R-:W-:-:S02]  /*10470*/  IABS R5, R5 ;  /* 0x0000000500057213 */ /* 0x000fc40000000000 */
[----:B------:R-:W-:Y:S01]  /*10480*/  IABS R4, R3 ;  /* 0x0000000300047213 */ /* 0x000fe20000000000 */
[----:B------:R-:W-:Y:S01]  /*10490*/  IMAD.MOV.U32 R3, RZ, RZ, R6 ;  /* 0x000000ffff037224 */ /* 0x000fe200078e0006 */
[----:B-1----:R-:W-:Y:S01]  /*104a0*/  IABS R7, R2 ;  /* 0x0000000200077213 */ /* 0x002fe20000000000 */
        /* <DEDUP_REMOVED lines=8> */
[----:B------:R-:W-:Y:S01]  /*10530*/  MUFU.TANH R11, R9 ;  /* 0x00000009000b7308 */ /* 0x000fe20000002400 */
[----:B------:R-:W-:Y:S01]  /*10540*/  FFMA.FTZ R6, R2, -UR19, R13 ;  /* 0x8000001302067c23 */ /* 0x000fe2000801000d */
        /* <DEDUP_REMOVED lines=9> */
[----:B------:R-:W-:Y:S01]  /*105e0*/  IMAD.IADD R3, R229, 0x1, -R2 ;  /* 0x00000001e5037824 */ /* 0x000fe200078e0a02 */
[C---:B------:R-:W-:Y:S01]  /*105f0*/  ISETP.GE.AND P0, PT, R2.reuse, R234, PT ;  /* 0x000000ea0200720c */ /* 0x040fe20003f06270 */
[----:B------:R1:W2:Y:S01]  /*10600*/  MUFU.TANH R9, R18 ;  /* 0x0000001200097308 */ /* 0x0002a20000002400 */
[----:B------:R-:W-:Y:S01]  /*10610*/  ISETP.GE.AND P6, PT, R2, R233, PT ;  /* 0x000000e90200720c */ /* 0x000fe20003fc6270 */
[----:B------:R-:W-:Y:S01]  /*10620*/  FMUL.FTZ R13, R190, UR25 ;  /* 0x00000019be0d7c20 */ /* 0x000fe20008410000 */
[----:B------:R-:W-:-:S02]  /*10630*/  ISETP.GE.AND P5, PT, R2, R232, PT ;  /* 0x000000e80200720c */ /* 0x000fc40003fa6270 */
[C---:B------:R-:W-:Y:S02]  /*10640*/  ISETP.GE.AND P1, PT, R2.reuse, R231, PT ;  /* 0x000000e70200720c */ /* 0x040fe40003f26270 */
[C---:B------:R-:W-:Y:S01]  /*10650*/  ISETP.LT.OR P0, PT, R2.reuse, R226, P0 ;  /* 0x000000e20200720c */ /* 0x040fe20000701670 */
[----:B------:R3:W4:Y:S01]  /*10660*/  MUFU.TANH R8, R19 ;  /* 0x0000001300087308 */ /* 0x0007220000002400 */
[C---:B------:R-:W-:Y:S02]  /*10670*/  ISETP.LT.OR P6, PT, R2.reuse, R225, P6 ;  /* 0x000000e10200720c */ /* 0x040fe400037c1670 */
[C---:B------:R-:W-:Y:S02]  /*10680*/  ISETP.LT.OR P5, PT, R2.reuse, R224, P5 ;  /* 0x000000e00200720c */ /* 0x040fe40002fa1670 */
[----:B------:R-:W-:Y:S01]  /*10690*/  ISETP.LT.OR P1, PT, R2, R223, P1 ;  /* 0x000000df0200720c */ /* 0x000fe20000f21670 */
[----:B------:R-:W-:Y:S01]  /*106a0*/  IMAD.IADD R2, R230, 0x1, -R2 ;  /* 0x00000001e6027824 */ /* 0x000fe200078e0a02 */
[----:B------:R-:W-:-:S02]  /*106b0*/  IABS R6, R4 ;  /* 0x0000000400067213 */ /* 0x000fc40000000000 */
[----:B------:R-:W-:Y:S01]  /*106c0*/  IABS R5, R5 ;  /* 0x0000000500057213 */ /* 0x000fe20000000000 */
[----:B-1----:R-:W-:Y:S01]  /*106d0*/  FMUL.FTZ R18, R186, UR25 ;  /* 0x00000019ba127c20 */ /* 0x002fe20008410000 */
[----:B------:R-:W-:Y:S01]  /*106e0*/  IABS R4, R3 ;  /* 0x0000000300047213 */ /* 0x000fe20000000000 */
[----:B------:R-:W-:Y:S01]  /*106f0*/  IMAD.MOV.U32 R3, RZ, RZ, R6 ;  /* 0x000000ffff037224 */ /* 0x000fe200078e0006 */
[----:B------:R-:W-:Y:S01]  /*10700*/  IABS R7, R2 ;  /* 0x0000000200077213 */ /* 0x000fe20000000000 */
[----:B------:R-:W-:Y:S01]  /*10710*/  IMAD.MOV.U32 R2, RZ, RZ, R5 ;  /* 0x000000ffff027224 */ /* 0x000fe200078e0005 */
[----:B------:R-:W-:Y:S02]  /*10720*/  I2FP.F32.S32 R4, R4 ;  /* 0x0000000400047245 */ /* 0x000fe40000201400 */
[----:B------:R-:W-:Y:S01]  /*10730*/  I2FP.F32.S32 R3, R3 ;  /* 0x0000000300037245 */ /* 0x000fe20000201400 */
[----:B---3--:R-:W-:Y:S01]  /*10740*/  FMUL.FTZ R19, R63, UR25 ;  /* 0x000000193f137c20 */ /* 0x008fe20008410000 */
[----:B------:R-:W-:Y:S01]  /*10750*/  I2FP.F32.S32 R2, R2 ;  /* 0x0000000200027245 */ /* 0x000fe20000201400 */
[----:B--2---:R-:W-:Y:S01]  /*10760*/  FFMA.FTZ R4, R4, -UR19, R9 ;  /* 0x8000001304047c23 */ /* 0x004fe20008010009 */
[----:B------:R-:W-:Y:S01]  /*10770*/  I2FP.F32.S32 R7, R7 ;  /* 0x0000000700077245 */ /* 0x000fe20000201400 */
[----:B------:R-:W-:Y:S01]  /*10780*/  FFMA.FTZ R5, R3, -UR19, R10 ;  /* 0x8000001303057c23 */ /* 0x000fe2000801000a */
[----:B------:R1:W2:Y:S01]  /*10790*/  MUFU.TANH R9, R21 ;  /* 0x0000001500097308 */ /* 0x0002a20000002400 */
[----:B------:R-:W-:Y:S01]  /*107a0*/  FFMA.FTZ R6, R2, -UR19, R11 ;  /* 0x8000001302067c23 */ /* 0x000fe2000801000b */
[----:B------:R-:W-:-:S02]  /*107b0*/  VIADD R2, R0, 0x9 ;  /* 0x0000000900027836 */ /* 0x000fc40000000000 */
[----:B----4-:R-:W-:Y:S01]  /*107c0*/  FFMA.FTZ R3, R7, -UR19, R8 ;  /* 0x8000001307037c23 */ /* 0x010fe20008010008 */
        /* <DEDUP_REMOVED lines=425> */
[----:B------:R-:W-:Y:S01]  /*12260*/  MUFU.TANH R12, R11 ;  /* 0x0000000b000c7308 */ /* 0x000fe20000002400 */
        /* <DEDUP_REMOVED lines=8> */
[----:B------:R-:W1:Y:S01]  /*122f0*/  MUFU.TANH R11, R15 ;  /* 0x0000000f000b7308 */ /* 0x000e620000002400 */
[----:B------:R-:W-:-:S02]  /*12300*/  ISETP.LT.OR P5, PT, R2, R224, P5 ;  /* 0x000000e00200720c */ /* 0x000fc40002fa1670 */
[----:B------:R-:W-:Y:S01]  /*12310*/  FSEL R246, R5, -INF , !P6 ;  /* 0xff80000005f67808 */ /* 0x000fe20007000000 */
[----:B------:R-:W-:Y:S01]  /*12320*/  IMAD.IADD R5, R228, 0x1, -R2 ;  /* 0x00000001e4057824 */ /* 0x000fe200078e0a02 */
[----:B------:R-:W-:Y:S01]  /*12330*/  FSEL R214, R3, -INF , !P1 ;  /* 0xff80000003d67808 */ /* 0x000fe20004800000 */
[----:B------:R-:W-:Y:S01]  /*12340*/  IMAD.IADD R3, R227, 0x1, -R0 ;  /* 0x00000001e3037824 */ /* 0x000fe200078e0a00 */
[C---:B------:R-:W-:Y:S01]  /*12350*/  ISETP.GE.AND P6, PT, R2.reuse, R233, PT ;  /* 0x000000e90200720c */ /* 0x040fe20003fc6270 */
[----:B------:R-:W2:Y:S01]  /*12360*/  MUFU.TANH R10, R18 ;  /* 0x00000012000a7308 */ /* 0x000ea20000002400 */
[C---:B------:R-:W-:Y:S02]  /*12370*/  ISETP.GE.AND P1, PT, R2.reuse, R231, PT ;  /* 0x000000e70200720c */ /* 0x040fe40003f26270 */
[C---:B------:R-:W-:Y:S02]  /*12380*/  ISETP.LT.OR P6, PT, R2.reuse, R225, P6 ;  /* 0x000000e10200720c */ /* 0x040fe400037c1670 */
[----:B------:R-:W-:Y:S01]  /*12390*/  ISETP.LT.OR P1, PT, R2, R223, P1 ;  /* 0x000000df0200720c */ /* 0x000fe20000f21670 */
[----:B------:R-:W-:Y:S01]  /*123a0*/  IMAD.IADD R2, R230, 0x1, -R2 ;  /* 0x00000001e6027824 */ /* 0x000fe200078e0a02 */
[----:B------:R-:W-:Y:S01]  /*123b0*/  IABS R9, R5 ;  /* 0x0000000500097213 */ /* 0x000fe20000000000 */
[----:B------:R-:W3:Y:S01]  /*123c0*/  MUFU.TANH R8, R13 ;  /* 0x0000000d00087308 */ /* 0x000ee20000002400 */
        /* <DEDUP_REMOVED lines=10> */
[----:B-1----:R-:W-:Y:S01]  /*12470*/  FFMA.FTZ R3, R3, -UR19, R11 ;  /* 0x8000001303037c23 */ /* 0x002fe2000801000b */
[----:B------:R-:W-:Y:S01]  /*12480*/  I2FP.F32.S32 R6, R6 ;  /* 0x0000000600067245 */ /* 0x000fe20000201400 */
[----:B--2---:R-:W-:Y:S01]  /*12490*/  FFMA.FTZ R2, R7, -UR19, R10 ;  /* 0x8000001307027c23 */ /* 0x004fe2000801000a */
[----:B------:R-:W-:Y:S01]  /*124a0*/  FFMA.FTZ R4, R4, -UR19, R12 ;  /* 0x8000001304047c23 */ /* 0x000fe2000801000c */
[----:B---3--:R-:W-:Y:S01]  /*124b0*/  FFMA.FTZ R7, R5, -UR19, R8 ;  /* 0x8000001305077c23 */ /* 0x008fe20008010008 */
        /* <DEDUP_REMOVED lines=101> */
.L_x_1187:
[----:B------:R-:W-:Y:S05]  /*12b10*/  BSYNC B0 ;  /* 0x0000000000007941 */ /* 0x000fea0003800000 */
.L_x_1186:
[----:B------:R-:W0:Y:S02]  /*12b20*/  LDGDEPBAR ;  /* 0x00000000000079af */ /* 0x000e240000000000 */
.L_x_1185:
[----:B-1----:R-:W3:Y:S04]  /*12b30*/  LDL.LU R11, [R1+0x4] ;  /* 0x00000400010b7983 */ /* 0x002ee80000300800 */
[----:B------:R-:W4:Y:S04]  /*12b40*/  LDL.LU R8, [R1] ;  /* 0x0000000001087983 */ /* 0x000f280000300800 */
[----:B------:R-:W5:Y:S04]  /*12b50*/  LDL.LU R48, [R1+0x28] ;  /* 0x0000280001307983 */ /* 0x000f680000300800 */
[----:B------:R-:W2:Y:S04]  /*12b60*/  LDL.LU R49, [R1+0x30] ;  /* 0x0000300001317983 */ /* 0x000ea80000300800 */
[----:B------:R-:W4:Y:S04]  /*12b70*/  LDL.LU R50, [R1+0x2c] ;  /* 0x00002c0001327983 */ /* 0x000f280000300800 */
[----:B------:R-:W4:Y:S04]  /*12b80*/  LDL.LU R9, [R1+0x8] ;  /* 0x0000080001097983 */ /* 0x000f280000300800 */
[----:B------:R-:W-:Y:S04]  /*12b90*/  LDSM.16.MT88.4 R16, [R216+0x9000] ;  /* 0x00900000d810783b */ /* 0x000fe80000004200 */
[----:B------:R-:W-:Y:S01]  /*12ba0*/  LDSM.16.MT88.4 R20, [R218+0x9000] ;  /* 0x00900000da14783b */ /* 0x000fe20000004200 */
[----:B---3--:R-:W-:-:S04]  /*12bb0*/  FMNMX.FTZ R0, R11, R35, !PT ;  /* 0x000000230b007209 */ /* 0x008fc80007810000 */
[----:B------:R-:W-:-:S04]  /*12bc0*/  FMNMX.FTZ R0, R32, R0, !PT ;  /* 0x0000000020007209 */ /* 0x000fc80007810000 */
[----:B------:R-:W-:Y:S02]  /*12bd0*/  FMNMX.FTZ R0, R27, R0, !PT ;  /* 0x000000001b007209 */ /* 0x000fe40007810000 */
[----:B-----5:R-:W-:Y:S02]  /*12be0*/  MOV R109, R48 ;  /* 0x00000030006d7202 */ /* 0x020fe40000000f00 */
[----:B------:R-:W-:Y:S02]  /*12bf0*/  FMNMX.FTZ R0, R24, R0, !PT ;  /* 0x0000000018007209 */ /* 0x000fe40007810000 */
[----:B--2---:R-:W-:Y:S02]  /*12c00*/  MOV R108, R49 ;  /* 0x00000031006c7202 */ /* 0x004fe40000000f00 */
[----:B------:R-:W-:Y:S02]  /*12c10*/  FMNMX.FTZ R0, R56, R0, !PT ;  /* 0x0000000038007209 */ /* 0x000fe40007810000 */
[----:B----4-:R-:W-:-:S02]  /*12c20*/  MOV R59, R50 ;  /* 0x00000032003b7202 */ /* 0x010fc40000000f00 */
        /* <DEDUP_REMOVED lines=76> */
[----:B------:R2:W3:Y:S01]  /*130f0*/  MUFU.EX2 R15, R4 ;  /* 0x00000004000f7308 */ /* 0x0004e20000000800 */
[C---:B------:R-:W-:Y:S01]  /*13100*/  FMUL.FTZ R12, R104.reuse, UR22 ;  /* 0x00000016680c7c20 */ /* 0x040fe20008410000 */
[----:B------:R-:W-:Y:S01]  /*13110*/  FSETP.NEU.FTZ.AND P2, PT, R104, -INF , PT ;  /* 0xff8000006800780b */ /* 0x000fe20003f5d000 */
[----:B------:R-:W4:Y:S03]  /*13120*/  SHFL.BFLY PT, R102, R2, 0x1, 0x1f ;  /* 0x0c201f0002667f89 */ /* 0x000f2600000e0000 */
        /* <DEDUP_REMOVED lines=8> */
[----:B----4-:R-:W-:Y:S01]  /*131b0*/  FMNMX.FTZ R102, R2, R102, !PT ;  /* 0x0000006602667209 */ /* 0x010fe20007810000 */
[----:B------:R-:W-:Y:S01]  /*131c0*/  FADD.FTZ R6, R252, -R5 ;  /* 0x80000005fc067221 */ /* 0x000fe20000010000 */
[----:B---3--:R-:W-:Y:S02]  /*131d0*/  MOV R252, R15 ;  /* 0x0000000f00fc7202 */ /* 0x008fe40000000f00 */
        /* <DEDUP_REMOVED lines=8> */
[----:B------:R2:W-:Y:S01]  /*13260*/  MUFU.EX2 R111, R4 ;  /* 0x00000004006f7308 */ /* 0x0005e20000000800 */
        /* <DEDUP_REMOVED lines=8> */
[-C--:B------:R-:W-:Y:S01]  /*132f0*/  FMUL.FTZ R129, R129, R14.reuse ;  /* 0x0000000e81817220 */ /* 0x080fe20000410000 */
[----:B------:R-:W-:Y:S01]  /*13300*/  FMUL.FTZ R8, R8, UR22 ;  /* 0x0000001608087c20 */ /* 0x000fe20008410000 */
[--C-:B--2---:R-:W-:Y:S01]  /*13310*/  FFMA.FTZ R4, R24, UR22, -R0.reuse ;  /* 0x0000001618047c23 */ /* 0x104fe20008010800 */
[-C--:B------:R-:W-:Y:S01]  /*13320*/  FMUL.FTZ R160, R160, R14.reuse ;  /* 0x0000000ea0a07220 */ /* 0x080fe20000410000 */
[-C--:B------:R-:W-:Y:S01]  /*13330*/  FMUL.FTZ R161, R161, R14.reuse ;  /* 0x0000000ea1a17220 */ /* 0x080fe20000410000 */
[----:B------:R2:W3:Y:S01]  /*13340*/  MUFU.EX2 R15, R8 ;  /* 0x00000008000f7308 */ /* 0x0004e20000000800 */
[-C--:B------:R-:W-:Y:S01]  /*13350*/  FMUL.FTZ R72, R72, R14.reuse ;  /* 0x0000000e48487220 */ /* 0x080fe20000410000 */
[-C--:B------:R-:W-:Y:S01]  /*13360*/  FMUL.FTZ R73, R73, R14.reuse ;  /* 0x0000000e49497220 */ /* 0x080fe20000410000 */
[-C--:B------:R-:W-:Y:S01]  /*13370*/  FMUL.FTZ R88, R88, R14.reuse ;  /* 0x0000000e58587220 */ /* 0x080fe20000410000 */
[-C--:B------:R-:W-:Y:S01]  /*13380*/  FMUL.FTZ R89, R89, R14.reuse ;  /* 0x0000000e59597220 */ /* 0x080fe20000410000 */
[----:B-1----:R-:W-:Y:S01]  /*13390*/  FMUL.FTZ R2, R102, UR22 ;  /* 0x0000001666027c20 */ /* 0x002fe20008410000 */
[-C--:B------:R-:W-:Y:S01]  /*133a0*/  FMUL.FTZ R172, R172, R14.reuse ;  /* 0x0000000eacac7220 */ /* 0x080fe20000410000 */
[-C--:B------:R-:W-:Y:S01]  /*133b0*/  FMUL.FTZ R173, R173, R14.reuse ;  /* 0x0000000eadad7220 */ /* 0x080fe20000410000 */
[----:B------:R1:W-:Y:S01]  /*133c0*/  MUFU.EX2 R250, R4 ;  /* 0x0000000400fa7308 */ /* 0x0003e20000000800 */
        /* <DEDUP_REMOVED lines=11> */
[----:B------:R-:W-:Y:S01]  /*13480*/  FMUL.FTZ R93, R93, R14 ;  /* 0x0000000e5d5d7220 */ /* 0x000fe20000410000 */
[-C--:B---3--:R-:W-:Y:S01]  /*13490*/  FMUL.FTZ R118, R118, R15.reuse ;  /* 0x0000000f76767220 */ /* 0x088fe20000410000 */
[-C--:B------:R-:W-:Y:S01]  /*134a0*/  FMUL.FTZ R119, R119, R15.reuse ;  /* 0x0000000f77777220 */ /* 0x080fe20000410000 */
[-C--:B------:R-:W-:Y:S01]  /*134b0*/  FMUL.FTZ R126, R126, R15.reuse ;  /* 0x0000000f7e7e7220 */ /* 0x080fe20000410000 */
[-C--:B------:R-:W-:Y:S01]  /*134c0*/  FMUL.FTZ R127, R127, R15.reuse ;  /* 0x0000000f7f7f7220 */ /* 0x080fe20000410000 */
[--C-:B-1----:R-:W-:Y:S01]  /*134d0*/  FFMA.FTZ R4, R33, UR22, -R12.reuse ;  /* 0x0000001621047c23 */ /* 0x102fe2000801080c */
[----:B------:R-:W-:Y:S01]  /*134e0*/  MOV R33, R44 ;  /* 0x0000002c00217202 */ /* 0x000fe20000000f00 */
        /* <DEDUP_REMOVED lines=20> */
[----:B--2---:R-:W-:Y:S01]  /*13630*/  MOV R34, R51 ;  /* 0x0000003300227202 */ /* 0x004fe20000000f00 */
[-C--:B------:R-:W-:Y:S01]  /*13640*/  FMUL.FTZ R98, R98, R15.reuse ;  /* 0x0000000f62627220 */ /* 0x080fe20000410000 */
[----:B------:R-:W-:Y:S01]  /*13650*/  LDSM.16.MT88.4 R48, [R218+0xb000] ;  /* 0x00b00000da30783b */ /* 0x000fe20000004200 */
[----:B------:R1:W-:Y:S01]  /*13660*/  MUFU.EX2 R35, R4 ;  /* 0x0000000400237308 */ /* 0x0003e20000000800 */
[----:B------:R-:W-:Y:S01]  /*13670*/  FMUL.FTZ R99, R99, R15 ;  /* 0x0000000f63637220 */ /* 0x000fe20000410000 */
[----:B-1----:R-:W-:-:S06]  /*13680*/  FFMA.FTZ R4, R38, UR22, -R3 ;  /* 0x0000001626047c23 */ /* 0x002fcc0008010803 */
[----:B------:R1:W-:Y:S02]  /*13690*/  MUFU.EX2 R66, R4 ;  /* 0x0000000400427308 */ /* 0x0003e40000000800 */
[----:B-1----:R-:W-:-:S06]  /*136a0*/  FFMA.FTZ R4, R30, UR22, -R3 ;  /* 0x000000161e047c23 */ /* 0x002fcc0008010803 */
[----:B------:R1:W2:Y:S02]  /*136b0*/  MUFU.EX2 R13, R4 ;  /* 0x00000004000d7308 */ /* 0x0002a40000000800 */
[----:B-1----:R-:W-:-:S06]  /*136c0*/  FFMA.FTZ R4, R25, UR22, -R3 ;  /* 0x0000001619047c23 */ /* 0x002fcc0008010803 */
[----:B------:R1:W-:Y:S02]  /*136d0*/  MUFU.EX2 R64, R4 ;  /* 0x0000000400407308 */ /* 0x0003e40000000800 */
[----:B-1----:R-:W-:-:S06]  /*136e0*/  FFMA.FTZ R4, R39, UR22, -R2 ;  /* 0x0000001627047c23 */ /* 0x002fcc0008010802 */
[----:B------:R1:W-:Y:S02]  /*136f0*/  MUFU.EX2 R10, R4 ;  /* 0x00000004000a7308 */ /* 0x0003e40000000800 */
[--C-:B-1----:R-:W-:Y:S02]  /*13700*/  FFMA.FTZ R4, R36, UR22, -R2.reuse ;  /* 0x0000001624047c23 */ /* 0x102fe40008010802 */
[----:B------:R-:W-:Y:S04]  /*13710*/  LDSM.16.MT88.4 R36, [R216+0xb000] ;  /* 0x00b00000d824783b */ /* 0x000fe80000004200 */
[----:B------:R1:W-:Y:S02]  /*13720*/  MUFU.EX2 R65, R4 ;  /* 0x0000000400417308 */ /* 0x0003e40000000800 */
[----:B-1----:R-:W-:-:S06]  /*13730*/  FFMA.FTZ R4, R31, UR22, -R2 ;  /* 0x000000161f047c23 */ /* 0x002fcc0008010802 */
[----:B------:R1:W-:Y:S02]  /*13740*/  MUFU.EX2 R67, R4 ;  /* 0x0000000400437308 */ /* 0x0003e40000000800 */
[----:B-1----:R-:W-:Y:S02]  /*13750*/  FFMA.FTZ R4, R26, UR22, -R2 ;  /* 0x000000161a047c23 */ /* 0x002fe40008010802 */
[----:B------:R-:W-:Y:S04]  /*13760*/  LDSM.16.MT88.4 R24, [R216+0xa000] ;  /* 0x00a00000d818783b */ /* 0x000fe80000004200 */
[----:B------:R1:W3:Y:S02]  /*13770*/  MUFU.EX2 R251, R4 ;  /* 0x0000000400fb7308 */ /* 0x0002e40000000800 */
[----:B-1----:R-:W-:Y:S01]  /*13780*/  FADD.FTZ R4, R235, -R5 ;  /* 0x80000005eb047221 */ /* 0x002fe20000010000 */
[----:B------:R-:W-:Y:S01]  /*13790*/  FFMA.FTZ R5, R28, UR22, -R12 ;  /* 0x000000161c057c23 */ /* 0x000fe2000801080c */
[----:B--2---:R-:W-:Y:S01]  /*137a0*/  MOV R235, R13 ;  /* 0x0000000d00eb7202 */ /* 0x004fe20000000f00 */
[----:B------:R-:W1:Y:S01]  /*137b0*/  LDSM.16.MT88.4 R28, [R218+0xa000] ;  /* 0x00a00000da1c783b */ /* 0x000e620000004200 */
[----:B------:R-:W-:Y:S01]  /*137c0*/  FMUL.FTZ R4, R4, UR22 ;  /* 0x0000001604047c20 */ /* 0x000fe20008410000 */
[----:B---3--:R-:W-:-:S02]  /*137d0*/  F2FP.BF16.F32.PACK_AB R7, R251, R67 ;  /* 0x00000043fb07723e */ /* 0x008fc400000010ff */
[----:B------:R-:W-:Y:S01]  /*137e0*/  F2FP.BF16.F32.PACK_AB R6, R64, R235 ;  /* 0x000000eb4006723e */ /* 0x000fe200000010ff */
[----:B------:R2:W3:Y:S02]  /*137f0*/  MUFU.EX2 R13, R4 ;  /* 0x00000004000d7308 */ /* 0x0004e40000000800 */
[----:B--2---:R-:W-:Y:S01]  /*13800*/  FSEL R4, R105, RZ, P3 ;  /* 0x000000ff69047208 */ /* 0x004fe20001800000 */
[-C--:B---3--:R-:W-:Y:S01]  /*13810*/  FMUL.FTZ R114, R114, R13.reuse ;  /* 0x0000000d72727220 */ /* 0x088fe20000410000 */
[-C--:B------:R-:W-:Y:S01]  /*13820*/  FMUL.FTZ R115, R115, R13.reuse ;  /* 0x0000000d73737220 */ /* 0x080fe20000410000 */
[-C--:B------:R-:W-:Y:S01]  /*13830*/  FMUL.FTZ R142, R142, R13.reuse ;  /* 0x0000000d8e8e7220 */ /* 0x080fe20000410000 */
[-C--:B------:R-:W-:Y:S01]  /*13840*/  FMUL.FTZ R143, R143, R13.reuse ;  /* 0x0000000d8f8f7220 */ /* 0x080fe20000410000 */
[----:B------:R-:W-:Y:S01]  /*13850*/  FADD.FTZ R4, R11, -R4 ;  /* 0x800000040b047221 */ /* 0x000fe20000010000 */
[-C--:B------:R-:W-:Y:S01]  /*13860*/  FMUL.FTZ R130, R130, R13.reuse ;  /* 0x0000000d82827220 */ /* 0x080fe20000410000 */
[----:B------:R2:W-:Y:S01]  /*13870*/  MUFU.EX2 R11, R5 ;  /* 0x00000005000b7308 */ /* 0x0005e20000000800 */
[-C--:B------:R-:W-:Y:S01]  /*13880*/  FMUL.FTZ R131, R131, R13.reuse ;  /* 0x0000000d83837220 */ /* 0x080fe20000410000 */
[----:B------:R-:W-:Y:S01]  /*13890*/  FMUL.FTZ R4, R4, UR22 ;  /* 0x0000001604047c20 */ /* 0x000fe20008410000 */
[-C--:B------:R-:W-:Y:S01]  /*138a0*/  FMUL.FTZ R162, R162, R13.reuse ;  /* 0x0000000da2a27220 */ /* 0x080fe20000410000 */
[-C--:B------:R-:W-:Y:S01]  /*138b0*/  FMUL.FTZ R163, R163, R13.reuse ;  /* 0x0000000da3a37220 */ /* 0x080fe20000410000 */
        /* <DEDUP_REMOVED lines=12> */
[----:B--2---:R-:W-:Y:S01]  /*13980*/  F2FP.BF16.F32.PACK_AB R5, R65, R10 ;  /* 0x0000000a4105723e */ /* 0x004fe200000010ff */
[-C--:B------:R-:W-:Y:S01]  /*13990*/  FMUL.FTZ R159, R159, R13.reuse ;  /* 0x0000000d9f9f7220 */ /* 0x080fe20000410000 */
[-C--:B------:R-:W-:Y:S01]  /*139a0*/  FMUL.FTZ R78, R78, R13.reuse ;  /* 0x0000000d4e4e7220 */ /* 0x080fe20000410000 */
[-C--:B------:R-:W-:Y:S01]  /*139b0*/  FMUL.FTZ R79, R79, R13.reuse ;  /* 0x0000000d4f4f7220 */ /* 0x080fe20000410000 */
[-C--:B------:R-:W-:Y:S01]  /*139c0*/  FMUL.FTZ R94, R94, R13.reuse ;  /* 0x0000000d5e5e7220 */ /* 0x080fe20000410000 */
[----:B------:R-:W-:Y:S01]  /*139d0*/  FMUL.FTZ R95, R95, R13 ;  /* 0x0000000d5f5f7220 */ /* 0x000fe20000410000 */
[----:B---3--:R-:W-:Y:S01]  /*139e0*/  F2FP.BF16.F32.PACK_AB R4, R32, R66 ;  /* 0x000000422004723e */ /* 0x008fe200000010ff */
        /* <DEDUP_REMOVED lines=13> */
[----:B------:R2:W3:Y:S01]  /*13ac0*/  MUFU.EX2 R140, R8 ;  /* 0x00000008008c7308 */ /* 0x0004e20000000800 */
[-C--:B------:R-:W-:Y:S01]  /*13ad0*/  FMUL.FTZ R137, R137, R44.reuse ;  /* 0x0000002c89897220 */ /* 0x080fe20000410000 */
[-C--:B------:R-:W-:Y:S01]  /*13ae0*/  FMUL.FTZ R164, R164, R44.reuse ;  /* 0x0000002ca4a47220 */ /* 0x080fe20000410000 */
[-C--:B------:R-:W-:Y:S01]  /*13af0*/  FMUL.FTZ R165, R165, R44.reuse ;  /* 0x0000002ca5a57220 */ /* 0x080fe20000410000 */
[-C--:B------:R-:W-:Y:S01]  /*13b00*/  FMUL.FTZ R168, R168, R44.reuse ;  /* 0x0000002ca8a87220 */ /* 0x080fe20000410000 */
[C---:B------:R-:W-:Y:S01]  /*13b10*/  HMMA.16816.F32.BF16 R60, R4.reuse, R20, R128 ;  /* 0x00000014043c723c */ /* 0x040fe20000041880 */
[-C--:B------:R-:W-:Y:S01]  /*13b20*/  FMUL.FTZ R169, R169, R44.reuse ;  /* 0x0000002ca9a97220 */ /* 0x080fe20000410000 */
[----:B------:R-:W-:Y:S01]  /*13b30*/  MOV R143, R67 ;  /* 0x00000043008f7202 */ /* 0x000fe20000000f00 */
[----:B------:R-:W-:Y:S01]  /*13b40*/  FMUL.FTZ R68, R68, R44 ;  /* 0x0000002c44447220 */ /* 0x000fe20000410000 */
[----:B------:R-:W-:Y:S01]  /*13b50*/  MOV R142, R66 ;  /* 0x00000042008e7202 */ /* 0x000fe20000000f00 */
[-C--:B------:R-:W-:Y:S01]  /*13b60*/  FMUL.FTZ R69, R69, R44.reuse ;  /* 0x0000002c45457220 */ /* 0x080fe20000410000 */
[C---:B-1----:R-:W-:Y:S01]  /*13b70*/  HMMA.16816.F32.BF16 R112, R4.reuse, R28, R160 ;  /* 0x0000001c0470723c */ /* 0x042fe200000418a0 */
[----:B------:R-:W-:Y:S01]  /*13b80*/  MOV R141, R65 ;  /* 0x00000041008d7202 */ /* 0x000fe20000000f00 */
[-C--:B------:R-:W-:Y:S01]  /*13b90*/  FMUL.FTZ R80, R80, R44.reuse ;  /* 0x0000002c50507220 */ /* 0x080fe20000410000 */
[-C--:B------:R-:W-:Y:S01]  /*13ba0*/  FMUL.FTZ R81, R81, R44.reuse ;  /* 0x0000002c51517220 */ /* 0x080fe20000410000 */
[-C--:B------:R-:W-:Y:S01]  /*13bb0*/  FMUL.FTZ R84, R84, R44.reuse ;  /* 0x0000002c54547220 */ /* 0x080fe20000410000 */
[-C--:B------:R-:W-:Y:S01]  /*13bc0*/  FMUL.FTZ R85, R85, R44.reuse ;  /* 0x0000002c55557220 */ /* 0x080fe20000410000 */
[----:B------:R-:W-:Y:S01]  /*13bd0*/  HMMA.16816.F32.BF16 R128, R4, R36, R72 ;  /* 0x000000240480723c */ /* 0x000fe20000041848 */
[----:B--2---:R-:W-:Y:S01]  /*13be0*/  FFMA.FTZ R8, R40, UR22, -R0 ;  /* 0x0000001628087c23 */ /* 0x004fe20008010800 */
[-C--:B------:R-:W-:Y:S01]  /*13bf0*/  FMUL.FTZ R96, R96, R44.reuse ;  /* 0x0000002c60607220 */ /* 0x080fe20000410000 */
[----:B------:R-:W-:-:S03]  /*13c00*/  FMUL.FTZ R97, R97, R44 ;  /* 0x0000002c61617220 */ /* 0x000fc60000410000 */
[C---:B------:R-:W-:Y:S01]  /*13c10*/  HMMA.16816.F32.BF16 R160, R4.reuse, R48, R88 ;  /* 0x0000003004a0723c */ /* 0x040fe20000041858 */
[----:B------:R-:W-:Y:S01]  /*13c20*/  MOV R73, R252 ;  /* 0x000000fc00497202 */ /* 0x000fe20000000f00 */
[----:B------:R1:W2:Y:S01]  /*13c30*/  MUFU.EX2 R88, R8 ;  /* 0x0000000800587308 */ /* 0x0002a20000000800 */
[----:B------:R-:W-:Y:S01]  /*13c40*/  MOV R252, R108 ;  /* 0x0000006c00fc7202 */ /* 0x000fe20000000f00 */
[----:B------:R-:W-:Y:S01]  /*13c50*/  IMAD.MOV.U32 R74, RZ, RZ, R10 ;  /* 0x000000ffff4a7224 */ /* 0x000fe200078e000a */
[----:B------:R-:W-:Y:S01]  /*13c60*/  MOV R75, R9 ;  /* 0x00000009004b7202 */ /* 0x000fe20000000f00 */
[C---:B------:R-:W-:Y:S01]  /*13c70*/  HMMA.16816.F32.BF16 R176, R4.reuse, R30, R172 ;  /* 0x0000001e04b0723c */ /* 0x040fe200000418ac */
[----:B------:R-:W-:Y:S01]  /*13c80*/  MOV R89, R33 ;  /* 0x0000002100597202 */ /* 0x000fe20000000f00 */
[----:B------:R-:W-:Y:S01]  /*13c90*/  FFMA.FTZ R9, R42, UR22, -R0 ;  /* 0x000000162a097c23 */ /* 0x000fe20008010800 */
[----:B------:R-:W-:Y:S02]  /*13ca0*/  MOV R90, R111 ;  /* 0x0000006f005a7202 */ /* 0x000fe40000000f00 */
[----:B------:R-:W-:Y:S01]  /*13cb0*/  MOV R91, R110 ;  /* 0x0000006e005b7202 */ /* 0x000fe20000000f00 */
[----:B------:R-:W-:Y:S01]  /*13cc0*/  HMMA.16816.F32.BF16 R52, R4, R18, R120 ;  /* 0x000000120434723c */ /* 0x000fe20000041878 */
[----:B------:R-:W-:-:S02]  /*13cd0*/  MOV R33, R109 ;  /* 0x0000006d00217202 */ /* 0x000fc40000000f00 */
[----:B------:R-:W-:-:S03]  /*13ce0*/  MOV R72, R59 ;  /* 0x0000003b00487202 */ /* 0x000fc60000000f00 */
[----:B------:R-:W-:Y:S01]  /*13cf0*/  HMMA.16816.F32.BF16 R184, R4, R24, R144 ;  /* 0x0000001804b8723c */ /* 0x000fe20000041890 */
[----:B-1----:R-:W-:-:S04]  /*13d00*/  FFMA.FTZ R8, R57, UR22, -R3 ;  /* 0x0000001639087c23 */ /* 0x002fc80008010803 */
[----:B------:R1:W-:Y:S01]  /*13d10*/  MUFU.EX2 R10, R8 ;  /* 0x00000008000a7308 */ /* 0x0003e20000000800 */
[C---:B------:R-:W-:Y:S06]  /*13d20*/  HMMA.16816.F32.BF16 R180, R4.reuse, R26, R156 ;  /* 0x0000001a04b4723c */ /* 0x040fec000004189c */
[C---:B------:R-:W-:Y:S01]  /*13d30*/  HMMA.16816.F32.BF16 R172, R4.reuse, R38, R76 ;  /* 0x0000002604ac723c */ /* 0x040fe2000004184c */
[----:B------:R4:W-:Y:S05]  /*13d40*/  MUFU.EX2 R76, R9 ;  /* 0x00000009004c7308 */ /* 0x0009ea0000000800 */
[----:B------:R-:W-:Y:S01]  /*13d50*/  HMMA.16816.F32.BF16 R108, R4, R50, R92 ;  /* 0x00000032046c723c */ /* 0x000fe2000004185c */
[----:B------:R-:W-:-:S02]  /*13d60*/  MOV R79, R64 ;  /* 0x00000040004f7202 */ /* 0x000fc40000000f00 */
[----:B------:R-:W-:Y:S01]  /*13d70*/  MOV R78, R141 ;  /* 0x0000008d004e7202 */ /* 0x000fe20000000f00 */
[----:B-1----:R-:W-:-:S03]  /*13d80*/  FFMA.FTZ R8, R41, UR22, -R3 ;  /* 0x0000001629087c23 */ /* 0x002fc60008010803 */
[----:B------:R-:W-:Y:S02]  /*13d90*/  F2FP.BF16.F32.PACK_AB R4, R91, R73 ;  /* 0x000000495b04723e */ /* 0x000fe400000010ff */
[----:B------:R-:W-:Y:S02]  /*13da0*/  F2FP.BF16.F32.PACK_AB R5, R34, R89 ;  /* 0x000000592205723e */ /* 0x000fe400000010ff */
[----:B------:R-:W-:Y:S01]  /*13db0*/  F2FP.BF16.F32.PACK_AB R6, R250, R90 ;  /* 0x0000005afa06723e */ /* 0x000fe200000010ff */
[----:B----4-:R-:W-:Y:S01]  /*13dc0*/  FFMA.FTZ R9, R58, UR22, -R3 ;  /* 0x000000163a097c23 */ /* 0x010fe20008010803 */
[----:B------:R-:W-:-:S07]  /*13dd0*/  F2FP.BF16.F32.PACK_AB R7, R11, R35 ;  /* 0x000000230b07723e */ /* 0x000fce00000010ff */
[C---:B------:R-:W-:Y:S06]  /*13de0*/  HMMA.16816.F32.BF16 R156, R4.reuse, R16, R116 ;  /* 0x00000010049c723c */ /* 0x040fec0000041874 */
[C---:B------:R-:W-:Y:S01]  /*13df0*/  HMMA.16816.F32.BF16 R120, R4.reuse, R18, R124 ;  /* 0x000000120478723c */ /* 0x040fe2000004187c */
[----:B------:R-:W1:Y:S01]  /*13e00*/  LDSM.16.MT88.4 R16, [R218+0x9400] ;  /* 0x00940000da10783b */ /* 0x000e620000004200 */
[----:B------:R4:W-:Y:S01]  /*13e10*/  MUFU.EX2 R124, R9 ;  /* 0x00000009007c7308 */ /* 0x0009e20000000800 */
[----:B------:R-:W-:Y:S02]  /*13e20*/  MOV R117, R34 ;  /* 0x0000002200757202 */ /* 0x000fe40000000f00 */
[----:B------:R-:W-:Y:S01]  /*13e30*/  MOV R118, R33 ;  /* 0x0000002100767202 */ /* 0x000fe20000000f00 */
[----:B------:R-:W-:Y:S01]  /*13e40*/  HMMA.16816.F32.BF16 R92, R4, R20, R132 ;  /* 0x00000014045c723c */ /* 0x000fe20000041884 */
[----:B------:R-:W-:-:S02]  /*13e50*/  MOV R119, R32 ;  /* 0x0000002000777202 */ /* 0x000fc40000000f00 */
[----:B------:R-:W-:Y:S01]  /*13e60*/  MOV R125, R35 ;  /* 0x00000023007d7202 */ /* 0x000fe20000000f00 */
[----:B------:R5:W-:Y:S01]  /*13e70*/  MUFU.EX2 R133, R8 ;  /* 0x0000000800857308 */ /* 0x000be20000000800 */
[----:B------:R-:W1:Y:S01]  /*13e80*/  LDSM.16.MT88.4 R32, [R216+0x9400] ;  /* 0x00940000d820783b */ /* 0x000e620000004200 */
[C---:B------:R-:W-:Y:S01]  /*13e90*/  HMMA.16816.F32.BF16 R64, R4.reuse, R24, R148 ;  /* 0x000000180440723c */ /* 0x040fe20000041894 */
[----:B------:R-:W-:Y:S02]  /*13ea0*/  MOV R135, R252 ;  /* 0x000000fc00877202 */ /* 0x000fe40000000f00 */
[----:B------:R-:W-:Y:S02]  /*13eb0*/  MOV R126, R251 ;  /* 0x000000fb007e7202 */ /* 0x000fe40000000f00 */
[----:B------:R-:W-:Y:S01]  /*13ec0*/  MOV R127, R250 ;  /* 0x000000fa007f7202 */ /* 0x000fe20000000f00 */
[----:B------:R-:W-:Y:S01]  /*13ed0*/  HMMA.16816.F32.BF16 R56, R4, R26, R152 ;  /* 0x0000001a0438723c */ /* 0x000fe20000041898 */
[----:B------:R-:W1:Y:S01]  /*13ee0*/  LDSM.16.MT88.4 R24, [R216+0xa400] ;  /* 0x00a40000d818783b */ /* 0x000e620000004200 */
[----:B----4-:R-:W-:Y:S01]  /*13ef0*/  FFMA.FTZ R9, R43, UR22, -R3 ;  /* 0x000000162b097c23 */ /* 0x010fe20008010803 */
[----:B------:R-:W-:-:S02]  /*13f00*/  MOV R116, R143 ;  /* 0x0000008f00747202 */ /* 0x000fc40000000f00 */
[----:B------:R-:W-:Y:S01]  /*13f10*/  LDSM.16.MT88.4 R40, [R218+0xb400] ;  /* 0x00b40000da28783b */ /* 0x000fe20000004200 */
[C---:B------:R-:W-:Y:S01]  /*13f20*/  HMMA.16816.F32.BF16 R144, R4.reuse, R22, R136 ;  /* 0x000000160490723c */ /* 0x040fe20000041888 */
[----:B------:R4:W4:Y:S01]  /*13f30*/  MUFU.EX2 R77, R9 ;  /* 0x00000009004d7308 */ /* 0x0009220000000800 */
[----:B---3--:R-:W-:Y:S01]  /*13f40*/  MOV R134, R140 ;  /* 0x0000008c00867202 */ /* 0x008fe20000000f00 */
[----:B-----5:R-:W-:Y:S01]  /*13f50*/  FFMA.FTZ R8, R203, UR22, -R2 ;  /* 0x00000016cb087c23 */ /* 0x020fe20008010802 */
[----:B------:R-:W-:Y:S01]  /*13f60*/  LDSM.16.MT88.4 R20, [R216+0xb400] ;  /* 0x00b40000d814783b */ /* 0x000fe20000004200 */
[----:B------:R-:W-:Y:S01]  /*13f70*/  IMAD.MOV.U32 R154, RZ, RZ, R135 ;  /* 0x000000ffff9a7224 */ /* 0x000fe200078e0087 */
[----:B------:R-:W-:Y:S01]  /*13f80*/  HMMA.16816.F32.BF16 R164, R4, R28, R164 ;  /* 0x0000001c04a4723c */ /* 0x000fe200000418a4 */
[----:B------:R-:W-:Y:S02]  /*13f90*/  MOV R153, R134 ;  /* 0x0000008600997202 */ /* 0x000fe40000000f00 */
[----:B------:R3:W-:Y:S01]  /*13fa0*/  MUFU.EX2 R252, R8 ;  /* 0x0000000800fc7308 */ /* 0x0007e20000000800 */
[----:B------:R-:W-:-:S02]  /*13fb0*/  MOV R148, R89 ;  /* 0x0000005900947202 */ /* 0x000fc40000000f00 */
[C---:B------:R-:W-:Y:S01]  /*13fc0*/  HMMA.16816.F32.BF16 R136, R4.reuse, R30, R168 ;  /* 0x0000001e0488723c */ /* 0x040fe200000418a8 */
[----:B------:R-:W5:Y:S01]  /*13fd0*/  LDSM.16.MT88.4 R28, [R218+0xa400] ;  /* 0x00a40000da1c783b */ /* 0x000f620000004200 */
[----:B--2---:R-:W-:Y:S02]  /*13fe0*/  MOV R149, R88 ;  /* 0x0000005800957202 */ /* 0x004fe40000000f00 */
[----:B------:R-:W-:Y:S01]  /*13ff0*/  MOV R134, R73 ;  /* 0x0000004900867202 */ /* 0x000fe20000000f00 */
[--C-:B----4-:R-:W-:Y:S02]  /*14000*/  FFMA.FTZ R9, R209, UR22, -R2.reuse ;  /* 0x00000016d1097c23 */ /* 0x110fe40008010802 */
[----:B------:R-:W-:Y:S01]  /*14010*/  MOV R168, R77 ;  /* 0x0000004d00a87202 */ /* 0x000fe20000000f00 */
[C---:B------:R-:W-:Y:S01]  /*14020*/  HMMA.16816.F32.BF16 R80, R4.reuse, R38, R80 ;  /* 0x000000260450723c */ /* 0x040fe20000041850 */
[----:B------:R-:W-:Y:S02]  /*14030*/  MOV R77, R142 ;  /* 0x0000008e004d7202 */ /* 0x000fe40000000f00 */
[----:B------:R-:W-:Y:S01]  /*14040*/  MOV R88, R74 ;  /* 0x0000004a00587202 */ /* 0x000fe20000000f00 */
[----:B------:R-:W2:Y:S01]  /*14050*/  MUFU.EX2 R9, R9 ;  /* 0x0000000900097308 */ /* 0x000ea20000000800 */
[----:B------:R-:W-:Y:S01]  /*14060*/  MOV R89, R75 ;  /* 0x0000004b00597202 */ /* 0x000fe20000000f00 */
[----:B---3--:R-:W-:Y:S01]  /*14070*/  FFMA.FTZ R8, R198, UR22, -R2 ;  /* 0x00000016c6087c23 */ /* 0x008fe20008010802 */
[----:B------:R-:W-:Y:S01]  /*14080*/  HMMA.16816.F32.BF16 R140, R4, R36, R68 ;  /* 0x00000024048c723c */ /* 0x000fe20000041844 */
[----:B------:R-:W-:-:S02]  /*14090*/  MOV R155, R116 ;  /* 0x00000074009b7202 */ /* 0x000fc40000000f00 */
[----:B------:R-:W-:Y:S02]  /*140a0*/  MOV R150, R77 ;  /* 0x0000004d00967202 */ /* 0x000fe40000000f00 */
        /* <DEDUP_REMOVED lines=8> */
[----:B------:R-:W-:Y:S02]  /*14130*/  MOV R171, R91 ;  /* 0x0000005b00ab7202 */ /* 0x000fe40000000f00 */
[----:B------:R-:W-:Y:S02]  /*14140*/  F2FP.BF16.F32.PACK_AB R4, R10, R124 ;  /* 0x0000007c0a04723e */ /* 0x000fe400000010ff */
[----:B--2---:R-:W-:Y:S01]  /*14150*/  F2FP.BF16.F32.PACK_AB R5, R252, R9 ;  /* 0x00000009fc05723e */ /* 0x004fe200000010ff */
[----:B---3--:R-:W-:Y:S01]  /*14160*/  FFMA.FTZ R8, R100, UR22, -R2 ;  /* 0x0000001664087c23 */ /* 0x008fe20008010802 */
[----:B------:R-:W-:Y:S02]  /*14170*/  MOV R100, R118 ;  /* 0x0000007600647202 */ /* 0x000fe40000000f00 */
[----:B------:R-:W-:Y:S01]  /*14180*/  MOV R170, R134 ;  /* 0x0000008600aa7202 */ /* 0x000fe20000000f00 */
[----:B------:R2:W3:Y:S01]  /*14190*/  MUFU.EX2 R251, R8 ;  /* 0x0000000800fb7308 */ /* 0x0004e20000000800 */
[----:B------:R-:W-:Y:S01]  /*141a0*/  MOV R37, R149 ;  /* 0x0000009500257202 */ /* 0x000fe20000000f00 */
[----:B--2---:R-:W-:Y:S01]  /*141b0*/  FFMA.FTZ R8, R101, UR22, -R0 ;  /* 0x0000001665087c23 */ /* 0x004fe20008010800 */
[----:B---3--:R-:W-:-:S02]  /*141c0*/  F2FP.BF16.F32.PACK_AB R7, R251, R132 ;  /* 0x00000084fb07723e */ /* 0x008fc400000010ff */
[----:B------:R-:W-:-:S03]  /*141d0*/  MOV R101, R151 ;  /* 0x0000009700657202 */ /* 0x000fc60000000f00 */
[----:B------:R2:W-:Y:S02]  /*141e0*/  MUFU.EX2 R250, R8 ;  /* 0x0000000800fa7308 */ /* 0x0005e40000000800 */
[----:B--2---:R-:W-:Y:S01]  /*141f0*/  FFMA.FTZ R8, R247, UR22, -R12 ;  /* 0x00000016f7087c23 */ /* 0x004fe2000801080c */
[----:B------:R-:W-:Y:S02]  /*14200*/  MOV R247, R133 ;  /* 0x0000008500f77202 */ /* 0x000fe40000000f00 */
[----:B------:R-:W-:-:S03]  /*14210*/  MOV R133, R72 ;  /* 0x0000004800857202 */ /* 0x000fc60000000f00 */
[----:B------:R2:W-:Y:S01]  /*14220*/  MUFU.EX2 R235, R8 ;  /* 0x0000000800eb7308 */ /* 0x0005e20000000800 */
[----:B------:R-:W-:Y:S02]  /*14230*/  F2FP.BF16.F32.PACK_AB R6, R247, R168 ;  /* 0x000000a8f706723e */ /* 0x000fe400000010ff */
[----:B------:R-:W-:-:S05]  /*14240*/  MOV R169, R133 ;  /* 0x0000008500a97202 */ /* 0x000fca0000000f00 */
[C---:B-1----:R-:W-:Y:S06]  /*14250*/  HMMA.16816.F32.BF16 R72, R4.reuse, R18, R188 ;  /* 0x000000120448723c */ /* 0x042fec00000418bc */
[----:B------:R-:W-:Y:S01]  /*14260*/  HMMA.16816.F32.BF16 R48, R4, R32, R192 ;  /* 0x000000200430723c */ /* 0x000fe200000418c0 */
[----:B------:R-:W-:Y:S01]  /*14270*/  MOV R191, R76 ;  /* 0x0000004c00bf7202 */ /* 0x000fe20000000f00 */
[----:B--2---:R-:W-:Y:S01]  /*14280*/  FFMA.FTZ R8, R242, UR22, -R12 ;  /* 0x00000016f2087c23 */ /* 0x004fe2000801080c */
[----:B------:R-:W-:-:S03]  /*14290*/  MOV R189, R132 ;  /* 0x0000008400bd7202 */ /* 0x000fc60000000f00 */
[C---:B------:R-:W-:Y:S01]  /*142a0*/  HMMA.16816.F32.BF16 R76, R4.reuse, R24, R184 ;  /* 0x00000018044c723c */ /* 0x040fe200000418b8 */
[----:B------:R1:W2:Y:S01]  /*142b0*/  MUFU.EX2 R242, R8 ;  /* 0x0000000800f27308 */ /* 0x0002a20000000800 */
[----:B------:R-:W-:Y:S01]  /*142c0*/  MOV R188, R127 ;  /* 0x0000007f00bc7202 */ /* 0x000fe20000000f00 */
[----:B------:R-:W-:Y:S01]  /*142d0*/  IMAD.MOV.U32 R192, RZ, RZ, R148 ;  /* 0x000000ffffc07224 */ /* 0x000fe200078e0094 */
[----:B------:R-:W-:Y:S02]  /*142e0*/  MOV R193, R155 ;  /* 0x0000009b00c17202 */ /* 0x000fe40000000f00 */
        /* <DEDUP_REMOVED lines=9> */
[----:B-1----:R-:W-:Y:S01]  /*14380*/  FFMA.FTZ R8, R213, UR22, -R12 ;  /* 0x00000016d5087c23 */ /* 0x002fe2000801080c */
[----:B------:R-:W-:-:S03]  /*14390*/  MOV R155, R150 ;  /* 0x00000096009b7202 */ /* 0x000fc60000000f00 */
[----:B------:R1:W-:Y:S01]  /*143a0*/  MUFU.EX2 R213, R8 ;  /* 0x0000000800d57308 */ /* 0x0003e20000000800 */
[C---:B-----5:R-:W-:Y:S01]  /*143b0*/  HMMA.16816.F32.BF16 R112, R4.reuse, R28, R112 ;  /* 0x0000001c0470723c */ /* 0x060fe20000041870 */
[----:B------:R-:W-:Y:S02]  /*143c0*/  MOV R180, R116 ;  /* 0x0000007400b47202 */ /* 0x000fe40000000f00 */
[----:B------:R-:W-:Y:S02]  /*143d0*/  MOV R182, R117 ;  /* 0x0000007500b67202 */ /* 0x000fe40000000f00 */
[----:B------:R-:W-:Y:S01]  /*143e0*/  MOV R181, R135 ;  /* 0x0000008700b57202 */ /* 0x000fe20000000f00 */
[----:B------:R-:W-:Y:S01]  /*143f0*/  HMMA.16816.F32.BF16 R116, R4, R30, R176 ;  /* 0x0000001e0474723c */ /* 0x000fe200000418b0 */
[----:B------:R-:W-:-:S05]  /*14400*/  MOV R183, R125 ;  /* 0x0000007d00b77202 */ /* 0x000fca0000000f00 */
[C---:B------:R-:W-:Y:S01]  /*14410*/  HMMA.16816.F32.BF16 R128, R4.reuse, R20, R128 ;  /* 0x000000140480723c */ /* 0x040fe20000041880 */
[----:B------:R-:W-:Y:S01]  /*14420*/  MOV R179, R124 ;  /* 0x0000007c00b37202 */ /* 0x000fe20000000f00 */
[----:B------:R-:W-:Y:S01]  /*14430*/  IMAD.MOV.U32 R178, RZ, RZ, R9 ;  /* 0x000000ffffb27224 */ /* 0x000fe200078e0009 */
[----:B------:R-:W-:Y:S01]  /*14440*/  MOV R177, R10 ;  /* 0x0000000a00b17202 */ /* 0x000fe20000000f00 */
[----:B-1----:R-:W-:Y:S01]  /*14450*/  FFMA.FTZ R8, R205, UR22, -R12 ;  /* 0x00000016cd087c23 */ /* 0x002fe2000801080c */
[----:B--2---:R-:W-:Y:S01]  /*14460*/  F2FP.BF16.F32.PACK_AB R9, R242, R235 ;  /* 0x000000ebf209723e */ /* 0x004fe200000010ff */
[C---:B------:R-:W-:Y:S01]  /*14470*/  HMMA.16816.F32.BF16 R124, R4.reuse, R22, R172 ;  /* 0x00000016047c723c */ /* 0x040fe200000418ac */
[----:B------:R-:W-:Y:S01]  /*14480*/  F2FP.BF16.F32.PACK_AB R10, R250, R37 ;  /* 0x00000025fa0a723e */ /* 0x000fe200000010ff */
[----:B------:R1:W2:Y:S04]  /*14490*/  MUFU.EX2 R209, R8 ;  /* 0x0000000800d17308 */ /* 0x0002a80000000800 */
[----:B------:R-:W-:Y:S01]  /*144a0*/  HMMA.16816.F32.BF16 R132, R4, R40, R160 ;  /* 0x000000280484723c */ /* 0x000fe200000418a0 */
[----:B------:R-:W-:-:S02]  /*144b0*/  MOV R174, R180 ;  /* 0x000000b400ae7202 */ /* 0x000fc40000000f00 */
[----:B------:R-:W-:Y:S02]  /*144c0*/  MOV R180, R187 ;  /* 0x000000bb00b47202 */ /* 0x000fe40000000f00 */
[----:B------:R-:W-:Y:S01]  /*144d0*/  MOV R187, R193 ;  /* 0x000000c100bb7202 */ /* 0x000fe20000000f00 */
[----:B------:R-:W-:Y:S01]  /*144e0*/  HMMA.16816.F32.BF16 R108, R4, R42, R108 ;  /* 0x0000002a046c723c */ /* 0x000fe2000004186c */
[----:B------:R-:W-:Y:S02]  /*144f0*/  MOV R175, R181 ;  /* 0x000000b500af7202 */ /* 0x000fe40000000f00 */
[----:B------:R-:W-:Y:S02]  /*14500*/  MOV R181, R189 ;  /* 0x000000bd00b57202 */ /* 0x000fe40000000f00 */
[----:B------:R-:W-:Y:S02]  /*14510*/  MOV R189, R192 ;  /* 0x000000c000bd7202 */ /* 0x000fe40000000f00 */
[----:B------:R-:W-:Y:S01]  /*14520*/  FFMA.FTZ R4, R211, UR22, -R3 ;  /* 0x00000016d3047c23 */ /* 0x000fe20008010803 */
[----:B------:R-:W-:-:S02]  /*14530*/  MOV R172, R178 ;  /* 0x000000b200ac7202 */ /* 0x000fc40000000f00 */
[----:B-1----:R-:W-:Y:S01]  /*14540*/  F2FP.BF16.F32.PACK_AB R8, R191, R184 ;  /* 0x000000b8bf08723e */ /* 0x002fe200000010ff */
[----:B------:R1:W-:Y:S01]  /*14550*/  MUFU.EX2 R205, R4 ;  /* 0x0000000400cd7308 */ /* 0x0003e20000000800 */
[----:B--2---:R-:W-:Y:S02]  /*14560*/  F2FP.BF16.F32.PACK_AB R11, R209, R213 ;  /* 0x000000d5d10b723e */ /* 0x004fe400000010ff */
[----:B------:R-:W-:-:S05]  /*14570*/  MOV R173, R179 ;  /* 0x000000b300ad7202 */ /* 0x000fca0000000f00 */
        /* <DEDUP_REMOVED lines=8> */
[----:B------:R-:W-:Y:S01]  /*14600*/  HMMA.16816.F32.BF16 R64, R8, R24, R64 ;  /* 0x000000180840723c */ /* 0x000fe20000041840 */
[----:B-1----:R-:W-:-:S05]  /*14610*/  FFMA.FTZ R4, R47, UR22, -R3 ;  /* 0x000000162f047c23 */ /* 0x002fca0008010803 */
[C---:B------:R-:W-:Y:S01]  /*14620*/  HMMA.16816.F32.BF16 R56, R8.reuse, R26, R56 ;  /* 0x0000001a0838723c */ /* 0x040fe20000041838 */
[----:B------:R-:W-:Y:S01]  /*14630*/  LDSM.16.MT88.4 R24, [R216+0xa800] ;  /* 0x00a80000d818783b */ /* 0x000fe20000004200 */
[----:B------:R1:W-:Y:S04]  /*14640*/  MUFU.EX2 R202, R4 ;  /* 0x0000000400ca7308 */ /* 0x0003e80000000800 */
[C---:B------:R-:W-:Y:S06]  /*14650*/  HMMA.16816.F32.BF16 R164, R8.reuse, R28, R164 ;  /* 0x0000001c08a4723c */ /* 0x040fec00000418a4 */
[C---:B------:R-:W-:Y:S01]  /*14660*/  HMMA.16816.F32.BF16 R136, R8.reuse, R30, R136 ;  /* 0x0000001e0888723c */ /* 0x040fe20000041888 */
[----:B------:R-:W2:Y:S05]  /*14670*/  LDSM.16.MT88.4 R28, [R218+0xa800] ;  /* 0x00a80000da1c783b */ /* 0x000eaa0000004200 */
[----:B------:R-:W-:Y:S01]  /*14680*/  HMMA.16816.F32.BF16 R140, R8, R20, R140 ;  /* 0x00000014088c723c */ /* 0x000fe2000004188c */
[----:B-1----:R-:W-:-:S04]  /*14690*/  FFMA.FTZ R4, R45, UR22, -R3 ;  /* 0x000000162d047c23 */ /* 0x002fc80008010803 */
[----:B------:R1:W3:Y:S01]  /*146a0*/  MUFU.EX2 R198, R4 ;  /* 0x0000000400c67308 */ /* 0x0002e20000000800 */
[C---:B------:R-:W-:Y:S06]  /*146b0*/  HMMA.16816.F32.BF16 R84, R8.reuse, R40, R84 ;  /* 0x000000280854723c */ /* 0x040fec0000041854 */
[----:B------:R-:W-:Y:S01]  /*146c0*/  HMMA.16816.F32.BF16 R96, R8, R42, R96 ;  /* 0x0000002a0860723c */ /* 0x000fe20000041860 */
[----:B-1----:R-:W-:Y:S01]  /*146d0*/  FFMA.FTZ R4, R215, UR22, -R2 ;  /* 0x00000016d7047c23 */ /* 0x002fe20008010802 */
[----:B---3--:R-:W-:-:S03]  /*146e0*/  F2FP.BF16.F32.PACK_AB R6, R198, R202 ;  /* 0x000000cac606723e */ /* 0x008fc600000010ff */
[----:B------:R1:W-:Y:S02]  /*146f0*/  MUFU.EX2 R195, R4 ;  /* 0x0000000400c37308 */ /* 0x0003e40000000800 */
[--C-:B-1----:R-:W-:Y:S01]  /*14700*/  FFMA.FTZ R4, R206, UR22, -R2.reuse ;  /* 0x00000016ce047c23 */ /* 0x102fe20008010802 */
[----:B------:R-:W-:Y:S02]  /*14710*/  MOV R206, R37 ;  /* 0x0000002500ce7202 */ /* 0x000fe40000000f00 */
[----:B------:R-:W1:Y:S03]  /*14720*/  LDSM.16.MT88.4 R36, [R216+0x9800] ;  /* 0x00980000d824783b */ /* 0x000e660000004200 */
[----:B------:R3:W4:Y:S02]  /*14730*/  MUFU.EX2 R194, R4 ;  /* 0x0000000400c27308 */ /* 0x0007240000000800 */
[----:B---3--:R-:W-:Y:S01]  /*14740*/  FFMA.FTZ R4, R199, UR22, -R2 ;  /* 0x00000016c7047c23 */ /* 0x008fe20008010802 */
[----:B------:R-:W-:-:S02]  /*14750*/  MOV R199, R177 ;  /* 0x000000b100c77202 */ /* 0x000fc40000000f00 */
[----:B------:R-:W-:Y:S03]  /*14760*/  HMMA.16816.F32.BF16 R176, R8, R22, R80 ;  /* 0x0000001608b0723c */ /* 0x000fe60000041850 */
[----:B------:R3:W-:Y:S01]  /*14770*/  MUFU.EX2 R193, R4 ;  /* 0x0000000400c17308 */ /* 0x0007e20000000800 */
[----:B------:R-:W5:Y:S01]  /*14780*/  LDSM.16.MT88.4 R20, [R218+0xb800] ;  /* 0x00b80000da14783b */ /* 0x000f620000004200 */
[----:B----4-:R-:W-:Y:S02]  /*14790*/  F2FP.BF16.F32.PACK_AB R5, R194, R195 ;  /* 0x000000c3c205723e */ /* 0x010fe400000010ff */
[----:B------:R-:W-:Y:S01]  /*147a0*/  FFMA.FTZ R8, R212, UR22, -R0 ;  /* 0x00000016d4087c23 */ /* 0x000fe20008010800 */
[----:B------:R-:W-:Y:S02]  /*147b0*/  MOV R10, R169 ;  /* 0x000000a9000a7202 */ /* 0x000fe40000000f00 */
[----:B------:R-:W-:Y:S01]  /*147c0*/  MOV R11, R170 ;  /* 0x000000aa000b7202 */ /* 0x000fe20000000f00 */
[----:B---3--:R-:W-:Y:S01]  /*147d0*/  FFMA.FTZ R4, R107, UR22, -R2 ;  /* 0x000000166b047c23 */ /* 0x008fe20008010802 */
[----:B------:R-:W-:-:S03]  /*147e0*/  MOV R107, R183 ;  /* 0x000000b7006b7202 */ /* 0x000fc60000000f00 */
[----:B------:R3:W4:Y:S02]  /*147f0*/  MUFU.EX2 R192, R4 ;  /* 0x0000000400c07308 */ /* 0x0007240000000800 */
[----:B---3--:R-:W-:Y:S01]  /*14800*/  FFMA.FTZ R4, R245, UR22, -R0 ;  /* 0x00000016f5047c23 */ /* 0x008fe20008010800 */
[----:B------:R-:W-:Y:S02]  /*14810*/  MOV R245, R191 ;  /* 0x000000bf00f57202 */ /* 0x000fe40000000f00 */
[----:B----4-:R-:W-:-:S03]  /*14820*/  F2FP.BF16.F32.PACK_AB R7, R192, R193 ;  /* 0x000000c1c007723e */ /* 0x010fc600000010ff */
[----:B------:R3:W-:Y:S02]  /*14830*/  MUFU.EX2 R191, R4 ;  /* 0x0000000400bf7308 */ /* 0x0007e40000000800 */
[----:B---3--:R-:W-:Y:S01]  /*14840*/  FFMA.FTZ R4, R238, UR22, -R0 ;  /* 0x00000016ee047c23 */ /* 0x008fe20008010800 */
[----:B------:R-:W-:Y:S01]  /*14850*/  IMAD.MOV.U32 R238, RZ, RZ, R172 ;  /* 0x000000ffffee7224 */ /* 0x000fe200078e00ac */
[----:B------:R-:W-:Y:S02]  /*14860*/  MOV R172, R173 ;  /* 0x000000ad00ac7202 */ /* 0x000fe40000000f00 */
[----:B------:R-:W-:Y:S02]  /*14870*/  MOV R173, R174 ;  /* 0x000000ae00ad7202 */ /* 0x000fe40000000f00 */
[----:B------:R-:W-:Y:S02]  /*14880*/  MOV R174, R175 ;  /* 0x000000af00ae7202 */ /* 0x000fe40000000f00 */
[----:B------:R-:W-:-:S02]  /*14890*/  MOV R212, R172 ;  /* 0x000000ac00d47202 */ /* 0x000fc40000000f00 */
[----:B------:R-:W-:Y:S02]  /*148a0*/  MOV R172, R173 ;  /* 0x000000ad00ac7202 */ /* 0x000fe40000000f00 */
[----:B------:R-:W-:Y:S02]  /*148b0*/  MOV R173, R174 ;  /* 0x000000ae00ad7202 */ /* 0x000fe40000000f00 */
[----:B------:R-:W-:Y:S02]  /*148c0*/  MOV R174, R180 ;  /* 0x000000b400ae7202 */ /* 0x000fe40000000f00 */
[----:B------:R-:W-:Y:S01]  /*148d0*/  MOV R180, R181 ;  /* 0x000000b500b47202 */ /* 0x000fe20000000f00 */
[----:B------:R-:W-:Y:S01]  /*148e0*/  IMAD.MOV.U32 R45, RZ, RZ, R173 ;  /* 0x000000ffff2d7224 */ /* 0x000fe200078e00ad */
[----:B------:R-:W-:Y:S02]  /*148f0*/  MOV R181, R189 ;  /* 0x000000bd00b57202 */ /* 0x000fe40000000f00 */
[----:B------:R3:W-:Y:S01]  /*14900*/  MUFU.EX2 R189, R8 ;  /* 0x0000000800bd7308 */ /* 0x0007e20000000800 */
[----:B------:R-:W-:-:S02]  /*14910*/  MOV R175, R185 ;  /* 0x000000b900af7202 */ /* 0x000fc40000000f00 */
[----:B------:R-:W-:Y:S02]  /*14920*/  MOV R211, R180 ;  /* 0x000000b400d37202 */ /* 0x000fe40000000f00 */
[----:B------:R-:W-:Y:S02]  /*14930*/  MOV R180, R181 ;  /* 0x000000b500b47202 */ /* 0x000fe40000000f00 */
[----:B------:R-:W-:Y:S02]  /*14940*/  MOV R181, R182 ;  /* 0x000000b600b57202 */ /* 0x000fe40000000f00 */
[----:B------:R-:W-:Y:S02]  /*14950*/  MOV R185, R190 ;  /* 0x000000be00b97202 */ /* 0x000fe40000000f00 */
[----:B------:R-:W-:Y:S01]  /*14960*/  MOV R182, R186 ;  /* 0x000000ba00b67202 */ /* 0x000fe20000000f00 */
[----:B------:R4:W5:Y:S01]  /*14970*/  MUFU.EX2 R190, R4 ;  /* 0x0000000400be7308 */ /* 0x0009620000000800 */
[----:B------:R-:W-:-:S02]  /*14980*/  MOV R47, R174 ;  /* 0x000000ae002f7202 */ /* 0x000fc40000000f00 */
[----:B------:R-:W-:Y:S01]  /*14990*/  MOV R215, R182 ;  /* 0x000000b600d77202 */ /* 0x000fe20000000f00 */
[----:B---3--:R-:W-:Y:S01]  /*149a0*/  FFMA.FTZ R8, R208, UR22, -R0 ;  /* 0x00000016d0087c23 */ /* 0x008fe20008010800 */
[----:B------:R-:W-:Y:S02]  /*149b0*/  MOV R208, R184 ;  /* 0x000000b800d07202 */ /* 0x000fe40000000f00 */
[----:B------:R-:W-:Y:S02]  /*149c0*/  MOV R184, R188 ;  /* 0x000000bc00b87202 */ /* 0x000fe40000000f00 */
[----:B------:R3:W-:Y:S01]  /*149d0*/  MUFU.EX2 R188, R8 ;  /* 0x0000000800bc7308 */ /* 0x0007e20000000800 */
[----:B------:R-:W-:Y:S02]  /*149e0*/  MOV R83, R47 ;  /* 0x0000002f00537202 */ /* 0x000fe40000000f00 */
[----:B------:R-:W-:Y:S02]  /*149f0*/  MOV R47, R180 ;  /* 0x000000b4002f7202 */ /* 0x000fe40000000f00 */
[----:B----4-:R-:W-:-:S02]  /*14a00*/  F2FP.BF16.F32.PACK_AB R4, R203, R205 ;  /* 0x000000cdcb04723e */ /* 0x010fc400000010ff */
[----:B------:R-:W-:-:S05]  /*14a10*/  MOV R9, R47 ;  /* 0x0000002f00097202 */ /* 0x000fca0000000f00 */
[C---:B--2---:R-:W-:Y:S01]  /*14a20*/  HMMA.16816.F32.BF16 R160, R4.reuse, R28, R112 ;  /* 0x0000001c04a0723c */ /* 0x044fe20000041870 */
[----:B---3--:R-:W-:Y:S01]  /*14a30*/  FFMA.FTZ R8, R201, UR22, -R0 ;  /* 0x00000016c9087c23 */ /* 0x008fe20008010800 */
[----:B------:R-:W-:Y:S02]  /*14a40*/  MOV R201, R175 ;  /* 0x000000af00c97202 */ /* 0x000fe40000000f00 */
[----:B------:R-:W-:Y:S02]  /*14a50*/  MOV R175, R187 ;  /* 0x000000bb00af7202 */ /* 0x000fe40000000f00 */
[----:B------:R-:W-:Y:S01]  /*14a60*/  HMMA.16816.F32.BF16 R40, R4, R34, R72 ;  /* 0x000000220428723c */ /* 0x000fe20000041848 */
[----:B------:R2:W-:Y:S01]  /*14a70*/  MUFU.EX2 R187, R8 ;  /* 0x0000000800bb7308 */ /* 0x0005e20000000800 */
[----:B------:R-:W-:-:S04]  /*14a80*/  MOV R115, R100 ;  /* 0x0000006400737202 */ /* 0x000fc80000000f00 */
[C---:B------:R-:W-:Y:S06]  /*14a90*/  HMMA.16816.F32.BF16 R144, R4.reuse, R24, R76 ;  /* 0x000000180490723c */ /* 0x040fec000004184c */
[----:B------:R-:W-:Y:S01]  /*14aa0*/  HMMA.16816.F32.BF16 R156, R4, R26, R88 ;  /* 0x0000001a049c723c */ /* 0x000fe20000041858 */
[----:B--2---:R-:W-:Y:S01]  /*14ab0*/  FFMA.FTZ R8, R196, UR22, -R0 ;  /* 0x00000016c4087c23 */ /* 0x004fe20008010800 */
[----:B------:R-:W-:-:S04]  /*14ac0*/  MOV R196, R172 ;  /* 0x000000ac00c47202 */ /* 0x000fc80000000f00 */
[C---:B-1----:R-:W-:Y:S01]  /*14ad0*/  HMMA.16816.F32.BF16 R48, R4.reuse, R36, R48 ;  /* 0x000000240430723c */ /* 0x042fe20000041830 */
[----:B------:R1:W-:Y:S05]  /*14ae0*/  MUFU.EX2 R186, R8 ;  /* 0x0000000800ba7308 */ /* 0x0003ea0000000800 */
[C---:B------:R-:W-:Y:S06]  /*14af0*/  HMMA.16816.F32.BF16 R52, R4.reuse, R38, R52 ;  /* 0x000000260434723c */ /* 0x040fec0000041834 */
[C---:B------:R-:W-:Y:S06]  /*14b00*/  HMMA.16816.F32.BF16 R60, R4.reuse, R32, R60 ;  /* 0x00000020043c723c */ /* 0x040fec000004183c */
[----:B------:R-:W-:Y:S01]  /*14b10*/  HMMA.16816.F32.BF16 R72, R4, R16, R128 ;  /* 0x000000100448723c */ /* 0x000fe20000041880 */
[----:B-1----:R-:W-:Y:S01]  /*14b20*/  FFMA.FTZ R8, R249, UR22, -R12 ;  /* 0x00000016f9087c23 */ /* 0x002fe2000801080c */
[----:B------:R-:W-:-:S03]  /*14b30*/  MOV R249, R185 ;  /* 0x000000b900f97202 */ /* 0x000fc60000000f00 */
[----:B------:R1:W-:Y:S01]  /*14b40*/  MUFU.EX2 R185, R8 ;  /* 0x0000000800b97308 */ /* 0x0003e20000000800 */
[C---:B------:R-:W-:Y:S01]  /*14b50*/  HMMA.16816.F32.BF16 R76, R4.reuse, R18, R124 ;  /* 0x00000012044c723c */ /* 0x040fe2000004187c */
[----:B------:R-:W2:Y:S05]  /*14b60*/  LDSM.16.MT88.4 R124, [R216+0x9c00] ;  /* 0x009c0000d87c783b */ /* 0x000eaa0000004200 */
[C---:B-----5:R-:W-:Y:S06]  /*14b70*/  HMMA.16816.F32.BF16 R88, R4.reuse, R20, R132 ;  /* 0x000000140458723c */ /* 0x060fec0000041884 */
[----:B------:R-:W-:Y:S01]  /*14b80*/  HMMA.16816.F32.BF16 R108, R4, R22, R108 ;  /* 0x00000016046c723c */ /* 0x000fe2000004186c */
[----:B-1----:R-:W-:Y:S01]  /*14b90*/  FFMA.FTZ R8, R248, UR22, -R12 ;  /* 0x00000016f8087c23 */ /* 0x002fe2000801080c */
[----:B------:R-:W-:-:S03]  /*14ba0*/  MOV R248, R184 ;  /* 0x000000b800f87202 */ /* 0x000fc60000000f00 */
[----:B------:R1:W3:Y:S02]  /*14bb0*/  MUFU.EX2 R184, R8 ;  /* 0x0000000800b87308 */ /* 0x0002e40000000800 */
[----:B-1----:R-:W-:Y:S01]  /*14bc0*/  FFMA.FTZ R8, R244, UR22, -R12 ;  /* 0x00000016f4087c23 */ /* 0x002fe2000801080c */
[----:B------:R-:W-:Y:S02]  /*14bd0*/  MOV R244, R175 ;  /* 0x000000af00f47202 */ /* 0x000fe40000000f00 */
[----:B------:R-:W-:Y:S03]  /*14be0*/  HMMA.16816.F32.BF16 R172, R4, R30, R116 ;  /* 0x0000001e04ac723c */ /* 0x000fe60000041874 */
[----:B------:R1:W-:Y:S04]  /*14bf0*/  MUFU.EX2 R183, R8 ;  /* 0x0000000800b77308 */ /* 0x0003e80000000800 */
[----:B------:R-:W-:-:S02]  /*14c00*/  F2FP.BF16.F32.PACK_AB R4, R190, R191 ;  /* 0x000000bfbe04723e */ /* 0x000fc400000010ff */
[----:B---3--:R-:W-:Y:S02]  /*14c10*/  F2FP.BF16.F32.PACK_AB R5, R184, R185 ;  /* 0x000000b9b805723e */ /* 0x008fe400000010ff */
[----:B------:R-:W-:Y:S01]  /*14c20*/  F2FP.BF16.F32.PACK_AB R6, R188, R189 ;  /* 0x000000bdbc06723e */ /* 0x000fe200000010ff */
[----:B-1----:R-:W-:Y:S01]  /*14c30*/  FFMA.FTZ R8, R240, UR22, -R12 ;  /* 0x00000016f0087c23 */ /* 0x002fe2000801080c */
[----:B------:R-:W-:Y:S02]  /*14c40*/  MOV R240, R45 ;  /* 0x0000002d00f07202 */ /* 0x000fe40000000f00 */
[----:B------:R-:W-:Y:S02]  /*14c50*/  MOV R45, R181 ;  /* 0x000000b5002d7202 */ /* 0x000fe40000000f00 */
[----:B------:R1:W3:Y:S02]  /*14c60*/  MUFU.EX2 R181, R8 ;  /* 0x0000000800b57308 */ /* 0x0002e40000000800 */
[--C-:B-1----:R-:W-:Y:S01]  /*14c70*/  FFMA.FTZ R8, R106, UR22, -R0.reuse ;  /* 0x000000166a087c23 */ /* 0x102fe20008010800 */
[----:B------:R-:W-:Y:S01]  /*14c80*/  FFMA.FTZ R0, R46, UR22, -R0 ;  /* 0x000000162e007c23 */ /* 0x000fe20008010800 */
[----:B---3--:R-:W-:-:S04]  /*14c90*/  F2FP.BF16.F32.PACK_AB R7, R181, R183 ;  /* 0x000000b7b507723e */ /* 0x008fc800000010ff */
[----:B------:R-:W-:Y:S03]  /*14ca0*/  MUFU.EX2 R182, R8 ;  /* 0x0000000800b67308 */ /* 0x000fe60000000800 */
[C---:B------:R-:W-:Y:S05]  /*14cb0*/  HMMA.16816.F32.BF16 R56, R4.reuse, R26, R56 ;  /* 0x0000001a0438723c */ /* 0x040fea0000041838 */
[----:B------:R1:W3:Y:S01]  /*14cc0*/  MUFU.EX2 R180, R0 ;  /* 0x0000000000b47308 */ /* 0x0002e20000000800 */
[C---:B------:R-:W-:Y:S06]  /*14cd0*/  HMMA.16816.F32.BF16 R64, R4.reuse, R24, R64 ;  /* 0x000000180440723c */ /* 0x040fec0000041840 */
        /* <DEDUP_REMOVED lines=8> */
[----:B------:R-:W-:-:S02]  /*14d60*/  MOV R178, R10 ;  /* 0x0000000a00b27202 */ /* 0x000fc40000000f00 */
[----:B------:R-:W-:Y:S01]  /*14d70*/  MOV R177, R11 ;  /* 0x0000000b00b17202 */ /* 0x000fe20000000f00 */
[--C-:B-1----:R-:W-:Y:S01]  /*14d80*/  FFMA.FTZ R0, R237, UR22, -R3.reuse ;  /* 0x00000016ed007c23 */ /* 0x102fe20008010803 */
[----:B------:R-:W-:Y:S01]  /*14d90*/  MOV R179, R9 ;  /* 0x0000000900b37202 */ /* 0x000fe20000000f00 */
[C---:B------:R-:W-:Y:S01]  /*14da0*/  HMMA.16816.F32.BF16 R164, R4.reuse, R28, R164 ;  /* 0x0000001c04a4723c */ /* 0x040fe200000418a4 */
[----:B------:R-:W-:Y:S01]  /*14db0*/  MOV R237, R83 ;  /* 0x0000005300ed7202 */ /* 0x000fe20000000f00 */
[----:B------:R1:W-:Y:S01]  /*14dc0*/  MUFU.EX2 R106, R0 ;  /* 0x00000000006a7308 */ /* 0x0003e20000000800 */
[----:B------:R-:W-:Y:S03]  /*14dd0*/  LDSM.16.MT88.4 R80, [R216+0xbc00] ;  /* 0x00bc0000d850783b */ /* 0x000fe60000004200 */
[C---:B------:R-:W-:Y:S01]  /*14de0*/  HMMA.16816.F32.BF16 R84, R4.reuse, R20, R84 ;  /* 0x000000140454723c */ /* 0x040fe20000041854 */
[----:B------:R-:W-:Y:S05]  /*14df0*/  LDSM.16.MT88.4 R8, [R218+0xbc00] ;  /* 0x00bc0000da08783b */ /* 0x000fea0000004200 */
[C---:B------:R-:W-:Y:S06]  /*14e00*/  HMMA.16816.F32.BF16 R36, R4.reuse, R38, R120 ;  /* 0x000000260424723c */ /* 0x040fec0000041878 */
[C---:B------:R-:W-:Y:S01]  /*14e10*/  HMMA.16816.F32.BF16 R28, R4.reuse, R30, R136 ;  /* 0x0000001e041c723c */ /* 0x040fe20000041888 */
[----:B-1----:R-:W-:Y:S01]  /*14e20*/  FFMA.FTZ R0, R210, UR22, -R3 ;  /* 0x00000016d2007c23 */ /* 0x002fe20008010803 */
[----:B------:R-:W-:Y:S01]  /*14e30*/  IMAD.MOV.U32 R210, RZ, RZ, R101 ;  /* 0x000000ffffd27224 */ /* 0x000fe200078e0065 */
[----:B------:R-:W1:Y:S02]  /*14e40*/  LDSM.16.MT88.4 R136, [R218+0x9c00] ;  /* 0x009c0000da88783b */ /* 0x000e640000004200 */
[----:B------:R4:W5:Y:S01]  /*14e50*/  MUFU.EX2 R101, R0 ;  /* 0x0000000000657308 */ /* 0x0009620000000800 */
[----:B------:R-:W-:Y:S07]  /*14e60*/  HMMA.16816.F32.BF16 R20, R4, R22, R96 ;  /* 0x000000160414723c */ /* 0x000fee0000041860 */
[----:B------:R-:W-:Y:S01]  /*14e70*/  FFMA.FTZ R4, R178, R44, R177 ;  /* 0x0000002cb2047223 */ /* 0x000fe200000100b1 */
[----:B------:R-:W-:-:S02]  /*14e80*/  F2FP.BF16.F32.PACK_AB R96, R186, R187 ;  /* 0x000000bbba60723e */ /* 0x000fc400000010ff */
[----:B---3--:R-:W-:Y:S01]  /*14e90*/  F2FP.BF16.F32.PACK_AB R98, R180, R182 ;  /* 0x000000b6b462723e */ /* 0x008fe200000010ff */
[--C-:B----4-:R-:W-:Y:S01]  /*14ea0*/  FFMA.FTZ R0, R200, UR22, -R3.reuse ;  /* 0x00000016c8007c23 */ /* 0x110fe20008010803 */
[----:B------:R-:W-:Y:S01]  /*14eb0*/  FFMA.FTZ R3, R197, UR22, -R3 ;  /* 0x00000016c5037c23 */ /* 0x000fe20008010803 */
[----:B------:R-:W-:Y:S02]  /*14ec0*/  MOV R197, R45 ;  /* 0x0000002d00c57202 */ /* 0x000fe40000000f00 */
[----:B------:R3:W-:Y:S01]  /*14ed0*/  MUFU.EX2 R100, R0 ;  /* 0x0000000000647308 */ /* 0x0007e20000000800 */
[----:B------:R-:W-:Y:S02]  /*14ee0*/  MOV R200, R215 ;  /* 0x000000d700c87202 */ /* 0x000fe40000000f00 */
[----:B------:R-:W-:Y:S02]  /*14ef0*/  MOV R215, R168 ;  /* 0x000000a800d77202 */ /* 0x000fe40000000f00 */
[----:B-----5:R-:W-:-:S03]  /*14f00*/  F2FP.BF16.F32.PACK_AB R92, R101, R106 ;  /* 0x0000006a655c723e */ /* 0x020fc600000010ff */
[----:B------:R4:W5:Y:S01]  /*14f10*/  MUFU.EX2 R47, R3 ;  /* 0x00000003002f7308 */ /* 0x0009620000000800 */
[----:B---3--:R-:W-:Y:S01]  /*14f20*/  FFMA.FTZ R0, R243, UR22, -R2 ;  /* 0x00000016f3007c23 */ /* 0x008fe20008010802 */
[----:B------:R-:W-:Y:S02]  /*14f30*/  MOV R243, R171 ;  /* 0x000000ab00f37202 */ /* 0x000fe40000000f00 */
[----:B------:R-:W-:Y:S04]  /*14f40*/  LDSM.16.MT88.4 R168, [R218+0xac00] ;  /* 0x00ac0000daa8783b */ /* 0x000fe80000004200 */
[----:B------:R3:W-:Y:S01]  /*14f50*/  MUFU.EX2 R46, R0 ;  /* 0x00000000002e7308 */ /* 0x0007e20000000800 */
[----:B------:R-:W-:Y:S01]  /*14f60*/  FADD.FTZ R6, R243, R4 ;  /* 0x00000004f3067221 */ /* 0x000fe20000010000 */
[----:B----4-:R-:W-:-:S02]  /*14f70*/  MOV R3, R154 ;  /* 0x0000009a00037202 */ /* 0x010fc40000000f00 */
[----:B-----5:R-:W-:Y:S01]  /*14f80*/  F2FP.BF16.F32.PACK_AB R94, R47, R100 ;  /* 0x000000642f5e723e */ /* 0x020fe200000010ff */
[----:B---3--:R-:W-:Y:S01]  /*14f90*/  FFMA.FTZ R0, R214, UR22, -R2 ;  /* 0x00000016d6007c23 */ /* 0x008fe20008010802 */
[----:B------:R-:W-:-:S03]  /*14fa0*/  MOV R214, R152 ;  /* 0x0000009800d67202 */ /* 0x000fc60000000f00 */
[----:B------:R3:W4:Y:S02]  /*14fb0*/  MUFU.EX2 R45, R0 ;  /* 0x00000000002d7308 */ /* 0x0007240000000800 */
[--C-:B---3--:R-:W-:Y:S01]  /*14fc0*/  FFMA.FTZ R0, R207, UR22, -R2.reuse ;  /* 0x00000016cf007c23 */ /* 0x108fe20008010802 */
[----:B------:R-:W-:Y:S01]  /*14fd0*/  FFMA.FTZ R2, R204, UR22, -R2 ;  /* 0x00000016cc027c23 */ /* 0x000fe20008010802 */
[----:B------:R-:W-:-:S04]  /*14fe0*/  MOV R204, R155 ;  /* 0x0000009b00cc7202 */ /* 0x000fc80000000f00 */
[----:B------:R3:W-:Y:S01]  /*14ff0*/  MUFU.EX2 R27, R0 ;  /* 0x00000000001b7308 */ /* 0x0007e20000000800 */
[----:B------:R-:W-:Y:S01]  /*15000*/  MOV R207, R153 ;  /* 0x0000009900cf7202 */ /* 0x000fe20000000f00 */
[----:B------:R-:W-:Y:S01]  /*15010*/  FFMA.FTZ R3, R3, R14, R204 ;  /* 0x0000000e03037223 */ /* 0x000fe200000100cc */
[----:B------:R-:W5:Y:S01]  /*15020*/  LDSM.16.MT88.4 R152, [R216+0xac00] ;  /* 0x00ac0000d898783b */ /* 0x000f620000004200 */
[----:B----4-:R-:W-:-:S04]  /*15030*/  F2FP.BF16.F32.PACK_AB R93, R45, R46 ;  /* 0x0000002e2d5d723e */ /* 0x010fc800000010ff */
[----:B------:R4:W2:Y:S01]  /*15040*/  MUFU.EX2 R26, R2 ;  /* 0x00000002001a7308 */ /* 0x0008a20000000800 */
[----:B---3--:R-:W-:-:S07]  /*15050*/  FFMA.FTZ R0, R246, UR22, -R12 ;  /* 0x00000016f6007c23 */ /* 0x008fce000801080c */
[----:B------:R3:W1:Y:S01]  /*15060*/  MUFU.EX2 R25, R0 ;  /* 0x0000000000197308 */ /* 0x0006620000000800 */
[----:B----4-:R-:W-:Y:S02]  /*15070*/  MOV R2, R115 ;  /* 0x0000007300027202 */ /* 0x010fe40000000f00 */
[----:B--2---:R-:W-:-:S07]  /*15080*/  F2FP.BF16.F32.PACK_AB R95, R26, R27 ;  /* 0x0000001b1a5f723e */ /* 0x004fce00000010ff */
[----:B------:R-:W-:Y:S01]  /*15090*/  HMMA.16816.F32.BF16 R112, R92, R124, R48 ;  /* 0x0000007c5c70723c */ /* 0x000fe20000041830 */
[----:B---3--:R-:W-:Y:S01]  /*150a0*/  FFMA.FTZ R0, R241, UR22, -R12 ;  /* 0x00000016f1007c23 */ /* 0x008fe2000801080c */
[----:B-1----:R-:W-:-:S04]  /*150b0*/  F2FP.BF16.F32.PACK_AB R97, R25, R107 ;  /* 0x0000006b1961723e */ /* 0x002fc800000010ff */
[C---:B------:R-:W-:Y:S01]  /*150c0*/  HMMA.16816.F32.BF16 R120, R92.reuse, R126, R52 ;  /* 0x0000007e5c78723c */ /* 0x040fe20000041834 */
[----:B------:R1:W-:Y:S05]  /*150d0*/  MUFU.EX2 R24, R0 ;  /* 0x0000000000187308 */ /* 0x0003ea0000000800 */
[C---:B------:R-:W-:Y:S06]  /*150e0*/  HMMA.16816.F32.BF16 R128, R92.reuse, R136, R60 ;  /* 0x000000885c80723c */ /* 0x040fec000004183c */
[C---:B------:R-:W-:Y:S06]  /*150f0*/  HMMA.16816.F32.BF16 R140, R92.reuse, R138, R40 ;  /* 0x0000008a5c8c723c */ /* 0x040fec0000041828 */
[----:B-----5:R-:W-:Y:S01]  /*15100*/  HMMA.16816.F32.BF16 R144, R92, R152, R144 ;  /* 0x000000985c90723c */ /* 0x020fe20000041890 */
[----:B-1----:R-:W-:-:S04]  /*15110*/  FFMA.FTZ R0, R239, UR22, -R12 ;  /* 0x00000016ef007c23 */ /* 0x002fc8000801080c */
[----:B------:R1:W2:Y:S01]  /*15120*/  MUFU.EX2 R7, R0 ;  /* 0x0000000000077308 */ /* 0x0002a20000000800 */
[C---:B------:R-:W-:Y:S06]  /*15130*/  HMMA.16816.F32.BF16 R156, R92.reuse, R154, R156 ;  /* 0x0000009a5c9c723c */ /* 0x040fec000004189c */
[C---:B------:R-:W-:Y:S06]  /*15140*/  HMMA.16816.F32.BF16 R160, R92.reuse, R168, R160 ;  /* 0x000000a85ca0723c */ /* 0x040fec00000418a0 */
        /* <DEDUP_REMOVED lines=84> */
.L_x_1181:
        /* <DEDUP_REMOVED lines=28> */
.L_x_1191:
        /* <DEDUP_REMOVED lines=67> */
.L_x_1189:
        /* <DEDUP_REMOVED lines=76> */
[C---:B------:R-:W-:Y:S04]  /*16140*/  ISETP.GE.AND P6, PT, R2.reuse, R226, PT ;  /* 0x000000e20200720c */ /* 0x040fe80003fc6270 */
[----:B------:R-:W-:Y:S01]  /*16150*/  LDSM.16.M88.4 R64, [R220] ;  /* 0x00000000dc40783b */ /* 0x000fe20000000200 */
[C---:B------:R-:W-:Y:S02]  /*16160*/  ISETP.GE.AND P5, PT, R2.reuse, R225, PT ;  /* 0x000000e10200720c */ /* 0x040fe40003fa6270 */
[----:B------:R-:W-:Y:S02]  /*16170*/  ISETP.GE.AND P3, PT, R2, R224, PT ;  /* 0x000000e00200720c */ /* 0x000fe40003f66270 */
        /* <DEDUP_REMOVED lines=14> */
[----:B------:R-:W-:Y:S04]  /*16260*/  LDSM.16.M88.4 R196, [R217+0x7000] ;  /* 0x00700000d9c4783b */ /* 0x000fe80000000200 */
[C---:B------:R-:W-:Y:S01]  /*16270*/  HMMA.16816.F32.BF16 R16, R64.reuse, R18, RZ ;  /* 0x000000124010723c */ /* 0x040fe200000418ff */
[----:B------:R-:W-:Y:S05]  /*16280*/  LDSM.16.M88.4 R200, [R220+0x3000] ;  /* 0x00300000dcc8783b */ /* 0x000fea0000000200 */
[-C--:B---3--:R-:W-:Y:S01]  /*16290*/  HMMA.16816.F32.BF16 R20, R64, R32.reuse, RZ ;  /* 0x000000204014723c */ /* 0x088fe200000418ff */
[----:B------:R-:W-:Y:S05]  /*162a0*/  LDSM.16.M88.4 R204, [R221+0x3000] ;  /* 0x00300000ddcc783b */ /* 0x000fea0000000200 */
[C---:B------:R-:W-:Y:S01]  /*162b0*/  HMMA.16816.F32.BF16 R24, R60.reuse, R32, RZ ;  /* 0x000000203c18723c */ /* 0x040fe200000418ff */
[----:B------:R-:W-:Y:S05]  /*162c0*/  LDSM.16.M88.4 R208, [R217+0x8400] ;  /* 0x00840000d9d0783b */ /* 0x000fea0000000200 */
        /* <DEDUP_REMOVED lines=27> */
[-C--:B---3--:R-:W-:Y:S06]  /*16480*/  HMMA.16816.F32.BF16 R52, R176, R108.reuse, R52 ;  /* 0x0000006cb034723c */ /* 0x088fec0000041834 */
[C---:B------:R-:W-:Y:S06]  /*16490*/  HMMA.16816.F32.BF16 R56, R184.reuse, R108, R56 ;  /* 0x0000006cb838723c */ /* 0x040fec0000041838 */
[-C--:B------:R-:W-:Y:S01]  /*164a0*/  HMMA.16816.F32.BF16 R60, R184, R110.reuse, R60 ;  /* 0x0000006eb83c723c */ /* 0x080fe2000004183c */
[----:B------:R-:W-:Y:S05]  /*164b0*/  LDSM.16.M88.4 R184, [R219+0x7000] ;  /* 0x00700000dbb8783b */ /* 0x000fea0000000200 */
[----:B------:R-:W-:Y:S01]  /*164c0*/  HMMA.16816.F32.BF16 R64, R176, R110, R64 ;  /* 0x0000006eb040723c */ /* 0x000fe20000041840 */
[----:B------:R-:W3:Y:S05]  /*164d0*/  LDSM.16.M88.4 R108, [R217+0x7c00] ;  /* 0x007c0000d96c783b */ /* 0x000eea0000000200 */
[-C--:B----4-:R-:W-:Y:S01]  /*164e0*/  HMMA.16816.F32.BF16 R4, R180, R196.reuse, R4 ;  /* 0x000000c4b404723c */ /* 0x090fe20000041804 */
[----:B------:R-:W4:Y:S05]  /*164f0*/  LDSM.16.M88.4 R176, [R221+0x2000] ;  /* 0x00200000ddb0783b */ /* 0x000f2a0000000200 */
        /* <DEDUP_REMOVED lines=21> */
[----:B------:R-:W3:Y:S05]  /*16650*/  LDSM.16.M88.4 R180, [R220+0x4000] ;  /* 0x00400000dcb4783b */ /* 0x000eea0000000200 */
[C---:B------:R-:W-:Y:S06]  /*16660*/  HMMA.16816.F32.BF16 R8, R204.reuse, R184, R8 ;  /* 0x000000b8cc08723c */ /* 0x040fec0000041808 */
[-C--:B------:R-:W-:Y:S06]  /*16670*/  HMMA.16816.F32.BF16 R12, R204, R186.reuse, R12 ;  /* 0x000000bacc0c723c */ /* 0x080fec000004180c */
[C---:B------:R-:W-:Y:S01]  /*16680*/  HMMA.16816.F32.BF16 R16, R176.reuse, R186, R16 ;  /* 0x000000bab010723c */ /* 0x040fe20000041810 */
[----:B------:R-:W4:Y:S05]  /*16690*/  LDSM.16.M88.4 R184, [R217+0x8800] ;  /* 0x00880000d9b8783b */ /* 0x000f2a0000000200 */
[-C--:B-----5:R-:W-:Y:S06]  /*166a0*/  HMMA.16816.F32.BF16 R20, R176, R196.reuse, R20 ;  /* 0x000000c4b014723c */ /* 0x0a0fec0000041814 */
        /* <DEDUP_REMOVED lines=31> */
[-C--:B-----5:R-:W-:Y:S06]  /*168a0*/  HMMA.16816.F32.BF16 R52, R180, R196.reuse, R52 ;  /* 0x000000c4b434723c */ /* 0x0a0fec0000041834 */
[C---:B------:R-:W-:Y:S06]  /*168b0*/  HMMA.16816.F32.BF16 R56, R200.reuse, R196, R56 ;  /* 0x000000c4c838723c */ /* 0x040fec0000041838 */
[-C--:B------:R-:W-:Y:S06]  /*168c0*/  HMMA.16816.F32.BF16 R60, R200, R198.reuse, R60 ;  /* 0x000000c6c83c723c */ /* 0x080fec000004183c */
[----:B------:R-:W-:Y:S06]  /*168d0*/  HMMA.16816.F32.BF16 R64, R180, R198, R64 ;  /* 0x000000c6b440723c */ /* 0x000fec0000041840 */
[-C--:B-1----:R-:W-:Y:S06]  /*168e0*/  HMMA.16816.F32.BF16 R4, R188, R212.reuse, R4 ;  /* 0x000000d4bc04723c */ /* 0x082fec0000041804 */
[C---:B--2---:R-:W-:Y:S06]  /*168f0*/  HMMA.16816.F32.BF16 R8, R108.reuse, R212, R8 ;  /* 0x000000d46c08723c */ /* 0x044fec0000041808 */
[-C--:B------:R-:W-:Y:S06]  /*16900*/  HMMA.16816.F32.BF16 R12, R108, R214.reuse, R12 ;  /* 0x000000d66c0c723c */ /* 0x080fec000004180c */
[C---:B------:R-:W-:Y:S06]  /*16910*/  HMMA.16816.F32.BF16 R16, R188.reuse, R214, R16 ;  /* 0x000000d6bc10723c */ /* 0x040fec0000041810 */
[-C--:B---3--:R-:W-:Y:S05]  /*16920*/  HMMA.16816.F32.BF16 R20, R188, R176.reuse, R20 ;  /* 0x000000b0bc14723c */ /* 0x088fea0000041814 */
[----:B------:R-:W-:Y:S01]  /*16930*/  FMUL.FTZ R4, R4, UR10 ;  /* 0x0000000a04047c20 */ /* 0x000fe20008410000 */
[C---:B------:R-:W-:Y:S03]  /*16940*/  HMMA.16816.F32.BF16 R24, R108.reuse, R176, R24 ;  /* 0x000000b06c18723c */ /* 0x040fe60000041818 */
[----:B------:R1:W2:Y:S02]  /*16950*/  MUFU.TANH R180, R4 ;  /* 0x0000000400b47308 */ /* 0x0002a40000002400 */
[----:B------:R-:W-:Y:S01]  /*16960*/  FMUL.FTZ R5, R5, UR10 ;  /* 0x0000000a05057c20 */ /* 0x000fe20008410000 */
[-C--:B------:R-:W-:Y:S05]  /*16970*/  HMMA.16816.F32.BF16 R28, R108, R178.reuse, R28 ;  /* 0x000000b26c1c723c */ /* 0x080fea000004181c */
[----:B------:R-:W-:Y:S01]  /*16980*/  FMUL.FTZ R6, R6, UR10 ;  /* 0x0000000a06067c20 */ /* 0x000fe20008410000 */
[C---:B------:R-:W-:Y:S01]  /*16990*/  HMMA.16816.F32.BF16 R32, R188.reuse, R178, R32 ;  /* 0x000000b2bc20723c */ /* 0x040fe20000041820 */
[----:B------:R-:W-:Y:S04]  /*169a0*/  MUFU.TANH R179, R5 ;  /* 0x0000000500b37308 */ /* 0x000fe80000002400 */
[----:B------:R-:W-:Y:S01]  /*169b0*/  FMUL.FTZ R181, R7, UR10 ;  /* 0x0000000a07b57c20 */ /* 0x000fe20008410000 */
[-C--:B------:R-:W-:Y:S05]  /*169c0*/  HMMA.16816.F32.BF16 R36, R188, R192.reuse, R36 ;  /* 0x000000c0bc24723c */ /* 0x080fea0000041824 */
[----:B------:R3:W4:Y:S01]  /*169d0*/  MUFU.TANH R182, R6 ;  /* 0x0000000600b67308 */ /* 0x0007220000002400 */
[----:B------:R-:W-:Y:S01]  /*169e0*/  FMUL.FTZ R176, R8, UR10 ;  /* 0x0000000a08b07c20 */ /* 0x000fe20008410000 */
[C---:B------:R-:W-:Y:S04]  /*169f0*/  HMMA.16816.F32.BF16 R40, R108.reuse, R192, R40 ;  /* 0x000000c06c28723c */ /* 0x040fe80000041828 */
[----:B------:R-:W-:Y:S02]  /*16a00*/  FMUL.FTZ R9, R9, UR10 ;  /* 0x0000000a09097c20 */ /* 0x000fe40008410000 */
[-C--:B------:R-:W-:Y:S02]  /*16a10*/  HMMA.16816.F32.BF16 R44, R108, R194.reuse, R44 ;  /* 0x000000c26c2c723c */ /* 0x080fe4000004182c */
[----:B------:R-:W5:Y:S03]  /*16a20*/  MUFU.TANH R181, R181 ;  /* 0x000000b500b57308 */ /* 0x000f660000002400 */
[C-C-:B-1----:R-:W-:Y:S01]  /*16a30*/  IMAD.IADD R4, R228.reuse, 0x1, -R0.reuse ;  /* 0x00000001e4047824 */ /* 0x142fe200078e0a00 */
[C---:B------:R-:W-:Y:S06]  /*16a40*/  HMMA.16816.F32.BF16 R48, R188.reuse, R194, R48 ;  /* 0x000000c2bc30723c */ /* 0x040fec0000041830 */
[----:B------:R-:W1:Y:S01]  /*16a50*/  MUFU.TANH R176, R176 ;  /* 0x000000b000b07308 */ /* 0x000e620000002400 */
[C---:B------:R-:W-:Y:S01]  /*16a60*/  IMAD.IADD R8, R227.reuse, 0x1, -R0 ;  /* 0x00000001e3087824 */ /* 0x040fe200078e0a00 */
[-C--:B------:R-:W-:Y:S08]  /*16a70*/  HMMA.16816.F32.BF16 R52, R188, R204.reuse, R52 ;  /* 0x000000ccbc34723c */ /* 0x080ff00000041834 */
[----:B------:R1:W1:Y:S01]  /*16a80*/  MUFU.TANH R101, R9 ;  /* 0x0000000900657308 */ /* 0x0002620000002400 */
[C---:B------:R-:W-:Y:S04]  /*16a90*/  HMMA.16816.F32.BF16 R56, R108.reuse, R204, R56 ;  /* 0x000000cc6c38723c */ /* 0x040fe80000041838 */
[----:B---3--:R-:W-:Y:S02]  /*16aa0*/  IABS R6, R4 ;  /* 0x0000000400067213 */ /* 0x008fe40000000000 */
[-C--:B------:R-:W-:Y:S05]  /*16ab0*/  HMMA.16816.F32.BF16 R60, R108, R206.reuse, R60 ;  /* 0x000000ce6c3c723c */ /* 0x080fea000004183c */
[----:B------:R-:W-:Y:S01]  /*16ac0*/  IABS R8, R8 ;  /* 0x0000000800087213 */ /* 0x000fe20000000000 */
[----:B------:R-:W-:Y:S05]  /*16ad0*/  HMMA.16816.F32.BF16 R64, R188, R206, R64 ;  /* 0x000000cebc40723c */ /* 0x000fea0000041840 */
[----:B------:R-:W-:Y:S01]  /*16ae0*/  I2FP.F32.S32 R8, R8 ;  /* 0x0000000800087245 */ /* 0x000fe20000201400 */
[--C-:B------:R-:W-:Y:S01]  /*16af0*/  IMAD.IADD R5, R227, 0x1, -R2.reuse ;  /* 0x00000001e3057824 */ /* 0x100fe200078e0a02 */
[----:B------:R-:W-:Y:S01]  /*16b00*/  I2FP.F32.S32 R6, R6 ;  /* 0x0000000600067245 */ /* 0x000fe20000201400 */
[----:B------:R-:W-:Y:S03]  /*16b10*/  IMAD.IADD R7, R228, 0x1, -R2 ;  /* 0x00000001e4077824 */ /* 0x000fe600078e0a02 */
[----:B------:R-:W-:Y:S01]  /*16b20*/  IABS R5, R5 ;  /* 0x0000000500057213 */ /* 0x000fe20000000000 */
[----:B------:R-:W-:Y:S01]  /*16b30*/  FMUL.FTZ R177, R10, UR10 ;  /* 0x0000000a0ab17c20 */ /* 0x000fe20008410000 */
[----:B------:R-:W-:Y:S01]  /*16b40*/  IABS R4, R7 ;  /* 0x0000000700047213 */ /* 0x000fe20000000000 */
[----:B------:R-:W-:Y:S01]  /*16b50*/  FMUL.FTZ R178, R11, UR10 ;  /* 0x0000000a0bb27c20 */ /* 0x000fe20008410000 */
[----:B------:R-:W-:Y:S01]  /*16b60*/  I2FP.F32.S32 R5, R5 ;  /* 0x0000000500057245 */ /* 0x000fe20000201400 */
[----:B--2---:R-:W-:Y:S01]  /*16b70*/  FFMA.FTZ R180, R8, -UR19, R180 ;  /* 0x8000001308b47c23 */ /* 0x004fe200080100b4 */
[----:B------:R-:W-:Y:S01]  /*16b80*/  IMAD.IADD R110, R229, 0x1, -R0 ;  /* 0x00000001e56e7824 */ /* 0x000fe200078e0a00 */
[----:B------:R-:W-:Y:S01]  /*16b90*/  I2FP.F32.S32 R4, R4 ;  /* 0x0000000400047245 */ /* 0x000fe20000201400 */
[----:B----4-:R-:W-:Y:S01]  /*16ba0*/  FFMA.FTZ R182, R6, -UR19, R182 ;  /* 0x8000001306b67c23 */ /* 0x010fe200080100b6 */
[----:B------:R-:W-:Y:S01]  /*16bb0*/  FFMA.FTZ R179, R5, -UR19, R179 ;  /* 0x8000001305b37c23 */ /* 0x000fe200080100b3 */
[----:B------:R-:W-:Y:S02]  /*16bc0*/  IMAD.IADD R111, R230, 0x1, -R0 ;  /* 0x00000001e66f7824 */ /* 0x000fe400078e0a00 */
[----:B-----5:R-:W-:Y:S01]  /*16bd0*/  FFMA.FTZ R181, R4, -UR19, R181 ;  /* 0x8000001304b57c23 */ /* 0x020fe200080100b5 */
[----:B-1----:R-:W-:Y:S06]  /*16be0*/  @P0 BRA `(.L_x_1191) ;  /* 0xffffffec00180947 */ /* 0x002fec000383ffff */
.L_x_1190:
[----:B---3--:R-:W1:Y:S01]  /*16bf0*/  MUFU.TANH R8, R177 ;  /* 0x000000b100087308 */ /* 0x008e620000002400 */
[----:B------:R-:W-:Y:S01]  /*16c00*/  FMUL.FTZ R12, R12, UR10 ;  /* 0x0000000a0c0c7c20 */ /* 0x000fe20008410000 */
[----:B------:R-:W-:Y:S01]  /*16c10*/  ISETP.GE.AND P0, PT, R2, R223, PT ;  /* 0x000000df0200720c */ /* 0x000fe20003f06270 */
[--C-:B------:R-:W-:Y:S02]  /*16c20*/  IMAD.IADD R6, R229, 0x1, -R2.reuse ;  /* 0x00000001e5067824 */ /* 0x100fe400078e0a02 */
[----:B------:R-:W-:Y:S01]  /*16c30*/  FMUL.FTZ R36, R36, UR10 ;  /* 0x0000000a24247c20 */ /* 0x000fe20008410000 */
[----:B------:R-:W-:Y:S01]  /*16c40*/  FMUL.FTZ R37, R37, UR10 ;  /* 0x0000000a25257c20 */ /* 0x000fe20008410000 */
[----:B------:R-:W-:Y:S01]  /*16c50*/  FMUL.FTZ R39, R39, UR10 ;  /* 0x0000000a27277c20 */ /* 0x000fe20008410000 */
[----:B------:R-:W-:Y:S02]  /*16c60*/  FMUL.FTZ R38, R38, UR10 ;  /* 0x0000000a26267c20 */ /* 0x000fe40008410000 */
[----:B------:R-:W-:Y:S01]  /*16c70*/  MUFU.TANH R108, R12 ;  /* 0x0000000c006c7308 */ /* 0x000fe20000002400 */
[----:B------:R-:W-:Y:S01]  /*16c80*/  ISETP.GE.OR P6, PT, R2, R234, !P6 ;  /* 0x000000ea0200720c */ /* 0x000fe200077c6670 */
[----:B------:R-:W-:Y:S01]  /*16c90*/  FMUL.FTZ R52, R52, UR10 ;  /* 0x0000000a34347c20 */ /* 0x000fe20008410000 */
[C---:B------:R-:W-:Y:S01]  /*16ca0*/  ISETP.GE.OR P5, PT, R2.reuse, R233, !P5 ;  /* 0x000000e90200720c */ /* 0x040fe20006fa6670 */
[----:B------:R-:W-:Y:S01]  /*16cb0*/  FMUL.FTZ R53, R53, UR10 ;  /* 0x0000000a35357c20 */ /* 0x000fe20008410000 */
[----:B------:R-:W-:Y:S01]  /*16cc0*/  ISETP.GE.OR P3, PT, R2, R232, !P3 ;  /* 0x000000e80200720c */ /* 0x000fe20005f66670 */
[----:B------:R-:W-:Y:S01]  /*16cd0*/  FMUL.FTZ R54, R54, UR10 ;  /* 0x0000000a36367c20 */ /* 0x000fe20008410000 */
[----:B------:R-:W-:Y:S03]  /*16ce0*/  ISETP.GE.OR P2, PT, R2, R231, !P0 ;  /* 0x000000e70200720c */ /* 0x000fe60004746670 */
[----:B------:R-:W2:Y:S01]  /*16cf0*/  MUFU.TANH R7, R178 ;  /* 0x000000b200077308 */ /* 0x000ea20000002400 */
[----:B------:R-:W-:Y:S01]  /*16d00*/  IMAD.IADD R2, R230, 0x1, -R2 ;  /* 0x00000001e6027824 */ /* 0x000fe200078e0a02 */
[----:B------:R-:W-:Y:S01]  /*16d10*/  IABS R6, R6 ;  /* 0x0000000600067213 */ /* 0x000fe20000000000 */
[----:B------:R-:W-:Y:S01]  /*16d20*/  FMUL.FTZ R13, R13, UR10 ;  /* 0x0000000a0d0d7c20 */ /* 0x000fe20008410000 */
[----:B------:R-:W-:Y:S01]  /*16d30*/  IABS R4, R111 ;  /* 0x0000006f00047213 */ /* 0x000fe20000000000 */
[----:B------:R-:W-:Y:S01]  /*16d40*/  FMUL.FTZ R55, R55, UR10 ;  /* 0x0000000a37377c20 */ /* 0x000fe20008410000 */
[----:B------:R-:W-:Y:S01]  /*16d50*/  IABS R11, R2 ;  /* 0x00000002000b7213 */ /* 0x000fe20000000000 */
[----:B------:R-:W-:Y:S03]  /*16d60*/  IMAD.MOV.U32 R2, RZ, RZ, R6 ;  /* 0x000000ffff027224 */ /* 0x000fe600078e0006 */
[----:B------:R3:W4:Y:S01]  /*16d70*/  MUFU.TANH R105, R13 ;  /* 0x0000000d00697308 */ /* 0x0007220000002400 */
[----:B------:R-:W-:Y:S01]  /*16d80*/  I2FP.F32.S32 R4, R4 ;  /* 0x0000000400047245 */ /* 0x000fe20000201400 */
[----:B------:R-:W-:Y:S01]  /*16d90*/  FMUL.FTZ R15, R15, UR10 ;  /* 0x0000000a0f0f7c20 */ /* 0x000fe20008410000 */
[----:B------:R-:W-:Y:S01]  /*16da0*/  IABS R5, R110 ;  /* 0x0000006e00057213 */ /* 0x000fe20000000000 */
[----:B------:R-:W-:Y:S01]  /*16db0*/  FMUL.FTZ R14, R14, UR10 ;  /* 0x0000000a0e0e7c20 */ /* 0x000fe20008410000 */
[----:B------:R-:W-:Y:S01]  /*16dc0*/  I2FP.F32.S32 R2, R2 ;  /* 0x0000000200027245 */ /* 0x000fe20000201400 */
[----:B------:R-:W-:Y:S01]  /*16dd0*/  FMUL.FTZ R23, R23, UR10 ;  /* 0x0000000a17177c20 */ /* 0x000fe20008410000 */
[----:B------:R-:W-:Y:S03]  /*16de0*/  I2FP.F32.S32 R5, R5 ;  /* 0x0000000500057245 */ /* 0x000fe60000201400 */
[----:B------:R-:W-:Y:S01]  /*16df0*/  MUFU.TANH R103, R15 ;  /* 0x0000000f00677308 */ /* 0x000fe20000002400 */
[----:B------:R-:W-:Y:S01]  /*16e00*/  I2FP.F32.S32 R11, R11 ;  /* 0x0000000b000b7245 */ /* 0x000fe20000201400 */
[----:B------:R-:W-:Y:S01]  /*16e10*/  FFMA.FTZ R101, R2, -UR19, R101 ;  /* 0x8000001302657c23 */ /* 0x000fe20008010065 */
[C---:B------:R-:W-:Y:S02]  /*16e20*/  VIADD R2, R0.reuse, 0x9 ;  /* 0x0000000900027836 */ /* 0x040fe40000000000 */
[----:B------:R-:W-:Y:S01]  /*16e30*/  FFMA.FTZ R102, R5, -UR19, R176 ;  /* 0x8000001305667c23 */ /* 0x000fe200080100b0 */
[C---:B------:R-:W-:Y:S01]  /*16e40*/  ISETP.GE.AND P1, PT, R0.reuse, R225, PT ;  /* 0x000000e10000720c */ /* 0x040fe20003f26270 */
[----:B------:R-:W-:Y:S01]  /*16e50*/  FMUL.FTZ R27, R27, UR10 ;  /* 0x0000000a1b1b7c20 */ /* 0x000fe20008410000 */
[--C-:B------:R-:W-:Y:S02]  /*16e60*/  IMAD.IADD R5, R229, 0x1, -R2.reuse ;  /* 0x00000001e5057824 */ /* 0x100fe400078e0a02 */
[----:B------:R-:W5:Y:S01]  /*16e70*/  MUFU.TANH R104, R14 ;  /* 0x0000000e00687308 */ /* 0x000f620000002400 */
[----:B------:R-:W-:Y:S01]  /*16e80*/  ISETP.GE.AND P0, PT, R0, R226, PT ;  /* 0x000000e20000720c */ /* 0x000fe20003f06270 */
[----:B------:R-:W-:Y:S01]  /*16e90*/  IMAD.IADD R10, R230, 0x1, -R2 ;  /* 0x00000001e60a7824 */ /* 0x000fe200078e0a02 */
[C---:B------:R-:W-:Y:S01]  /*16ea0*/  ISETP.GE.OR P1, PT, R0.reuse, R233, !P1 ;  /* 0x000000e90000720c */ /* 0x040fe20004f26670 */
[----:B------:R-:W-:Y:S01]  /*16eb0*/  FMUL.FTZ R17, R17, UR10 ;  /* 0x0000000a11117c20 */ /* 0x000fe20008410000 */
[----:B------:R-:W-:Y:S01]  /*16ec0*/  ISETP.GE.OR P0, PT, R0, R234, !P0 ;  /* 0x000000ea0000720c */ /* 0x000fe20004706670 */
[----:B------:R-:W-:Y:S01]  /*16ed0*/  FMUL.FTZ R26, R26, UR10 ;  /* 0x0000000a1a1a7c20 */ /* 0x000fe20008410000 */
[----:B------:R-:W-:Y:S03]  /*16ee0*/  FSEL R182, R182, -INF , !P1 ;  /* 0xff800000b6b67808 */ /* 0x000fe60004800000 */
[----:B------:R5:W5:Y:S01]  /*16ef0*/  MUFU.TANH R15, R17 ;  /* 0x00000011000f7308 */ /* 0x000b620000002400 */
[----:B------:R-:W-:Y:S01]  /*16f00*/  FSEL R181, R181, -INF , !P5 ;  /* 0xff800000b5b57808 */ /* 0x000fe20006800000 */
[----:B------:R-:W-:Y:S01]  /*16f10*/  FMUL.FTZ R18, R18, UR10 ;  /* 0x0000000a12127c20 */ /* 0x000fe20008410000 */
[-C--:B------:R-:W-:Y:S01]  /*16f20*/  ISETP.GE.AND P5, PT, R2, R224.reuse, PT ;  /* 0x000000e00200720c */ /* 0x080fe20003fa6270 */
[----:B---3--:R-:W-:Y:S01]  /*16f30*/  FMUL.FTZ R13, R19, UR10 ;  /* 0x0000000a130d7c20 */ /* 0x008fe20008410000 */
[----:B------:R-:W-:Y:S01]  /*16f40*/  FSEL R180, R180, -INF , !P0 ;  /* 0xff800000b4b47808 */ /* 0x000fe20004000000 */
[----:B------:R-:W-:Y:S01]  /*16f50*/  FMUL.FTZ R16, R16, UR10 ;  /* 0x0000000a10107c20 */ /* 0x000fe20008410000 */
[----:B------:R-:W-:Y:S03]  /*16f60*/  FSEL R179, R179, -INF , !P6 ;  /* 0xff800000b3b37808 */ /* 0x000fe60007000000 */
[----:B------:R-:W3:Y:S01]  /*16f70*/  MUFU.TANH R14, R18 ;  /* 0x00000012000e7308 */ /* 0x000ee20000002400 */
[----:B------:R-:W-:Y:S01]  /*16f80*/  ISETP.GE.AND P0, PT, R0, R224, PT ;  /* 0x000000e00000720c */ /* 0x000fe20003f06270 */
[----:B------:R-:W-:Y:S01]  /*16f90*/  FMUL.FTZ R24, R24, UR10 ;  /* 0x0000000a18187c20 */ /* 0x000fe20008410000 */
[----:B------:R-:W-:Y:S01]  /*16fa0*/  ISETP.GE.AND P6, PT, R0, R223, PT ;  /* 0x000000df0000720c */ /* 0x000fe20003fc6270 */
[----:B------:R-:W-:Y:S01]  /*16fb0*/  FMUL.FTZ R25, R25, UR10 ;  /* 0x0000000a19197c20 */ /* 0x000fe20008410000 */
[-C--:B------:R-:W-:Y:S01]  /*16fc0*/  ISETP.GE.OR P5, PT, R2, R232.reuse, !P5 ;  /* 0x000000e80200720c */ /* 0x080fe20006fa6670 */
[----:B------:R-:W-:Y:S01]  /*16fd0*/  FMUL.FTZ R22, R22, UR10 ;  /* 0x0000000a16167c20 */ /* 0x000fe20008410000 */
[C---:B------:R-:W-:Y:S03]  /*16fe0*/  ISETP.GE.OR P0, PT, R0.reuse, R232, !P0 ;  /* 0x000000e80000720c */ /* 0x040fe60004706670 */
[----:B------:R-:W3:Y:S01]  /*16ff0*/  MUFU.TANH R13, R13 ;  /* 0x0000000d000d7308 */ /* 0x000ee20000002400 */
[----:B------:R-:W-:Y:S01]  /*17000*/  ISETP.GE.OR P6, PT, R0, R231, !P6 ;  /* 0x000000e70000720c */ /* 0x000fe200077c6670 */
[----:B------:R-:W-:Y:S01]  /*17010*/  FMUL.FTZ R28, R28, UR10 ;  /* 0x0000000a1c1c7c20 */ /* 0x000fe20008410000 */
[----:B------:R-:W-:Y:S01]  /*17020*/  FSEL R184, R102, -INF , !P0 ;  /* 0xff80000066b87808 */ /* 0x000fe20004000000 */
[----:B------:R-:W-:Y:S01]  /*17030*/  FMUL.FTZ R32, R32, UR10 ;  /* 0x0000000a20207c20 */ /* 0x000fe20008410000 */
[----:B------:R-:W-:Y:S01]  /*17040*/  FSEL R183, R101, -INF , !P3 ;  /* 0xff80000065b77808 */ /* 0x000fe20005800000 */
[----:B------:R-:W-:Y:S01]  /*17050*/  FMUL.FTZ R33, R33, UR10 ;  /* 0x0000000a21217c20 */ /* 0x000fe20008410000 */
[----:B------:R-:W-:Y:S03]  /*17060*/  FMUL.FTZ R34, R34, UR10 ;  /* 0x0000000a22227c20 */ /* 0x000fe60008410000 */
[----:B------:R-:W3:Y:S01]  /*17070*/  MUFU.TANH R16, R16 ;  /* 0x0000001000107308 */ /* 0x000ee20000002400 */
[----:B------:R-:W-:Y:S01]  /*17080*/  FMUL.FTZ R35, R35, UR10 ;  /* 0x0000000a23237c20 */ /* 0x000fe20008410000 */
[----:B------:R-:W-:Y:S01]  /*17090*/  FMUL.FTZ R48, R48, UR10 ;  /* 0x0000000a30307c20 */ /* 0x000fe20008410000 */
[----:B------:R-:W-:Y:S01]  /*170a0*/  FMUL.FTZ R49, R49, UR10 ;  /* 0x0000000a31317c20 */ /* 0x000fe20008410000 */
[----:B------:R-:W-:Y:S01]  /*170b0*/  FMUL.FTZ R51, R51, UR10 ;  /* 0x0000000a33337c20 */ /* 0x000fe20008410000 */
[----:B------:R-:W-:Y:S01]  /*170c0*/  FMUL.FTZ R50, R50, UR10 ;  /* 0x0000000a32327c20 */ /* 0x000fe20008410000 */
[----:B------:R-:W-:Y:S01]  /*170d0*/  FMUL.FTZ R56, R56, UR10 ;  /* 0x0000000a38387c20 */ /* 0x000fe20008410000 */
[----:B------:R-:W-:Y:S03]  /*170e0*/  FMUL.FTZ R57, R57, UR10 ;  /* 0x0000000a39397c20 */ /* 0x000fe60008410000 */
[----:B------:R3:W-:Y:S01]  /*170f0*/  MUFU.TANH R18, R23 ;  /* 0x0000001700127308 */ /* 0x0007e20000002400 */
[----:B------:R-:W-:Y:S01]  /*17100*/  FMUL.FTZ R20, R20, UR10 ;  /* 0x0000000a14147c20 */ /* 0x000fe20008410000 */
[----:B------:R-:W-:Y:S01]  /*17110*/  FMUL.FTZ R21, R21, UR10 ;  /* 0x0000000a15157c20 */ /* 0x000fe20008410000 */
[----:B------:R-:W-:Y:S01]  /*17120*/  FMUL.FTZ R62, R62, UR10 ;  /* 0x0000000a3e3e7c20 */ /* 0x000fe20008410000 */
[----:B------:R-:W-:Y:S01]  /*17130*/  FMUL.FTZ R58, R58, UR10 ;  /* 0x0000000a3a3a7c20 */ /* 0x000fe20008410000 */
[----:B------:R-:W-:Y:S01]  /*17140*/  FMUL.FTZ R63, R63, UR10 ;  /* 0x0000000a3f3f7c20 */ /* 0x000fe20008410000 */
[----:B------:R-:W-:Y:S01]  /*17150*/  FMUL.FTZ R29, R29, UR10 ;  /* 0x0000000a1d1d7c20 */ /* 0x000fe20008410000 */
[----:B------:R-:W-:Y:S03]  /*17160*/  FMUL.FTZ R30, R30, UR10 ;  /* 0x0000000a1e1e7c20 */ /* 0x000fe60008410000 */
[----:B------:R-:W-:Y:S01]  /*17170*/  MUFU.TANH R19, R22 ;  /* 0x0000001600137308 */ /* 0x000fe20000002400 */
        /* <DEDUP_REMOVED lines=18> */
[----:B------:R-:W-:Y:S01]  /*172a0*/  UISETP.GT.AND UP0, UPT, UR12, UR14, UPT ;  /* 0x0000000e0c00728c */ /* 0x000fe2000bf04270 */
[----:B------:R-:W-:Y:S06]  /*172b0*/  UMOV UR20, UR12 ;  /* 0x0000000c00147c82 */ /* 0x000fec0008000000 */
[----:B------:R-:W-:Y:S10]  /*172c0*/  MUFU.TANH R45, R45 ;  /* 0x0000002d002d7308 */ /* 0x000ff40000002400 */
[----:B------:R-:W-:Y:S10]  /*172d0*/  MUFU.TANH R47, R47 ;  /* 0x0000002f002f7308 */ /* 0x000ff40000002400 */
[----:B------:R-:W-:Y:S10]  /*172e0*/  MUFU.TANH R46, R46 ;  /* 0x0000002e002e7308 */ /* 0x000ff40000002400 */
[----:B------:R-:W-:Y:S10]  /*172f0*/  MUFU.TANH R66, R66 ;  /* 0x0000004200427308 */ /* 0x000ff40000002400 */
[----:B------:R-:W-:Y:S10]  /*17300*/  MUFU.TANH R67, R67 ;  /* 0x0000004300437308 */ /* 0x000ff40000002400 */
[----:B------:R-:W-:Y:S10]  /*17310*/  MUFU.TANH R64, R64 ;  /* 0x0000004000407308 */ /* 0x000ff40000002400 */
[----:B------:R-:W-:Y:S10]  /*17320*/  MUFU.TANH R65, R65 ;  /* 0x0000004100417308 */ /* 0x000ff40000002400 */
[----:B------:R-:W-:Y:S10]  /*17330*/  MUFU.TANH R60, R60 ;  /* 0x0000003c003c7308 */ /* 0x000ff40000002400 */
[----:B------:R-:W-:Y:S01]  /*17340*/  MUFU.TANH R61, R61 ;  /* 0x0000003d003d7308 */ /* 0x000fe20000002400 */
[----:B-1----:R-:W-:Y:S01]  /*17350*/  FFMA.FTZ R12, R4, -UR19, R8 ;  /* 0x80000013040c7c23 */ /* 0x002fe20008010008 */
[----:B------:R-:W-:Y:S01]  /*17360*/  IADD3 R4, R0, 0x8, RZ ;  /* 0x0000000800047810 */ /* 0x000fe20007ffe0ff */
[----:B--2---:R-:W-:Y:S01]  /*17370*/  FFMA.FTZ R11, R11, -UR19, R7 ;  /* 0x800000130b0b7c23 */ /* 0x004fe20008010007 */
[----:B------:R-:W-:Y:S02]  /*17380*/  IABS R7, R5 ;  /* 0x0000000500077213 */ /* 0x000fe40000000000 */
[----:B------:R-:W-:Y:S01]  /*17390*/  IADD3 R8, R230, -R4, RZ ;  /* 0x80000004e6087210 */ /* 0x000fe20007ffe0ff */
[----:B------:R-:W-:Y:S01]  /*173a0*/  IMAD.IADD R6, R229, 0x1, -R4 ;  /* 0x00000001e5067824 */ /* 0x000fe200078e0a04 */
[----:B------:R-:W-:Y:S02]  /*173b0*/  ISETP.GE.AND P1, PT, R4, R224, PT ;  /* 0x000000e00400720c */ /* 0x000fe40003f26270 */
[----:B------:R-:W-:Y:S02]  /*173c0*/  IABS R5, R8 ;  /* 0x0000000800057213 */ /* 0x000fe40000000000 */
[----:B------:R-:W-:Y:S02]  /*173d0*/  IABS R9, R6 ;  /* 0x0000000600097213 */ /* 0x000fe40000000000 */
[----:B------:R-:W-:Y:S02]  /*173e0*/  I2FP.F32.S32 R8, R7 ;  /* 0x0000000700087245 */ /* 0x000fe40000201400 */
[----:B------:R-:W-:Y:S02]  /*173f0*/  I2FP.F32.S32 R9, R9 ;  /* 0x0000000900097245 */ /* 0x000fe40000201400 */
[----:B------:R-:W-:Y:S01]  /*17400*/  I2FP.F32.S32 R7, R5 ;  /* 0x0000000500077245 */ /* 0x000fe20000201400 */
[----:B----4-:R-:W-:Y:S01]  /*17410*/  FFMA.FTZ R5, R8, -UR19, R105 ;  /* 0x8000001308057c23 */ /* 0x010fe20008010069 */
[----:B------:R-:W-:Y:S01]  /*17420*/  ISETP.GE.OR P1, PT, R4, R232, !P1 ;  /* 0x000000e80400720c */ /* 0x000fe20004f26670 */
[----:B------:R-:W-:Y:S01]  /*17430*/  FFMA.FTZ R9, R9, -UR19, R108 ;  /* 0x8000001309097c23 */ /* 0x000fe2000801006c */
[----:B------:R-:W-:Y:S01]  /*17440*/  IABS R6, R10 ;  /* 0x0000000a00067213 */ /* 0x000fe20000000000 */
[----:B-----5:R-:W-:Y:S01]  /*17450*/  FFMA.FTZ R104, R7, -UR19, R104 ;  /* 0x8000001307687c23 */ /* 0x020fe20008010068 */
[----:B------:R-:W-:Y:S01]  /*17460*/  FSEL R206, R11, -INF , !P2 ;  /* 0xff8000000bce7808 */ /* 0x000fe20005000000 */
[----:B------:R-:W-:Y:S01]  /*17470*/  MUFU.TANH R108, R63 ;  /* 0x0000003f006c7308 */ /* 0x000fe20000002400 */
[----:B------:R-:W-:Y:S02]  /*17480*/  FSEL R176, R9, -INF , !P1 ;  /* 0xff80000009b07808 */ /* 0x000fe40004800000 */
[----:B------:R-:W-:Y:S02]  /*17490*/  FSEL R177, R5, -INF , !P5 ;  /* 0xff80000005b17808 */ /* 0x000fe40006800000 */
[C---:B------:R-:W-:Y:S02]  /*174a0*/  ISETP.GE.AND P2, PT, R2.reuse, R223, PT ;  /* 0x000000df0200720c */ /* 0x040fe40003f46270 */
[C---:B------:R-:W-:Y:S02]  /*174b0*/  ISETP.GE.AND P1, PT, R2.reuse, R226, PT ;  /* 0x000000e20200720c */ /* 0x040fe40003f26270 */
[----:B------:R-:W-:Y:S02]  /*174c0*/  ISETP.GE.AND P5, PT, R2, R225, PT ;  /* 0x000000e10200720c */ /* 0x000fe40003fa6270 */
[----:B------:R-:W-:Y:S02]  /*174d0*/  I2FP.F32.S32 R6, R6 ;  /* 0x0000000600067245 */ /* 0x000fe40000201400 */
[----:B------:R-:W-:Y:S02]  /*174e0*/  FSEL R210, R12, -INF , !P6 ;  /* 0xff8000000cd27808 */ /* 0x000fe40007000000 */
[C---:B------:R-:W-:Y:S01]  /*174f0*/  IADD3 R5, R227.reuse, -R2, RZ ;  /* 0x80000002e3057210 */ /* 0x040fe20007ffe0ff */
[----:B------:R-:W-:Y:S01]  /*17500*/  FFMA.FTZ R103, R6, -UR19, R103 ;  /* 0x8000001306677c23 */ /* 0x000fe20008010067 */
[C---:B------:R-:W-:Y:S01]  /*17510*/  ISETP.GE.AND P0, PT, R4.reuse, R223, PT ;  /* 0x000000df0400720c */ /* 0x040fe20003f06270 */
[----:B------:R-:W-:Y:S01]  /*17520*/  IMAD.IADD R6, R227, 0x1, -R4 ;  /* 0x00000001e3067824 */ /* 0x000fe200078e0a04 */
[C---:B------:R-:W-:Y:S02]  /*17530*/  ISETP.GE.AND P3, PT, R4.reuse, R226, PT ;  /* 0x000000e20400720c */ /* 0x040fe40003f66270 */
[----:B------:R-:W-:Y:S02]  /*17540*/  ISETP.GE.AND P6, PT, R4, R225, PT ;  /* 0x000000e10400720c */ /* 0x000fe40003fc6270 */
[C---:B------:R-:W-:Y:S02]  /*17550*/  ISETP.GE.OR P2, PT, R2.reuse, R231, !P2 ;  /* 0x000000e70200720c */ /* 0x040fe40005746670 */
[CC--:B------:R-:W-:Y:S02]  /*17560*/  ISETP.GE.OR P1, PT, R2.reuse, R234.reuse, !P1 ;  /* 0x000000ea0200720c */ /* 0x0c0fe40004f26670 */
        /* <DEDUP_REMOVED lines=9> */
[----:B------:R-:W-:Y:S01]  /*17600*/  IABS R17, R6 ;  /* 0x0000000600117213 */ /* 0x000fe20000000000 */
[----:B------:R-:W-:Y:S01]  /*17610*/  MUFU.TANH R5, R21 ;  /* 0x0000001500057308 */ /* 0x000fe20000002400 */
[----:B------:R-:W-:Y:S02]  /*17620*/  IABS R4, R4 ;  /* 0x0000000400047213 */ /* 0x000fe40000000000 */
[----:B------:R-:W-:Y:S02]  /*17630*/  I2FP.F32.S32 R2, R2 ;  /* 0x0000000200027245 */ /* 0x000fe40000201400 */
[----:B------:R-:W-:Y:S02]  /*17640*/  I2FP.F32.S32 R4, R4 ;  /* 0x0000000400047245 */ /* 0x000fe40000201400 */
[----:B------:R-:W-:Y:S03]  /*17650*/  I2FP.F32.S32 R7, R7 ;  /* 0x0000000700077245 */ /* 0x000fe60000201400 */
[----:B------:R-:W1:Y:S01]  /*17660*/  MUFU.TANH R6, R20 ;  /* 0x0000001400067308 */ /* 0x000e620000002400 */
[----:B------:R-:W-:Y:S01]  /*17670*/  I2FP.F32.S32 R17, R17 ;  /* 0x0000001100117245 */ /* 0x000fe20000201400 */
[----:B------:R-:W-:Y:S01]  /*17680*/  FFMA.FTZ R15, R2, -UR19, R15 ;  /* 0x80000013020f7c23 */ /* 0x000fe2000801000f */
[----:B---3--:R-:W-:Y:S01]  /*17690*/  FFMA.FTZ R14, R4, -UR19, R14 ;  /* 0x80000013040e7c23 */ /* 0x008fe2000801000e */
[C---:B------:R-:W-:Y:S01]  /*176a0*/  IADD3 R2, R0.reuse, 0x11, RZ ;  /* 0x0000001100027810 */ /* 0x040fe20007ffe0ff */
[----:B------:R-:W-:Y:S02]  /*176b0*/  VIADD R4, R0, 0x10 ;  /* 0x0000001000047836 */ /* 0x000fe40000000000 */
[----:B------:R-:W-:Y:S01]  /*176c0*/  FFMA.FTZ R13, R7, -UR19, R13 ;  /* 0x80000013070d7c23 */ /* 0x000fe2000801000d */
[----:B------:R-:W-:Y:S02]  /*176d0*/  FFMA.FTZ R17, R17, -UR19, R16 ;  /* 0x8000001311117c23 */ /* 0x000fe40008010010 */
[----:B------:R-:W-:Y:S01]  /*176e0*/  MUFU.TANH R21, R30 ;  /* 0x0000001e00157308 */ /* 0x000fe20000002400 */
[----:B------:R-:W-:Y:S01]  /*176f0*/  FSEL R111, R15, -INF , !P1 ;  /* 0xff8000000f6f7808 */ /* 0x000fe20004800000 */
[C---:B------:R-:W-:Y:S01]  /*17700*/  IMAD.IADD R8, R227.reuse, 0x1, -R4 ;  /* 0x00000001e3087824 */ /* 0x040fe200078e0a04 */
[----:B------:R-:W-:Y:S01]  /*17710*/  FSEL R23, R104, -INF , !P0 ;  /* 0xff80000068177808 */ /* 0x000fe20004000000 */
[----:B------:R-:W-:Y:S01]  /*17720*/  IMAD.IADD R7, R227, 0x1, -R2 ;  /* 0x00000001e3077824 */ /* 0x000fe200078e0a02 */
[----:B------:R-:W-:Y:S01]  /*17730*/  FSEL R101, R103, -INF , !P2 ;  /* 0xff80000067657808 */ /* 0x000fe20005000000 */
[----:B------:R-:W-:Y:S01]  /*17740*/  IMAD.IADD R10, R228, 0x1, -R4 ;  /* 0x00000001e40a7824 */ /* 0x000fe200078e0a04 */
[----:B------:R-:W-:Y:S03]  /*17750*/  FSEL R178, R14, -INF , !P6 ;  /* 0xff8000000eb27808 */ /* 0x000fe60007000000 */
[----:B------:R2:W-:Y:S01]  /*17760*/  MUFU.TANH R16, R24 ;  /* 0x0000001800107308 */ /* 0x0005e20000002400 */
[----:B------:R-:W-:Y:S02]  /*17770*/  IABS R11, R8 ;  /* 0x00000008000b7213 */ /* 0x000fe40000000000 */
[----:B------:R-:W-:Y:S02]  /*17780*/  IABS R9, R7 ;  /* 0x0000000700097213 */ /* 0x000fe40000000000 */
[----:B------:R-:W-:Y:S02]  /*17790*/  I2FP.F32.S32 R11, R11 ;  /* 0x0000000b000b7245 */ /* 0x000fe40000201400 */
[-C--:B------:R-:W-:Y:S03]  /*177a0*/  ISETP.GE.AND P0, PT, R4, R226.reuse, PT ;  /* 0x000000e20400720c */ /* 0x080fe60003f06270 */
[----:B------:R3:W-:Y:S01]  /*177b0*/  MUFU.TANH R15, R25 ;  /* 0x00000019000f7308 */ /* 0x0007e20000002400 */
[----:B------:R-:W-:Y:S01]  /*177c0*/  I2FP.F32.S32 R9, R9 ;  /* 0x0000000900097245 */ /* 0x000fe20000201400 */
[----:B-1----:R-:W-:Y:S01]  /*177d0*/  FFMA.FTZ R6, R11, -UR19, R6 ;  /* 0x800000130b067c23 */ /* 0x002fe20008010006 */
[----:B------:R-:W-:Y:S02]  /*177e0*/  ISETP.GE.AND P2, PT, R2, R226, PT ;  /* 0x000000e20200720c */ /* 0x000fe40003f46270 */
[-C--:B------:R-:W-:Y:S01]  /*177f0*/  ISETP.GE.OR P0, PT, R4, R234.reuse, !P0 ;  /* 0x000000ea0400720c */ /* 0x080fe20004706670 */
[----:B------:R-:W-:Y:S01]  /*17800*/  FFMA.FTZ R5, R9, -UR19, R5 ;  /* 0x8000001309057c23 */ /* 0x000fe20008010005 */
[----:B------:R-:W-:Y:S03]  /*17810*/  ISETP.GE.OR P2, PT, R2, R234, !P2 ;  /* 0x000000ea0200720c */ /* 0x000fe60005746670 */
[----:B------:R-:W1:Y:S01]  /*17820*/  MUFU.TANH R14, R26 ;  /* 0x0000001a000e7308 */ /* 0x000e620000002400 */
[----:B------:R-:W-:Y:S02]  /*17830*/  FSEL R102, R17, -INF , !P3 ;  /* 0xff80000011667808 */ /* 0x000fe40005800000 */
[----:B------:R-:W-:Y:S02]  /*17840*/  IABS R7, R10 ;  /* 0x0000000a00077213 */ /* 0x000fe40000000000 */
[----:B------:R-:W-:Y:S02]  /*17850*/  ISETP.GE.AND P3, PT, R4, R225, PT ;  /* 0x000000e10400720c */ /* 0x000fe40003f66270 */
[----:B--2---:R-:W-:Y:S03]  /*17860*/  FSEL R24, R6, -INF , !P0 ;  /* 0xff80000006187808 */ /* 0x004fe60004000000 */
[----:B------:R-:W-:Y:S01]  /*17870*/  MUFU.TANH R20, R31 ;  /* 0x0000001f00147308 */ /* 0x000fe20000002400 */
[C---:B------:R-:W-:Y:S01]  /*17880*/  ISETP.GE.AND P1, PT, R4.reuse, R224, PT ;  /* 0x000000e00400720c */ /* 0x040fe20003f26270 */
[----:B------:R-:W-:Y:S01]  /*17890*/  IMAD.IADD R6, R229, 0x1, -R4 ;  /* 0x00000001e5067824 */ /* 0x000fe200078e0a04 */
[----:B------:R-:W-:Y:S02]  /*178a0*/  ISETP.GE.AND P6, PT, R4, R223, PT ;  /* 0x000000df0400720c */ /* 0x000fe40003fc6270 */
[----:B------:R-:W-:Y:S01]  /*178b0*/  FSEL R189, R5, -INF , !P2 ;  /* 0xff80000005bd7808 */ /* 0x000fe20005000000 */
[----:B------:R-:W-:Y:S01]  /*178c0*/  IMAD.IADD R5, R229, 0x1, -R2 ;  /* 0x00000001e5057824 */ /* 0x000fe200078e0a02 */
[----:B------:R-:W-:Y:S03]  /*178d0*/  IADD3 R12, R228, -R2, RZ ;  /* 0x80000002e40c7210 */ /* 0x000fe60007ffe0ff */
[----:B------:R-:W-:Y:S01]  /*178e0*/  MUFU.TANH R17, R32 ;  /* 0x0000002000117308 */ /* 0x000fe20000002400 */
[----:B------:R-:W-:Y:S02]  /*178f0*/  I2FP.F32.S32 R7, R7 ;  /* 0x0000000700077245 */ /* 0x000fe40000201400 */
[C---:B------:R-:W-:Y:S02]  /*17900*/  ISETP.GE.OR P3, PT, R4.reuse, R233, !P3 ;  /* 0x000000e90400720c */ /* 0x040fe40005f66670 */
[C---:B------:R-:W-:Y:S01]  /*17910*/  ISETP.GE.OR P1, PT, R4.reuse, R232, !P1 ;  /* 0x000000e80400720c */ /* 0x040fe20004f26670 */
[----:B------:R-:W-:Y:S01]  /*17920*/  FFMA.FTZ R19, R7, -UR19, R19 ;  /* 0x8000001307137c23 */ /* 0x000fe20008010013 */
[----:B------:R-:W-:Y:S01]  /*17930*/  ISETP.GE.OR P6, PT, R4, R231, !P6 ;  /* 0x000000e70400720c */ /* 0x000fe200077c6670 */
[----:B------:R-:W-:Y:S01]  /*17940*/  IMAD.IADD R4, R230, 0x1, -R4 ;  /* 0x00000001e6047824 */ /* 0x000fe200078e0a04 */
[----:B---3--:R-:W-:Y:S02]  /*17950*/  FSEL R25, R13, -INF , !P5 ;  /* 0xff8000000d197808 */ /* 0x008fe40006800000 */
[----:B------:R-:W2:Y:S01]  /*17960*/  MUFU.TANH R13, R27 ;  /* 0x0000001b000d7308 */ /* 0x000ea20000002400 */
[----:B------:R-:W-:Y:S02]  /*17970*/  IABS R8, R12 ;  /* 0x0000000c00087213 */ /* 0x000fe40000000000 */
[C---:B------:R-:W-:Y:S02]  /*17980*/  ISETP.GE.AND P5, PT, R2.reuse, R225, PT ;  /* 0x000000e10200720c */ /* 0x040fe40003fa6270 */
[----:B------:R-:W-:Y:S02]  /*17990*/  IABS R6, R6 ;  /* 0x0000000600067213 */ /* 0x000fe40000000000 */
[----:B------:R-:W-:Y:S02]  /*179a0*/  IABS R9, R5 ;  /* 0x0000000500097213 */ /* 0x000fe40000000000 */
[C---:B------:R-:W-:Y:S01]  /*179b0*/  ISETP.GE.AND P0, PT, R2.reuse, R224, PT ;  /* 0x000000e00200720c */ /* 0x040fe20003f06270 */
[----:B------:R-:W-:Y:S01]  /*179c0*/  IMAD.MOV.U32 R5, RZ, RZ, R6 ;  /* 0x000000ffff057224 */ /* 0x000fe200078e0006 */
[C---:B------:R-:W-:Y:S01]  /*179d0*/  ISETP.GE.AND P2, PT, R2.reuse, R223, PT ;  /* 0x000000df0200720c */ /* 0x040fe20003f46270 */
[----:B------:R3:W-:Y:S01]  /*179e0*/  MUFU.TANH R6, R28 ;  /* 0x0000001c00067308 */ /* 0x0007e20000002400 */
[----:B------:R-:W-:Y:S02]  /*179f0*/  I2FP.F32.S32 R8, R8 ;  /* 0x0000000800087245 */ /* 0x000fe40000201400 */
[C---:B------:R-:W-:Y:S02]  /*17a00*/  ISETP.GE.OR P5, PT, R2.reuse, R233, !P5 ;  /* 0x000000e90200720c */ /* 0x040fe40006fa6670 */
[----:B------:R-:W-:Y:S01]  /*17a10*/  ISETP.GE.OR P0, PT, R2, R232, !P0 ;  /* 0x000000e80200720c */ /* 0x000fe20004706670 */
[----:B------:R-:W-:Y:S01]  /*17a20*/  FFMA.FTZ R18, R8, -UR19, R18 ;  /* 0x8000001308127c23 */ /* 0x000fe20008010012 */
[----:B------:R-:W-:Y:S02]  /*17a30*/  ISETP.GE.OR P2, PT, R2, R231, !P2 ;  /* 0x000000e70200720c */ /* 0x000fe40005746670 */
[----:B------:R-:W-:Y:S01]  /*17a40*/  IABS R7, R4 ;  /* 0x0000000400077213 */ /* 0x000fe20000000000 */
[----:B------:R-:W-:Y:S01]  /*17a50*/  IMAD.MOV.U32 R4, RZ, RZ, R9 ;  /* 0x000000ffff047224 */ /* 0x000fe200078e0009 */
[----:B------:R-:W-:Y:S02]  /*17a60*/  IADD3 R2, R230, -R2, RZ ;  /* 0x80000002e6027210 */ /* 0x000fe40007ffe0ff */
[----:B------:R-:W-:Y:S02]  /*17a70*/  I2FP.F32.S32 R7, R7 ;  /* 0x0000000700077245 */ /* 0x000fe40000201400 */
[----:B------:R-:W-:Y:S02]  /*17a80*/  IABS R8, R2 ;  /* 0x0000000200087213 */ /* 0x000fe40000000000 */
[----:B------:R-:W-:Y:S01]  /*17a90*/  I2FP.F32.S32 R2, R5 ;  /* 0x0000000500027245 */ /* 0x000fe20000201400 */
[----:B-1----:R-:W-:Y:S01]  /*17aa0*/  FFMA.FTZ R14, R7, -UR19, R14 ;  /* 0x80000013070e7c23 */ /* 0x002fe2000801000e */
[----:B------:R-:W1:Y:S01]  /*17ab0*/  MUFU.TANH R5, R29 ;  /* 0x0000001d00057308 */ /* 0x000e620000002400 */
[----:B------:R-:W-:Y:S02]  /*17ac0*/  I2FP.F32.S32 R4, R4 ;  /* 0x0000000400047245 */ /* 0x000fe40000201400 */
[----:B------:R-:W-:Y:S01]  /*17ad0*/  I2FP.F32.S32 R8, R8 ;  /* 0x0000000800087245 */ /* 0x000fe20000201400 */
[----:B------:R-:W-:Y:S01]  /*17ae0*/  FFMA.FTZ R16, R2, -UR19, R16 ;  /* 0x8000001302107c23 */ /* 0x000fe20008010010 */
[----:B------:R-:W-:Y:S01]  /*17af0*/  IADD3 R2, R0, 0x19, RZ ;  /* 0x0000001900027810 */ /* 0x000fe20007ffe0ff */
[----:B------:R-:W-:Y:S01]  /*17b00*/  FFMA.FTZ R15, R4, -UR19, R15 ;  /* 0x80000013040f7c23 */ /* 0x000fe2000801000f */
[----:B------:R-:W-:Y:S02]  /*17b10*/  VIADD R4, R0, 0x18 ;  /* 0x0000001800047836 */ /* 0x000fe40000000000 */
[----:B--2---:R-:W-:Y:S01]  /*17b20*/  FFMA.FTZ R13, R8, -UR19, R13 ;  /* 0x80000013080d7c23 */ /* 0x004fe2000801000d */
[----:B---3--:R-:W-:Y:S01]  /*17b30*/  FSEL R28, R19, -INF , !P3 ;  /* 0xff800000131c7808 */ /* 0x008fe20005800000 */
[C---:B------:R-:W-:Y:S01]  /*17b40*/  IMAD.IADD R7, R229.reuse, 0x1, -R2 ;  /* 0x00000001e5077824 */ /* 0x040fe200078e0a02 */
[----:B------:R-:W-:Y:S01]  /*17b50*/  MUFU.TANH R19, R38 ;  /* 0x0000002600137308 */ /* 0x000fe20000002400 */
[--C-:B------:R-:W-:Y:S01]  /*17b60*/  IMAD.IADD R8, R229, 0x1, -R4.reuse ;  /* 0x00000001e5087824 */ /* 0x100fe200078e0a04 */
[----:B------:R-:W-:Y:S01]  /*17b70*/  FSEL R188, R18, -INF , !P5 ;  /* 0xff80000012bc7808 */ /* 0x000fe20006800000 */
[----:B------:R-:W-:Y:S01]  /*17b80*/  IMAD.IADD R10, R230, 0x1, -R4 ;  /* 0x00000001e60a7824 */ /* 0x000fe200078e0a04 */
[----:B------:R-:W-:Y:S02]  /*17b90*/  IABS R9, R7 ;  /* 0x0000000700097213 */ /* 0x000fe40000000000 */
[----:B------:R-:W-:Y:S04]  /*17ba0*/  IABS R11, R8 ;  /* 0x00000008000b7213 */ /* 0x000fe80000000000 */
[----:B------:R-:W-:Y:S01]  /*17bb0*/  MUFU.TANH R18, R39 ;  /* 0x0000002700127308 */ /* 0x000fe20000002400 */
[----:B------:R-:W-:Y:S02]  /*17bc0*/  I2FP.F32.S32 R9, R9 ;  /* 0x0000000900097245 */ /* 0x000fe40000201400 */
[----:B------:R-:W-:Y:S02]  /*17bd0*/  I2FP.F32.S32 R11, R11 ;  /* 0x0000000b000b7245 */ /* 0x000fe40000201400 */
[-C--:B------:R-:W-:Y:S01]  /*17be0*/  ISETP.GE.AND P3, PT, R4, R224.reuse, PT ;  /* 0x000000e00400720c */ /* 0x080fe20003f66270 */
[----:B-1----:R-:W-:Y:S01]  /*17bf0*/  FFMA.FTZ R5, R9, -UR19, R5 ;  /* 0x8000001309057c23 */ /* 0x002fe20008010005 */
[----:B------:R-:W-:Y:S01]  /*17c00*/  ISETP.GE.AND P5, PT, R2, R224, PT ;  /* 0x000000e00200720c */ /* 0x000fe20003fa6270 */
[----:B------:R-:W-:Y:S01]  /*17c10*/  FFMA.FTZ R6, R11, -UR19, R6 ;  /* 0x800000130b067c23 */ /* 0x000fe20008010006 */
[-C--:B------:R-:W-:Y:S02]  /*17c20*/  ISETP.GE.OR P3, PT, R4, R232.reuse, !P3 ;  /* 0x000000e80400720c */ /* 0x080fe40005f66670 */
[----:B------:R-:W-:Y:S02]  /*17c30*/  ISETP.GE.OR P5, PT, R2, R232, !P5 ;  /* 0x000000e80200720c */ /* 0x000fe40006fa6670 */
[----:B------:R-:W-:Y:S02]  /*17c40*/  FSEL R204, R16, -INF , !P1 ;  /* 0xff80000010cc7808 */ /* 0x000fe40004800000 */
[----:B------:R-:W1:Y:S01]  /*17c50*/  MUFU.TANH R16, R33 ;  /* 0x0000002100107308 */ /* 0x000e620000002400 */
[----:B------:R-:W-:Y:S02]  /*17c60*/  FSEL R205, R15, -INF , !P0 ;  /* 0xff8000000fcd7808 */ /* 0x000fe40004000000 */
[----:B------:R-:W-:Y:S02]  /*17c70*/  FSEL R208, R14, -INF , !P6 ;  /* 0xff8000000ed07808 */ /* 0x000fe40007000000 */
[----:B------:R-:W-:Y:S01]  /*17c80*/  FSEL R191, R6, -INF , !P3 ;  /* 0xff80000006bf7808 */ /* 0x000fe20005800000 */
[----:B------:R-:W-:Y:S01]  /*17c90*/  IMAD.IADD R6, R227, 0x1, -R4 ;  /* 0x00000001e3067824 */ /* 0x000fe200078e0a04 */
[----:B------:R-:W-:Y:S03]  /*17ca0*/  IADD3 R12, R230, -R2, RZ ;  /* 0x80000002e60c7210 */ /* 0x000fe60007ffe0ff */
[----:B------:R-:W2:Y:S01]  /*17cb0*/  MUFU.TANH R14, R34 ;  /* 0x00000022000e7308 */ /* 0x000ea20000002400 */
[----:B------:R-:W-:Y:S02]  /*17cc0*/  IABS R7, R10 ;  /* 0x0000000a00077213 */ /* 0x000fe40000000000 */
[----:B------:R-:W-:Y:S01]  /*17cd0*/  FSEL R195, R5, -INF , !P5 ;  /* 0xff80000005c37808 */ /* 0x000fe20006800000 */
[----:B------:R-:W-:Y:S01]  /*17ce0*/  IMAD.IADD R5, R227, 0x1, -R2 ;  /* 0x00000001e3057824 */ /* 0x000fe200078e0a02 */
[C---:B------:R-:W-:Y:S02]  /*17cf0*/  ISETP.GE.AND P1, PT, R4.reuse, R223, PT ;  /* 0x000000df0400720c */ /* 0x040fe40003f26270 */
[C---:B------:R-:W-:Y:S03]  /*17d00*/  ISETP.GE.AND P0, PT, R4.reuse, R226, PT ;  /* 0x000000e20400720c */ /* 0x040fe60003f06270 */
[----:B------:R-:W-:Y:S01]  /*17d10*/  MUFU.TANH R15, R40 ;  /* 0x00000028000f7308 */ /* 0x000fe20000002400 */
[C---:B------:R-:W-:Y:S02]  /*17d20*/  ISETP.GE.AND P6, PT, R4.reuse, R225, PT ;  /* 0x000000e10400720c */ /* 0x040fe40003fc6270 */
[----:B------:R-:W-:Y:S02]  /*17d30*/  I2FP.F32.S32 R7, R7 ;  /* 0x0000000700077245 */ /* 0x000fe40000201400 */
[----:B------:R-:W-:Y:S02]  /*17d40*/  FSEL R209, R13, -INF , !P2 ;  /* 0xff8000000dd17808 */ /* 0x000fe40005000000 */
[C---:B------:R-:W-:Y:S03]  /*17d50*/  ISETP.GE.OR P1, PT, R4.reuse, R231, !P1 ;  /* 0x000000e70400720c */ /* 0x040fe60004f26670 */
[----:B------:R-:W3:Y:S01]  /*17d60*/  MUFU.TANH R13, R35 ;  /* 0x00000023000d7308 */ /* 0x000ee20000002400 */
[----:B------:R-:W-:Y:S01]  /*17d70*/  IABS R8, R12 ;  /* 0x0000000c00087213 */ /* 0x000fe20000000000 */
[----:B------:R-:W-:Y:S01]  /*17d80*/  FFMA.FTZ R21, R7, -UR19, R21 ;  /* 0x8000001307157c23 */ /* 0x000fe20008010015 */
[C---:B------:R-:W-:Y:S02]  /*17d90*/  ISETP.GE.OR P0, PT, R4.reuse, R234, !P0 ;  /* 0x000000ea0400720c */ /* 0x040fe40004706670 */
[----:B------:R-:W-:Y:S01]  /*17da0*/  ISETP.GE.OR P6, PT, R4, R233, !P6 ;  /* 0x000000e90400720c */ /* 0x000fe200077c6670 */
[----:B------:R-:W-:Y:S01]  /*17db0*/  IMAD.IADD R4, R228, 0x1, -R4 ;  /* 0x00000001e4047824 */ /* 0x000fe200078e0a04 */
[----:B------:R-:W-:Y:S02]  /*17dc0*/  IABS R6, R6 ;  /* 0x0000000600067213 */ /* 0x000fe40000000000 */
[C---:B------:R-:W-:Y:S02]  /*17dd0*/  ISETP.GE.AND P2, PT, R2.reuse, R223, PT ;  /* 0x000000df0200720c */ /* 0x040fe40003f46270 */
[C---:B------:R-:W-:Y:S02]  /*17de0*/  ISETP.GE.AND P3, PT, R2.reuse, R226, PT ;  /* 0x000000e20200720c */ /* 0x040fe40003f66270 */
[C---:B------:R-:W-:Y:S02]  /*17df0*/  ISETP.GE.AND P5, PT, R2.reuse, R225, PT ;  /* 0x000000e10200720c */ /* 0x040fe40003fa6270 */
[----:B------:R-:W-:Y:S01]  /*17e00*/  IABS R9, R5 ;  /* 0x0000000500097213 */ /* 0x000fe20000000000 */
[----:B------:R-:W-:Y:S01]  /*17e10*/  IMAD.MOV.U32 R5, RZ, RZ, R6 ;  /* 0x000000ffff057224 */ /* 0x000fe200078e0006 */
[----:B------:R-:W-:Y:S01]  /*17e20*/  I2FP.F32.S32 R8, R8 ;  /* 0x0000000800087245 */ /* 0x000fe20000201400 */
[----:B------:R-:W-:Y:S01]  /*17e30*/  MUFU.TANH R6, R36 ;  /* 0x0000002400067308 */ /* 0x000fe20000002400 */
[C---:B------:R-:W-:Y:S02]  /*17e40*/  ISETP.GE.OR P2, PT, R2.reuse, R231, !P2 ;  /* 0x000000e70200720c */ /* 0x040fe40005746670 */
[----:B------:R-:W-:Y:S01]  /*17e50*/  ISETP.GE.OR P3, PT, R2, R234, !P3 ;  /* 0x000000ea0200720c */ /* 0x000fe20005f66670 */
[----:B------:R-:W-:Y:S01]  /*17e60*/  FFMA.FTZ R20, R8, -UR19, R20 ;  /* 0x8000001308147c23 */ /* 0x000fe20008010014 */
[----:B------:R-:W-:Y:S02]  /*17e70*/  ISETP.GE.OR P5, PT, R2, R233, !P5 ;  /* 0x000000e90200720c */ /* 0x000fe40006fa6670 */
[----:B------:R-:W-:Y:S02]  /*17e80*/  IADD3 R2, R228, -R2, RZ ;  /* 0x80000002e4027210 */ /* 0x000fe40007ffe0ff */
[----:B------:R-:W-:Y:S01]  /*17e90*/  IABS R7, R4 ;  /* 0x0000000400077213 */ /* 0x000fe20000000000 */
[----:B------:R-:W-:Y:S01]  /*17ea0*/  IMAD.MOV.U32 R4, RZ, RZ, R9 ;  /* 0x000000ffff047224 */ /* 0x000fe200078e0009 */
[----:B------:R-:W-:Y:S02]  /*17eb0*/  IABS R8, R2 ;  /* 0x0000000200087213 */ /* 0x000fe40000000000 */
[----:B------:R-:W-:Y:S02]  /*17ec0*/  I2FP.F32.S32 R2, R5 ;  /* 0x0000000500027245 */ /* 0x000fe40000201400 */
[----:B------:R4:W5:Y:S01]  /*17ed0*/  MUFU.TANH R5, R37 ;  /* 0x0000002500057308 */ /* 0x0009620000002400 */
[----:B------:R-:W-:Y:S02]  /*17ee0*/  I2FP.F32.S32 R4, R4 ;  /* 0x0000000400047245 */ /* 0x000fe40000201400 */
[----:B------:R-:W-:Y:S01]  /*17ef0*/  FFMA.FTZ R17, R2, -UR19, R17 ;  /* 0x8000001302117c23 */ /* 0x000fe20008010011 */
[----:B------:R-:W-:Y:S02]  /*17f00*/  I2FP.F32.S32 R7, R7 ;  /* 0x0000000700077245 */ /* 0x000fe40000201400 */
[----:B------:R-:W-:Y:S01]  /*17f10*/  I2FP.F32.S32 R8, R8 ;  /* 0x0000000800087245 */ /* 0x000fe20000201400 */
[----:B-1----:R-:W-:Y:S01]  /*17f20*/  FFMA.FTZ R16, R4, -UR19, R16 ;  /* 0x8000001304107c23 */ /* 0x002fe20008010010 */
[C---:B------:R-:W-:Y:S01]  /*17f30*/  IADD3 R2, R0.reuse, 0x21, RZ ;  /* 0x0000002100027810 */ /* 0x040fe20007ffe0ff */
[----:B------:R-:W-:Y:S02]  /*17f40*/  VIADD R4, R0, 0x20 ;  /* 0x0000002000047836 */ /* 0x000fe40000000000 */
[----:B--2---:R-:W-:Y:S01]  /*17f50*/  FFMA.FTZ R14, R7, -UR19, R14 ;  /* 0x80000013070e7c23 */ /* 0x004fe2000801000e */
[----:B---3--:R-:W-:Y:S01]  /*17f60*/  FFMA.FTZ R13, R8, -UR19, R13 ;  /* 0x80000013080d7c23 */ /* 0x008fe2000801000d */
[----:B------:R-:W-:Y:S01]  /*17f70*/  FSEL R190, R21, -INF , !P1 ;  /* 0xff80000015be7808 */ /* 0x000fe20004800000 */
[C---:B------:R-:W-:Y:S01]  /*17f80*/  IMAD.IADD R7, R227.reuse, 0x1, -R2 ;  /* 0x00000001e3077824 */ /* 0x040fe200078e0a02 */
[----:B------:R-:W-:Y:S01]  /*17f90*/  MUFU.TANH R21, R48 ;  /* 0x0000003000157308 */ /* 0x000fe20000002400 */
[--C-:B------:R-:W-:Y:S01]  /*17fa0*/  IMAD.IADD R8, R227, 0x1, -R4.reuse ;  /* 0x00000001e3087824 */ /* 0x100fe200078e0a04 */
[----:B------:R-:W-:Y:S01]  /*17fb0*/  FSEL R193, R20, -INF , !P2 ;  /* 0xff80000014c17808 */ /* 0x000fe20005000000 */
[C---:B------:R-:W-:Y:S01]  /*17fc0*/  IMAD.IADD R10, R228.reuse, 0x1, -R4 ;  /* 0x00000001e40a7824 */ /* 0x040fe200078e0a04 */
[----:B------:R-:W-:Y:S01]  /*17fd0*/  IABS R9, R7 ;  /* 0x0000000700097213 */ /* 0x000fe20000000000 */
[----:B----4-:R-:W-:Y:S01]  /*17fe0*/  LDSM.16.MT88.4 R36, [R218+0x9000] ;  /* 0x00900000da24783b */ /* 0x010fe20000004200 */
[----:B------:R-:W-:Y:S04]  /*17ff0*/  IABS R11, R8 ;  /* 0x00000008000b7213 */ /* 0x000fe80000000000 */
[----:B------:R-:W-:Y:S01]  /*18000*/  MUFU.TANH R20, R57 ;  /* 0x0000003900147308 */ /* 0x000fe20000002400 */
[----:B------:R-:W-:Y:S02]  /*18010*/  I2FP.F32.S32 R9, R9 ;  /* 0x0000000900097245 */ /* 0x000fe40000201400 */
[----:B------:R-:W-:Y:S02]  /*18020*/  I2FP.F32.S32 R11, R11 ;  /* 0x0000000b000b7245 */ /* 0x000fe40000201400 */
[----:B------:R-:W-:Y:S01]  /*18030*/  IADD3 R12, R228, -R2, RZ ;  /* 0x80000002e40c7210 */ /* 0x000fe20007ffe0ff */
[----:B-----5:R-:W-:Y:S01]  /*18040*/  FFMA.FTZ R5, R9, -UR19, R5 ;  /* 0x8000001309057c23 */ /* 0x020fe20008010005 */
[-C--:B------:R-:W-:Y:S01]  /*18050*/  ISETP.GE.AND P1, PT, R4, R226.reuse, PT ;  /* 0x000000e20400720c */ /* 0x080fe20003f26270 */
[----:B------:R-:W-:Y:S01]  /*18060*/  FFMA.FTZ R6, R11, -UR19, R6 ;  /* 0x800000130b067c23 */ /* 0x000fe20008010006 */
[----:B------:R-:W-:Y:S02]  /*18070*/  ISETP.GE.AND P2, PT, R2, R226, PT ;  /* 0x000000e20200720c */ /* 0x000fe40003f46270 */
[----:B------:R-:W-:Y:S02]  /*18080*/  IABS R8, R12 ;  /* 0x0000000c00087213 */ /* 0x000fe40000000000 */
[----:B------:R-:W1:Y:S01]  /*18090*/  MUFU.TANH R12, R43 ;  /* 0x0000002b000c7308 */ /* 0x000e620000002400 */
[-C--:B------:R-:W-:Y:S02]  /*180a0*/  ISETP.GE.OR P1, PT, R4, R234.reuse, !P1 ;  /* 0x000000ea0400720c */ /* 0x080fe40004f26670 */
[----:B------:R-:W-:Y:S02]  /*180b0*/  ISETP.GE.OR P2, PT, R2, R234, !P2 ;  /* 0x000000ea0200720c */ /* 0x000fe40005746670 */
[----:B------:R-:W-:Y:S02]  /*180c0*/  IABS R7, R10 ;  /* 0x0000000a00077213 */ /* 0x000fe40000000000 */
[----:B------:R-:W-:Y:S01]  /*180d0*/  FSEL R200, R16, -INF , !P3 ;  /* 0xff80000010c87808 */ /* 0x000fe20005800000 */
[----:B------:R-:W-:Y:S01]  /*180e0*/  VIADD R16, R0, 0x39 ;  /* 0x0000003900107836 */ /* 0x000fe20000000000 */
[----:B------:R-:W-:Y:S02]  /*180f0*/  FSEL R199, R17, -INF , !P0 ;  /* 0xff80000011c77808 */ /* 0x000fe40004000000 */
[----:B------:R-:W-:Y:S01]  /*18100*/  MUFU.TANH R17, R51 ;  /* 0x0000003300117308 */ /* 0x000fe20000002400 */
[----:B------:R-:W-:Y:S02]  /*18110*/  FSEL R202, R14, -INF , !P6 ;  /* 0xff8000000eca7808 */ /* 0x000fe40007000000 */
[----:B------:R-:W-:Y:S02]  /*18120*/  FSEL R203, R13, -INF , !P5 ;  /* 0xff8000000dcb7808 */ /* 0x000fe40006800000 */
[----:B------:R-:W-:Y:S01]  /*18130*/  FSEL R197, R6, -INF , !P1 ;  /* 0xff80000006c57808 */ /* 0x000fe20004800000 */
[----:B------:R-:W-:Y:S01]  /*18140*/  IMAD.IADD R6, R229, 0x1, -R4 ;  /* 0x00000001e5067824 */ /* 0x000fe200078e0a04 */
[----:B------:R-:W-:Y:S03]  /*18150*/  FSEL R198, R5, -INF , !P2 ;  /* 0xff80000005c67808 */ /* 0x000fe60005000000 */
[----:B------:R-:W2:Y:S01]  /*18160*/  MUFU.TANH R14, R41 ;  /* 0x00000029000e7308 */ /* 0x000ea20000002400 */
[----:B------:R-:W-:Y:S01]  /*18170*/  I2FP.F32.S32 R8, R8 ;  /* 0x0000000800087245 */ /* 0x000fe20000201400 */
[----:B------:R-:W-:Y:S01]  /*18180*/  IMAD.IADD R5, R229, 0x1, -R2 ;  /* 0x00000001e5057824 */ /* 0x000fe200078e0a02 */
[-C--:B------:R-:W-:Y:S02]  /*18190*/  ISETP.GE.AND P3, PT, R4, R224.reuse, PT ;  /* 0x000000e00400720c */ /* 0x080fe40003f66270 */
[----:B------:R-:W-:Y:S01]  /*181a0*/  ISETP.GE.AND P1, PT, R2, R224, PT ;  /* 0x000000e00200720c */ /* 0x000fe20003f26270 */
[----:B------:R-:W-:Y:S01]  /*181b0*/  FFMA.FTZ R18, R8, -UR19, R18 ;  /* 0x8000001308127c23 */ /* 0x000fe20008010012 */
[----:B------:R-:W-:Y:S03]  /*181c0*/  I2FP.F32.S32 R7, R7 ;  /* 0x0000000700077245 */ /* 0x000fe60000201400 */
[----:B------:R-:W3:Y:S01]  /*181d0*/  MUFU.TANH R13, R42 ;  /* 0x0000002a000d7308 */ /* 0x000ee20000002400 */
[----:B------:R-:W-:Y:S02]  /*181e0*/  ISETP.GE.AND P2, PT, R2, R223, PT ;  /* 0x000000df0200720c */ /* 0x000fe40003f46270 */
[C---:B------:R-:W-:Y:S01]  /*181f0*/  ISETP.GE.AND P0, PT, R4.reuse, R225, PT ;  /* 0x000000e10400720c */ /* 0x040fe20003f06270 */
[----:B------:R-:W-:Y:S01]  /*18200*/  FFMA.FTZ R19, R7, -UR19, R19 ;  /* 0x8000001307137c23 */ /* 0x000fe20008010013 */
[----:B------:R-:W-:Y:S02]  /*18210*/  ISETP.GE.AND P6, PT, R4, R223, PT ;  /* 0x000000df0400720c */ /* 0x000fe40003fc6270 */
[----:B------:R-:W-:Y:S02]  /*18220*/  ISETP.GE.AND P5, PT, R2, R225, PT ;  /* 0x000000e10200720c */ /* 0x000fe40003fa6270 */
[-C--:B------:R-:W-:Y:S02]  /*18230*/  ISETP.GE.OR P3, PT, R4, R232.reuse, !P3 ;  /* 0x000000e80400720c */ /* 0x080fe40005f66670 */
[C---:B------:R-:W-:Y:S02]  /*18240*/  ISETP.GE.OR P1, PT, R2.reuse, R232, !P1 ;  /* 0x000000e80200720c */ /* 0x040fe40004f26670 */
[----:B------:R-:W-:Y:S02]  /*18250*/  ISETP.GE.OR P2, PT, R2, R231, !P2 ;  /* 0x000000e70200720c */ /* 0x000fe40005746670 */
[C---:B------:R-:W-:Y:S02]  /*18260*/  ISETP.GE.OR P0, PT, R4.reuse, R233, !P0 ;  /* 0x000000e90400720c */ /* 0x040fe40004706670 */
[----:B------:R-:W-:Y:S01]  /*18270*/  ISETP.GE.OR P6, PT, R4, R231, !P6 ;  /* 0x000000e70400720c */ /* 0x000fe200077c6670 */
[----:B------:R-:W-:Y:S01]  /*18280*/  IMAD.IADD R4, R230, 0x1, -R4 ;  /* 0x00000001e6047824 */ /* 0x000fe200078e0a04 */
[----:B------:R-:W-:Y:S02]  /*18290*/  ISETP.GE.OR P5, PT, R2, R233, !P5 ;  /* 0x000000e90200720c */ /* 0x000fe40006fa6670 */
[----:B------:R-:W-:Y:S02]  /*182a0*/  IADD3 R2, R230, -R2, RZ ;  /* 0x80000002e6027210 */ /* 0x000fe40007ffe0ff */
[----:B------:R-:W-:Y:S02]  /*182b0*/  IABS R8, R6 ;  /* 0x0000000600087213 */ /* 0x000fe40000000000 */
        /* <DEDUP_REMOVED lines=8> */
[----:B-1----:R-:W-:Y:S01]  /*18340*/  FFMA.FTZ R12, R6, -UR19, R12 ;  /* 0x80000013060c7c23 */ /* 0x002fe2000801000c */
[----:B------:R-:W-:Y:S01]  /*18350*/  I2FP.F32.S32 R5, R5 ;  /* 0x0000000500057245 */ /* 0x000fe20000201400 */
[----:B------:R-:W-:Y:S01]  /*18360*/  FFMA.FTZ R15, R2, -UR19, R15 ;  /* 0x80000013020f7c23 */ /* 0x000fe2000801000f */
[----:B------:R-:W-:Y:S01]  /*18370*/  IADD3 R2, R0, 0x29, RZ ;  /* 0x0000002900027810 */ /* 0x000fe20007ffe0ff */
[----:B--2---:R-:W-:Y:S01]  /*18380*/  FFMA.FTZ R14, R4, -UR19, R14 ;  /* 0x80000013040e7c23 */ /* 0x004fe2000801000e */
[----:B------:R-:W-:Y:S02]  /*18390*/  VIADD R4, R0, 0x28 ;  /* 0x0000002800047836 */ /* 0x000fe40000000000 */
[----:B---3--:R-:W-:Y:S01]  /*183a0*/  FFMA.FTZ R13, R5, -UR19, R13 ;  /* 0x80000013050d7c23 */ /* 0x008fe2000801000d */
[C---:B------:R-:W-:Y:S01]  /*183b0*/  IADD3 R10, R230.reuse, -R2, RZ ;  /* 0x80000002e60a7210 */ /* 0x040fe20007ffe0ff */
[----:B------:R-:W-:Y:S01]  /*183c0*/  IMAD.IADD R5, R229, 0x1, -R2 ;  /* 0x00000001e5057824 */ /* 0x000fe200078e0a02 */
[----:B------:R-:W-:Y:S01]  /*183d0*/  FSEL R192, R19, -INF , !P0 ;  /* 0xff80000013c07808 */ /* 0x000fe20004000000 */
[--C-:B------:R-:W-:Y:S01]  /*183e0*/  IMAD.IADD R6, R229, 0x1, -R4.reuse ;  /* 0x00000001e5067824 */ /* 0x100fe200078e0a04 */
[----:B------:R-:W1:Y:S01]  /*183f0*/  MUFU.TANH R19, R49 ;  /* 0x0000003100137308 */ /* 0x000e620000002400 */
[--C-:B------:R-:W-:Y:S01]  /*18400*/  IMAD.IADD R8, R230, 0x1, -R4.reuse ;  /* 0x00000001e6087824 */ /* 0x100fe200078e0a04 */
[----:B------:R-:W-:Y:S01]  /*18410*/  IABS R7, R5 ;  /* 0x0000000500077213 */ /* 0x000fe20000000000 */
[----:B------:R-:W-:Y:S01]  /*18420*/  IMAD.IADD R11, R227, 0x1, -R4 ;  /* 0x00000001e30b7824 */ /* 0x000fe200078e0a04 */
[----:B------:R-:W-:Y:S02]  /*18430*/  IABS R9, R6 ;  /* 0x0000000600097213 */ /* 0x000fe40000000000 */
[----:B------:R-:W-:Y:S02]  /*18440*/  I2FP.F32.S32 R7, R7 ;  /* 0x0000000700077245 */ /* 0x000fe40000201400 */
[----:B------:R-:W-:Y:S02]  /*18450*/  I2FP.F32.S32 R9, R9 ;  /* 0x0000000900097245 */ /* 0x000fe40000201400 */
[----:B------:R-:W-:Y:S01]  /*18460*/  FSEL R194, R18, -INF , !P5 ;  /* 0xff80000012c27808 */ /* 0x000fe20006800000 */
[----:B------:R-:W-:Y:S01]  /*18470*/  FFMA.FTZ R7, R7, -UR19, R45 ;  /* 0x8000001307077c23 */ /* 0x000fe2000801002d */
[----:B------:R-:W-:Y:S01]  /*18480*/  MUFU.TANH R18, R50 ;  /* 0x0000003200127308 */ /* 0x000fe20000002400 */
[-C--:B------:R-:W-:Y:S01]  /*18490*/  ISETP.GE.AND P0, PT, R4, R224.reuse, PT ;  /* 0x000000e00400720c */ /* 0x080fe20003f06270 */
[----:B------:R-:W-:Y:S01]  /*184a0*/  FFMA.FTZ R9, R9, -UR19, R44 ;  /* 0x8000001309097c23 */ /* 0x000fe2000801002c */
[----:B------:R-:W-:Y:S02]  /*184b0*/  ISETP.GE.AND P5, PT, R2, R224, PT ;  /* 0x000000e00200720c */ /* 0x000fe40003fa6270 */
[----:B------:R-:W-:Y:S02]  /*184c0*/  IABS R5, R10 ;  /* 0x0000000a00057213 */ /* 0x000fe40000000000 */
[----:B------:R-:W-:Y:S03]  /*184d0*/  IABS R6, R8 ;  /* 0x0000000800067213 */ /* 0x000fe60000000000 */
[----:B------:R-:W-:Y:S01]  /*184e0*/  MUFU.TANH R10, R53 ;  /* 0x00000035000a7308 */ /* 0x000fe20000002400 */
[-C--:B------:R-:W-:Y:S02]  /*184f0*/  ISETP.GE.OR P0, PT, R4, R232.reuse, !P0 ;  /* 0x000000e80400720c */ /* 0x080fe40004706670 */
[----:B------:R-:W-:Y:S01]  /*18500*/  ISETP.GE.OR P5, PT, R2, R232, !P5 ;  /* 0x000000e80200720c */ /* 0x000fe20006fa6670 */
[----:B------:R-:W-:Y:S01]  /*18510*/  IMAD.MOV.U32 R8, RZ, RZ, R6 ;  /* 0x000000ffff087224 */ /* 0x000fe200078e0006 */
[----:B------:R-:W-:Y:S02]  /*18520*/  I2FP.F32.S32 R5, R5 ;  /* 0x0000000500057245 */ /* 0x000fe40000201400 */
[----:B------:R-:W-:Y:S01]  /*18530*/  FSEL R48, R12, -INF , !P2 ;  /* 0xff8000000c307808 */ /* 0x000fe20005000000 */
[C---:B------:R-:W-:Y:S01]  /*18540*/  VIADD R12, R0.reuse, 0x31 ;  /* 0x00000031000c7836 */ /* 0x040fe20000000000 */
[----:B------:R-:W-:Y:S01]  /*18550*/  FSEL R196, R9, -INF , !P0 ;  /* 0xff80000009c47808 */ /* 0x000fe20004000000 */
[----:B------:R-:W-:Y:S01]  /*18560*/  FFMA.FTZ R47, R5, -UR19, R47 ;  /* 0x80000013052f7c23 */ /* 0x000fe2000801002f */
[----:B------:R-:W-:Y:S01]  /*18570*/  FSEL R201, R7, -INF , !P5 ;  /* 0xff80000007c97808 */ /* 0x000fe20006800000 */
[----:B------:R-:W-:Y:S01]  /*18580*/  VIADD R9, R0, 0x38 ;  /* 0x0000003800097836 */ /* 0x000fe20000000000 */
[----:B------:R-:W-:Y:S02]  /*18590*/  IABS R6, R11 ;  /* 0x0000000b00067213 */ /* 0x000fe40000000000 */
[----:B------:R-:W-:Y:S01]  /*185a0*/  MUFU.TANH R11, R54 ;  /* 0x00000036000b7308 */ /* 0x000fe20000002400 */
[CC--:B------:R-:W-:Y:S02]  /*185b0*/  ISETP.GE.AND P2, PT, R2.reuse, R226.reuse, PT ;  /* 0x000000e20200720c */ /* 0x0c0fe40003f46270 */
[C---:B------:R-:W-:Y:S02]  /*185c0*/  ISETP.GE.AND P0, PT, R2.reuse, R225, PT ;  /* 0x000000e10200720c */ /* 0x040fe40003f06270 */
[----:B------:R-:W-:Y:S02]  /*185d0*/  ISETP.GE.AND P5, PT, R2, R223, PT ;  /* 0x000000df0200720c */ /* 0x000fe40003fa6270 */
[----:B------:R-:W-:Y:S03]  /*185e0*/  FSEL R240, R15, -INF , !P3 ;  /* 0xff8000000ff07808 */ /* 0x000fe60005800000 */
[----:B------:R-:W2:Y:S01]  /*185f0*/  MUFU.TANH R15, R52 ;  /* 0x00000034000f7308 */ /* 0x000ea20000002400 */
[----:B------:R-:W-:Y:S02]  /*18600*/  FSEL R213, R14, -INF , !P1 ;  /* 0xff8000000ed57808 */ /* 0x000fe40004800000 */
[----:B------:R-:W-:Y:S01]  /*18610*/  FSEL R236, R13, -INF , !P6 ;  /* 0xff8000000dec7808 */ /* 0x000fe20007000000 */
[----:B------:R-:W-:Y:S01]  /*18620*/  VIADD R13, R0, 0x30 ;  /* 0x00000030000d7836 */ /* 0x000fe20000000000 */
[C---:B------:R-:W-:Y:S01]  /*18630*/  ISETP.GE.AND P3, PT, R4.reuse, R226, PT ;  /* 0x000000e20400720c */ /* 0x040fe20003f66270 */
[----:B------:R-:W-:Y:S01]  /*18640*/  IMAD.IADD R0, R229, 0x1, -R12 ;  /* 0x00000001e5007824 */ /* 0x000fe200078e0a0c */
[C---:B------:R-:W-:Y:S03]  /*18650*/  ISETP.GE.AND P1, PT, R4.reuse, R225, PT ;  /* 0x000000e10400720c */ /* 0x040fe60003f26270 */
[----:B------:R3:W4:Y:S01]  /*18660*/  MUFU.TANH R14, R55 ;  /* 0x00000037000e7308 */ /* 0x0007220000002400 */
[----:B------:R-:W-:Y:S02]  /*18670*/  ISETP.GE.AND P6, PT, R4, R223, PT ;  /* 0x000000df0400720c */ /* 0x000fe40003fc6270 */
[----:B------:R-:W-:Y:S02]  /*18680*/  I2FP.F32.S32 R6, R6 ;  /* 0x0000000600067245 */ /* 0x000fe40000201400 */
[C---:B------:R-:W-:Y:S02]  /*18690*/  ISETP.GE.OR P2, PT, R2.reuse, R234, !P2 ;  /* 0x000000ea0200720c */ /* 0x040fe40005746670 */
[----:B------:R-:W-:Y:S01]  /*186a0*/  ISETP.GE.OR P0, PT, R2, R233, !P0 ;  /* 0x000000e90200720c */ /* 0x000fe20004706670 */
[----:B------:R-:W-:Y:S01]  /*186b0*/  FFMA.FTZ R21, R6, -UR19, R21 ;  /* 0x8000001306157c23 */ /* 0x000fe20008010015 */
[----:B------:R-:W-:Y:S02]  /*186c0*/  ISETP.GE.OR P5, PT, R2, R231, !P5 ;  /* 0x000000e70200720c */ /* 0x000fe40006fa6670 */
[C---:B------:R-:W-:Y:S01]  /*186d0*/  IADD3 R5, R227.reuse, -R2, RZ ;  /* 0x80000002e3057210 */ /* 0x040fe20007ffe0ff */
[----:B------:R-:W-:Y:S01]  /*186e0*/  IMAD.IADD R2, R228, 0x1, -R2 ;  /* 0x00000001e4027824 */ /* 0x000fe200078e0a02 */
[C---:B------:R-:W-:Y:S02]  /*186f0*/  ISETP.GE.OR P3, PT, R4.reuse, R234, !P3 ;  /* 0x000000ea0400720c */ /* 0x040fe40005f66670 */
[C---:B------:R-:W-:Y:S02]  /*18700*/  ISETP.GE.OR P1, PT, R4.reuse, R233, !P1 ;  /* 0x000000e90400720c */ /* 0x040fe40004f26670 */
[----:B------:R-:W-:Y:S01]  /*18710*/  ISETP.GE.OR P6, PT, R4, R231, !P6 ;  /* 0x000000e70400720c */ /* 0x000fe200077c6670 */
[----:B------:R-:W-:Y:S01]  /*18720*/  IMAD.IADD R4, R228, 0x1, -R4 ;  /* 0x00000001e4047824 */ /* 0x000fe200078e0a04 */
[----:B------:R-:W-:Y:S01]  /*18730*/  IABS R7, R5 ;  /* 0x0000000500077213 */ /* 0x000fe20000000000 */
[----:B---3--:R-:W-:Y:S01]  /*18740*/  LDSM.16.MT88.4 R52, [R216+0xa000] ;  /* 0x00a00000d834783b */ /* 0x008fe20000004200 */
[----:B------:R-:W-:Y:S02]  /*18750*/  IABS R6, R2 ;  /* 0x0000000200067213 */ /* 0x000fe40000000000 */
[----:B------:R-:W-:Y:S02]  /*18760*/  IADD3 R2, R227, -R13, RZ ;  /* 0x8000000de3027210 */ /* 0x000fe40007ffe0ff */
[----:B------:R-:W-:Y:S01]  /*18770*/  IABS R5, R4 ;  /* 0x0000000400057213 */ /* 0x000fe20000000000 */
[----:B------:R-:W-:Y:S01]  /*18780*/  IMAD.MOV.U32 R4, RZ, RZ, R7 ;  /* 0x000000ffff047224 */ /* 0x000fe200078e0007 */
[----:B------:R-:W-:Y:S01]  /*18790*/  IABS R2, R2 ;  /* 0x0000000200027213 */ /* 0x000fe20000000000 */
[----:B------:R-:W-:Y:S01]  /*187a0*/  IMAD.IADD R7, R229, 0x1, -R13 ;  /* 0x00000001e5077824 */ /* 0x000fe200078e0a0d */
[----:B------:R-:W-:Y:S02]  /*187b0*/  I2FP.F32.S32 R6, R6 ;  /* 0x0000000600067245 */ /* 0x000fe40000201400 */
[----:B------:R-:W-:Y:S02]  /*187c0*/  I2FP.F32.S32 R4, R4 ;  /* 0x0000000400047245 */ /* 0x000fe40000201400 */
[----:B------:R-:W-:Y:S01]  /*187d0*/  I2FP.F32.S32 R2, R2 ;  /* 0x0000000200027245 */ /* 0x000fe20000201400 */
[----:B------:R-:W-:Y:S01]  /*187e0*/  FFMA.FTZ R17, R6, -UR19, R17 ;  /* 0x8000001306117c23 */ /* 0x000fe20008010011 */
[----:B------:R-:W-:Y:S01]  /*187f0*/  I2FP.F32.S32 R5, R5 ;  /* 0x0000000500057245 */ /* 0x000fe20000201400 */
[----:B-1----:R-:W-:Y:S01]  /*18800*/  FFMA.FTZ R19, R4, -UR19, R19 ;  /* 0x8000001304137c23 */ /* 0x002fe20008010013 */
[----:B------:R-:W-:Y:S02]  /*18810*/  IMAD.IADD R4, R227, 0x1, -R12 ;  /* 0x00000001e3047824 */ /* 0x000fe400078e0a0c */
[----:B--2---:R-:W-:Y:S01]  /*18820*/  FFMA.FTZ R15, R2, -UR19, R15 ;  /* 0x80000013020f7c23 */ /* 0x004fe2000801000f */
[C---:B------:R-:W-:Y:S02]  /*18830*/  IMAD.IADD R2, R228.reuse, 0x1, -R13 ;  /* 0x00000001e4027824 */ /* 0x040fe400078e0a0d */
[----:B------:R-:W-:Y:S01]  /*18840*/  FFMA.FTZ R18, R5, -UR19, R18 ;  /* 0x8000001305127c23 */ /* 0x000fe20008010012 */
[C---:B------:R-:W-:Y:S02]  /*18850*/  IADD3 R6, R228.reuse, -R12, RZ ;  /* 0x8000000ce4067210 */ /* 0x040fe40007ffe0ff */
[----:B------:R-:W-:Y:S02]  /*18860*/  IABS R5, R4 ;  /* 0x0000000400057213 */ /* 0x000fe40000000000 */
[----:B------:R-:W-:Y:S02]  /*18870*/  IABS R4, R2 ;  /* 0x0000000200047213 */ /* 0x000fe40000000000 */
[----:B------:R-:W-:Y:S01]  /*18880*/  IABS R2, R6 ;  /* 0x0000000600027213 */ /* 0x000fe20000000000 */
[----:B------:R-:W-:Y:S01]  /*18890*/  IMAD.MOV.U32 R6, RZ, RZ, R5 ;  /* 0x000000ffff067224 */ /* 0x000fe200078e0005 */
[----:B------:R-:W-:Y:S01]  /*188a0*/  I2FP.F32.S32 R8, R8 ;  /* 0x0000000800087245 */ /* 0x000fe20000201400 */
[----:B------:R-:W-:Y:S01]  /*188b0*/  IMAD.MOV.U32 R5, RZ, RZ, R4 ;  /* 0x000000ffff057224 */ /* 0x000fe200078e0004 */
[----:B------:R-:W-:Y:S02]  /*188c0*/  MOV R4, R2 ;  /* 0x0000000200047202 */ /* 0x000fe40000000f00 */
[----:B------:R-:W-:Y:S01]  /*188d0*/  IABS R2, R7 ;  /* 0x0000000700027213 */ /* 0x000fe20000000000 */
[----:B------:R-:W-:Y:S01]  /*188e0*/  IMAD.IADD R7, R228, 0x1, -R9 ;  /* 0x00000001e4077824 */ /* 0x000fe200078e0a09 */
[----:B------:R-:W-:Y:S01]  /*188f0*/  I2FP.F32.S32 R6, R6 ;  /* 0x0000000600067245 */ /* 0x000fe20000201400 */
[----:B------:R-:W-:Y:S01]  /*18900*/  FFMA.FTZ R46, R8, -UR19, R46 ;  /* 0x80000013082e7c23 */ /* 0x000fe2000801002e */
[----:B------:R-:W-:Y:S01]  /*18910*/  I2FP.F32.S32 R2, R2 ;  /* 0x0000000200027245 */ /* 0x000fe20000201400 */
[----:B------:R-:W-:Y:S01]  /*18920*/  IMAD.IADD R8, R228, 0x1, -R16 ;  /* 0x00000001e4087824 */ /* 0x000fe200078e0a10 */
[----:B------:R-:W-:Y:S01]  /*18930*/  I2FP.F32.S32 R5, R5 ;  /* 0x0000000500057245 */ /* 0x000fe20000201400 */
[----:B------:R-:W-:Y:S01]  /*18940*/  FFMA.FTZ R10, R6, -UR19, R10 ;  /* 0x80000013060a7c23 */ /* 0x000fe2000801000a */
[----:B------:R-:W-:Y:S01]  /*18950*/  IABS R6, R0 ;  /* 0x0000000000067213 */ /* 0x000fe20000000000 */
[----:B------:R-:W-:Y:S01]  /*18960*/  FFMA.FTZ R22, R2, -UR19, R22 ;  /* 0x8000001302167c23 */ /* 0x000fe20008010016 */
[----:B------:R-:W-:Y:S01]  /*18970*/  IADD3 R2, R227, -R9, RZ ;  /* 0x80000009e3027210 */ /* 0x000fe20007ffe0ff */
[----:B------:R-:W-:Y:S01]  /*18980*/  FFMA.FTZ R11, R5, -UR19, R11 ;  /* 0x80000013050b7c23 */ /* 0x000fe2000801000b */
[----:B------:R-:W-:Y:S02]  /*18990*/  IABS R0, R7 ;  /* 0x0000000700007213 */ /* 0x000fe40000000000 */
[----:B------:R-:W-:Y:S02]  /*189a0*/  I2FP.F32.S32 R6, R6 ;  /* 0x0000000600067245 */ /* 0x000fe40000201400 */
[----:B------:R-:W-:Y:S02]  /*189b0*/  IABS R5, R2 ;  /* 0x0000000200057213 */ /* 0x000fe40000000000 */
[----:B------:R-:W-:Y:S01]  /*189c0*/  IABS R2, R8 ;  /* 0x0000000800027213 */ /* 0x000fe20000000000 */
[----:B------:R-:W-:Y:S01]  /*189d0*/  FFMA.FTZ R20, R6, -UR19, R20 ;  /* 0x8000001306147c23 */ /* 0x000fe20008010014 */
[----:B------:R-:W-:Y:S01]  /*189e0*/  I2FP.F32.S32 R0, R0 ;  /* 0x0000000000007245 */ /* 0x000fe20000201400 */
[----:B------:R-:W-:Y:S01]  /*189f0*/  MUFU.TANH R8, R58 ;  /* 0x0000003a00087308 */ /* 0x000fe20000002400 */
[----:B------:R-:W-:Y:S02]  /*18a00*/  I2FP.F32.S32 R2, R2 ;  /* 0x0000000200027245 */ /* 0x000fe40000201400 */
[----:B------:R-:W-:Y:S01]  /*18a10*/  FSEL R211, R18, -INF , !P1 ;  /* 0xff80000012d37808 */ /* 0x000fe20004800000 */
[----:B------:R-:W-:Y:S01]  /*18a20*/  FFMA.FTZ R6, R0, -UR19, R66 ;  /* 0x8000001300067c23 */ /* 0x000fe20008010042 */
[----:B------:R-:W-:Y:S01]  /*18a30*/  FMNMX.FTZ R0, R180, R3, !PT ;  /* 0x00000003b4007209 */ /* 0x000fe20007810000 */
[----:B------:R-:W-:Y:S01]  /*18a40*/  FFMA.FTZ R7, R2, -UR19, R67 ;  /* 0x8000001302077c23 */ /* 0x000fe20008010043 */
[----:B------:R-:W-:Y:S02]  /*18a50*/  I2FP.F32.S32 R4, R4 ;  /* 0x0000000400047245 */ /* 0x000fe40000201400 */
[----:B------:R-:W-:Y:S02]  /*18a60*/  FMNMX.FTZ R2, R179, R0, !PT ;  /* 0x00000000b3027209 */ /* 0x000fe40007810000 */
[----:B------:R-:W-:Y:S01]  /*18a70*/  FMNMX.FTZ R0, R182, R100, !PT ;  /* 0x00000064b6007209 */ /* 0x000fe20007810000 */
[----:B----4-:R-:W-:Y:S01]  /*18a80*/  FFMA.FTZ R14, R4, -UR19, R14 ;  /* 0x80000013040e7c23 */ /* 0x010fe2000801000e */
[----:B------:R-:W-:Y:S01]  /*18a90*/  FMNMX.FTZ R2, R102, R2, !PT ;  /* 0x0000000266027209 */ /* 0x000fe20007810000 */
[--C-:B------:R-:W-:Y:S01]  /*18aa0*/  IMAD.IADD R4, R227, 0x1, -R16.reuse ;  /* 0x00000001e3047824 */ /* 0x100fe200078e0a10 */
[----:B------:R-:W-:Y:S02]  /*18ab0*/  FMNMX.FTZ R0, R181, R0, !PT ;  /* 0x00000000b5007209 */ /* 0x000fe40007810000 */
[----:B------:R-:W-:Y:S01]  /*18ac0*/  FMNMX.FTZ R105, R111, R2, !PT ;  /* 0x000000026f697209 */ /* 0x000fe20007810000 */
[----:B------:R-:W-:Y:S01]  /*18ad0*/  IMAD.IADD R2, R229, 0x1, -R16 ;  /* 0x00000001e5027824 */ /* 0x000fe200078e0a10 */
[----:B------:R-:W-:Y:S02]  /*18ae0*/  FMNMX.FTZ R0, R178, R0, !PT ;  /* 0x00000000b2007209 */ /* 0x000fe40007810000 */
[----:B------:R-:W-:Y:S02]  /*18af0*/  FMNMX.FTZ R105, R24, R105, !PT ;  /* 0x0000006918697209 */ /* 0x000fe40007810000 */
        /* <DEDUP_REMOVED lines=8> */
[----:B------:R-:W-:Y:S02]  /*18b80*/  FMNMX.FTZ R0, R203, R0, !PT ;  /* 0x00000000cb007209 */ /* 0x000fe40007810000 */
[----:B------:R-:W-:Y:S02]  /*18b90*/  FSEL R212, R17, -INF , !P0 ;  /* 0xff80000011d47808 */ /* 0x000fe40004000000 */
[----:B------:R-:W-:Y:S02]  /*18ba0*/  FMNMX.FTZ R0, R192, R0, !PT ;  /* 0x00000000c0007209 */ /* 0x000fe40007810000 */
[----:B------:R-:W-:Y:S02]  /*18bb0*/  ISETP.GE.AND P0, PT, R12, R225, PT ;  /* 0x000000e10c00720c */ /* 0x000fe40003f06270 */
[----:B------:R-:W-:Y:S02]  /*18bc0*/  FMNMX.FTZ R0, R194, R0, !PT ;  /* 0x00000000c2007209 */ /* 0x000fe40007810000 */
[----:B------:R-:W-:Y:S02]  /*18bd0*/  ISETP.GE.OR P1, PT, R13, R233, !P1 ;  /* 0x000000e90d00720c */ /* 0x000fe40004f26670 */
[----:B------:R-:W-:Y:S02]  /*18be0*/  FMNMX.FTZ R105, R197, R105, !PT ;  /* 0x00000069c5697209 */ /* 0x000fe40007810000 */
[----:B------:R-:W-:Y:S02]  /*18bf0*/  FMNMX.FTZ R0, R211, R0, !PT ;  /* 0x00000000d3007209 */ /* 0x000fe40007810000 */
[----:B------:R-:W-:Y:S02]  /*18c00*/  FSEL R187, R21, -INF , !P3 ;  /* 0xff80000015bb7808 */ /* 0x000fe40005800000 */
[----:B------:R-:W-:Y:S02]  /*18c10*/  FSEL R207, R19, -INF , !P2 ;  /* 0xff80000013cf7808 */ /* 0x000fe40005000000 */
[-C--:B------:R-:W-:Y:S02]  /*18c20*/  ISETP.GE.AND P3, PT, R13, R226.reuse, PT ;  /* 0x000000e20d00720c */ /* 0x080fe40003f66270 */
[C---:B------:R-:W-:Y:S02]  /*18c30*/  ISETP.GE.OR P0, PT, R12.reuse, R233, !P0 ;  /* 0x000000e90c00720c */ /* 0x040fe40004706670 */
[----:B------:R-:W-:Y:S02]  /*18c40*/  ISETP.GE.AND P2, PT, R12, R226, PT ;  /* 0x000000e20c00720c */ /* 0x000fe40003f46270 */
[----:B------:R-:W-:Y:S02]  /*18c50*/  FSEL R252, R11, -INF , !P1 ;  /* 0xff8000000bfc7808 */ /* 0x000fe40004800000 */
[----:B------:R-:W-:Y:S02]  /*18c60*/  FMNMX.FTZ R105, R198, R105, !PT ;  /* 0x00000069c6697209 */ /* 0x000fe40007810000 */
[----:B------:R-:W-:Y:S02]  /*18c70*/  ISETP.GE.AND P1, PT, R9, R225, PT ;  /* 0x000000e10900720c */ /* 0x000fe40003f26270 */
[----:B------:R-:W-:Y:S02]  /*18c80*/  FMNMX.FTZ R0, R212, R0, !PT ;  /* 0x00000000d4007209 */ /* 0x000fe40007810000 */
[----:B------:R-:W-:Y:S02]  /*18c90*/  ISETP.GE.OR P3, PT, R13, R234, !P3 ;  /* 0x000000ea0d00720c */ /* 0x000fe40005f66670 */
[----:B------:R-:W-:Y:S02]  /*18ca0*/  IABS R4, R4 ;  /* 0x0000000400047213 */ /* 0x000fe40000000000 */
[----:B------:R-:W-:Y:S02]  /*18cb0*/  ISETP.GE.OR P2, PT, R12, R234, !P2 ;  /* 0x000000ea0c00720c */ /* 0x000fe40005746670 */
[----:B------:R-:W-:Y:S02]  /*18cc0*/  FSEL R214, R14, -INF , !P0 ;  /* 0xff8000000ed67808 */ /* 0x000fe40004000000 */
[----:B------:R-:W-:Y:S02]  /*18cd0*/  FMNMX.FTZ R105, R187, R105, !PT ;  /* 0x00000069bb697209 */ /* 0x000fe40007810000 */
[----:B------:R-:W-:Y:S02]  /*18ce0*/  ISETP.GE.AND P0, PT, R16, R225, PT ;  /* 0x000000e11000720c */ /* 0x000fe40003f06270 */
[----:B------:R-:W-:Y:S02]  /*18cf0*/  ISETP.GE.OR P1, PT, R9, R233, !P1 ;  /* 0x000000e90900720c */ /* 0x000fe40004f26670 */
[----:B------:R-:W-:Y:S02]  /*18d00*/  FMNMX.FTZ R0, R252, R0, !PT ;  /* 0x00000000fc007209 */ /* 0x000fe40007810000 */
[----:B------:R-:W-:Y:S02]  /*18d10*/  I2FP.F32.S32 R5, R5 ;  /* 0x0000000500057245 */ /* 0x000fe40000201400 */
[----:B------:R-:W-:Y:S02]  /*18d20*/  I2FP.F32.S32 R4, R4 ;  /* 0x0000000400047245 */ /* 0x000fe40000201400 */
[----:B------:R-:W-:Y:S01]  /*18d30*/  FSEL R249, R15, -INF , !P3 ;  /* 0xff8000000ff97808 */ /* 0x000fe20005800000 */
[----:B------:R-:W-:Y:S01]  /*18d40*/  FFMA.FTZ R5, R5, -UR19, R64 ;  /* 0x8000001305057c23 */ /* 0x000fe20008010040 */
[----:B------:R-:W-:Y:S01]  /*18d50*/  FSEL R251, R10, -INF , !P2 ;  /* 0xff8000000afb7808 */ /* 0x000fe20005000000 */
[----:B------:R-:W-:Y:S01]  /*18d60*/  FFMA.FTZ R4, R4, -UR19, R65 ;  /* 0x8000001304047c23 */ /* 0x000fe20008010041 */
[----:B------:R-:W-:Y:S01]  /*18d70*/  FMNMX.FTZ R105, R207, R105, !PT ;  /* 0x00000069cf697209 */ /* 0x000fe20007810000 */
[----:B------:R-:W-:Y:S01]  /*18d80*/  MUFU.TANH R10, R59 ;  /* 0x0000003b000a7308 */ /* 0x000fe20000002400 */
[CC--:B------:R-:W-:Y:S02]  /*18d90*/  ISETP.GE.AND P3, PT, R9.reuse, R226.reuse, PT ;  /* 0x000000e20900720c */ /* 0x0c0fe40003f66270 */
[C---:B------:R-:W-:Y:S02]  /*18da0*/  ISETP.GE.AND P2, PT, R16.reuse, R226, PT ;  /* 0x000000e21000720c */ /* 0x040fe40003f46270 */
[----:B------:R-:W-:Y:S02]  /*18db0*/  ISETP.GE.OR P0, PT, R16, R233, !P0 ;  /* 0x000000e91000720c */ /* 0x000fe40004706670 */
[----:B------:R-:W-:Y:S02]  /*18dc0*/  FSEL R49, R6, -INF , !P1 ;  /* 0xff80000006317808 */ /* 0x000fe40004800000 */
[----:B------:R-:W-:Y:S02]  /*18dd0*/  FMNMX.FTZ R0, R214, R0, !PT ;  /* 0x00000000d6007209 */ /* 0x000fe40007810000 */
[-C--:B------:R-:W-:Y:S02]  /*18de0*/  ISETP.GE.OR P3, PT, R9, R234.reuse, !P3 ;  /* 0x000000ea0900720c */ /* 0x080fe40005f66670 */
[----:B------:R-:W-:Y:S02]  /*18df0*/  FMNMX.FTZ R105, R249, R105, !PT ;  /* 0x00000069f9697209 */ /* 0x000fe40007810000 */
[----:B------:R-:W-:Y:S02]  /*18e00*/  ISETP.GE.OR P2, PT, R16, R234, !P2 ;  /* 0x000000ea1000720c */ /* 0x000fe40005746670 */
[----:B------:R-:W-:Y:S02]  /*18e10*/  FMNMX.FTZ R0, R49, R0, !PT ;  /* 0x0000000031007209 */ /* 0x000fe40007810000 */
[----:B------:R-:W-:Y:S02]  /*18e20*/  FSEL R215, R7, -INF , !P0 ;  /* 0xff80000007d77808 */ /* 0x000fe40004000000 */
[----:B------:R-:W-:Y:S01]  /*18e30*/  FSEL R51, R5, -INF , !P3 ;  /* 0xff80000005337808 */ /* 0x000fe20005800000 */
[----:B------:R-:W-:Y:S01]  /*18e40*/  IMAD.IADD R5, R230, 0x1, -R12 ;  /* 0x00000001e6057824 */ /* 0x000fe200078e0a0c */
[----:B------:R-:W-:Y:S02]  /*18e50*/  FMNMX.FTZ R105, R251, R105, !PT ;  /* 0x00000069fb697209 */ /* 0x000fe40007810000 */
[----:B------:R-:W-:Y:S01]  /*18e60*/  FSEL R50, R4, -INF , !P2 ;  /* 0xff80000004327808 */ /* 0x000fe20005000000 */
[----:B------:R-:W-:Y:S01]  /*18e70*/  IMAD.IADD R4, R229, 0x1, -R9 ;  /* 0x00000001e5047824 */ /* 0x000fe200078e0a09 */
[----:B------:R-:W-:Y:S02]  /*18e80*/  FMNMX.FTZ R0, R215, R0, !PT ;  /* 0x00000000d7007209 */ /* 0x000fe40007810000 */
[----:B------:R-:W-:Y:S02]  /*18e90*/  IADD3 R6, R230, -R13, RZ ;  /* 0x8000000de6067210 */ /* 0x000fe40007ffe0ff */
[----:B------:R-:W-:Y:S01]  /*18ea0*/  FMNMX.FTZ R105, R51, R105, !PT ;  /* 0x0000006933697209 */ /* 0x000fe20007810000 */
[----:B------:R-:W1:Y:S01]  /*18eb0*/  SHFL.BFLY PT, R104, R0, 0x2, 0x1f ;  /* 0x0c401f0000687f89 */ /* 0x000e6200000e0000 */
[C---:B------:R-:W-:Y:S02]  /*18ec0*/  ISETP.GE.AND P1, PT, R12.reuse, R224, PT ;  /* 0x000000e00c00720c */ /* 0x040fe40003f26270 */
[----:B------:R-:W-:Y:S02]  /*18ed0*/  ISETP.GE.AND P0, PT, R12, R223, PT ;  /* 0x000000df0c00720c */ /* 0x000fe40003f06270 */
[----:B------:R-:W-:Y:S02]  /*18ee0*/  IABS R11, R6 ;  /* 0x00000006000b7213 */ /* 0x000fe40000000000 */
[----:B------:R-:W-:Y:S02]  /*18ef0*/  IABS R4, R4 ;  /* 0x0000000400047213 */ /* 0x000fe40000000000 */
[----:B------:R-:W-:Y:S02]  /*18f00*/  FMNMX.FTZ R105, R50, R105, !PT ;  /* 0x0000006932697209 */ /* 0x000fe40007810000 */
[----:B------:R-:W-:Y:S02]  /*18f10*/  FMNMX.FTZ R6, R184, R106, !PT ;  /* 0x0000006ab8067209 */ /* 0x000fe40007810000 */
[C---:B------:R-:W-:Y:S01]  /*18f20*/  ISETP.GE.OR P1, PT, R12.reuse, R232, !P1 ;  /* 0x000000e80c00720c */ /* 0x040fe20004f26670 */
[----:B------:R-:W2:Y:S01]  /*18f30*/  SHFL.BFLY PT, R7, R105, 0x2, 0x1f ;  /* 0x0c401f0069077f89 */ /* 0x000ea200000e0000 */
[----:B------:R-:W-:Y:S02]  /*18f40*/  ISETP.GE.OR P0, PT, R12, R231, !P0 ;  /* 0x000000e70c00720c */ /* 0x000fe40004706670 */
[----:B------:R-:W-:Y:S02]  /*18f50*/  IABS R12, R5 ;  /* 0x00000005000c7213 */ /* 0x000fe40000000000 */
[----:B------:R-:W-:Y:S02]  /*18f60*/  MOV R5, R4 ;  /* 0x0000000400057202 */ /* 0x000fe40000000f00 */
[----:B------:R-:W-:Y:S02]  /*18f70*/  FMNMX.FTZ R4, R183, R6, !PT ;  /* 0x00000006b7047209 */ /* 0x000fe40007810000 */
[----:B------:R-:W-:Y:S02]  /*18f80*/  IABS R2, R2 ;  /* 0x0000000200027213 */ /* 0x000fe40000000000 */
[----:B------:R-:W-:Y:S02]  /*18f90*/  FMNMX.FTZ R4, R176, R4, !PT ;  /* 0x00000004b0047209 */ /* 0x000fe40007810000 */
[----:B------:R-:W-:Y:S02]  /*18fa0*/  I2FP.F32.S32 R6, R5 ;  /* 0x0000000500067245 */ /* 0x000fe40000201400 */
[----:B------:R-:W-:Y:S02]  /*18fb0*/  I2FP.F32.S32 R5, R2 ;  /* 0x0000000200057245 */ /* 0x000fe40000201400 */
[----:B------:R-:W-:Y:S01]  /*18fc0*/  FMNMX.FTZ R2, R177, R4, !PT ;  /* 0x00000004b1027209 */ /* 0x000fe20007810000 */
[----:B------:R-:W-:Y:S01]  /*18fd0*/  FFMA.FTZ R6, R6, -UR19, R60 ;  /* 0x8000001306067c23 */ /* 0x000fe2000801003c */
[----:B------:R-:W-:Y:S01]  /*18fe0*/  ISETP.GE.AND P3, PT, R13, R224, PT ;  /* 0x000000e00d00720c */ /* 0x000fe20003f66270 */
[----:B------:R-:W-:Y:S01]  /*18ff0*/  FFMA.FTZ R5, R5, -UR19, R61 ;  /* 0x8000001305057c23 */ /* 0x000fe2000801003d */
[----:B------:R-:W-:Y:S02]  /*19000*/  FMNMX.FTZ R2, R204, R2, !PT ;  /* 0x00000002cc027209 */ /* 0x000fe40007810000 */
[----:B------:R-:W-:Y:S02]  /*19010*/  FMNMX.FTZ R4, R210, R107, !PT ;  /* 0x0000006bd2047209 */ /* 0x000fe40007810000 */
[----:B------:R-:W-:Y:S02]  /*19020*/  ISETP.GE.OR P3, PT, R13, R232, !P3 ;  /* 0x000000e80d00720c */ /* 0x000fe40005f66670 */
[----:B------:R-:W-:Y:S02]  /*19030*/  FMNMX.FTZ R2, R205, R2, !PT ;  /* 0x00000002cd027209 */ /* 0x000fe40007810000 */
[----:B-1----:R-:W-:Y:S02]  /*19040*/  FMNMX.FTZ R104, R0, R104, !PT ;  /* 0x0000006800687209 */ /* 0x002fe40007810000 */
[----:B------:R-:W-:Y:S02]  /*19050*/  FMNMX.FTZ R0, R206, R4, !PT ;  /* 0x00000004ce007209 */ /* 0x000fe40007810000 */
[----:B------:R-:W-:Y:S02]  /*19060*/  FSEL R246, R22, -INF , !P3 ;  /* 0xff80000016f67808 */ /* 0x000fe40005800000 */
[----:B------:R-:W-:Y:S02]  /*19070*/  FMNMX.FTZ R2, R191, R2, !PT ;  /* 0x00000002bf027209 */ /* 0x000fe40007810000 */
[----:B------:R-:W-:Y:S02]  /*19080*/  ISETP.GE.AND P3, PT, R9, R224, PT ;  /* 0x000000e00900720c */ /* 0x000fe40003f66270 */
[----:B------:R-:W-:Y:S02]  /*19090*/  FMNMX.FTZ R4, R23, R0, !PT ;  /* 0x0000000017047209 */ /* 0x000fe40007810000 */
[----:B------:R-:W-:Y:S02]  /*190a0*/  FMNMX.FTZ R0, R195, R2, !PT ;  /* 0x00000002c3007209 */ /* 0x000fe40007810000 */
[----:B--2---:R-:W-:Y:S02]  /*190b0*/  FMNMX.FTZ R105, R105, R7, !PT ;  /* 0x0000000769697209 */ /* 0x004fe40007810000 */
[----:B------:R-:W-:Y:S02]  /*190c0*/  ISETP.GE.OR P3, PT, R9, R232, !P3 ;  /* 0x000000e80900720c */ /* 0x000fe40005f66670 */
[----:B------:R-:W-:Y:S01]  /*190d0*/  FMNMX.FTZ R2, R240, R0, !PT ;  /* 0x00000000f0027209 */ /* 0x000fe20007810000 */
[----:B------:R-:W1:Y:S01]  /*190e0*/  SHFL.BFLY PT, R7, R105, 0x1, 0x1f ;  /* 0x0c201f0069077f89 */ /* 0x000e6200000e0000 */
[----:B------:R-:W-:Y:S02]  /*190f0*/  FSEL R247, R6, -INF , !P3 ;  /* 0xff80000006f77808 */ /* 0x000fe40005800000 */
[----:B------:R-:W-:Y:S01]  /*19100*/  FMNMX.FTZ R0, R101, R4, !PT ;  /* 0x0000000465007209 */ /* 0x000fe20007810000 */
[----:B------:R-:W-:Y:S01]  /*19110*/  IMAD.IADD R4, R230, 0x1, -R9 ;  /* 0x00000001e6047824 */ /* 0x000fe200078e0a09 */
[C---:B------:R-:W-:Y:S03]  /*19120*/  ISETP.GE.AND P3, PT, R9.reuse, R223, PT ;  /* 0x000000df0900720c */ /* 0x040fe60003f66270 */
[----:B------:R-:W2:Y:S01]  /*19130*/  SHFL.BFLY PT, R6, R104, 0x1, 0x1f ;  /* 0x0c201f0068067f89 */ /* 0x000ea200000e0000 */
[----:B------:R-:W-:Y:S02]  /*19140*/  FMNMX.FTZ R0, R208, R0, !PT ;  /* 0x00000000d0007209 */ /* 0x000fe40007810000 */
[----:B------:R-:W-:Y:S02]  /*19150*/  ISETP.GE.OR P3, PT, R9, R231, !P3 ;  /* 0x000000e70900720c */ /* 0x000fe40005f66670 */
[----:B------:R-:W-:Y:S02]  /*19160*/  IABS R9, R4 ;  /* 0x0000000400097213 */ /* 0x000fe40000000000 */
[----:B------:R-:W3:Y:S01]  /*19170*/  MUFU.TANH R4, R62 ;  /* 0x0000003e00047308 */ /* 0x000ee20000002400 */
[----:B------:R-:W-:Y:S02]  /*19180*/  FMNMX.FTZ R0, R209, R0, !PT ;  /* 0x00000000d1007209 */ /* 0x000fe40007810000 */
[----:B------:R-:W-:Y:S02]  /*19190*/  I2FP.F32.S32 R9, R9 ;  /* 0x0000000900097245 */ /* 0x000fe40000201400 */
[----:B------:R-:W-:Y:S02]  /*191a0*/  FSEL R186, R47, -INF , !P5 ;  /* 0xff8000002fba7808 */ /* 0x000fe40006800000 */
[----:B------:R-:W-:Y:S02]  /*191b0*/  FMNMX.FTZ R0, R190, R0, !PT ;  /* 0x00000000be007209 */ /* 0x000fe40007810000 */
[----:B------:R-:W-:Y:S02]  /*191c0*/  FMNMX.FTZ R2, R213, R2, !PT ;  /* 0x00000002d5027209 */ /* 0x000fe40007810000 */
[----:B-1----:R-:W-:Y:S02]  /*191d0*/  FMNMX.FTZ R105, R105, R7, !PT ;  /* 0x0000000769697209 */ /* 0x002fe40007810000 */
[----:B------:R-:W-:Y:S02]  /*191e0*/  FMNMX.FTZ R0, R193, R0, !PT ;  /* 0x00000000c1007209 */ /* 0x000fe40007810000 */
[----:B------:R-:W-:Y:S01]  /*191f0*/  I2FP.F32.S32 R11, R11 ;  /* 0x0000000b000b7245 */ /* 0x000fe20000201400 */
[----:B------:R-:W-:Y:S01]  /*19200*/  FMUL.FTZ R109, R105, UR4 ;  /* 0x00000004696d7c20 */ /* 0x000fe20008410000 */
[----:B---3--:R-:W-:Y:S01]  /*19210*/  FFMA.FTZ R4, R9, -UR19, R4 ;  /* 0x8000001309047c23 */ /* 0x008fe20008010004 */
[----:B------:R-:W-:Y:S02]  /*19220*/  FMNMX.FTZ R0, R236, R0, !PT ;  /* 0x00000000ec007209 */ /* 0x000fe40007810000 */
[----:B------:R-:W-:Y:S01]  /*19230*/  FMNMX.FTZ R103, R196, R2, !PT ;  /* 0x00000002c4677209 */ /* 0x000fe20007810000 */
[----:B------:R-:W-:Y:S01]  /*19240*/  IMAD.IADD R2, R230, 0x1, -R16 ;  /* 0x00000001e6027824 */ /* 0x000fe200078e0a10 */
[----:B------:R-:W-:Y:S01]  /*19250*/  FSEL R59, R4, -INF , !P3 ;  /* 0xff800000043b7808 */ /* 0x000fe20005800000 */
[----:B------:R-:W-:Y:S01]  /*19260*/  FFMA.FTZ R8, R11, -UR19, R8 ;  /* 0x800000130b087c23 */ /* 0x000fe20008010008 */
[----:B------:R-:W-:Y:S02]  /*19270*/  FSETP.NEU.FTZ.AND P3, PT, R105, -INF , PT ;  /* 0xff8000006900780b */ /* 0x000fe40003f7d000 */
[----:B------:R-:W-:Y:S02]  /*19280*/  FMNMX.FTZ R0, R48, R0, !PT ;  /* 0x0000000030007209 */ /* 0x000fe40007810000 */
[----:B------:R-:W-:Y:S02]  /*19290*/  FSEL R109, R109, RZ, P3 ;  /* 0x000000ff6d6d7208 */ /* 0x000fe40001800000 */
[C---:B------:R-:W-:Y:S02]  /*192a0*/  ISETP.GE.AND P2, PT, R13.reuse, R223, PT ;  /* 0x000000df0d00720c */ /* 0x040fe40003f46270 */
[----:B------:R-:W-:Y:S01]  /*192b0*/  FSEL R185, R46, -INF , !P6 ;  /* 0xff8000002eb97808 */ /* 0x000fe20007000000 */
[--C-:B------:R-:W-:Y:S01]  /*192c0*/  FFMA.FTZ R4, R180, UR4, -R109.reuse ;  /* 0x00000004b4047c23 */ /* 0x100fe2000801086d */
[----:B------:R-:W-:Y:S02]  /*192d0*/  FSEL R245, R20, -INF , !P1 ;  /* 0xff80000014f57808 */ /* 0x000fe40004800000 */
[----:B------:R-:W-:Y:S01]  /*192e0*/  I2FP.F32.S32 R12, R12 ;  /* 0x0000000c000c7245 */ /* 0x000fe20000201400 */
[----:B------:R1:W-:Y:S01]  /*192f0*/  MUFU.EX2 R47, R4 ;  /* 0x00000004002f7308 */ /* 0x0003e20000000800 */
[----:B------:R-:W-:Y:S02]  /*19300*/  ISETP.GE.AND P1, PT, R16, R224, PT ;  /* 0x000000e01000720c */ /* 0x000fe40003f26270 */
[----:B------:R-:W-:Y:S01]  /*19310*/  ISETP.GE.OR P2, PT, R13, R231, !P2 ;  /* 0x000000e70d00720c */ /* 0x000fe20005746670 */
[----:B------:R-:W-:Y:S01]  /*19320*/  FFMA.FTZ R10, R12, -UR19, R10 ;  /* 0x800000130c0a7c23 */ /* 0x000fe2000801000a */
[----:B------:R-:W-:Y:S02]  /*19330*/  FMNMX.FTZ R0, R185, R0, !PT ;  /* 0x00000000b9007209 */ /* 0x000fe40007810000 */
[----:B------:R-:W-:Y:S02]  /*19340*/  IABS R2, R2 ;  /* 0x0000000200027213 */ /* 0x000fe40000000000 */
[----:B------:R-:W-:Y:S02]  /*19350*/  ISETP.GE.OR P1, PT, R16, R232, !P1 ;  /* 0x000000e81000720c */ /* 0x000fe40004f26670 */
[----:B------:R-:W-:Y:S02]  /*19360*/  FSEL R239, R8, -INF , !P2 ;  /* 0xff80000008ef7808 */ /* 0x000fe40005000000 */
[----:B------:R-:W-:Y:S02]  /*19370*/  FMNMX.FTZ R0, R186, R0, !PT ;  /* 0x00000000ba007209 */ /* 0x000fe40007810000 */
[----:B------:R-:W-:Y:S01]  /*19380*/  I2FP.F32.S32 R2, R2 ;  /* 0x0000000200027245 */ /* 0x000fe20000201400 */
[--C-:B-1----:R-:W-:Y:S01]  /*19390*/  FFMA.FTZ R4, R179, UR4, -R109.reuse ;  /* 0x00000004b3047c23 */ /* 0x102fe2000801086d */
[----:B--2---:R-:W-:Y:S02]  /*193a0*/  FMNMX.FTZ R104, R104, R6, !PT ;  /* 0x0000000668687209 */ /* 0x004fe40007810000 */
[----:B------:R-:W-:Y:S01]  /*193b0*/  FSEL R248, R5, -INF , !P1 ;  /* 0xff80000005f87808 */ /* 0x000fe20004800000 */
[----:B------:R1:W-:Y:S01]  /*193c0*/  MUFU.EX2 R237, R4 ;  /* 0x0000000400ed7308 */ /* 0x0003e20000000800 */
[----:B------:R-:W-:Y:S01]  /*193d0*/  FMNMX.FTZ R103, R201, R103, !PT ;  /* 0x00000067c9677209 */ /* 0x000fe20007810000 */
[----:B------:R-:W-:Y:S01]  /*193e0*/  FFMA.FTZ R108, R2, -UR19, R108 ;  /* 0x80000013026c7c23 */ /* 0x000fe2000801006c */
[----:B------:R-:W-:Y:S01]  /*193f0*/  ISETP.GE.AND P1, PT, R16, R223, PT ;  /* 0x000000df1000720c */ /* 0x000fe20003f26270 */
[----:B------:R-:W-:Y:S01]  /*19400*/  FMUL.FTZ R110, R104, UR4 ;  /* 0x00000004686e7c20 */ /* 0x000fe20008410000 */
[----:B------:R-:W-:Y:S02]  /*19410*/  FSEL R63, R10, -INF , !P0 ;  /* 0xff8000000a3f7808 */ /* 0x000fe40004000000 */
[----:B------:R-:W-:Y:S02]  /*19420*/  FMNMX.FTZ R0, R239, R0, !PT ;  /* 0x00000000ef007209 */ /* 0x000fe40007810000 */
[----:B------:R-:W-:Y:S02]  /*19430*/  FMNMX.FTZ R103, R246, R103, !PT ;  /* 0x00000067f6677209 */ /* 0x000fe40007810000 */
[----:B------:R-:W-:Y:S02]  /*19440*/  ISETP.GE.OR P1, PT, R16, R231, !P1 ;  /* 0x000000e71000720c */ /* 0x000fe40004f26670 */
[----:B------:R-:W-:Y:S02]  /*19450*/  FMNMX.FTZ R0, R63, R0, !PT ;  /* 0x000000003f007209 */ /* 0x000fe40007810000 */
        /* <DEDUP_REMOVED lines=8> */
[----:B------:R-:W-:Y:S03]  /*194e0*/  FMNMX.FTZ R103, R248, R103, !PT ;  /* 0x00000067f8677209 */ /* 0x000fe60007810000 */
[----:B------:R-:W1:Y:S01]  /*194f0*/  SHFL.BFLY PT, R2, R0, 0x2, 0x1f ;  /* 0x0c401f0000027f89 */ /* 0x000e6200000e0000 */
[----:B------:R2:W-:Y:S07]  /*19500*/  MUFU.EX2 R238, R4 ;  /* 0x0000000400ee7308 */ /* 0x0005ee0000000800 */
        /* <DEDUP_REMOVED lines=11> */
[----:B---3--:R-:W-:Y:S01]  /*195c0*/  FMNMX.FTZ R103, R103, R5, !PT ;  /* 0x0000000567677209 */ /* 0x008fe20007810000 */
[--C-:B--2---:R-:W-:Y:S03]  /*195d0*/  FFMA.FTZ R4, R178, UR4, -R110.reuse ;  /* 0x00000004b2047c23 */ /* 0x104fe6000801086e */
[C---:B------:R-:W-:Y:S01]  /*195e0*/  FSETP.NEU.FTZ.AND P1, PT, R103.reuse, -INF , PT ;  /* 0xff8000006700780b */ /* 0x040fe20003f3d000 */
[----:B------:R-:W-:Y:S01]  /*195f0*/  FMUL.FTZ R111, R103, UR4 ;  /* 0x00000004676f7c20 */ /* 0x000fe20008410000 */
[----:B----4-:R-:W-:Y:S02]  /*19600*/  F2FP.BF16.F32.PACK_AB R178, R65, R60 ;  /* 0x0000003c41b2723e */ /* 0x010fe400000010ff */
[----:B------:R2:W-:Y:S02]  /*19610*/  MUFU.EX2 R56, R4 ;  /* 0x0000000400387308 */ /* 0x0005e40000000800 */
[----:B------:R-:W-:Y:S02]  /*19620*/  FSEL R111, R111, RZ, P1 ;  /* 0x000000ff6f6f7208 */ /* 0x000fe40000800000 */
[----:B-1----:R-:W-:Y:S03]  /*19630*/  FMNMX.FTZ R102, R0, R2, !PT ;  /* 0x0000000200667209 */ /* 0x002fe60007810000 */
[--C-:B------:R-:W-:Y:S01]  /*19640*/  FFMA.FTZ R0, R183, UR4, -R111.reuse ;  /* 0x00000004b7007c23 */ /* 0x100fe2000801086f */
[--C-:B------:R-:W-:Y:S01]  /*19650*/  FFMA.FTZ R2, R177, UR4, -R111.reuse ;  /* 0x00000004b1027c23 */ /* 0x100fe2000801086f */
[----:B------:R-:W-:Y:S02]  /*19660*/  FSETP.NEU.FTZ.AND P0, PT, R102, -INF , PT ;  /* 0xff8000006600780b */ /* 0x000fe40003f1d000 */
[----:B------:R1:W-:Y:S01]  /*19670*/  MUFU.EX2 R62, R0 ;  /* 0x00000000003e7308 */ /* 0x0003e20000000800 */
[----:B--2---:R-:W-:Y:S09]  /*19680*/  FFMA.FTZ R4, R25, UR4, -R110 ;  /* 0x0000000419047c23 */ /* 0x004ff2000801086e */
[----:B------:R-:W-:Y:S10]  /*19690*/  MUFU.EX2 R67, R2 ;  /* 0x0000000200437308 */ /* 0x000ff40000000800 */
[----:B------:R2:W3:Y:S01]  /*196a0*/  MUFU.EX2 R66, R4 ;  /* 0x0000000400427308 */ /* 0x0004e20000000800 */
[--C-:B-1----:R-:W-:Y:S01]  /*196b0*/  FFMA.FTZ R0, R176, UR4, -R111.reuse ;  /* 0x00000004b0007c23 */ /* 0x102fe2000801086f */
[----:B------:R-:W-:Y:S08]  /*196c0*/  F2FP.BF16.F32.PACK_AB R176, R237, R47 ;  /* 0x0000002fedb0723e */ /* 0x000ff000000010ff */
[----:B------:R-:W1:Y:S01]  /*196d0*/  MUFU.EX2 R57, R0 ;  /* 0x0000000000397308 */ /* 0x000e620000000800 */
[----:B--2---:R-:W-:Y:S01]  /*196e0*/  FFMA.FTZ R4, R184, UR4, -R111 ;  /* 0x00000004b8047c23 */ /* 0x004fe2000801086f */
[----:B------:R-:W-:Y:S01]  /*196f0*/  FMUL.FTZ R184, R102, UR4 ;  /* 0x0000000466b87c20 */ /* 0x000fe20008410000 */
[----:B---3--:R-:W-:Y:S07]  /*19700*/  F2FP.BF16.F32.PACK_AB R179, R66, R56 ;  /* 0x0000003842b3723e */ /* 0x008fee00000010ff */
[----:B------:R-:W2:Y:S01]  /*19710*/  MUFU.EX2 R235, R4 ;  /* 0x0000000400eb7308 */ /* 0x000ea20000000800 */
[----:B------:R-:W-:Y:S02]  /*19720*/  FSEL R184, R184, RZ, P0 ;  /* 0x000000ffb8b87208 */ /* 0x000fe40000000000 */
[----:B-1----:R-:W-:Y:S03]  /*19730*/  F2FP.BF16.F32.PACK_AB R182, R67, R57 ;  /* 0x0000003943b6723e */ /* 0x002fe600000010ff */
[--C-:B------:R-:W-:Y:S01]  /*19740*/  FFMA.FTZ R0, R210, UR4, -R184.reuse ;  /* 0x00000004d2007c23 */ /* 0x100fe200080108b8 */
[--C-:B------:R-:W-:Y:S01]  /*19750*/  FFMA.FTZ R2, R101, UR4, -R184.reuse ;  /* 0x0000000465027c23 */ /* 0x100fe200080108b8 */
[----:B------:R-:W-:Y:S02]  /*19760*/  IMAD.MOV.U32 R210, RZ, RZ, R241 ;  /* 0x000000ffffd27224 */ /* 0x000fe400078e00f1 */
[----:B------:R1:W-:Y:S03]  /*19770*/  MUFU.EX2 R250, R0 ;  /* 0x0000000000fa7308 */ /* 0x0003e60000000800 */
[----:B------:R-:W-:Y:S02]  /*19780*/  F2FP.BF16.F32.PACK_AB R177, R210, R238 ;  /* 0x000000eed2b1723e */ /* 0x000fe400000010ff */
[----:B--2---:R-:W-:Y:S05]  /*19790*/  F2FP.BF16.F32.PACK_AB R180, R62, R235 ;  /* 0x000000eb3eb4723e */ /* 0x004fea00000010ff */
[----:B------:R2:W-:Y:S01]  /*197a0*/  MUFU.EX2 R58, R2 ;  /* 0x00000002003a7308 */ /* 0x0005e20000000800 */
[----:B-1----:R-:W-:Y:S01]  /*197b0*/  FFMA.FTZ R0, R206, UR4, -R184 ;  /* 0x00000004ce007c23 */ /* 0x002fe200080108b8 */
[----:B------:R-:W-:Y:S08]  /*197c0*/  MOV R206, R240 ;  /* 0x000000f000ce7202 */ /* 0x000ff00000000f00 */
[----:B------:R1:W3:Y:S01]  /*197d0*/  MUFU.EX2 R61, R0 ;  /* 0x00000000003d7308 */ /* 0x0002e20000000800 */
[----:B--2---:R-:W-:Y:S05]  /*197e0*/  FSEL R2, R104, RZ, P2 ;  /* 0x000000ff68027208 */ /* 0x004fea0001000000 */
[----:B------:R-:W-:Y:S04]  /*197f0*/  FADD.FTZ R2, -R2, R100 ;  /* 0x0000006402027221 */ /* 0x000fe80000010100 */
[----:B------:R-:W-:Y:S01]  /*19800*/  FMUL.FTZ R2, R2, UR4 ;  /* 0x0000000402027c20 */ /* 0x000fe20008410000 */
[----:B-1----:R-:W-:Y:S03]  /*19810*/  FFMA.FTZ R0, R23, UR4, -R184 ;  /* 0x0000000417007c23 */ /* 0x002fe600080108b8 */
[----:B------:R-:W1:Y:S01]  /*19820*/  MUFU.EX2 R100, R2 ;  /* 0x0000000200647308 */ /* 0x000e620000000800 */
[----:B------:R-:W2:Y:S01]  /*19830*/  LDSM.16.MT88.4 R20, [R216+0x9000] ;  /* 0x00900000d814783b */ /* 0x000ea20000004200 */
[----:B---3--:R-:W-:Y:S08]  /*19840*/  F2FP.BF16.F32.PACK_AB R181, R61, R250 ;  /* 0x000000fa3db5723e */ /* 0x008ff000000010ff */
[----:B------:R3:W4:Y:S01]  /*19850*/  MUFU.EX2 R64, R0 ;  /* 0x0000000000407308 */ /* 0x0007220000000800 */
[C---:B-1----:R-:W-:Y:S01]  /*19860*/  FMUL.FTZ R6, R100.reuse, R118 ;  /* 0x0000007664067220 */ /* 0x042fe20000410000 */
[C---:B------:R-:W-:Y:S01]  /*19870*/  FMUL.FTZ R7, R100.reuse, R119 ;  /* 0x0000007764077220 */ /* 0x040fe20000410000 */
[C---:B------:R-:W-:Y:S01]  /*19880*/  FMUL.FTZ R18, R100.reuse, R126 ;  /* 0x0000007e64127220 */ /* 0x040fe20000410000 */
[C---:B------:R-:W-:Y:S01]  /*19890*/  FMUL.FTZ R19, R100.reuse, R127 ;  /* 0x0000007f64137220 */ /* 0x040fe20000410000 */
[C---:B------:R-:W-:Y:S01]  /*198a0*/  FMUL.FTZ R35, R100.reuse, R139 ;  /* 0x0000008b64237220 */ /* 0x040fe20000410000 */
[----:B------:R-:W-:Y:S02]  /*198b0*/  IMAD.MOV.U32 R139, RZ, RZ, R60 ;  /* 0x000000ffff8b7224 */ /* 0x000fe400078e003c */
[----:B------:R-:W-:Y:S01]  /*198c0*/  FFMA.FTZ R60, R203, UR4, -R110 ;  /* 0x00000004cb3c7c23 */ /* 0x000fe2000801086e */
[----:B------:R-:W-:Y:S01]  /*198d0*/  FMUL.FTZ R34, R100, R138 ;  /* 0x0000008a64227220 */ /* 0x000fe20000410000 */
[----:B---3--:R-:W-:Y:S01]  /*198e0*/  FSEL R0, R105, RZ, P3 ;  /* 0x000000ff69007208 */ /* 0x008fe20001800000 */
[----:B------:R-:W-:Y:S01]  /*198f0*/  IMAD.MOV.U32 R138, RZ, RZ, R61 ;  /* 0x000000ffff8a7224 */ /* 0x000fe200078e003d */
[----:B----4-:R-:W-:Y:S01]  /*19900*/  F2FP.BF16.F32.PACK_AB R183, R58, R64 ;  /* 0x000000403ab7723e */ /* 0x010fe200000010ff */
[C---:B------:R-:W-:Y:S01]  /*19910*/  FMUL.FTZ R70, R100.reuse, R70 ;  /* 0x0000004664467220 */ /* 0x040fe20000410000 */
[----:B------:R-:W-:Y:S01]  /*19920*/  FMUL.FTZ R71, R100, R71 ;  /* 0x0000004764477220 */ /* 0x000fe20000410000 */
[----:B------:R-:W-:Y:S01]  /*19930*/  FADD.FTZ R0, -R0, R3 ;  /* 0x0000000300007221 */ /* 0x000fe20000010100 */
[C---:B------:R-:W-:Y:S01]  /*19940*/  FMUL.FTZ R82, R100.reuse, R82 ;  /* 0x0000005264527220 */ /* 0x040fe20000410000 */
[C---:B------:R-:W-:Y:S01]  /*19950*/  FMUL.FTZ R83, R100.reuse, R83 ;  /* 0x0000005364537220 */ /* 0x040fe20000410000 */
[----:B------:R-:W-:Y:S01]  /*19960*/  FMUL.FTZ R86, R100, R86 ;  /* 0x0000005664567220 */ /* 0x000fe20000410000 */
[----:B------:R-:W-:Y:S01]  /*19970*/  FMUL.FTZ R3, R0, UR4 ;  /* 0x0000000400037c20 */ /* 0x000fe20008410000 */
[----:B------:R-:W-:Y:S01]  /*19980*/  FSEL R0, R103, RZ, P1 ;  /* 0x000000ff67007208 */ /* 0x000fe20000800000 */
[C---:B------:R-:W-:Y:S01]  /*19990*/  FMUL.FTZ R87, R100.reuse, R87 ;  /* 0x0000005764577220 */ /* 0x040fe20000410000 */
[C---:B------:R-:W-:Y:S01]  /*199a0*/  FMUL.FTZ R98, R100.reuse, R98 ;  /* 0x0000006264627220 */ /* 0x040fe20000410000 */
[----:B------:R1:W3:Y:S01]  /*199b0*/  MUFU.EX2 R101, R3 ;  /* 0x0000000300657308 */ /* 0x0002e20000000800 */
[----:B------:R-:W-:Y:S01]  /*199c0*/  FMUL.FTZ R99, R100, R99 ;  /* 0x0000006364637220 */ /* 0x000fe20000410000 */
[----:B-1----:R-:W-:Y:S01]  /*199d0*/  FADD.FTZ R3, -R0, R106 ;  /* 0x0000006a00037221 */ /* 0x002fe20000010100 */
[----:B------:R-:W-:Y:S01]  /*199e0*/  FSEL R0, R102, RZ, P0 ;  /* 0x000000ff66007208 */ /* 0x000fe20000000000 */
[----:B---3--:R-:W-:Y:S01]  /*199f0*/  FMUL.FTZ R32, R101, R136 ;  /* 0x0000008865207220 */ /* 0x008fe20000410000 */
[----:B------:R-:W-:Y:S02]  /*19a00*/  IMAD.MOV.U32 R136, RZ, RZ, R210 ;  /* 0x000000ffff887224 */ /* 0x000fe400078e00d2 */
[----:B------:R-:W-:Y:S01]  /*19a10*/  FMUL.FTZ R2, R3, UR4 ;  /* 0x0000000403027c20 */ /* 0x000fe20008410000 */
[----:B------:R-:W-:Y:S01]  /*19a20*/  FFMA.FTZ R3, R24, UR4, -R109 ;  /* 0x0000000418037c23 */ /* 0x000fe2000801086d */
[----:B------:R-:W-:Y:S01]  /*19a30*/  FADD.FTZ R0, -R0, R107 ;  /* 0x0000006b00007221 */ /* 0x000fe20000010100 */
[----:B------:R-:W-:Y:S01]  /*19a40*/  MOV R107, R239 ;  /* 0x000000ef006b7202 */ /* 0x000fe20000000f00 */
[----:B------:R-:W-:Y:S01]  /*19a50*/  FFMA.FTZ R106, R205, UR4, -R111 ;  /* 0x00000004cd6a7c23 */ /* 0x000fe2000801086f */
[----:B------:R1:W-:Y:S01]  /*19a60*/  MUFU.EX2 R244, R3 ;  /* 0x0000000300f47308 */ /* 0x0003e20000000800 */
[----:B------:R-:W-:Y:S01]  /*19a70*/  FMUL.FTZ R0, R0, UR4 ;  /* 0x0000000400007c20 */ /* 0x000fe20008410000 */
[C---:B------:R-:W-:Y:S01]  /*19a80*/  FMUL.FTZ R4, R101.reuse, R116 ;  /* 0x0000007465047220 */ /* 0x040fe20000410000 */
[C---:B------:R-:W-:Y:S01]  /*19a90*/  FMUL.FTZ R5, R101.reuse, R117 ;  /* 0x0000007565057220 */ /* 0x040fe20000410000 */
[C---:B------:R-:W-:Y:S01]  /*19aa0*/  FMUL.FTZ R16, R101.reuse, R124 ;  /* 0x0000007c65107220 */ /* 0x040fe20000410000 */
[----:B------:R-:W-:Y:S01]  /*19ab0*/  LDSM.16.MT88.4 R116, [R216+0xb000] ;  /* 0x00b00000d874783b */ /* 0x000fe20000004200 */
[C---:B------:R-:W-:Y:S01]  /*19ac0*/  FMUL.FTZ R17, R101.reuse, R125 ;  /* 0x0000007d65117220 */ /* 0x040fe20000410000 */
[C---:B------:R-:W-:Y:S03]  /*19ad0*/  FMUL.FTZ R33, R101.reuse, R137 ;  /* 0x0000008965217220 */ /* 0x040fe60000410000 */
[----:B------:R-:W3:Y:S01]  /*19ae0*/  MUFU.EX2 R0, R0 ;  /* 0x0000000000007308 */ /* 0x000ee20000000800 */
[----:B------:R-:W-:Y:S01]  /*19af0*/  IMAD.MOV.U32 R137, RZ, RZ, R62 ;  /* 0x000000ffff897224 */ /* 0x000fe200078e003e */
[-C--:B--2---:R-:W-:Y:S01]  /*19b00*/  HMMA.16816.F32.BF16 R4, R176, R20.reuse, R4 ;  /* 0x00000014b004723c */ /* 0x084fe20000041804 */
[----:B------:R-:W-:Y:S01]  /*19b10*/  PLOP3.LUT P0, PT, PT, PT, UP0, 0x80, 0x0 ;  /* 0x000000000000781c */ /* 0x000fe20003f0f008 */
[----:B------:R-:W-:Y:S03]  /*19b20*/  LDSM.16.MT88.4 R124, [R218+0x9400] ;  /* 0x00940000da7c783b */ /* 0x000fe60000004200 */
[----:B------:R-:W-:Y:S03]  /*19b30*/  FMUL.FTZ R68, R101, R68 ;  /* 0x0000004465447220 */ /* 0x000fe60000410000 */
[----:B------:R-:W2:Y:S03]  /*19b40*/  MUFU.EX2 R2, R2 ;  /* 0x0000000200027308 */ /* 0x000ea60000000800 */
[----:B-1----:R-:W-:Y:S01]  /*19b50*/  FFMA.FTZ R3, R189, UR4, -R109 ;  /* 0x00000004bd037c23 */ /* 0x002fe2000801086d */
[----:B------:R-:W-:Y:S01]  /*19b60*/  MOV R189, R65 ;  /* 0x0000004100bd7202 */ /* 0x000fe20000000f00 */
[C---:B------:R-:W-:Y:S01]  /*19b70*/  FMUL.FTZ R65, R101.reuse, R169 ;  /* 0x000000a965417220 */ /* 0x040fe20000410000 */
[C---:B------:R-:W-:Y:S01]  /*19b80*/  FMUL.FTZ R69, R101.reuse, R69 ;  /* 0x0000004565457220 */ /* 0x040fe20000410000 */
[----:B------:R-:W-:Y:S03]  /*19b90*/  FMUL.FTZ R80, R101, R80 ;  /* 0x0000005065507220 */ /* 0x000fe60000410000 */
[----:B------:R1:W4:Y:S01]  /*19ba0*/  MUFU.EX2 R243, R3 ;  /* 0x0000000300f37308 */ /* 0x0003220000000800 */
[C---:B---3--:R-:W-:Y:S01]  /*19bb0*/  FMUL.FTZ R31, R0.reuse, R143 ;  /* 0x0000008f001f7220 */ /* 0x048fe20000410000 */
[----:B------:R-:W-:Y:S02]  /*19bc0*/  IMAD.MOV.U32 R143, RZ, RZ, R237 ;  /* 0x000000ffff8f7224 */ /* 0x000fe400078e00ed */
[C---:B------:R-:W-:Y:S01]  /*19bd0*/  FMUL.FTZ R30, R0.reuse, R142 ;  /* 0x0000008e001e7220 */ /* 0x040fe20000410000 */
[----:B------:R-:W-:Y:S01]  /*19be0*/  MOV R142, R235 ;  /* 0x000000eb008e7202 */ /* 0x000fe20000000f00 */
[C---:B------:R-:W-:Y:S01]  /*19bf0*/  FMUL.FTZ R46, R0.reuse, R158 ;  /* 0x0000009e002e7220 */ /* 0x040fe20000410000 */
[----:B------:R-:W-:Y:S02]  /*19c00*/  IMAD.MOV.U32 R158, RZ, RZ, R206 ;  /* 0x000000ffff9e7224 */ /* 0x000fe400078e00ce */
[C---:B------:R-:W-:Y:S01]  /*19c10*/  FMUL.FTZ R10, R0.reuse, R114 ;  /* 0x00000072000a7220 */ /* 0x040fe20000410000 */
[----:B------:R-:W-:Y:S01]  /*19c20*/  FMUL.FTZ R11, R0, R115 ;  /* 0x00000073000b7220 */ /* 0x000fe20000410000 */
[C---:B--2---:R-:W-:Y:S01]  /*19c30*/  FMUL.FTZ R40, R2.reuse, R144 ;  /* 0x0000009002287220 */ /* 0x044fe20000410000 */
[----:B------:R-:W-:Y:S02]  /*19c40*/  IMAD.MOV.U32 R144, RZ, RZ, R215 ;  /* 0x000000ffff907224 */ /* 0x000fe400078e00d7 */
[C---:B------:R-:W-:Y:S01]  /*19c50*/  FMUL.FTZ R41, R2.reuse, R145 ;  /* 0x0000009102297220 */ /* 0x040fe20000410000 */
[----:B------:R-:W-:Y:S02]  /*19c60*/  IMAD.MOV.U32 R145, RZ, RZ, R214 ;  /* 0x000000ffff917224 */ /* 0x000fe400078e00d6 */
[C---:B------:R-:W-:Y:S01]  /*19c70*/  FMUL.FTZ R45, R2.reuse, R157 ;  /* 0x0000009d022d7220 */ /* 0x040fe20000410000 */
[----:B------:R-:W-:Y:S02]  /*19c80*/  IMAD.MOV.U32 R157, RZ, RZ, R213 ;  /* 0x000000ffff9d7224 */ /* 0x000fe400078e00d5 */
[----:B------:R-:W-:Y:S01]  /*19c90*/  FMUL.FTZ R29, R2, R141 ;  /* 0x0000008d021d7220 */ /* 0x000fe20000410000 */
[----:B------:R-:W-:Y:S02]  /*19ca0*/  IMAD.MOV.U32 R141, RZ, RZ, R47 ;  /* 0x000000ffff8d7224 */ /* 0x000fe400078e002f */
[----:B-1----:R-:W-:Y:S01]  /*19cb0*/  FFMA.FTZ R3, R188, UR4, -R110 ;  /* 0x00000004bc037c23 */ /* 0x002fe2000801086e */
[----:B------:R-:W-:Y:S01]  /*19cc0*/  FMUL.FTZ R47, R0, R159 ;  /* 0x0000009f002f7220 */ /* 0x000fe20000410000 */
[----:B------:R-:W-:Y:S01]  /*19cd0*/  MOV R159, R212 ;  /* 0x000000d4009f7202 */ /* 0x000fe20000000f00 */
[C---:B------:R-:W-:Y:S01]  /*19ce0*/  FMUL.FTZ R8, R2.reuse, R112 ;  /* 0x0000007002087220 */ /* 0x040fe20000410000 */
[----:B------:R1:W-:Y:S01]  /*19cf0*/  MUFU.EX2 R241, R3 ;  /* 0x0000000300f17308 */ /* 0x0003e20000000800 */
[C---:B------:R-:W-:Y:S01]  /*19d00*/  FMUL.FTZ R9, R2.reuse, R113 ;  /* 0x0000007102097220 */ /* 0x040fe20000410000 */
[C---:B------:R-:W-:Y:S01]  /*19d10*/  FMUL.FTZ R12, R2.reuse, R120 ;  /* 0x00000078020c7220 */ /* 0x040fe20000410000 */
[----:B------:R-:W-:Y:S01]  /*19d20*/  FMUL.FTZ R13, R2, R121 ;  /* 0x00000079020d7220 */ /* 0x000fe20000410000 */
[C---:B------:R-:W-:Y:S01]  /*19d30*/  FMUL.FTZ R14, R0.reuse, R122 ;  /* 0x0000007a000e7220 */ /* 0x040fe20000410000 */
[----:B------:R-:W-:Y:S01]  /*19d40*/  FMUL.FTZ R15, R0, R123 ;  /* 0x0000007b000f7220 */ /* 0x000fe20000410000 */
[----:B------:R-:W2:Y:S01]  /*19d50*/  LDSM.16.MT88.4 R112, [R218+0xa000] ;  /* 0x00a00000da70783b */ /* 0x000ea20000004200 */
[C---:B------:R-:W-:Y:S01]  /*19d60*/  FMUL.FTZ R24, R2.reuse, R128 ;  /* 0x0000008002187220 */ /* 0x040fe20000410000 */
[C---:B------:R-:W-:Y:S04]  /*19d70*/  HMMA.16816.F32.BF16 R8, R180.reuse, R20, R8 ;  /* 0x00000014b408723c */ /* 0x040fe80000041808 */
[----:B------:R-:W-:Y:S01]  /*19d80*/  FMUL.FTZ R25, R2, R129 ;  /* 0x0000008102197220 */ /* 0x000fe20000410000 */
[----:B------:R-:W-:Y:S01]  /*19d90*/  FMUL.FTZ R26, R0, R130 ;  /* 0x00000082001a7220 */ /* 0x000fe20000410000 */
[-C--:B------:R-:W-:Y:S05]  /*19da0*/  HMMA.16816.F32.BF16 R12, R180, R22.reuse, R12 ;  /* 0x00000016b40c723c */ /* 0x080fea000004180c */
[----:B-1----:R-:W-:Y:S01]  /*19db0*/  FFMA.FTZ R3, R199, UR4, -R109 ;  /* 0x00000004c7037c23 */ /* 0x002fe2000801086d */
[C---:B------:R-:W-:Y:S03]  /*19dc0*/  HMMA.16816.F32.BF16 R16, R176.reuse, R22, R16 ;  /* 0x00000016b010723c */ /* 0x040fe60000041810 */
[----:B------:R1:W-:Y:S02]  /*19dd0*/  MUFU.EX2 R240, R3 ;  /* 0x0000000300f07308 */ /* 0x0003e40000000800 */
[----:B------:R-:W-:Y:S02]  /*19de0*/  IMAD.MOV.U32 R199, RZ, RZ, R48 ;  /* 0x000000ffffc77224 */ /* 0x000fe400078e0030 */
[C---:B------:R-:W-:Y:S01]  /*19df0*/  FMUL.FTZ R48, R101.reuse, R152 ;  /* 0x0000009865307220 */ /* 0x040fe20000410000 */
[----:B------:R-:W-:Y:S03]  /*19e00*/  IMAD.MOV.U32 R152, RZ, RZ, R211 ;  /* 0x000000ffff987224 */ /* 0x000fe600078e00d3 */
[C---:B------:R-:W-:Y:S01]  /*19e10*/  FMUL.FTZ R20, R101.reuse, R132 ;  /* 0x0000008465147220 */ /* 0x040fe20000410000 */
[C---:B------:R-:W-:Y:S01]  /*19e20*/  FMUL.FTZ R21, R101.reuse, R133 ;  /* 0x0000008565157220 */ /* 0x040fe20000410000 */
[C---:B------:R-:W-:Y:S01]  /*19e30*/  FMUL.FTZ R22, R100.reuse, R134 ;  /* 0x0000008664167220 */ /* 0x040fe20000410000 */
[----:B------:R-:W-:Y:S01]  /*19e40*/  FMUL.FTZ R23, R100, R135 ;  /* 0x0000008764177220 */ /* 0x000fe20000410000 */
[----:B------:R-:W-:Y:S01]  /*19e50*/  FMUL.FTZ R27, R0, R131 ;  /* 0x00000083001b7220 */ /* 0x000fe20000410000 */
[----:B------:R-:W-:Y:S01]  /*19e60*/  IMAD.MOV.U32 R134, RZ, RZ, R57 ;  /* 0x000000ffff867224 */ /* 0x000fe200078e0039 */
[----:B------:R-:W-:Y:S01]  /*19e70*/  LDSM.16.MT88.4 R128, [R216+0xa400] ;  /* 0x00a40000d880783b */ /* 0x000fe20000004200 */
[----:B------:R-:W-:Y:S02]  /*19e80*/  IMAD.MOV.U32 R133, RZ, RZ, R56 ;  /* 0x000000ffff857224 */ /* 0x000fe400078e0038 */
[----:B------:R-:W-:Y:S01]  /*19e90*/  FMUL.FTZ R57, R2, R161 ;  /* 0x000000a102397220 */ /* 0x000fe20000410000 */
[----:B------:R-:W-:Y:S01]  /*19ea0*/  MOV R132, R63 ;  /* 0x0000003f00847202 */ /* 0x000fe20000000f00 */
        /* <DEDUP_REMOVED lines=8> */
[--C-:B------:R-:W-:Y:S01]  /*19f30*/  FFMA.FTZ R36, R28, UR4, -R110.reuse ;  /* 0x000000041c247c23 */ /* 0x100fe2000801086e */
[----:B------:R-:W-:Y:S03]  /*19f40*/  FMUL.FTZ R28, R2, R140 ;  /* 0x0000008c021c7220 */ /* 0x000fe60000410000 */
[----:B------:R3:W5:Y:S01]  /*19f50*/  MUFU.EX2 R242, R36 ;  /* 0x0000002400f27308 */ /* 0x0007620000000800 */
[C---:B------:R-:W-:Y:S01]  /*19f60*/  FMUL.FTZ R37, R101.reuse, R149 ;  /* 0x0000009565257220 */ /* 0x040fe20000410000 */
[----:B------:R-:W-:Y:S01]  /*19f70*/  MOV R147, R51 ;  /* 0x0000003300937202 */ /* 0x000fe20000000f00 */
[----:B------:R-:W-:Y:S01]  /*19f80*/  FMUL.FTZ R51, R100, R155 ;  /* 0x0000009b64337220 */ /* 0x000fe20000410000 */
[-C--:B------:R-:W-:Y:S03]  /*19f90*/  HMMA.16816.F32.BF16 R28, R180, R38.reuse, R28 ;  /* 0x00000026b41c723c */ /* 0x080fe6000004181c */
[----:B-1----:R-:W-:Y:S01]  /*19fa0*/  FFMA.FTZ R3, R202, UR4, -R110 ;  /* 0x00000004ca037c23 */ /* 0x002fe2000801086e */
[----:B------:R-:W-:Y:S02]  /*19fb0*/  IMAD.MOV.U32 R188, RZ, RZ, R50 ;  /* 0x000000ffffbc7224 */ /* 0x000fe400078e0032 */
[----:B------:R-:W-:Y:S01]  /*19fc0*/  FMUL.FTZ R50, R100, R154 ;  /* 0x0000009a64327220 */ /* 0x000fe20000410000 */
[C---:B------:R-:W-:Y:S01]  /*19fd0*/  HMMA.16816.F32.BF16 R32, R176.reuse, R38, R32 ;  /* 0x00000026b020723c */ /* 0x040fe20000041820 */
[----:B------:R1:W-:Y:S03]  /*19fe0*/  MUFU.EX2 R237, R3 ;  /* 0x0000000300ed7308 */ /* 0x0003e60000000800 */
[----:B------:R-:W-:Y:S01]  /*19ff0*/  FMUL.FTZ R44, R2, R156 ;  /* 0x0000009c022c7220 */ /* 0x000fe20000410000 */
[----:B------:R-:W-:Y:S02]  /*1a000*/  IMAD.MOV.U32 R146, RZ, RZ, R49 ;  /* 0x000000ffff927224 */ /* 0x000fe400078e0031 */
[C---:B---3--:R-:W-:Y:S01]  /*1a010*/  FMUL.FTZ R36, R101.reuse, R148 ;  /* 0x0000009465247220 */ /* 0x048fe20000410000 */
[C---:B------:R-:W-:Y:S03]  /*1a020*/  FMUL.FTZ R38, R100.reuse, R150 ;  /* 0x0000009664267220 */ /* 0x040fe60000410000 */
[----:B------:R-:W-:Y:S01]  /*1a030*/  FMUL.FTZ R39, R100, R151 ;  /* 0x0000009764277220 */ /* 0x000fe20000410000 */
[C---:B------:R-:W-:Y:S01]  /*1a040*/  FMUL.FTZ R49, R101.reuse, R153 ;  /* 0x0000009965317220 */ /* 0x040fe20000410000 */
[----:B------:R-:W-:Y:S02]  /*1a050*/  IMAD.MOV.U32 R140, RZ, RZ, R238 ;  /* 0x000000ffff8c7224 */ /* 0x000fe400078e00ee */
[----:B------:R-:W-:Y:S01]  /*1a060*/  FMUL.FTZ R56, R2, R160 ;  /* 0x000000a002387220 */ /* 0x000fe20000410000 */
[----:B------:R-:W-:Y:S02]  /*1a070*/  IMAD.MOV.U32 R150, RZ, RZ, R58 ;  /* 0x000000ffff967224 */ /* 0x000fe400078e003a */
[----:B------:R-:W-:Y:S01]  /*1a080*/  FMUL.FTZ R58, R0, R162 ;  /* 0x000000a2003a7220 */ /* 0x000fe20000410000 */
[----:B------:R-:W-:Y:S01]  /*1a090*/  FMUL.FTZ R61, R2, R173 ;  /* 0x000000ad023d7220 */ /* 0x000fe20000410000 */
[-C--:B------:R-:W-:Y:S01]  /*1a0a0*/  HMMA.16816.F32.BF16 R36, R176, R52.reuse, R36 ;  /* 0x00000034b024723c */ /* 0x080fe20000041824 */
[----:B------:R-:W3:Y:S01]  /*1a0b0*/  LDL.LU R162, [R1+0x8] ;  /* 0x0000080001a27983 */ /* 0x000ee20000300800 */
[----:B------:R-:W-:Y:S01]  /*1a0c0*/  MUFU.EX2 R238, R60 ;  /* 0x0000003c00ee7308 */ /* 0x000fe20000000800 */
[----:B-1----:R-:W-:Y:S01]  /*1a0d0*/  FFMA.FTZ R3, R204, UR4, -R111 ;  /* 0x00000004cc037c23 */ /* 0x002fe2000801086f */
[----:B------:R-:W-:Y:S01]  /*1a0e0*/  MOV R173, R138 ;  /* 0x0000008a00ad7202 */ /* 0x000fe20000000f00 */
[----:B------:R-:W3:Y:S01]  /*1a0f0*/  LDL.LU R161, [R1+0x30] ;  /* 0x0000300001a17983 */ /* 0x000ee20000300800 */
[C---:B------:R-:W-:Y:S06]  /*1a100*/  HMMA.16816.F32.BF16 R40, R180.reuse, R52, R40 ;  /* 0x00000034b428723c */ /* 0x040fec0000041828 */
[----:B------:R1:W-:Y:S01]  /*1a110*/  MUFU.EX2 R235, R3 ;  /* 0x0000000300eb7308 */ /* 0x0003e20000000800 */
[----:B------:R-:W-:Y:S01]  /*1a120*/  FMUL.FTZ R62, R0, R174 ;  /* 0x000000ae003e7220 */ /* 0x000fe20000410000 */
[-C--:B------:R-:W-:Y:S03]  /*1a130*/  HMMA.16816.F32.BF16 R44, R180, R54.reuse, R44 ;  /* 0x00000036b42c723c */ /* 0x080fe6000004182c */
[----:B------:R-:W-:Y:S03]  /*1a140*/  IMAD.MOV.U32 R174, RZ, RZ, R137 ;  /* 0x000000ffffae7224 */ /* 0x000fe600078e0089 */
[C---:B------:R-:W-:Y:S05]  /*1a150*/  HMMA.16816.F32.BF16 R48, R176.reuse, R54, R48 ;  /* 0x00000036b030723c */ /* 0x040fea0000041830 */
[C---:B------:R-:W-:Y:S01]  /*1a160*/  FMUL.FTZ R52, R101.reuse, R164 ;  /* 0x000000a465347220 */ /* 0x040fe20000410000 */
[----:B------:R-:W-:Y:S01]  /*1a170*/  FMUL.FTZ R53, R101, R165 ;  /* 0x000000a565357220 */ /* 0x000fe20000410000 */
[C---:B------:R-:W-:Y:S01]  /*1a180*/  FMUL.FTZ R54, R100.reuse, R166 ;  /* 0x000000a664367220 */ /* 0x040fe20000410000 */
[----:B------:R-:W-:Y:S03]  /*1a190*/  FMUL.FTZ R55, R100, R167 ;  /* 0x000000a764377220 */ /* 0x000fe60000410000 */
[----:B-1----:R-:W-:Y:S01]  /*1a1a0*/  FFMA.FTZ R3, R191, UR4, -R111 ;  /* 0x00000004bf037c23 */ /* 0x002fe2000801086f */
[----:B------:R-:W-:Y:S01]  /*1a1b0*/  MOV R151, R59 ;  /* 0x0000003b00977202 */ /* 0x000fe20000000f00 */
[----:B------:R-:W-:Y:S02]  /*1a1c0*/  IMAD.MOV.U32 R156, RZ, RZ, R236 ;  /* 0x000000ffff9c7224 */ /* 0x000fe400078e00ec */
[----:B------:R-:W-:Y:S01]  /*1a1d0*/  FMUL.FTZ R59, R0, R163 ;  /* 0x000000a3003b7220 */ /* 0x000fe20000410000 */
[-C--:B--2---:R-:W-:Y:S01]  /*1a1e0*/  HMMA.16816.F32.BF16 R52, R176, R112.reuse, R52 ;  /* 0x00000070b034723c */ /* 0x084fe20000041834 */
[----:B------:R1:W-:Y:S02]  /*1a1f0*/  MUFU.EX2 R215, R3 ;  /* 0x0000000300d77308 */ /* 0x0003e40000000800 */
[----:B------:R-:W-:Y:S01]  /*1a200*/  FMUL.FTZ R60, R2, R172 ;  /* 0x000000ac023c7220 */ /* 0x000fe20000410000 */
[----:B------:R-:W-:Y:S01]  /*1a210*/  FMUL.FTZ R63, R0, R175 ;  /* 0x000000af003f7220 */ /* 0x000fe20000410000 */
[----:B------:R-:W-:Y:S01]  /*1a220*/  IMAD.MOV.U32 R172, RZ, RZ, R139 ;  /* 0x000000ffffac7224 */ /* 0x000fe200078e008b */
[C---:B------:R-:W-:Y:S05]  /*1a230*/  HMMA.16816.F32.BF16 R56, R180.reuse, R112, R56 ;  /* 0x00000070b438723c */ /* 0x040fea0000041838 */
[----:B------:R-:W2:Y:S01]  /*1a240*/  MUFU.EX2 R236, R106 ;  /* 0x0000006a00ec7308 */ /* 0x000ea20000000800 */
[----:B------:R-:W-:Y:S01]  /*1a250*/  IMAD.MOV.U32 R149, RZ, RZ, R67 ;  /* 0x000000ffff957224 */ /* 0x000fe200078e0043 */
[-C--:B------:R-:W-:Y:S04]  /*1a260*/  HMMA.16816.F32.BF16 R60, R180, R114.reuse, R60 ;  /* 0x00000072b43c723c */ /* 0x080fe8000004183c */
[----:B------:R-:W-:Y:S02]  /*1a270*/  IMAD.MOV.U32 R148, RZ, RZ, R66 ;  /* 0x000000ffff947224 */ /* 0x000fe400078e0042 */
[----:B-1----:R-:W-:Y:S01]  /*1a280*/  FFMA.FTZ R3, R195, UR4, -R111 ;  /* 0x00000004c3037c23 */ /* 0x002fe2000801086f */
[C---:B------:R-:W-:Y:S01]  /*1a290*/  FMUL.FTZ R66, R100.reuse, R170 ;  /* 0x000000aa64427220 */ /* 0x040fe20000410000 */
[----:B------:R-:W-:Y:S02]  /*1a2a0*/  FMUL.FTZ R67, R100, R171 ;  /* 0x000000ab64437220 */ /* 0x000fe40000410000 */
[----:B------:R1:W2:Y:S01]  /*1a2b0*/  MUFU.EX2 R214, R3 ;  /* 0x0000000300d67308 */ /* 0x0002a20000000800 */
[----:B------:R-:W-:Y:S01]  /*1a2c0*/  LDSM.16.MT88.4 R168, [R218+0xac00] ;  /* 0x00ac0000daa8783b */ /* 0x000fe20000004200 */
[----:B------:R-:W-:Y:S02]  /*1a2d0*/  IMAD.MOV.U32 R175, RZ, RZ, R136 ;  /* 0x000000ffffaf7224 */ /* 0x000fe400078e0088 */
[C---:B------:R-:W-:Y:S01]  /*1a2e0*/  FMUL.FTZ R72, R2.reuse, R72 ;  /* 0x0000004802487220 */ /* 0x040fe20000410000 */
[----:B------:R-:W-:Y:S01]  /*1a2f0*/  FMUL.FTZ R73, R2, R73 ;  /* 0x0000004902497220 */ /* 0x000fe20000410000 */
[C---:B------:R-:W-:Y:S03]  /*1a300*/  HMMA.16816.F32.BF16 R64, R176.reuse, R114, R64 ;  /* 0x00000072b040723c */ /* 0x040fe60000041840 */
[----:B------:R-:W4:Y:S01]  /*1a310*/  LDSM.16.MT88.4 R112, [R218+0xb000] ;  /* 0x00b00000da70783b */ /* 0x000f220000004200 */
[C---:B------:R-:W-:Y:S02]  /*1a320*/  FMUL.FTZ R74, R0.reuse, R74 ;  /* 0x0000004a004a7220 */ /* 0x040fe40000410000 */
[-C--:B------:R-:W-:Y:S05]  /*1a330*/  HMMA.16816.F32.BF16 R68, R176, R116.reuse, R68 ;  /* 0x00000074b044723c */ /* 0x080fea0000041844 */
[----:B------:R-:W-:Y:S01]  /*1a340*/  FMUL.FTZ R75, R0, R75 ;  /* 0x0000004b004b7220 */ /* 0x000fe20000410000 */
[--C-:B-1----:R-:W-:Y:S01]  /*1a350*/  FFMA.FTZ R3, R208, UR4, -R184.reuse ;  /* 0x00000004d0037c23 */ /* 0x102fe200080108b8 */
[C---:B------:R-:W-:Y:S01]  /*1a360*/  FMUL.FTZ R76, R2.reuse, R76 ;  /* 0x0000004c024c7220 */ /* 0x040fe20000410000 */
[----:B------:R-:W-:Y:S01]  /*1a370*/  FMUL.FTZ R77, R2, R77 ;  /* 0x0000004d024d7220 */ /* 0x000fe20000410000 */
[----:B------:R-:W-:Y:S01]  /*1a380*/  LDSM.16.MT88.4 R136, [R218+0x9c00] ;  /* 0x009c0000da88783b */ /* 0x000fe20000004200 */
[----:B------:R1:W-:Y:S01]  /*1a390*/  MUFU.EX2 R213, R3 ;  /* 0x0000000300d57308 */ /* 0x0003e20000000800 */
[C---:B------:R-:W-:Y:S01]  /*1a3a0*/  FMUL.FTZ R78, R0.reuse, R78 ;  /* 0x0000004e004e7220 */ /* 0x040fe20000410000 */
[C---:B------:R-:W-:Y:S04]  /*1a3b0*/  HMMA.16816.F32.BF16 R72, R180.reuse, R116, R72 ;  /* 0x00000074b448723c */ /* 0x040fe80000041848 */
[----:B------:R-:W-:Y:S01]  /*1a3c0*/  FMUL.FTZ R79, R0, R79 ;  /* 0x0000004f004f7220 */ /* 0x000fe20000410000 */
[C---:B------:R-:W-:Y:S01]  /*1a3d0*/  FMUL.FTZ R81, R101.reuse, R81 ;  /* 0x0000005165517220 */ /* 0x040fe20000410000 */
[C---:B------:R-:W-:Y:S01]  /*1a3e0*/  FMUL.FTZ R84, R101.reuse, R84 ;  /* 0x0000005465547220 */ /* 0x040fe20000410000 */
[C---:B------:R-:W-:Y:S01]  /*1a3f0*/  FMUL.FTZ R85, R101.reuse, R85 ;  /* 0x0000005565557220 */ /* 0x040fe20000410000 */
[--C-:B------:R-:W-:Y:S03]  /*1a400*/  FFMA.FTZ R106, R190, UR4, -R184.reuse ;  /* 0x00000004be6a7c23 */ /* 0x100fe600080108b8 */
[-C--:B------:R-:W-:Y:S01]  /*1a410*/  HMMA.16816.F32.BF16 R76, R180, R118.reuse, R76 ;  /* 0x00000076b44c723c */ /* 0x080fe2000004184c */
[----:B------:R-:W-:Y:S02]  /*1a420*/  MUFU.EX2 R211, R106 ;  /* 0x0000006a00d37308 */ /* 0x000fe40000000800 */
[----:B------:R-:W-:Y:S01]  /*1a430*/  FMUL.FTZ R96, R101, R96 ;  /* 0x0000006065607220 */ /* 0x000fe20000410000 */
[--C-:B-1----:R-:W-:Y:S01]  /*1a440*/  FFMA.FTZ R3, R209, UR4, -R184.reuse ;  /* 0x00000004d1037c23 */ /* 0x102fe200080108b8 */
[----:B------:R-:W-:Y:S01]  /*1a450*/  FMUL.FTZ R97, R101, R97 ;  /* 0x0000006165617220 */ /* 0x000fe20000410000 */
[C---:B------:R-:W-:Y:S01]  /*1a460*/  HMMA.16816.F32.BF16 R80, R176.reuse, R118, R80 ;  /* 0x00000076b050723c */ /* 0x040fe20000041850 */
[----:B------:R-:W1:Y:S04]  /*1a470*/  LDSM.16.MT88.4 R116, [R216+0x9400] ;  /* 0x00940000d874783b */ /* 0x000e680000004200 */
[----:B------:R5:W2:Y:S01]  /*1a480*/  MUFU.EX2 R212, R3 ;  /* 0x0000000300d47308 */ /* 0x000aa20000000800 */
[C---:B------:R-:W-:Y:S01]  /*1a490*/  FMUL.FTZ R88, R2.reuse, R88 ;  /* 0x0000005802587220 */ /* 0x040fe20000410000 */
[----:B------:R-:W-:Y:S01]  /*1a4a0*/  FMUL.FTZ R89, R2, R89 ;  /* 0x0000005902597220 */ /* 0x000fe20000410000 */
[C---:B------:R-:W-:Y:S03]  /*1a4b0*/  FMUL.FTZ R90, R0.reuse, R90 ;  /* 0x0000005a005a7220 */ /* 0x040fe60000410000 */
[----:B------:R-:W-:Y:S01]  /*1a4c0*/  FMUL.FTZ R91, R0, R91 ;  /* 0x0000005b005b7220 */ /* 0x000fe20000410000 */
[-C--:B----4-:R-:W-:Y:S03]  /*1a4d0*/  HMMA.16816.F32.BF16 R84, R176, R112.reuse, R84 ;  /* 0x00000070b054723c */ /* 0x090fe60000041854 */
[C---:B------:R-:W-:Y:S01]  /*1a4e0*/  FMUL.FTZ R92, R2.reuse, R92 ;  /* 0x0000005c025c7220 */ /* 0x040fe20000410000 */
[----:B------:R-:W-:Y:S01]  /*1a4f0*/  FMUL.FTZ R93, R2, R93 ;  /* 0x0000005d025d7220 */ /* 0x000fe20000410000 */
[C---:B------:R-:W-:Y:S01]  /*1a500*/  FMUL.FTZ R94, R0.reuse, R94 ;  /* 0x0000005e005e7220 */ /* 0x040fe20000410000 */
[C---:B------:R-:W-:Y:S05]  /*1a510*/  HMMA.16816.F32.BF16 R88, R180.reuse, R112, R88 ;  /* 0x00000070b458723c */ /* 0x040fea0000041858 */
[----:B-----5:R-:W-:Y:S01]  /*1a520*/  FFMA.FTZ R3, R193, UR4, -R184 ;  /* 0x00000004c1037c23 */ /* 0x020fe200080108b8 */
[----:B------:R-:W-:Y:S01]  /*1a530*/  FMUL.FTZ R95, R0, R95 ;  /* 0x0000005f005f7220 */ /* 0x000fe20000410000 */
[----:B------:R-:W-:Y:S01]  /*1a540*/  F2FP.BF16.F32.PACK_AB R112, R243, R244 ;  /* 0x000000f4f370723e */ /* 0x000fe200000010ff */
[----:B------:R-:W-:Y:S01]  /*1a550*/  IMAD.MOV.U32 R163, RZ, RZ, R142 ;  /* 0x000000ffffa37224 */ /* 0x000fe200078e008e */
[----:B------:R4:W5:Y:S02]  /*1a560*/  MUFU.EX2 R210, R3 ;  /* 0x0000000300d27308 */ /* 0x0009640000000800 */
[----:B------:R-:W-:Y:S02]  /*1a570*/  F2FP.BF16.F32.PACK_AB R113, R241, R242 ;  /* 0x000000f2f171723e */ /* 0x000fe400000010ff */
[-C--:B------:R-:W-:Y:S03]  /*1a580*/  HMMA.16816.F32.BF16 R92, R180, R114.reuse, R92 ;  /* 0x00000072b45c723c */ /* 0x080fe6000004185c */
[----:B--2---:R-:W-:Y:S02]  /*1a590*/  F2FP.BF16.F32.PACK_AB R120, R236, R235 ;  /* 0x000000ebec78723e */ /* 0x004fe400000010ff */
[----:B------:R-:W-:Y:S01]  /*1a5a0*/  F2FP.BF16.F32.PACK_AB R122, R214, R215 ;  /* 0x000000d7d67a723e */ /* 0x000fe200000010ff */
[----:B------:R-:W-:Y:S05]  /*1a5b0*/  HMMA.16816.F32.BF16 R96, R176, R114, R96 ;  /* 0x00000072b060723c */ /* 0x000fea0000041860 */
[----:B------:R-:W-:Y:S01]  /*1a5c0*/  F2FP.BF16.F32.PACK_AB R121, R212, R213 ;  /* 0x000000d5d479723e */ /* 0x000fe200000010ff */
[--C-:B----4-:R-:W-:Y:S01]  /*1a5d0*/  FFMA.FTZ R3, R197, UR4, -R109.reuse ;  /* 0x00000004c5037c23 */ /* 0x110fe2000801086d */
[----:B------:R-:W-:Y:S03]  /*1a5e0*/  F2FP.BF16.F32.PACK_AB R114, R239, R240 ;  /* 0x000000f0ef72723e */ /* 0x000fe600000010ff */
[----:B------:R2:W-:Y:S01]  /*1a5f0*/  MUFU.EX2 R208, R3 ;  /* 0x0000000300d07308 */ /* 0x0005e20000000800 */
[----:B------:R-:W-:Y:S02]  /*1a600*/  F2FP.BF16.F32.PACK_AB R115, R238, R237 ;  /* 0x000000edee73723e */ /* 0x000fe400000010ff */
[----:B-----5:R-:W-:Y:S02]  /*1a610*/  F2FP.BF16.F32.PACK_AB R123, R210, R211 ;  /* 0x000000d3d27b723e */ /* 0x020fe400000010ff */
[----:B------:R-:W-:Y:S03]  /*1a620*/  MOV R160, R143 ;  /* 0x0000008f00a07202 */ /* 0x000fe60000000f00 */
[-C--:B-1----:R-:W-:Y:S06]  /*1a630*/  HMMA.16816.F32.BF16 R4, R112, R116.reuse, R4 ;  /* 0x000000747004723c */ /* 0x082fec0000041804 */
[C---:B------:R-:W-:Y:S05]  /*1a640*/  HMMA.16816.F32.BF16 R8, R120.reuse, R116, R8 ;  /* 0x000000747808723c */ /* 0x040fea0000041808 */
[--C-:B--2---:R-:W-:Y:S01]  /*1a650*/  FFMA.FTZ R3, R198, UR4, -R109.reuse ;  /* 0x00000004c6037c23 */ /* 0x104fe2000801086d */
[-C--:B------:R-:W-:Y:S03]  /*1a660*/  HMMA.16816.F32.BF16 R12, R120, R118.reuse, R12 ;  /* 0x00000076780c723c */ /* 0x080fe6000004180c */
[----:B------:R1:W2:Y:S03]  /*1a670*/  MUFU.EX2 R209, R3 ;  /* 0x0000000300d17308 */ /* 0x0002a60000000800 */
[C---:B------:R-:W-:Y:S01]  /*1a680*/  HMMA.16816.F32.BF16 R16, R112.reuse, R118, R16 ;  /* 0x000000767010723c */ /* 0x040fe20000041810 */
[----:B------:R-:W4:Y:S05]  /*1a690*/  LDSM.16.MT88.4 R116, [R218+0xa400] ;  /* 0x00a40000da74783b */ /* 0x000f2a0000004200 */
[-C--:B------:R-:W-:Y:S06]  /*1a6a0*/  HMMA.16816.F32.BF16 R20, R112, R124.reuse, R20 ;  /* 0x0000007c7014723c */ /* 0x080fec0000041814 */
[C---:B------:R-:W-:Y:S05]  /*1a6b0*/  HMMA.16816.F32.BF16 R24, R120.reuse, R124, R24 ;  /* 0x0000007c7818723c */ /* 0x040fea0000041818 */
[--C-:B-1----:R-:W-:Y:S01]  /*1a6c0*/  FFMA.FTZ R3, R192, UR4, -R110.reuse ;  /* 0x00000004c0037c23 */ /* 0x102fe2000801086e */
[-C--:B------:R-:W-:Y:S03]  /*1a6d0*/  HMMA.16816.F32.BF16 R28, R120, R126.reuse, R28 ;  /* 0x0000007e781c723c */ /* 0x080fe6000004181c */
[----:B------:R1:W-:Y:S03]  /*1a6e0*/  MUFU.EX2 R204, R3 ;  /* 0x0000000300cc7308 */ /* 0x0003e60000000800 */
[C---:B------:R-:W-:Y:S01]  /*1a6f0*/  HMMA.16816.F32.BF16 R32, R112.reuse, R126, R32 ;  /* 0x0000007e7020723c */ /* 0x040fe20000041820 */
[----:B------:R-:W5:Y:S05]  /*1a700*/  LDSM.16.MT88.4 R124, [R216+0xb400] ;  /* 0x00b40000d87c783b */ /* 0x000f6a0000004200 */
[-C--:B------:R-:W-:Y:S06]  /*1a710*/  HMMA.16816.F32.BF16 R36, R112, R128.reuse, R36 ;  /* 0x000000807024723c */ /* 0x080fec0000041824 */
[C---:B------:R-:W-:Y:S05]  /*1a720*/  HMMA.16816.F32.BF16 R40, R120.reuse, R128, R40 ;  /* 0x000000807828723c */ /* 0x040fea0000041828 */
[--C-:B-1----:R-:W-:Y:S01]  /*1a730*/  FFMA.FTZ R3, R194, UR4, -R110.reuse ;  /* 0x00000004c2037c23 */ /* 0x102fe2000801086e */
[-C--:B------:R-:W-:Y:S03]  /*1a740*/  HMMA.16816.F32.BF16 R44, R120, R130.reuse, R44 ;  /* 0x00000082782c723c */ /* 0x080fe6000004182c */
[----:B------:R1:W2:Y:S03]  /*1a750*/  MUFU.EX2 R205, R3 ;  /* 0x0000000300cd7308 */ /* 0x0002a60000000800 */
[C---:B------:R-:W-:Y:S01]  /*1a760*/  HMMA.16816.F32.BF16 R48, R112.reuse, R130, R48 ;  /* 0x000000827030723c */ /* 0x040fe20000041830 */
[----:B------:R-:W2:Y:S05]  /*1a770*/  LDSM.16.MT88.4 R128, [R218+0xb400] ;  /* 0x00b40000da80783b */ /* 0x000eaa0000004200 */
[-C--:B----4-:R-:W-:Y:S06]  /*1a780*/  HMMA.16816.F32.BF16 R52, R112, R116.reuse, R52 ;  /* 0x000000747034723c */ /* 0x090fec0000041834 */
[C---:B------:R-:W-:Y:S05]  /*1a790*/  HMMA.16816.F32.BF16 R56, R120.reuse, R116, R56 ;  /* 0x000000747838723c */ /* 0x040fea0000041838 */
[--C-:B-1----:R-:W-:Y:S01]  /*1a7a0*/  FFMA.FTZ R3, R187, UR4, -R109.reuse ;  /* 0x00000004bb037c23 */ /* 0x102fe2000801086d */
[-C--:B------:R-:W-:Y:S03]  /*1a7b0*/  HMMA.16816.F32.BF16 R60, R120, R118.reuse, R60 ;  /* 0x00000076783c723c */ /* 0x080fe6000004183c */
[----:B------:R1:W-:Y:S03]  /*1a7c0*/  MUFU.EX2 R206, R3 ;  /* 0x0000000300ce7308 */ /* 0x0003e60000000800 */
[C---:B------:R-:W-:Y:S01]  /*1a7d0*/  HMMA.16816.F32.BF16 R64, R112.reuse, R118, R64 ;  /* 0x000000767040723c */ /* 0x040fe20000041840 */
[----:B------:R-:W4:Y:S05]  /*1a7e0*/  LDSM.16.MT88.4 R116, [R216+0x9800] ;  /* 0x00980000d874783b */ /* 0x000f2a0000004200 */
[-C--:B-----5:R-:W-:Y:S06]  /*1a7f0*/  HMMA.16816.F32.BF16 R68, R112, R124.reuse, R68 ;  /* 0x0000007c7044723c */ /* 0x0a0fec0000041844 */
[C---:B------:R-:W-:Y:S05]  /*1a800*/  HMMA.16816.F32.BF16 R72, R120.reuse, R124, R72 ;  /* 0x0000007c7848723c */ /* 0x040fea0000041848 */
[----:B-1----:R-:W-:Y:S01]  /*1a810*/  FFMA.FTZ R3, R207, UR4, -R109 ;  /* 0x00000004cf037c23 */ /* 0x002fe2000801086d */
[-C--:B------:R-:W-:Y:S03]  /*1a820*/  HMMA.16816.F32.BF16 R76, R120, R126.reuse, R76 ;  /* 0x0000007e784c723c */ /* 0x080fe6000004184c */
[----:B------:R1:W5:Y:S03]  /*1a830*/  MUFU.EX2 R207, R3 ;  /* 0x0000000300cf7308 */ /* 0x0003660000000800 */
[C---:B------:R-:W-:Y:S01]  /*1a840*/  HMMA.16816.F32.BF16 R80, R112.reuse, R126, R80 ;  /* 0x0000007e7050723c */ /* 0x040fe20000041850 */
[----:B------:R-:W4:Y:S05]  /*1a850*/  LDSM.16.MT88.4 R124, [R218+0x9800] ;  /* 0x00980000da7c783b */ /* 0x000f2a0000004200 */
[-C--:B--2---:R-:W-:Y:S06]  /*1a860*/  HMMA.16816.F32.BF16 R84, R112, R128.reuse, R84 ;  /* 0x000000807054723c */ /* 0x084fec0000041854 */
[C---:B------:R-:W-:Y:S05]  /*1a870*/  HMMA.16816.F32.BF16 R88, R120.reuse, R128, R88 ;  /* 0x000000807858723c */ /* 0x040fea0000041858 */
[--C-:B-1----:R-:W-:Y:S01]  /*1a880*/  FFMA.FTZ R3, R152, UR4, -R110.reuse ;  /* 0x0000000498037c23 */ /* 0x102fe2000801086e */
[-C--:B------:R-:W-:Y:S01]  /*1a890*/  HMMA.16816.F32.BF16 R92, R120, R130.reuse, R92 ;  /* 0x00000082785c723c */ /* 0x080fe2000004185c */
[----:B------:R-:W-:Y:S02]  /*1a8a0*/  LDSM.16.MT88.4 R152, [R216+0xac00] ;  /* 0x00ac0000d898783b */ /* 0x000fe40000004200 */
[----:B------:R1:W-:Y:S03]  /*1a8b0*/  MUFU.EX2 R202, R3 ;  /* 0x0000000300ca7308 */ /* 0x0003e60000000800 */
[----:B------:R-:W-:Y:S03]  /*1a8c0*/  HMMA.16816.F32.BF16 R96, R112, R130, R96 ;  /* 0x000000827060723c */ /* 0x000fe60000041860 */
[----:B------:R-:W2:Y:S04]  /*1a8d0*/  LDSM.16.MT88.4 R128, [R216+0xa800] ;  /* 0x00a80000d880783b */ /* 0x000ea80000004200 */
[----:B------:R-:W-:Y:S04]  /*1a8e0*/  F2FP.BF16.F32.PACK_AB R112, R209, R208 ;  /* 0x000000d0d170723e */ /* 0x000fe800000010ff */
[----:B------:R-:W-:Y:S02]  /*1a8f0*/  F2FP.BF16.F32.PACK_AB R113, R205, R204 ;  /* 0x000000cccd71723e */ /* 0x000fe400000010ff */
[----:B-----5:R-:W-:Y:S01]  /*1a900*/  F2FP.BF16.F32.PACK_AB R114, R207, R206 ;  /* 0x000000cecf72723e */ /* 0x020fe200000010ff */
[----:B-1----:R-:W-:Y:S01]  /*1a910*/  FFMA.FTZ R3, R159, UR4, -R110 ;  /* 0x000000049f037c23 */ /* 0x002fe2000801086e */
[----:B---3--:R-:W-:Y:S03]  /*1a920*/  FFMA.FTZ R2, R2, R162, R163 ;  /* 0x000000a202027223 */ /* 0x008fe600000100a3 */
[----:B------:R1:W3:Y:S01]  /*1a930*/  MUFU.EX2 R203, R3 ;  /* 0x0000000300cb7308 */ /* 0x0002e20000000800 */
[----:B------:R-:W-:Y:S01]  /*1a940*/  FADD.FTZ R2, R174, R2 ;  /* 0x00000002ae027221 */ /* 0x000fe20000010000 */
[--C-:B-1----:R-:W-:Y:S01]  /*1a950*/  FFMA.FTZ R3, R158, UR4, -R111.reuse ;  /* 0x000000049e037c23 */ /* 0x102fe2000801086f */
[----:B---3--:R-:W-:Y:S07]  /*1a960*/  F2FP.BF16.F32.PACK_AB R115, R203, R202 ;  /* 0x000000cacb73723e */ /* 0x008fee00000010ff */
[----:B------:R1:W-:Y:S01]  /*1a970*/  MUFU.EX2 R200, R3 ;  /* 0x0000000300c87308 */ /* 0x0003e20000000800 */
[-C--:B----4-:R-:W-:Y:S03]  /*1a980*/  HMMA.16816.F32.BF16 R4, R112, R116.reuse, R4 ;  /* 0x000000747004723c */ /* 0x090fe60000041804 */
[----:B-1----:R-:W-:Y:S01]  /*1a990*/  FFMA.FTZ R3, R157, UR4, -R111 ;  /* 0x000000049d037c23 */ /* 0x002fe2000801086f */
[----:B------:R-:W-:Y:S02]  /*1a9a0*/  IMAD.MOV.U32 R157, RZ, RZ, R156 ;  /* 0x000000ffff9d7224 */ /* 0x000fe400078e009c */
[----:B------:R-:W-:Y:S03]  /*1a9b0*/  IMAD.MOV.U32 R156, RZ, RZ, R199 ;  /* 0x000000ffff9c7224 */ /* 0x000fe600078e00c7 */
[----:B------:R1:W3:Y:S02]  /*1a9c0*/  MUFU.EX2 R198, R3 ;  /* 0x0000000300c67308 */ /* 0x0002e40000000800 */
[--C-:B-1----:R-:W-:Y:S01]  /*1a9d0*/  FFMA.FTZ R3, R196, UR4, -R111.reuse ;  /* 0x00000004c4037c23 */ /* 0x102fe2000801086f */
[----:B---3--:R-:W-:Y:S07]  /*1a9e0*/  F2FP.BF16.F32.PACK_AB R120, R198, R200 ;  /* 0x000000c8c678723e */ /* 0x008fee00000010ff */
[----:B------:R1:W-:Y:S02]  /*1a9f0*/  MUFU.EX2 R199, R3 ;  /* 0x0000000300c77308 */ /* 0x0003e40000000800 */
[----:B-1----:R-:W-:Y:S08]  /*1aa00*/  FFMA.FTZ R3, R201, UR4, -R111 ;  /* 0x00000004c9037c23 */ /* 0x002ff0000801086f */
[----:B------:R1:W3:Y:S02]  /*1aa10*/  MUFU.EX2 R201, R3 ;  /* 0x0000000300c97308 */ /* 0x0002e40000000800 */
[--C-:B-1----:R-:W-:Y:S01]  /*1aa20*/  FFMA.FTZ R3, R157, UR4, -R184.reuse ;  /* 0x000000049d037c23 */ /* 0x102fe200080108b8 */
[----:B---3--:R-:W-:Y:S07]  /*1aa30*/  F2FP.BF16.F32.PACK_AB R122, R201, R199 ;  /* 0x000000c7c97a723e */ /* 0x008fee00000010ff */
[----:B------:R1:W-:Y:S02]  /*1aa40*/  MUFU.EX2 R196, R3 ;  /* 0x0000000300c47308 */ /* 0x0003e40000000800 */
[--C-:B-1----:R-:W-:Y:S08]  /*1aa50*/  FFMA.FTZ R3, R156, UR4, -R184.reuse ;  /* 0x000000049c037c23 */ /* 0x102ff000080108b8 */
        /* <DEDUP_REMOVED lines=8> */
[----:B------:R1:W-:Y:S01]  /*1aae0*/  MUFU.EX2 R192, R3 ;  /* 0x0000000300c07308 */ /* 0x0003e20000000800 */
[C---:B------:R-:W-:Y:S06]  /*1aaf0*/  HMMA.16816.F32.BF16 R8, R120.reuse, R116, R8 ;  /* 0x000000747808723c */ /* 0x040fec0000041808 */
[-C--:B------:R-:W-:Y:S06]  /*1ab00*/  HMMA.16816.F32.BF16 R12, R120, R118.reuse, R12 ;  /* 0x00000076780c723c */ /* 0x080fec000004180c */
[C---:B------:R-:W-:Y:S01]  /*1ab10*/  HMMA.16816.F32.BF16 R16, R112.reuse, R118, R16 ;  /* 0x000000767010723c */ /* 0x040fe20000041810 */
[----:B------:R-:W3:Y:S04]  /*1ab20*/  LDSM.16.MT88.4 R116, [R218+0xa800] ;  /* 0x00a80000da74783b */ /* 0x000ee80000004200 */
[----:B-1----:R-:W-:Y:S01]  /*1ab30*/  FFMA.FTZ R3, R251, UR4, -R109 ;  /* 0x00000004fb037c23 */ /* 0x002fe2000801086d */
        /* <DEDUP_REMOVED lines=8> */
[----:B------:R1:W-:Y:S03]  /*1abc0*/  MUFU.EX2 R191, R3 ;  /* 0x0000000300bf7308 */ /* 0x0003e60000000800 */
[C---:B------:R-:W-:Y:S06]  /*1abd0*/  HMMA.16816.F32.BF16 R40, R120.reuse, R128, R40 ;  /* 0x000000807828723c */ /* 0x040fec0000041828 */
[-C--:B------:R-:W-:Y:S06]  /*1abe0*/  HMMA.16816.F32.BF16 R44, R120, R130.reuse, R44 ;  /* 0x00000082782c723c */ /* 0x080fec000004182c */
[C---:B------:R-:W-:Y:S01]  /*1abf0*/  HMMA.16816.F32.BF16 R48, R112.reuse, R130, R48 ;  /* 0x000000827030723c */ /* 0x040fe20000041830 */
[----:B------:R-:W2:Y:S04]  /*1ac00*/  LDSM.16.MT88.4 R128, [R218+0xb800] ;  /* 0x00b80000da80783b */ /* 0x000ea80000004200 */
[----:B-1----:R-:W-:Y:S01]  /*1ac10*/  FFMA.FTZ R3, R145, UR4, -R110 ;  /* 0x0000000491037c23 */ /* 0x002fe2000801086e */
[-C--:B---3--:R-:W-:Y:S05]  /*1ac20*/  HMMA.16816.F32.BF16 R52, R112, R116.reuse, R52 ;  /* 0x000000747034723c */ /* 0x088fea0000041834 */
[----:B------:R-:W-:Y:S01]  /*1ac30*/  MOV R145, R144 ;  /* 0x0000009000917202 */ /* 0x000fe20000000f00 */
[C---:B------:R-:W-:Y:S05]  /*1ac40*/  HMMA.16816.F32.BF16 R56, R120.reuse, R116, R56 ;  /* 0x000000747838723c */ /* 0x040fea0000041838 */
[----:B------:R-:W-:Y:S01]  /*1ac50*/  IMAD.MOV.U32 R144, RZ, RZ, R151 ;  /* 0x000000ffff907224 */ /* 0x000fe200078e0097 */
[-C--:B------:R-:W-:Y:S05]  /*1ac60*/  HMMA.16816.F32.BF16 R60, R120, R118.reuse, R60 ;  /* 0x00000076783c723c */ /* 0x080fea000004183c */
[----:B------:R-:W-:Y:S01]  /*1ac70*/  IMAD.MOV.U32 R151, RZ, RZ, R150 ;  /* 0x000000ffff977224 */ /* 0x000fe200078e0096 */
[C---:B------:R-:W-:Y:S05]  /*1ac80*/  HMMA.16816.F32.BF16 R64, R112.reuse, R118, R64 ;  /* 0x000000767040723c */ /* 0x040fea0000041840 */
[----:B------:R-:W-:Y:S01]  /*1ac90*/  IMAD.MOV.U32 R150, RZ, RZ, R149 ;  /* 0x000000ffff967224 */ /* 0x000fe200078e0095 */
[-C--:B----4-:R-:W-:Y:S05]  /*1aca0*/  HMMA.16816.F32.BF16 R68, R112, R124.reuse, R68 ;  /* 0x0000007c7044723c */ /* 0x090fea0000041844 */
[----:B------:R-:W-:Y:S01]  /*1acb0*/  MOV R149, R148 ;  /* 0x0000009400957202 */ /* 0x000fe20000000f00 */
[C---:B------:R-:W-:Y:S05]  /*1acc0*/  HMMA.16816.F32.BF16 R72, R120.reuse, R124, R72 ;  /* 0x0000007c7848723c */ /* 0x040fea0000041848 */
[----:B------:R-:W-:Y:S01]  /*1acd0*/  IMAD.MOV.U32 R148, RZ, RZ, R189 ;  /* 0x000000ffff947224 */ /* 0x000fe200078e00bd */
[-C--:B------:R-:W-:Y:S01]  /*1ace0*/  HMMA.16816.F32.BF16 R76, R120, R126.reuse, R76 ;  /* 0x0000007e784c723c */ /* 0x080fe2000004184c */
[----:B------:R1:W3:Y:S05]  /*1acf0*/  MUFU.EX2 R189, R3 ;  /* 0x0000000300bd7308 */ /* 0x0002ea0000000800 */
[C---:B------:R-:W-:Y:S06]  /*1ad00*/  HMMA.16816.F32.BF16 R80, R112.reuse, R126, R80 ;  /* 0x0000007e7050723c */ /* 0x040fec0000041850 */
[-C--:B--2---:R-:W-:Y:S06]  /*1ad10*/  HMMA.16816.F32.BF16 R84, R112, R128.reuse, R84 ;  /* 0x000000807054723c */ /* 0x084fec0000041854 */
[C---:B------:R-:W-:Y:S05]  /*1ad20*/  HMMA.16816.F32.BF16 R88, R120.reuse, R128, R88 ;  /* 0x000000807858723c */ /* 0x040fea0000041858 */
[----:B-1----:R-:W-:Y:S01]  /*1ad30*/  FFMA.FTZ R3, R147, UR4, -R109 ;  /* 0x0000000493037c23 */ /* 0x002fe2000801086d */
[-C--:B------:R-:W-:Y:S03]  /*1ad40*/  HMMA.16816.F32.BF16 R92, R120, R130.reuse, R92 ;  /* 0x00000082785c723c */ /* 0x080fe6000004185c */
[----:B------:R1:W-:Y:S02]  /*1ad50*/  MUFU.EX2 R190, R3 ;  /* 0x0000000300be7308 */ /* 0x0003e40000000800 */
[----:B------:R-:W-:Y:S01]  /*1ad60*/  IMAD.MOV.U32 R147, RZ, RZ, R144 ;  /* 0x000000ffff937224 */ /* 0x000fe200078e0090 */
[----:B------:R-:W-:Y:S05]  /*1ad70*/  HMMA.16816.F32.BF16 R96, R112, R130, R96 ;  /* 0x000000827060723c */ /* 0x000fea0000041860 */
[----:B------:R-:W-:Y:S02]  /*1ad80*/  IMAD.MOV.U32 R144, RZ, RZ, R149 ;  /* 0x000000ffff907224 */ /* 0x000fe400078e0095 */
[----:B------:R-:W-:Y:S01]  /*1ad90*/  FFMA.FTZ R109, R188, UR4, -R109 ;  /* 0x00000004bc6d7c23 */ /* 0x000fe2000801086d */
[----:B------:R-:W-:Y:S03]  /*1ada0*/  IMAD.MOV.U32 R149, RZ, RZ, R134 ;  /* 0x000000ffff957224 */ /* 0x000fe600078e0086 */
[----:B------:R3:W2:Y:S01]  /*1adb0*/  MUFU.EX2 R188, R109 ;  /* 0x0000006d00bc7308 */ /* 0x0006a20000000800 */
[----:B------:R-:W-:Y:S01]  /*1adc0*/  MOV R252, R144 ;  /* 0x0000009000fc7202 */ /* 0x000fe20000000f00 */
[--C-:B-1----:R-:W-:Y:S01]  /*1add0*/  FFMA.FTZ R3, R146, UR4, -R110.reuse ;  /* 0x0000000492037c23 */ /* 0x102fe2000801086e */
[----:B------:R-:W-:Y:S01]  /*1ade0*/  MOV R146, R151 ;  /* 0x0000009700927202 */ /* 0x000fe20000000f00 */
[----:B------:R-:W-:Y:S01]  /*1adf0*/  FFMA.FTZ R110, R145, UR4, -R110 ;  /* 0x00000004916e7c23 */ /* 0x000fe2000801086e */
[----:B------:R-:W-:Y:S05]  /*1ae00*/  IMAD.MOV.U32 R145, RZ, RZ, R150 ;  /* 0x000000ffff917224 */ /* 0x000fea00078e0096 */
[----:B------:R1:W-:Y:S01]  /*1ae10*/  MUFU.EX2 R187, R3 ;  /* 0x0000000300bb7308 */ /* 0x0003e20000000800 */
[----:B------:R-:W-:Y:S01]  /*1ae20*/  MOV R151, R148 ;  /* 0x0000009400977202 */ /* 0x000fe20000000f00 */
[----:B------:R-:W-:Y:S01]  /*1ae30*/  IMAD.MOV.U32 R150, RZ, RZ, R135 ;  /* 0x000000ffff967224 */ /* 0x000fe200078e0087 */
[----:B------:R-:W-:Y:S01]  /*1ae40*/  MOV R148, R133 ;  /* 0x0000008500947202 */ /* 0x000fe20000000f00 */
[----:B------:R-:W-:Y:S02]  /*1ae50*/  IMAD.MOV.U32 R249, RZ, RZ, R146 ;  /* 0x000000fffff97224 */ /* 0x000fe400078e0092 */
[----:B------:R-:W-:Y:S04]  /*1ae60*/  IMAD.MOV.U32 R251, RZ, RZ, R145 ;  /* 0x000000fffffb7224 */ /* 0x000fe800078e0091 */
[----:B------:R2:W-:Y:S01]  /*1ae70*/  MUFU.EX2 R186, R110 ;  /* 0x0000006e00ba7308 */ /* 0x0005e20000000800 */
[----:B---3--:R-:W-:Y:S01]  /*1ae80*/  F2FP.BF16.F32.PACK_AB R109, R189, R191 ;  /* 0x000000bfbd6d723e */ /* 0x008fe200000010ff */
[----:B-1----:R-:W-:Y:S01]  /*1ae90*/  FFMA.FTZ R3, R246, UR4, -R111 ;  /* 0x00000004f6037c23 */ /* 0x002fe2000801086f */
[----:B------:R-:W-:Y:S07]  /*1aea0*/  IMAD.MOV.U32 R246, RZ, RZ, R151 ;  /* 0x000000fffff67224 */ /* 0x000fee00078e0097 */
[----:B------:R1:W-:Y:S01]  /*1aeb0*/  MUFU.EX2 R183, R3 ;  /* 0x0000000300b77308 */ /* 0x0003e20000000800 */
[----:B--2---:R-:W-:Y:S01]  /*1aec0*/  F2FP.BF16.F32.PACK_AB R110, R188, R190 ;  /* 0x000000bebc6e723e */ /* 0x004fe200000010ff */
[--C-:B-1----:R-:W-:Y:S01]  /*1aed0*/  FFMA.FTZ R3, R245, UR4, -R111.reuse ;  /* 0x00000004f5037c23 */ /* 0x102fe2000801086f */
[----:B------:R-:W-:Y:S07]  /*1aee0*/  IMAD.MOV.U32 R245, RZ, RZ, R150 ;  /* 0x000000fffff57224 */ /* 0x000fee00078e0096 */
[----:B------:R1:W2:Y:S02]  /*1aef0*/  MUFU.EX2 R185, R3 ;  /* 0x0000000300b97308 */ /* 0x0002a40000000800 */
[--C-:B-1----:R-:W-:Y:S01]  /*1af00*/  FFMA.FTZ R3, R247, UR4, -R111.reuse ;  /* 0x00000004f7037c23 */ /* 0x102fe2000801086f */
[----:B------:R-:W-:Y:S01]  /*1af10*/  FFMA.FTZ R111, R248, UR4, -R111 ;  /* 0x00000004f86f7c23 */ /* 0x000fe2000801086f */
[----:B--2---:R-:W-:Y:S01]  /*1af20*/  F2FP.BF16.F32.PACK_AB R176, R185, R183 ;  /* 0x000000b7b9b0723e */ /* 0x004fe200000010ff */
[----:B------:R-:W-:Y:S05]  /*1af30*/  IMAD.MOV.U32 R248, RZ, RZ, R148 ;  /* 0x000000fffff87224 */ /* 0x000fea00078e0094 */
[----:B------:R1:W-:Y:S01]  /*1af40*/  MUFU.EX2 R182, R3 ;  /* 0x0000000300b67308 */ /* 0x0003e20000000800 */
[----:B------:R-:W-:Y:S05]  /*1af50*/  MOV R247, R149 ;  /* 0x0000009500f77202 */ /* 0x000fea0000000f00 */
[----:B------:R-:W-:Y:S04]  /*1af60*/  FADD.FTZ R2, R247, R2 ;  /* 0x00000002f7027221 */ /* 0x000fe80000010000 */
        /* <DEDUP_REMOVED lines=115> */
.L_x_1188:
        /* <DEDUP_REMOVED lines=79> */
.L_x_1192:
        /* <DEDUP_REMOVED lines=23> */
.L_x_1193:
        /* <DEDUP_REMOVED lines=297> */
.L_x_1195:
[----:B------:R-:W-:Y:S05]  /*1cf90*/  BSYNC B0 ;  /* 0x0000000000007941 */ /* 0x000fea0003800000 */
.L_x_1194:
        /* <DEDUP_REMOVED lines=39> */
.L_x_1197:
[----:B------:R-:W-:Y:S05]  /*1d210*/  BSYNC B0 ;  /* 0x0000000000007941 */ /* 0x000fea0003800000 */
.L_x_1196:
        /* <DEDUP_REMOVED lines=24> */
.L_x_1199:
[----:B------:R-:W-:Y:S05]  /*1d3a0*/  BSYNC B0 ;  /* 0x0000000000007941 */ /* 0x000fea0003800000 */
.L_x_1198:
        /* <DEDUP_REMOVED lines=24> */
.L_x_1201:
[----:B------:R-:W-:Y:S05]  /*1d530*/  BSYNC B0 ;  /* 0x0000000000007941 */ /* 0x000fea0003800000 */
.L_x_1200:
        /* <DEDUP_REMOVED lines=23> */
.L_x_1202:
        /* <DEDUP_REMOVED lines=13> */
.L_x_1229:


//--------------------- .nv.shared._ZN5flash16flash_fwd_kernelI23Flash_fwd_kernel_traitsILi96ELi128ELi64ELi4ELb0ELb0EN7cutlass10bfloat16_tE19Flash_kernel_traitsILi96ELi128ELi64ELi4ES3_EELb0ELb0ELb0ELb0ELb0ELb1ELb0ELb0EEEvNS_16Flash_fwd_paramsE --------------------------
	.section	.nv.shared._ZN5flash16flash_fwd_kernelI23Flash_fwd_kernel_traitsILi96ELi128ELi64ELi4ELb0ELb0EN7cutlass10bfloat16_tE19Flash_kernel_traitsILi96ELi128ELi64ELi4ES3_EELb0ELb0ELb0ELb0ELb0ELb1ELb0ELb0EEEvNS_16Flash_fwd_paramsE,"aw",@nobits
	.sectionflags	@""
	.align	16
	.zero		1024


//--------------------- .nv.shared.reserved.0     --------------------------
	.section	.nv.shared.reserved.0,"aw",@nobits
	.weak		__nv_reservedSMEM_offset_0_alias
	.size		__nv_reservedSMEM_offset_0_alias, 0, 0
	.other		__nv_reservedSMEM_offset_0_alias,@"STO_CUDA_RESERVED_SHARED STV_DEFAULT"
__nv_reservedSMEM_offset_0_alias:
	.zero		0


//--------------------- .nv.global                --------------------------
	.section	.nv.global,"aw",@nobits
.nv.global:
	.type		_ZN65_INTERNAL_965ec378_29_flash_fwd_hdim96_bf16_sm80_cu_9949e2e8_33344cute1_E,@object
	.size		_ZN65_INTERNAL_965ec378_29_flash_fwd_hdim96_bf16_sm80_cu_9949e2e8_33344cute1_E,(_ZN65_INTERNAL_965ec378_29_flash_fwd_hdim96_bf16_sm80_cu_9949e2e8_33344cuda3std3__45__cpo6cbeginE - _ZN65_INTERNAL_965ec378_29_flash_fwd_hdim96_bf16_sm80_cu_9949e2e8_33344cute1_E)
_ZN65_INTERNAL_965ec378_29_flash_fwd_hdim96_bf16_sm80_cu_9949e2e8_33344cute1_E:
	.zero		1
	.type		_ZN65_INTERNAL_965ec378_29_flash_fwd_hdim96_bf16_sm80_cu_9949e2e8_33344cuda3std3__45__cpo6cbeginE,@object
	.size		_ZN65_INTERNAL_965ec378_29_flash_fwd_hdim96_bf16_sm80_cu_9949e2e8_33344cuda3std3__45__cpo6cbeginE,(_ZN65_INTERNAL_965ec378_29_flash_fwd_hdim96_bf16_sm80_cu_9949e2e8_33344cuda3std3__48in_placeE - _ZN65_INTERNAL_965ec378_29_flash_fwd_hdim96_bf16_sm80_cu_9949e2e8_33344cuda3std3__45__cpo6cbeginE)
_ZN65_INTERNAL_965ec378_29_flash_fwd_hdim96_bf16_sm80_cu_9949e2e8_33344cuda3std3__45__cpo6cbeginE:
	.zero		1
	.type		_ZN65_INTERNAL_965ec378_29_flash_fwd_hdim96_bf16_sm80_cu_9949e2e8_33344cuda3std3__48in_placeE,@object
	.size		_ZN65_INTERNAL_965ec378_29_flash_fwd_hdim96_bf16_sm80_cu_9949e2e8_33344cuda3std3__48in_placeE,(_ZN65_INTERNAL_965ec378_29_flash_fwd_hdim96_bf16_sm80_cu_9949e2e8_33344cuda3std6ranges3__45__cpo9iter_moveE - _ZN65_INTERNAL_965ec378_29_flash_fwd_hdim96_bf16_sm80_cu_9949e2e8_33344cuda3std3__48in_placeE)
_ZN65_INTERNAL_965ec378_29_flash_fwd_hdim96_bf16_sm80_cu_9949e2e8_33344cuda3std3__48in_placeE:
	.zero		1
	.type		_ZN65_INTERNAL_965ec378_29_flash_fwd_hdim96_bf16_sm80_cu_9949e2e8_33344cuda3std6ranges3__45__cpo9iter_moveE,@object
	.size		_ZN65_INTERNAL_965ec378_29_flash_fwd_hdim96_bf16_sm80_cu_9949e2e8_33344cuda3std6ranges3__45__cpo9iter_moveE,(_ZN65_INTERNAL_965ec378_29_flash_fwd_hdim96_bf16_sm80_cu_9949e2e8_33344cuda3std3__45__cpo5beginE - _ZN65_INTERNAL_965ec378_29_flash_fwd_hdim96_bf16_sm80_cu_9949e2e8_33344cuda3std6ranges3__45__cpo9iter_moveE)
_ZN65_INTERNAL_965ec378_29_flash_fwd_hdim96_bf16_sm80_cu_9949e2e8_33344cuda3std6ranges3__45__cpo9iter_moveE:
	.zero		1
	.type		_ZN65_INTERNAL_965ec378_29_flash_fwd_hdim96_bf16_sm80_cu_9949e2e8_33344cuda3std3__45__cpo5beginE,@object
	.size		_ZN65_INTERNAL_965ec378_29_flash_fwd_hdim96_bf16_sm80_cu_9949e2e8_33344cuda3std3__45__cpo5beginE,(_ZN65_INTERNAL_965ec378_29_flash_fwd_hdim96_bf16_sm80_cu_9949e2e8_33344cuda3std3__467_GLOBAL__N__965ec378_29_flash_fwd_hdim96_bf16_sm80_cu_9949e2e8_33346ignoreE - _ZN65_INTERNAL_965ec378_29_flash_fwd_hdim96_bf16_sm80_cu_9949e2e8_33344cuda3std3__45__cpo5beginE)
_ZN65_INTERNAL_965ec378_29_flash_fwd_hdim96_bf16_sm80_cu_9949e2e8_33344cuda3std3__45__cpo5beginE:
	.zero		1
	.type		_ZN65_INTERNAL_965ec378_29_flash_fwd_hdim96_bf16_sm80_cu_9949e2e8_33344cuda3std3__467_GLOBAL__N__965ec378_29_flash_fwd_hdim96_bf16_sm80_cu_9949e2e8_33346ignoreE,@object
	.size		_ZN65_INTERNAL_965ec378_29_flash_fwd_hdim96_bf16_sm80_cu_9949e2e8_33344cuda3std3__467_GLOBAL__N__965ec378_29_flash_fwd_hdim96_bf16_sm80_cu_9949e2e8_33346ignoreE,(_ZN65_INTERNAL_965ec378_29_flash_fwd_hdim96_bf16_sm80_cu_9949e2e8_33344cute7productE - _ZN65_INTERNAL_965ec378_29_flash_fwd_hdim96_bf16_sm80_cu_9949e2e8_33344cuda3std3__467_GLOBAL__N__965ec378_29_flash_fwd_hdim96_bf16_sm80_cu_9949e2e8_33346ignoreE)
_ZN65_INTERNAL_965ec378_29_flash_fwd_hdim96_bf16_sm80_cu_9949e2e8_33344cuda3std3__467_GLOBAL__N__965ec378_29_flash_fwd_hdim96_bf16_sm80_cu_9949e2e8_33346ignoreE:
	.zero		1
	.type		_ZN65_INTERNAL_965ec378_29_flash_fwd_hdim96_bf16_sm80_cu_9949e2e8_33344cute7productE,@object
	.size		_ZN65_INTERNAL_965ec378_29_flash_fwd_hdim96_bf16_sm80_cu_9949e2e8_33344cute7productE,(_ZN65_INTERNAL_965ec378_29_flash_fwd_hdim96_bf16_sm80_cu_9949e2e8_33344cuda3std3__45__cpo3endE - _ZN65_INTERNAL_965ec378_29_flash_fwd_hdim96_bf16_sm80_cu_9949e2e8_33344cute7productE)
_ZN65_INTERNAL_965ec378_29_flash_fwd_hdim96_bf16_sm80_cu_9949e2e8_33344cute7productE:
	.zero		1
	.type		_ZN65_INTERNAL_965ec378_29_flash_fwd_hdim96_bf16_sm80_cu_9949e2e8_33344cuda3std3__45__cpo3endE,@object
	.size		_ZN65_INTERNAL_965ec378_29_flash_fwd_hdim96_bf16_sm80_cu_9949e2e8_33344cuda3std3__45__cpo3endE,(_ZN65_INTERNAL_965ec378_29_flash_fwd_hdim96_bf16_sm80_cu_9949e2e8_33344cuda3std3__419piecewise_constructE - _ZN65_INTERNAL_965ec378_29_flash_fwd_hdim96_bf16_sm80_cu_9949e2e8_33344cuda3std3__45__cpo3endE)
_ZN65_INTERNAL_965ec378_29_flash_fwd_hdim96_bf16_sm80_cu_9949e2e8_33344cuda3std3__45__cpo3endE:
	.zero		1
	.type		_ZN65_INTERNAL_965ec378_29_flash_fwd_hdim96_bf16_sm80_cu_9949e2e8_33344cuda3std3__419piecewise_constructE,@object
	.size		_ZN65_INTERNAL_965ec378_29_flash_fwd_hdim96_bf16_sm80_cu_9949e2e8_33344cuda3std3__419piecewise_constructE,(_ZN65_INTERNAL_965ec378_29_flash_fwd_hdim96_bf16_sm80_cu_9949e2e8_33344cuda3std3__45__cpo4cendE - _ZN65_INTERNAL_965ec378_29_flash_fwd_hdim96_bf16_sm80_cu_9949e2e8_33344cuda3std3__419piecewise_constructE)
_ZN65_INTERNAL_965ec378_29_flash_fwd_hdim96_bf16_sm80_cu_9949e2e8_33344cuda3std3__419piecewise_constructE:
	.zero		1
	.type		_ZN65_INTERNAL_965ec378_29_flash_fwd_hdim96_bf16_sm80_cu_9949e2e8_33344cuda3std3__45__cpo4cendE,@object
	.size		_ZN65_INTERNAL_965ec378_29_flash_fwd_hdim96_bf16_sm80_cu_9949e2e8_33344cuda3std3__45__cpo4cendE,(_ZN65_INTERNAL_965ec378_29_flash_fwd_hdim96_bf16_sm80_cu_9949e2e8_33344cuda3std6ranges3__45__cpo4swapE - _ZN65_INTERNAL_965ec378_29_flash_fwd_hdim96_bf16_sm80_cu_9949e2e8_33344cuda3std3__45__cpo4cendE)
_ZN65_INTERNAL_965ec378_29_flash_fwd_hdim96_bf16_sm80_cu_9949e2e8_33344cuda3std3__45__cpo4cendE:
	.zero		1
	.type		_ZN65_INTERNAL_965ec378_29_flash_fwd_hdim96_bf16_sm80_cu_9949e2e8_33344cuda3std6ranges3__45__cpo4swapE,@object
	.size		_ZN65_INTERNAL_965ec378_29_flash_fwd_hdim96_bf16_sm80_cu_9949e2e8_33344cuda3std6ranges3__45__cpo4swapE,(.L_7 - _ZN65_INTERNAL_965ec378_29_flash_fwd_hdim96_bf16_sm80_cu_9949e2e8_33344cuda3std6ranges3__45__cpo4swapE)
_ZN65_INTERNAL_965ec378_29_flash_fwd_hdim96_bf16_sm80_cu_9949e2e8_33344cuda3std6ranges3__45__cpo4swapE:
	.zero		1
.L_7:


//--------------------- .nv.shared._ZN5flash16flash_fwd_kernelI23Flash_fwd_kernel_traitsILi96ELi128ELi64ELi4ELb0ELb0EN7cutlass10bfloat16_tE19Flash_kernel_traitsILi96ELi128ELi64ELi4ES3_EELb0ELb0ELb0ELb0ELb1ELb1ELb0ELb0EEEvNS_16Flash_fwd_paramsE --------------------------
	.section	.nv.shared._ZN5flash16flash_fwd_kernelI23Flash_fwd_kernel_traitsILi96ELi128ELi64ELi4ELb0ELb0EN7cutlass10bfloat16_tE19Flash_kernel_traitsILi96ELi128ELi64ELi4ES3_EELb0ELb0ELb0ELb0ELb1ELb1ELb0ELb0EEEvNS_16Flash_fwd_paramsE,"aw",@nobits
	.sectionflags	@""
	.align	16
	.zero		1024


//--------------------- .nv.shared._ZN5flash16flash_fwd_kernelI23Flash_fwd_kernel_traitsILi96ELi128ELi64ELi4ELb0ELb0EN7cutlass10bfloat16_tE19Flash_kernel_traitsILi96ELi128ELi64ELi4ES3_EELb0ELb0ELb0ELb0ELb0ELb0ELb0ELb0EEEvNS_16Flash_fwd_paramsE --------------------------
	.section	.nv.shared._ZN5flash16flash_fwd_kernelI23Flash_fwd_kernel_traitsILi96ELi128ELi64ELi4ELb0ELb0EN7cutlass10bfloat16_tE19Flash_kernel_traitsILi96ELi128ELi64ELi4ES3_EELb0ELb0ELb0ELb0ELb0ELb0ELb0ELb0EEEvNS_16Flash_fwd_paramsE,"aw",@nobits
	.sectionflags	@""
	.align	16
	.zero		1024


//--------------------- .nv.shared._ZN5flash16flash_fwd_kernelI23Flash_fwd_kernel_traitsILi96ELi128ELi64ELi4ELb0ELb0EN7cutlass10bfloat16_tE19Flash_kernel_traitsILi96ELi128ELi64ELi4ES3_EELb0ELb0ELb0ELb1ELb0ELb0ELb0ELb0EEEvNS_16Flash_fwd_paramsE --------------------------
	.section	.nv.shared._ZN5flash16flash_fwd_kernelI23Flash_fwd_kernel_traitsILi96ELi128ELi64ELi4ELb0ELb0EN7cutlass10bfloat16_tE19Flash_kernel_traitsILi96ELi128ELi64ELi4ES3_EELb0ELb0ELb0ELb1ELb0ELb0ELb0ELb0EEEvNS_16Flash_fwd_paramsE,"aw",@nobits
	.sectionflags	@""
	.align	16
	.zero		1024


//--------------------- .nv.shared._ZN5flash16flash_fwd_kernelI23Flash_fwd_kernel_traitsILi96ELi128ELi64ELi4ELb0ELb0EN7cutlass10bfloat16_tE19Flash_kernel_traitsILi96ELi128ELi64ELi4ES3_EELb0ELb0ELb1ELb0ELb0ELb1ELb0ELb0EEEvNS_16Flash_fwd_paramsE --------------------------
	.section	.nv.shared._ZN5flash16flash_fwd_kernelI23Flash_fwd_kernel_traitsILi96ELi128ELi64ELi4ELb0ELb0EN7cutlass10bfloat16_tE19Flash_kernel_traitsILi96ELi128ELi64ELi4ES3_EELb0ELb0ELb1ELb0ELb0ELb1ELb0ELb0EEEvNS_16Flash_fwd_paramsE,"aw",@nobits
	.sectionflags	@""
	.align	16
	.zero		1024


//--------------------- .nv.shared._ZN5flash16flash_fwd_kernelI23Flash_fwd_kernel_traitsILi96ELi128ELi64ELi4ELb0ELb0EN7cutlass10bfloat16_tE19Flash_kernel_traitsILi96ELi128ELi64ELi4ES3_EELb0ELb0ELb1ELb0ELb0ELb0ELb0ELb0EEEvNS_16Flash_fwd_paramsE --------------------------
	.section	.nv.shared._ZN5flash16flash_fwd_kernelI23Flash_fwd_kernel_traitsILi96ELi128ELi64ELi4ELb0ELb0EN7cutlass10bfloat16_tE19Flash_kernel_traitsILi96ELi128ELi64ELi4ES3_EELb0ELb0ELb1ELb0ELb0ELb0ELb0ELb0EEEvNS_16Flash_fwd_paramsE,"aw",@nobits
	.sectionflags	@""
	.align	16
	.zero		1024


//--------------------- .nv.shared._ZN5flash16flash_fwd_kernelI23Flash_fwd_kernel_traitsILi96ELi128ELi64ELi4ELb0ELb0EN7cutlass10bfloat16_tE19Flash_kernel_traitsILi96ELi128ELi64ELi4ES3_EELb0ELb0ELb1ELb1ELb0ELb0ELb0ELb0EEEvNS_16Flash_fwd_paramsE --------------------------
	.section	.nv.shared._ZN5flash16flash_fwd_kernelI23Flash_fwd_kernel_traitsILi96ELi128ELi64ELi4ELb0ELb0EN7cutlass10bfloat16_tE19Flash_kernel_traitsILi96ELi128ELi64ELi4ES3_EELb0ELb0ELb1ELb1ELb0ELb0ELb0ELb0EEEvNS_16Flash_fwd_paramsE,"aw",@nobits
	.sectionflags	@""
	.align	16
	.zero		1024


//--------------------- .nv.shared._ZN5flash16flash_fwd_kernelI23Flash_fwd_kernel_traitsILi96ELi128ELi64ELi4ELb0ELb0EN7cutlass10bfloat16_tE19Flash_kernel_traitsILi96ELi128ELi64ELi4ES3_EELb1ELb0ELb0ELb0ELb0ELb1ELb0ELb0EEEvNS_16Flash_fwd_paramsE --------------------------
	.section	.nv.shared._ZN5flash16flash_fwd_kernelI23Flash_fwd_kernel_traitsILi96ELi128ELi64ELi4ELb0ELb0EN7cutlass10bfloat16_tE19Flash_kernel_traitsILi96ELi128ELi64ELi4ES3_EELb1ELb0ELb0ELb0ELb0ELb1ELb0ELb0EEEvNS_16Flash_fwd_paramsE,"aw",@nobits
	.sectionflags	@""
	.align	16
	.zero		1024


//--------------------- .nv.shared._ZN5flash16flash_fwd_kernelI23Flash_fwd_kernel_traitsILi96ELi128ELi64ELi4ELb0ELb0EN7cutlass10bfloat16_tE19Flash_kernel_traitsILi96ELi128ELi64ELi4ES3_EELb0ELb0ELb0ELb0ELb0ELb1ELb1ELb0EEEvNS_16Flash_fwd_paramsE --------------------------
	.section	.nv.shared._ZN5flash16flash_fwd_kernelI23Flash_fwd_kernel_traitsILi96ELi128ELi64ELi4ELb0ELb0EN7cutlass10bfloat16_tE19Flash_kernel_traitsILi96ELi128ELi64ELi4ES3_EELb0ELb0ELb0ELb0ELb0ELb1ELb1ELb0EEEvNS_16Flash_fwd_paramsE,"aw",@nobits
	.sectionflags	@""
	.align	16
	.zero		1024


//--------------------- .nv.shared._ZN5flash16flash_fwd_kernelI23Flash_fwd_kernel_traitsILi96ELi128ELi64ELi4ELb0ELb0EN7cutlass10bfloat16_tE19Flash_kernel_traitsILi96ELi128ELi64ELi4ES3_EELb1ELb0ELb0ELb0ELb0ELb0ELb0ELb0EEEvNS_16Flash_fwd_paramsE --------------------------
	.section	.nv.shared._ZN5flash16flash_fwd_kernelI23Flash_fwd_kernel_traitsILi96ELi128ELi64ELi4ELb0ELb0EN7cutlass10bfloat16_tE19Flash_kernel_traitsILi96ELi128ELi64ELi4ES3_EELb1ELb0ELb0ELb0ELb0ELb0ELb0ELb0EEEvNS_16Flash_fwd_paramsE,"aw",@nobits
	.sectionflags	@""
	.align	16
	.zero		1024


//--------------------- .nv.shared._ZN5flash16flash_fwd_kernelI23Flash_fwd_kernel_traitsILi96ELi128ELi64ELi4ELb0ELb0EN7cutlass10bfloat16_tE19Flash_kernel_traitsILi96ELi128ELi64ELi4ES3_EELb1ELb0ELb1ELb0ELb0ELb0ELb0ELb0EEEvNS_16Flash_fwd_paramsE --------------------------
	.section	.nv.shared._ZN5flash16flash_fwd_kernelI23Flash_fwd_kernel_traitsILi96ELi128ELi64ELi4ELb0ELb0EN7cutlass10bfloat16_tE19Flash_kernel_traitsILi96ELi128ELi64ELi4ES3_EELb1ELb0ELb1ELb0ELb0ELb0ELb0ELb0EEEvNS_16Flash_fwd_paramsE,"aw",@nobits
	.sectionflags	@""
	.align	16
	.zero		1024


//--------------------- .nv.shared._ZN5flash16flash_fwd_kernelI23Flash_fwd_kernel_traitsILi96ELi128ELi64ELi4ELb0ELb0EN7cutlass10bfloat16_tE19Flash_kernel_traitsILi96ELi128ELi64ELi4ES3_EELb1ELb0ELb0ELb0ELb1ELb1ELb0ELb0EEEvNS_16Flash_fwd_paramsE --------------------------
	.section	.nv.shared._ZN5flash16flash_fwd_kernelI23Flash_fwd_kernel_traitsILi96ELi128ELi64ELi4ELb0ELb0EN7cutlass10bfloat16_tE19Flash_kernel_traitsILi96ELi128ELi64ELi4ES3_EELb1ELb0ELb0ELb0ELb1ELb1ELb0ELb0EEEvNS_16Flash_fwd_paramsE,"aw",@nobits
	.sectionflags	@""
	.align	16
	.zero		1024


//--------------------- .nv.shared._ZN5flash16flash_fwd_kernelI23Flash_fwd_kernel_traitsILi96ELi128ELi64ELi4ELb0ELb0EN7cutlass10bfloat16_tE19Flash_kernel_traitsILi96ELi128ELi64ELi4ES3_EELb0ELb0ELb0ELb0ELb1ELb1ELb1ELb0EEEvNS_16Flash_fwd_paramsE --------------------------
	.section	.nv.shared._ZN5flash16flash_fwd_kernelI23Flash_fwd_kernel_traitsILi96ELi128ELi64ELi4ELb0ELb0EN7cutlass10bfloat16_tE19Flash_kernel_traitsILi96ELi128ELi64ELi4ES3_EELb0ELb0ELb0ELb0ELb1ELb1ELb1ELb0EEEvNS_16Flash_fwd_paramsE,"aw",@nobits
	.sectionflags	@""
	.align	16
	.zero		1024


//--------------------- .nv.shared._ZN5flash16flash_fwd_kernelI23Flash_fwd_kernel_traitsILi96ELi128ELi64ELi4ELb0ELb0EN7cutlass10bfloat16_tE19Flash_kernel_traitsILi96ELi128ELi64ELi4ES3_EELb1ELb0ELb0ELb1ELb0ELb0ELb0ELb0EEEvNS_16Flash_fwd_paramsE --------------------------
	.section	.nv.shared._ZN5flash16flash_fwd_kernelI23Flash_fwd_kernel_traitsILi96ELi128ELi64ELi4ELb0ELb0EN7cutlass10bfloat16_tE19Flash_kernel_traitsILi96ELi128ELi64ELi4ES3_EELb1ELb0ELb0ELb1ELb0ELb0ELb0ELb0EEEvNS_16Flash_fwd_paramsE,"aw",@nobits
	.sectionflags	@""
	.align	16
	.zero		1024


//--------------------- .nv.shared._ZN5flash16flash_fwd_kernelI23Flash_fwd_kernel_traitsILi96ELi128ELi64ELi4ELb0ELb0EN7cutlass10bfloat16_tE19Flash_kernel_traitsILi96ELi128ELi64ELi4ES3_EELb1ELb0ELb0ELb0ELb0ELb0ELb0ELb1EEEvNS_16Flash_fwd_paramsE --------------------------
	.section	.nv.shared._ZN5flash16flash_fwd_kernelI23Flash_fwd_kernel_traitsILi96ELi128ELi64ELi4ELb0ELb0EN7cutlass10bfloat16_tE19Flash_kernel_traitsILi96ELi128ELi64ELi4ES3_EELb1ELb0ELb0ELb0ELb0ELb0ELb0ELb1EEEvNS_16Flash_fwd_paramsE,"aw",@nobits
	.sectionflags	@""
	.align	16
	.zero		1024


//--------------------- .nv.shared._ZN5flash16flash_fwd_kernelI23Flash_fwd_kernel_traitsILi96ELi128ELi64ELi4ELb0ELb0EN7cutlass10bfloat16_tE19Flash_kernel_traitsILi96ELi128ELi64ELi4ES3_EELb0ELb0ELb0ELb0ELb0ELb0ELb1ELb0EEEvNS_16Flash_fwd_paramsE --------------------------
	.section	.nv.shared._ZN5flash16flash_fwd_kernelI23Flash_fwd_kernel_traitsILi96ELi128ELi64ELi4ELb0ELb0EN7cutlass10bfloat16_tE19Flash_kernel_traitsILi96ELi128ELi64ELi4ES3_EELb0ELb0ELb0ELb0ELb0ELb0ELb1ELb0EEEvNS_16Flash_fwd_paramsE,"aw",@nobits
	.sectionflags	@""
	.align	16
	.zero		1024


//--------------------- .nv.shared._ZN5flash16flash_fwd_kernelI23Flash_fwd_kernel_traitsILi96ELi128ELi64ELi4ELb0ELb0EN7cutlass10bfloat16_tE19Flash_kernel_traitsILi96ELi128ELi64ELi4ES3_EELb1ELb0ELb0ELb1ELb0ELb0ELb0ELb1EEEvNS_16Flash_fwd_paramsE --------------------------
	.section	.nv.shared._ZN5flash16flash_fwd_kernelI23Flash_fwd_kernel_traitsILi96ELi128ELi64ELi4ELb0ELb0EN7cutlass10bfloat16_tE19Flash_kernel_traitsILi96ELi128ELi64ELi4ES3_EELb1ELb0ELb0ELb1ELb0ELb0ELb0ELb1EEEvNS_16Flash_fwd_paramsE,"aw",@nobits
	.sectionflags	@""
	.align	16
	.zero		1024


//--------------------- .nv.shared._ZN5flash16flash_fwd_kernelI23Flash_fwd_kernel_traitsILi96ELi128ELi64ELi4ELb0ELb0EN7cutlass10bfloat16_tE19Flash_kernel_traitsILi96ELi128ELi64ELi4ES3_EELb0ELb0ELb0ELb1ELb0ELb0ELb1ELb0EEEvNS_16Flash_fwd_paramsE --------------------------
	.section	.nv.shared._ZN5flash16flash_fwd_kernelI23Flash_fwd_kernel_traitsILi96ELi128ELi64ELi4ELb0ELb0EN7cutlass10bfloat16_tE19Flash_kernel_traitsILi96ELi128ELi64ELi4ES3_EELb0ELb0ELb0ELb1ELb0ELb0ELb1ELb0EEEvNS_16Flash_fwd_paramsE,"aw",@nobits
	.sectionflags	@""
	.align	16
	.zero		1024


//--------------------- .nv.shared._ZN5flash16flash_fwd_kernelI23Flash_fwd_kernel_traitsILi96ELi128ELi64ELi4ELb0ELb0EN7cutlass10bfloat16_tE19Flash_kernel_traitsILi96ELi128ELi64ELi4ES3_EELb1ELb0ELb1ELb0ELb0ELb1ELb0ELb0EEEvNS_16Flash_fwd_paramsE --------------------------
	.section	.nv.shared._ZN5flash16flash_fwd_kernelI23Flash_fwd_kernel_traitsILi96ELi128ELi64ELi4ELb0ELb0EN7cutlass10bfloat16_tE19Flash_kernel_traitsILi96ELi128ELi64ELi4ES3_EELb1ELb0ELb1ELb0ELb0ELb1ELb0ELb0EEEvNS_16Flash_fwd_paramsE,"aw",@nobits
	.sectionflags	@""
	.align	16
	.zero		1024


//--------------------- .nv.shared._ZN5flash16flash_fwd_kernelI23Flash_fwd_kernel_traitsILi96ELi128ELi64ELi4ELb0ELb0EN7cutlass10bfloat16_tE19Flash_kernel_traitsILi96ELi128ELi64ELi4ES3_EELb0ELb0ELb1ELb0ELb0ELb1ELb1ELb0EEEvNS_16Flash_fwd_paramsE --------------------------
	.section	.nv.shared._ZN5flash16flash_fwd_kernelI23Flash_fwd_kernel_traitsILi96ELi128ELi64ELi4ELb0ELb0EN7cutlass10bfloat16_tE19Flash_kernel_traitsILi96ELi128ELi64ELi4ES3_EELb0ELb0ELb1ELb0ELb0ELb1ELb1ELb0EEEvNS_16Flash_fwd_paramsE,"aw",@nobits
	.sectionflags	@""
	.align	16
	.zero		1024


//--------------------- .nv.shared._ZN5flash16flash_fwd_kernelI23Flash_fwd_kernel_traitsILi96ELi128ELi64ELi4ELb0ELb0EN7cutlass10bfloat16_tE19Flash_kernel_traitsILi96ELi128ELi64ELi4ES3_EELb1ELb0ELb1ELb1ELb0ELb0ELb0ELb0EEEvNS_16Flash_fwd_paramsE --------------------------
	.section	.nv.shared._ZN5flash16flash_fwd_kernelI23Flash_fwd_kernel_traitsILi96ELi128ELi64ELi4ELb0ELb0EN7cutlass10bfloat16_tE19Flash_kernel_traitsILi96ELi128ELi64ELi4ES3_EELb1ELb0ELb1ELb1ELb0ELb0ELb0ELb0EEEvNS_16Flash_fwd_paramsE,"aw",@nobits
	.sectionflags	@""
	.align	16
	.zero		1024


//--------------------- .nv.shared._ZN5flash16flash_fwd_kernelI23Flash_fwd_kernel_traitsILi96ELi128ELi64ELi4ELb0ELb0EN7cutlass10bfloat16_tE19Flash_kernel_traitsILi96ELi128ELi64ELi4ES3_EELb1ELb0ELb1ELb0ELb0ELb0ELb0ELb1EEEvNS_16Flash_fwd_paramsE --------------------------
	.section	.nv.shared._ZN5flash16flash_fwd_kernelI23Flash_fwd_kernel_traitsILi96ELi128ELi64ELi4ELb0ELb0EN7cutlass10bfloat16_tE19Flash_kernel_traitsILi96ELi128ELi64ELi4ES3_EELb1ELb0ELb1ELb0ELb0ELb0ELb0ELb1EEEvNS_16Flash_fwd_paramsE,"aw",@nobits
	.sectionflags	@""
	.align	16
	.zero		1024


//--------------------- .nv.shared._ZN5flash16flash_fwd_kernelI23Flash_fwd_kernel_traitsILi96ELi128ELi64ELi4ELb0ELb0EN7cutlass10bfloat16_tE19Flash_kernel_traitsILi96ELi128ELi64ELi4ES3_EELb0ELb0ELb1ELb0ELb0ELb0ELb1ELb0EEEvNS_16Flash_fwd_paramsE --------------------------
	.section	.nv.shared._ZN5flash16flash_fwd_kernelI23Flash_fwd_kernel_traitsILi96ELi128ELi64ELi4ELb0ELb0EN7cutlass10bfloat16_tE19Flash_kernel_traitsILi96ELi128ELi64ELi4ES3_EELb0ELb0ELb1ELb0ELb0ELb0ELb1ELb0EEEvNS_16Flash_fwd_paramsE,"aw",@nobits
	.sectionflags	@""
	.align	16
	.zero		1024


//--------------------- .nv.shared._ZN5flash16flash_fwd_kernelI23Flash_fwd_kernel_traitsILi96ELi128ELi64ELi4ELb0ELb0EN7cutlass10bfloat16_tE19Flash_kernel_traitsILi96ELi128ELi64ELi4ES3_EELb1ELb0ELb1ELb1ELb0ELb0ELb0ELb1EEEvNS_16Flash_fwd_paramsE --------------------------
	.section	.nv.shared._ZN5flash16flash_fwd_kernelI23Flash_fwd_kernel_traitsILi96ELi128ELi64ELi4ELb0ELb0EN7cutlass10bfloat16_tE19Flash_kernel_traitsILi96ELi128ELi64ELi4ES3_EELb1ELb0ELb1ELb1ELb0ELb0ELb0ELb1EEEvNS_16Flash_fwd_paramsE,"aw",@nobits
	.sectionflags	@""
	.align	16
	.zero		1024


//--------------------- .nv.shared._ZN5flash16flash_fwd_kernelI23Flash_fwd_kernel_traitsILi96ELi128ELi64ELi4ELb0ELb0EN7cutlass10bfloat16_tE19Flash_kernel_traitsILi96ELi128ELi64ELi4ES3_EELb0ELb0ELb1ELb1ELb0ELb0ELb1ELb0EEEvNS_16Flash_fwd_paramsE --------------------------
	.section	.nv.shared._ZN5flash16flash_fwd_kernelI23Flash_fwd_kernel_traitsILi96ELi128ELi64ELi4ELb0ELb0EN7cutlass10bfloat16_tE19Flash_kernel_traitsILi96ELi128ELi64ELi4ES3_EELb0ELb0ELb1ELb1ELb0ELb0ELb1ELb0EEEvNS_16Flash_fwd_paramsE,"aw",@nobits
	.sectionflags	@""
	.align	16
	.zero		1024


//--------------------- .nv.constant0._ZN5flash16flash_fwd_kernelI23Flash_fwd_kernel_traitsILi96ELi128ELi64ELi4ELb0ELb0EN7cutlass10bfloat16_tE19Flash_kernel_traitsILi96ELi128ELi64ELi4ES3_EELb0ELb0ELb0ELb0ELb0ELb1ELb0ELb0EEEvNS_16Flash_fwd_paramsE --------------------------
	.section	.nv.constant0._ZN5flash16flash_fwd_kernelI23Flash_fwd_kernel_traitsILi96ELi128ELi64ELi4ELb0ELb0EN7cutlass10bfloat16_tE19Flash_kernel_traitsILi96ELi128ELi64ELi4ES3_EELb0ELb0ELb0ELb0ELb0ELb1ELb0ELb0EEEvNS_16Flash_fwd_paramsE,"a",@progbits
	.sectionflags	@""
	.align	4
.nv.constant0._ZN5flash16flash_fwd_kernelI23Flash_fwd_kernel_traitsILi96ELi128ELi64ELi4ELb0ELb0EN7cutlass10bfloat16_tE19Flash_kernel_traitsILi96ELi128ELi64ELi4ES3_EELb0ELb0ELb0ELb0ELb0ELb1ELb0ELb0EEEvNS_16Flash_fwd_paramsE:
	.zero		992


//--------------------- .nv.constant0._ZN5flash16flash_fwd_kernelI23Flash_fwd_kernel_traitsILi96ELi128ELi64ELi4ELb0ELb0EN7cutlass10bfloat16_tE19Flash_kernel_traitsILi96ELi128ELi64ELi4ES3_EELb0ELb0ELb0ELb0ELb1ELb1ELb0ELb0EEEvNS_16Flash_fwd_paramsE --------------------------
	.section	.nv.constant0._ZN5flash16flash_fwd_kernelI23Flash_fwd_kernel_traitsILi96ELi128ELi64ELi4ELb0ELb0EN7cutlass10bfloat16_tE19Flash_kernel_traitsILi96ELi128ELi64ELi4ES3_EELb0ELb0ELb0ELb0ELb1ELb1ELb0ELb0EEEvNS_16Flash_fwd_paramsE,"a",@progbits
	.sectionflags	@""
	.align	4
.nv.constant0._ZN5flash16flash_fwd_kernelI23Flash_fwd_kernel_traitsILi96ELi128ELi64ELi4ELb0ELb0EN7cutlass10bfloat16_tE19Flash_kernel_traitsILi96ELi128ELi64ELi4ES3_EELb0ELb0ELb0ELb0ELb1ELb1ELb0ELb0EEEvNS_16Flash_fwd_paramsE:
	.zero		992


//--------------------- .nv.constant0._ZN5flash16flash_fwd_kernelI23Flash_fwd_kernel_traitsILi96ELi128ELi64ELi4ELb0ELb0EN7cutlass10bfloat16_tE19Flash_kernel_traitsILi96ELi128ELi64ELi4ES3_EELb0ELb0ELb0ELb0ELb0ELb0ELb0ELb0EEEvNS_16Flash_fwd_paramsE --------------------------
	.section	.nv.constant0._ZN5flash16flash_fwd_kernelI23Flash_fwd_kernel_traitsILi96ELi128ELi64ELi4ELb0ELb0EN7cutlass10bfloat16_tE19Flash_kernel_traitsILi96ELi128ELi64ELi4ES3_EELb0ELb0ELb0ELb0ELb0ELb0ELb0ELb0EEEvNS_16Flash_fwd_paramsE,"a",@progbits
	.sectionflags	@""
	.align	4
.nv.constant0._ZN5flash16flash_fwd_kernelI23Flash_fwd_kernel_traitsILi96ELi128ELi64ELi4ELb0ELb0EN7cutlass10bfloat16_tE19Flash_kernel_traitsILi96ELi128ELi64ELi4ES3_EELb0ELb0ELb0ELb0ELb0ELb0ELb0ELb0EEEvNS_16Flash_fwd_paramsE:
	.zero		992


//--------------------- .nv.constant0._ZN5flash16flash_fwd_kernelI23Flash_fwd_kernel_traitsILi96ELi128ELi64ELi4ELb0ELb0EN7cutlass10bfloat16_tE19Flash_kernel_traitsILi96ELi128ELi64ELi4ES3_EELb0ELb0ELb0ELb1ELb0ELb0ELb0ELb0EEEvNS_16Flash_fwd_paramsE --------------------------
	.section	.nv.constant0._ZN5flash16flash_fwd_kernelI23Flash_fwd_kernel_traitsILi96ELi128ELi64ELi4ELb0ELb0EN7cutlass10bfloat16_tE19Flash_kernel_traitsILi96ELi128ELi64ELi4ES3_EELb0ELb0ELb0ELb1ELb0ELb0ELb0ELb0EEEvNS_16Flash_fwd_paramsE,"a",@progbits
	.sectionflags	@""
	.align	4
.nv.constant0._ZN5flash16flash_fwd_kernelI23Flash_fwd_kernel_traitsILi96ELi128ELi64ELi4ELb0ELb0EN7cutlass10bfloat16_tE19Flash_kernel_traitsILi96ELi128ELi64ELi4ES3_EELb0ELb0ELb0ELb1ELb0ELb0ELb0ELb0EEEvNS_16Flash_fwd_paramsE:
	.zero		992


//--------------------- .nv.constant0._ZN5flash16flash_fwd_kernelI23Flash_fwd_kernel_traitsILi96ELi128ELi64ELi4ELb0ELb0EN7cutlass10bfloat16_tE19Flash_kernel_traitsILi96ELi128ELi64ELi4ES3_EELb0ELb0ELb1ELb0ELb0ELb1ELb0ELb0EEEvNS_16Flash_fwd_paramsE --------------------------
	.section	.nv.constant0._ZN5flash16flash_fwd_kernelI23Flash_fwd_kernel_traitsILi96ELi128ELi64ELi4ELb0ELb0EN7cutlass10bfloat16_tE19Flash_kernel_traitsILi96ELi128ELi64ELi4ES3_EELb0ELb0ELb1ELb0ELb0ELb1ELb0ELb0EEEvNS_16Flash_fwd_paramsE,"a",@progbits
	.sectionflags	@""
	.align	4
.nv.constant0._ZN5flash16flash_fwd_kernelI23Flash_fwd_kernel_traitsILi96ELi128ELi64ELi4ELb0ELb0EN7cutlass10bfloat16_tE19Flash_kernel_traitsILi96ELi128ELi64ELi4ES3_EELb0ELb0ELb1ELb0ELb0ELb1ELb0ELb0EEEvNS_16Flash_fwd_paramsE:
	.zero		992


//--------------------- .nv.constant0._ZN5flash16flash_fwd_kernelI23Flash_fwd_kernel_traitsILi96ELi128ELi64ELi4ELb0ELb0EN7cutlass10bfloat16_tE19Flash_kernel_traitsILi96ELi128ELi64ELi4ES3_EELb0ELb0ELb1ELb0ELb0ELb0ELb0ELb0EEEvNS_16Flash_fwd_paramsE --------------------------
	.section	.nv.constant0._ZN5flash16flash_fwd_kernelI23Flash_fwd_kernel_traitsILi96ELi128ELi64ELi4ELb0ELb0EN7cutlass10bfloat16_tE19Flash_kernel_traitsILi96ELi128ELi64ELi4ES3_EELb0ELb0ELb1ELb0ELb0ELb0ELb0ELb0EEEvNS_16Flash_fwd_paramsE,"a",@progbits
	.sectionflags	@""
	.align	4
.nv.constant0._ZN5flash16flash_fwd_kernelI23Flash_fwd_kernel_traitsILi96ELi128ELi64ELi4ELb0ELb0EN7cutlass10bfloat16_tE19Flash_kernel_traitsILi96ELi128ELi64ELi4ES3_EELb0ELb0ELb1ELb0ELb0ELb0ELb0ELb0EEEvNS_16Flash_fwd_paramsE:
	.zero		992


//--------------------- .nv.constant0._ZN5flash16flash_fwd_kernelI23Flash_fwd_kernel_traitsILi96ELi128ELi64ELi4ELb0ELb0EN7cutlass10bfloat16_tE19Flash_kernel_traitsILi96ELi128ELi64ELi4ES3_EELb0ELb0ELb1ELb1ELb0ELb0ELb0ELb0EEEvNS_16Flash_fwd_paramsE --------------------------
	.section	.nv.constant0._ZN5flash16flash_fwd_kernelI23Flash_fwd_kernel_traitsILi96ELi128ELi64ELi4ELb0ELb0EN7cutlass10bfloat16_tE19Flash_kernel_traitsILi96ELi128ELi64ELi4ES3_EELb0ELb0ELb1ELb1ELb0ELb0ELb0ELb0EEEvNS_16Flash_fwd_paramsE,"a",@progbits
	.sectionflags	@""
	.align	4
.nv.constant0._ZN5flash16flash_fwd_kernelI23Flash_fwd_kernel_traitsILi96ELi128ELi64ELi4ELb0ELb0EN7cutlass10bfloat16_tE19Flash_kernel_traitsILi96ELi128ELi64ELi4ES3_EELb0ELb0ELb1ELb1ELb0ELb0ELb0ELb0EEEvNS_16Flash_fwd_paramsE:
	.zero		992


//--------------------- .nv.constant0._ZN5flash16flash_fwd_kernelI23Flash_fwd_kernel_traitsILi96ELi128ELi64ELi4ELb0ELb0EN7cutlass10bfloat16_tE19Flash_kernel_traitsILi96ELi128ELi64ELi4ES3_EELb1ELb0ELb0ELb0ELb0ELb1ELb0ELb0EEEvNS_16Flash_fwd_paramsE --------------------------
	.section	.nv.constant0._ZN5flash16flash_fwd_kernelI23Flash_fwd_kernel_traitsILi96ELi128ELi64ELi4ELb0ELb0EN7cutlass10bfloat16_tE19Flash_kernel_traitsILi96ELi128ELi64ELi4ES3_EELb1ELb0ELb0ELb0ELb0ELb1ELb0ELb0EEEvNS_16Flash_fwd_paramsE,"a",@progbits
	.sectionflags	@""
	.align	4
.nv.constant0._ZN5flash16flash_fwd_kernelI23Flash_fwd_kernel_traitsILi96ELi128ELi64ELi4ELb0ELb0EN7cutlass10bfloat16_tE19Flash_kernel_traitsILi96ELi128ELi64ELi4ES3_EELb1ELb0ELb0ELb0ELb0ELb1ELb0ELb0EEEvNS_16Flash_fwd_paramsE:
	.zero		992


//--------------------- .nv.constant0._ZN5flash16flash_fwd_kernelI23Flash_fwd_kernel_traitsILi96ELi128ELi64ELi4ELb0ELb0EN7cutlass10bfloat16_tE19Flash_kernel_traitsILi96ELi128ELi64ELi4ES3_EELb0ELb0ELb0ELb0ELb0ELb1ELb1ELb0EEEvNS_16Flash_fwd_paramsE --------------------------
	.section	.nv.constant0._ZN5flash16flash_fwd_kernelI23Flash_fwd_kernel_traitsILi96ELi128ELi64ELi4ELb0ELb0EN7cutlass10bfloat16_tE19Flash_kernel_traitsILi96ELi128ELi64ELi4ES3_EELb0ELb0ELb0ELb0ELb0ELb1ELb1ELb0EEEvNS_16Flash_fwd_paramsE,"a",@progbits
	.sectionflags	@""
	.align	4
.nv.constant0._ZN5flash16flash_fwd_kernelI23Flash_fwd_kernel_traitsILi96ELi128ELi64ELi4ELb0ELb0EN7cutlass10bfloat16_tE19Flash_kernel_traitsILi96ELi128ELi64ELi4ES3_EELb0ELb0ELb0ELb0ELb0ELb1ELb1ELb0EEEvNS_16Flash_fwd_paramsE:
	.zero		992


//--------------------- .nv.constant0._ZN5flash16flash_fwd_kernelI23Flash_fwd_kernel_traitsILi96ELi128ELi64ELi4ELb0ELb0EN7cutlass10bfloat16_tE19Flash_kernel_traitsILi96ELi128ELi64ELi4ES3_EELb1ELb0ELb0ELb0ELb0ELb0ELb0ELb0EEEvNS_16Flash_fwd_paramsE --------------------------
	.section	.nv.constant0._ZN5flash16flash_fwd_kernelI23Flash_fwd_kernel_traitsILi96ELi128ELi64ELi4ELb0ELb0EN7cutlass10bfloat16_tE19Flash_kernel_traitsILi96ELi128ELi64ELi4ES3_EELb1ELb0ELb0ELb0ELb0ELb0ELb0ELb0EEEvNS_16Flash_fwd_paramsE,"a",@progbits
	.sectionflags	@""
	.align	4
.nv.constant0._ZN5flash16flash_fwd_kernelI23Flash_fwd_kernel_traitsILi96ELi128ELi64ELi4ELb0ELb0EN7cutlass10bfloat16_tE19Flash_kernel_traitsILi96ELi128ELi64ELi4ES3_EELb1ELb0ELb0ELb0ELb0ELb0ELb0ELb0EEEvNS_16Flash_fwd_paramsE:
	.zero		992


//--------------------- .nv.constant0._ZN5flash16flash_fwd_kernelI23Flash_fwd_kernel_traitsILi96ELi128ELi64ELi4ELb0ELb0EN7cutlass10bfloat16_tE19Flash_kernel_traitsILi96ELi128ELi64ELi4ES3_EELb1ELb0ELb1ELb0ELb0ELb0ELb0ELb0EEEvNS_16Flash_fwd_paramsE --------------------------
	.section	.nv.constant0._ZN5flash16flash_fwd_kernelI23Flash_fwd_kernel_traitsILi96ELi128ELi64ELi4ELb0ELb0EN7cutlass10bfloat16_tE19Flash_kernel_traitsILi96ELi128ELi64ELi4ES3_EELb1ELb0ELb1ELb0ELb0ELb0ELb0ELb0EEEvNS_16Flash_fwd_paramsE,"a",@progbits
	.sectionflags	@""
	.align	4
.nv.constant0._ZN5flash16flash_fwd_kernelI23Flash_fwd_kernel_traitsILi96ELi128ELi64ELi4ELb0ELb0EN7cutlass10bfloat16_tE19Flash_kernel_traitsILi96ELi128ELi64ELi4ES3_EELb1ELb0ELb1ELb0ELb0ELb0ELb0ELb0EEEvNS_16Flash_fwd_paramsE:
	.zero		992


//--------------------- .nv.constant0._ZN5flash16flash_fwd_kernelI23Flash_fwd_kernel_traitsILi96ELi128ELi64ELi4ELb0ELb0EN7cutlass10bfloat16_tE19Flash_kernel_traitsILi96ELi128ELi64ELi4ES3_EELb1ELb0ELb0ELb0ELb1ELb1ELb0ELb0EEEvNS_16Flash_fwd_paramsE --------------------------
	.section	.nv.constant0._ZN5flash16flash_fwd_kernelI23Flash_fwd_kernel_traitsILi96ELi128ELi64ELi4ELb0ELb0EN7cutlass10bfloat16_tE19Flash_kernel_traitsILi96ELi128ELi64ELi4ES3_EELb1ELb0ELb0ELb0ELb1ELb1ELb0ELb0EEEvNS_16Flash_fwd_paramsE,"a",@progbits
	.sectionflags	@""
	.align	4
.nv.constant0._ZN5flash16flash_fwd_kernelI23Flash_fwd_kernel_traitsILi96ELi128ELi64ELi4ELb0ELb0EN7cutlass10bfloat16_tE19Flash_kernel_traitsILi96ELi128ELi64ELi4ES3_EELb1ELb0ELb0ELb0ELb1ELb1ELb0ELb0EEEvNS_16Flash_fwd_paramsE:
	.zero		992


//--------------------- .nv.constant0._ZN5flash16flash_fwd_kernelI23Flash_fwd_kernel_traitsILi96ELi128ELi64ELi4ELb0ELb0EN7cutlass10bfloat16_tE19Flash_kernel_traitsILi96ELi128ELi64ELi4ES3_EELb0ELb0ELb0ELb0ELb1ELb1ELb1ELb0EEEvNS_16Flash_fwd_paramsE --------------------------
	.section	.nv.constant0._ZN5flash16flash_fwd_kernelI23Flash_fwd_kernel_traitsILi96ELi128ELi64ELi4ELb0ELb0EN7cutlass10bfloat16_tE19Flash_kernel_traitsILi96ELi128ELi64ELi4ES3_EELb0ELb0ELb0ELb0ELb1ELb1ELb1ELb0EEEvNS_16Flash_fwd_paramsE,"a",@progbits
	.sectionflags	@""
	.align	4
.nv.constant0._ZN5flash16flash_fwd_kernelI23Flash_fwd_kernel_traitsILi96ELi128ELi64ELi4ELb0ELb0EN7cutlass10bfloat16_tE19Flash_kernel_traitsILi96ELi128ELi64ELi4ES3_EELb0ELb0ELb0ELb0ELb1ELb1ELb1ELb0EEEvNS_16Flash_fwd_paramsE:
	.zero		992


//--------------------- .nv.constant0._ZN5flash16flash_fwd_kernelI23Flash_fwd_kernel_traitsILi96ELi128ELi64ELi4ELb0ELb0EN7cutlass10bfloat16_tE19Flash_kernel_traitsILi96ELi128ELi64ELi4ES3_EELb1ELb0ELb0ELb1ELb0ELb0ELb0ELb0EEEvNS_16Flash_fwd_paramsE --------------------------
	.section	.nv.constant0._ZN5flash16flash_fwd_kernelI23Flash_fwd_kernel_traitsILi96ELi128ELi64ELi4ELb0ELb0EN7cutlass10bfloat16_tE19Flash_kernel_traitsILi96ELi128ELi64ELi4ES3_EELb1ELb0ELb0ELb1ELb0ELb0ELb0ELb0EEEvNS_16Flash_fwd_paramsE,"a",@progbits
	.sectionflags	@""
	.align	4
.nv.constant0._ZN5flash16flash_fwd_kernelI23Flash_fwd_kernel_traitsILi96ELi128ELi64ELi4ELb0ELb0EN7cutlass10bfloat16_tE19Flash_kernel_traitsILi96ELi128ELi64ELi4ES3_EELb1ELb0ELb0ELb1ELb0ELb0ELb0ELb0EEEvNS_16Flash_fwd_paramsE:
	.zero		992


//--------------------- .nv.constant0._ZN5flash16flash_fwd_kernelI23Flash_fwd_kernel_traitsILi96ELi128ELi64ELi4ELb0ELb0EN7cutlass10bfloat16_tE19Flash_kernel_traitsILi96ELi128ELi64ELi4ES3_EELb1ELb0ELb0ELb0ELb0ELb0ELb0ELb1EEEvNS_16Flash_fwd_paramsE --------------------------
	.section	.nv.constant0._ZN5flash16flash_fwd_kernelI23Flash_fwd_kernel_traitsILi96ELi128ELi64ELi4ELb0ELb0EN7cutlass10bfloat16_tE19Flash_kernel_traitsILi96ELi128ELi64ELi4ES3_EELb1ELb0ELb0ELb0ELb0ELb0ELb0ELb1EEEvNS_16Flash_fwd_paramsE,"a",@progbits
	.sectionflags	@""
	.align	4
.nv.constant0._ZN5flash16flash_fwd_kernelI23Flash_fwd_kernel_traitsILi96ELi128ELi64ELi4ELb0ELb0EN7cutlass10bfloat16_tE19Flash_kernel_traitsILi96ELi128ELi64ELi4ES3_EELb1ELb0ELb0ELb0ELb0ELb0ELb0ELb1EEEvNS_16Flash_fwd_paramsE:
	.zero		992


//--------------------- .nv.constant0._ZN5flash16flash_fwd_kernelI23Flash_fwd_kernel_traitsILi96ELi128ELi64ELi4ELb0ELb0EN7cutlass10bfloat16_tE19Flash_kernel_traitsILi96ELi128ELi64ELi4ES3_EELb0ELb0ELb0ELb0ELb0ELb0ELb1ELb0EEEvNS_16Flash_fwd_paramsE --------------------------
	.section	.nv.constant0._ZN5flash16flash_fwd_kernelI23Flash_fwd_kernel_traitsILi96ELi128ELi64ELi4ELb0ELb0EN7cutlass10bfloat16_tE19Flash_kernel_traitsILi96ELi128ELi64ELi4ES3_EELb0ELb0ELb0ELb0ELb0ELb0ELb1ELb0EEEvNS_16Flash_fwd_paramsE,"a",@progbits
	.sectionflags	@""
	.align	4
.nv.constant0._ZN5flash16flash_fwd_kernelI23Flash_fwd_kernel_traitsILi96ELi128ELi64ELi4ELb0ELb0EN7cutlass10bfloat16_tE19Flash_kernel_traitsILi96ELi128ELi64ELi4ES3_EELb0ELb0ELb0ELb0ELb0ELb0ELb1ELb0EEEvNS_16Flash_fwd_paramsE:
	.zero		992


//--------------------- .nv.constant0._ZN5flash16flash_fwd_kernelI23Flash_fwd_kernel_traitsILi96ELi128ELi64ELi4ELb0ELb0EN7cutlass10bfloat16_tE19Flash_kernel_traitsILi96ELi128ELi64ELi4ES3_EELb1ELb0ELb0ELb1ELb0ELb0ELb0ELb1EEEvNS_16Flash_fwd_paramsE --------------------------
	.section	.nv.constant0._ZN5flash16flash_fwd_kernelI23Flash_fwd_kernel_traitsILi96ELi128ELi64ELi4ELb0ELb0EN7cutlass10bfloat16_tE19Flash_kernel_traitsILi96ELi128ELi64ELi4ES3_EELb1ELb0ELb0ELb1ELb0ELb0ELb0ELb1EEEvNS_16Flash_fwd_paramsE,"a",@progbits
	.sectionflags	@""
	.align	4
.nv.constant0._ZN5flash16flash_fwd_kernelI23Flash_fwd_kernel_traitsILi96ELi128ELi64ELi4ELb0ELb0EN7cutlass10bfloat16_tE19Flash_kernel_traitsILi96ELi128ELi64ELi4ES3_EELb1ELb0ELb0ELb1ELb0ELb0ELb0ELb1EEEvNS_16Flash_fwd_paramsE:
	.zero		992


//--------------------- .nv.constant0._ZN5flash16flash_fwd_kernelI23Flash_fwd_kernel_traitsILi96ELi128ELi64ELi4ELb0ELb0EN7cutlass10bfloat16_tE19Flash_kernel_traitsILi96ELi128ELi64ELi4ES3_EELb0ELb0ELb0ELb1ELb0ELb0ELb1ELb0EEEvNS_16Flash_fwd_paramsE --------------------------
	.section	.nv.constant0._ZN5flash16flash_fwd_kernelI23Flash_fwd_kernel_traitsILi96ELi128ELi64ELi4ELb0ELb0EN7cutlass10bfloat16_tE19Flash_kernel_traitsILi96ELi128ELi64ELi4ES3_EELb0ELb0ELb0ELb1ELb0ELb0ELb1ELb0EEEvNS_16Flash_fwd_paramsE,"a",@progbits
	.sectionflags	@""
	.align	4
.nv.constant0._ZN5flash16flash_fwd_kernelI23Flash_fwd_kernel_traitsILi96ELi128ELi64ELi4ELb0ELb0EN7cutlass10bfloat16_tE19Flash_kernel_traitsILi96ELi128ELi64ELi4ES3_EELb0ELb0ELb0ELb1ELb0ELb0ELb1ELb0EEEvNS_16Flash_fwd_paramsE:
	.zero		992


//--------------------- .nv.constant0._ZN5flash16flash_fwd_kernelI23Flash_fwd_kernel_traitsILi96ELi128ELi64ELi4ELb0ELb0EN7cutlass10bfloat16_tE19Flash_kernel_traitsILi96ELi128ELi64ELi4ES3_EELb1ELb0ELb1ELb0ELb0ELb1ELb0ELb0EEEvNS_16Flash_fwd_paramsE --------------------------
	.section	.nv.constant0._ZN5flash16flash_fwd_kernelI23Flash_fwd_kernel_traitsILi96ELi128ELi64ELi4ELb0ELb0EN7cutlass10bfloat16_tE19Flash_kernel_traitsILi96ELi128ELi64ELi4ES3_EELb1ELb0ELb1ELb0ELb0ELb1ELb0ELb0EEEvNS_16Flash_fwd_paramsE,"a",@progbits
	.sectionflags	@""
	.align	4
.nv.constant0._ZN5flash16flash_fwd_kernelI23Flash_fwd_kernel_traitsILi96ELi128ELi64ELi4ELb0ELb0EN7cutlass10bfloat16_tE19Flash_kernel_traitsILi96ELi128ELi64ELi4ES3_EELb1ELb0ELb1ELb0ELb0ELb1ELb0ELb0EEEvNS_16Flash_fwd_paramsE:
	.zero		992


//--------------------- .nv.constant0._ZN5flash16flash_fwd_kernelI23Flash_fwd_kernel_traitsILi96ELi128ELi64ELi4ELb0ELb0EN7cutlass10bfloat16_tE19Flash_kernel_traitsILi96ELi128ELi64ELi4ES3_EELb0ELb0ELb1ELb0ELb0ELb1ELb1ELb0EEEvNS_16Flash_fwd_paramsE --------------------------
	.section	.nv.constant0._ZN5flash16flash_fwd_kernelI23Flash_fwd_kernel_traitsILi96ELi128ELi64ELi4ELb0ELb0EN7cutlass10bfloat16_tE19Flash_kernel_traitsILi96ELi128ELi64ELi4ES3_EELb0ELb0ELb1ELb0ELb0ELb1ELb1ELb0EEEvNS_16Flash_fwd_paramsE,"a",@progbits
	.sectionflags	@""
	.align	4
.nv.constant0._ZN5flash16flash_fwd_kernelI23Flash_fwd_kernel_traitsILi96ELi128ELi64ELi4ELb0ELb0EN7cutlass10bfloat16_tE19Flash_kernel_traitsILi96ELi128ELi64ELi4ES3_EELb0ELb0ELb1ELb0ELb0ELb1ELb1ELb0EEEvNS_16Flash_fwd_paramsE:
	.zero		992


//--------------------- .nv.constant0._ZN5flash16flash_fwd_kernelI23Flash_fwd_kernel_traitsILi96ELi128ELi64ELi4ELb0ELb0EN7cutlass10bfloat16_tE19Flash_kernel_traitsILi96ELi128ELi64ELi4ES3_EELb1ELb0ELb1ELb1ELb0ELb0ELb0ELb0EEEvNS_16Flash_fwd_paramsE --------------------------
	.section	.nv.constant0._ZN5flash16flash_fwd_kernelI23Flash_fwd_kernel_traitsILi96ELi128ELi64ELi4ELb0ELb0EN7cutlass10bfloat16_tE19Flash_kernel_traitsILi96ELi128ELi64ELi4ES3_EELb1ELb0ELb1ELb1ELb0ELb0ELb0ELb0EEEvNS_16Flash_fwd_paramsE,"a",@progbits
	.sectionflags	@""
	.align	4
.nv.constant0._ZN5flash16flash_fwd_kernelI23Flash_fwd_kernel_traitsILi96ELi128ELi64ELi4ELb0ELb0EN7cutlass10bfloat16_tE19Flash_kernel_traitsILi96ELi128ELi64ELi4ES3_EELb1ELb0ELb1ELb1ELb0ELb0ELb0ELb0EEEvNS_16Flash_fwd_paramsE:
	.zero		992


//--------------------- .nv.constant0._ZN5flash16flash_fwd_kernelI23Flash_fwd_kernel_traitsILi96ELi128ELi64ELi4ELb0ELb0EN7cutlass10bfloat16_tE19Flash_kernel_traitsILi96ELi128ELi64ELi4ES3_EELb1ELb0ELb1ELb0ELb0ELb0ELb0ELb1EEEvNS_16Flash_fwd_paramsE --------------------------
	.section	.nv.constant0._ZN5flash16flash_fwd_kernelI23Flash_fwd_kernel_traitsILi96ELi128ELi64ELi4ELb0ELb0EN7cutlass10bfloat16_tE19Flash_kernel_traitsILi96ELi128ELi64ELi4ES3_EELb1ELb0ELb1ELb0ELb0ELb0ELb0ELb1EEEvNS_16Flash_fwd_paramsE,"a",@progbits
	.sectionflags	@""
	.align	4
.nv.constant0._ZN5flash16flash_fwd_kernelI23Flash_fwd_kernel_traitsILi96ELi128ELi64ELi4ELb0ELb0EN7cutlass10bfloat16_tE19Flash_kernel_traitsILi96ELi128ELi64ELi4ES3_EELb1ELb0ELb1ELb0ELb0ELb0ELb0ELb1EEEvNS_16Flash_fwd_paramsE:
	.zero		992


//--------------------- .nv.constant0._ZN5flash16flash_fwd_kernelI23Flash_fwd_kernel_traitsILi96ELi128ELi64ELi4ELb0ELb0EN7cutlass10bfloat16_tE19Flash_kernel_traitsILi96ELi128ELi64ELi4ES3_EELb0ELb0ELb1ELb0ELb0ELb0ELb1ELb0EEEvNS_16Flash_fwd_paramsE --------------------------
	.section	.nv.constant0._ZN5flash16flash_fwd_kernelI23Flash_fwd_kernel_traitsILi96ELi128ELi64ELi4ELb0ELb0EN7cutlass10bfloat16_tE19Flash_kernel_traitsILi96ELi128ELi64ELi4ES3_EELb0ELb0ELb1ELb0ELb0ELb0ELb1ELb0EEEvNS_16Flash_fwd_paramsE,"a",@progbits
	.sectionflags	@""
	.align	4
.nv.constant0._ZN5flash16flash_fwd_kernelI23Flash_fwd_kernel_traitsILi96ELi128ELi64ELi4ELb0ELb0EN7cutlass10bfloat16_tE19Flash_kernel_traitsILi96ELi128ELi64ELi4ES3_EELb0ELb0ELb1ELb0ELb0ELb0ELb1ELb0EEEvNS_16Flash_fwd_paramsE:
	.zero		992


//--------------------- .nv.constant0._ZN5flash16flash_fwd_kernelI23Flash_fwd_kernel_traitsILi96ELi128ELi64ELi4ELb0ELb0EN7cutlass10bfloat16_tE19Flash_kernel_traitsILi96ELi128ELi64ELi4ES3_EELb1ELb0ELb1ELb1ELb0ELb0ELb0ELb1EEEvNS_16Flash_fwd_paramsE --------------------------
	.section	.nv.constant0._ZN5flash16flash_fwd_kernelI23Flash_fwd_kernel_traitsILi96ELi128ELi64ELi4ELb0ELb0EN7cutlass10bfloat16_tE19Flash_kernel_traitsILi96ELi128ELi64ELi4ES3_EELb1ELb0ELb1ELb1ELb0ELb0ELb0ELb1EEEvNS_16Flash_fwd_paramsE,"a",@progbits
	.sectionflags	@""
	.align	4
.nv.constant0._ZN5flash16flash_fwd_kernelI23Flash_fwd_kernel_traitsILi96ELi128ELi64ELi4ELb0ELb0EN7cutlass10bfloat16_tE19Flash_kernel_traitsILi96ELi128ELi64ELi4ES3_EELb1ELb0ELb1ELb1ELb0ELb0ELb0ELb1EEEvNS_16Flash_fwd_paramsE:
	.zero		992


//--------------------- .nv.constant0._ZN5flash16flash_fwd_kernelI23Flash_fwd_kernel_traitsILi96ELi128ELi64ELi4ELb0ELb0EN7cutlass10bfloat16_tE19Flash_kernel_traitsILi96ELi128ELi64ELi4ES3_EELb0ELb0ELb1ELb1ELb0ELb0ELb1ELb0EEEvNS_16Flash_fwd_paramsE --------------------------
	.section	.nv.constant0._ZN5flash16flash_fwd_kernelI23Flash_fwd_kernel_traitsILi96ELi128ELi64ELi4ELb0ELb0EN7cutlass10bfloat16_tE19Flash_kernel_traitsILi96ELi128ELi64ELi4ES3_EELb0ELb0ELb1ELb1ELb0ELb0ELb1ELb0EEEvNS_16Flash_fwd_paramsE,"a",@progbits
	.sectionflags	@""
	.align	4
.nv.constant0._ZN5flash16flash_fwd_kernelI23Flash_fwd_kernel_traitsILi96ELi128ELi64ELi4ELb0ELb0EN7cutlass10bfloat16_tE19Flash_kernel_traitsILi96ELi128ELi64ELi4ES3_EELb0ELb0ELb1ELb1ELb0ELb0ELb1ELb0EEEvNS_16Flash_fwd_paramsE:
	.zero		992


//--------------------- SYMBOLS --------------------------

	.type		.nv.reservedSmem.offset0,@object
	.size		.nv.reservedSmem.offset0,0x4
